	.target	sm_80

	.elftype	@"ET_EXEC"


//--------------------- .note.nv.tkinfo           --------------------------
	.section	.note.nv.tkinfo,"",@"SHT_NOTE"
	.sectionflags	@"SHF_NOTE_NV_TKINFO"
	.tkinfo
        /*0018*/ 	.word	0x00000002
        /*0030*/ 	.string	""
        /*0030*/ 	.string	"ptxas"
        /*0030*/ 	.string	"Cuda compilation tools, release 13.0, V13.0.88"
        /*0030*/ 	.string	"Build cuda_13.0.r13.0/compiler.36424714_0"
        /*0030*/ 	.string	"-arch sm_80 -m 64 "



//--------------------- .note.nv.cuinfo           --------------------------
	.section	.note.nv.cuinfo,"",@"SHT_NOTE"
	.sectionflags	@"SHF_NOTE_NV_CUINFO"
        /*0018*/ 	.short	0x0002
        /*001a*/ 	.short	0x0050
        /*001c*/ 	.short	0x0082
	.zero		2


//--------------------- .nv.info                  --------------------------
	.section	.nv.info,"",@"SHT_CUDA_INFO"
	.align	4


	//----- nvinfo : EIATTR_REGCOUNT
	.align		4
        /*0000*/ 	.byte	0x04, 0x2f
        /*0002*/ 	.short	(.L_12 - .L_11)
	.align		4
.L_11:
        /*0004*/ 	.word	index@(_ZN7cutlass13device_kernelIN5flash19enable_sm80_to_sm89INS1_16FlashAttnFwdSm80INS1_25CollectiveMainloopFwdSm80ILi4ELi1ELb0EN4cute5tupleIJNS5_1CILi128EEENS7_ILi112EEENS7_ILi64EEEEEELi64ENS_6half_tEfNS_4arch4Sm80ELb1ELb0ELb0ELb1ELb0ELb1ELb1ELb0EEENS1_21CollectiveEpilogueFwdINS6_IJS8_SA_S9_EEENS6_IJNS7_ILi1EEESI_SI_EEESC_SE_Li128ELb1ELb1ELb0ELb0EEENS1_19SingleTileSchedulerILb1ELb0ELb1ELi128EEEEEEEEEvNT_6ParamsE)
        /*0008*/ 	.word	0x000000ff


	//----- nvinfo : EIATTR_FRAME_SIZE
	.align		4
.L_12:
        /*000c*/ 	.byte	0x04, 0x11
        /*000e*/ 	.short	(.L_14 - .L_13)
	.align		4
.L_13:
        /*0010*/ 	.word	index@(_ZN7cutlass13device_kernelIN5flash19enable_sm80_to_sm89INS1_16FlashAttnFwdSm80INS1_25CollectiveMainloopFwdSm80ILi4ELi1ELb0EN4cute5tupleIJNS5_1CILi128EEENS7_ILi112EEENS7_ILi64EEEEEELi64ENS_6half_tEfNS_4arch4Sm80ELb1ELb0ELb0ELb1ELb0ELb1ELb1ELb0EEENS1_21CollectiveEpilogueFwdINS6_IJS8_SA_S9_EEENS6_IJNS7_ILi1EEESI_SI_EEESC_SE_Li128ELb1ELb1ELb0ELb0EEENS1_19SingleTileSchedulerILb1ELb0ELb1ELi128EEEEEEEEEvNT_6ParamsE)
        /*0014*/ 	.word	0x000000b8


	//----- nvinfo : EIATTR_REGCOUNT
	.align		4
.L_14:
        /*0018*/ 	.byte	0x04, 0x2f
        /*001a*/ 	.short	(.L_16 - .L_15)
	.align		4
.L_15:
        /*001c*/ 	.word	index@(_ZN7cutlass13device_kernelIN5flash19enable_sm80_to_sm89INS1_16FlashAttnFwdSm80INS1_25CollectiveMainloopFwdSm80ILi4ELi1ELb0EN4cute5tupleIJNS5_1CILi128EEENS7_ILi112EEENS7_ILi64EEEEEELi64ENS_6half_tEfNS_4arch4Sm80ELb1ELb0ELb0ELb1ELb0ELb0ELb1ELb0EEENS1_21CollectiveEpilogueFwdINS6_IJS8_SA_S9_EEENS6_IJNS7_ILi1EEESI_SI_EEESC_SE_Li128ELb1ELb1ELb0ELb0EEENS1_19SingleTileSchedulerILb1ELb0ELb1ELi128EEEEEEEEEvNT_6ParamsE)
        /*0020*/ 	.word	0x000000ff


	//----- nvinfo : EIATTR_FRAME_SIZE
	.align		4
.L_16:
        /*0024*/ 	.byte	0x04, 0x11
        /*0026*/ 	.short	(.L_18 - .L_17)
	.align		4
.L_17:
        /*0028*/ 	.word	index@(_ZN7cutlass13device_kernelIN5flash19enable_sm80_to_sm89INS1_16FlashAttnFwdSm80INS1_25CollectiveMainloopFwdSm80ILi4ELi1ELb0EN4cute5tupleIJNS5_1CILi128EEENS7_ILi112EEENS7_ILi64EEEEEELi64ENS_6half_tEfNS_4arch4Sm80ELb1ELb0ELb0ELb1ELb0ELb0ELb1ELb0EEENS1_21CollectiveEpilogueFwdINS6_IJS8_SA_S9_EEENS6_IJNS7_ILi1EEESI_SI_EEESC_SE_Li128ELb1ELb1ELb0ELb0EEENS1_19SingleTileSchedulerILb1ELb0ELb1ELi128EEEEEEEEEvNT_6ParamsE)
        /*002c*/ 	.word	0x000000c8


	//----- nvinfo : EIATTR_REGCOUNT
	.align		4
.L_18:
        /*0030*/ 	.byte	0x04, 0x2f
        /*0032*/ 	.short	(.L_20 - .L_19)
	.align		4
.L_19:
        /*0034*/ 	.word	index@(_ZN7cutlass13device_kernelIN5flash19enable_sm80_to_sm89INS1_16FlashAttnFwdSm80INS1_25CollectiveMainloopFwdSm80ILi4ELi1ELb0EN4cute5tupleIJNS5_1CILi128EEENS7_ILi112EEENS7_ILi64EEEEEELi64ENS_6half_tEfNS_4arch4Sm80ELb1ELb0ELb0ELb0ELb0ELb0ELb1ELb0EEENS1_21CollectiveEpilogueFwdINS6_IJS8_SA_S9_EEENS6_IJNS7_ILi1EEESI_SI_EEESC_SE_Li128ELb0ELb1ELb0ELb0EEENS1_30DynamicPersistentTileSchedulerILi128ELi128ELb0ELb1ELb0EEEEEEEEEvNT_6ParamsE)
        /*0038*/ 	.word	0x000000ff


	//----- nvinfo : EIATTR_FRAME_SIZE
	.align		4
.L_20:
        /*003c*/ 	.byte	0x04, 0x11
        /*003e*/ 	.short	(.L_22 - .L_21)
	.align		4
.L_21:
        /*0040*/ 	.word	index@($__internal_3_$__cuda_sm70_shflsync_idx_p)
        /*0044*/ 	.word	0x00000000


	//----- nvinfo : EIATTR_FRAME_SIZE
	.align		4
.L_22:
        /*0048*/ 	.byte	0x04, 0x11
        /*004a*/ 	.short	(.L_24 - .L_23)
	.align		4
.L_23:
        /*004c*/ 	.word	index@($__internal_2_$__cuda_sm70_shflsync_bfly_p)
        /*0050*/ 	.word	0x00000000


	//----- nvinfo : EIATTR_FRAME_SIZE
	.align		4
.L_24:
        /*0054*/ 	.byte	0x04, 0x11
        /*0056*/ 	.short	(.L_26 - .L_25)
	.align		4
.L_25:
        /*0058*/ 	.word	index@(_ZN7cutlass13device_kernelIN5flash19enable_sm80_to_sm89INS1_16FlashAttnFwdSm80INS1_25CollectiveMainloopFwdSm80ILi4ELi1ELb0EN4cute5tupleIJNS5_1CILi128EEENS7_ILi112EEENS7_ILi64EEEEEELi64ENS_6half_tEfNS_4arch4Sm80ELb1ELb0ELb0ELb0ELb0ELb0ELb1ELb0EEENS1_21CollectiveEpilogueFwdINS6_IJS8_SA_S9_EEENS6_IJNS7_ILi1EEESI_SI_EEESC_SE_Li128ELb0ELb1ELb0ELb0EEENS1_30DynamicPersistentTileSchedulerILi128ELi128ELb0ELb1ELb0EEEEEEEEEvNT_6ParamsE)
        /*005c*/ 	.word	0x000000d8


	//----- nvinfo : EIATTR_REGCOUNT
	.align		4
.L_26:
        /*0060*/ 	.byte	0x04, 0x2f
        /*0062*/ 	.short	(.L_28 - .L_27)
	.align		4
.L_27:
        /*0064*/ 	.word	index@(_ZN7cutlass13device_kernelIN5flash19enable_sm80_to_sm89INS1_16FlashAttnFwdSm80INS1_25CollectiveMainloopFwdSm80ILi4ELi1ELb0EN4cute5tupleIJNS5_1CILi128EEENS7_ILi96EEENS7_ILi64EEEEEELi64ENS_6half_tEfNS_4arch4Sm80ELb0ELb1ELb0ELb1ELb0ELb1ELb1ELb0EEENS1_21CollectiveEpilogueFwdINS6_IJS8_SA_S9_EEENS6_IJNS7_ILi1EEESI_SI_EEESC_SE_Li128ELb1ELb1ELb0ELb0EEENS1_19SingleTileSchedulerILb1ELb0ELb1ELi128EEEEEEEEEvNT_6ParamsE)
        /*0068*/ 	.word	0x000000ff


	//----- nvinfo : EIATTR_FRAME_SIZE
	.align		4
.L_28:
        /*006c*/ 	.byte	0x04, 0x11
        /*006e*/ 	.short	(.L_30 - .L_29)
	.align		4
.L_29:
        /*0070*/ 	.word	index@(_ZN7cutlass13device_kernelIN5flash19enable_sm80_to_sm89INS1_16FlashAttnFwdSm80INS1_25CollectiveMainloopFwdSm80ILi4ELi1ELb0EN4cute5tupleIJNS5_1CILi128EEENS7_ILi96EEENS7_ILi64EEEEEELi64ENS_6half_tEfNS_4arch4Sm80ELb0ELb1ELb0ELb1ELb0ELb1ELb1ELb0EEENS1_21CollectiveEpilogueFwdINS6_IJS8_SA_S9_EEENS6_IJNS7_ILi1EEESI_SI_EEESC_SE_Li128ELb1ELb1ELb0ELb0EEENS1_19SingleTileSchedulerILb1ELb0ELb1ELi128EEEEEEEEEvNT_6ParamsE)
        /*0074*/ 	.word	0x00000088


	//----- nvinfo : EIATTR_REGCOUNT
	.align		4
.L_30:
        /*0078*/ 	.byte	0x04, 0x2f
        /*007a*/ 	.short	(.L_32 - .L_31)
	.align		4
.L_31:
        /*007c*/ 	.word	index@(_ZN7cutlass13device_kernelIN5flash19enable_sm80_to_sm89INS1_16FlashAttnFwdSm80INS1_25CollectiveMainloopFwdSm80ILi4ELi1ELb0EN4cute5tupleIJNS5_1CILi128EEENS7_ILi96EEENS7_ILi64EEEEEELi64ENS_6half_tEfNS_4arch4Sm80ELb0ELb1ELb0ELb1ELb0ELb0ELb1ELb0EEENS1_21CollectiveEpilogueFwdINS6_IJS8_SA_S9_EEENS6_IJNS7_ILi1EEESI_SI_EEESC_SE_Li128ELb1ELb1ELb0ELb0EEENS1_19SingleTileSchedulerILb1ELb0ELb1ELi128EEEEEEEEEvNT_6ParamsE)
        /*0080*/ 	.word	0x000000ff


	//----- nvinfo : EIATTR_FRAME_SIZE
	.align		4
.L_32:
        /*0084*/ 	.byte	0x04, 0x11
        /*0086*/ 	.short	(.L_34 - .L_33)
	.align		4
.L_33:
        /*0088*/ 	.word	index@(_ZN7cutlass13device_kernelIN5flash19enable_sm80_to_sm89INS1_16FlashAttnFwdSm80INS1_25CollectiveMainloopFwdSm80ILi4ELi1ELb0EN4cute5tupleIJNS5_1CILi128EEENS7_ILi96EEENS7_ILi64EEEEEELi64ENS_6half_tEfNS_4arch4Sm80ELb0ELb1ELb0ELb1ELb0ELb0ELb1ELb0EEENS1_21CollectiveEpilogueFwdINS6_IJS8_SA_S9_EEENS6_IJNS7_ILi1EEESI_SI_EEESC_SE_Li128ELb1ELb1ELb0ELb0EEENS1_19SingleTileSchedulerILb1ELb0ELb1ELi128EEEEEEEEEvNT_6ParamsE)
        /*008c*/ 	.word	0x00000048


	//----- nvinfo : EIATTR_REGCOUNT
	.align		4
.L_34:
        /*0090*/ 	.byte	0x04, 0x2f
        /*0092*/ 	.short	(.L_36 - .L_35)
	.align		4
.L_35:
        /*0094*/ 	.word	index@(_ZN7cutlass13device_kernelIN5flash19enable_sm80_to_sm89INS1_16FlashAttnFwdSm80INS1_25CollectiveMainloopFwdSm80ILi4ELi1ELb0EN4cute5tupleIJNS5_1CILi128EEENS7_ILi96EEENS7_ILi64EEEEEELi64ENS_6half_tEfNS_4arch4Sm80ELb0ELb1ELb0ELb0ELb0ELb0ELb1ELb0EEENS1_21CollectiveEpilogueFwdINS6_IJS8_SA_S9_EEENS6_IJNS7_ILi1EEESI_SI_EEESC_SE_Li128ELb0ELb1ELb0ELb0EEENS1_19SingleTileSchedulerILb0ELb0ELb1ELi128EEEEEEEEEvNT_6ParamsE)
        /*0098*/ 	.word	0x000000ff


	//----- nvinfo : EIATTR_FRAME_SIZE
	.align		4
.L_36:
        /*009c*/ 	.byte	0x04, 0x11
        /*009e*/ 	.short	(.L_38 - .L_37)
	.align		4
.L_37:
        /*00a0*/ 	.word	index@(_ZN7cutlass13device_kernelIN5flash19enable_sm80_to_sm89INS1_16FlashAttnFwdSm80INS1_25CollectiveMainloopFwdSm80ILi4ELi1ELb0EN4cute5tupleIJNS5_1CILi128EEENS7_ILi96EEENS7_ILi64EEEEEELi64ENS_6half_tEfNS_4arch4Sm80ELb0ELb1ELb0ELb0ELb0ELb0ELb1ELb0EEENS1_21CollectiveEpilogueFwdINS6_IJS8_SA_S9_EEENS6_IJNS7_ILi1EEESI_SI_EEESC_SE_Li128ELb0ELb1ELb0ELb0EEENS1_19SingleTileSchedulerILb0ELb0ELb1ELi128EEEEEEEEEvNT_6ParamsE)
        /*00a4*/ 	.word	0x00000068


	//----- nvinfo : EIATTR_REGCOUNT
	.align		4
.L_38:
        /*00a8*/ 	.byte	0x04, 0x2f
        /*00aa*/ 	.short	(.L_40 - .L_39)
	.align		4
.L_39:
        /*00ac*/ 	.word	index@(_ZN7cutlass13device_kernelIN5flash19enable_sm80_to_sm89INS1_16FlashAttnFwdSm80INS1_25CollectiveMainloopFwdSm80ILi4ELi1ELb0EN4cute5tupleIJNS5_1CILi128EEENS7_ILi112EEENS7_ILi64EEEEEELi64ENS_6half_tEfNS_4arch4Sm80ELb0ELb0ELb0ELb1ELb0ELb1ELb1ELb0EEENS1_21CollectiveEpilogueFwdINS6_IJS8_SA_S9_EEENS6_IJNS7_ILi1EEESI_SI_EEESC_SE_Li128ELb1ELb1ELb0ELb0EEENS1_19SingleTileSchedulerILb1ELb0ELb1ELi128EEEEEEEEEvNT_6ParamsE)
        /*00b0*/ 	.word	0x000000ff


	//----- nvinfo : EIATTR_FRAME_SIZE
	.align		4
.L_40:
        /*00b4*/ 	.byte	0x04, 0x11
        /*00b6*/ 	.short	(.L_42 - .L_41)
	.align		4
.L_41:
        /*00b8*/ 	.word	index@(_ZN7cutlass13device_kernelIN5flash19enable_sm80_to_sm89INS1_16FlashAttnFwdSm80INS1_25CollectiveMainloopFwdSm80ILi4ELi1ELb0EN4cute5tupleIJNS5_1CILi128EEENS7_ILi112EEENS7_ILi64EEEEEELi64ENS_6half_tEfNS_4arch4Sm80ELb0ELb0ELb0ELb1ELb0ELb1ELb1ELb0EEENS1_21CollectiveEpilogueFwdINS6_IJS8_SA_S9_EEENS6_IJNS7_ILi1EEESI_SI_EEESC_SE_Li128ELb1ELb1ELb0ELb0EEENS1_19SingleTileSchedulerILb1ELb0ELb1ELi128EEEEEEEEEvNT_6ParamsE)
        /*00bc*/ 	.word	0x00000078


	//----- nvinfo : EIATTR_REGCOUNT
	.align		4
.L_42:
        /*00c0*/ 	.byte	0x04, 0x2f
        /*00c2*/ 	.short	(.L_44 - .L_43)
	.align		4
.L_43:
        /*00c4*/ 	.word	index@(_ZN7cutlass13device_kernelIN5flash19enable_sm80_to_sm89INS1_16FlashAttnFwdSm80INS1_25CollectiveMainloopFwdSm80ILi4ELi1ELb0EN4cute5tupleIJNS5_1CILi128EEENS7_ILi112EEENS7_ILi64EEEEEELi64ENS_6half_tEfNS_4arch4Sm80ELb0ELb0ELb0ELb1ELb0ELb0ELb1ELb0EEENS1_21CollectiveEpilogueFwdINS6_IJS8_SA_S9_EEENS6_IJNS7_ILi1EEESI_SI_EEESC_SE_Li128ELb1ELb1ELb0ELb0EEENS1_19SingleTileSchedulerILb1ELb0ELb1ELi128EEEEEEEEEvNT_6ParamsE)
        /*00c8*/ 	.word	0x000000ff


	//----- nvinfo : EIATTR_FRAME_SIZE
	.align		4
.L_44:
        /*00cc*/ 	.byte	0x04, 0x11
        /*00ce*/ 	.short	(.L_46 - .L_45)
	.align		4
.L_45:
        /*00d0*/ 	.word	index@(_ZN7cutlass13device_kernelIN5flash19enable_sm80_to_sm89INS1_16FlashAttnFwdSm80INS1_25CollectiveMainloopFwdSm80ILi4ELi1ELb0EN4cute5tupleIJNS5_1CILi128EEENS7_ILi112EEENS7_ILi64EEEEEELi64ENS_6half_tEfNS_4arch4Sm80ELb0ELb0ELb0ELb1ELb0ELb0ELb1ELb0EEENS1_21CollectiveEpilogueFwdINS6_IJS8_SA_S9_EEENS6_IJNS7_ILi1EEESI_SI_EEESC_SE_Li128ELb1ELb1ELb0ELb0EEENS1_19SingleTileSchedulerILb1ELb0ELb1ELi128EEEEEEEEEvNT_6ParamsE)
        /*00d4*/ 	.word	0x00000048


	//----- nvinfo : EIATTR_REGCOUNT
	.align		4
.L_46:
        /*00d8*/ 	.byte	0x04, 0x2f
        /*00da*/ 	.short	(.L_48 - .L_47)
	.align		4
.L_47:
        /*00dc*/ 	.word	index@(_ZN7cutlass13device_kernelIN5flash19enable_sm80_to_sm89INS1_16FlashAttnFwdSm80INS1_25CollectiveMainloopFwdSm80ILi4ELi1ELb0EN4cute5tupleIJNS5_1CILi128EEENS7_ILi112EEENS7_ILi64EEEEEELi64ENS_6half_tEfNS_4arch4Sm80ELb0ELb0ELb0ELb0ELb0ELb0ELb1ELb0EEENS1_21CollectiveEpilogueFwdINS6_IJS8_SA_S9_EEENS6_IJNS7_ILi1EEESI_SI_EEESC_SE_Li128ELb0ELb1ELb0ELb0EEENS1_19SingleTileSchedulerILb0ELb0ELb1ELi128EEEEEEEEEvNT_6ParamsE)
        /*00e0*/ 	.word	0x000000ff


	//----- nvinfo : EIATTR_FRAME_SIZE
	.align		4
.L_48:
        /*00e4*/ 	.byte	0x04, 0x11
        /*00e6*/ 	.short	(.L_50 - .L_49)
	.align		4
.L_49:
        /*00e8*/ 	.word	index@(_ZN7cutlass13device_kernelIN5flash19enable_sm80_to_sm89INS1_16FlashAttnFwdSm80INS1_25CollectiveMainloopFwdSm80ILi4ELi1ELb0EN4cute5tupleIJNS5_1CILi128EEENS7_ILi112EEENS7_ILi64EEEEEELi64ENS_6half_tEfNS_4arch4Sm80ELb0ELb0ELb0ELb0ELb0ELb0ELb1ELb0EEENS1_21CollectiveEpilogueFwdINS6_IJS8_SA_S9_EEENS6_IJNS7_ILi1EEESI_SI_EEESC_SE_Li128ELb0ELb1ELb0ELb0EEENS1_19SingleTileSchedulerILb0ELb0ELb1ELi128EEEEEEEEEvNT_6ParamsE)
        /*00ec*/ 	.word	0x00000088


	//----- nvinfo : EIATTR_REGCOUNT
	.align		4
.L_50:
        /*00f0*/ 	.byte	0x04, 0x2f
        /*00f2*/ 	.short	(.L_52 - .L_51)
	.align		4
.L_51:
        /*00f4*/ 	.word	index@(_ZN7cutlass13device_kernelIN5flash19enable_sm80_to_sm89INS1_16FlashAttnFwdSm80INS1_25CollectiveMainloopFwdSm80ILi4ELi1ELb0EN4cute5tupleIJNS5_1CILi128EEENS7_ILi112EEENS7_ILi64EEEEEELi64ENS_6half_tEfNS_4arch4Sm80ELb1ELb0ELb1ELb1ELb0ELb1ELb1ELb0EEENS1_21CollectiveEpilogueFwdINS6_IJS8_SA_S9_EEENS6_IJNS7_ILi1EEESI_SI_EEESC_SE_Li128ELb1ELb1ELb0ELb0EEENS1_19SingleTileSchedulerILb1ELb0ELb1ELi128EEEEEEEEEvNT_6ParamsE)
        /*00f8*/ 	.word	0x000000ff


	//----- nvinfo : EIATTR_FRAME_SIZE
	.align		4
.L_52:
        /*00fc*/ 	.byte	0x04, 0x11
        /*00fe*/ 	.short	(.L_54 - .L_53)
	.align		4
.L_53:
        /*0100*/ 	.word	index@(_ZN7cutlass13device_kernelIN5flash19enable_sm80_to_sm89INS1_16FlashAttnFwdSm80INS1_25CollectiveMainloopFwdSm80ILi4ELi1ELb0EN4cute5tupleIJNS5_1CILi128EEENS7_ILi112EEENS7_ILi64EEEEEELi64ENS_6half_tEfNS_4arch4Sm80ELb1ELb0ELb1ELb1ELb0ELb1ELb1ELb0EEENS1_21CollectiveEpilogueFwdINS6_IJS8_SA_S9_EEENS6_IJNS7_ILi1EEESI_SI_EEESC_SE_Li128ELb1ELb1ELb0ELb0EEENS1_19SingleTileSchedulerILb1ELb0ELb1ELi128EEEEEEEEEvNT_6ParamsE)
        /*0104*/ 	.word	0x000000c8


	//----- nvinfo : EIATTR_REGCOUNT
	.align		4
.L_54:
        /*0108*/ 	.byte	0x04, 0x2f
        /*010a*/ 	.short	(.L_56 - .L_55)
	.align		4
.L_55:
        /*010c*/ 	.word	index@(_ZN7cutlass13device_kernelIN5flash19enable_sm80_to_sm89INS1_16FlashAttnFwdSm80INS1_25CollectiveMainloopFwdSm80ILi4ELi1ELb0EN4cute5tupleIJNS5_1CILi128EEENS7_ILi112EEENS7_ILi64EEEEEELi64ENS_6half_tEfNS_4arch4Sm80ELb1ELb0ELb1ELb1ELb0ELb0ELb1ELb0EEENS1_21CollectiveEpilogueFwdINS6_IJS8_SA_S9_EEENS6_IJNS7_ILi1EEESI_SI_EEESC_SE_Li128ELb1ELb1ELb0ELb0EEENS1_19SingleTileSchedulerILb1ELb0ELb1ELi128EEEEEEEEEvNT_6ParamsE)
        /*0110*/ 	.word	0x000000ff


	//----- nvinfo : EIATTR_FRAME_SIZE
	.align		4
.L_56:
        /*0114*/ 	.byte	0x04, 0x11
        /*0116*/ 	.short	(.L_58 - .L_57)
	.align		4
.L_57:
        /*0118*/ 	.word	index@(_ZN7cutlass13device_kernelIN5flash19enable_sm80_to_sm89INS1_16FlashAttnFwdSm80INS1_25CollectiveMainloopFwdSm80ILi4ELi1ELb0EN4cute5tupleIJNS5_1CILi128EEENS7_ILi112EEENS7_ILi64EEEEEELi64ENS_6half_tEfNS_4arch4Sm80ELb1ELb0ELb1ELb1ELb0ELb0ELb1ELb0EEENS1_21CollectiveEpilogueFwdINS6_IJS8_SA_S9_EEENS6_IJNS7_ILi1EEESI_SI_EEESC_SE_Li128ELb1ELb1ELb0ELb0EEENS1_19SingleTileSchedulerILb1ELb0ELb1ELi128EEEEEEEEEvNT_6ParamsE)
        /*011c*/ 	.word	0x000000b0


	//----- nvinfo : EIATTR_REGCOUNT
	.align		4
.L_58:
        /*0120*/ 	.byte	0x04, 0x2f
        /*0122*/ 	.short	(.L_60 - .L_59)
	.align		4
.L_59:
        /*0124*/ 	.word	index@(_ZN7cutlass13device_kernelIN5flash19enable_sm80_to_sm89INS1_16FlashAttnFwdSm80INS1_25CollectiveMainloopFwdSm80ILi4ELi1ELb0EN4cute5tupleIJNS5_1CILi128EEENS7_ILi112EEENS7_ILi64EEEEEELi64ENS_6half_tEfNS_4arch4Sm80ELb1ELb0ELb1ELb0ELb0ELb0ELb1ELb0EEENS1_21CollectiveEpilogueFwdINS6_IJS8_SA_S9_EEENS6_IJNS7_ILi1EEESI_SI_EEESC_SE_Li128ELb0ELb1ELb0ELb0EEENS1_30DynamicPersistentTileSchedulerILi128ELi128ELb0ELb1ELb0EEEEEEEEEvNT_6ParamsE)
        /*0128*/ 	.word	0x000000ff


	//----- nvinfo : EIATTR_FRAME_SIZE
	.align		4
.L_60:
        /*012c*/ 	.byte	0x04, 0x11
        /*012e*/ 	.short	(.L_62 - .L_61)
	.align		4
.L_61:
        /*0130*/ 	.word	index@($__internal_1_$__cuda_sm70_shflsync_idx_p)
        /*0134*/ 	.word	0x00000000


	//----- nvinfo : EIATTR_FRAME_SIZE
	.align		4
.L_62:
        /*0138*/ 	.byte	0x04, 0x11
        /*013a*/ 	.short	(.L_64 - .L_63)
	.align		4
.L_63:
        /*013c*/ 	.word	index@($__internal_0_$__cuda_sm70_shflsync_bfly_p)
        /*0140*/ 	.word	0x00000000


	//----- nvinfo : EIATTR_FRAME_SIZE
	.align		4
.L_64:
        /*0144*/ 	.byte	0x04, 0x11
        /*0146*/ 	.short	(.L_66 - .L_65)
	.align		4
.L_65:
        /*0148*/ 	.word	index@(_ZN7cutlass13device_kernelIN5flash19enable_sm80_to_sm89INS1_16FlashAttnFwdSm80INS1_25CollectiveMainloopFwdSm80ILi4ELi1ELb0EN4cute5tupleIJNS5_1CILi128EEENS7_ILi112EEENS7_ILi64EEEEEELi64ENS_6half_tEfNS_4arch4Sm80ELb1ELb0ELb1ELb0ELb0ELb0ELb1ELb0EEENS1_21CollectiveEpilogueFwdINS6_IJS8_SA_S9_EEENS6_IJNS7_ILi1EEESI_SI_EEESC_SE_Li128ELb0ELb1ELb0ELb0EEENS1_30DynamicPersistentTileSchedulerILi128ELi128ELb0ELb1ELb0EEEEEEEEEvNT_6ParamsE)
        /*014c*/ 	.word	0x000000b0


	//----- nvinfo : EIATTR_REGCOUNT
	.align		4
.L_66:
        /*0150*/ 	.byte	0x04, 0x2f
        /*0152*/ 	.short	(.L_68 - .L_67)
	.align		4
.L_67:
        /*0154*/ 	.word	index@(_ZN7cutlass13device_kernelIN5flash19enable_sm80_to_sm89INS1_16FlashAttnFwdSm80INS1_25CollectiveMainloopFwdSm80ILi4ELi1ELb0EN4cute5tupleIJNS5_1CILi128EEENS7_ILi96EEENS7_ILi64EEEEEELi64ENS_6half_tEfNS_4arch4Sm80ELb0ELb1ELb1ELb1ELb0ELb1ELb1ELb0EEENS1_21CollectiveEpilogueFwdINS6_IJS8_SA_S9_EEENS6_IJNS7_ILi1EEESI_SI_EEESC_SE_Li128ELb1ELb1ELb0ELb0EEENS1_19SingleTileSchedulerILb1ELb0ELb1ELi128EEEEEEEEEvNT_6ParamsE)
        /*0158*/ 	.word	0x000000ff


	//----- nvinfo : EIATTR_FRAME_SIZE
	.align		4
.L_68:
        /*015c*/ 	.byte	0x04, 0x11
        /*015e*/ 	.short	(.L_70 - .L_69)
	.align		4
.L_69:
        /*0160*/ 	.word	index@(_ZN7cutlass13device_kernelIN5flash19enable_sm80_to_sm89INS1_16FlashAttnFwdSm80INS1_25CollectiveMainloopFwdSm80ILi4ELi1ELb0EN4cute5tupleIJNS5_1CILi128EEENS7_ILi96EEENS7_ILi64EEEEEELi64ENS_6half_tEfNS_4arch4Sm80ELb0ELb1ELb1ELb1ELb0ELb1ELb1ELb0EEENS1_21CollectiveEpilogueFwdINS6_IJS8_SA_S9_EEENS6_IJNS7_ILi1EEESI_SI_EEESC_SE_Li128ELb1ELb1ELb0ELb0EEENS1_19SingleTileSchedulerILb1ELb0ELb1ELi128EEEEEEEEEvNT_6ParamsE)
        /*0164*/ 	.word	0x00000090


	//----- nvinfo : EIATTR_REGCOUNT
	.align		4
.L_70:
        /*0168*/ 	.byte	0x04, 0x2f
        /*016a*/ 	.short	(.L_72 - .L_71)
	.align		4
.L_71:
        /*016c*/ 	.word	index@(_ZN7cutlass13device_kernelIN5flash19enable_sm80_to_sm89INS1_16FlashAttnFwdSm80INS1_25CollectiveMainloopFwdSm80ILi4ELi1ELb0EN4cute5tupleIJNS5_1CILi128EEENS7_ILi96EEENS7_ILi64EEEEEELi64ENS_6half_tEfNS_4arch4Sm80ELb0ELb1ELb1ELb1ELb0ELb0ELb1ELb0EEENS1_21CollectiveEpilogueFwdINS6_IJS8_SA_S9_EEENS6_IJNS7_ILi1EEESI_SI_EEESC_SE_Li128ELb1ELb1ELb0ELb0EEENS1_19SingleTileSchedulerILb1ELb0ELb1ELi128EEEEEEEEEvNT_6ParamsE)
        /*0170*/ 	.word	0x000000ff


	//----- nvinfo : EIATTR_FRAME_SIZE
	.align		4
.L_72:
        /*0174*/ 	.byte	0x04, 0x11
        /*0176*/ 	.short	(.L_74 - .L_73)
	.align		4
.L_73:
        /*0178*/ 	.word	index@(_ZN7cutlass13device_kernelIN5flash19enable_sm80_to_sm89INS1_16FlashAttnFwdSm80INS1_25CollectiveMainloopFwdSm80ILi4ELi1ELb0EN4cute5tupleIJNS5_1CILi128EEENS7_ILi96EEENS7_ILi64EEEEEELi64ENS_6half_tEfNS_4arch4Sm80ELb0ELb1ELb1ELb1ELb0ELb0ELb1ELb0EEENS1_21CollectiveEpilogueFwdINS6_IJS8_SA_S9_EEENS6_IJNS7_ILi1EEESI_SI_EEESC_SE_Li128ELb1ELb1ELb0ELb0EEENS1_19SingleTileSchedulerILb1ELb0ELb1ELi128EEEEEEEEEvNT_6ParamsE)
        /*017c*/ 	.word	0x00000070


	//----- nvinfo : EIATTR_REGCOUNT
	.align		4
.L_74:
        /*0180*/ 	.byte	0x04, 0x2f
        /*0182*/ 	.short	(.L_76 - .L_75)
	.align		4
.L_75:
        /*0184*/ 	.word	index@(_ZN7cutlass13device_kernelIN5flash19enable_sm80_to_sm89INS1_16FlashAttnFwdSm80INS1_25CollectiveMainloopFwdSm80ILi4ELi1ELb0EN4cute5tupleIJNS5_1CILi128EEENS7_ILi96EEENS7_ILi64EEEEEELi64ENS_6half_tEfNS_4arch4Sm80ELb0ELb1ELb1ELb0ELb0ELb0ELb1ELb0EEENS1_21CollectiveEpilogueFwdINS6_IJS8_SA_S9_EEENS6_IJNS7_ILi1EEESI_SI_EEESC_SE_Li128ELb0ELb1ELb0ELb0EEENS1_19SingleTileSchedulerILb0ELb0ELb1ELi128EEEEEEEEEvNT_6ParamsE)
        /*0188*/ 	.word	0x000000ff


	//----- nvinfo : EIATTR_FRAME_SIZE
	.align		4
.L_76:
        /*018c*/ 	.byte	0x04, 0x11
        /*018e*/ 	.short	(.L_78 - .L_77)
	.align		4
.L_77:
        /*0190*/ 	.word	index@(_ZN7cutlass13device_kernelIN5flash19enable_sm80_to_sm89INS1_16FlashAttnFwdSm80INS1_25CollectiveMainloopFwdSm80ILi4ELi1ELb0EN4cute5tupleIJNS5_1CILi128EEENS7_ILi96EEENS7_ILi64EEEEEELi64ENS_6half_tEfNS_4arch4Sm80ELb0ELb1ELb1ELb0ELb0ELb0ELb1ELb0EEENS1_21CollectiveEpilogueFwdINS6_IJS8_SA_S9_EEENS6_IJNS7_ILi1EEESI_SI_EEESC_SE_Li128ELb0ELb1ELb0ELb0EEENS1_19SingleTileSchedulerILb0ELb0ELb1ELi128EEEEEEEEEvNT_6ParamsE)
        /*0194*/ 	.word	0x00000068


	//----- nvinfo : EIATTR_REGCOUNT
	.align		4
.L_78:
        /*0198*/ 	.byte	0x04, 0x2f
        /*019a*/ 	.short	(.L_80 - .L_79)
	.align		4
.L_79:
        /*019c*/ 	.word	index@(_ZN7cutlass13device_kernelIN5flash19enable_sm80_to_sm89INS1_16FlashAttnFwdSm80INS1_25CollectiveMainloopFwdSm80ILi4ELi1ELb0EN4cute5tupleIJNS5_1CILi128EEENS7_ILi112EEENS7_ILi64EEEEEELi64ENS_6half_tEfNS_4arch4Sm80ELb0ELb0ELb1ELb1ELb0ELb1ELb1ELb0EEENS1_21CollectiveEpilogueFwdINS6_IJS8_SA_S9_EEENS6_IJNS7_ILi1EEESI_SI_EEESC_SE_Li128ELb1ELb1ELb0ELb0EEENS1_19SingleTileSchedulerILb1ELb0ELb1ELi128EEEEEEEEEvNT_6ParamsE)
        /*01a0*/ 	.word	0x000000ff


	//----- nvinfo : EIATTR_FRAME_SIZE
	.align		4
.L_80:
        /*01a4*/ 	.byte	0x04, 0x11
        /*01a6*/ 	.short	(.L_82 - .L_81)
	.align		4
.L_81:
        /*01a8*/ 	.word	index@(_ZN7cutlass13device_kernelIN5flash19enable_sm80_to_sm89INS1_16FlashAttnFwdSm80INS1_25CollectiveMainloopFwdSm80ILi4ELi1ELb0EN4cute5tupleIJNS5_1CILi128EEENS7_ILi112EEENS7_ILi64EEEEEELi64ENS_6half_tEfNS_4arch4Sm80ELb0ELb0ELb1ELb1ELb0ELb1ELb1ELb0EEENS1_21CollectiveEpilogueFwdINS6_IJS8_SA_S9_EEENS6_IJNS7_ILi1EEESI_SI_EEESC_SE_Li128ELb1ELb1ELb0ELb0EEENS1_19SingleTileSchedulerILb1ELb0ELb1ELi128EEEEEEEEEvNT_6ParamsE)
        /*01ac*/ 	.word	0x00000088


	//----- nvinfo : EIATTR_REGCOUNT
	.align		4
.L_82:
        /*01b0*/ 	.byte	0x04, 0x2f
        /*01b2*/ 	.short	(.L_84 - .L_83)
	.align		4
.L_83:
        /*01b4*/ 	.word	index@(_ZN7cutlass13device_kernelIN5flash19enable_sm80_to_sm89INS1_16FlashAttnFwdSm80INS1_25CollectiveMainloopFwdSm80ILi4ELi1ELb0EN4cute5tupleIJNS5_1CILi128EEENS7_ILi112EEENS7_ILi64EEEEEELi64ENS_6half_tEfNS_4arch4Sm80ELb0ELb0ELb1ELb1ELb0ELb0ELb1ELb0EEENS1_21CollectiveEpilogueFwdINS6_IJS8_SA_S9_EEENS6_IJNS7_ILi1EEESI_SI_EEESC_SE_Li128ELb1ELb1ELb0ELb0EEENS1_19SingleTileSchedulerILb1ELb0ELb1ELi128EEEEEEEEEvNT_6ParamsE)
        /*01b8*/ 	.word	0x000000ff


	//----- nvinfo : EIATTR_FRAME_SIZE
	.align		4
.L_84:
        /*01bc*/ 	.byte	0x04, 0x11
        /*01be*/ 	.short	(.L_86 - .L_85)
	.align		4
.L_85:
        /*01c0*/ 	.word	index@(_ZN7cutlass13device_kernelIN5flash19enable_sm80_to_sm89INS1_16FlashAttnFwdSm80INS1_25CollectiveMainloopFwdSm80ILi4ELi1ELb0EN4cute5tupleIJNS5_1CILi128EEENS7_ILi112EEENS7_ILi64EEEEEELi64ENS_6half_tEfNS_4arch4Sm80ELb0ELb0ELb1ELb1ELb0ELb0ELb1ELb0EEENS1_21CollectiveEpilogueFwdINS6_IJS8_SA_S9_EEENS6_IJNS7_ILi1EEESI_SI_EEESC_SE_Li128ELb1ELb1ELb0ELb0EEENS1_19SingleTileSchedulerILb1ELb0ELb1ELi128EEEEEEEEEvNT_6ParamsE)
        /*01c4*/ 	.word	0x00000078


	//----- nvinfo : EIATTR_REGCOUNT
	.align		4
.L_86:
        /*01c8*/ 	.byte	0x04, 0x2f
        /*01ca*/ 	.short	(.L_88 - .L_87)
	.align		4
.L_87:
        /*01cc*/ 	.word	index@(_ZN7cutlass13device_kernelIN5flash19enable_sm80_to_sm89INS1_16FlashAttnFwdSm80INS1_25CollectiveMainloopFwdSm80ILi4ELi1ELb0EN4cute5tupleIJNS5_1CILi128EEENS7_ILi112EEENS7_ILi64EEEEEELi64ENS_6half_tEfNS_4arch4Sm80ELb0ELb0ELb1ELb0ELb0ELb0ELb1ELb0EEENS1_21CollectiveEpilogueFwdINS6_IJS8_SA_S9_EEENS6_IJNS7_ILi1EEESI_SI_EEESC_SE_Li128ELb0ELb1ELb0ELb0EEENS1_19SingleTileSchedulerILb0ELb0ELb1ELi128EEEEEEEEEvNT_6ParamsE)
        /*01d0*/ 	.word	0x000000ff


	//----- nvinfo : EIATTR_FRAME_SIZE
	.align		4
.L_88:
        /*01d4*/ 	.byte	0x04, 0x11
        /*01d6*/ 	.short	(.L_90 - .L_89)
	.align		4
.L_89:
        /*01d8*/ 	.word	index@(_ZN7cutlass13device_kernelIN5flash19enable_sm80_to_sm89INS1_16FlashAttnFwdSm80INS1_25CollectiveMainloopFwdSm80ILi4ELi1ELb0EN4cute5tupleIJNS5_1CILi128EEENS7_ILi112EEENS7_ILi64EEEEEELi64ENS_6half_tEfNS_4arch4Sm80ELb0ELb0ELb1ELb0ELb0ELb0ELb1ELb0EEENS1_21CollectiveEpilogueFwdINS6_IJS8_SA_S9_EEENS6_IJNS7_ILi1EEESI_SI_EEESC_SE_Li128ELb0ELb1ELb0ELb0EEENS1_19SingleTileSchedulerILb0ELb0ELb1ELi128EEEEEEEEEvNT_6ParamsE)
        /*01dc*/ 	.word	0x00000098


	//----- nvinfo : EIATTR_MIN_STACK_SIZE
	.align		4
.L_90:
        /*01e0*/ 	.byte	0x04, 0x12
        /*01e2*/ 	.short	(.L_92 - .L_91)
	.align		4
.L_91:
        /*01e4*/ 	.word	index@(_ZN7cutlass13device_kernelIN5flash19enable_sm80_to_sm89INS1_16FlashAttnFwdSm80INS1_25CollectiveMainloopFwdSm80ILi4ELi1ELb0EN4cute5tupleIJNS5_1CILi128EEENS7_ILi112EEENS7_ILi64EEEEEELi64ENS_6half_tEfNS_4arch4Sm80ELb0ELb0ELb1ELb0ELb0ELb0ELb1ELb0EEENS1_21CollectiveEpilogueFwdINS6_IJS8_SA_S9_EEENS6_IJNS7_ILi1EEESI_SI_EEESC_SE_Li128ELb0ELb1ELb0ELb0EEENS1_19SingleTileSchedulerILb0ELb0ELb1ELi128EEEEEEEEEvNT_6ParamsE)
        /*01e8*/ 	.word	0x00000098


	//----- nvinfo : EIATTR_MIN_STACK_SIZE
	.align		4
.L_92:
        /*01ec*/ 	.byte	0x04, 0x12
        /*01ee*/ 	.short	(.L_94 - .L_93)
	.align		4
.L_93:
        /*01f0*/ 	.word	index@(_ZN7cutlass13device_kernelIN5flash19enable_sm80_to_sm89INS1_16FlashAttnFwdSm80INS1_25CollectiveMainloopFwdSm80ILi4ELi1ELb0EN4cute5tupleIJNS5_1CILi128EEENS7_ILi112EEENS7_ILi64EEEEEELi64ENS_6half_tEfNS_4arch4Sm80ELb0ELb0ELb1ELb1ELb0ELb0ELb1ELb0EEENS1_21CollectiveEpilogueFwdINS6_IJS8_SA_S9_EEENS6_IJNS7_ILi1EEESI_SI_EEESC_SE_Li128ELb1ELb1ELb0ELb0EEENS1_19SingleTileSchedulerILb1ELb0ELb1ELi128EEEEEEEEEvNT_6ParamsE)
        /*01f4*/ 	.word	0x00000078


	//----- nvinfo : EIATTR_MIN_STACK_SIZE
	.align		4
.L_94:
        /*01f8*/ 	.byte	0x04, 0x12
        /*01fa*/ 	.short	(.L_96 - .L_95)
	.align		4
.L_95:
        /*01fc*/ 	.word	index@(_ZN7cutlass13device_kernelIN5flash19enable_sm80_to_sm89INS1_16FlashAttnFwdSm80INS1_25CollectiveMainloopFwdSm80ILi4ELi1ELb0EN4cute5tupleIJNS5_1CILi128EEENS7_ILi112EEENS7_ILi64EEEEEELi64ENS_6half_tEfNS_4arch4Sm80ELb0ELb0ELb1ELb1ELb0ELb1ELb1ELb0EEENS1_21CollectiveEpilogueFwdINS6_IJS8_SA_S9_EEENS6_IJNS7_ILi1EEESI_SI_EEESC_SE_Li128ELb1ELb1ELb0ELb0EEENS1_19SingleTileSchedulerILb1ELb0ELb1ELi128EEEEEEEEEvNT_6ParamsE)
        /*0200*/ 	.word	0x00000088


	//----- nvinfo : EIATTR_MIN_STACK_SIZE
	.align		4
.L_96:
        /*0204*/ 	.byte	0x04, 0x12
        /*0206*/ 	.short	(.L_98 - .L_97)
	.align		4
.L_97:
        /*0208*/ 	.word	index@(_ZN7cutlass13device_kernelIN5flash19enable_sm80_to_sm89INS1_16FlashAttnFwdSm80INS1_25CollectiveMainloopFwdSm80ILi4ELi1ELb0EN4cute5tupleIJNS5_1CILi128EEENS7_ILi96EEENS7_ILi64EEEEEELi64ENS_6half_tEfNS_4arch4Sm80ELb0ELb1ELb1ELb0ELb0ELb0ELb1ELb0EEENS1_21CollectiveEpilogueFwdINS6_IJS8_SA_S9_EEENS6_IJNS7_ILi1EEESI_SI_EEESC_SE_Li128ELb0ELb1ELb0ELb0EEENS1_19SingleTileSchedulerILb0ELb0ELb1ELi128EEEEEEEEEvNT_6ParamsE)
        /*020c*/ 	.word	0x00000068


	//----- nvinfo : EIATTR_MIN_STACK_SIZE
	.align		4
.L_98:
        /*0210*/ 	.byte	0x04, 0x12
        /*0212*/ 	.short	(.L_100 - .L_99)
	.align		4
.L_99:
        /*0214*/ 	.word	index@(_ZN7cutlass13device_kernelIN5flash19enable_sm80_to_sm89INS1_16FlashAttnFwdSm80INS1_25CollectiveMainloopFwdSm80ILi4ELi1ELb0EN4cute5tupleIJNS5_1CILi128EEENS7_ILi96EEENS7_ILi64EEEEEELi64ENS_6half_tEfNS_4arch4Sm80ELb0ELb1ELb1ELb1ELb0ELb0ELb1ELb0EEENS1_21CollectiveEpilogueFwdINS6_IJS8_SA_S9_EEENS6_IJNS7_ILi1EEESI_SI_EEESC_SE_Li128ELb1ELb1ELb0ELb0EEENS1_19SingleTileSchedulerILb1ELb0ELb1ELi128EEEEEEEEEvNT_6ParamsE)
        /*0218*/ 	.word	0x00000070


	//----- nvinfo : EIATTR_MIN_STACK_SIZE
	.align		4
.L_100:
        /*021c*/ 	.byte	0x04, 0x12
        /*021e*/ 	.short	(.L_102 - .L_101)
	.align		4
.L_101:
        /*0220*/ 	.word	index@(_ZN7cutlass13device_kernelIN5flash19enable_sm80_to_sm89INS1_16FlashAttnFwdSm80INS1_25CollectiveMainloopFwdSm80ILi4ELi1ELb0EN4cute5tupleIJNS5_1CILi128EEENS7_ILi96EEENS7_ILi64EEEEEELi64ENS_6half_tEfNS_4arch4Sm80ELb0ELb1ELb1ELb1ELb0ELb1ELb1ELb0EEENS1_21CollectiveEpilogueFwdINS6_IJS8_SA_S9_EEENS6_IJNS7_ILi1EEESI_SI_EEESC_SE_Li128ELb1ELb1ELb0ELb0EEENS1_19SingleTileSchedulerILb1ELb0ELb1ELi128EEEEEEEEEvNT_6ParamsE)
        /*0224*/ 	.word	0x00000090


	//----- nvinfo : EIATTR_MIN_STACK_SIZE
	.align		4
.L_102:
        /*0228*/ 	.byte	0x04, 0x12
        /*022a*/ 	.short	(.L_104 - .L_103)
	.align		4
.L_103:
        /*022c*/ 	.word	index@(_ZN7cutlass13device_kernelIN5flash19enable_sm80_to_sm89INS1_16FlashAttnFwdSm80INS1_25CollectiveMainloopFwdSm80ILi4ELi1ELb0EN4cute5tupleIJNS5_1CILi128EEENS7_ILi112EEENS7_ILi64EEEEEELi64ENS_6half_tEfNS_4arch4Sm80ELb1ELb0ELb1ELb0ELb0ELb0ELb1ELb0EEENS1_21CollectiveEpilogueFwdINS6_IJS8_SA_S9_EEENS6_IJNS7_ILi1EEESI_SI_EEESC_SE_Li128ELb0ELb1ELb0ELb0EEENS1_30DynamicPersistentTileSchedulerILi128ELi128ELb0ELb1ELb0EEEEEEEEEvNT_6ParamsE)
        /*0230*/ 	.word	0x000000b0


	//----- nvinfo : EIATTR_MIN_STACK_SIZE
	.align		4
.L_104:
        /*0234*/ 	.byte	0x04, 0x12
        /*0236*/ 	.short	(.L_106 - .L_105)
	.align		4
.L_105:
        /*0238*/ 	.word	index@(_ZN7cutlass13device_kernelIN5flash19enable_sm80_to_sm89INS1_16FlashAttnFwdSm80INS1_25CollectiveMainloopFwdSm80ILi4ELi1ELb0EN4cute5tupleIJNS5_1CILi128EEENS7_ILi112EEENS7_ILi64EEEEEELi64ENS_6half_tEfNS_4arch4Sm80ELb1ELb0ELb1ELb1ELb0ELb0ELb1ELb0EEENS1_21CollectiveEpilogueFwdINS6_IJS8_SA_S9_EEENS6_IJNS7_ILi1EEESI_SI_EEESC_SE_Li128ELb1ELb1ELb0ELb0EEENS1_19SingleTileSchedulerILb1ELb0ELb1ELi128EEEEEEEEEvNT_6ParamsE)
        /*023c*/ 	.word	0x000000b0


	//----- nvinfo : EIATTR_MIN_STACK_SIZE
	.align		4
.L_106:
        /*0240*/ 	.byte	0x04, 0x12
        /*0242*/ 	.short	(.L_108 - .L_107)
	.align		4
.L_107:
        /*0244*/ 	.word	index@(_ZN7cutlass13device_kernelIN5flash19enable_sm80_to_sm89INS1_16FlashAttnFwdSm80INS1_25CollectiveMainloopFwdSm80ILi4ELi1ELb0EN4cute5tupleIJNS5_1CILi128EEENS7_ILi112EEENS7_ILi64EEEEEELi64ENS_6half_tEfNS_4arch4Sm80ELb1ELb0ELb1ELb1ELb0ELb1ELb1ELb0EEENS1_21CollectiveEpilogueFwdINS6_IJS8_SA_S9_EEENS6_IJNS7_ILi1EEESI_SI_EEESC_SE_Li128ELb1ELb1ELb0ELb0EEENS1_19SingleTileSchedulerILb1ELb0ELb1ELi128EEEEEEEEEvNT_6ParamsE)
        /*0248*/ 	.word	0x000000c8


	//----- nvinfo : EIATTR_MIN_STACK_SIZE
	.align		4
.L_108:
        /*024c*/ 	.byte	0x04, 0x12
        /*024e*/ 	.short	(.L_110 - .L_109)
	.align		4
.L_109:
        /*0250*/ 	.word	index@(_ZN7cutlass13device_kernelIN5flash19enable_sm80_to_sm89INS1_16FlashAttnFwdSm80INS1_25CollectiveMainloopFwdSm80ILi4ELi1ELb0EN4cute5tupleIJNS5_1CILi128EEENS7_ILi112EEENS7_ILi64EEEEEELi64ENS_6half_tEfNS_4arch4Sm80ELb0ELb0ELb0ELb0ELb0ELb0ELb1ELb0EEENS1_21CollectiveEpilogueFwdINS6_IJS8_SA_S9_EEENS6_IJNS7_ILi1EEESI_SI_EEESC_SE_Li128ELb0ELb1ELb0ELb0EEENS1_19SingleTileSchedulerILb0ELb0ELb1ELi128EEEEEEEEEvNT_6ParamsE)
        /*0254*/ 	.word	0x00000088


	//----- nvinfo : EIATTR_MIN_STACK_SIZE
	.align		4
.L_110:
        /*0258*/ 	.byte	0x04, 0x12
        /*025a*/ 	.short	(.L_112 - .L_111)
	.align		4
.L_111:
        /*025c*/ 	.word	index@(_ZN7cutlass13device_kernelIN5flash19enable_sm80_to_sm89INS1_16FlashAttnFwdSm80INS1_25CollectiveMainloopFwdSm80ILi4ELi1ELb0EN4cute5tupleIJNS5_1CILi128EEENS7_ILi112EEENS7_ILi64EEEEEELi64ENS_6half_tEfNS_4arch4Sm80ELb0ELb0ELb0ELb1ELb0ELb0ELb1ELb0EEENS1_21CollectiveEpilogueFwdINS6_IJS8_SA_S9_EEENS6_IJNS7_ILi1EEESI_SI_EEESC_SE_Li128ELb1ELb1ELb0ELb0EEENS1_19SingleTileSchedulerILb1ELb0ELb1ELi128EEEEEEEEEvNT_6ParamsE)
        /*0260*/ 	.word	0x00000048


	//----- nvinfo : EIATTR_MIN_STACK_SIZE
	.align		4
.L_112:
        /*0264*/ 	.byte	0x04, 0x12
        /*0266*/ 	.short	(.L_114 - .L_113)
	.align		4
.L_113:
        /*0268*/ 	.word	index@(_ZN7cutlass13device_kernelIN5flash19enable_sm80_to_sm89INS1_16FlashAttnFwdSm80INS1_25CollectiveMainloopFwdSm80ILi4ELi1ELb0EN4cute5tupleIJNS5_1CILi128EEENS7_ILi112EEENS7_ILi64EEEEEELi64ENS_6half_tEfNS_4arch4Sm80ELb0ELb0ELb0ELb1ELb0ELb1ELb1ELb0EEENS1_21CollectiveEpilogueFwdINS6_IJS8_SA_S9_EEENS6_IJNS7_ILi1EEESI_SI_EEESC_SE_Li128ELb1ELb1ELb0ELb0EEENS1_19SingleTileSchedulerILb1ELb0ELb1ELi128EEEEEEEEEvNT_6ParamsE)
        /*026c*/ 	.word	0x00000078


	//----- nvinfo : EIATTR_MIN_STACK_SIZE
	.align		4
.L_114:
        /*0270*/ 	.byte	0x04, 0x12
        /*0272*/ 	.short	(.L_116 - .L_115)
	.align		4
.L_115:
        /*0274*/ 	.word	index@(_ZN7cutlass13device_kernelIN5flash19enable_sm80_to_sm89INS1_16FlashAttnFwdSm80INS1_25CollectiveMainloopFwdSm80ILi4ELi1ELb0EN4cute5tupleIJNS5_1CILi128EEENS7_ILi96EEENS7_ILi64EEEEEELi64ENS_6half_tEfNS_4arch4Sm80ELb0ELb1ELb0ELb0ELb0ELb0ELb1ELb0EEENS1_21CollectiveEpilogueFwdINS6_IJS8_SA_S9_EEENS6_IJNS7_ILi1EEESI_SI_EEESC_SE_Li128ELb0ELb1ELb0ELb0EEENS1_19SingleTileSchedulerILb0ELb0ELb1ELi128EEEEEEEEEvNT_6ParamsE)
        /*0278*/ 	.word	0x00000068


	//----- nvinfo : EIATTR_MIN_STACK_SIZE
	.align		4
.L_116:
        /*027c*/ 	.byte	0x04, 0x12
        /*027e*/ 	.short	(.L_118 - .L_117)
	.align		4
.L_117:
        /*0280*/ 	.word	index@(_ZN7cutlass13device_kernelIN5flash19enable_sm80_to_sm89INS1_16FlashAttnFwdSm80INS1_25CollectiveMainloopFwdSm80ILi4ELi1ELb0EN4cute5tupleIJNS5_1CILi128EEENS7_ILi96EEENS7_ILi64EEEEEELi64ENS_6half_tEfNS_4arch4Sm80ELb0ELb1ELb0ELb1ELb0ELb0ELb1ELb0EEENS1_21CollectiveEpilogueFwdINS6_IJS8_SA_S9_EEENS6_IJNS7_ILi1EEESI_SI_EEESC_SE_Li128ELb1ELb1ELb0ELb0EEENS1_19SingleTileSchedulerILb1ELb0ELb1ELi128EEEEEEEEEvNT_6ParamsE)
        /*0284*/ 	.word	0x00000048


	//----- nvinfo : EIATTR_MIN_STACK_SIZE
	.align		4
.L_118:
        /*0288*/ 	.byte	0x04, 0x12
        /*028a*/ 	.short	(.L_120 - .L_119)
	.align		4
.L_119:
        /*028c*/ 	.word	index@(_ZN7cutlass13device_kernelIN5flash19enable_sm80_to_sm89INS1_16FlashAttnFwdSm80INS1_25CollectiveMainloopFwdSm80ILi4ELi1ELb0EN4cute5tupleIJNS5_1CILi128EEENS7_ILi96EEENS7_ILi64EEEEEELi64ENS_6half_tEfNS_4arch4Sm80ELb0ELb1ELb0ELb1ELb0ELb1ELb1ELb0EEENS1_21CollectiveEpilogueFwdINS6_IJS8_SA_S9_EEENS6_IJNS7_ILi1EEESI_SI_EEESC_SE_Li128ELb1ELb1ELb0ELb0EEENS1_19SingleTileSchedulerILb1ELb0ELb1ELi128EEEEEEEEEvNT_6ParamsE)
        /*0290*/ 	.word	0x00000088


	//----- nvinfo : EIATTR_MIN_STACK_SIZE
	.align		4
.L_120:
        /*0294*/ 	.byte	0x04, 0x12
        /*0296*/ 	.short	(.L_122 - .L_121)
	.align		4
.L_121:
        /*0298*/ 	.word	index@(_ZN7cutlass13device_kernelIN5flash19enable_sm80_to_sm89INS1_16FlashAttnFwdSm80INS1_25CollectiveMainloopFwdSm80ILi4ELi1ELb0EN4cute5tupleIJNS5_1CILi128EEENS7_ILi112EEENS7_ILi64EEEEEELi64ENS_6half_tEfNS_4arch4Sm80ELb1ELb0ELb0ELb0ELb0ELb0ELb1ELb0EEENS1_21CollectiveEpilogueFwdINS6_IJS8_SA_S9_EEENS6_IJNS7_ILi1EEESI_SI_EEESC_SE_Li128ELb0ELb1ELb0ELb0EEENS1_30DynamicPersistentTileSchedulerILi128ELi128ELb0ELb1ELb0EEEEEEEEEvNT_6ParamsE)
        /*029c*/ 	.word	0x000000d8


	//----- nvinfo : EIATTR_MIN_STACK_SIZE
	.align		4
.L_122:
        /*02a0*/ 	.byte	0x04, 0x12
        /*02a2*/ 	.short	(.L_124 - .L_123)
	.align		4
.L_123:
        /*02a4*/ 	.word	index@(_ZN7cutlass13device_kernelIN5flash19enable_sm80_to_sm89INS1_16FlashAttnFwdSm80INS1_25CollectiveMainloopFwdSm80ILi4ELi1ELb0EN4cute5tupleIJNS5_1CILi128EEENS7_ILi112EEENS7_ILi64EEEEEELi64ENS_6half_tEfNS_4arch4Sm80ELb1ELb0ELb0ELb1ELb0ELb0ELb1ELb0EEENS1_21CollectiveEpilogueFwdINS6_IJS8_SA_S9_EEENS6_IJNS7_ILi1EEESI_SI_EEESC_SE_Li128ELb1ELb1ELb0ELb0EEENS1_19SingleTileSchedulerILb1ELb0ELb1ELi128EEEEEEEEEvNT_6ParamsE)
        /*02a8*/ 	.word	0x000000c8


	//----- nvinfo : EIATTR_MIN_STACK_SIZE
	.align		4
.L_124:
        /*02ac*/ 	.byte	0x04, 0x12
        /*02ae*/ 	.short	(.L_126 - .L_125)
	.align		4
.L_125:
        /*02b0*/ 	.word	index@(_ZN7cutlass13device_kernelIN5flash19enable_sm80_to_sm89INS1_16FlashAttnFwdSm80INS1_25CollectiveMainloopFwdSm80ILi4ELi1ELb0EN4cute5tupleIJNS5_1CILi128EEENS7_ILi112EEENS7_ILi64EEEEEELi64ENS_6half_tEfNS_4arch4Sm80ELb1ELb0ELb0ELb1ELb0ELb1ELb1ELb0EEENS1_21CollectiveEpilogueFwdINS6_IJS8_SA_S9_EEENS6_IJNS7_ILi1EEESI_SI_EEESC_SE_Li128ELb1ELb1ELb0ELb0EEENS1_19SingleTileSchedulerILb1ELb0ELb1ELi128EEEEEEEEEvNT_6ParamsE)
        /*02b4*/ 	.word	0x000000b8
.L_126:


//--------------------- .nv.info._ZN7cutlass13device_kernelIN5flash19enable_sm80_to_sm89INS1_16FlashAttnFwdSm80INS1_25CollectiveMainloopFwdSm80ILi4ELi1ELb0EN4cute5tupleIJNS5_1CILi128EEENS7_ILi112EEENS7_ILi64EEEEEELi64ENS_6half_tEfNS_4arch4Sm80ELb0ELb0ELb1ELb0ELb0ELb0ELb1ELb0EEENS1_21CollectiveEpilogueFwdINS6_IJS8_SA_S9_EEENS6_IJNS7_ILi1EEESI_SI_EEESC_SE_Li128ELb0ELb1ELb0ELb0EEENS1_19SingleTileSchedulerILb0ELb0ELb1ELi128EEEEEEEEEvNT_6ParamsE --------------------------
	.section	.nv.info._ZN7cutlass13device_kernelIN5flash19enable_sm80_to_sm89INS1_16FlashAttnFwdSm80INS1_25CollectiveMainloopFwdSm80ILi4ELi1ELb0EN4cute5tupleIJNS5_1CILi128EEENS7_ILi112EEENS7_ILi64EEEEEELi64ENS_6half_tEfNS_4arch4Sm80ELb0ELb0ELb1ELb0ELb0ELb0ELb1ELb0EEENS1_21CollectiveEpilogueFwdINS6_IJS8_SA_S9_EEENS6_IJNS7_ILi1EEESI_SI_EEESC_SE_Li128ELb0ELb1ELb0ELb0EEENS1_19SingleTileSchedulerILb0ELb0ELb1ELi128EEEEEEEEEvNT_6ParamsE,"",@"SHT_CUDA_INFO"
	.sectionflags	@""
	.align	4


	//----- nvinfo : EIATTR_CUDA_API_VERSION
	.align		4
        /*0000*/ 	.byte	0x04, 0x37
        /*0002*/ 	.short	(.L_128 - .L_127)
.L_127:
        /*0004*/ 	.word	0x00000082


	//----- nvinfo : EIATTR_SW2861232_WAR
	.align		4
.L_128:
        /*0008*/ 	.byte	0x01, 0x35
	.zero		2


	//----- nvinfo : EIATTR_PARAM_CBANK
	.align		4
        /*000c*/ 	.byte	0x04, 0x0a
        /*000e*/ 	.short	(.L_130 - .L_129)
	.align		4
.L_129:
        /*0010*/ 	.word	index@(.nv.constant0._ZN7cutlass13device_kernelIN5flash19enable_sm80_to_sm89INS1_16FlashAttnFwdSm80INS1_25CollectiveMainloopFwdSm80ILi4ELi1ELb0EN4cute5tupleIJNS5_1CILi128EEENS7_ILi112EEENS7_ILi64EEEEEELi64ENS_6half_tEfNS_4arch4Sm80ELb0ELb0ELb1ELb0ELb0ELb0ELb1ELb0EEENS1_21CollectiveEpilogueFwdINS6_IJS8_SA_S9_EEENS6_IJNS7_ILi1EEESI_SI_EEESC_SE_Li128ELb0ELb1ELb0ELb0EEENS1_19SingleTileSchedulerILb0ELb0ELb1ELi128EEEEEEEEEvNT_6ParamsE)
        /*0014*/ 	.short	0x0160
        /*0016*/ 	.short	0x0418


	//----- nvinfo : EIATTR_CBANK_PARAM_SIZE
	.align		4
.L_130:
        /*0018*/ 	.byte	0x03, 0x19
        /*001a*/ 	.short	0x0418


	//----- nvinfo : EIATTR_KPARAM_INFO
	.align		4
        /*001c*/ 	.byte	0x04, 0x17
        /*001e*/ 	.short	(.L_132 - .L_131)
.L_131:
        /*0020*/ 	.word	0x00000000
        /*0024*/ 	.short	0x0000
        /*0026*/ 	.short	0x0000
        /*0028*/ 	.byte	0x00, 0xf0, 0x61, 0x10


	//----- nvinfo : EIATTR_MAXREG_COUNT
	.align		4
.L_132:
        /*002c*/ 	.byte	0x03, 0x1b
        /*002e*/ 	.short	0x00ff


	//----- nvinfo : EIATTR_NUM_BARRIERS
	.align		4
        /*0030*/ 	.byte	0x02, 0x4c
        /*0032*/ 	.byte	0x02
	.zero		1


	//----- nvinfo : EIATTR_ANNOTATIONS
	.align		4
        /*0034*/ 	.byte	0x04, 0x55
        /*0036*/ 	.short	(.L_134 - .L_133)


	//   ....[0]....
.L_133:
        /*0038*/ 	.word	0x00000001
        /*003c*/ 	.byte	0x60, 0x02, 0x00, 0x00, 0x01, 0x00, 0x00, 0x00, 0x60, 0x06, 0x00, 0x00, 0x01, 0x00, 0x00, 0x00
        /* <DEDUP_REMOVED lines=37> */
        /*029c*/ 	.byte	0x90, 0xd8, 0x00, 0x00, 0x01, 0x00, 0x00, 0x00, 0xa0, 0xd8, 0x00, 0x00


	//----- nvinfo : EIATTR_MERCURY_ISA_VERSION
	.align		4
.L_134:
        /*02a8*/ 	.byte	0x03, 0x5f
        /*02aa*/ 	.short	0x0000


	//----- nvinfo : EIATTR_COOP_GROUP_MASK_REGIDS
	.align		4
        /*02ac*/ 	.byte	0x04, 0x29
        /*02ae*/ 	.short	(.L_136 - .L_135)


	//   ....[0]....
.L_135:
        /*02b0*/ 	.word	0xffffffff


	//   ....[1]....
        /*02b4*/ 	.word	0xffffffff


	//   ....[2]....
        /*02b8*/ 	.word	0xffffffff


	//   ....[3]....
        /*02bc*/ 	.word	0xffffffff


	//   ....[4]....
        /*02c0*/ 	.word	0xffffffff


	//   ....[5]....
        /*02c4*/ 	.word	0xffffffff


	//   ....[6]....
        /*02c8*/ 	.word	0xffffffff


	//   ....[7]....
        /*02cc*/ 	.word	0xffffffff


	//   ....[8]....
        /*02d0*/ 	.word	0xffffffff


	//   ....[9]....
        /*02d4*/ 	.word	0xffffffff


	//   ....[10]....
        /*02d8*/ 	.word	0xffffffff


	//   ....[11]....
        /*02dc*/ 	.word	0xffffffff


	//   ....[12]....
        /*02e0*/ 	.word	0xffffffff


	//   ....[13]....
        /*02e4*/ 	.word	0xffffffff


	//   ....[14]....
        /*02e8*/ 	.word	0xffffffff


	//   ....[15]....
        /*02ec*/ 	.word	0xffffffff


	//   ....[16]....
        /*02f0*/ 	.word	0xffffffff


	//   ....[17]....
        /*02f4*/ 	.word	0xffffffff


	//   ....[18]....
        /*02f8*/ 	.word	0xffffffff


	//   ....[19]....
        /*02fc*/ 	.word	0xffffffff


	//   ....[20]....
        /*0300*/ 	.word	0xffffffff


	//   ....[21]....
        /*0304*/ 	.word	0xffffffff


	//   ....[22]....
        /*0308*/ 	.word	0xffffffff


	//   ....[23]....
        /*030c*/ 	.word	0xffffffff


	//   ....[24]....
        /*0310*/ 	.word	0xffffffff


	//   ....[25]....
        /*0314*/ 	.word	0xffffffff


	//   ....[26]....
        /*0318*/ 	.word	0xffffffff


	//   ....[27]....
        /*031c*/ 	.word	0xffffffff


	//   ....[28]....
        /*0320*/ 	.word	0xffffffff


	//   ....[29]....
        /*0324*/ 	.word	0xffffffff


	//   ....[30]....
        /*0328*/ 	.word	0xffffffff


	//   ....[31]....
        /*032c*/ 	.word	0xffffffff


	//   ....[32]....
        /*0330*/ 	.word	0xffffffff


	//   ....[33]....
        /*0334*/ 	.word	0xffffffff


	//   ....[34]....
        /*0338*/ 	.word	0xffffffff


	//   ....[35]....
        /*033c*/ 	.word	0xffffffff


	//   ....[36]....
        /*0340*/ 	.word	0xffffffff


	//   ....[37]....
        /*0344*/ 	.word	0xffffffff


	//   ....[38]....
        /*0348*/ 	.word	0xffffffff


	//   ....[39]....
        /*034c*/ 	.word	0xffffffff


	//   ....[40]....
        /*0350*/ 	.word	0xffffffff


	//   ....[41]....
        /*0354*/ 	.word	0xffffffff


	//   ....[42]....
        /*0358*/ 	.word	0xffffffff


	//   ....[43]....
        /*035c*/ 	.word	0xffffffff


	//   ....[44]....
        /*0360*/ 	.word	0xffffffff


	//   ....[45]....
        /*0364*/ 	.word	0xffffffff


	//   ....[46]....
        /*0368*/ 	.word	0xffffffff


	//   ....[47]....
        /*036c*/ 	.word	0xffffffff


	//   ....[48]....
        /*0370*/ 	.word	0xffffffff


	//   ....[49]....
        /*0374*/ 	.word	0xffffffff


	//   ....[50]....
        /*0378*/ 	.word	0xffffffff


	//   ....[51]....
        /*037c*/ 	.word	0xffffffff


	//   ....[52]....
        /*0380*/ 	.word	0xffffffff


	//   ....[53]....
        /*0384*/ 	.word	0xffffffff


	//   ....[54]....
        /*0388*/ 	.word	0xffffffff


	//   ....[55]....
        /*038c*/ 	.word	0xffffffff


	//   ....[56]....
        /*0390*/ 	.word	0xffffffff


	//   ....[57]....
        /*0394*/ 	.word	0xffffffff


	//   ....[58]....
        /*0398*/ 	.word	0xffffffff


	//   ....[59]....
        /*039c*/ 	.word	0xffffffff


	//   ....[60]....
        /*03a0*/ 	.word	0xffffffff


	//   ....[61]....
        /*03a4*/ 	.word	0xffffffff


	//   ....[62]....
        /*03a8*/ 	.word	0xffffffff


	//   ....[63]....
        /*03ac*/ 	.word	0xffffffff


	//----- nvinfo : EIATTR_COOP_GROUP_INSTR_OFFSETS
	.align		4
.L_136:
        /*03b0*/ 	.byte	0x04, 0x28
        /*03b2*/ 	.short	(.L_138 - .L_137)


	//   ....[0]....
.L_137:
        /*03b4*/ 	.word	0x000003f0


	//   ....[1]....
        /*03b8*/ 	.word	0x00000420


	//   ....[2]....
        /*03bc*/ 	.word	0x00000450


	//   ....[3]....
        /*03c0*/ 	.word	0x00000480


	//   ....[4]....
        /*03c4*/ 	.word	0x000004d0


	//   ....[5]....
        /*03c8*/ 	.word	0x00000500


	//   ....[6]....
        /*03cc*/ 	.word	0x00000570


	//   ....[7]....
        /*03d0*/ 	.word	0x000005a0


	//   ....[8]....
        /*03d4*/ 	.word	0x000005f0


	//   ....[9]....
        /*03d8*/ 	.word	0x00000620


	//   ....[10]....
        /*03dc*/ 	.word	0x00000630


	//   ....[11]....
        /*03e0*/ 	.word	0x00000640


	//   ....[12]....
        /*03e4*/ 	.word	0x00000650


	//   ....[13]....
        /*03e8*/ 	.word	0x00000680


	//   ....[14]....
        /*03ec*/ 	.word	0x00000690


	//   ....[15]....
        /*03f0*/ 	.word	0x00000710


	//   ....[16]....
        /*03f4*/ 	.word	0x00004030


	//   ....[17]....
        /*03f8*/ 	.word	0x00004090


	//   ....[18]....
        /*03fc*/ 	.word	0x000041c0


	//   ....[19]....
        /*0400*/ 	.word	0x000041f0


	//   ....[20]....
        /*0404*/ 	.word	0x00004220


	//   ....[21]....
        /*0408*/ 	.word	0x00004320


	//   ....[22]....
        /*040c*/ 	.word	0x000043d0


	//   ....[23]....
        /*0410*/ 	.word	0x00004540


	//   ....[24]....
        /*0414*/ 	.word	0x000098c0


	//   ....[25]....
        /*0418*/ 	.word	0x00009940


	//   ....[26]....
        /*041c*/ 	.word	0x00009a00


	//   ....[27]....
        /*0420*/ 	.word	0x00009a30


	//   ....[28]....
        /*0424*/ 	.word	0x00009a60


	//   ....[29]....
        /*0428*/ 	.word	0x00009b80


	//   ....[30]....
        /*042c*/ 	.word	0x00009d20


	//   ....[31]....
        /*0430*/ 	.word	0x00009fc0


	//   ....[32]....
        /*0434*/ 	.word	0x0000cf10


	//   ....[33]....
        /*0438*/ 	.word	0x0000cf20


	//   ....[34]....
        /*043c*/ 	.word	0x0000cf30


	//   ....[35]....
        /*0440*/ 	.word	0x0000cf40


	//   ....[36]....
        /*0444*/ 	.word	0x0000cfa0


	//   ....[37]....
        /*0448*/ 	.word	0x0000cfc0


	//   ....[38]....
        /*044c*/ 	.word	0x0000cfd0


	//   ....[39]....
        /*0450*/ 	.word	0x0000cfe0


	//   ....[40]....
        /*0454*/ 	.word	0x0000dfa0


	//   ....[41]....
        /*0458*/ 	.word	0x0000dfe0


	//   ....[42]....
        /*045c*/ 	.word	0x0000e000


	//   ....[43]....
        /*0460*/ 	.word	0x0000e020


	//   ....[44]....
        /*0464*/ 	.word	0x0000e190


	//   ....[45]....
        /*0468*/ 	.word	0x0000e1b0


	//   ....[46]....
        /*046c*/ 	.word	0x0000e1c0


	//   ....[47]....
        /*0470*/ 	.word	0x0000e1d0


	//   ....[48]....
        /*0474*/ 	.word	0x0000e280


	//   ....[49]....
        /*0478*/ 	.word	0x0000e290


	//   ....[50]....
        /*047c*/ 	.word	0x0000e310


	//   ....[51]....
        /*0480*/ 	.word	0x0000e320


	//   ....[52]....
        /*0484*/ 	.word	0x0000e340


	//   ....[53]....
        /*0488*/ 	.word	0x0000e350


	//   ....[54]....
        /*048c*/ 	.word	0x0000e370


	//   ....[55]....
        /*0490*/ 	.word	0x0000e380


	//   ....[56]....
        /*0494*/ 	.word	0x0000e3a0


	//   ....[57]....
        /*0498*/ 	.word	0x0000e3b0


	//   ....[58]....
        /*049c*/ 	.word	0x0000e3d0


	//   ....[59]....
        /*04a0*/ 	.word	0x0000e3e0


	//   ....[60]....
        /*04a4*/ 	.word	0x0000e400


	//   ....[61]....
        /*04a8*/ 	.word	0x0000e410


	//   ....[62]....
        /*04ac*/ 	.word	0x0000e4c0


	//   ....[63]....
        /*04b0*/ 	.word	0x0000e500


	//----- nvinfo : EIATTR_EXIT_INSTR_OFFSETS
	.align		4
.L_138:
        /*04b4*/ 	.byte	0x04, 0x1c
        /*04b6*/ 	.short	(.L_140 - .L_139)


	//   ....[0]....
.L_139:
        /*04b8*/ 	.word	0x00000040


	//   ....[1]....
        /*04bc*/ 	.word	0x0000e5c0


	//   ....[2]....
        /*04c0*/ 	.word	0x0000e5f0


	//----- nvinfo : EIATTR_CTAIDZ_USED
	.align		4
.L_140:
        /*04c4*/ 	.byte	0x01, 0x04
	.zero		2


	//----- nvinfo : EIATTR_MAX_THREADS
	.align		4
        /*04c8*/ 	.byte	0x04, 0x05
        /*04ca*/ 	.short	(.L_142 - .L_141)
.L_141:
        /*04cc*/ 	.word	0x00000080
        /*04d0*/ 	.word	0x00000001
        /*04d4*/ 	.word	0x00000001
.L_142:


//--------------------- .nv.info._ZN7cutlass13device_kernelIN5flash19enable_sm80_to_sm89INS1_16FlashAttnFwdSm80INS1_25CollectiveMainloopFwdSm80ILi4ELi1ELb0EN4cute5tupleIJNS5_1CILi128EEENS7_ILi112EEENS7_ILi64EEEEEELi64ENS_6half_tEfNS_4arch4Sm80ELb0ELb0ELb1ELb1ELb0ELb0ELb1ELb0EEENS1_21CollectiveEpilogueFwdINS6_IJS8_SA_S9_EEENS6_IJNS7_ILi1EEESI_SI_EEESC_SE_Li128ELb1ELb1ELb0ELb0EEENS1_19SingleTileSchedulerILb1ELb0ELb1ELi128EEEEEEEEEvNT_6ParamsE --------------------------
	.section	.nv.info._ZN7cutlass13device_kernelIN5flash19enable_sm80_to_sm89INS1_16FlashAttnFwdSm80INS1_25CollectiveMainloopFwdSm80ILi4ELi1ELb0EN4cute5tupleIJNS5_1CILi128EEENS7_ILi112EEENS7_ILi64EEEEEELi64ENS_6half_tEfNS_4arch4Sm80ELb0ELb0ELb1ELb1ELb0ELb0ELb1ELb0EEENS1_21CollectiveEpilogueFwdINS6_IJS8_SA_S9_EEENS6_IJNS7_ILi1EEESI_SI_EEESC_SE_Li128ELb1ELb1ELb0ELb0EEENS1_19SingleTileSchedulerILb1ELb0ELb1ELi128EEEEEEEEEvNT_6ParamsE,"",@"SHT_CUDA_INFO"
	.sectionflags	@""
	.align	4


	//----- nvinfo : EIATTR_CUDA_API_VERSION
	.align		4
        /*0000*/ 	.byte	0x04, 0x37
        /*0002*/ 	.short	(.L_144 - .L_143)
.L_143:
        /*0004*/ 	.word	0x00000082


	//----- nvinfo : EIATTR_SW2861232_WAR
	.align		4
.L_144:
        /*0008*/ 	.byte	0x01, 0x35
	.zero		2


	//----- nvinfo : EIATTR_PARAM_CBANK
	.align		4
        /*000c*/ 	.byte	0x04, 0x0a
        /*000e*/ 	.short	(.L_146 - .L_145)
	.align		4
.L_145:
        /*0010*/ 	.word	index@(.nv.constant0._ZN7cutlass13device_kernelIN5flash19enable_sm80_to_sm89INS1_16FlashAttnFwdSm80INS1_25CollectiveMainloopFwdSm80ILi4ELi1ELb0EN4cute5tupleIJNS5_1CILi128EEENS7_ILi112EEENS7_ILi64EEEEEELi64ENS_6half_tEfNS_4arch4Sm80ELb0ELb0ELb1ELb1ELb0ELb0ELb1ELb0EEENS1_21CollectiveEpilogueFwdINS6_IJS8_SA_S9_EEENS6_IJNS7_ILi1EEESI_SI_EEESC_SE_Li128ELb1ELb1ELb0ELb0EEENS1_19SingleTileSchedulerILb1ELb0ELb1ELi128EEEEEEEEEvNT_6ParamsE)
        /*0014*/ 	.short	0x0160
        /*0016*/ 	.short	0x0418


	//----- nvinfo : EIATTR_CBANK_PARAM_SIZE
	.align		4
.L_146:
        /*0018*/ 	.byte	0x03, 0x19
        /*001a*/ 	.short	0x0418


	//----- nvinfo : EIATTR_KPARAM_INFO
	.align		4
        /*001c*/ 	.byte	0x04, 0x17
        /*001e*/ 	.short	(.L_148 - .L_147)
.L_147:
        /*0020*/ 	.word	0x00000000
        /*0024*/ 	.short	0x0000
        /*0026*/ 	.short	0x0000
        /*0028*/ 	.byte	0x00, 0xf0, 0x61, 0x10


	//----- nvinfo : EIATTR_MAXREG_COUNT
	.align		4
.L_148:
        /*002c*/ 	.byte	0x03, 0x1b
        /*002e*/ 	.short	0x00ff


	//----- nvinfo : EIATTR_NUM_BARRIERS
	.align		4
        /*0030*/ 	.byte	0x02, 0x4c
        /*0032*/ 	.byte	0x02
	.zero		1


	//----- nvinfo : EIATTR_ANNOTATIONS
	.align		4
        /*0034*/ 	.byte	0x04, 0x55
        /*0036*/ 	.short	(.L_150 - .L_149)


	//   ....[0]....
.L_149:
        /* <DEDUP_REMOVED lines=31> */
        /*021c*/ 	.byte	0x90, 0xe6, 0x00, 0x00


	//----- nvinfo : EIATTR_MERCURY_ISA_VERSION
	.align		4
.L_150:
        /*0220*/ 	.byte	0x03, 0x5f
        /*0222*/ 	.short	0x0000


	//----- nvinfo : EIATTR_COOP_GROUP_MASK_REGIDS
	.align		4
        /*0224*/ 	.byte	0x04, 0x29
        /*0226*/ 	.short	(.L_152 - .L_151)


	//   ....[0]....
.L_151:
        /*0228*/ 	.word	0xffffffff


	//   ....[1]....
        /*022c*/ 	.word	0xffffffff


	//   ....[2]....
        /*0230*/ 	.word	0xffffffff


	//   ....[3]....
        /*0234*/ 	.word	0xffffffff


	//   ....[4]....
        /*0238*/ 	.word	0xffffffff


	//   ....[5]....
        /*023c*/ 	.word	0xffffffff


	//   ....[6]....
        /*0240*/ 	.word	0xffffffff


	//   ....[7]....
        /*0244*/ 	.word	0xffffffff


	//   ....[8]....
        /*0248*/ 	.word	0xffffffff


	//   ....[9]....
        /*024c*/ 	.word	0xffffffff


	//   ....[10]....
        /*0250*/ 	.word	0xffffffff


	//   ....[11]....
        /*0254*/ 	.word	0xffffffff


	//   ....[12]....
        /*0258*/ 	.word	0xffffffff


	//   ....[13]....
        /*025c*/ 	.word	0xffffffff


	//   ....[14]....
        /*0260*/ 	.word	0xffffffff


	//   ....[15]....
        /*0264*/ 	.word	0xffffffff


	//   ....[16]....
        /*0268*/ 	.word	0xffffffff


	//   ....[17]....
        /*026c*/ 	.word	0xffffffff


	//   ....[18]....
        /*0270*/ 	.word	0xffffffff


	//   ....[19]....
        /*0274*/ 	.word	0xffffffff


	//   ....[20]....
        /*0278*/ 	.word	0xffffffff


	//   ....[21]....
        /*027c*/ 	.word	0xffffffff


	//   ....[22]....
        /*0280*/ 	.word	0xffffffff


	//   ....[23]....
        /*0284*/ 	.word	0xffffffff


	//   ....[24]....
        /*0288*/ 	.word	0xffffffff


	//   ....[25]....
        /*028c*/ 	.word	0xffffffff


	//   ....[26]....
        /*0290*/ 	.word	0xffffffff


	//   ....[27]....
        /*0294*/ 	.word	0xffffffff


	//   ....[28]....
        /*0298*/ 	.word	0xffffffff


	//   ....[29]....
        /*029c*/ 	.word	0xffffffff


	//   ....[30]....
        /*02a0*/ 	.word	0xffffffff


	//   ....[31]....
        /*02a4*/ 	.word	0xffffffff


	//   ....[32]....
        /*02a8*/ 	.word	0xffffffff


	//   ....[33]....
        /*02ac*/ 	.word	0xffffffff


	//   ....[34]....
        /*02b0*/ 	.word	0xffffffff


	//   ....[35]....
        /*02b4*/ 	.word	0xffffffff


	//   ....[36]....
        /*02b8*/ 	.word	0xffffffff


	//   ....[37]....
        /*02bc*/ 	.word	0xffffffff


	//   ....[38]....
        /*02c0*/ 	.word	0xffffffff


	//   ....[39]....
        /*02c4*/ 	.word	0xffffffff


	//   ....[40]....
        /*02c8*/ 	.word	0xffffffff


	//   ....[41]....
        /*02cc*/ 	.word	0xffffffff


	//   ....[42]....
        /*02d0*/ 	.word	0xffffffff


	//   ....[43]....
        /*02d4*/ 	.word	0xffffffff


	//   ....[44]....
        /*02d8*/ 	.word	0xffffffff


	//   ....[45]....
        /*02dc*/ 	.word	0xffffffff


	//   ....[46]....
        /*02e0*/ 	.word	0xffffffff


	//   ....[47]....
        /*02e4*/ 	.word	0xffffffff


	//   ....[48]....
        /*02e8*/ 	.word	0xffffffff


	//   ....[49]....
        /*02ec*/ 	.word	0xffffffff


	//   ....[50]....
        /*02f0*/ 	.word	0xffffffff


	//   ....[51]....
        /*02f4*/ 	.word	0xffffffff


	//   ....[52]....
        /*02f8*/ 	.word	0xffffffff


	//   ....[53]....
        /*02fc*/ 	.word	0xffffffff


	//   ....[54]....
        /*0300*/ 	.word	0xffffffff


	//   ....[55]....
        /*0304*/ 	.word	0xffffffff


	//   ....[56]....
        /*0308*/ 	.word	0xffffffff


	//   ....[57]....
        /*030c*/ 	.word	0xffffffff


	//   ....[58]....
        /*0310*/ 	.word	0xffffffff


	//   ....[59]....
        /*0314*/ 	.word	0xffffffff


	//   ....[60]....
        /*0318*/ 	.word	0xffffffff


	//   ....[61]....
        /*031c*/ 	.word	0xffffffff


	//   ....[62]....
        /*0320*/ 	.word	0xffffffff


	//   ....[63]....
        /*0324*/ 	.word	0xffffffff


	//   ....[64]....
        /*0328*/ 	.word	0xffffffff


	//   ....[65]....
        /*032c*/ 	.word	0xffffffff


	//   ....[66]....
        /*0330*/ 	.word	0xffffffff


	//   ....[67]....
        /*0334*/ 	.word	0xffffffff


	//   ....[68]....
        /*0338*/ 	.word	0xffffffff


	//   ....[69]....
        /*033c*/ 	.word	0xffffffff


	//   ....[70]....
        /*0340*/ 	.word	0xffffffff


	//   ....[71]....
        /*0344*/ 	.word	0xffffffff


	//   ....[72]....
        /*0348*/ 	.word	0xffffffff


	//   ....[73]....
        /*034c*/ 	.word	0xffffffff


	//   ....[74]....
        /*0350*/ 	.word	0xffffffff


	//   ....[75]....
        /*0354*/ 	.word	0xffffffff


	//   ....[76]....
        /*0358*/ 	.word	0xffffffff


	//   ....[77]....
        /*035c*/ 	.word	0xffffffff


	//   ....[78]....
        /*0360*/ 	.word	0xffffffff


	//   ....[79]....
        /*0364*/ 	.word	0xffffffff


	//   ....[80]....
        /*0368*/ 	.word	0xffffffff


	//----- nvinfo : EIATTR_COOP_GROUP_INSTR_OFFSETS
	.align		4
.L_152:
        /*036c*/ 	.byte	0x04, 0x28
        /*036e*/ 	.short	(.L_154 - .L_153)


	//   ....[0]....
.L_153:
        /*0370*/ 	.word	0x00000090


	//   ....[1]....
        /*0374*/ 	.word	0x00000e70


	//   ....[2]....
        /*0378*/ 	.word	0x00000e90


	//   ....[3]....
        /*037c*/ 	.word	0x000010d0


	//   ....[4]....
        /*0380*/ 	.word	0x00001100


	//   ....[5]....
        /*0384*/ 	.word	0x00001190


	//   ....[6]....
        /*0388*/ 	.word	0x000011c0


	//   ....[7]....
        /*038c*/ 	.word	0x00001250


	//   ....[8]....
        /*0390*/ 	.word	0x00001280


	//   ....[9]....
        /*0394*/ 	.word	0x00001310


	//   ....[10]....
        /*0398*/ 	.word	0x00001340


	//   ....[11]....
        /*039c*/ 	.word	0x000013d0


	//   ....[12]....
        /*03a0*/ 	.word	0x00001400


	//   ....[13]....
        /*03a4*/ 	.word	0x00001490


	//   ....[14]....
        /*03a8*/ 	.word	0x000014c0


	//   ....[15]....
        /*03ac*/ 	.word	0x00001540


	//   ....[16]....
        /*03b0*/ 	.word	0x00001580


	//   ....[17]....
        /*03b4*/ 	.word	0x00004560


	//   ....[18]....
        /*03b8*/ 	.word	0x00004670


	//   ....[19]....
        /*03bc*/ 	.word	0x00004a80


	//   ....[20]....
        /*03c0*/ 	.word	0x00004b50


	//   ....[21]....
        /*03c4*/ 	.word	0x00004bb0


	//   ....[22]....
        /*03c8*/ 	.word	0x00004c40


	//   ....[23]....
        /*03cc*/ 	.word	0x00004d70


	//   ....[24]....
        /*03d0*/ 	.word	0x00004ec0


	//   ....[25]....
        /*03d4*/ 	.word	0x00009230


	//   ....[26]....
        /*03d8*/ 	.word	0x000092a0


	//   ....[27]....
        /*03dc*/ 	.word	0x00009340


	//   ....[28]....
        /*03e0*/ 	.word	0x00009380


	//   ....[29]....
        /*03e4*/ 	.word	0x00009480


	//   ....[30]....
        /*03e8*/ 	.word	0x000095d0


	//   ....[31]....
        /*03ec*/ 	.word	0x00009730


	//   ....[32]....
        /*03f0*/ 	.word	0x000099c0


	//   ....[33]....
        /*03f4*/ 	.word	0x0000cc70


	//   ....[34]....
        /*03f8*/ 	.word	0x0000cc80


	//   ....[35]....
        /*03fc*/ 	.word	0x0000cc90


	//   ....[36]....
        /*0400*/ 	.word	0x0000cca0


	//   ....[37]....
        /*0404*/ 	.word	0x0000ccd0


	//   ....[38]....
        /*0408*/ 	.word	0x0000ccf0


	//   ....[39]....
        /*040c*/ 	.word	0x0000cd10


	//   ....[40]....
        /*0410*/ 	.word	0x0000cd20


	//   ....[41]....
        /*0414*/ 	.word	0x0000e000


	//   ....[42]....
        /*0418*/ 	.word	0x0000e050


	//   ....[43]....
        /*041c*/ 	.word	0x0000e080


	//   ....[44]....
        /*0420*/ 	.word	0x0000e0b0


	//   ....[45]....
        /*0424*/ 	.word	0x0000e0e0


	//   ....[46]....
        /*0428*/ 	.word	0x0000e120


	//   ....[47]....
        /*042c*/ 	.word	0x0000e150


	//   ....[48]....
        /*0430*/ 	.word	0x0000e180


	//   ....[49]....
        /*0434*/ 	.word	0x0000e260


	//   ....[50]....
        /*0438*/ 	.word	0x0000e290


	//   ....[51]....
        /*043c*/ 	.word	0x0000e2f0


	//   ....[52]....
        /*0440*/ 	.word	0x0000e350


	//   ....[53]....
        /*0444*/ 	.word	0x0000e360


	//   ....[54]....
        /*0448*/ 	.word	0x0000e370


	//   ....[55]....
        /*044c*/ 	.word	0x0000e380


	//   ....[56]....
        /*0450*/ 	.word	0x0000e3f0


	//   ....[57]....
        /*0454*/ 	.word	0x0000e4a0


	//   ....[58]....
        /*0458*/ 	.word	0x0000e4b0


	//   ....[59]....
        /*045c*/ 	.word	0x0000e4e0


	//   ....[60]....
        /*0460*/ 	.word	0x0000e4f0


	//   ....[61]....
        /*0464*/ 	.word	0x0000e500


	//   ....[62]....
        /*0468*/ 	.word	0x0000e510


	//   ....[63]....
        /*046c*/ 	.word	0x0000e590


	//   ....[64]....
        /*0470*/ 	.word	0x0000e5a0


	//   ....[65]....
        /*0474*/ 	.word	0x0000ed00


	//   ....[66]....
        /*0478*/ 	.word	0x0000ed40


	//   ....[67]....
        /*047c*/ 	.word	0x0000ed70


	//   ....[68]....
        /*0480*/ 	.word	0x0000eda0


	//   ....[69]....
        /*0484*/ 	.word	0x0000edd0


	//   ....[70]....
        /*0488*/ 	.word	0x0000ee00


	//   ....[71]....
        /*048c*/ 	.word	0x0000ee30


	//   ....[72]....
        /*0490*/ 	.word	0x0000ee50


	//   ....[73]....
        /*0494*/ 	.word	0x0000ee70


	//   ....[74]....
        /*0498*/ 	.word	0x0000eea0


	//   ....[75]....
        /*049c*/ 	.word	0x0000eeb0


	//   ....[76]....
        /*04a0*/ 	.word	0x0000eec0


	//   ....[77]....
        /*04a4*/ 	.word	0x0000eed0


	//   ....[78]....
        /*04a8*/ 	.word	0x0000eee0


	//   ....[79]....
        /*04ac*/ 	.word	0x0000ef10


	//   ....[80]....
        /*04b0*/ 	.word	0x0000ef30


	//----- nvinfo : EIATTR_EXIT_INSTR_OFFSETS
	.align		4
.L_154:
        /*04b4*/ 	.byte	0x04, 0x1c
        /*04b6*/ 	.short	(.L_156 - .L_155)


	//   ....[0]....
.L_155:
        /*04b8*/ 	.word	0x00000350


	//   ....[1]....
        /*04bc*/ 	.word	0x0000e640


	//   ....[2]....
        /*04c0*/ 	.word	0x0000e680


	//   ....[3]....
        /*04c4*/ 	.word	0x0000f090


	//   ....[4]....
        /*04c8*/ 	.word	0x0000f0d0


	//----- nvinfo : EIATTR_CTAIDZ_USED
	.align		4
.L_156:
        /*04cc*/ 	.byte	0x01, 0x04
	.zero		2


	//----- nvinfo : EIATTR_MAX_THREADS
	.align		4
        /*04d0*/ 	.byte	0x04, 0x05
        /*04d2*/ 	.short	(.L_158 - .L_157)
.L_157:
        /*04d4*/ 	.word	0x00000080
        /*04d8*/ 	.word	0x00000001
        /*04dc*/ 	.word	0x00000001


	//----- nvinfo : EIATTR_CRS_STACK_SIZE
	.align		4
.L_158:
        /*04e0*/ 	.byte	0x04, 0x1e
        /*04e2*/ 	.short	(.L_160 - .L_159)
.L_159:
        /*04e4*/ 	.word	0x00000000
.L_160:


//--------------------- .nv.info._ZN7cutlass13device_kernelIN5flash19enable_sm80_to_sm89INS1_16FlashAttnFwdSm80INS1_25CollectiveMainloopFwdSm80ILi4ELi1ELb0EN4cute5tupleIJNS5_1CILi128EEENS7_ILi112EEENS7_ILi64EEEEEELi64ENS_6half_tEfNS_4arch4Sm80ELb0ELb0ELb1ELb1ELb0ELb1ELb1ELb0EEENS1_21CollectiveEpilogueFwdINS6_IJS8_SA_S9_EEENS6_IJNS7_ILi1EEESI_SI_EEESC_SE_Li128ELb1ELb1ELb0ELb0EEENS1_19SingleTileSchedulerILb1ELb0ELb1ELi128EEEEEEEEEvNT_6ParamsE --------------------------
	.section	.nv.info._ZN7cutlass13device_kernelIN5flash19enable_sm80_to_sm89INS1_16FlashAttnFwdSm80INS1_25CollectiveMainloopFwdSm80ILi4ELi1ELb0EN4cute5tupleIJNS5_1CILi128EEENS7_ILi112EEENS7_ILi64EEEEEELi64ENS_6half_tEfNS_4arch4Sm80ELb0ELb0ELb1ELb1ELb0ELb1ELb1ELb0EEENS1_21CollectiveEpilogueFwdINS6_IJS8_SA_S9_EEENS6_IJNS7_ILi1EEESI_SI_EEESC_SE_Li128ELb1ELb1ELb0ELb0EEENS1_19SingleTileSchedulerILb1ELb0ELb1ELi128EEEEEEEEEvNT_6ParamsE,"",@"SHT_CUDA_INFO"
	.sectionflags	@""
	.align	4


	//----- nvinfo : EIATTR_CUDA_API_VERSION
	.align		4
        /*0000*/ 	.byte	0x04, 0x37
        /*0002*/ 	.short	(.L_162 - .L_161)
.L_161:
        /*0004*/ 	.word	0x00000082


	//----- nvinfo : EIATTR_SW2861232_WAR
	.align		4
.L_162:
        /*0008*/ 	.byte	0x01, 0x35
	.zero		2


	//----- nvinfo : EIATTR_PARAM_CBANK
	.align		4
        /*000c*/ 	.byte	0x04, 0x0a
        /*000e*/ 	.short	(.L_164 - .L_163)
	.align		4
.L_163:
        /*0010*/ 	.word	index@(.nv.constant0._ZN7cutlass13device_kernelIN5flash19enable_sm80_to_sm89INS1_16FlashAttnFwdSm80INS1_25CollectiveMainloopFwdSm80ILi4ELi1ELb0EN4cute5tupleIJNS5_1CILi128EEENS7_ILi112EEENS7_ILi64EEEEEELi64ENS_6half_tEfNS_4arch4Sm80ELb0ELb0ELb1ELb1ELb0ELb1ELb1ELb0EEENS1_21CollectiveEpilogueFwdINS6_IJS8_SA_S9_EEENS6_IJNS7_ILi1EEESI_SI_EEESC_SE_Li128ELb1ELb1ELb0ELb0EEENS1_19SingleTileSchedulerILb1ELb0ELb1ELi128EEEEEEEEEvNT_6ParamsE)
        /*0014*/ 	.short	0x0160
        /*0016*/ 	.short	0x0418


	//----- nvinfo : EIATTR_CBANK_PARAM_SIZE
	.align		4
.L_164:
        /*0018*/ 	.byte	0x03, 0x19
        /*001a*/ 	.short	0x0418


	//----- nvinfo : EIATTR_KPARAM_INFO
	.align		4
        /*001c*/ 	.byte	0x04, 0x17
        /*001e*/ 	.short	(.L_166 - .L_165)
.L_165:
        /*0020*/ 	.word	0x00000000
        /*0024*/ 	.short	0x0000
        /*0026*/ 	.short	0x0000
        /*0028*/ 	.byte	0x00, 0xf0, 0x61, 0x10


	//----- nvinfo : EIATTR_MAXREG_COUNT
	.align		4
.L_166:
        /*002c*/ 	.byte	0x03, 0x1b
        /*002e*/ 	.short	0x00ff


	//----- nvinfo : EIATTR_NUM_BARRIERS
	.align		4
        /*0030*/ 	.byte	0x02, 0x4c
        /*0032*/ 	.byte	0x02
	.zero		1


	//----- nvinfo : EIATTR_ANNOTATIONS
	.align		4
        /*0034*/ 	.byte	0x04, 0x55
        /*0036*/ 	.short	(.L_168 - .L_167)


	//   ....[0]....
.L_167:
        /* <DEDUP_REMOVED lines=39> */


	//----- nvinfo : EIATTR_MERCURY_ISA_VERSION
	.align		4
.L_168:
        /*0298*/ 	.byte	0x03, 0x5f
        /*029a*/ 	.short	0x0000


	//----- nvinfo : EIATTR_COOP_GROUP_MASK_REGIDS
	.align		4
        /*029c*/ 	.byte	0x04, 0x29
        /*029e*/ 	.short	(.L_170 - .L_169)


	//   ....[0]....
.L_169:
        /*02a0*/ 	.word	0xffffffff


	//   ....[1]....
        /*02a4*/ 	.word	0xffffffff


	//   ....[2]....
        /*02a8*/ 	.word	0xffffffff


	//   ....[3]....
        /*02ac*/ 	.word	0xffffffff


	//   ....[4]....
        /*02b0*/ 	.word	0xffffffff


	//   ....[5]....
        /*02b4*/ 	.word	0xffffffff


	//   ....[6]....
        /*02b8*/ 	.word	0xffffffff


	//   ....[7]....
        /*02bc*/ 	.word	0xffffffff


	//   ....[8]....
        /*02c0*/ 	.word	0xffffffff


	//   ....[9]....
        /*02c4*/ 	.word	0xffffffff


	//   ....[10]....
        /*02c8*/ 	.word	0xffffffff


	//   ....[11]....
        /*02cc*/ 	.word	0xffffffff


	//   ....[12]....
        /*02d0*/ 	.word	0xffffffff


	//   ....[13]....
        /*02d4*/ 	.word	0xffffffff


	//   ....[14]....
        /*02d8*/ 	.word	0xffffffff


	//   ....[15]....
        /*02dc*/ 	.word	0xffffffff


	//   ....[16]....
        /*02e0*/ 	.word	0xffffffff


	//   ....[17]....
        /*02e4*/ 	.word	0xffffffff


	//   ....[18]....
        /*02e8*/ 	.word	0xffffffff


	//   ....[19]....
        /*02ec*/ 	.word	0xffffffff


	//   ....[20]....
        /*02f0*/ 	.word	0xffffffff


	//   ....[21]....
        /*02f4*/ 	.word	0xffffffff


	//   ....[22]....
        /*02f8*/ 	.word	0xffffffff


	//   ....[23]....
        /*02fc*/ 	.word	0xffffffff


	//   ....[24]....
        /*0300*/ 	.word	0xffffffff


	//   ....[25]....
        /*0304*/ 	.word	0xffffffff


	//   ....[26]....
        /*0308*/ 	.word	0xffffffff


	//   ....[27]....
        /*030c*/ 	.word	0xffffffff


	//   ....[28]....
        /*0310*/ 	.word	0xffffffff


	//   ....[29]....
        /*0314*/ 	.word	0xffffffff


	//   ....[30]....
        /*0318*/ 	.word	0xffffffff


	//   ....[31]....
        /*031c*/ 	.word	0xffffffff


	//   ....[32]....
        /*0320*/ 	.word	0xffffffff


	//   ....[33]....
        /*0324*/ 	.word	0xffffffff


	//   ....[34]....
        /*0328*/ 	.word	0xffffffff


	//   ....[35]....
        /*032c*/ 	.word	0xffffffff


	//   ....[36]....
        /*0330*/ 	.word	0xffffffff


	//   ....[37]....
        /*0334*/ 	.word	0xffffffff


	//   ....[38]....
        /*0338*/ 	.word	0xffffffff


	//   ....[39]....
        /*033c*/ 	.word	0xffffffff


	//   ....[40]....
        /*0340*/ 	.word	0xffffffff


	//   ....[41]....
        /*0344*/ 	.word	0xffffffff


	//   ....[42]....
        /*0348*/ 	.word	0xffffffff


	//   ....[43]....
        /*034c*/ 	.word	0xffffffff


	//   ....[44]....
        /*0350*/ 	.word	0xffffffff


	//   ....[45]....
        /*0354*/ 	.word	0xffffffff


	//   ....[46]....
        /*0358*/ 	.word	0xffffffff


	//   ....[47]....
        /*035c*/ 	.word	0xffffffff


	//   ....[48]....
        /*0360*/ 	.word	0xffffffff


	//   ....[49]....
        /*0364*/ 	.word	0xffffffff


	//   ....[50]....
        /*0368*/ 	.word	0xffffffff


	//   ....[51]....
        /*036c*/ 	.word	0xffffffff


	//   ....[52]....
        /*0370*/ 	.word	0xffffffff


	//   ....[53]....
        /*0374*/ 	.word	0xffffffff


	//   ....[54]....
        /*0378*/ 	.word	0xffffffff


	//   ....[55]....
        /*037c*/ 	.word	0xffffffff


	//   ....[56]....
        /*0380*/ 	.word	0xffffffff


	//   ....[57]....
        /*0384*/ 	.word	0xffffffff


	//   ....[58]....
        /*0388*/ 	.word	0xffffffff


	//   ....[59]....
        /*038c*/ 	.word	0xffffffff


	//   ....[60]....
        /*0390*/ 	.word	0xffffffff


	//   ....[61]....
        /*0394*/ 	.word	0xffffffff


	//   ....[62]....
        /*0398*/ 	.word	0xffffffff


	//   ....[63]....
        /*039c*/ 	.word	0xffffffff


	//   ....[64]....
        /*03a0*/ 	.word	0xffffffff


	//   ....[65]....
        /*03a4*/ 	.word	0xffffffff


	//   ....[66]....
        /*03a8*/ 	.word	0xffffffff


	//   ....[67]....
        /*03ac*/ 	.word	0xffffffff


	//   ....[68]....
        /*03b0*/ 	.word	0xffffffff


	//   ....[69]....
        /*03b4*/ 	.word	0xffffffff


	//   ....[70]....
        /*03b8*/ 	.word	0xffffffff


	//   ....[71]....
        /*03bc*/ 	.word	0xffffffff


	//   ....[72]....
        /*03c0*/ 	.word	0xffffffff


	//   ....[73]....
        /*03c4*/ 	.word	0xffffffff


	//   ....[74]....
        /*03c8*/ 	.word	0xffffffff


	//   ....[75]....
        /*03cc*/ 	.word	0xffffffff


	//   ....[76]....
        /*03d0*/ 	.word	0xffffffff


	//   ....[77]....
        /*03d4*/ 	.word	0xffffffff


	//   ....[78]....
        /*03d8*/ 	.word	0xffffffff


	//   ....[79]....
        /*03dc*/ 	.word	0xffffffff


	//   ....[80]....
        /*03e0*/ 	.word	0xffffffff


	//----- nvinfo : EIATTR_COOP_GROUP_INSTR_OFFSETS
	.align		4
.L_170:
        /*03e4*/ 	.byte	0x04, 0x28
        /*03e6*/ 	.short	(.L_172 - .L_171)


	//   ....[0]....
.L_171:
        /*03e8*/ 	.word	0x00000090


	//   ....[1]....
        /*03ec*/ 	.word	0x000086e0


	//   ....[2]....
        /*03f0*/ 	.word	0x00008710


	//   ....[3]....
        /*03f4*/ 	.word	0x00008740


	//   ....[4]....
        /*03f8*/ 	.word	0x00008770


	//   ....[5]....
        /*03fc*/ 	.word	0x00008790


	//   ....[6]....
        /*0400*/ 	.word	0x000087d0


	//   ....[7]....
        /*0404*/ 	.word	0x000087f0


	//   ....[8]....
        /*0408*/ 	.word	0x00008830


	//   ....[9]....
        /*040c*/ 	.word	0x00008860


	//   ....[10]....
        /*0410*/ 	.word	0x000088b0


	//   ....[11]....
        /*0414*/ 	.word	0x000088d0


	//   ....[12]....
        /*0418*/ 	.word	0x000088e0


	//   ....[13]....
        /*041c*/ 	.word	0x000088f0


	//   ....[14]....
        /*0420*/ 	.word	0x00008940


	//   ....[15]....
        /*0424*/ 	.word	0x00008970


	//   ....[16]....
        /*0428*/ 	.word	0x000089b0


	//   ....[17]....
        /*042c*/ 	.word	0x0000f890


	//   ....[18]....
        /*0430*/ 	.word	0x0000f950


	//   ....[19]....
        /*0434*/ 	.word	0x0000fa70


	//   ....[20]....
        /*0438*/ 	.word	0x0000faa0


	//   ....[21]....
        /*043c*/ 	.word	0x0000fad0


	//   ....[22]....
        /*0440*/ 	.word	0x0000fbc0


	//   ....[23]....
        /*0444*/ 	.word	0x0000fca0


	//   ....[24]....
        /*0448*/ 	.word	0x0000fe10


	//   ....[25]....
        /*044c*/ 	.word	0x00015060


	//   ....[26]....
        /*0450*/ 	.word	0x000150e0


	//   ....[27]....
        /*0454*/ 	.word	0x000151a0


	//   ....[28]....
        /*0458*/ 	.word	0x000151d0


	//   ....[29]....
        /*045c*/ 	.word	0x00015200


	//   ....[30]....
        /*0460*/ 	.word	0x00015320


	//   ....[31]....
        /*0464*/ 	.word	0x000154c0


	//   ....[32]....
        /*0468*/ 	.word	0x00015760


	//   ....[33]....
        /*046c*/ 	.word	0x00018640


	//   ....[34]....
        /*0470*/ 	.word	0x00018650


	//   ....[35]....
        /*0474*/ 	.word	0x00018660


	//   ....[36]....
        /*0478*/ 	.word	0x00018670


	//   ....[37]....
        /*047c*/ 	.word	0x000186a0


	//   ....[38]....
        /*0480*/ 	.word	0x000186c0


	//   ....[39]....
        /*0484*/ 	.word	0x000186e0


	//   ....[40]....
        /*0488*/ 	.word	0x000186f0


	//   ....[41]....
        /*048c*/ 	.word	0x000199e0


	//   ....[42]....
        /*0490*/ 	.word	0x00019a10


	//   ....[43]....
        /*0494*/ 	.word	0x00019a70


	//   ....[44]....
        /*0498*/ 	.word	0x00019aa0


	//   ....[45]....
        /*049c*/ 	.word	0x00019ae0


	//   ....[46]....
        /*04a0*/ 	.word	0x00019b20


	//   ....[47]....
        /*04a4*/ 	.word	0x00019b50


	//   ....[48]....
        /*04a8*/ 	.word	0x00019b70


	//   ....[49]....
        /*04ac*/ 	.word	0x00019b90


	//   ....[50]....
        /*04b0*/ 	.word	0x00019bd0


	//   ....[51]....
        /*04b4*/ 	.word	0x00019bf0


	//   ....[52]....
        /*04b8*/ 	.word	0x00019c20


	//   ....[53]....
        /*04bc*/ 	.word	0x00019c70


	//   ....[54]....
        /*04c0*/ 	.word	0x00019ca0


	//   ....[55]....
        /*04c4*/ 	.word	0x00019cf0


	//   ....[56]....
        /*04c8*/ 	.word	0x00019d40


	//   ....[57]....
        /*04cc*/ 	.word	0x00019d70


	//   ....[58]....
        /*04d0*/ 	.word	0x00019dc0


	//   ....[59]....
        /*04d4*/ 	.word	0x00019e70


	//   ....[60]....
        /*04d8*/ 	.word	0x00019e90


	//   ....[61]....
        /*04dc*/ 	.word	0x00019ec0


	//   ....[62]....
        /*04e0*/ 	.word	0x00019ef0


	//   ....[63]....
        /*04e4*/ 	.word	0x00019f90


	//   ....[64]....
        /*04e8*/ 	.word	0x00019fa0


	//   ....[65]....
        /*04ec*/ 	.word	0x0001a6c0


	//   ....[66]....
        /*04f0*/ 	.word	0x0001a700


	//   ....[67]....
        /*04f4*/ 	.word	0x0001a730


	//   ....[68]....
        /*04f8*/ 	.word	0x0001a760


	//   ....[69]....
        /*04fc*/ 	.word	0x0001a790


	//   ....[70]....
        /*0500*/ 	.word	0x0001a7c0


	//   ....[71]....
        /*0504*/ 	.word	0x0001a7f0


	//   ....[72]....
        /*0508*/ 	.word	0x0001a820


	//   ....[73]....
        /*050c*/ 	.word	0x0001a840


	//   ....[74]....
        /*0510*/ 	.word	0x0001a860


	//   ....[75]....
        /*0514*/ 	.word	0x0001a870


	//   ....[76]....
        /*0518*/ 	.word	0x0001a880


	//   ....[77]....
        /*051c*/ 	.word	0x0001a890


	//   ....[78]....
        /*0520*/ 	.word	0x0001a8a0


	//   ....[79]....
        /*0524*/ 	.word	0x0001a8b0


	//   ....[80]....
        /*0528*/ 	.word	0x0001a8e0


	//----- nvinfo : EIATTR_EXIT_INSTR_OFFSETS
	.align		4
.L_172:
        /*052c*/ 	.byte	0x04, 0x1c
        /*052e*/ 	.short	(.L_174 - .L_173)


	//   ....[0]....
.L_173:
        /*0530*/ 	.word	0x00000350


	//   ....[1]....
        /*0534*/ 	.word	0x0001a040


	//   ....[2]....
        /*0538*/ 	.word	0x0001a080


	//   ....[3]....
        /*053c*/ 	.word	0x0001aa70


	//   ....[4]....
        /*0540*/ 	.word	0x0001aab0


	//----- nvinfo : EIATTR_CTAIDZ_USED
	.align		4
.L_174:
        /*0544*/ 	.byte	0x01, 0x04
	.zero		2


	//----- nvinfo : EIATTR_MAX_THREADS
	.align		4
        /*0548*/ 	.byte	0x04, 0x05
        /*054a*/ 	.short	(.L_176 - .L_175)
.L_175:
        /*054c*/ 	.word	0x00000080
        /*0550*/ 	.word	0x00000001
        /*0554*/ 	.word	0x00000001


	//----- nvinfo : EIATTR_CRS_STACK_SIZE
	.align		4
.L_176:
        /*0558*/ 	.byte	0x04, 0x1e
        /*055a*/ 	.short	(.L_178 - .L_177)
.L_177:
        /*055c*/ 	.word	0x00000000
.L_178:


//--------------------- .nv.info._ZN7cutlass13device_kernelIN5flash19enable_sm80_to_sm89INS1_16FlashAttnFwdSm80INS1_25CollectiveMainloopFwdSm80ILi4ELi1ELb0EN4cute5tupleIJNS5_1CILi128EEENS7_ILi96EEENS7_ILi64EEEEEELi64ENS_6half_tEfNS_4arch4Sm80ELb0ELb1ELb1ELb0ELb0ELb0ELb1ELb0EEENS1_21CollectiveEpilogueFwdINS6_IJS8_SA_S9_EEENS6_IJNS7_ILi1EEESI_SI_EEESC_SE_Li128ELb0ELb1ELb0ELb0EEENS1_19SingleTileSchedulerILb0ELb0ELb1ELi128EEEEEEEEEvNT_6ParamsE --------------------------
	.section	.nv.info._ZN7cutlass13device_kernelIN5flash19enable_sm80_to_sm89INS1_16FlashAttnFwdSm80INS1_25CollectiveMainloopFwdSm80ILi4ELi1ELb0EN4cute5tupleIJNS5_1CILi128EEENS7_ILi96EEENS7_ILi64EEEEEELi64ENS_6half_tEfNS_4arch4Sm80ELb0ELb1ELb1ELb0ELb0ELb0ELb1ELb0EEENS1_21CollectiveEpilogueFwdINS6_IJS8_SA_S9_EEENS6_IJNS7_ILi1EEESI_SI_EEESC_SE_Li128ELb0ELb1ELb0ELb0EEENS1_19SingleTileSchedulerILb0ELb0ELb1ELi128EEEEEEEEEvNT_6ParamsE,"",@"SHT_CUDA_INFO"
	.sectionflags	@""
	.align	4


	//----- nvinfo : EIATTR_CUDA_API_VERSION
	.align		4
        /*0000*/ 	.byte	0x04, 0x37
        /*0002*/ 	.short	(.L_180 - .L_179)
.L_179:
        /*0004*/ 	.word	0x00000082


	//----- nvinfo : EIATTR_SW2861232_WAR
	.align		4
.L_180:
        /*0008*/ 	.byte	0x01, 0x35
	.zero		2


	//----- nvinfo : EIATTR_PARAM_CBANK
	.align		4
        /*000c*/ 	.byte	0x04, 0x0a
        /*000e*/ 	.short	(.L_182 - .L_181)
	.align		4
.L_181:
        /*0010*/ 	.word	index@(.nv.constant0._ZN7cutlass13device_kernelIN5flash19enable_sm80_to_sm89INS1_16FlashAttnFwdSm80INS1_25CollectiveMainloopFwdSm80ILi4ELi1ELb0EN4cute5tupleIJNS5_1CILi128EEENS7_ILi96EEENS7_ILi64EEEEEELi64ENS_6half_tEfNS_4arch4Sm80ELb0ELb1ELb1ELb0ELb0ELb0ELb1ELb0EEENS1_21CollectiveEpilogueFwdINS6_IJS8_SA_S9_EEENS6_IJNS7_ILi1EEESI_SI_EEESC_SE_Li128ELb0ELb1ELb0ELb0EEENS1_19SingleTileSchedulerILb0ELb0ELb1ELi128EEEEEEEEEvNT_6ParamsE)
        /*0014*/ 	.short	0x0160
        /*0016*/ 	.short	0x0418


	//----- nvinfo : EIATTR_CBANK_PARAM_SIZE
	.align		4
.L_182:
        /*0018*/ 	.byte	0x03, 0x19
        /*001a*/ 	.short	0x0418


	//----- nvinfo : EIATTR_KPARAM_INFO
	.align		4
        /*001c*/ 	.byte	0x04, 0x17
        /*001e*/ 	.short	(.L_184 - .L_183)
.L_183:
        /*0020*/ 	.word	0x00000000
        /*0024*/ 	.short	0x0000
        /*0026*/ 	.short	0x0000
        /*0028*/ 	.byte	0x00, 0xf0, 0x61, 0x10


	//----- nvinfo : EIATTR_MAXREG_COUNT
	.align		4
.L_184:
        /*002c*/ 	.byte	0x03, 0x1b
        /*002e*/ 	.short	0x00ff


	//----- nvinfo : EIATTR_NUM_BARRIERS
	.align		4
        /*0030*/ 	.byte	0x02, 0x4c
        /*0032*/ 	.byte	0x02
	.zero		1


	//----- nvinfo : EIATTR_ANNOTATIONS
	.align		4
        /*0034*/ 	.byte	0x04, 0x55
        /*0036*/ 	.short	(.L_186 - .L_185)


	//   ....[0]....
.L_185:
        /* <DEDUP_REMOVED lines=45> */


	//----- nvinfo : EIATTR_MERCURY_ISA_VERSION
	.align		4
.L_186:
        /*02f0*/ 	.byte	0x03, 0x5f
        /*02f2*/ 	.short	0x0000


	//----- nvinfo : EIATTR_COOP_GROUP_MASK_REGIDS
	.align		4
        /*02f4*/ 	.byte	0x04, 0x29
        /*02f6*/ 	.short	(.L_188 - .L_187)


	//   ....[0]....
.L_187:
        /*02f8*/ 	.word	0xffffffff


	//   ....[1]....
        /*02fc*/ 	.word	0xffffffff


	//   ....[2]....
        /*0300*/ 	.word	0xffffffff


	//   ....[3]....
        /*0304*/ 	.word	0xffffffff


	//   ....[4]....
        /*0308*/ 	.word	0xffffffff


	//   ....[5]....
        /*030c*/ 	.word	0xffffffff


	//   ....[6]....
        /*0310*/ 	.word	0xffffffff


	//   ....[7]....
        /*0314*/ 	.word	0xffffffff


	//   ....[8]....
        /*0318*/ 	.word	0xffffffff


	//   ....[9]....
        /*031c*/ 	.word	0xffffffff


	//   ....[10]....
        /*0320*/ 	.word	0xffffffff


	//   ....[11]....
        /*0324*/ 	.word	0xffffffff


	//   ....[12]....
        /*0328*/ 	.word	0xffffffff


	//   ....[13]....
        /*032c*/ 	.word	0xffffffff


	//   ....[14]....
        /*0330*/ 	.word	0xffffffff


	//   ....[15]....
        /*0334*/ 	.word	0xffffffff


	//   ....[16]....
        /*0338*/ 	.word	0xffffffff


	//   ....[17]....
        /*033c*/ 	.word	0xffffffff


	//   ....[18]....
        /*0340*/ 	.word	0xffffffff


	//   ....[19]....
        /*0344*/ 	.word	0xffffffff


	//   ....[20]....
        /*0348*/ 	.word	0xffffffff


	//   ....[21]....
        /*034c*/ 	.word	0xffffffff


	//   ....[22]....
        /*0350*/ 	.word	0xffffffff


	//   ....[23]....
        /*0354*/ 	.word	0xffffffff


	//   ....[24]....
        /*0358*/ 	.word	0xffffffff


	//   ....[25]....
        /*035c*/ 	.word	0xffffffff


	//   ....[26]....
        /*0360*/ 	.word	0xffffffff


	//   ....[27]....
        /*0364*/ 	.word	0xffffffff


	//   ....[28]....
        /*0368*/ 	.word	0xffffffff


	//   ....[29]....
        /*036c*/ 	.word	0xffffffff


	//   ....[30]....
        /*0370*/ 	.word	0xffffffff


	//   ....[31]....
        /*0374*/ 	.word	0xffffffff


	//   ....[32]....
        /*0378*/ 	.word	0xffffffff


	//   ....[33]....
        /*037c*/ 	.word	0xffffffff


	//   ....[34]....
        /*0380*/ 	.word	0xffffffff


	//   ....[35]....
        /*0384*/ 	.word	0xffffffff


	//   ....[36]....
        /*0388*/ 	.word	0xffffffff


	//   ....[37]....
        /*038c*/ 	.word	0xffffffff


	//   ....[38]....
        /*0390*/ 	.word	0xffffffff


	//   ....[39]....
        /*0394*/ 	.word	0xffffffff


	//   ....[40]....
        /*0398*/ 	.word	0xffffffff


	//   ....[41]....
        /*039c*/ 	.word	0xffffffff


	//   ....[42]....
        /*03a0*/ 	.word	0xffffffff


	//   ....[43]....
        /*03a4*/ 	.word	0xffffffff


	//   ....[44]....
        /*03a8*/ 	.word	0xffffffff


	//   ....[45]....
        /*03ac*/ 	.word	0xffffffff


	//   ....[46]....
        /*03b0*/ 	.word	0xffffffff


	//   ....[47]....
        /*03b4*/ 	.word	0xffffffff


	//   ....[48]....
        /*03b8*/ 	.word	0xffffffff


	//   ....[49]....
        /*03bc*/ 	.word	0xffffffff


	//   ....[50]....
        /*03c0*/ 	.word	0xffffffff


	//   ....[51]....
        /*03c4*/ 	.word	0xffffffff


	//   ....[52]....
        /*03c8*/ 	.word	0xffffffff


	//   ....[53]....
        /*03cc*/ 	.word	0xffffffff


	//   ....[54]....
        /*03d0*/ 	.word	0xffffffff


	//   ....[55]....
        /*03d4*/ 	.word	0xffffffff


	//   ....[56]....
        /*03d8*/ 	.word	0xffffffff


	//   ....[57]....
        /*03dc*/ 	.word	0xffffffff


	//   ....[58]....
        /*03e0*/ 	.word	0xffffffff


	//   ....[59]....
        /*03e4*/ 	.word	0xffffffff


	//   ....[60]....
        /*03e8*/ 	.word	0xffffffff


	//   ....[61]....
        /*03ec*/ 	.word	0xffffffff


	//   ....[62]....
        /*03f0*/ 	.word	0xffffffff


	//   ....[63]....
        /*03f4*/ 	.word	0xffffffff


	//   ....[64]....
        /*03f8*/ 	.word	0xffffffff


	//   ....[65]....
        /*03fc*/ 	.word	0xffffffff


	//   ....[66]....
        /*0400*/ 	.word	0xffffffff


	//   ....[67]....
        /*0404*/ 	.word	0xffffffff


	//   ....[68]....
        /*0408*/ 	.word	0xffffffff


	//   ....[69]....
        /*040c*/ 	.word	0xffffffff


	//   ....[70]....
        /*0410*/ 	.word	0xffffffff


	//   ....[71]....
        /*0414*/ 	.word	0xffffffff


	//   ....[72]....
        /*0418*/ 	.word	0xffffffff


	//   ....[73]....
        /*041c*/ 	.word	0xffffffff


	//   ....[74]....
        /*0420*/ 	.word	0xffffffff


	//   ....[75]....
        /*0424*/ 	.word	0xffffffff


	//   ....[76]....
        /*0428*/ 	.word	0xffffffff


	//   ....[77]....
        /*042c*/ 	.word	0xffffffff


	//   ....[78]....
        /*0430*/ 	.word	0xffffffff


	//   ....[79]....
        /*0434*/ 	.word	0xffffffff


	//   ....[80]....
        /*0438*/ 	.word	0xffffffff


	//   ....[81]....
        /*043c*/ 	.word	0xffffffff


	//   ....[82]....
        /*0440*/ 	.word	0xffffffff


	//   ....[83]....
        /*0444*/ 	.word	0xffffffff


	//   ....[84]....
        /*0448*/ 	.word	0xffffffff


	//   ....[85]....
        /*044c*/ 	.word	0xffffffff


	//   ....[86]....
        /*0450*/ 	.word	0xffffffff


	//   ....[87]....
        /*0454*/ 	.word	0xffffffff


	//   ....[88]....
        /*0458*/ 	.word	0xffffffff


	//   ....[89]....
        /*045c*/ 	.word	0xffffffff


	//   ....[90]....
        /*0460*/ 	.word	0xffffffff


	//   ....[91]....
        /*0464*/ 	.word	0xffffffff


	//   ....[92]....
        /*0468*/ 	.word	0xffffffff


	//   ....[93]....
        /*046c*/ 	.word	0xffffffff


	//   ....[94]....
        /*0470*/ 	.word	0xffffffff


	//   ....[95]....
        /*0474*/ 	.word	0xffffffff


	//   ....[96]....
        /*0478*/ 	.word	0xffffffff


	//   ....[97]....
        /*047c*/ 	.word	0xffffffff


	//   ....[98]....
        /*0480*/ 	.word	0xffffffff


	//   ....[99]....
        /*0484*/ 	.word	0xffffffff


	//   ....[100]....
        /*0488*/ 	.word	0xffffffff


	//   ....[101]....
        /*048c*/ 	.word	0xffffffff


	//   ....[102]....
        /*0490*/ 	.word	0xffffffff


	//   ....[103]....
        /*0494*/ 	.word	0xffffffff


	//   ....[104]....
        /*0498*/ 	.word	0xffffffff


	//   ....[105]....
        /*049c*/ 	.word	0xffffffff


	//   ....[106]....
        /*04a0*/ 	.word	0xffffffff


	//   ....[107]....
        /*04a4*/ 	.word	0xffffffff


	//----- nvinfo : EIATTR_COOP_GROUP_INSTR_OFFSETS
	.align		4
.L_188:
        /*04a8*/ 	.byte	0x04, 0x28
        /*04aa*/ 	.short	(.L_190 - .L_189)


	//   ....[0]....
.L_189:
        /*04ac*/ 	.word	0x00000c30


	//   ....[1]....
        /*04b0*/ 	.word	0x00000c60


	//   ....[2]....
        /*04b4*/ 	.word	0x00000c90


	//   ....[3]....
        /*04b8*/ 	.word	0x00000cb0


	//   ....[4]....
        /*04bc*/ 	.word	0x00000ce0


	//   ....[5]....
        /*04c0*/ 	.word	0x00000d00


	//   ....[6]....
        /*04c4*/ 	.word	0x00000d40


	//   ....[7]....
        /*04c8*/ 	.word	0x00000d70


	//   ....[8]....
        /*04cc*/ 	.word	0x00000da0


	//   ....[9]....
        /*04d0*/ 	.word	0x00000e20


	//   ....[10]....
        /*04d4*/ 	.word	0x00000e30


	//   ....[11]....
        /*04d8*/ 	.word	0x00000e70


	//   ....[12]....
        /*04dc*/ 	.word	0x00000e90


	//   ....[13]....
        /*04e0*/ 	.word	0x00000ec0


	//   ....[14]....
        /*04e4*/ 	.word	0x00000ee0


	//   ....[15]....
        /*04e8*/ 	.word	0x00000f00


	//   ....[16]....
        /*04ec*/ 	.word	0x00002a30


	//   ....[17]....
        /*04f0*/ 	.word	0x00002cc0


	//   ....[18]....
        /*04f4*/ 	.word	0x000038a0


	//   ....[19]....
        /*04f8*/ 	.word	0x00004300


	//   ....[20]....
        /*04fc*/ 	.word	0x00005260


	//   ....[21]....
        /*0500*/ 	.word	0x00005390


	//   ....[22]....
        /*0504*/ 	.word	0x00005490


	//   ....[23]....
        /*0508*/ 	.word	0x000055b0


	//   ....[24]....
        /*050c*/ 	.word	0x00005ec0


	//   ....[25]....
        /*0510*/ 	.word	0x00005f40


	//   ....[26]....
        /*0514*/ 	.word	0x00006030


	//   ....[27]....
        /*0518*/ 	.word	0x000060d0


	//   ....[28]....
        /*051c*/ 	.word	0x00009990


	//   ....[29]....
        /*0520*/ 	.word	0x0000a4d0


	//   ....[30]....
        /*0524*/ 	.word	0x0000a6f0


	//   ....[31]....
        /*0528*/ 	.word	0x0000ae90


	//   ....[32]....
        /*052c*/ 	.word	0x0000bc00


	//   ....[33]....
        /*0530*/ 	.word	0x0000bca0


	//   ....[34]....
        /*0534*/ 	.word	0x0000bd60


	//   ....[35]....
        /*0538*/ 	.word	0x0000bdb0


	//   ....[36]....
        /*053c*/ 	.word	0x0000c2a0


	//   ....[37]....
        /*0540*/ 	.word	0x0000c3f0


	//   ....[38]....
        /*0544*/ 	.word	0x0000c490


	//   ....[39]....
        /*0548*/ 	.word	0x0000c5f0


	//   ....[40]....
        /*054c*/ 	.word	0x000106e0


	//   ....[41]....
        /*0550*/ 	.word	0x00010720


	//   ....[42]....
        /*0554*/ 	.word	0x000107b0


	//   ....[43]....
        /*0558*/ 	.word	0x00010800


	//   ....[44]....
        /*055c*/ 	.word	0x00010a20


	//   ....[45]....
        /*0560*/ 	.word	0x00010ac0


	//   ....[46]....
        /*0564*/ 	.word	0x00010b50


	//   ....[47]....
        /*0568*/ 	.word	0x00010dc0


	//   ....[48]....
        /*056c*/ 	.word	0x00014fd0


	//   ....[49]....
        /*0570*/ 	.word	0x00015cc0


	//   ....[50]....
        /*0574*/ 	.word	0x00015eb0


	//   ....[51]....
        /*0578*/ 	.word	0x00016640


	//   ....[52]....
        /*057c*/ 	.word	0x00017370


	//   ....[53]....
        /*0580*/ 	.word	0x00017410


	//   ....[54]....
        /*0584*/ 	.word	0x000174d0


	//   ....[55]....
        /*0588*/ 	.word	0x00017520


	//   ....[56]....
        /*058c*/ 	.word	0x000179f0


	//   ....[57]....
        /*0590*/ 	.word	0x00017b40


	//   ....[58]....
        /*0594*/ 	.word	0x00017c20


	//   ....[59]....
        /*0598*/ 	.word	0x00017d80


	//   ....[60]....
        /*059c*/ 	.word	0x0001a1a0


	//   ....[61]....
        /*05a0*/ 	.word	0x0001a1b0


	//   ....[62]....
        /*05a4*/ 	.word	0x0001a1c0


	//   ....[63]....
        /*05a8*/ 	.word	0x0001a1d0


	//   ....[64]....
        /*05ac*/ 	.word	0x0001a200


	//   ....[65]....
        /*05b0*/ 	.word	0x0001a220


	//   ....[66]....
        /*05b4*/ 	.word	0x0001a240


	//   ....[67]....
        /*05b8*/ 	.word	0x0001a250


	//   ....[68]....
        /*05bc*/ 	.word	0x0001b300


	//   ....[69]....
        /*05c0*/ 	.word	0x0001b330


	//   ....[70]....
        /*05c4*/ 	.word	0x0001b360


	//   ....[71]....
        /*05c8*/ 	.word	0x0001b390


	//   ....[72]....
        /*05cc*/ 	.word	0x0001b3d0


	//   ....[73]....
        /*05d0*/ 	.word	0x0001b4b0


	//   ....[74]....
        /*05d4*/ 	.word	0x0001b4c0


	//   ....[75]....
        /*05d8*/ 	.word	0x0001b4f0


	//   ....[76]....
        /*05dc*/ 	.word	0x0001b520


	//   ....[77]....
        /*05e0*/ 	.word	0x0001b560


	//   ....[78]....
        /*05e4*/ 	.word	0x0001b580


	//   ....[79]....
        /*05e8*/ 	.word	0x0001b590


	//   ....[80]....
        /*05ec*/ 	.word	0x0001b5a0


	//   ....[81]....
        /*05f0*/ 	.word	0x0001b6c0


	//   ....[82]....
        /*05f4*/ 	.word	0x0001b6d0


	//   ....[83]....
        /*05f8*/ 	.word	0x0001b750


	//   ....[84]....
        /*05fc*/ 	.word	0x0001b770


	//   ....[85]....
        /*0600*/ 	.word	0x0001b7b0


	//   ....[86]....
        /*0604*/ 	.word	0x0001b7c0


	//   ....[87]....
        /*0608*/ 	.word	0x0001b7d0


	//   ....[88]....
        /*060c*/ 	.word	0x0001b8c0


	//   ....[89]....
        /*0610*/ 	.word	0x0001b8f0


	//   ....[90]....
        /*0614*/ 	.word	0x0001ba20


	//   ....[91]....
        /*0618*/ 	.word	0x0001ba30


	//   ....[92]....
        /*061c*/ 	.word	0x0001bf90


	//   ....[93]....
        /*0620*/ 	.word	0x0001bfd0


	//   ....[94]....
        /*0624*/ 	.word	0x0001c000


	//   ....[95]....
        /*0628*/ 	.word	0x0001c030


	//   ....[96]....
        /*062c*/ 	.word	0x0001c060


	//   ....[97]....
        /*0630*/ 	.word	0x0001c090


	//   ....[98]....
        /*0634*/ 	.word	0x0001c0c0


	//   ....[99]....
        /*0638*/ 	.word	0x0001c0f0


	//   ....[100]....
        /*063c*/ 	.word	0x0001c110


	//   ....[101]....
        /*0640*/ 	.word	0x0001c130


	//   ....[102]....
        /*0644*/ 	.word	0x0001c140


	//   ....[103]....
        /*0648*/ 	.word	0x0001c150


	//   ....[104]....
        /*064c*/ 	.word	0x0001c160


	//   ....[105]....
        /*0650*/ 	.word	0x0001c170


	//   ....[106]....
        /*0654*/ 	.word	0x0001c180


	//   ....[107]....
        /*0658*/ 	.word	0x0001c1b0


	//----- nvinfo : EIATTR_EXIT_INSTR_OFFSETS
	.align		4
.L_190:
        /*065c*/ 	.byte	0x04, 0x1c
        /*065e*/ 	.short	(.L_192 - .L_191)


	//   ....[0]....
.L_191:
        /*0660*/ 	.word	0x00000040


	//   ....[1]....
        /*0664*/ 	.word	0x0001ba50


	//   ....[2]....
        /*0668*/ 	.word	0x0001ba90


	//   ....[3]....
        /*066c*/ 	.word	0x0001c340


	//   ....[4]....
        /*0670*/ 	.word	0x0001c380


	//----- nvinfo : EIATTR_CTAIDZ_USED
	.align		4
.L_192:
        /*0674*/ 	.byte	0x01, 0x04
	.zero		2


	//----- nvinfo : EIATTR_MAX_THREADS
	.align		4
        /*0678*/ 	.byte	0x04, 0x05
        /*067a*/ 	.short	(.L_194 - .L_193)
.L_193:
        /*067c*/ 	.word	0x00000080
        /*0680*/ 	.word	0x00000001
        /*0684*/ 	.word	0x00000001


	//----- nvinfo : EIATTR_CRS_STACK_SIZE
	.align		4
.L_194:
        /*0688*/ 	.byte	0x04, 0x1e
        /*068a*/ 	.short	(.L_196 - .L_195)
.L_195:
        /*068c*/ 	.word	0x00000000
.L_196:


//--------------------- .nv.info._ZN7cutlass13device_kernelIN5flash19enable_sm80_to_sm89INS1_16FlashAttnFwdSm80INS1_25CollectiveMainloopFwdSm80ILi4ELi1ELb0EN4cute5tupleIJNS5_1CILi128EEENS7_ILi96EEENS7_ILi64EEEEEELi64ENS_6half_tEfNS_4arch4Sm80ELb0ELb1ELb1ELb1ELb0ELb0ELb1ELb0EEENS1_21CollectiveEpilogueFwdINS6_IJS8_SA_S9_EEENS6_IJNS7_ILi1EEESI_SI_EEESC_SE_Li128ELb1ELb1ELb0ELb0EEENS1_19SingleTileSchedulerILb1ELb0ELb1ELi128EEEEEEEEEvNT_6ParamsE --------------------------
	.section	.nv.info._ZN7cutlass13device_kernelIN5flash19enable_sm80_to_sm89INS1_16FlashAttnFwdSm80INS1_25CollectiveMainloopFwdSm80ILi4ELi1ELb0EN4cute5tupleIJNS5_1CILi128EEENS7_ILi96EEENS7_ILi64EEEEEELi64ENS_6half_tEfNS_4arch4Sm80ELb0ELb1ELb1ELb1ELb0ELb0ELb1ELb0EEENS1_21CollectiveEpilogueFwdINS6_IJS8_SA_S9_EEENS6_IJNS7_ILi1EEESI_SI_EEESC_SE_Li128ELb1ELb1ELb0ELb0EEENS1_19SingleTileSchedulerILb1ELb0ELb1ELi128EEEEEEEEEvNT_6ParamsE,"",@"SHT_CUDA_INFO"
	.sectionflags	@""
	.align	4


	//----- nvinfo : EIATTR_CUDA_API_VERSION
	.align		4
        /*0000*/ 	.byte	0x04, 0x37
        /*0002*/ 	.short	(.L_198 - .L_197)
.L_197:
        /*0004*/ 	.word	0x00000082


	//----- nvinfo : EIATTR_SW2861232_WAR
	.align		4
.L_198:
        /*0008*/ 	.byte	0x01, 0x35
	.zero		2


	//----- nvinfo : EIATTR_PARAM_CBANK
	.align		4
        /*000c*/ 	.byte	0x04, 0x0a
        /*000e*/ 	.short	(.L_200 - .L_199)
	.align		4
.L_199:
        /*0010*/ 	.word	index@(.nv.constant0._ZN7cutlass13device_kernelIN5flash19enable_sm80_to_sm89INS1_16FlashAttnFwdSm80INS1_25CollectiveMainloopFwdSm80ILi4ELi1ELb0EN4cute5tupleIJNS5_1CILi128EEENS7_ILi96EEENS7_ILi64EEEEEELi64ENS_6half_tEfNS_4arch4Sm80ELb0ELb1ELb1ELb1ELb0ELb0ELb1ELb0EEENS1_21CollectiveEpilogueFwdINS6_IJS8_SA_S9_EEENS6_IJNS7_ILi1EEESI_SI_EEESC_SE_Li128ELb1ELb1ELb0ELb0EEENS1_19SingleTileSchedulerILb1ELb0ELb1ELi128EEEEEEEEEvNT_6ParamsE)
        /*0014*/ 	.short	0x0160
        /*0016*/ 	.short	0x0418


	//----- nvinfo : EIATTR_CBANK_PARAM_SIZE
	.align		4
.L_200:
        /*0018*/ 	.byte	0x03, 0x19
        /*001a*/ 	.short	0x0418


	//----- nvinfo : EIATTR_KPARAM_INFO
	.align		4
        /*001c*/ 	.byte	0x04, 0x17
        /*001e*/ 	.short	(.L_202 - .L_201)
.L_201:
        /*0020*/ 	.word	0x00000000
        /*0024*/ 	.short	0x0000
        /*0026*/ 	.short	0x0000
        /*0028*/ 	.byte	0x00, 0xf0, 0x61, 0x10


	//----- nvinfo : EIATTR_MAXREG_COUNT
	.align		4
.L_202:
        /*002c*/ 	.byte	0x03, 0x1b
        /*002e*/ 	.short	0x00ff


	//----- nvinfo : EIATTR_NUM_BARRIERS
	.align		4
        /*0030*/ 	.byte	0x02, 0x4c
        /*0032*/ 	.byte	0x02
	.zero		1


	//----- nvinfo : EIATTR_ANNOTATIONS
	.align		4
        /*0034*/ 	.byte	0x04, 0x55
        /*0036*/ 	.short	(.L_204 - .L_203)


	//   ....[0]....
.L_203:
        /* <DEDUP_REMOVED lines=43> */


	//----- nvinfo : EIATTR_MERCURY_ISA_VERSION
	.align		4
.L_204:
        /*02d8*/ 	.byte	0x03, 0x5f
        /*02da*/ 	.short	0x0000


	//----- nvinfo : EIATTR_COOP_GROUP_MASK_REGIDS
	.align		4
        /*02dc*/ 	.byte	0x04, 0x29
        /*02de*/ 	.short	(.L_206 - .L_205)


	//   ....[0]....
.L_205:
        /*02e0*/ 	.word	0xffffffff


	//   ....[1]....
        /*02e4*/ 	.word	0xffffffff


	//   ....[2]....
        /*02e8*/ 	.word	0xffffffff


	//   ....[3]....
        /*02ec*/ 	.word	0xffffffff


	//   ....[4]....
        /*02f0*/ 	.word	0xffffffff


	//   ....[5]....
        /*02f4*/ 	.word	0xffffffff


	//   ....[6]....
        /*02f8*/ 	.word	0xffffffff


	//   ....[7]....
        /*02fc*/ 	.word	0xffffffff


	//   ....[8]....
        /*0300*/ 	.word	0xffffffff


	//   ....[9]....
        /*0304*/ 	.word	0xffffffff


	//   ....[10]....
        /*0308*/ 	.word	0xffffffff


	//   ....[11]....
        /*030c*/ 	.word	0xffffffff


	//   ....[12]....
        /*0310*/ 	.word	0xffffffff


	//   ....[13]....
        /*0314*/ 	.word	0xffffffff


	//   ....[14]....
        /*0318*/ 	.word	0xffffffff


	//   ....[15]....
        /*031c*/ 	.word	0xffffffff


	//   ....[16]....
        /*0320*/ 	.word	0xffffffff


	//   ....[17]....
        /*0324*/ 	.word	0xffffffff


	//   ....[18]....
        /*0328*/ 	.word	0xffffffff


	//   ....[19]....
        /*032c*/ 	.word	0xffffffff


	//   ....[20]....
        /*0330*/ 	.word	0xffffffff


	//   ....[21]....
        /*0334*/ 	.word	0xffffffff


	//   ....[22]....
        /*0338*/ 	.word	0xffffffff


	//   ....[23]....
        /*033c*/ 	.word	0xffffffff


	//   ....[24]....
        /*0340*/ 	.word	0xffffffff


	//   ....[25]....
        /*0344*/ 	.word	0xffffffff


	//   ....[26]....
        /*0348*/ 	.word	0xffffffff


	//   ....[27]....
        /*034c*/ 	.word	0xffffffff


	//   ....[28]....
        /*0350*/ 	.word	0xffffffff


	//   ....[29]....
        /*0354*/ 	.word	0xffffffff


	//   ....[30]....
        /*0358*/ 	.word	0xffffffff


	//   ....[31]....
        /*035c*/ 	.word	0xffffffff


	//   ....[32]....
        /*0360*/ 	.word	0xffffffff


	//   ....[33]....
        /*0364*/ 	.word	0xffffffff


	//   ....[34]....
        /*0368*/ 	.word	0xffffffff


	//   ....[35]....
        /*036c*/ 	.word	0xffffffff


	//   ....[36]....
        /*0370*/ 	.word	0xffffffff


	//   ....[37]....
        /*0374*/ 	.word	0xffffffff


	//   ....[38]....
        /*0378*/ 	.word	0xffffffff


	//   ....[39]....
        /*037c*/ 	.word	0xffffffff


	//   ....[40]....
        /*0380*/ 	.word	0xffffffff


	//   ....[41]....
        /*0384*/ 	.word	0xffffffff


	//   ....[42]....
        /*0388*/ 	.word	0xffffffff


	//   ....[43]....
        /*038c*/ 	.word	0xffffffff


	//   ....[44]....
        /*0390*/ 	.word	0xffffffff


	//   ....[45]....
        /*0394*/ 	.word	0xffffffff


	//   ....[46]....
        /*0398*/ 	.word	0xffffffff


	//   ....[47]....
        /*039c*/ 	.word	0xffffffff


	//   ....[48]....
        /*03a0*/ 	.word	0xffffffff


	//   ....[49]....
        /*03a4*/ 	.word	0xffffffff


	//   ....[50]....
        /*03a8*/ 	.word	0xffffffff


	//   ....[51]....
        /*03ac*/ 	.word	0xffffffff


	//   ....[52]....
        /*03b0*/ 	.word	0xffffffff


	//   ....[53]....
        /*03b4*/ 	.word	0xffffffff


	//   ....[54]....
        /*03b8*/ 	.word	0xffffffff


	//   ....[55]....
        /*03bc*/ 	.word	0xffffffff


	//   ....[56]....
        /*03c0*/ 	.word	0xffffffff


	//   ....[57]....
        /*03c4*/ 	.word	0xffffffff


	//   ....[58]....
        /*03c8*/ 	.word	0xffffffff


	//   ....[59]....
        /*03cc*/ 	.word	0xffffffff


	//   ....[60]....
        /*03d0*/ 	.word	0xffffffff


	//   ....[61]....
        /*03d4*/ 	.word	0xffffffff


	//   ....[62]....
        /*03d8*/ 	.word	0xffffffff


	//   ....[63]....
        /*03dc*/ 	.word	0xffffffff


	//   ....[64]....
        /*03e0*/ 	.word	0xffffffff


	//   ....[65]....
        /*03e4*/ 	.word	0xffffffff


	//   ....[66]....
        /*03e8*/ 	.word	0xffffffff


	//   ....[67]....
        /*03ec*/ 	.word	0xffffffff


	//   ....[68]....
        /*03f0*/ 	.word	0xffffffff


	//   ....[69]....
        /*03f4*/ 	.word	0xffffffff


	//   ....[70]....
        /*03f8*/ 	.word	0xffffffff


	//   ....[71]....
        /*03fc*/ 	.word	0xffffffff


	//   ....[72]....
        /*0400*/ 	.word	0xffffffff


	//   ....[73]....
        /*0404*/ 	.word	0xffffffff


	//   ....[74]....
        /*0408*/ 	.word	0xffffffff


	//   ....[75]....
        /*040c*/ 	.word	0xffffffff


	//   ....[76]....
        /*0410*/ 	.word	0xffffffff


	//   ....[77]....
        /*0414*/ 	.word	0xffffffff


	//   ....[78]....
        /*0418*/ 	.word	0xffffffff


	//   ....[79]....
        /*041c*/ 	.word	0xffffffff


	//   ....[80]....
        /*0420*/ 	.word	0xffffffff


	//   ....[81]....
        /*0424*/ 	.word	0xffffffff


	//   ....[82]....
        /*0428*/ 	.word	0xffffffff


	//   ....[83]....
        /*042c*/ 	.word	0xffffffff


	//   ....[84]....
        /*0430*/ 	.word	0xffffffff


	//   ....[85]....
        /*0434*/ 	.word	0xffffffff


	//   ....[86]....
        /*0438*/ 	.word	0xffffffff


	//   ....[87]....
        /*043c*/ 	.word	0xffffffff


	//   ....[88]....
        /*0440*/ 	.word	0xffffffff


	//   ....[89]....
        /*0444*/ 	.word	0xffffffff


	//   ....[90]....
        /*0448*/ 	.word	0xffffffff


	//   ....[91]....
        /*044c*/ 	.word	0xffffffff


	//   ....[92]....
        /*0450*/ 	.word	0xffffffff


	//   ....[93]....
        /*0454*/ 	.word	0xffffffff


	//   ....[94]....
        /*0458*/ 	.word	0xffffffff


	//   ....[95]....
        /*045c*/ 	.word	0xffffffff


	//   ....[96]....
        /*0460*/ 	.word	0xffffffff


	//   ....[97]....
        /*0464*/ 	.word	0xffffffff


	//   ....[98]....
        /*0468*/ 	.word	0xffffffff


	//   ....[99]....
        /*046c*/ 	.word	0xffffffff


	//   ....[100]....
        /*0470*/ 	.word	0xffffffff


	//   ....[101]....
        /*0474*/ 	.word	0xffffffff


	//   ....[102]....
        /*0478*/ 	.word	0xffffffff


	//   ....[103]....
        /*047c*/ 	.word	0xffffffff


	//   ....[104]....
        /*0480*/ 	.word	0xffffffff


	//   ....[105]....
        /*0484*/ 	.word	0xffffffff


	//   ....[106]....
        /*0488*/ 	.word	0xffffffff


	//   ....[107]....
        /*048c*/ 	.word	0xffffffff


	//   ....[108]....
        /*0490*/ 	.word	0xffffffff


	//----- nvinfo : EIATTR_COOP_GROUP_INSTR_OFFSETS
	.align		4
.L_206:
        /*0494*/ 	.byte	0x04, 0x28
        /*0496*/ 	.short	(.L_208 - .L_207)


	//   ....[0]....
.L_207:
        /*0498*/ 	.word	0x00000090


	//   ....[1]....
        /*049c*/ 	.word	0x00001400


	//   ....[2]....
        /*04a0*/ 	.word	0x000014e0


	//   ....[3]....
        /*04a4*/ 	.word	0x00001680


	//   ....[4]....
        /*04a8*/ 	.word	0x000016b0


	//   ....[5]....
        /*04ac*/ 	.word	0x00001740


	//   ....[6]....
        /*04b0*/ 	.word	0x00001770


	//   ....[7]....
        /*04b4*/ 	.word	0x00001800


	//   ....[8]....
        /*04b8*/ 	.word	0x00001830


	//   ....[9]....
        /*04bc*/ 	.word	0x000018c0


	//   ....[10]....
        /*04c0*/ 	.word	0x000018f0


	//   ....[11]....
        /*04c4*/ 	.word	0x00001980


	//   ....[12]....
        /*04c8*/ 	.word	0x000019b0


	//   ....[13]....
        /*04cc*/ 	.word	0x00001a40


	//   ....[14]....
        /*04d0*/ 	.word	0x00001a70


	//   ....[15]....
        /*04d4*/ 	.word	0x00001af0


	//   ....[16]....
        /*04d8*/ 	.word	0x00001b30


	//   ....[17]....
        /*04dc*/ 	.word	0x00003430


	//   ....[18]....
        /*04e0*/ 	.word	0x00003ed0


	//   ....[19]....
        /*04e4*/ 	.word	0x00004f70


	//   ....[20]....
        /*04e8*/ 	.word	0x00005c30


	//   ....[21]....
        /*04ec*/ 	.word	0x00006240


	//   ....[22]....
        /*04f0*/ 	.word	0x00006280


	//   ....[23]....
        /*04f4*/ 	.word	0x000063a0


	//   ....[24]....
        /*04f8*/ 	.word	0x000063e0


	//   ....[25]....
        /*04fc*/ 	.word	0x00007180


	//   ....[26]....
        /*0500*/ 	.word	0x00007230


	//   ....[27]....
        /*0504*/ 	.word	0x00007460


	//   ....[28]....
        /*0508*/ 	.word	0x00007510


	//   ....[29]....
        /*050c*/ 	.word	0x0000ac70


	//   ....[30]....
        /*0510*/ 	.word	0x0000b860


	//   ....[31]....
        /*0514*/ 	.word	0x0000ba80


	//   ....[32]....
        /*0518*/ 	.word	0x0000c240


	//   ....[33]....
        /*051c*/ 	.word	0x0000d1f0


	//   ....[34]....
        /*0520*/ 	.word	0x0000d240


	//   ....[35]....
        /*0524*/ 	.word	0x0000d340


	//   ....[36]....
        /*0528*/ 	.word	0x0000d390


	//   ....[37]....
        /*052c*/ 	.word	0x0000d5e0


	//   ....[38]....
        /*0530*/ 	.word	0x0000d700


	//   ....[39]....
        /*0534*/ 	.word	0x0000d820


	//   ....[40]....
        /*0538*/ 	.word	0x0000d960


	//   ....[41]....
        /*053c*/ 	.word	0x00011ac0


	//   ....[42]....
        /*0540*/ 	.word	0x00011b00


	//   ....[43]....
        /*0544*/ 	.word	0x00011b90


	//   ....[44]....
        /*0548*/ 	.word	0x00011bd0


	//   ....[45]....
        /*054c*/ 	.word	0x00011de0


	//   ....[46]....
        /*0550*/ 	.word	0x00011e90


	//   ....[47]....
        /*0554*/ 	.word	0x00011f40


	//   ....[48]....
        /*0558*/ 	.word	0x000121b0


	//   ....[49]....
        /*055c*/ 	.word	0x00016180


	//   ....[50]....
        /*0560*/ 	.word	0x000170c0


	//   ....[51]....
        /*0564*/ 	.word	0x000172b0


	//   ....[52]....
        /*0568*/ 	.word	0x00017a40


	//   ....[53]....
        /*056c*/ 	.word	0x000187c0


	//   ....[54]....
        /*0570*/ 	.word	0x000188f0


	//   ....[55]....
        /*0574*/ 	.word	0x00018940


	//   ....[56]....
        /*0578*/ 	.word	0x00018aa0


	//   ....[57]....
        /*057c*/ 	.word	0x00018dd0


	//   ....[58]....
        /*0580*/ 	.word	0x00018f20


	//   ....[59]....
        /*0584*/ 	.word	0x00019070


	//   ....[60]....
        /*0588*/ 	.word	0x00019180


	//   ....[61]....
        /*058c*/ 	.word	0x0001b5e0


	//   ....[62]....
        /*0590*/ 	.word	0x0001b5f0


	//   ....[63]....
        /*0594*/ 	.word	0x0001b600


	//   ....[64]....
        /*0598*/ 	.word	0x0001b610


	//   ....[65]....
        /*059c*/ 	.word	0x0001b640


	//   ....[66]....
        /*05a0*/ 	.word	0x0001b660


	//   ....[67]....
        /*05a4*/ 	.word	0x0001b680


	//   ....[68]....
        /*05a8*/ 	.word	0x0001b690


	//   ....[69]....
        /*05ac*/ 	.word	0x0001c970


	//   ....[70]....
        /*05b0*/ 	.word	0x0001c9e0


	//   ....[71]....
        /*05b4*/ 	.word	0x0001ca10


	//   ....[72]....
        /*05b8*/ 	.word	0x0001ca40


	//   ....[73]....
        /*05bc*/ 	.word	0x0001ca80


	//   ....[74]....
        /*05c0*/ 	.word	0x0001cab0


	//   ....[75]....
        /*05c4*/ 	.word	0x0001cae0


	//   ....[76]....
        /*05c8*/ 	.word	0x0001caf0


	//   ....[77]....
        /*05cc*/ 	.word	0x0001cbd0


	//   ....[78]....
        /*05d0*/ 	.word	0x0001cc30


	//   ....[79]....
        /*05d4*/ 	.word	0x0001cc60


	//   ....[80]....
        /*05d8*/ 	.word	0x0001ccc0


	//   ....[81]....
        /*05dc*/ 	.word	0x0001ccd0


	//   ....[82]....
        /*05e0*/ 	.word	0x0001cce0


	//   ....[83]....
        /*05e4*/ 	.word	0x0001cd00


	//   ....[84]....
        /*05e8*/ 	.word	0x0001cd60


	//   ....[85]....
        /*05ec*/ 	.word	0x0001ce10


	//   ....[86]....
        /*05f0*/ 	.word	0x0001ce20


	//   ....[87]....
        /*05f4*/ 	.word	0x0001ce50


	//   ....[88]....
        /*05f8*/ 	.word	0x0001ce60


	//   ....[89]....
        /*05fc*/ 	.word	0x0001ce70


	//   ....[90]....
        /*0600*/ 	.word	0x0001ce80


	//   ....[91]....
        /*0604*/ 	.word	0x0001cf00


	//   ....[92]....
        /*0608*/ 	.word	0x0001cf10


	//   ....[93]....
        /*060c*/ 	.word	0x0001d670


	//   ....[94]....
        /*0610*/ 	.word	0x0001d6b0


	//   ....[95]....
        /*0614*/ 	.word	0x0001d6e0


	//   ....[96]....
        /*0618*/ 	.word	0x0001d710


	//   ....[97]....
        /*061c*/ 	.word	0x0001d740


	//   ....[98]....
        /*0620*/ 	.word	0x0001d770


	//   ....[99]....
        /*0624*/ 	.word	0x0001d7a0


	//   ....[100]....
        /*0628*/ 	.word	0x0001d7c0


	//   ....[101]....
        /*062c*/ 	.word	0x0001d7e0


	//   ....[102]....
        /*0630*/ 	.word	0x0001d810


	//   ....[103]....
        /*0634*/ 	.word	0x0001d820


	//   ....[104]....
        /*0638*/ 	.word	0x0001d830


	//   ....[105]....
        /*063c*/ 	.word	0x0001d840


	//   ....[106]....
        /*0640*/ 	.word	0x0001d850


	//   ....[107]....
        /*0644*/ 	.word	0x0001d880


	//   ....[108]....
        /*0648*/ 	.word	0x0001d8a0


	//----- nvinfo : EIATTR_EXIT_INSTR_OFFSETS
	.align		4
.L_208:
        /*064c*/ 	.byte	0x04, 0x1c
        /*064e*/ 	.short	(.L_210 - .L_209)


	//   ....[0]....
.L_209:
        /*0650*/ 	.word	0x00000370


	//   ....[1]....
        /*0654*/ 	.word	0x0001cfb0


	//   ....[2]....
        /*0658*/ 	.word	0x0001cff0


	//   ....[3]....
        /*065c*/ 	.word	0x0001da00


	//   ....[4]....
        /*0660*/ 	.word	0x0001da40


	//----- nvinfo : EIATTR_CTAIDZ_USED
	.align		4
.L_210:
        /*0664*/ 	.byte	0x01, 0x04
	.zero		2


	//----- nvinfo : EIATTR_MAX_THREADS
	.align		4
        /*0668*/ 	.byte	0x04, 0x05
        /*066a*/ 	.short	(.L_212 - .L_211)
.L_211:
        /*066c*/ 	.word	0x00000080
        /*0670*/ 	.word	0x00000001
        /*0674*/ 	.word	0x00000001


	//----- nvinfo : EIATTR_CRS_STACK_SIZE
	.align		4
.L_212:
        /*0678*/ 	.byte	0x04, 0x1e
        /*067a*/ 	.short	(.L_214 - .L_213)
.L_213:
        /*067c*/ 	.word	0x00000000
.L_214:


//--------------------- .nv.info._ZN7cutlass13device_kernelIN5flash19enable_sm80_to_sm89INS1_16FlashAttnFwdSm80INS1_25CollectiveMainloopFwdSm80ILi4ELi1ELb0EN4cute5tupleIJNS5_1CILi128EEENS7_ILi96EEENS7_ILi64EEEEEELi64ENS_6half_tEfNS_4arch4Sm80ELb0ELb1ELb1ELb1ELb0ELb1ELb1ELb0EEENS1_21CollectiveEpilogueFwdINS6_IJS8_SA_S9_EEENS6_IJNS7_ILi1EEESI_SI_EEESC_SE_Li128ELb1ELb1ELb0ELb0EEENS1_19SingleTileSchedulerILb1ELb0ELb1ELi128EEEEEEEEEvNT_6ParamsE --------------------------
	.section	.nv.info._ZN7cutlass13device_kernelIN5flash19enable_sm80_to_sm89INS1_16FlashAttnFwdSm80INS1_25CollectiveMainloopFwdSm80ILi4ELi1ELb0EN4cute5tupleIJNS5_1CILi128EEENS7_ILi96EEENS7_ILi64EEEEEELi64ENS_6half_tEfNS_4arch4Sm80ELb0ELb1ELb1ELb1ELb0ELb1ELb1ELb0EEENS1_21CollectiveEpilogueFwdINS6_IJS8_SA_S9_EEENS6_IJNS7_ILi1EEESI_SI_EEESC_SE_Li128ELb1ELb1ELb0ELb0EEENS1_19SingleTileSchedulerILb1ELb0ELb1ELi128EEEEEEEEEvNT_6ParamsE,"",@"SHT_CUDA_INFO"
	.sectionflags	@""
	.align	4


	//----- nvinfo : EIATTR_CUDA_API_VERSION
	.align		4
        /*0000*/ 	.byte	0x04, 0x37
        /*0002*/ 	.short	(.L_216 - .L_215)
.L_215:
        /*0004*/ 	.word	0x00000082


	//----- nvinfo : EIATTR_SW2861232_WAR
	.align		4
.L_216:
        /*0008*/ 	.byte	0x01, 0x35
	.zero		2


	//----- nvinfo : EIATTR_PARAM_CBANK
	.align		4
        /*000c*/ 	.byte	0x04, 0x0a
        /*000e*/ 	.short	(.L_218 - .L_217)
	.align		4
.L_217:
        /*0010*/ 	.word	index@(.nv.constant0._ZN7cutlass13device_kernelIN5flash19enable_sm80_to_sm89INS1_16FlashAttnFwdSm80INS1_25CollectiveMainloopFwdSm80ILi4ELi1ELb0EN4cute5tupleIJNS5_1CILi128EEENS7_ILi96EEENS7_ILi64EEEEEELi64ENS_6half_tEfNS_4arch4Sm80ELb0ELb1ELb1ELb1ELb0ELb1ELb1ELb0EEENS1_21CollectiveEpilogueFwdINS6_IJS8_SA_S9_EEENS6_IJNS7_ILi1EEESI_SI_EEESC_SE_Li128ELb1ELb1ELb0ELb0EEENS1_19SingleTileSchedulerILb1ELb0ELb1ELi128EEEEEEEEEvNT_6ParamsE)
        /*0014*/ 	.short	0x0160
        /*0016*/ 	.short	0x0418


	//----- nvinfo : EIATTR_CBANK_PARAM_SIZE
	.align		4
.L_218:
        /*0018*/ 	.byte	0x03, 0x19
        /*001a*/ 	.short	0x0418


	//----- nvinfo : EIATTR_KPARAM_INFO
	.align		4
        /*001c*/ 	.byte	0x04, 0x17
        /*001e*/ 	.short	(.L_220 - .L_219)
.L_219:
        /*0020*/ 	.word	0x00000000
        /*0024*/ 	.short	0x0000
        /*0026*/ 	.short	0x0000
        /*0028*/ 	.byte	0x00, 0xf0, 0x61, 0x10


	//----- nvinfo : EIATTR_MAXREG_COUNT
	.align		4
.L_220:
        /*002c*/ 	.byte	0x03, 0x1b
        /*002e*/ 	.short	0x00ff


	//----- nvinfo : EIATTR_NUM_BARRIERS
	.align		4
        /*0030*/ 	.byte	0x02, 0x4c
        /*0032*/ 	.byte	0x02
	.zero		1


	//----- nvinfo : EIATTR_ANNOTATIONS
	.align		4
        /*0034*/ 	.byte	0x04, 0x55
        /*0036*/ 	.short	(.L_222 - .L_221)


	//   ....[0]....
.L_221:
        /* <DEDUP_REMOVED lines=62> */


	//----- nvinfo : EIATTR_MERCURY_ISA_VERSION
	.align		4
.L_222:
        /*0400*/ 	.byte	0x03, 0x5f
        /*0402*/ 	.short	0x0000


	//----- nvinfo : EIATTR_COOP_GROUP_MASK_REGIDS
	.align		4
        /*0404*/ 	.byte	0x04, 0x29
        /*0406*/ 	.short	(.L_224 - .L_223)


	//   ....[0]....
.L_223:
        /*0408*/ 	.word	0xffffffff


	//   ....[1]....
        /*040c*/ 	.word	0xffffffff


	//   ....[2]....
        /*0410*/ 	.word	0xffffffff


	//   ....[3]....
        /*0414*/ 	.word	0xffffffff


	//   ....[4]....
        /*0418*/ 	.word	0xffffffff


	//   ....[5]....
        /*041c*/ 	.word	0xffffffff


	//   ....[6]....
        /*0420*/ 	.word	0xffffffff


	//   ....[7]....
        /*0424*/ 	.word	0xffffffff


	//   ....[8]....
        /*0428*/ 	.word	0xffffffff


	//   ....[9]....
        /*042c*/ 	.word	0xffffffff


	//   ....[10]....
        /*0430*/ 	.word	0xffffffff


	//   ....[11]....
        /*0434*/ 	.word	0xffffffff


	//   ....[12]....
        /*0438*/ 	.word	0xffffffff


	//   ....[13]....
        /*043c*/ 	.word	0xffffffff


	//   ....[14]....
        /*0440*/ 	.word	0xffffffff


	//   ....[15]....
        /*0444*/ 	.word	0xffffffff


	//   ....[16]....
        /*0448*/ 	.word	0xffffffff


	//   ....[17]....
        /*044c*/ 	.word	0xffffffff


	//   ....[18]....
        /*0450*/ 	.word	0xffffffff


	//   ....[19]....
        /*0454*/ 	.word	0xffffffff


	//   ....[20]....
        /*0458*/ 	.word	0xffffffff


	//   ....[21]....
        /*045c*/ 	.word	0xffffffff


	//   ....[22]....
        /*0460*/ 	.word	0xffffffff


	//   ....[23]....
        /*0464*/ 	.word	0xffffffff


	//   ....[24]....
        /*0468*/ 	.word	0xffffffff


	//   ....[25]....
        /*046c*/ 	.word	0xffffffff


	//   ....[26]....
        /*0470*/ 	.word	0xffffffff


	//   ....[27]....
        /*0474*/ 	.word	0xffffffff


	//   ....[28]....
        /*0478*/ 	.word	0xffffffff


	//   ....[29]....
        /*047c*/ 	.word	0xffffffff


	//   ....[30]....
        /*0480*/ 	.word	0xffffffff


	//   ....[31]....
        /*0484*/ 	.word	0xffffffff


	//   ....[32]....
        /*0488*/ 	.word	0xffffffff


	//   ....[33]....
        /*048c*/ 	.word	0xffffffff


	//   ....[34]....
        /*0490*/ 	.word	0xffffffff


	//   ....[35]....
        /*0494*/ 	.word	0xffffffff


	//   ....[36]....
        /*0498*/ 	.word	0xffffffff


	//   ....[37]....
        /*049c*/ 	.word	0xffffffff


	//   ....[38]....
        /*04a0*/ 	.word	0xffffffff


	//   ....[39]....
        /*04a4*/ 	.word	0xffffffff


	//   ....[40]....
        /*04a8*/ 	.word	0xffffffff


	//   ....[41]....
        /*04ac*/ 	.word	0xffffffff


	//   ....[42]....
        /*04b0*/ 	.word	0xffffffff


	//   ....[43]....
        /*04b4*/ 	.word	0xffffffff


	//   ....[44]....
        /*04b8*/ 	.word	0xffffffff


	//   ....[45]....
        /*04bc*/ 	.word	0xffffffff


	//   ....[46]....
        /*04c0*/ 	.word	0xffffffff


	//   ....[47]....
        /*04c4*/ 	.word	0xffffffff


	//   ....[48]....
        /*04c8*/ 	.word	0xffffffff


	//   ....[49]....
        /*04cc*/ 	.word	0xffffffff


	//   ....[50]....
        /*04d0*/ 	.word	0xffffffff


	//   ....[51]....
        /*04d4*/ 	.word	0xffffffff


	//   ....[52]....
        /*04d8*/ 	.word	0xffffffff


	//   ....[53]....
        /*04dc*/ 	.word	0xffffffff


	//   ....[54]....
        /*04e0*/ 	.word	0xffffffff


	//   ....[55]....
        /*04e4*/ 	.word	0xffffffff


	//   ....[56]....
        /*04e8*/ 	.word	0xffffffff


	//   ....[57]....
        /*04ec*/ 	.word	0xffffffff


	//   ....[58]....
        /*04f0*/ 	.word	0xffffffff


	//   ....[59]....
        /*04f4*/ 	.word	0xffffffff


	//   ....[60]....
        /*04f8*/ 	.word	0xffffffff


	//   ....[61]....
        /*04fc*/ 	.word	0xffffffff


	//   ....[62]....
        /*0500*/ 	.word	0xffffffff


	//   ....[63]....
        /*0504*/ 	.word	0xffffffff


	//   ....[64]....
        /*0508*/ 	.word	0xffffffff


	//   ....[65]....
        /*050c*/ 	.word	0xffffffff


	//   ....[66]....
        /*0510*/ 	.word	0xffffffff


	//   ....[67]....
        /*0514*/ 	.word	0xffffffff


	//   ....[68]....
        /*0518*/ 	.word	0xffffffff


	//   ....[69]....
        /*051c*/ 	.word	0xffffffff


	//   ....[70]....
        /*0520*/ 	.word	0xffffffff


	//   ....[71]....
        /*0524*/ 	.word	0xffffffff


	//   ....[72]....
        /*0528*/ 	.word	0xffffffff


	//   ....[73]....
        /*052c*/ 	.word	0xffffffff


	//   ....[74]....
        /*0530*/ 	.word	0xffffffff


	//   ....[75]....
        /*0534*/ 	.word	0xffffffff


	//   ....[76]....
        /*0538*/ 	.word	0xffffffff


	//   ....[77]....
        /*053c*/ 	.word	0xffffffff


	//   ....[78]....
        /*0540*/ 	.word	0xffffffff


	//   ....[79]....
        /*0544*/ 	.word	0xffffffff


	//   ....[80]....
        /*0548*/ 	.word	0xffffffff


	//   ....[81]....
        /*054c*/ 	.word	0xffffffff


	//   ....[82]....
        /*0550*/ 	.word	0xffffffff


	//   ....[83]....
        /*0554*/ 	.word	0xffffffff


	//   ....[84]....
        /*0558*/ 	.word	0xffffffff


	//   ....[85]....
        /*055c*/ 	.word	0xffffffff


	//   ....[86]....
        /*0560*/ 	.word	0xffffffff


	//   ....[87]....
        /*0564*/ 	.word	0xffffffff


	//   ....[88]....
        /*0568*/ 	.word	0xffffffff


	//   ....[89]....
        /*056c*/ 	.word	0xffffffff


	//   ....[90]....
        /*0570*/ 	.word	0xffffffff


	//   ....[91]....
        /*0574*/ 	.word	0xffffffff


	//   ....[92]....
        /*0578*/ 	.word	0xffffffff


	//   ....[93]....
        /*057c*/ 	.word	0xffffffff


	//   ....[94]....
        /*0580*/ 	.word	0xffffffff


	//   ....[95]....
        /*0584*/ 	.word	0xffffffff


	//   ....[96]....
        /*0588*/ 	.word	0xffffffff


	//   ....[97]....
        /*058c*/ 	.word	0xffffffff


	//   ....[98]....
        /*0590*/ 	.word	0xffffffff


	//   ....[99]....
        /*0594*/ 	.word	0xffffffff


	//   ....[100]....
        /*0598*/ 	.word	0xffffffff


	//   ....[101]....
        /*059c*/ 	.word	0xffffffff


	//   ....[102]....
        /*05a0*/ 	.word	0xffffffff


	//   ....[103]....
        /*05a4*/ 	.word	0xffffffff


	//   ....[104]....
        /*05a8*/ 	.word	0xffffffff


	//   ....[105]....
        /*05ac*/ 	.word	0xffffffff


	//   ....[106]....
        /*05b0*/ 	.word	0xffffffff


	//   ....[107]....
        /*05b4*/ 	.word	0xffffffff


	//   ....[108]....
        /*05b8*/ 	.word	0xffffffff


	//   ....[109]....
        /*05bc*/ 	.word	0xffffffff


	//   ....[110]....
        /*05c0*/ 	.word	0xffffffff


	//   ....[111]....
        /*05c4*/ 	.word	0xffffffff


	//   ....[112]....
        /*05c8*/ 	.word	0xffffffff


	//   ....[113]....
        /*05cc*/ 	.word	0xffffffff


	//   ....[114]....
        /*05d0*/ 	.word	0xffffffff


	//   ....[115]....
        /*05d4*/ 	.word	0xffffffff


	//   ....[116]....
        /*05d8*/ 	.word	0xffffffff


	//   ....[117]....
        /*05dc*/ 	.word	0xffffffff


	//   ....[118]....
        /*05e0*/ 	.word	0xffffffff


	//   ....[119]....
        /*05e4*/ 	.word	0xffffffff


	//   ....[120]....
        /*05e8*/ 	.word	0xffffffff


	//   ....[121]....
        /*05ec*/ 	.word	0xffffffff


	//   ....[122]....
        /*05f0*/ 	.word	0xffffffff


	//   ....[123]....
        /*05f4*/ 	.word	0xffffffff


	//   ....[124]....
        /*05f8*/ 	.word	0xffffffff


	//   ....[125]....
        /*05fc*/ 	.word	0xffffffff


	//   ....[126]....
        /*0600*/ 	.word	0xffffffff


	//   ....[127]....
        /*0604*/ 	.word	0xffffffff


	//   ....[128]....
        /*0608*/ 	.word	0xffffffff


	//   ....[129]....
        /*060c*/ 	.word	0xffffffff


	//   ....[130]....
        /*0610*/ 	.word	0xffffffff


	//   ....[131]....
        /*0614*/ 	.word	0xffffffff


	//   ....[132]....
        /*0618*/ 	.word	0xffffffff


	//   ....[133]....
        /*061c*/ 	.word	0xffffffff


	//   ....[134]....
        /*0620*/ 	.word	0xffffffff


	//   ....[135]....
        /*0624*/ 	.word	0xffffffff


	//   ....[136]....
        /*0628*/ 	.word	0xffffffff


	//   ....[137]....
        /*062c*/ 	.word	0xffffffff


	//   ....[138]....
        /*0630*/ 	.word	0xffffffff


	//   ....[139]....
        /*0634*/ 	.word	0xffffffff


	//   ....[140]....
        /*0638*/ 	.word	0xffffffff


	//----- nvinfo : EIATTR_COOP_GROUP_INSTR_OFFSETS
	.align		4
.L_224:
        /*063c*/ 	.byte	0x04, 0x28
        /*063e*/ 	.short	(.L_226 - .L_225)


	//   ....[0]....
.L_225:
        /*0640*/ 	.word	0x00000090


	//   ....[1]....
        /*0644*/ 	.word	0x000076e0


	//   ....[2]....
        /*0648*/ 	.word	0x00007700


	//   ....[3]....
        /*064c*/ 	.word	0x00007910


	//   ....[4]....
        /*0650*/ 	.word	0x00007940


	//   ....[5]....
        /*0654*/ 	.word	0x000079d0


	//   ....[6]....
        /*0658*/ 	.word	0x00007a00


	//   ....[7]....
        /*065c*/ 	.word	0x00007a90


	//   ....[8]....
        /*0660*/ 	.word	0x00007ac0


	//   ....[9]....
        /*0664*/ 	.word	0x00007b50


	//   ....[10]....
        /*0668*/ 	.word	0x00007b80


	//   ....[11]....
        /*066c*/ 	.word	0x00007c10


	//   ....[12]....
        /*0670*/ 	.word	0x00007c40


	//   ....[13]....
        /*0674*/ 	.word	0x00007cd0


	//   ....[14]....
        /*0678*/ 	.word	0x00007d00


	//   ....[15]....
        /*067c*/ 	.word	0x00007db0


	//   ....[16]....
        /*0680*/ 	.word	0x00007dd0


	//   ....[17]....
        /*0684*/ 	.word	0x000085a0


	//   ....[18]....
        /*0688*/ 	.word	0x000085c0


	//   ....[19]....
        /*068c*/ 	.word	0x000085d0


	//   ....[20]....
        /*0690*/ 	.word	0x000085e0


	//   ....[21]....
        /*0694*/ 	.word	0x00008750


	//   ....[22]....
        /*0698*/ 	.word	0x00008810


	//   ....[23]....
        /*069c*/ 	.word	0x00008850


	//   ....[24]....
        /*06a0*/ 	.word	0x00008890


	//   ....[25]....
        /*06a4*/ 	.word	0x00008a30


	//   ....[26]....
        /*06a8*/ 	.word	0x00008af0


	//   ....[27]....
        /*06ac*/ 	.word	0x00008b30


	//   ....[28]....
        /*06b0*/ 	.word	0x00008b70


	//   ....[29]....
        /*06b4*/ 	.word	0x00008d30


	//   ....[30]....
        /*06b8*/ 	.word	0x00008df0


	//   ....[31]....
        /*06bc*/ 	.word	0x00008e30


	//   ....[32]....
        /*06c0*/ 	.word	0x00008e70


	//   ....[33]....
        /*06c4*/ 	.word	0x0000ab10


	//   ....[34]....
        /*06c8*/ 	.word	0x0000ab30


	//   ....[35]....
        /*06cc*/ 	.word	0x0000ab60


	//   ....[36]....
        /*06d0*/ 	.word	0x0000ab70


	//   ....[37]....
        /*06d4*/ 	.word	0x0000ac50


	//   ....[38]....
        /*06d8*/ 	.word	0x0000ac90


	//   ....[39]....
        /*06dc*/ 	.word	0x0000acb0


	//   ....[40]....
        /*06e0*/ 	.word	0x0000acc0


	//   ....[41]....
        /*06e4*/ 	.word	0x0000ae90


	//   ....[42]....
        /*06e8*/ 	.word	0x0000aed0


	//   ....[43]....
        /*06ec*/ 	.word	0x0000aef0


	//   ....[44]....
        /*06f0*/ 	.word	0x0000af00


	//   ....[45]....
        /*06f4*/ 	.word	0x0000b030


	//   ....[46]....
        /*06f8*/ 	.word	0x0000b080


	//   ....[47]....
        /*06fc*/ 	.word	0x0000b0c0


	//   ....[48]....
        /*0700*/ 	.word	0x0000b0f0


	//   ....[49]....
        /*0704*/ 	.word	0x0000e1e0


	//   ....[50]....
        /*0708*/ 	.word	0x0000e420


	//   ....[51]....
        /*070c*/ 	.word	0x0000eff0


	//   ....[52]....
        /*0710*/ 	.word	0x0000fa40


	//   ....[53]....
        /*0714*/ 	.word	0x00010a30


	//   ....[54]....
        /*0718*/ 	.word	0x00010b70


	//   ....[55]....
        /*071c*/ 	.word	0x00010ca0


	//   ....[56]....
        /*0720*/ 	.word	0x00010dd0


	//   ....[57]....
        /*0724*/ 	.word	0x000114b0


	//   ....[58]....
        /*0728*/ 	.word	0x00011540


	//   ....[59]....
        /*072c*/ 	.word	0x000115c0


	//   ....[60]....
        /*0730*/ 	.word	0x000116b0


	//   ....[61]....
        /*0734*/ 	.word	0x000151f0


	//   ....[62]....
        /*0738*/ 	.word	0x00015e70


	//   ....[63]....
        /*073c*/ 	.word	0x00016080


	//   ....[64]....
        /*0740*/ 	.word	0x00016830


	//   ....[65]....
        /*0744*/ 	.word	0x00017600


	//   ....[66]....
        /*0748*/ 	.word	0x000177b0


	//   ....[67]....
        /*074c*/ 	.word	0x00017a20


	//   ....[68]....
        /*0750*/ 	.word	0x00017ad0


	//   ....[69]....
        /*0754*/ 	.word	0x00017b50


	//   ....[70]....
        /*0758*/ 	.word	0x00017c00


	//   ....[71]....
        /*075c*/ 	.word	0x00017ec0


	//   ....[72]....
        /*0760*/ 	.word	0x00017fc0


	//   ....[73]....
        /*0764*/ 	.word	0x0001bf60


	//   ....[74]....
        /*0768*/ 	.word	0x0001bff0


	//   ....[75]....
        /*076c*/ 	.word	0x0001c0e0


	//   ....[76]....
        /*0770*/ 	.word	0x0001c110


	//   ....[77]....
        /*0774*/ 	.word	0x0001c2c0


	//   ....[78]....
        /*0778*/ 	.word	0x0001c360


	//   ....[79]....
        /*077c*/ 	.word	0x0001c470


	//   ....[80]....
        /*0780*/ 	.word	0x0001c710


	//   ....[81]....
        /*0784*/ 	.word	0x00020880


	//   ....[82]....
        /*0788*/ 	.word	0x00021180


	//   ....[83]....
        /*078c*/ 	.word	0x00021360


	//   ....[84]....
        /*0790*/ 	.word	0x00021ae0


	//   ....[85]....
        /*0794*/ 	.word	0x000228e0


	//   ....[86]....
        /*0798*/ 	.word	0x00022970


	//   ....[87]....
        /*079c*/ 	.word	0x00022a60


	//   ....[88]....
        /*07a0*/ 	.word	0x00022ab0


	//   ....[89]....
        /*07a4*/ 	.word	0x00022e70


	//   ....[90]....
        /*07a8*/ 	.word	0x00022fb0


	//   ....[91]....
        /*07ac*/ 	.word	0x000230b0


	//   ....[92]....
        /*07b0*/ 	.word	0x00023210


	//   ....[93]....
        /*07b4*/ 	.word	0x000255a0


	//   ....[94]....
        /*07b8*/ 	.word	0x000255b0


	//   ....[95]....
        /*07bc*/ 	.word	0x000255c0


	//   ....[96]....
        /*07c0*/ 	.word	0x000255d0


	//   ....[97]....
        /*07c4*/ 	.word	0x00025600


	//   ....[98]....
        /*07c8*/ 	.word	0x00025620


	//   ....[99]....
        /*07cc*/ 	.word	0x00025640


	//   ....[100]....
        /*07d0*/ 	.word	0x00025650


	//   ....[101]....
        /*07d4*/ 	.word	0x00026930


	//   ....[102]....
        /*07d8*/ 	.word	0x00026990


	//   ....[103]....
        /*07dc*/ 	.word	0x000269b0


	//   ....[104]....
        /*07e0*/ 	.word	0x000269e0


	//   ....[105]....
        /*07e4*/ 	.word	0x00026a20


	//   ....[106]....
        /*07e8*/ 	.word	0x00026a50


	//   ....[107]....
        /*07ec*/ 	.word	0x00026a80


	//   ....[108]....
        /*07f0*/ 	.word	0x00026ab0


	//   ....[109]....
        /*07f4*/ 	.word	0x00026ba0


	//   ....[110]....
        /*07f8*/ 	.word	0x00026bb0


	//   ....[111]....
        /*07fc*/ 	.word	0x00026bf0


	//   ....[112]....
        /*0800*/ 	.word	0x00026c20


	//   ....[113]....
        /*0804*/ 	.word	0x00026c70


	//   ....[114]....
        /*0808*/ 	.word	0x00026c90


	//   ....[115]....
        /*080c*/ 	.word	0x00026ca0


	//   ....[116]....
        /*0810*/ 	.word	0x00026d00


	//   ....[117]....
        /*0814*/ 	.word	0x00026db0


	//   ....[118]....
        /*0818*/ 	.word	0x00026de0


	//   ....[119]....
        /*081c*/ 	.word	0x00026e10


	//   ....[120]....
        /*0820*/ 	.word	0x00026e30


	//   ....[121]....
        /*0824*/ 	.word	0x00026e40


	//   ....[122]....
        /*0828*/ 	.word	0x00026e50


	//   ....[123]....
        /*082c*/ 	.word	0x00026ed0


	//   ....[124]....
        /*0830*/ 	.word	0x00026ee0


	//   ....[125]....
        /*0834*/ 	.word	0x00027600


	//   ....[126]....
        /*0838*/ 	.word	0x00027640


	//   ....[127]....
        /*083c*/ 	.word	0x00027670


	//   ....[128]....
        /*0840*/ 	.word	0x000276a0


	//   ....[129]....
        /*0844*/ 	.word	0x000276d0


	//   ....[130]....
        /*0848*/ 	.word	0x00027700


	//   ....[131]....
        /*084c*/ 	.word	0x00027730


	//   ....[132]....
        /*0850*/ 	.word	0x00027760


	//   ....[133]....
        /*0854*/ 	.word	0x00027780


	//   ....[134]....
        /*0858*/ 	.word	0x000277a0


	//   ....[135]....
        /*085c*/ 	.word	0x000277b0


	//   ....[136]....
        /*0860*/ 	.word	0x000277c0


	//   ....[137]....
        /*0864*/ 	.word	0x000277d0


	//   ....[138]....
        /*0868*/ 	.word	0x000277e0


	//   ....[139]....
        /*086c*/ 	.word	0x000277f0


	//   ....[140]....
        /*0870*/ 	.word	0x00027820


	//----- nvinfo : EIATTR_EXIT_INSTR_OFFSETS
	.align		4
.L_226:
        /*0874*/ 	.byte	0x04, 0x1c
        /*0876*/ 	.short	(.L_228 - .L_227)


	//   ....[0]....
.L_227:
        /*0878*/ 	.word	0x00000370


	//   ....[1]....
        /*087c*/ 	.word	0x00026f80


	//   ....[2]....
        /*0880*/ 	.word	0x00026fc0


	//   ....[3]....
        /*0884*/ 	.word	0x000279b0


	//   ....[4]....
        /*0888*/ 	.word	0x000279f0


	//----- nvinfo : EIATTR_CTAIDZ_USED
	.align		4
.L_228:
        /*088c*/ 	.byte	0x01, 0x04
	.zero		2


	//----- nvinfo : EIATTR_MAX_THREADS
	.align		4
        /*0890*/ 	.byte	0x04, 0x05
        /*0892*/ 	.short	(.L_230 - .L_229)
.L_229:
        /*0894*/ 	.word	0x00000080
        /*0898*/ 	.word	0x00000001
        /*089c*/ 	.word	0x00000001


	//----- nvinfo : EIATTR_CRS_STACK_SIZE
	.align		4
.L_230:
        /*08a0*/ 	.byte	0x04, 0x1e
        /*08a2*/ 	.short	(.L_232 - .L_231)
.L_231:
        /*08a4*/ 	.word	0x00000000
.L_232:


//--------------------- .nv.info._ZN7cutlass13device_kernelIN5flash19enable_sm80_to_sm89INS1_16FlashAttnFwdSm80INS1_25CollectiveMainloopFwdSm80ILi4ELi1ELb0EN4cute5tupleIJNS5_1CILi128EEENS7_ILi112EEENS7_ILi64EEEEEELi64ENS_6half_tEfNS_4arch4Sm80ELb1ELb0ELb1ELb0ELb0ELb0ELb1ELb0EEENS1_21CollectiveEpilogueFwdINS6_IJS8_SA_S9_EEENS6_IJNS7_ILi1EEESI_SI_EEESC_SE_Li128ELb0ELb1ELb0ELb0EEENS1_30DynamicPersistentTileSchedulerILi128ELi128ELb0ELb1ELb0EEEEEEEEEvNT_6ParamsE --------------------------
	.section	.nv.info._ZN7cutlass13device_kernelIN5flash19enable_sm80_to_sm89INS1_16FlashAttnFwdSm80INS1_25CollectiveMainloopFwdSm80ILi4ELi1ELb0EN4cute5tupleIJNS5_1CILi128EEENS7_ILi112EEENS7_ILi64EEEEEELi64ENS_6half_tEfNS_4arch4Sm80ELb1ELb0ELb1ELb0ELb0ELb0ELb1ELb0EEENS1_21CollectiveEpilogueFwdINS6_IJS8_SA_S9_EEENS6_IJNS7_ILi1EEESI_SI_EEESC_SE_Li128ELb0ELb1ELb0ELb0EEENS1_30DynamicPersistentTileSchedulerILi128ELi128ELb0ELb1ELb0EEEEEEEEEvNT_6ParamsE,"",@"SHT_CUDA_INFO"
	.sectionflags	@""
	.align	4


	//----- nvinfo : EIATTR_CUDA_API_VERSION
	.align		4
        /*0000*/ 	.byte	0x04, 0x37
        /*0002*/ 	.short	(.L_234 - .L_233)
.L_233:
        /*0004*/ 	.word	0x00000082


	//----- nvinfo : EIATTR_SW2861232_WAR
	.align		4
.L_234:
        /*0008*/ 	.byte	0x01, 0x35
	.zero		2


	//----- nvinfo : EIATTR_PARAM_CBANK
	.align		4
        /*000c*/ 	.byte	0x04, 0x0a
        /*000e*/ 	.short	(.L_236 - .L_235)
	.align		4
.L_235:
        /*0010*/ 	.word	index@(.nv.constant0._ZN7cutlass13device_kernelIN5flash19enable_sm80_to_sm89INS1_16FlashAttnFwdSm80INS1_25CollectiveMainloopFwdSm80ILi4ELi1ELb0EN4cute5tupleIJNS5_1CILi128EEENS7_ILi112EEENS7_ILi64EEEEEELi64ENS_6half_tEfNS_4arch4Sm80ELb1ELb0ELb1ELb0ELb0ELb0ELb1ELb0EEENS1_21CollectiveEpilogueFwdINS6_IJS8_SA_S9_EEENS6_IJNS7_ILi1EEESI_SI_EEESC_SE_Li128ELb0ELb1ELb0ELb0EEENS1_30DynamicPersistentTileSchedulerILi128ELi128ELb0ELb1ELb0EEEEEEEEEvNT_6ParamsE)
        /*0014*/ 	.short	0x0160
        /*0016*/ 	.short	0x0428


	//----- nvinfo : EIATTR_CBANK_PARAM_SIZE
	.align		4
.L_236:
        /*0018*/ 	.byte	0x03, 0x19
        /*001a*/ 	.short	0x0428


	//----- nvinfo : EIATTR_KPARAM_INFO
	.align		4
        /*001c*/ 	.byte	0x04, 0x17
        /*001e*/ 	.short	(.L_238 - .L_237)
.L_237:
        /*0020*/ 	.word	0x00000000
        /*0024*/ 	.short	0x0000
        /*0026*/ 	.short	0x0000
        /*0028*/ 	.byte	0x00, 0xf0, 0xa1, 0x10


	//----- nvinfo : EIATTR_MAXREG_COUNT
	.align		4
.L_238:
        /*002c*/ 	.byte	0x03, 0x1b
        /*002e*/ 	.short	0x00ff


	//----- nvinfo : EIATTR_NUM_BARRIERS
	.align		4
        /*0030*/ 	.byte	0x02, 0x4c
        /*0032*/ 	.byte	0x06
	.zero		1


	//----- nvinfo : EIATTR_ANNOTATIONS
	.align		4
        /*0034*/ 	.byte	0x04, 0x55
        /*0036*/ 	.short	(.L_240 - .L_239)


	//   ....[0]....
.L_239:
        /* <DEDUP_REMOVED lines=86> */


	//----- nvinfo : EIATTR_MERCURY_ISA_VERSION
	.align		4
.L_240:
        /*0580*/ 	.byte	0x03, 0x5f
        /*0582*/ 	.short	0x0000


	//----- nvinfo : EIATTR_INT_WARP_WIDE_INSTR_OFFSETS
	.align		4
        /*0584*/ 	.byte	0x04, 0x31
        /*0586*/ 	.short	(.L_242 - .L_241)


	//   ....[0]....
.L_241:
        /*0588*/ 	.word	0x000142f0


	//   ....[1]....
        /*058c*/ 	.word	0x00014370


	//----- nvinfo : EIATTR_COOP_GROUP_MASK_REGIDS
	.align		4
.L_242:
        /*0590*/ 	.byte	0x04, 0x29
        /*0592*/ 	.short	(.L_244 - .L_243)


	//   ....[0]....
.L_243:
        /*0594*/ 	.word	0xffffffff


	//   ....[1]....
        /*0598*/ 	.word	0xffffffff


	//   ....[2]....
        /*059c*/ 	.word	0xffffffff


	//   ....[3]....
        /*05a0*/ 	.word	0xffffffff


	//   ....[4]....
        /*05a4*/ 	.word	0xffffffff


	//   ....[5]....
        /*05a8*/ 	.word	0xffffffff


	//   ....[6]....
        /*05ac*/ 	.word	0xffffffff


	//   ....[7]....
        /*05b0*/ 	.word	0xffffffff


	//   ....[8]....
        /*05b4*/ 	.word	0xffffffff


	//   ....[9]....
        /*05b8*/ 	.word	0xffffffff


	//   ....[10]....
        /*05bc*/ 	.word	0xffffffff


	//   ....[11]....
        /*05c0*/ 	.word	0xffffffff


	//   ....[12]....
        /*05c4*/ 	.word	0xffffffff


	//   ....[13]....
        /*05c8*/ 	.word	0xffffffff


	//   ....[14]....
        /*05cc*/ 	.word	0xffffffff


	//   ....[15]....
        /*05d0*/ 	.word	0xffffffff


	//   ....[16]....
        /*05d4*/ 	.word	0xffffffff


	//   ....[17]....
        /*05d8*/ 	.word	0xffffffff


	//   ....[18]....
        /*05dc*/ 	.word	0xffffffff


	//   ....[19]....
        /*05e0*/ 	.word	0xffffffff


	//   ....[20]....
        /*05e4*/ 	.word	0xffffffff


	//   ....[21]....
        /*05e8*/ 	.word	0xffffffff


	//   ....[22]....
        /*05ec*/ 	.word	0xffffffff


	//   ....[23]....
        /*05f0*/ 	.word	0xffffffff


	//   ....[24]....
        /*05f4*/ 	.word	0xffffffff


	//   ....[25]....
        /*05f8*/ 	.word	0xffffffff


	//   ....[26]....
        /*05fc*/ 	.word	0xffffffff


	//   ....[27]....
        /*0600*/ 	.word	0xffffffff


	//   ....[28]....
        /*0604*/ 	.word	0xffffffff


	//   ....[29]....
        /*0608*/ 	.word	0xffffffff


	//   ....[30]....
        /*060c*/ 	.word	0xffffffff


	//   ....[31]....
        /*0610*/ 	.word	0xffffffff


	//   ....[32]....
        /*0614*/ 	.word	0xffffffff


	//   ....[33]....
        /*0618*/ 	.word	0xffffffff


	//   ....[34]....
        /*061c*/ 	.word	0xffffffff


	//   ....[35]....
        /*0620*/ 	.word	0xffffffff


	//   ....[36]....
        /*0624*/ 	.word	0xffffffff


	//   ....[37]....
        /*0628*/ 	.word	0xffffffff


	//   ....[38]....
        /*062c*/ 	.word	0xffffffff


	//   ....[39]....
        /*0630*/ 	.word	0xffffffff


	//   ....[40]....
        /*0634*/ 	.word	0xffffffff


	//   ....[41]....
        /*0638*/ 	.word	0xffffffff


	//   ....[42]....
        /*063c*/ 	.word	0xffffffff


	//   ....[43]....
        /*0640*/ 	.word	0xffffffff


	//   ....[44]....
        /*0644*/ 	.word	0xffffffff


	//   ....[45]....
        /*0648*/ 	.word	0xffffffff


	//   ....[46]....
        /*064c*/ 	.word	0xffffffff


	//   ....[47]....
        /*0650*/ 	.word	0xffffffff


	//   ....[48]....
        /*0654*/ 	.word	0xffffffff


	//   ....[49]....
        /*0658*/ 	.word	0xffffffff


	//   ....[50]....
        /*065c*/ 	.word	0xffffffff


	//   ....[51]....
        /*0660*/ 	.word	0xffffffff


	//   ....[52]....
        /*0664*/ 	.word	0xffffffff


	//   ....[53]....
        /*0668*/ 	.word	0xffffffff


	//   ....[54]....
        /*066c*/ 	.word	0xffffffff


	//   ....[55]....
        /*0670*/ 	.word	0xffffffff


	//   ....[56]....
        /*0674*/ 	.word	0xffffffff


	//   ....[57]....
        /*0678*/ 	.word	0xffffffff


	//   ....[58]....
        /*067c*/ 	.word	0xffffffff


	//   ....[59]....
        /*0680*/ 	.word	0xffffffff


	//   ....[60]....
        /*0684*/ 	.word	0xffffffff


	//   ....[61]....
        /*0688*/ 	.word	0xffffffff


	//   ....[62]....
        /*068c*/ 	.word	0xffffffff


	//   ....[63]....
        /*0690*/ 	.word	0xffffffff


	//   ....[64]....
        /*0694*/ 	.word	0xffffffff


	//   ....[65]....
        /*0698*/ 	.word	0xffffffff


	//   ....[66]....
        /*069c*/ 	.word	0xffffffff


	//   ....[67]....
        /*06a0*/ 	.word	0xffffffff


	//   ....[68]....
        /*06a4*/ 	.word	0xffffffff


	//   ....[69]....
        /*06a8*/ 	.word	0xffffffff


	//   ....[70]....
        /*06ac*/ 	.word	0xffffffff


	//   ....[71]....
        /*06b0*/ 	.word	0xffffffff


	//   ....[72]....
        /*06b4*/ 	.word	0xffffffff


	//   ....[73]....
        /*06b8*/ 	.word	0xffffffff


	//   ....[74]....
        /*06bc*/ 	.word	0xffffffff


	//   ....[75]....
        /*06c0*/ 	.word	0xffffffff


	//   ....[76]....
        /*06c4*/ 	.word	0xffffffff


	//   ....[77]....
        /*06c8*/ 	.word	0xffffffff


	//   ....[78]....
        /*06cc*/ 	.word	0xffffffff


	//   ....[79]....
        /*06d0*/ 	.word	0xffffffff


	//   ....[80]....
        /*06d4*/ 	.word	0xffffffff


	//   ....[81]....
        /*06d8*/ 	.word	0xffffffff


	//   ....[82]....
        /*06dc*/ 	.word	0xffffffff


	//   ....[83]....
        /*06e0*/ 	.word	0xffffffff


	//   ....[84]....
        /*06e4*/ 	.word	0xffffffff


	//   ....[85]....
        /*06e8*/ 	.word	0xffffffff


	//   ....[86]....
        /*06ec*/ 	.word	0xffffffff


	//   ....[87]....
        /*06f0*/ 	.word	0xffffffff


	//   ....[88]....
        /*06f4*/ 	.word	0xffffffff


	//   ....[89]....
        /*06f8*/ 	.word	0xffffffff


	//   ....[90]....
        /*06fc*/ 	.word	0xffffffff


	//   ....[91]....
        /*0700*/ 	.word	0xffffffff


	//   ....[92]....
        /*0704*/ 	.word	0xffffffff


	//   ....[93]....
        /*0708*/ 	.word	0xffffffff


	//   ....[94]....
        /*070c*/ 	.word	0xffffffff


	//   ....[95]....
        /*0710*/ 	.word	0xffffffff


	//   ....[96]....
        /*0714*/ 	.word	0xffffffff


	//   ....[97]....
        /*0718*/ 	.word	0xffffffff


	//   ....[98]....
        /*071c*/ 	.word	0xffffffff


	//   ....[99]....
        /*0720*/ 	.word	0xffffffff


	//   ....[100]....
        /*0724*/ 	.word	0xffffffff


	//   ....[101]....
        /*0728*/ 	.word	0xffffffff


	//   ....[102]....
        /*072c*/ 	.word	0xffffffff


	//   ....[103]....
        /*0730*/ 	.word	0xffffffff


	//   ....[104]....
        /*0734*/ 	.word	0xffffffff


	//   ....[105]....
        /*0738*/ 	.word	0xffffffff


	//   ....[106]....
        /*073c*/ 	.word	0xffffffff


	//   ....[107]....
        /*0740*/ 	.word	0xffffffff


	//   ....[108]....
        /*0744*/ 	.word	0xffffffff


	//   ....[109]....
        /*0748*/ 	.word	0xffffffff


	//   ....[110]....
        /*074c*/ 	.word	0xffffffff


	//   ....[111]....
        /*0750*/ 	.word	0xffffffff


	//   ....[112]....
        /*0754*/ 	.word	0xffffffff


	//   ....[113]....
        /*0758*/ 	.word	0xffffffff


	//   ....[114]....
        /*075c*/ 	.word	0xffffffff


	//   ....[115]....
        /*0760*/ 	.word	0xffffffff


	//   ....[116]....
        /*0764*/ 	.word	0xffffffff


	//   ....[117]....
        /*0768*/ 	.word	0xffffffff


	//   ....[118]....
        /*076c*/ 	.word	0xffffffff


	//   ....[119]....
        /*0770*/ 	.word	0xffffffff


	//   ....[120]....
        /*0774*/ 	.word	0xffffffff


	//   ....[121]....
        /*0778*/ 	.word	0xffffffff


	//   ....[122]....
        /*077c*/ 	.word	0xffffffff


	//   ....[123]....
        /*0780*/ 	.word	0xffffffff


	//   ....[124]....
        /*0784*/ 	.word	0xffffffff


	//   ....[125]....
        /*0788*/ 	.word	0xffffffff


	//   ....[126]....
        /*078c*/ 	.word	0xffffffff


	//   ....[127]....
        /*0790*/ 	.word	0xffffffff


	//   ....[128]....
        /*0794*/ 	.word	0xffffffff


	//   ....[129]....
        /*0798*/ 	.word	0xffffffff


	//   ....[130]....
        /*079c*/ 	.word	0xffffffff


	//   ....[131]....
        /*07a0*/ 	.word	0xffffffff


	//   ....[132]....
        /*07a4*/ 	.word	0xffffffff


	//   ....[133]....
        /*07a8*/ 	.word	0xffffffff


	//   ....[134]....
        /*07ac*/ 	.word	0xffffffff


	//   ....[135]....
        /*07b0*/ 	.word	0xffffffff


	//   ....[136]....
        /*07b4*/ 	.word	0xffffffff


	//   ....[137]....
        /*07b8*/ 	.word	0xffffffff


	//   ....[138]....
        /*07bc*/ 	.word	0xffffffff


	//   ....[139]....
        /*07c0*/ 	.word	0xffffffff


	//----- nvinfo : EIATTR_COOP_GROUP_INSTR_OFFSETS
	.align		4
.L_244:
        /*07c4*/ 	.byte	0x04, 0x28
        /*07c6*/ 	.short	(.L_246 - .L_245)


	//   ....[0]....
.L_245:
        /*07c8*/ 	.word	0x00000050


	//   ....[1]....
        /*07cc*/ 	.word	0x00001560


	//   ....[2]....
        /*07d0*/ 	.word	0x00001580


	//   ....[3]....
        /*07d4*/ 	.word	0x00001670


	//   ....[4]....
        /*07d8*/ 	.word	0x00001680


	//   ....[5]....
        /*07dc*/ 	.word	0x00001760


	//   ....[6]....
        /*07e0*/ 	.word	0x00001780


	//   ....[7]....
        /*07e4*/ 	.word	0x00001860


	//   ....[8]....
        /*07e8*/ 	.word	0x00001870


	//   ....[9]....
        /*07ec*/ 	.word	0x00001950


	//   ....[10]....
        /*07f0*/ 	.word	0x00001970


	//   ....[11]....
        /*07f4*/ 	.word	0x00001a50


	//   ....[12]....
        /*07f8*/ 	.word	0x00001a60


	//   ....[13]....
        /*07fc*/ 	.word	0x00001b40


	//   ....[14]....
        /*0800*/ 	.word	0x00001b60


	//   ....[15]....
        /*0804*/ 	.word	0x00001c40


	//   ....[16]....
        /*0808*/ 	.word	0x00001c50


	//   ....[17]....
        /*080c*/ 	.word	0x00004020


	//   ....[18]....
        /*0810*/ 	.word	0x00004050


	//   ....[19]....
        /*0814*/ 	.word	0x00004af0


	//   ....[20]....
        /*0818*/ 	.word	0x00004b70


	//   ....[21]....
        /*081c*/ 	.word	0x00004b90


	//   ....[22]....
        /*0820*/ 	.word	0x00004bb0


	//   ....[23]....
        /*0824*/ 	.word	0x00004c80


	//   ....[24]....
        /*0828*/ 	.word	0x00004fb0


	//   ....[25]....
        /*082c*/ 	.word	0x00005a40


	//   ....[26]....
        /*0830*/ 	.word	0x00005be0


	//   ....[27]....
        /*0834*/ 	.word	0x00005c30


	//   ....[28]....
        /*0838*/ 	.word	0x00005cb0


	//   ....[29]....
        /*083c*/ 	.word	0x00008c90


	//   ....[30]....
        /*0840*/ 	.word	0x00008f80


	//   ....[31]....
        /*0844*/ 	.word	0x00009860


	//   ....[32]....
        /*0848*/ 	.word	0x00009890


	//   ....[33]....
        /*084c*/ 	.word	0x0000adb0


	//   ....[34]....
        /*0850*/ 	.word	0x0000b140


	//   ....[35]....
        /*0854*/ 	.word	0x0000b210


	//   ....[36]....
        /*0858*/ 	.word	0x0000b4a0


	//   ....[37]....
        /*085c*/ 	.word	0x0000b520


	//   ....[38]....
        /*0860*/ 	.word	0x0000b6f0


	//   ....[39]....
        /*0864*/ 	.word	0x0000b7b0


	//   ....[40]....
        /*0868*/ 	.word	0x0000b960


	//   ....[41]....
        /*086c*/ 	.word	0x00010410


	//   ....[42]....
        /*0870*/ 	.word	0x00010450


	//   ....[43]....
        /*0874*/ 	.word	0x00010490


	//   ....[44]....
        /*0878*/ 	.word	0x00010500


	//   ....[45]....
        /*087c*/ 	.word	0x00010860


	//   ....[46]....
        /*0880*/ 	.word	0x00010af0


	//   ....[47]....
        /*0884*/ 	.word	0x00010b50


	//   ....[48]....
        /*0888*/ 	.word	0x00010d80


	//   ....[49]....
        /*088c*/ 	.word	0x00013af0


	//   ....[50]....
        /*0890*/ 	.word	0x00013b60


	//   ....[51]....
        /*0894*/ 	.word	0x00013b70


	//   ....[52]....
        /*0898*/ 	.word	0x00013b80


	//   ....[53]....
        /*089c*/ 	.word	0x00013bb0


	//   ....[54]....
        /*08a0*/ 	.word	0x00013bd0


	//   ....[55]....
        /*08a4*/ 	.word	0x00013be0


	//   ....[56]....
        /*08a8*/ 	.word	0x00013bf0


	//   ....[57]....
        /*08ac*/ 	.word	0x00014950


	//   ....[58]....
        /*08b0*/ 	.word	0x00014d70


	//   ....[59]....
        /*08b4*/ 	.word	0x00014d90


	//   ....[60]....
        /*08b8*/ 	.word	0x00014da0


	//   ....[61]....
        /*08bc*/ 	.word	0x00014db0


	//   ....[62]....
        /*08c0*/ 	.word	0x00014dc0


	//   ....[63]....
        /*08c4*/ 	.word	0x00014dd0


	//   ....[64]....
        /*08c8*/ 	.word	0x00014de0


	//   ....[65]....
        /*08cc*/ 	.word	0x00014df0


	//   ....[66]....
        /*08d0*/ 	.word	0x00014f60


	//   ....[67]....
        /*08d4*/ 	.word	0x00014f90


	//   ....[68]....
        /*08d8*/ 	.word	0x00014fb0


	//   ....[69]....
        /*08dc*/ 	.word	0x00014fc0


	//   ....[70]....
        /*08e0*/ 	.word	0x00014fe0


	//   ....[71]....
        /*08e4*/ 	.word	0x00015000


	//   ....[72]....
        /*08e8*/ 	.word	0x00015090


	//   ....[73]....
        /*08ec*/ 	.word	0x000150c0


	//   ....[74]....
        /*08f0*/ 	.word	0x00015150


	//   ....[75]....
        /*08f4*/ 	.word	0x00015180


	//   ....[76]....
        /*08f8*/ 	.word	0x00015190


	//   ....[77]....
        /*08fc*/ 	.word	0x000151a0


	//   ....[78]....
        /*0900*/ 	.word	0x000151b0


	//   ....[79]....
        /*0904*/ 	.word	0x000151c0


	//   ....[80]....
        /*0908*/ 	.word	0x00015310


	//   ....[81]....
        /*090c*/ 	.word	0x00015320


	//   ....[82]....
        /*0910*/ 	.word	0x00015850


	//   ....[83]....
        /*0914*/ 	.word	0x00015870


	//   ....[84]....
        /*0918*/ 	.word	0x00015900


	//   ....[85]....
        /*091c*/ 	.word	0x00015910


	//   ....[86]....
        /*0920*/ 	.word	0x00015990


	//   ....[87]....
        /*0924*/ 	.word	0x000159b0


	//   ....[88]....
        /*0928*/ 	.word	0x00015a30


	//   ....[89]....
        /*092c*/ 	.word	0x00015a40


	//   ....[90]....
        /*0930*/ 	.word	0x00015ac0


	//   ....[91]....
        /*0934*/ 	.word	0x00015ae0


	//   ....[92]....
        /*0938*/ 	.word	0x00015b60


	//   ....[93]....
        /*093c*/ 	.word	0x00015b70


	//   ....[94]....
        /*0940*/ 	.word	0x00015bf0


	//   ....[95]....
        /*0944*/ 	.word	0x00015c10


	//   ....[96]....
        /*0948*/ 	.word	0x00015c90


	//   ....[97]....
        /*094c*/ 	.word	0x00015ca0


	//   ....[98]....
        /*0950*/ 	.word	0x00015db0


	//   ....[99]....
        /*0954*/ 	.word	0x00015ea0


	//   ....[100]....
        /*0958*/ 	.word	0x00015f10


	//   ....[101]....
        /*095c*/ 	.word	0x00015f80


	//   ....[102]....
        /*0960*/ 	.word	0x00015fe0


	//   ....[103]....
        /*0964*/ 	.word	0x00016050


	//   ....[104]....
        /*0968*/ 	.word	0x000160c0


	//   ....[105]....
        /*096c*/ 	.word	0x00016130


	//   ....[106]....
        /*0970*/ 	.word	0x00016190


	//   ....[107]....
        /*0974*/ 	.word	0x00016200


	//   ....[108]....
        /*0978*/ 	.word	0x00016270


	//   ....[109]....
        /*097c*/ 	.word	0x000162e0


	//   ....[110]....
        /*0980*/ 	.word	0x00016340


	//   ....[111]....
        /*0984*/ 	.word	0x000163b0


	//   ....[112]....
        /*0988*/ 	.word	0x00016420


	//   ....[113]....
        /*098c*/ 	.word	0x00016490


	//   ....[114]....
        /*0990*/ 	.word	0x000164f0


	//   ....[115]....
        /*0994*/ 	.word	0x00016550


	//   ....[116]....
        /*0998*/ 	.word	0x000165b0


	//   ....[117]....
        /*099c*/ 	.word	0x00016600


	//   ....[118]....
        /*09a0*/ 	.word	0x00016660


	//   ....[119]....
        /*09a4*/ 	.word	0x000166b0


	//   ....[120]....
        /*09a8*/ 	.word	0x00016710


	//   ....[121]....
        /*09ac*/ 	.word	0x00016760


	//   ....[122]....
        /*09b0*/ 	.word	0x000167c0


	//   ....[123]....
        /*09b4*/ 	.word	0x00016830


	//   ....[124]....
        /*09b8*/ 	.word	0x000168a0


	//   ....[125]....
        /*09bc*/ 	.word	0x00016910


	//   ....[126]....
        /*09c0*/ 	.word	0x00016970


	//   ....[127]....
        /*09c4*/ 	.word	0x000169e0


	//   ....[128]....
        /*09c8*/ 	.word	0x00016a50


	//   ....[129]....
        /*09cc*/ 	.word	0x00016ac0


	//   ....[130]....
        /*09d0*/ 	.word	0x00016b20


	//   ....[131]....
        /*09d4*/ 	.word	0x00016b90


	//   ....[132]....
        /*09d8*/ 	.word	0x00016c00


	//   ....[133]....
        /*09dc*/ 	.word	0x00016c70


	//   ....[134]....
        /*09e0*/ 	.word	0x00016cd0


	//   ....[135]....
        /*09e4*/ 	.word	0x00016d40


	//   ....[136]....
        /*09e8*/ 	.word	0x00016db0


	//   ....[137]....
        /*09ec*/ 	.word	0x00016e20


	//   ....[138]....
        /*09f0*/ 	.word	0x00016e80


	//   ....[139]....
        /*09f4*/ 	.word	0x00016ef0


	//----- nvinfo : EIATTR_EXIT_INSTR_OFFSETS
	.align		4
.L_246:
        /*09f8*/ 	.byte	0x04, 0x1c
        /*09fa*/ 	.short	(.L_248 - .L_247)


	//   ....[0]....
.L_247:
        /*09fc*/ 	.word	0x000000a0


	//   ....[1]....
        /*0a00*/ 	.word	0x00015e50


	//----- nvinfo : EIATTR_MAX_THREADS
	.align		4
.L_248:
        /*0a04*/ 	.byte	0x04, 0x05
        /*0a06*/ 	.short	(.L_250 - .L_249)
.L_249:
        /*0a08*/ 	.word	0x00000080
        /*0a0c*/ 	.word	0x00000001
        /*0a10*/ 	.word	0x00000001


	//----- nvinfo : EIATTR_CRS_STACK_SIZE
	.align		4
.L_250:
        /*0a14*/ 	.byte	0x04, 0x1e
        /*0a16*/ 	.short	(.L_252 - .L_251)
.L_251:
        /*0a18*/ 	.word	0x00000000
.L_252:


//--------------------- .nv.info._ZN7cutlass13device_kernelIN5flash19enable_sm80_to_sm89INS1_16FlashAttnFwdSm80INS1_25CollectiveMainloopFwdSm80ILi4ELi1ELb0EN4cute5tupleIJNS5_1CILi128EEENS7_ILi112EEENS7_ILi64EEEEEELi64ENS_6half_tEfNS_4arch4Sm80ELb1ELb0ELb1ELb1ELb0ELb0ELb1ELb0EEENS1_21CollectiveEpilogueFwdINS6_IJS8_SA_S9_EEENS6_IJNS7_ILi1EEESI_SI_EEESC_SE_Li128ELb1ELb1ELb0ELb0EEENS1_19SingleTileSchedulerILb1ELb0ELb1ELi128EEEEEEEEEvNT_6ParamsE --------------------------
	.section	.nv.info._ZN7cutlass13device_kernelIN5flash19enable_sm80_to_sm89INS1_16FlashAttnFwdSm80INS1_25CollectiveMainloopFwdSm80ILi4ELi1ELb0EN4cute5tupleIJNS5_1CILi128EEENS7_ILi112EEENS7_ILi64EEEEEELi64ENS_6half_tEfNS_4arch4Sm80ELb1ELb0ELb1ELb1ELb0ELb0ELb1ELb0EEENS1_21CollectiveEpilogueFwdINS6_IJS8_SA_S9_EEENS6_IJNS7_ILi1EEESI_SI_EEESC_SE_Li128ELb1ELb1ELb0ELb0EEENS1_19SingleTileSchedulerILb1ELb0ELb1ELi128EEEEEEEEEvNT_6ParamsE,"",@"SHT_CUDA_INFO"
	.sectionflags	@""
	.align	4


	//----- nvinfo : EIATTR_CUDA_API_VERSION
	.align		4
        /*0000*/ 	.byte	0x04, 0x37
        /*0002*/ 	.short	(.L_254 - .L_253)
.L_253:
        /*0004*/ 	.word	0x00000082


	//----- nvinfo : EIATTR_SW2861232_WAR
	.align		4
.L_254:
        /*0008*/ 	.byte	0x01, 0x35
	.zero		2


	//----- nvinfo : EIATTR_PARAM_CBANK
	.align		4
        /*000c*/ 	.byte	0x04, 0x0a
        /*000e*/ 	.short	(.L_256 - .L_255)
	.align		4
.L_255:
        /*0010*/ 	.word	index@(.nv.constant0._ZN7cutlass13device_kernelIN5flash19enable_sm80_to_sm89INS1_16FlashAttnFwdSm80INS1_25CollectiveMainloopFwdSm80ILi4ELi1ELb0EN4cute5tupleIJNS5_1CILi128EEENS7_ILi112EEENS7_ILi64EEEEEELi64ENS_6half_tEfNS_4arch4Sm80ELb1ELb0ELb1ELb1ELb0ELb0ELb1ELb0EEENS1_21CollectiveEpilogueFwdINS6_IJS8_SA_S9_EEENS6_IJNS7_ILi1EEESI_SI_EEESC_SE_Li128ELb1ELb1ELb0ELb0EEENS1_19SingleTileSchedulerILb1ELb0ELb1ELi128EEEEEEEEEvNT_6ParamsE)
        /*0014*/ 	.short	0x0160
        /*0016*/ 	.short	0x0418


	//----- nvinfo : EIATTR_CBANK_PARAM_SIZE
	.align		4
.L_256:
        /*0018*/ 	.byte	0x03, 0x19
        /*001a*/ 	.short	0x0418


	//----- nvinfo : EIATTR_KPARAM_INFO
	.align		4
        /*001c*/ 	.byte	0x04, 0x17
        /*001e*/ 	.short	(.L_258 - .L_257)
.L_257:
        /*0020*/ 	.word	0x00000000
        /*0024*/ 	.short	0x0000
        /*0026*/ 	.short	0x0000
        /*0028*/ 	.byte	0x00, 0xf0, 0x61, 0x10


	//----- nvinfo : EIATTR_MAXREG_COUNT
	.align		4
.L_258:
        /*002c*/ 	.byte	0x03, 0x1b
        /*002e*/ 	.short	0x00ff


	//----- nvinfo : EIATTR_NUM_BARRIERS
	.align		4
        /*0030*/ 	.byte	0x02, 0x4c
        /*0032*/ 	.byte	0x02
	.zero		1


	//----- nvinfo : EIATTR_ANNOTATIONS
	.align		4
        /*0034*/ 	.byte	0x04, 0x55
        /*0036*/ 	.short	(.L_260 - .L_259)


	//   ....[0]....
.L_259:
        /* <DEDUP_REMOVED lines=86> */


	//----- nvinfo : EIATTR_MERCURY_ISA_VERSION
	.align		4
.L_260:
        /*0588*/ 	.byte	0x03, 0x5f
        /*058a*/ 	.short	0x0000


	//----- nvinfo : EIATTR_COOP_GROUP_MASK_REGIDS
	.align		4
        /*058c*/ 	.byte	0x04, 0x29
        /*058e*/ 	.short	(.L_262 - .L_261)


	//   ....[0]....
.L_261:
        /*0590*/ 	.word	0xffffffff


	//   ....[1]....
        /*0594*/ 	.word	0xffffffff


	//   ....[2]....
        /*0598*/ 	.word	0xffffffff


	//   ....[3]....
        /*059c*/ 	.word	0xffffffff


	//   ....[4]....
        /*05a0*/ 	.word	0xffffffff


	//   ....[5]....
        /*05a4*/ 	.word	0xffffffff


	//   ....[6]....
        /*05a8*/ 	.word	0xffffffff


	//   ....[7]....
        /*05ac*/ 	.word	0xffffffff


	//   ....[8]....
        /*05b0*/ 	.word	0xffffffff


	//   ....[9]....
        /*05b4*/ 	.word	0xffffffff


	//   ....[10]....
        /*05b8*/ 	.word	0xffffffff


	//   ....[11]....
        /*05bc*/ 	.word	0xffffffff


	//   ....[12]....
        /*05c0*/ 	.word	0xffffffff


	//   ....[13]....
        /*05c4*/ 	.word	0xffffffff


	//   ....[14]....
        /*05c8*/ 	.word	0xffffffff


	//   ....[15]....
        /*05cc*/ 	.word	0xffffffff


	//   ....[16]....
        /*05d0*/ 	.word	0xffffffff


	//   ....[17]....
        /*05d4*/ 	.word	0xffffffff


	//   ....[18]....
        /*05d8*/ 	.word	0xffffffff


	//   ....[19]....
        /*05dc*/ 	.word	0xffffffff


	//   ....[20]....
        /*05e0*/ 	.word	0xffffffff


	//   ....[21]....
        /*05e4*/ 	.word	0xffffffff


	//   ....[22]....
        /*05e8*/ 	.word	0xffffffff


	//   ....[23]....
        /*05ec*/ 	.word	0xffffffff


	//   ....[24]....
        /*05f0*/ 	.word	0xffffffff


	//   ....[25]....
        /*05f4*/ 	.word	0xffffffff


	//   ....[26]....
        /*05f8*/ 	.word	0xffffffff


	//   ....[27]....
        /*05fc*/ 	.word	0xffffffff


	//   ....[28]....
        /*0600*/ 	.word	0xffffffff


	//   ....[29]....
        /*0604*/ 	.word	0xffffffff


	//   ....[30]....
        /*0608*/ 	.word	0xffffffff


	//   ....[31]....
        /*060c*/ 	.word	0xffffffff


	//   ....[32]....
        /*0610*/ 	.word	0xffffffff


	//   ....[33]....
        /*0614*/ 	.word	0xffffffff


	//   ....[34]....
        /*0618*/ 	.word	0xffffffff


	//   ....[35]....
        /*061c*/ 	.word	0xffffffff


	//   ....[36]....
        /*0620*/ 	.word	0xffffffff


	//   ....[37]....
        /*0624*/ 	.word	0xffffffff


	//   ....[38]....
        /*0628*/ 	.word	0xffffffff


	//   ....[39]....
        /*062c*/ 	.word	0xffffffff


	//   ....[40]....
        /*0630*/ 	.word	0xffffffff


	//   ....[41]....
        /*0634*/ 	.word	0xffffffff


	//   ....[42]....
        /*0638*/ 	.word	0xffffffff


	//   ....[43]....
        /*063c*/ 	.word	0xffffffff


	//   ....[44]....
        /*0640*/ 	.word	0xffffffff


	//   ....[45]....
        /*0644*/ 	.word	0xffffffff


	//   ....[46]....
        /*0648*/ 	.word	0xffffffff


	//   ....[47]....
        /*064c*/ 	.word	0xffffffff


	//   ....[48]....
        /*0650*/ 	.word	0xffffffff


	//   ....[49]....
        /*0654*/ 	.word	0xffffffff


	//   ....[50]....
        /*0658*/ 	.word	0xffffffff


	//   ....[51]....
        /*065c*/ 	.word	0xffffffff


	//   ....[52]....
        /*0660*/ 	.word	0xffffffff


	//   ....[53]....
        /*0664*/ 	.word	0xffffffff


	//   ....[54]....
        /*0668*/ 	.word	0xffffffff


	//   ....[55]....
        /*066c*/ 	.word	0xffffffff


	//   ....[56]....
        /*0670*/ 	.word	0xffffffff


	//   ....[57]....
        /*0674*/ 	.word	0xffffffff


	//   ....[58]....
        /*0678*/ 	.word	0xffffffff


	//   ....[59]....
        /*067c*/ 	.word	0xffffffff


	//   ....[60]....
        /*0680*/ 	.word	0xffffffff


	//   ....[61]....
        /*0684*/ 	.word	0xffffffff


	//   ....[62]....
        /*0688*/ 	.word	0xffffffff


	//   ....[63]....
        /*068c*/ 	.word	0xffffffff


	//   ....[64]....
        /*0690*/ 	.word	0xffffffff


	//   ....[65]....
        /*0694*/ 	.word	0xffffffff


	//   ....[66]....
        /*0698*/ 	.word	0xffffffff


	//   ....[67]....
        /*069c*/ 	.word	0xffffffff


	//   ....[68]....
        /*06a0*/ 	.word	0xffffffff


	//   ....[69]....
        /*06a4*/ 	.word	0xffffffff


	//   ....[70]....
        /*06a8*/ 	.word	0xffffffff


	//   ....[71]....
        /*06ac*/ 	.word	0xffffffff


	//   ....[72]....
        /*06b0*/ 	.word	0xffffffff


	//   ....[73]....
        /*06b4*/ 	.word	0xffffffff


	//   ....[74]....
        /*06b8*/ 	.word	0xffffffff


	//   ....[75]....
        /*06bc*/ 	.word	0xffffffff


	//   ....[76]....
        /*06c0*/ 	.word	0xffffffff


	//   ....[77]....
        /*06c4*/ 	.word	0xffffffff


	//   ....[78]....
        /*06c8*/ 	.word	0xffffffff


	//   ....[79]....
        /*06cc*/ 	.word	0xffffffff


	//   ....[80]....
        /*06d0*/ 	.word	0xffffffff


	//   ....[81]....
        /*06d4*/ 	.word	0xffffffff


	//   ....[82]....
        /*06d8*/ 	.word	0xffffffff


	//   ....[83]....
        /*06dc*/ 	.word	0xffffffff


	//   ....[84]....
        /*06e0*/ 	.word	0xffffffff


	//   ....[85]....
        /*06e4*/ 	.word	0xffffffff


	//   ....[86]....
        /*06e8*/ 	.word	0xffffffff


	//   ....[87]....
        /*06ec*/ 	.word	0xffffffff


	//   ....[88]....
        /*06f0*/ 	.word	0xffffffff


	//   ....[89]....
        /*06f4*/ 	.word	0xffffffff


	//   ....[90]....
        /*06f8*/ 	.word	0xffffffff


	//   ....[91]....
        /*06fc*/ 	.word	0xffffffff


	//   ....[92]....
        /*0700*/ 	.word	0xffffffff


	//   ....[93]....
        /*0704*/ 	.word	0xffffffff


	//   ....[94]....
        /*0708*/ 	.word	0xffffffff


	//   ....[95]....
        /*070c*/ 	.word	0xffffffff


	//   ....[96]....
        /*0710*/ 	.word	0xffffffff


	//----- nvinfo : EIATTR_COOP_GROUP_INSTR_OFFSETS
	.align		4
.L_262:
        /*0714*/ 	.byte	0x04, 0x28
        /*0716*/ 	.short	(.L_264 - .L_263)


	//   ....[0]....
.L_263:
        /*0718*/ 	.word	0x00000090


	//   ....[1]....
        /*071c*/ 	.word	0x00001020


	//   ....[2]....
        /*0720*/ 	.word	0x00001050


	//   ....[3]....
        /*0724*/ 	.word	0x000011f0


	//   ....[4]....
        /*0728*/ 	.word	0x00001220


	//   ....[5]....
        /*072c*/ 	.word	0x000012b0


	//   ....[6]....
        /*0730*/ 	.word	0x000012e0


	//   ....[7]....
        /*0734*/ 	.word	0x00001370


	//   ....[8]....
        /*0738*/ 	.word	0x000013a0


	//   ....[9]....
        /*073c*/ 	.word	0x00001430


	//   ....[10]....
        /*0740*/ 	.word	0x00001460


	//   ....[11]....
        /*0744*/ 	.word	0x000014f0


	//   ....[12]....
        /*0748*/ 	.word	0x00001520


	//   ....[13]....
        /*074c*/ 	.word	0x000015b0


	//   ....[14]....
        /*0750*/ 	.word	0x000015e0


	//   ....[15]....
        /*0754*/ 	.word	0x00001660


	//   ....[16]....
        /*0758*/ 	.word	0x000016a0


	//   ....[17]....
        /*075c*/ 	.word	0x00003be0


	//   ....[18]....
        /*0760*/ 	.word	0x00003bf0


	//   ....[19]....
        /*0764*/ 	.word	0x00003c10


	//   ....[20]....
        /*0768*/ 	.word	0x00004d70


	//   ....[21]....
        /*076c*/ 	.word	0x00004da0


	//   ....[22]....
        /*0770*/ 	.word	0x00004db0


	//   ....[23]....
        /*0774*/ 	.word	0x00004df0


	//   ....[24]....
        /*0778*/ 	.word	0x00004e20


	//   ....[25]....
        /*077c*/ 	.word	0x00004e60


	//   ....[26]....
        /*0780*/ 	.word	0x00004e70


	//   ....[27]....
        /*0784*/ 	.word	0x000057a0


	//   ....[28]....
        /*0788*/ 	.word	0x00005820


	//   ....[29]....
        /*078c*/ 	.word	0x00009370


	//   ....[30]....
        /*0790*/ 	.word	0x000094f0


	//   ....[31]....
        /*0794*/ 	.word	0x00009530


	//   ....[32]....
        /*0798*/ 	.word	0x00009600


	//   ....[33]....
        /*079c*/ 	.word	0x0000acf0


	//   ....[34]....
        /*07a0*/ 	.word	0x0000ae00


	//   ....[35]....
        /*07a4*/ 	.word	0x0000b4d0


	//   ....[36]....
        /*07a8*/ 	.word	0x0000b530


	//   ....[37]....
        /*07ac*/ 	.word	0x0000b670


	//   ....[38]....
        /*07b0*/ 	.word	0x0000b7c0


	//   ....[39]....
        /*07b4*/ 	.word	0x0000b800


	//   ....[40]....
        /*07b8*/ 	.word	0x0000b8f0


	//   ....[41]....
        /*07bc*/ 	.word	0x000105c0


	//   ....[42]....
        /*07c0*/ 	.word	0x00010670


	//   ....[43]....
        /*07c4*/ 	.word	0x000106c0


	//   ....[44]....
        /*07c8*/ 	.word	0x00010750


	//   ....[45]....
        /*07cc*/ 	.word	0x000109c0


	//   ....[46]....
        /*07d0*/ 	.word	0x00010a60


	//   ....[47]....
        /*07d4*/ 	.word	0x00010b90


	//   ....[48]....
        /*07d8*/ 	.word	0x00010d80


	//   ....[49]....
        /*07dc*/ 	.word	0x00014550


	//   ....[50]....
        /*07e0*/ 	.word	0x00014560


	//   ....[51]....
        /*07e4*/ 	.word	0x00014570


	//   ....[52]....
        /*07e8*/ 	.word	0x00014580


	//   ....[53]....
        /*07ec*/ 	.word	0x000145b0


	//   ....[54]....
        /*07f0*/ 	.word	0x000145d0


	//   ....[55]....
        /*07f4*/ 	.word	0x000145f0


	//   ....[56]....
        /*07f8*/ 	.word	0x00014600


	//   ....[57]....
        /*07fc*/ 	.word	0x000158d0


	//   ....[58]....
        /*0800*/ 	.word	0x00015940


	//   ....[59]....
        /*0804*/ 	.word	0x00015970


	//   ....[60]....
        /*0808*/ 	.word	0x000159a0


	//   ....[61]....
        /*080c*/ 	.word	0x000159e0


	//   ....[62]....
        /*0810*/ 	.word	0x00015a10


	//   ....[63]....
        /*0814*/ 	.word	0x00015a40


	//   ....[64]....
        /*0818*/ 	.word	0x00015a50


	//   ....[65]....
        /*081c*/ 	.word	0x00015b30


	//   ....[66]....
        /*0820*/ 	.word	0x00015b90


	//   ....[67]....
        /*0824*/ 	.word	0x00015bc0


	//   ....[68]....
        /*0828*/ 	.word	0x00015c20


	//   ....[69]....
        /*082c*/ 	.word	0x00015c30


	//   ....[70]....
        /*0830*/ 	.word	0x00015c40


	//   ....[71]....
        /*0834*/ 	.word	0x00015c60


	//   ....[72]....
        /*0838*/ 	.word	0x00015cc0


	//   ....[73]....
        /*083c*/ 	.word	0x00015d70


	//   ....[74]....
        /*0840*/ 	.word	0x00015d80


	//   ....[75]....
        /*0844*/ 	.word	0x00015db0


	//   ....[76]....
        /*0848*/ 	.word	0x00015dc0


	//   ....[77]....
        /*084c*/ 	.word	0x00015dd0


	//   ....[78]....
        /*0850*/ 	.word	0x00015de0


	//   ....[79]....
        /*0854*/ 	.word	0x00015e60


	//   ....[80]....
        /*0858*/ 	.word	0x00015e70


	//   ....[81]....
        /*085c*/ 	.word	0x000165d0


	//   ....[82]....
        /*0860*/ 	.word	0x00016610


	//   ....[83]....
        /*0864*/ 	.word	0x00016640


	//   ....[84]....
        /*0868*/ 	.word	0x00016670


	//   ....[85]....
        /*086c*/ 	.word	0x000166a0


	//   ....[86]....
        /*0870*/ 	.word	0x000166d0


	//   ....[87]....
        /*0874*/ 	.word	0x00016700


	//   ....[88]....
        /*0878*/ 	.word	0x00016720


	//   ....[89]....
        /*087c*/ 	.word	0x00016740


	//   ....[90]....
        /*0880*/ 	.word	0x00016770


	//   ....[91]....
        /*0884*/ 	.word	0x00016780


	//   ....[92]....
        /*0888*/ 	.word	0x00016790


	//   ....[93]....
        /*088c*/ 	.word	0x000167a0


	//   ....[94]....
        /*0890*/ 	.word	0x000167b0


	//   ....[95]....
        /*0894*/ 	.word	0x000167e0


	//   ....[96]....
        /*0898*/ 	.word	0x00016800


	//----- nvinfo : EIATTR_EXIT_INSTR_OFFSETS
	.align		4
.L_264:
        /*089c*/ 	.byte	0x04, 0x1c
        /*089e*/ 	.short	(.L_266 - .L_265)


	//   ....[0]....
.L_265:
        /*08a0*/ 	.word	0x00000370


	//   ....[1]....
        /*08a4*/ 	.word	0x00015f10


	//   ....[2]....
        /*08a8*/ 	.word	0x00015f50


	//   ....[3]....
        /*08ac*/ 	.word	0x00016960


	//   ....[4]....
        /*08b0*/ 	.word	0x000169a0


	//----- nvinfo : EIATTR_CTAIDZ_USED
	.align		4
.L_266:
        /*08b4*/ 	.byte	0x01, 0x04
	.zero		2


	//----- nvinfo : EIATTR_MAX_THREADS
	.align		4
        /*08b8*/ 	.byte	0x04, 0x05
        /*08ba*/ 	.short	(.L_268 - .L_267)
.L_267:
        /*08bc*/ 	.word	0x00000080
        /*08c0*/ 	.word	0x00000001
        /*08c4*/ 	.word	0x00000001


	//----- nvinfo : EIATTR_CRS_STACK_SIZE
	.align		4
.L_268:
        /*08c8*/ 	.byte	0x04, 0x1e
        /*08ca*/ 	.short	(.L_270 - .L_269)
.L_269:
        /*08cc*/ 	.word	0x00000000
.L_270:


//--------------------- .nv.info._ZN7cutlass13device_kernelIN5flash19enable_sm80_to_sm89INS1_16FlashAttnFwdSm80INS1_25CollectiveMainloopFwdSm80ILi4ELi1ELb0EN4cute5tupleIJNS5_1CILi128EEENS7_ILi112EEENS7_ILi64EEEEEELi64ENS_6half_tEfNS_4arch4Sm80ELb1ELb0ELb1ELb1ELb0ELb1ELb1ELb0EEENS1_21CollectiveEpilogueFwdINS6_IJS8_SA_S9_EEENS6_IJNS7_ILi1EEESI_SI_EEESC_SE_Li128ELb1ELb1ELb0ELb0EEENS1_19SingleTileSchedulerILb1ELb0ELb1ELi128EEEEEEEEEvNT_6ParamsE --------------------------
	.section	.nv.info._ZN7cutlass13device_kernelIN5flash19enable_sm80_to_sm89INS1_16FlashAttnFwdSm80INS1_25CollectiveMainloopFwdSm80ILi4ELi1ELb0EN4cute5tupleIJNS5_1CILi128EEENS7_ILi112EEENS7_ILi64EEEEEELi64ENS_6half_tEfNS_4arch4Sm80ELb1ELb0ELb1ELb1ELb0ELb1ELb1ELb0EEENS1_21CollectiveEpilogueFwdINS6_IJS8_SA_S9_EEENS6_IJNS7_ILi1EEESI_SI_EEESC_SE_Li128ELb1ELb1ELb0ELb0EEENS1_19SingleTileSchedulerILb1ELb0ELb1ELi128EEEEEEEEEvNT_6ParamsE,"",@"SHT_CUDA_INFO"
	.sectionflags	@""
	.align	4


	//----- nvinfo : EIATTR_CUDA_API_VERSION
	.align		4
        /*0000*/ 	.byte	0x04, 0x37
        /*0002*/ 	.short	(.L_272 - .L_271)
.L_271:
        /*0004*/ 	.word	0x00000082


	//----- nvinfo : EIATTR_SW2861232_WAR
	.align		4
.L_272:
        /*0008*/ 	.byte	0x01, 0x35
	.zero		2


	//----- nvinfo : EIATTR_PARAM_CBANK
	.align		4
        /*000c*/ 	.byte	0x04, 0x0a
        /*000e*/ 	.short	(.L_274 - .L_273)
	.align		4
.L_273:
        /*0010*/ 	.word	index@(.nv.constant0._ZN7cutlass13device_kernelIN5flash19enable_sm80_to_sm89INS1_16FlashAttnFwdSm80INS1_25CollectiveMainloopFwdSm80ILi4ELi1ELb0EN4cute5tupleIJNS5_1CILi128EEENS7_ILi112EEENS7_ILi64EEEEEELi64ENS_6half_tEfNS_4arch4Sm80ELb1ELb0ELb1ELb1ELb0ELb1ELb1ELb0EEENS1_21CollectiveEpilogueFwdINS6_IJS8_SA_S9_EEENS6_IJNS7_ILi1EEESI_SI_EEESC_SE_Li128ELb1ELb1ELb0ELb0EEENS1_19SingleTileSchedulerILb1ELb0ELb1ELi128EEEEEEEEEvNT_6ParamsE)
        /*0014*/ 	.short	0x0160
        /*0016*/ 	.short	0x0418


	//----- nvinfo : EIATTR_CBANK_PARAM_SIZE
	.align		4
.L_274:
        /*0018*/ 	.byte	0x03, 0x19
        /*001a*/ 	.short	0x0418


	//----- nvinfo : EIATTR_KPARAM_INFO
	.align		4
        /*001c*/ 	.byte	0x04, 0x17
        /*001e*/ 	.short	(.L_276 - .L_275)
.L_275:
        /*0020*/ 	.word	0x00000000
        /*0024*/ 	.short	0x0000
        /*0026*/ 	.short	0x0000
        /*0028*/ 	.byte	0x00, 0xf0, 0x61, 0x10


	//----- nvinfo : EIATTR_MAXREG_COUNT
	.align		4
.L_276:
        /*002c*/ 	.byte	0x03, 0x1b
        /*002e*/ 	.short	0x00ff


	//----- nvinfo : EIATTR_NUM_BARRIERS
	.align		4
        /*0030*/ 	.byte	0x02, 0x4c
        /*0032*/ 	.byte	0x02
	.zero		1


	//----- nvinfo : EIATTR_ANNOTATIONS
	.align		4
        /*0034*/ 	.byte	0x04, 0x55
        /*0036*/ 	.short	(.L_278 - .L_277)


	//   ....[0]....
.L_277:
        /* <DEDUP_REMOVED lines=91> */


	//----- nvinfo : EIATTR_MERCURY_ISA_VERSION
	.align		4
.L_278:
        /*05d0*/ 	.byte	0x03, 0x5f
        /*05d2*/ 	.short	0x0000


	//----- nvinfo : EIATTR_COOP_GROUP_MASK_REGIDS
	.align		4
        /*05d4*/ 	.byte	0x04, 0x29
        /*05d6*/ 	.short	(.L_280 - .L_279)


	//   ....[0]....
.L_279:
        /*05d8*/ 	.word	0xffffffff


	//   ....[1]....
        /*05dc*/ 	.word	0xffffffff


	//   ....[2]....
        /*05e0*/ 	.word	0xffffffff


	//   ....[3]....
        /*05e4*/ 	.word	0xffffffff


	//   ....[4]....
        /*05e8*/ 	.word	0xffffffff


	//   ....[5]....
        /*05ec*/ 	.word	0xffffffff


	//   ....[6]....
        /*05f0*/ 	.word	0xffffffff


	//   ....[7]....
        /*05f4*/ 	.word	0xffffffff


	//   ....[8]....
        /*05f8*/ 	.word	0xffffffff


	//   ....[9]....
        /*05fc*/ 	.word	0xffffffff


	//   ....[10]....
        /*0600*/ 	.word	0xffffffff


	//   ....[11]....
        /*0604*/ 	.word	0xffffffff


	//   ....[12]....
        /*0608*/ 	.word	0xffffffff


	//   ....[13]....
        /*060c*/ 	.word	0xffffffff


	//   ....[14]....
        /*0610*/ 	.word	0xffffffff


	//   ....[15]....
        /*0614*/ 	.word	0xffffffff


	//   ....[16]....
        /*0618*/ 	.word	0xffffffff


	//   ....[17]....
        /*061c*/ 	.word	0xffffffff


	//   ....[18]....
        /*0620*/ 	.word	0xffffffff


	//   ....[19]....
        /*0624*/ 	.word	0xffffffff


	//   ....[20]....
        /*0628*/ 	.word	0xffffffff


	//   ....[21]....
        /*062c*/ 	.word	0xffffffff


	//   ....[22]....
        /*0630*/ 	.word	0xffffffff


	//   ....[23]....
        /*0634*/ 	.word	0xffffffff


	//   ....[24]....
        /*0638*/ 	.word	0xffffffff


	//   ....[25]....
        /*063c*/ 	.word	0xffffffff


	//   ....[26]....
        /*0640*/ 	.word	0xffffffff


	//   ....[27]....
        /*0644*/ 	.word	0xffffffff


	//   ....[28]....
        /*0648*/ 	.word	0xffffffff


	//   ....[29]....
        /*064c*/ 	.word	0xffffffff


	//   ....[30]....
        /*0650*/ 	.word	0xffffffff


	//   ....[31]....
        /*0654*/ 	.word	0xffffffff


	//   ....[32]....
        /*0658*/ 	.word	0xffffffff


	//   ....[33]....
        /*065c*/ 	.word	0xffffffff


	//   ....[34]....
        /*0660*/ 	.word	0xffffffff


	//   ....[35]....
        /*0664*/ 	.word	0xffffffff


	//   ....[36]....
        /*0668*/ 	.word	0xffffffff


	//   ....[37]....
        /*066c*/ 	.word	0xffffffff


	//   ....[38]....
        /*0670*/ 	.word	0xffffffff


	//   ....[39]....
        /*0674*/ 	.word	0xffffffff


	//   ....[40]....
        /*0678*/ 	.word	0xffffffff


	//   ....[41]....
        /*067c*/ 	.word	0xffffffff


	//   ....[42]....
        /*0680*/ 	.word	0xffffffff


	//   ....[43]....
        /*0684*/ 	.word	0xffffffff


	//   ....[44]....
        /*0688*/ 	.word	0xffffffff


	//   ....[45]....
        /*068c*/ 	.word	0xffffffff


	//   ....[46]....
        /*0690*/ 	.word	0xffffffff


	//   ....[47]....
        /*0694*/ 	.word	0xffffffff


	//   ....[48]....
        /*0698*/ 	.word	0xffffffff


	//   ....[49]....
        /*069c*/ 	.word	0xffffffff


	//   ....[50]....
        /*06a0*/ 	.word	0xffffffff


	//   ....[51]....
        /*06a4*/ 	.word	0xffffffff


	//   ....[52]....
        /*06a8*/ 	.word	0xffffffff


	//   ....[53]....
        /*06ac*/ 	.word	0xffffffff


	//   ....[54]....
        /*06b0*/ 	.word	0xffffffff


	//   ....[55]....
        /*06b4*/ 	.word	0xffffffff


	//   ....[56]....
        /*06b8*/ 	.word	0xffffffff


	//   ....[57]....
        /*06bc*/ 	.word	0xffffffff


	//   ....[58]....
        /*06c0*/ 	.word	0xffffffff


	//   ....[59]....
        /*06c4*/ 	.word	0xffffffff


	//   ....[60]....
        /*06c8*/ 	.word	0xffffffff


	//   ....[61]....
        /*06cc*/ 	.word	0xffffffff


	//   ....[62]....
        /*06d0*/ 	.word	0xffffffff


	//   ....[63]....
        /*06d4*/ 	.word	0xffffffff


	//   ....[64]....
        /*06d8*/ 	.word	0xffffffff


	//   ....[65]....
        /*06dc*/ 	.word	0xffffffff


	//   ....[66]....
        /*06e0*/ 	.word	0xffffffff


	//   ....[67]....
        /*06e4*/ 	.word	0xffffffff


	//   ....[68]....
        /*06e8*/ 	.word	0xffffffff


	//   ....[69]....
        /*06ec*/ 	.word	0xffffffff


	//   ....[70]....
        /*06f0*/ 	.word	0xffffffff


	//   ....[71]....
        /*06f4*/ 	.word	0xffffffff


	//   ....[72]....
        /*06f8*/ 	.word	0xffffffff


	//   ....[73]....
        /*06fc*/ 	.word	0xffffffff


	//   ....[74]....
        /*0700*/ 	.word	0xffffffff


	//   ....[75]....
        /*0704*/ 	.word	0xffffffff


	//   ....[76]....
        /*0708*/ 	.word	0xffffffff


	//   ....[77]....
        /*070c*/ 	.word	0xffffffff


	//   ....[78]....
        /*0710*/ 	.word	0xffffffff


	//   ....[79]....
        /*0714*/ 	.word	0xffffffff


	//   ....[80]....
        /*0718*/ 	.word	0xffffffff


	//   ....[81]....
        /*071c*/ 	.word	0xffffffff


	//   ....[82]....
        /*0720*/ 	.word	0xffffffff


	//   ....[83]....
        /*0724*/ 	.word	0xffffffff


	//   ....[84]....
        /*0728*/ 	.word	0xffffffff


	//   ....[85]....
        /*072c*/ 	.word	0xffffffff


	//   ....[86]....
        /*0730*/ 	.word	0xffffffff


	//   ....[87]....
        /*0734*/ 	.word	0xffffffff


	//   ....[88]....
        /*0738*/ 	.word	0xffffffff


	//   ....[89]....
        /*073c*/ 	.word	0xffffffff


	//   ....[90]....
        /*0740*/ 	.word	0xffffffff


	//   ....[91]....
        /*0744*/ 	.word	0xffffffff


	//   ....[92]....
        /*0748*/ 	.word	0xffffffff


	//   ....[93]....
        /*074c*/ 	.word	0xffffffff


	//   ....[94]....
        /*0750*/ 	.word	0xffffffff


	//   ....[95]....
        /*0754*/ 	.word	0xffffffff


	//   ....[96]....
        /*0758*/ 	.word	0xffffffff


	//   ....[97]....
        /*075c*/ 	.word	0xffffffff


	//   ....[98]....
        /*0760*/ 	.word	0xffffffff


	//   ....[99]....
        /*0764*/ 	.word	0xffffffff


	//   ....[100]....
        /*0768*/ 	.word	0xffffffff


	//   ....[101]....
        /*076c*/ 	.word	0xffffffff


	//   ....[102]....
        /*0770*/ 	.word	0xffffffff


	//   ....[103]....
        /*0774*/ 	.word	0xffffffff


	//   ....[104]....
        /*0778*/ 	.word	0xffffffff


	//   ....[105]....
        /*077c*/ 	.word	0xffffffff


	//   ....[106]....
        /*0780*/ 	.word	0xffffffff


	//   ....[107]....
        /*0784*/ 	.word	0xffffffff


	//   ....[108]....
        /*0788*/ 	.word	0xffffffff


	//   ....[109]....
        /*078c*/ 	.word	0xffffffff


	//   ....[110]....
        /*0790*/ 	.word	0xffffffff


	//   ....[111]....
        /*0794*/ 	.word	0xffffffff


	//   ....[112]....
        /*0798*/ 	.word	0xffffffff


	//   ....[113]....
        /*079c*/ 	.word	0xffffffff


	//   ....[114]....
        /*07a0*/ 	.word	0xffffffff


	//   ....[115]....
        /*07a4*/ 	.word	0xffffffff


	//   ....[116]....
        /*07a8*/ 	.word	0xffffffff


	//   ....[117]....
        /*07ac*/ 	.word	0xffffffff


	//   ....[118]....
        /*07b0*/ 	.word	0xffffffff


	//   ....[119]....
        /*07b4*/ 	.word	0xffffffff


	//   ....[120]....
        /*07b8*/ 	.word	0xffffffff


	//   ....[121]....
        /*07bc*/ 	.word	0xffffffff


	//   ....[122]....
        /*07c0*/ 	.word	0xffffffff


	//   ....[123]....
        /*07c4*/ 	.word	0xffffffff


	//   ....[124]....
        /*07c8*/ 	.word	0xffffffff


	//   ....[125]....
        /*07cc*/ 	.word	0xffffffff


	//   ....[126]....
        /*07d0*/ 	.word	0xffffffff


	//   ....[127]....
        /*07d4*/ 	.word	0xffffffff


	//   ....[128]....
        /*07d8*/ 	.word	0xffffffff


	//----- nvinfo : EIATTR_COOP_GROUP_INSTR_OFFSETS
	.align		4
.L_280:
        /*07dc*/ 	.byte	0x04, 0x28
        /*07de*/ 	.short	(.L_282 - .L_281)


	//   ....[0]....
.L_281:
        /*07e0*/ 	.word	0x00000090


	//   ....[1]....
        /*07e4*/ 	.word	0x00008a90


	//   ....[2]....
        /*07e8*/ 	.word	0x00008ac0


	//   ....[3]....
        /*07ec*/ 	.word	0x00008ce0


	//   ....[4]....
        /*07f0*/ 	.word	0x00008d10


	//   ....[5]....
        /*07f4*/ 	.word	0x00008da0


	//   ....[6]....
        /*07f8*/ 	.word	0x00008dd0


	//   ....[7]....
        /*07fc*/ 	.word	0x00008e60


	//   ....[8]....
        /*0800*/ 	.word	0x00008e90


	//   ....[9]....
        /*0804*/ 	.word	0x00008f20


	//   ....[10]....
        /*0808*/ 	.word	0x00008f50


	//   ....[11]....
        /*080c*/ 	.word	0x00008fe0


	//   ....[12]....
        /*0810*/ 	.word	0x00009010


	//   ....[13]....
        /*0814*/ 	.word	0x000090a0


	//   ....[14]....
        /*0818*/ 	.word	0x000090d0


	//   ....[15]....
        /*081c*/ 	.word	0x00009190


	//   ....[16]....
        /*0820*/ 	.word	0x000091d0


	//   ....[17]....
        /*0824*/ 	.word	0x00009aa0


	//   ....[18]....
        /*0828*/ 	.word	0x00009ac0


	//   ....[19]....
        /*082c*/ 	.word	0x00009ad0


	//   ....[20]....
        /*0830*/ 	.word	0x00009ae0


	//   ....[21]....
        /*0834*/ 	.word	0x00009c50


	//   ....[22]....
        /*0838*/ 	.word	0x00009d10


	//   ....[23]....
        /*083c*/ 	.word	0x00009d50


	//   ....[24]....
        /*0840*/ 	.word	0x00009d90


	//   ....[25]....
        /*0844*/ 	.word	0x00009f30


	//   ....[26]....
        /*0848*/ 	.word	0x00009ff0


	//   ....[27]....
        /*084c*/ 	.word	0x0000a030


	//   ....[28]....
        /*0850*/ 	.word	0x0000a070


	//   ....[29]....
        /*0854*/ 	.word	0x0000a230


	//   ....[30]....
        /*0858*/ 	.word	0x0000a2f0


	//   ....[31]....
        /*085c*/ 	.word	0x0000a330


	//   ....[32]....
        /*0860*/ 	.word	0x0000a370


	//   ....[33]....
        /*0864*/ 	.word	0x0000c000


	//   ....[34]....
        /*0868*/ 	.word	0x0000c020


	//   ....[35]....
        /*086c*/ 	.word	0x0000c050


	//   ....[36]....
        /*0870*/ 	.word	0x0000c060


	//   ....[37]....
        /*0874*/ 	.word	0x0000c140


	//   ....[38]....
        /*0878*/ 	.word	0x0000c180


	//   ....[39]....
        /*087c*/ 	.word	0x0000c1a0


	//   ....[40]....
        /*0880*/ 	.word	0x0000c1b0


	//   ....[41]....
        /*0884*/ 	.word	0x0000c3a0


	//   ....[42]....
        /*0888*/ 	.word	0x0000c3e0


	//   ....[43]....
        /*088c*/ 	.word	0x0000c400


	//   ....[44]....
        /*0890*/ 	.word	0x0000c410


	//   ....[45]....
        /*0894*/ 	.word	0x0000c590


	//   ....[46]....
        /*0898*/ 	.word	0x0000c5d0


	//   ....[47]....
        /*089c*/ 	.word	0x0000c610


	//   ....[48]....
        /*08a0*/ 	.word	0x0000c630


	//   ....[49]....
        /*08a4*/ 	.word	0x00010260


	//   ....[50]....
        /*08a8*/ 	.word	0x000103c0


	//   ....[51]....
        /*08ac*/ 	.word	0x000106e0


	//   ....[52]....
        /*08b0*/ 	.word	0x00011440


	//   ....[53]....
        /*08b4*/ 	.word	0x000114a0


	//   ....[54]....
        /*08b8*/ 	.word	0x000114c0


	//   ....[55]....
        /*08bc*/ 	.word	0x00011560


	//   ....[56]....
        /*08c0*/ 	.word	0x000116e0


	//   ....[57]....
        /*08c4*/ 	.word	0x00011720


	//   ....[58]....
        /*08c8*/ 	.word	0x00011790


	//   ....[59]....
        /*08cc*/ 	.word	0x00011ea0


	//   ....[60]....
        /*08d0*/ 	.word	0x00011f20


	//   ....[61]....
        /*08d4*/ 	.word	0x00015cb0


	//   ....[62]....
        /*08d8*/ 	.word	0x00015d00


	//   ....[63]....
        /*08dc*/ 	.word	0x00015d50


	//   ....[64]....
        /*08e0*/ 	.word	0x00015da0


	//   ....[65]....
        /*08e4*/ 	.word	0x000174c0


	//   ....[66]....
        /*08e8*/ 	.word	0x00017610


	//   ....[67]....
        /*08ec*/ 	.word	0x00017a30


	//   ....[68]....
        /*08f0*/ 	.word	0x00017b70


	//   ....[69]....
        /*08f4*/ 	.word	0x00017e50


	//   ....[70]....
        /*08f8*/ 	.word	0x00017fe0


	//   ....[71]....
        /*08fc*/ 	.word	0x00018070


	//   ....[72]....
        /*0900*/ 	.word	0x000181b0


	//   ....[73]....
        /*0904*/ 	.word	0x0001cd30


	//   ....[74]....
        /*0908*/ 	.word	0x0001cdc0


	//   ....[75]....
        /*090c*/ 	.word	0x0001cdf0


	//   ....[76]....
        /*0910*/ 	.word	0x0001ce90


	//   ....[77]....
        /*0914*/ 	.word	0x0001d190


	//   ....[78]....
        /*0918*/ 	.word	0x0001d230


	//   ....[79]....
        /*091c*/ 	.word	0x0001d380


	//   ....[80]....
        /*0920*/ 	.word	0x0001d4e0


	//   ....[81]....
        /*0924*/ 	.word	0x00020a00


	//   ....[82]....
        /*0928*/ 	.word	0x00020a10


	//   ....[83]....
        /*092c*/ 	.word	0x00020a20


	//   ....[84]....
        /*0930*/ 	.word	0x00020a30


	//   ....[85]....
        /*0934*/ 	.word	0x00020a60


	//   ....[86]....
        /*0938*/ 	.word	0x00020a80


	//   ....[87]....
        /*093c*/ 	.word	0x00020aa0


	//   ....[88]....
        /*0940*/ 	.word	0x00020ab0


	//   ....[89]....
        /*0944*/ 	.word	0x00021d80


	//   ....[90]....
        /*0948*/ 	.word	0x00021de0


	//   ....[91]....
        /*094c*/ 	.word	0x00021e00


	//   ....[92]....
        /*0950*/ 	.word	0x00021e30


	//   ....[93]....
        /*0954*/ 	.word	0x00021e70


	//   ....[94]....
        /*0958*/ 	.word	0x00021ea0


	//   ....[95]....
        /*095c*/ 	.word	0x00021ed0


	//   ....[96]....
        /*0960*/ 	.word	0x00021f00


	//   ....[97]....
        /*0964*/ 	.word	0x00021ff0


	//   ....[98]....
        /*0968*/ 	.word	0x00022000


	//   ....[99]....
        /*096c*/ 	.word	0x00022040


	//   ....[100]....
        /*0970*/ 	.word	0x00022070


	//   ....[101]....
        /*0974*/ 	.word	0x000220c0


	//   ....[102]....
        /*0978*/ 	.word	0x000220e0


	//   ....[103]....
        /*097c*/ 	.word	0x000220f0


	//   ....[104]....
        /*0980*/ 	.word	0x00022150


	//   ....[105]....
        /*0984*/ 	.word	0x00022200


	//   ....[106]....
        /*0988*/ 	.word	0x00022230


	//   ....[107]....
        /*098c*/ 	.word	0x00022260


	//   ....[108]....
        /*0990*/ 	.word	0x00022280


	//   ....[109]....
        /*0994*/ 	.word	0x00022290


	//   ....[110]....
        /*0998*/ 	.word	0x000222a0


	//   ....[111]....
        /*099c*/ 	.word	0x00022320


	//   ....[112]....
        /*09a0*/ 	.word	0x00022330


	//   ....[113]....
        /*09a4*/ 	.word	0x00022a50


	//   ....[114]....
        /*09a8*/ 	.word	0x00022a90


	//   ....[115]....
        /*09ac*/ 	.word	0x00022ac0


	//   ....[116]....
        /*09b0*/ 	.word	0x00022af0


	//   ....[117]....
        /*09b4*/ 	.word	0x00022b20


	//   ....[118]....
        /*09b8*/ 	.word	0x00022b50


	//   ....[119]....
        /*09bc*/ 	.word	0x00022b80


	//   ....[120]....
        /*09c0*/ 	.word	0x00022bb0


	//   ....[121]....
        /*09c4*/ 	.word	0x00022bd0


	//   ....[122]....
        /*09c8*/ 	.word	0x00022bf0


	//   ....[123]....
        /*09cc*/ 	.word	0x00022c00


	//   ....[124]....
        /*09d0*/ 	.word	0x00022c10


	//   ....[125]....
        /*09d4*/ 	.word	0x00022c20


	//   ....[126]....
        /*09d8*/ 	.word	0x00022c30


	//   ....[127]....
        /*09dc*/ 	.word	0x00022c40


	//   ....[128]....
        /*09e0*/ 	.word	0x00022c70


	//----- nvinfo : EIATTR_EXIT_INSTR_OFFSETS
	.align		4
.L_282:
        /*09e4*/ 	.byte	0x04, 0x1c
        /*09e6*/ 	.short	(.L_284 - .L_283)


	//   ....[0]....
.L_283:
        /*09e8*/ 	.word	0x00000370


	//   ....[1]....
        /*09ec*/ 	.word	0x000223d0


	//   ....[2]....
        /*09f0*/ 	.word	0x00022410


	//   ....[3]....
        /*09f4*/ 	.word	0x00022e00


	//   ....[4]....
        /*09f8*/ 	.word	0x00022e40


	//----- nvinfo : EIATTR_CTAIDZ_USED
	.align		4
.L_284:
        /*09fc*/ 	.byte	0x01, 0x04
	.zero		2


	//----- nvinfo : EIATTR_MAX_THREADS
	.align		4
        /*0a00*/ 	.byte	0x04, 0x05
        /*0a02*/ 	.short	(.L_286 - .L_285)
.L_285:
        /*0a04*/ 	.word	0x00000080
        /*0a08*/ 	.word	0x00000001
        /*0a0c*/ 	.word	0x00000001


	//----- nvinfo : EIATTR_CRS_STACK_SIZE
	.align		4
.L_286:
        /*0a10*/ 	.byte	0x04, 0x1e
        /*0a12*/ 	.short	(.L_288 - .L_287)
.L_287:
        /*0a14*/ 	.word	0x00000000
.L_288:


//--------------------- .nv.info._ZN7cutlass13device_kernelIN5flash19enable_sm80_to_sm89INS1_16FlashAttnFwdSm80INS1_25CollectiveMainloopFwdSm80ILi4ELi1ELb0EN4cute5tupleIJNS5_1CILi128EEENS7_ILi112EEENS7_ILi64EEEEEELi64ENS_6half_tEfNS_4arch4Sm80ELb0ELb0ELb0ELb0ELb0ELb0ELb1ELb0EEENS1_21CollectiveEpilogueFwdINS6_IJS8_SA_S9_EEENS6_IJNS7_ILi1EEESI_SI_EEESC_SE_Li128ELb0ELb1ELb0ELb0EEENS1_19SingleTileSchedulerILb0ELb0ELb1ELi128EEEEEEEEEvNT_6ParamsE --------------------------
	.section	.nv.info._ZN7cutlass13device_kernelIN5flash19enable_sm80_to_sm89INS1_16FlashAttnFwdSm80INS1_25CollectiveMainloopFwdSm80ILi4ELi1ELb0EN4cute5tupleIJNS5_1CILi128EEENS7_ILi112EEENS7_ILi64EEEEEELi64ENS_6half_tEfNS_4arch4Sm80ELb0ELb0ELb0ELb0ELb0ELb0ELb1ELb0EEENS1_21CollectiveEpilogueFwdINS6_IJS8_SA_S9_EEENS6_IJNS7_ILi1EEESI_SI_EEESC_SE_Li128ELb0ELb1ELb0ELb0EEENS1_19SingleTileSchedulerILb0ELb0ELb1ELi128EEEEEEEEEvNT_6ParamsE,"",@"SHT_CUDA_INFO"
	.sectionflags	@""
	.align	4


	//----- nvinfo : EIATTR_CUDA_API_VERSION
	.align		4
        /*0000*/ 	.byte	0x04, 0x37
        /*0002*/ 	.short	(.L_290 - .L_289)
.L_289:
        /*0004*/ 	.word	0x00000082


	//----- nvinfo : EIATTR_SW2861232_WAR
	.align		4
.L_290:
        /*0008*/ 	.byte	0x01, 0x35
	.zero		2


	//----- nvinfo : EIATTR_PARAM_CBANK
	.align		4
        /*000c*/ 	.byte	0x04, 0x0a
        /*000e*/ 	.short	(.L_292 - .L_291)
	.align		4
.L_291:
        /*0010*/ 	.word	index@(.nv.constant0._ZN7cutlass13device_kernelIN5flash19enable_sm80_to_sm89INS1_16FlashAttnFwdSm80INS1_25CollectiveMainloopFwdSm80ILi4ELi1ELb0EN4cute5tupleIJNS5_1CILi128EEENS7_ILi112EEENS7_ILi64EEEEEELi64ENS_6half_tEfNS_4arch4Sm80ELb0ELb0ELb0ELb0ELb0ELb0ELb1ELb0EEENS1_21CollectiveEpilogueFwdINS6_IJS8_SA_S9_EEENS6_IJNS7_ILi1EEESI_SI_EEESC_SE_Li128ELb0ELb1ELb0ELb0EEENS1_19SingleTileSchedulerILb0ELb0ELb1ELi128EEEEEEEEEvNT_6ParamsE)
        /*0014*/ 	.short	0x0160
        /*0016*/ 	.short	0x0418


	//----- nvinfo : EIATTR_CBANK_PARAM_SIZE
	.align		4
.L_292:
        /*0018*/ 	.byte	0x03, 0x19
        /*001a*/ 	.short	0x0418


	//----- nvinfo : EIATTR_KPARAM_INFO
	.align		4
        /*001c*/ 	.byte	0x04, 0x17
        /*001e*/ 	.short	(.L_294 - .L_293)
.L_293:
        /*0020*/ 	.word	0x00000000
        /*0024*/ 	.short	0x0000
        /*0026*/ 	.short	0x0000
        /*0028*/ 	.byte	0x00, 0xf0, 0x61, 0x10


	//----- nvinfo : EIATTR_MAXREG_COUNT
	.align		4
.L_294:
        /*002c*/ 	.byte	0x03, 0x1b
        /*002e*/ 	.short	0x00ff


	//----- nvinfo : EIATTR_NUM_BARRIERS
	.align		4
        /*0030*/ 	.byte	0x02, 0x4c
        /*0032*/ 	.byte	0x02
	.zero		1


	//----- nvinfo : EIATTR_ANNOTATIONS
	.align		4
        /*0034*/ 	.byte	0x04, 0x55
        /*0036*/ 	.short	(.L_296 - .L_295)


	//   ....[0]....
.L_295:
        /* <DEDUP_REMOVED lines=32> */


	//----- nvinfo : EIATTR_MERCURY_ISA_VERSION
	.align		4
.L_296:
        /*0228*/ 	.byte	0x03, 0x5f
        /*022a*/ 	.short	0x0000


	//----- nvinfo : EIATTR_COOP_GROUP_MASK_REGIDS
	.align		4
        /*022c*/ 	.byte	0x04, 0x29
        /*022e*/ 	.short	(.L_298 - .L_297)


	//   ....[0]....
.L_297:
        /*0230*/ 	.word	0xffffffff


	//   ....[1]....
        /*0234*/ 	.word	0xffffffff


	//   ....[2]....
        /*0238*/ 	.word	0xffffffff


	//   ....[3]....
        /*023c*/ 	.word	0xffffffff


	//   ....[4]....
        /*0240*/ 	.word	0xffffffff


	//   ....[5]....
        /*0244*/ 	.word	0xffffffff


	//   ....[6]....
        /*0248*/ 	.word	0xffffffff


	//   ....[7]....
        /*024c*/ 	.word	0xffffffff


	//   ....[8]....
        /*0250*/ 	.word	0xffffffff


	//   ....[9]....
        /*0254*/ 	.word	0xffffffff


	//   ....[10]....
        /*0258*/ 	.word	0xffffffff


	//   ....[11]....
        /*025c*/ 	.word	0xffffffff


	//   ....[12]....
        /*0260*/ 	.word	0xffffffff


	//   ....[13]....
        /*0264*/ 	.word	0xffffffff


	//   ....[14]....
        /*0268*/ 	.word	0xffffffff


	//   ....[15]....
        /*026c*/ 	.word	0xffffffff


	//   ....[16]....
        /*0270*/ 	.word	0xffffffff


	//   ....[17]....
        /*0274*/ 	.word	0xffffffff


	//   ....[18]....
        /*0278*/ 	.word	0xffffffff


	//   ....[19]....
        /*027c*/ 	.word	0xffffffff


	//   ....[20]....
        /*0280*/ 	.word	0xffffffff


	//   ....[21]....
        /*0284*/ 	.word	0xffffffff


	//   ....[22]....
        /*0288*/ 	.word	0xffffffff


	//   ....[23]....
        /*028c*/ 	.word	0xffffffff


	//   ....[24]....
        /*0290*/ 	.word	0xffffffff


	//   ....[25]....
        /*0294*/ 	.word	0xffffffff


	//   ....[26]....
        /*0298*/ 	.word	0xffffffff


	//   ....[27]....
        /*029c*/ 	.word	0xffffffff


	//   ....[28]....
        /*02a0*/ 	.word	0xffffffff


	//   ....[29]....
        /*02a4*/ 	.word	0xffffffff


	//   ....[30]....
        /*02a8*/ 	.word	0xffffffff


	//   ....[31]....
        /*02ac*/ 	.word	0xffffffff


	//   ....[32]....
        /*02b0*/ 	.word	0xffffffff


	//   ....[33]....
        /*02b4*/ 	.word	0xffffffff


	//   ....[34]....
        /*02b8*/ 	.word	0xffffffff


	//   ....[35]....
        /*02bc*/ 	.word	0xffffffff


	//   ....[36]....
        /*02c0*/ 	.word	0xffffffff


	//   ....[37]....
        /*02c4*/ 	.word	0xffffffff


	//   ....[38]....
        /*02c8*/ 	.word	0xffffffff


	//   ....[39]....
        /*02cc*/ 	.word	0xffffffff


	//   ....[40]....
        /*02d0*/ 	.word	0xffffffff


	//   ....[41]....
        /*02d4*/ 	.word	0xffffffff


	//   ....[42]....
        /*02d8*/ 	.word	0xffffffff


	//   ....[43]....
        /*02dc*/ 	.word	0xffffffff


	//   ....[44]....
        /*02e0*/ 	.word	0xffffffff


	//   ....[45]....
        /*02e4*/ 	.word	0xffffffff


	//   ....[46]....
        /*02e8*/ 	.word	0xffffffff


	//   ....[47]....
        /*02ec*/ 	.word	0xffffffff


	//   ....[48]....
        /*02f0*/ 	.word	0xffffffff


	//   ....[49]....
        /*02f4*/ 	.word	0xffffffff


	//   ....[50]....
        /*02f8*/ 	.word	0xffffffff


	//   ....[51]....
        /*02fc*/ 	.word	0xffffffff


	//   ....[52]....
        /*0300*/ 	.word	0xffffffff


	//   ....[53]....
        /*0304*/ 	.word	0xffffffff


	//   ....[54]....
        /*0308*/ 	.word	0xffffffff


	//   ....[55]....
        /*030c*/ 	.word	0xffffffff


	//   ....[56]....
        /*0310*/ 	.word	0xffffffff


	//   ....[57]....
        /*0314*/ 	.word	0xffffffff


	//   ....[58]....
        /*0318*/ 	.word	0xffffffff


	//   ....[59]....
        /*031c*/ 	.word	0xffffffff


	//   ....[60]....
        /*0320*/ 	.word	0xffffffff


	//   ....[61]....
        /*0324*/ 	.word	0xffffffff


	//   ....[62]....
        /*0328*/ 	.word	0xffffffff


	//   ....[63]....
        /*032c*/ 	.word	0xffffffff


	//----- nvinfo : EIATTR_COOP_GROUP_INSTR_OFFSETS
	.align		4
.L_298:
        /*0330*/ 	.byte	0x04, 0x28
        /*0332*/ 	.short	(.L_300 - .L_299)


	//   ....[0]....
.L_299:
        /*0334*/ 	.word	0x000003f0


	//   ....[1]....
        /*0338*/ 	.word	0x00000420


	//   ....[2]....
        /*033c*/ 	.word	0x00000450


	//   ....[3]....
        /*0340*/ 	.word	0x00000480


	//   ....[4]....
        /*0344*/ 	.word	0x000004d0


	//   ....[5]....
        /*0348*/ 	.word	0x00000500


	//   ....[6]....
        /*034c*/ 	.word	0x00000570


	//   ....[7]....
        /*0350*/ 	.word	0x000005a0


	//   ....[8]....
        /*0354*/ 	.word	0x000005f0


	//   ....[9]....
        /*0358*/ 	.word	0x00000620


	//   ....[10]....
        /*035c*/ 	.word	0x00000630


	//   ....[11]....
        /*0360*/ 	.word	0x00000640


	//   ....[12]....
        /*0364*/ 	.word	0x00000650


	//   ....[13]....
        /*0368*/ 	.word	0x00000680


	//   ....[14]....
        /*036c*/ 	.word	0x00000690


	//   ....[15]....
        /*0370*/ 	.word	0x00000710


	//   ....[16]....
        /*0374*/ 	.word	0x00003070


	//   ....[17]....
        /*0378*/ 	.word	0x00003170


	//   ....[18]....
        /*037c*/ 	.word	0x00003260


	//   ....[19]....
        /*0380*/ 	.word	0x00003290


	//   ....[20]....
        /*0384*/ 	.word	0x000032c0


	//   ....[21]....
        /*0388*/ 	.word	0x00003380


	//   ....[22]....
        /*038c*/ 	.word	0x00003470


	//   ....[23]....
        /*0390*/ 	.word	0x000035d0


	//   ....[24]....
        /*0394*/ 	.word	0x000078f0


	//   ....[25]....
        /*0398*/ 	.word	0x00007970


	//   ....[26]....
        /*039c*/ 	.word	0x00007a30


	//   ....[27]....
        /*03a0*/ 	.word	0x00007a90


	//   ....[28]....
        /*03a4*/ 	.word	0x00007ac0


	//   ....[29]....
        /*03a8*/ 	.word	0x00007ba0


	//   ....[30]....
        /*03ac*/ 	.word	0x00007d20


	//   ....[31]....
        /*03b0*/ 	.word	0x00008010


	//   ....[32]....
        /*03b4*/ 	.word	0x0000a730


	//   ....[33]....
        /*03b8*/ 	.word	0x0000a740


	//   ....[34]....
        /*03bc*/ 	.word	0x0000a750


	//   ....[35]....
        /*03c0*/ 	.word	0x0000a760


	//   ....[36]....
        /*03c4*/ 	.word	0x0000a7b0


	//   ....[37]....
        /*03c8*/ 	.word	0x0000a7f0


	//   ....[38]....
        /*03cc*/ 	.word	0x0000a800


	//   ....[39]....
        /*03d0*/ 	.word	0x0000a810


	//   ....[40]....
        /*03d4*/ 	.word	0x0000b7e0


	//   ....[41]....
        /*03d8*/ 	.word	0x0000b820


	//   ....[42]....
        /*03dc*/ 	.word	0x0000b840


	//   ....[43]....
        /*03e0*/ 	.word	0x0000b860


	//   ....[44]....
        /*03e4*/ 	.word	0x0000b9d0


	//   ....[45]....
        /*03e8*/ 	.word	0x0000b9f0


	//   ....[46]....
        /*03ec*/ 	.word	0x0000ba00


	//   ....[47]....
        /*03f0*/ 	.word	0x0000ba10


	//   ....[48]....
        /*03f4*/ 	.word	0x0000bac0


	//   ....[49]....
        /*03f8*/ 	.word	0x0000bad0


	//   ....[50]....
        /*03fc*/ 	.word	0x0000bb50


	//   ....[51]....
        /*0400*/ 	.word	0x0000bb60


	//   ....[52]....
        /*0404*/ 	.word	0x0000bb80


	//   ....[53]....
        /*0408*/ 	.word	0x0000bb90


	//   ....[54]....
        /*040c*/ 	.word	0x0000bbb0


	//   ....[55]....
        /*0410*/ 	.word	0x0000bbc0


	//   ....[56]....
        /*0414*/ 	.word	0x0000bbe0


	//   ....[57]....
        /*0418*/ 	.word	0x0000bbf0


	//   ....[58]....
        /*041c*/ 	.word	0x0000bc10


	//   ....[59]....
        /*0420*/ 	.word	0x0000bc20


	//   ....[60]....
        /*0424*/ 	.word	0x0000bc40


	//   ....[61]....
        /*0428*/ 	.word	0x0000bc50


	//   ....[62]....
        /*042c*/ 	.word	0x0000bd00


	//   ....[63]....
        /*0430*/ 	.word	0x0000bd40


	//----- nvinfo : EIATTR_EXIT_INSTR_OFFSETS
	.align		4
.L_300:
        /*0434*/ 	.byte	0x04, 0x1c
        /*0436*/ 	.short	(.L_302 - .L_301)


	//   ....[0]....
.L_301:
        /*0438*/ 	.word	0x00000040


	//   ....[1]....
        /*043c*/ 	.word	0x0000be00


	//   ....[2]....
        /*0440*/ 	.word	0x0000be30


	//----- nvinfo : EIATTR_CTAIDZ_USED
	.align		4
.L_302:
        /*0444*/ 	.byte	0x01, 0x04
	.zero		2


	//----- nvinfo : EIATTR_MAX_THREADS
	.align		4
        /*0448*/ 	.byte	0x04, 0x05
        /*044a*/ 	.short	(.L_304 - .L_303)
.L_303:
        /*044c*/ 	.word	0x00000080
        /*0450*/ 	.word	0x00000001
        /*0454*/ 	.word	0x00000001
.L_304:


//--------------------- .nv.info._ZN7cutlass13device_kernelIN5flash19enable_sm80_to_sm89INS1_16FlashAttnFwdSm80INS1_25CollectiveMainloopFwdSm80ILi4ELi1ELb0EN4cute5tupleIJNS5_1CILi128EEENS7_ILi112EEENS7_ILi64EEEEEELi64ENS_6half_tEfNS_4arch4Sm80ELb0ELb0ELb0ELb1ELb0ELb0ELb1ELb0EEENS1_21CollectiveEpilogueFwdINS6_IJS8_SA_S9_EEENS6_IJNS7_ILi1EEESI_SI_EEESC_SE_Li128ELb1ELb1ELb0ELb0EEENS1_19SingleTileSchedulerILb1ELb0ELb1ELi128EEEEEEEEEvNT_6ParamsE --------------------------
	.section	.nv.info._ZN7cutlass13device_kernelIN5flash19enable_sm80_to_sm89INS1_16FlashAttnFwdSm80INS1_25CollectiveMainloopFwdSm80ILi4ELi1ELb0EN4cute5tupleIJNS5_1CILi128EEENS7_ILi112EEENS7_ILi64EEEEEELi64ENS_6half_tEfNS_4arch4Sm80ELb0ELb0ELb0ELb1ELb0ELb0ELb1ELb0EEENS1_21CollectiveEpilogueFwdINS6_IJS8_SA_S9_EEENS6_IJNS7_ILi1EEESI_SI_EEESC_SE_Li128ELb1ELb1ELb0ELb0EEENS1_19SingleTileSchedulerILb1ELb0ELb1ELi128EEEEEEEEEvNT_6ParamsE,"",@"SHT_CUDA_INFO"
	.sectionflags	@""
	.align	4


	//----- nvinfo : EIATTR_CUDA_API_VERSION
	.align		4
        /*0000*/ 	.byte	0x04, 0x37
        /*0002*/ 	.short	(.L_306 - .L_305)
.L_305:
        /*0004*/ 	.word	0x00000082


	//----- nvinfo : EIATTR_SW2861232_WAR
	.align		4
.L_306:
        /*0008*/ 	.byte	0x01, 0x35
	.zero		2


	//----- nvinfo : EIATTR_PARAM_CBANK
	.align		4
        /*000c*/ 	.byte	0x04, 0x0a
        /*000e*/ 	.short	(.L_308 - .L_307)
	.align		4
.L_307:
        /*0010*/ 	.word	index@(.nv.constant0._ZN7cutlass13device_kernelIN5flash19enable_sm80_to_sm89INS1_16FlashAttnFwdSm80INS1_25CollectiveMainloopFwdSm80ILi4ELi1ELb0EN4cute5tupleIJNS5_1CILi128EEENS7_ILi112EEENS7_ILi64EEEEEELi64ENS_6half_tEfNS_4arch4Sm80ELb0ELb0ELb0ELb1ELb0ELb0ELb1ELb0EEENS1_21CollectiveEpilogueFwdINS6_IJS8_SA_S9_EEENS6_IJNS7_ILi1EEESI_SI_EEESC_SE_Li128ELb1ELb1ELb0ELb0EEENS1_19SingleTileSchedulerILb1ELb0ELb1ELi128EEEEEEEEEvNT_6ParamsE)
        /*0014*/ 	.short	0x0160
        /*0016*/ 	.short	0x0418


	//----- nvinfo : EIATTR_CBANK_PARAM_SIZE
	.align		4
.L_308:
        /*0018*/ 	.byte	0x03, 0x19
        /*001a*/ 	.short	0x0418


	//----- nvinfo : EIATTR_KPARAM_INFO
	.align		4
        /*001c*/ 	.byte	0x04, 0x17
        /*001e*/ 	.short	(.L_310 - .L_309)
.L_309:
        /*0020*/ 	.word	0x00000000
        /*0024*/ 	.short	0x0000
        /*0026*/ 	.short	0x0000
        /*0028*/ 	.byte	0x00, 0xf0, 0x61, 0x10


	//----- nvinfo : EIATTR_MAXREG_COUNT
	.align		4
.L_310:
        /*002c*/ 	.byte	0x03, 0x1b
        /*002e*/ 	.short	0x00ff


	//----- nvinfo : EIATTR_NUM_BARRIERS
	.align		4
        /*0030*/ 	.byte	0x02, 0x4c
        /*0032*/ 	.byte	0x02
	.zero		1


	//----- nvinfo : EIATTR_ANNOTATIONS
	.align		4
        /*0034*/ 	.byte	0x04, 0x55
        /*0036*/ 	.short	(.L_312 - .L_311)


	//   ....[0]....
.L_311:
        /* <DEDUP_REMOVED lines=19> */


	//----- nvinfo : EIATTR_MERCURY_ISA_VERSION
	.align		4
.L_312:
        /*0150*/ 	.byte	0x03, 0x5f
        /*0152*/ 	.short	0x0000


	//----- nvinfo : EIATTR_COOP_GROUP_MASK_REGIDS
	.align		4
        /*0154*/ 	.byte	0x04, 0x29
        /*0156*/ 	.short	(.L_314 - .L_313)


	//   ....[0]....
.L_313:
        /*0158*/ 	.word	0xffffffff


	//   ....[1]....
        /*015c*/ 	.word	0xffffffff


	//   ....[2]....
        /*0160*/ 	.word	0xffffffff


	//   ....[3]....
        /*0164*/ 	.word	0xffffffff


	//   ....[4]....
        /*0168*/ 	.word	0xffffffff


	//   ....[5]....
        /*016c*/ 	.word	0xffffffff


	//   ....[6]....
        /*0170*/ 	.word	0xffffffff


	//   ....[7]....
        /*0174*/ 	.word	0xffffffff


	//   ....[8]....
        /*0178*/ 	.word	0xffffffff


	//   ....[9]....
        /*017c*/ 	.word	0xffffffff


	//   ....[10]....
        /*0180*/ 	.word	0xffffffff


	//   ....[11]....
        /*0184*/ 	.word	0xffffffff


	//   ....[12]....
        /*0188*/ 	.word	0xffffffff


	//   ....[13]....
        /*018c*/ 	.word	0xffffffff


	//   ....[14]....
        /*0190*/ 	.word	0xffffffff


	//   ....[15]....
        /*0194*/ 	.word	0xffffffff


	//   ....[16]....
        /*0198*/ 	.word	0xffffffff


	//   ....[17]....
        /*019c*/ 	.word	0xffffffff


	//   ....[18]....
        /*01a0*/ 	.word	0xffffffff


	//   ....[19]....
        /*01a4*/ 	.word	0xffffffff


	//   ....[20]....
        /*01a8*/ 	.word	0xffffffff


	//   ....[21]....
        /*01ac*/ 	.word	0xffffffff


	//   ....[22]....
        /*01b0*/ 	.word	0xffffffff


	//   ....[23]....
        /*01b4*/ 	.word	0xffffffff


	//   ....[24]....
        /*01b8*/ 	.word	0xffffffff


	//   ....[25]....
        /*01bc*/ 	.word	0xffffffff


	//   ....[26]....
        /*01c0*/ 	.word	0xffffffff


	//   ....[27]....
        /*01c4*/ 	.word	0xffffffff


	//   ....[28]....
        /*01c8*/ 	.word	0xffffffff


	//   ....[29]....
        /*01cc*/ 	.word	0xffffffff


	//   ....[30]....
        /*01d0*/ 	.word	0xffffffff


	//   ....[31]....
        /*01d4*/ 	.word	0xffffffff


	//   ....[32]....
        /*01d8*/ 	.word	0xffffffff


	//   ....[33]....
        /*01dc*/ 	.word	0xffffffff


	//   ....[34]....
        /*01e0*/ 	.word	0xffffffff


	//   ....[35]....
        /*01e4*/ 	.word	0xffffffff


	//   ....[36]....
        /*01e8*/ 	.word	0xffffffff


	//   ....[37]....
        /*01ec*/ 	.word	0xffffffff


	//   ....[38]....
        /*01f0*/ 	.word	0xffffffff


	//   ....[39]....
        /*01f4*/ 	.word	0xffffffff


	//   ....[40]....
        /*01f8*/ 	.word	0xffffffff


	//   ....[41]....
        /*01fc*/ 	.word	0xffffffff


	//   ....[42]....
        /*0200*/ 	.word	0xffffffff


	//   ....[43]....
        /*0204*/ 	.word	0xffffffff


	//   ....[44]....
        /*0208*/ 	.word	0xffffffff


	//   ....[45]....
        /*020c*/ 	.word	0xffffffff


	//   ....[46]....
        /*0210*/ 	.word	0xffffffff


	//   ....[47]....
        /*0214*/ 	.word	0xffffffff


	//   ....[48]....
        /*0218*/ 	.word	0xffffffff


	//   ....[49]....
        /*021c*/ 	.word	0xffffffff


	//   ....[50]....
        /*0220*/ 	.word	0xffffffff


	//   ....[51]....
        /*0224*/ 	.word	0xffffffff


	//   ....[52]....
        /*0228*/ 	.word	0xffffffff


	//   ....[53]....
        /*022c*/ 	.word	0xffffffff


	//   ....[54]....
        /*0230*/ 	.word	0xffffffff


	//   ....[55]....
        /*0234*/ 	.word	0xffffffff


	//   ....[56]....
        /*0238*/ 	.word	0xffffffff


	//   ....[57]....
        /*023c*/ 	.word	0xffffffff


	//   ....[58]....
        /*0240*/ 	.word	0xffffffff


	//   ....[59]....
        /*0244*/ 	.word	0xffffffff


	//   ....[60]....
        /*0248*/ 	.word	0xffffffff


	//   ....[61]....
        /*024c*/ 	.word	0xffffffff


	//   ....[62]....
        /*0250*/ 	.word	0xffffffff


	//   ....[63]....
        /*0254*/ 	.word	0xffffffff


	//   ....[64]....
        /*0258*/ 	.word	0xffffffff


	//   ....[65]....
        /*025c*/ 	.word	0xffffffff


	//   ....[66]....
        /*0260*/ 	.word	0xffffffff


	//   ....[67]....
        /*0264*/ 	.word	0xffffffff


	//   ....[68]....
        /*0268*/ 	.word	0xffffffff


	//   ....[69]....
        /*026c*/ 	.word	0xffffffff


	//   ....[70]....
        /*0270*/ 	.word	0xffffffff


	//   ....[71]....
        /*0274*/ 	.word	0xffffffff


	//   ....[72]....
        /*0278*/ 	.word	0xffffffff


	//   ....[73]....
        /*027c*/ 	.word	0xffffffff


	//   ....[74]....
        /*0280*/ 	.word	0xffffffff


	//   ....[75]....
        /*0284*/ 	.word	0xffffffff


	//   ....[76]....
        /*0288*/ 	.word	0xffffffff


	//   ....[77]....
        /*028c*/ 	.word	0xffffffff


	//   ....[78]....
        /*0290*/ 	.word	0xffffffff


	//   ....[79]....
        /*0294*/ 	.word	0xffffffff


	//   ....[80]....
        /*0298*/ 	.word	0xffffffff


	//----- nvinfo : EIATTR_COOP_GROUP_INSTR_OFFSETS
	.align		4
.L_314:
        /*029c*/ 	.byte	0x04, 0x28
        /*029e*/ 	.short	(.L_316 - .L_315)


	//   ....[0]....
.L_315:
        /*02a0*/ 	.word	0x00000090


	//   ....[1]....
        /*02a4*/ 	.word	0x00000e80


	//   ....[2]....
        /*02a8*/ 	.word	0x00000ea0


	//   ....[3]....
        /*02ac*/ 	.word	0x000010d0


	//   ....[4]....
        /*02b0*/ 	.word	0x00001100


	//   ....[5]....
        /*02b4*/ 	.word	0x00001190


	//   ....[6]....
        /*02b8*/ 	.word	0x000011c0


	//   ....[7]....
        /*02bc*/ 	.word	0x00001250


	//   ....[8]....
        /*02c0*/ 	.word	0x00001280


	//   ....[9]....
        /*02c4*/ 	.word	0x00001310


	//   ....[10]....
        /*02c8*/ 	.word	0x00001340


	//   ....[11]....
        /*02cc*/ 	.word	0x000013d0


	//   ....[12]....
        /*02d0*/ 	.word	0x00001400


	//   ....[13]....
        /*02d4*/ 	.word	0x00001490


	//   ....[14]....
        /*02d8*/ 	.word	0x000014c0


	//   ....[15]....
        /*02dc*/ 	.word	0x00001540


	//   ....[16]....
        /*02e0*/ 	.word	0x00001580


	//   ....[17]....
        /*02e4*/ 	.word	0x00003630


	//   ....[18]....
        /*02e8*/ 	.word	0x00003730


	//   ....[19]....
        /*02ec*/ 	.word	0x00003b60


	//   ....[20]....
        /*02f0*/ 	.word	0x00003c10


	//   ....[21]....
        /*02f4*/ 	.word	0x00003c60


	//   ....[22]....
        /*02f8*/ 	.word	0x00003cc0


	//   ....[23]....
        /*02fc*/ 	.word	0x00003e00


	//   ....[24]....
        /*0300*/ 	.word	0x00003f60


	//   ....[25]....
        /*0304*/ 	.word	0x00007570


	//   ....[26]....
        /*0308*/ 	.word	0x000075f0


	//   ....[27]....
        /*030c*/ 	.word	0x000076b0


	//   ....[28]....
        /*0310*/ 	.word	0x00007710


	//   ....[29]....
        /*0314*/ 	.word	0x00007740


	//   ....[30]....
        /*0318*/ 	.word	0x00007820


	//   ....[31]....
        /*031c*/ 	.word	0x000079a0


	//   ....[32]....
        /*0320*/ 	.word	0x00007cc0


	//   ....[33]....
        /*0324*/ 	.word	0x0000a340


	//   ....[34]....
        /*0328*/ 	.word	0x0000a350


	//   ....[35]....
        /*032c*/ 	.word	0x0000a360


	//   ....[36]....
        /*0330*/ 	.word	0x0000a380


	//   ....[37]....
        /*0334*/ 	.word	0x0000a3a0


	//   ....[38]....
        /*0338*/ 	.word	0x0000a3b0


	//   ....[39]....
        /*033c*/ 	.word	0x0000a3d0


	//   ....[40]....
        /*0340*/ 	.word	0x0000a400


	//   ....[41]....
        /*0344*/ 	.word	0x0000b6d0


	//   ....[42]....
        /*0348*/ 	.word	0x0000b720


	//   ....[43]....
        /*034c*/ 	.word	0x0000b750


	//   ....[44]....
        /*0350*/ 	.word	0x0000b780


	//   ....[45]....
        /*0354*/ 	.word	0x0000b7b0


	//   ....[46]....
        /*0358*/ 	.word	0x0000b7f0


	//   ....[47]....
        /*035c*/ 	.word	0x0000b820


	//   ....[48]....
        /*0360*/ 	.word	0x0000b850


	//   ....[49]....
        /*0364*/ 	.word	0x0000b930


	//   ....[50]....
        /*0368*/ 	.word	0x0000b960


	//   ....[51]....
        /*036c*/ 	.word	0x0000b9c0


	//   ....[52]....
        /*0370*/ 	.word	0x0000ba20


	//   ....[53]....
        /*0374*/ 	.word	0x0000ba30


	//   ....[54]....
        /*0378*/ 	.word	0x0000ba40


	//   ....[55]....
        /*037c*/ 	.word	0x0000ba50


	//   ....[56]....
        /*0380*/ 	.word	0x0000bac0


	//   ....[57]....
        /*0384*/ 	.word	0x0000bb70


	//   ....[58]....
        /*0388*/ 	.word	0x0000bb80


	//   ....[59]....
        /*038c*/ 	.word	0x0000bbb0


	//   ....[60]....
        /*0390*/ 	.word	0x0000bbc0


	//   ....[61]....
        /*0394*/ 	.word	0x0000bbd0


	//   ....[62]....
        /*0398*/ 	.word	0x0000bbe0


	//   ....[63]....
        /*039c*/ 	.word	0x0000bc60


	//   ....[64]....
        /*03a0*/ 	.word	0x0000bc70


	//   ....[65]....
        /*03a4*/ 	.word	0x0000c3d0


	//   ....[66]....
        /*03a8*/ 	.word	0x0000c410


	//   ....[67]....
        /*03ac*/ 	.word	0x0000c440


	//   ....[68]....
        /*03b0*/ 	.word	0x0000c470


	//   ....[69]....
        /*03b4*/ 	.word	0x0000c4a0


	//   ....[70]....
        /*03b8*/ 	.word	0x0000c4d0


	//   ....[71]....
        /*03bc*/ 	.word	0x0000c500


	//   ....[72]....
        /*03c0*/ 	.word	0x0000c520


	//   ....[73]....
        /*03c4*/ 	.word	0x0000c540


	//   ....[74]....
        /*03c8*/ 	.word	0x0000c570


	//   ....[75]....
        /*03cc*/ 	.word	0x0000c580


	//   ....[76]....
        /*03d0*/ 	.word	0x0000c590


	//   ....[77]....
        /*03d4*/ 	.word	0x0000c5a0


	//   ....[78]....
        /*03d8*/ 	.word	0x0000c5b0


	//   ....[79]....
        /*03dc*/ 	.word	0x0000c5e0


	//   ....[80]....
        /*03e0*/ 	.word	0x0000c600


	//----- nvinfo : EIATTR_EXIT_INSTR_OFFSETS
	.align		4
.L_316:
        /*03e4*/ 	.byte	0x04, 0x1c
        /*03e6*/ 	.short	(.L_318 - .L_317)


	//   ....[0]....
.L_317:
        /*03e8*/ 	.word	0x00000350


	//   ....[1]....
        /*03ec*/ 	.word	0x0000bd10


	//   ....[2]....
        /*03f0*/ 	.word	0x0000bd50


	//   ....[3]....
        /*03f4*/ 	.word	0x0000c760


	//   ....[4]....
        /*03f8*/ 	.word	0x0000c7a0


	//----- nvinfo : EIATTR_CTAIDZ_USED
	.align		4
.L_318:
        /*03fc*/ 	.byte	0x01, 0x04
	.zero		2


	//----- nvinfo : EIATTR_MAX_THREADS
	.align		4
        /*0400*/ 	.byte	0x04, 0x05
        /*0402*/ 	.short	(.L_320 - .L_319)
.L_319:
        /*0404*/ 	.word	0x00000080
        /*0408*/ 	.word	0x00000001
        /*040c*/ 	.word	0x00000001


	//----- nvinfo : EIATTR_CRS_STACK_SIZE
	.align		4
.L_320:
        /*0410*/ 	.byte	0x04, 0x1e
        /*0412*/ 	.short	(.L_322 - .L_321)
.L_321:
        /*0414*/ 	.word	0x00000000
.L_322:


//--------------------- .nv.info._ZN7cutlass13device_kernelIN5flash19enable_sm80_to_sm89INS1_16FlashAttnFwdSm80INS1_25CollectiveMainloopFwdSm80ILi4ELi1ELb0EN4cute5tupleIJNS5_1CILi128EEENS7_ILi112EEENS7_ILi64EEEEEELi64ENS_6half_tEfNS_4arch4Sm80ELb0ELb0ELb0ELb1ELb0ELb1ELb1ELb0EEENS1_21CollectiveEpilogueFwdINS6_IJS8_SA_S9_EEENS6_IJNS7_ILi1EEESI_SI_EEESC_SE_Li128ELb1ELb1ELb0ELb0EEENS1_19SingleTileSchedulerILb1ELb0ELb1ELi128EEEEEEEEEvNT_6ParamsE --------------------------
	.section	.nv.info._ZN7cutlass13device_kernelIN5flash19enable_sm80_to_sm89INS1_16FlashAttnFwdSm80INS1_25CollectiveMainloopFwdSm80ILi4ELi1ELb0EN4cute5tupleIJNS5_1CILi128EEENS7_ILi112EEENS7_ILi64EEEEEELi64ENS_6half_tEfNS_4arch4Sm80ELb0ELb0ELb0ELb1ELb0ELb1ELb1ELb0EEENS1_21CollectiveEpilogueFwdINS6_IJS8_SA_S9_EEENS6_IJNS7_ILi1EEESI_SI_EEESC_SE_Li128ELb1ELb1ELb0ELb0EEENS1_19SingleTileSchedulerILb1ELb0ELb1ELi128EEEEEEEEEvNT_6ParamsE,"",@"SHT_CUDA_INFO"
	.sectionflags	@""
	.align	4


	//----- nvinfo : EIATTR_CUDA_API_VERSION
	.align		4
        /*0000*/ 	.byte	0x04, 0x37
        /*0002*/ 	.short	(.L_324 - .L_323)
.L_323:
        /*0004*/ 	.word	0x00000082


	//----- nvinfo : EIATTR_SW2861232_WAR
	.align		4
.L_324:
        /*0008*/ 	.byte	0x01, 0x35
	.zero		2


	//----- nvinfo : EIATTR_PARAM_CBANK
	.align		4
        /*000c*/ 	.byte	0x04, 0x0a
        /*000e*/ 	.short	(.L_326 - .L_325)
	.align		4
.L_325:
        /*0010*/ 	.word	index@(.nv.constant0._ZN7cutlass13device_kernelIN5flash19enable_sm80_to_sm89INS1_16FlashAttnFwdSm80INS1_25CollectiveMainloopFwdSm80ILi4ELi1ELb0EN4cute5tupleIJNS5_1CILi128EEENS7_ILi112EEENS7_ILi64EEEEEELi64ENS_6half_tEfNS_4arch4Sm80ELb0ELb0ELb0ELb1ELb0ELb1ELb1ELb0EEENS1_21CollectiveEpilogueFwdINS6_IJS8_SA_S9_EEENS6_IJNS7_ILi1EEESI_SI_EEESC_SE_Li128ELb1ELb1ELb0ELb0EEENS1_19SingleTileSchedulerILb1ELb0ELb1ELi128EEEEEEEEEvNT_6ParamsE)
        /*0014*/ 	.short	0x0160
        /*0016*/ 	.short	0x0418


	//----- nvinfo : EIATTR_CBANK_PARAM_SIZE
	.align		4
.L_326:
        /*0018*/ 	.byte	0x03, 0x19
        /*001a*/ 	.short	0x0418


	//----- nvinfo : EIATTR_KPARAM_INFO
	.align		4
        /*001c*/ 	.byte	0x04, 0x17
        /*001e*/ 	.short	(.L_328 - .L_327)
.L_327:
        /*0020*/ 	.word	0x00000000
        /*0024*/ 	.short	0x0000
        /*0026*/ 	.short	0x0000
        /*0028*/ 	.byte	0x00, 0xf0, 0x61, 0x10


	//----- nvinfo : EIATTR_MAXREG_COUNT
	.align		4
.L_328:
        /*002c*/ 	.byte	0x03, 0x1b
        /*002e*/ 	.short	0x00ff


	//----- nvinfo : EIATTR_NUM_BARRIERS
	.align		4
        /*0030*/ 	.byte	0x02, 0x4c
        /*0032*/ 	.byte	0x02
	.zero		1


	//----- nvinfo : EIATTR_ANNOTATIONS
	.align		4
        /*0034*/ 	.byte	0x04, 0x55
        /*0036*/ 	.short	(.L_330 - .L_329)


	//   ....[0]....
.L_329:
        /* <DEDUP_REMOVED lines=30> */


	//----- nvinfo : EIATTR_MERCURY_ISA_VERSION
	.align		4
.L_330:
        /*0208*/ 	.byte	0x03, 0x5f
        /*020a*/ 	.short	0x0000


	//----- nvinfo : EIATTR_COOP_GROUP_MASK_REGIDS
	.align		4
        /*020c*/ 	.byte	0x04, 0x29
        /*020e*/ 	.short	(.L_332 - .L_331)


	//   ....[0]....
.L_331:
        /*0210*/ 	.word	0xffffffff


	//   ....[1]....
        /*0214*/ 	.word	0xffffffff


	//   ....[2]....
        /*0218*/ 	.word	0xffffffff


	//   ....[3]....
        /*021c*/ 	.word	0xffffffff


	//   ....[4]....
        /*0220*/ 	.word	0xffffffff


	//   ....[5]....
        /*0224*/ 	.word	0xffffffff


	//   ....[6]....
        /*0228*/ 	.word	0xffffffff


	//   ....[7]....
        /*022c*/ 	.word	0xffffffff


	//   ....[8]....
        /*0230*/ 	.word	0xffffffff


	//   ....[9]....
        /*0234*/ 	.word	0xffffffff


	//   ....[10]....
        /*0238*/ 	.word	0xffffffff


	//   ....[11]....
        /*023c*/ 	.word	0xffffffff


	//   ....[12]....
        /*0240*/ 	.word	0xffffffff


	//   ....[13]....
        /*0244*/ 	.word	0xffffffff


	//   ....[14]....
        /*0248*/ 	.word	0xffffffff


	//   ....[15]....
        /*024c*/ 	.word	0xffffffff


	//   ....[16]....
        /*0250*/ 	.word	0xffffffff


	//   ....[17]....
        /*0254*/ 	.word	0xffffffff


	//   ....[18]....
        /*0258*/ 	.word	0xffffffff


	//   ....[19]....
        /*025c*/ 	.word	0xffffffff


	//   ....[20]....
        /*0260*/ 	.word	0xffffffff


	//   ....[21]....
        /*0264*/ 	.word	0xffffffff


	//   ....[22]....
        /*0268*/ 	.word	0xffffffff


	//   ....[23]....
        /*026c*/ 	.word	0xffffffff


	//   ....[24]....
        /*0270*/ 	.word	0xffffffff


	//   ....[25]....
        /*0274*/ 	.word	0xffffffff


	//   ....[26]....
        /*0278*/ 	.word	0xffffffff


	//   ....[27]....
        /*027c*/ 	.word	0xffffffff


	//   ....[28]....
        /*0280*/ 	.word	0xffffffff


	//   ....[29]....
        /*0284*/ 	.word	0xffffffff


	//   ....[30]....
        /*0288*/ 	.word	0xffffffff


	//   ....[31]....
        /*028c*/ 	.word	0xffffffff


	//   ....[32]....
        /*0290*/ 	.word	0xffffffff


	//   ....[33]....
        /*0294*/ 	.word	0xffffffff


	//   ....[34]....
        /*0298*/ 	.word	0xffffffff


	//   ....[35]....
        /*029c*/ 	.word	0xffffffff


	//   ....[36]....
        /*02a0*/ 	.word	0xffffffff


	//   ....[37]....
        /*02a4*/ 	.word	0xffffffff


	//   ....[38]....
        /*02a8*/ 	.word	0xffffffff


	//   ....[39]....
        /*02ac*/ 	.word	0xffffffff


	//   ....[40]....
        /*02b0*/ 	.word	0xffffffff


	//   ....[41]....
        /*02b4*/ 	.word	0xffffffff


	//   ....[42]....
        /*02b8*/ 	.word	0xffffffff


	//   ....[43]....
        /*02bc*/ 	.word	0xffffffff


	//   ....[44]....
        /*02c0*/ 	.word	0xffffffff


	//   ....[45]....
        /*02c4*/ 	.word	0xffffffff


	//   ....[46]....
        /*02c8*/ 	.word	0xffffffff


	//   ....[47]....
        /*02cc*/ 	.word	0xffffffff


	//   ....[48]....
        /*02d0*/ 	.word	0xffffffff


	//   ....[49]....
        /*02d4*/ 	.word	0xffffffff


	//   ....[50]....
        /*02d8*/ 	.word	0xffffffff


	//   ....[51]....
        /*02dc*/ 	.word	0xffffffff


	//   ....[52]....
        /*02e0*/ 	.word	0xffffffff


	//   ....[53]....
        /*02e4*/ 	.word	0xffffffff


	//   ....[54]....
        /*02e8*/ 	.word	0xffffffff


	//   ....[55]....
        /*02ec*/ 	.word	0xffffffff


	//   ....[56]....
        /*02f0*/ 	.word	0xffffffff


	//   ....[57]....
        /*02f4*/ 	.word	0xffffffff


	//   ....[58]....
        /*02f8*/ 	.word	0xffffffff


	//   ....[59]....
        /*02fc*/ 	.word	0xffffffff


	//   ....[60]....
        /*0300*/ 	.word	0xffffffff


	//   ....[61]....
        /*0304*/ 	.word	0xffffffff


	//   ....[62]....
        /*0308*/ 	.word	0xffffffff


	//   ....[63]....
        /*030c*/ 	.word	0xffffffff


	//   ....[64]....
        /*0310*/ 	.word	0xffffffff


	//   ....[65]....
        /*0314*/ 	.word	0xffffffff


	//   ....[66]....
        /*0318*/ 	.word	0xffffffff


	//   ....[67]....
        /*031c*/ 	.word	0xffffffff


	//   ....[68]....
        /*0320*/ 	.word	0xffffffff


	//   ....[69]....
        /*0324*/ 	.word	0xffffffff


	//   ....[70]....
        /*0328*/ 	.word	0xffffffff


	//   ....[71]....
        /*032c*/ 	.word	0xffffffff


	//   ....[72]....
        /*0330*/ 	.word	0xffffffff


	//   ....[73]....
        /*0334*/ 	.word	0xffffffff


	//   ....[74]....
        /*0338*/ 	.word	0xffffffff


	//   ....[75]....
        /*033c*/ 	.word	0xffffffff


	//   ....[76]....
        /*0340*/ 	.word	0xffffffff


	//   ....[77]....
        /*0344*/ 	.word	0xffffffff


	//   ....[78]....
        /*0348*/ 	.word	0xffffffff


	//   ....[79]....
        /*034c*/ 	.word	0xffffffff


	//   ....[80]....
        /*0350*/ 	.word	0xffffffff


	//----- nvinfo : EIATTR_COOP_GROUP_INSTR_OFFSETS
	.align		4
.L_332:
        /*0354*/ 	.byte	0x04, 0x28
        /*0356*/ 	.short	(.L_334 - .L_333)


	//   ....[0]....
.L_333:
        /*0358*/ 	.word	0x00000090


	//   ....[1]....
        /*035c*/ 	.word	0x000086e0


	//   ....[2]....
        /*0360*/ 	.word	0x00008710


	//   ....[3]....
        /*0364*/ 	.word	0x00008740


	//   ....[4]....
        /*0368*/ 	.word	0x00008770


	//   ....[5]....
        /*036c*/ 	.word	0x00008790


	//   ....[6]....
        /*0370*/ 	.word	0x000087d0


	//   ....[7]....
        /*0374*/ 	.word	0x000087f0


	//   ....[8]....
        /*0378*/ 	.word	0x00008830


	//   ....[9]....
        /*037c*/ 	.word	0x00008860


	//   ....[10]....
        /*0380*/ 	.word	0x000088b0


	//   ....[11]....
        /*0384*/ 	.word	0x000088d0


	//   ....[12]....
        /*0388*/ 	.word	0x000088e0


	//   ....[13]....
        /*038c*/ 	.word	0x000088f0


	//   ....[14]....
        /*0390*/ 	.word	0x00008940


	//   ....[15]....
        /*0394*/ 	.word	0x00008970


	//   ....[16]....
        /*0398*/ 	.word	0x000089b0


	//   ....[17]....
        /*039c*/ 	.word	0x0000e8d0


	//   ....[18]....
        /*03a0*/ 	.word	0x0000e9d0


	//   ....[19]....
        /*03a4*/ 	.word	0x0000eac0


	//   ....[20]....
        /*03a8*/ 	.word	0x0000eaf0


	//   ....[21]....
        /*03ac*/ 	.word	0x0000eb20


	//   ....[22]....
        /*03b0*/ 	.word	0x0000ebe0


	//   ....[23]....
        /*03b4*/ 	.word	0x0000ece0


	//   ....[24]....
        /*03b8*/ 	.word	0x0000ee40


	//   ....[25]....
        /*03bc*/ 	.word	0x00013270


	//   ....[26]....
        /*03c0*/ 	.word	0x000132f0


	//   ....[27]....
        /*03c4*/ 	.word	0x000133b0


	//   ....[28]....
        /*03c8*/ 	.word	0x00013410


	//   ....[29]....
        /*03cc*/ 	.word	0x00013440


	//   ....[30]....
        /*03d0*/ 	.word	0x00013520


	//   ....[31]....
        /*03d4*/ 	.word	0x000136a0


	//   ....[32]....
        /*03d8*/ 	.word	0x00013990


	//   ....[33]....
        /*03dc*/ 	.word	0x00016060


	//   ....[34]....
        /*03e0*/ 	.word	0x00016070


	//   ....[35]....
        /*03e4*/ 	.word	0x00016080


	//   ....[36]....
        /*03e8*/ 	.word	0x000160a0


	//   ....[37]....
        /*03ec*/ 	.word	0x000160c0


	//   ....[38]....
        /*03f0*/ 	.word	0x000160d0


	//   ....[39]....
        /*03f4*/ 	.word	0x000160f0


	//   ....[40]....
        /*03f8*/ 	.word	0x00016120


	//   ....[41]....
        /*03fc*/ 	.word	0x00017400


	//   ....[42]....
        /*0400*/ 	.word	0x00017460


	//   ....[43]....
        /*0404*/ 	.word	0x00017480


	//   ....[44]....
        /*0408*/ 	.word	0x000174b0


	//   ....[45]....
        /*040c*/ 	.word	0x000174f0


	//   ....[46]....
        /*0410*/ 	.word	0x00017520


	//   ....[47]....
        /*0414*/ 	.word	0x00017550


	//   ....[48]....
        /*0418*/ 	.word	0x00017580


	//   ....[49]....
        /*041c*/ 	.word	0x00017670


	//   ....[50]....
        /*0420*/ 	.word	0x00017680


	//   ....[51]....
        /*0424*/ 	.word	0x000176c0


	//   ....[52]....
        /*0428*/ 	.word	0x000176f0


	//   ....[53]....
        /*042c*/ 	.word	0x00017740


	//   ....[54]....
        /*0430*/ 	.word	0x00017760


	//   ....[55]....
        /*0434*/ 	.word	0x00017770


	//   ....[56]....
        /*0438*/ 	.word	0x000177d0


	//   ....[57]....
        /*043c*/ 	.word	0x00017880


	//   ....[58]....
        /*0440*/ 	.word	0x000178b0


	//   ....[59]....
        /*0444*/ 	.word	0x000178e0


	//   ....[60]....
        /*0448*/ 	.word	0x00017900


	//   ....[61]....
        /*044c*/ 	.word	0x00017910


	//   ....[62]....
        /*0450*/ 	.word	0x00017920


	//   ....[63]....
        /*0454*/ 	.word	0x000179a0


	//   ....[64]....
        /*0458*/ 	.word	0x000179b0


	//   ....[65]....
        /*045c*/ 	.word	0x000180d0


	//   ....[66]....
        /*0460*/ 	.word	0x00018110


	//   ....[67]....
        /*0464*/ 	.word	0x00018140


	//   ....[68]....
        /*0468*/ 	.word	0x00018170


	//   ....[69]....
        /*046c*/ 	.word	0x000181a0


	//   ....[70]....
        /*0470*/ 	.word	0x000181d0


	//   ....[71]....
        /*0474*/ 	.word	0x00018200


	//   ....[72]....
        /*0478*/ 	.word	0x00018230


	//   ....[73]....
        /*047c*/ 	.word	0x00018250


	//   ....[74]....
        /*0480*/ 	.word	0x00018270


	//   ....[75]....
        /*0484*/ 	.word	0x00018280


	//   ....[76]....
        /*0488*/ 	.word	0x00018290


	//   ....[77]....
        /*048c*/ 	.word	0x000182a0


	//   ....[78]....
        /*0490*/ 	.word	0x000182b0


	//   ....[79]....
        /*0494*/ 	.word	0x000182c0


	//   ....[80]....
        /*0498*/ 	.word	0x000182f0


	//----- nvinfo : EIATTR_EXIT_INSTR_OFFSETS
	.align		4
.L_334:
        /*049c*/ 	.byte	0x04, 0x1c
        /*049e*/ 	.short	(.L_336 - .L_335)


	//   ....[0]....
.L_335:
        /*04a0*/ 	.word	0x00000350


	//   ....[1]....
        /*04a4*/ 	.word	0x00017a50


	//   ....[2]....
        /*04a8*/ 	.word	0x00017a90


	//   ....[3]....
        /*04ac*/ 	.word	0x00018480


	//   ....[4]....
        /*04b0*/ 	.word	0x000184c0


	//----- nvinfo : EIATTR_CTAIDZ_USED
	.align		4
.L_336:
        /*04b4*/ 	.byte	0x01, 0x04
	.zero		2


	//----- nvinfo : EIATTR_MAX_THREADS
	.align		4
        /*04b8*/ 	.byte	0x04, 0x05
        /*04ba*/ 	.short	(.L_338 - .L_337)
.L_337:
        /*04bc*/ 	.word	0x00000080
        /*04c0*/ 	.word	0x00000001
        /*04c4*/ 	.word	0x00000001


	//----- nvinfo : EIATTR_CRS_STACK_SIZE
	.align		4
.L_338:
        /*04c8*/ 	.byte	0x04, 0x1e
        /*04ca*/ 	.short	(.L_340 - .L_339)
.L_339:
        /*04cc*/ 	.word	0x00000000
.L_340:


//--------------------- .nv.info._ZN7cutlass13device_kernelIN5flash19enable_sm80_to_sm89INS1_16FlashAttnFwdSm80INS1_25CollectiveMainloopFwdSm80ILi4ELi1ELb0EN4cute5tupleIJNS5_1CILi128EEENS7_ILi96EEENS7_ILi64EEEEEELi64ENS_6half_tEfNS_4arch4Sm80ELb0ELb1ELb0ELb0ELb0ELb0ELb1ELb0EEENS1_21CollectiveEpilogueFwdINS6_IJS8_SA_S9_EEENS6_IJNS7_ILi1EEESI_SI_EEESC_SE_Li128ELb0ELb1ELb0ELb0EEENS1_19SingleTileSchedulerILb0ELb0ELb1ELi128EEEEEEEEEvNT_6ParamsE --------------------------
	.section	.nv.info._ZN7cutlass13device_kernelIN5flash19enable_sm80_to_sm89INS1_16FlashAttnFwdSm80INS1_25CollectiveMainloopFwdSm80ILi4ELi1ELb0EN4cute5tupleIJNS5_1CILi128EEENS7_ILi96EEENS7_ILi64EEEEEELi64ENS_6half_tEfNS_4arch4Sm80ELb0ELb1ELb0ELb0ELb0ELb0ELb1ELb0EEENS1_21CollectiveEpilogueFwdINS6_IJS8_SA_S9_EEENS6_IJNS7_ILi1EEESI_SI_EEESC_SE_Li128ELb0ELb1ELb0ELb0EEENS1_19SingleTileSchedulerILb0ELb0ELb1ELi128EEEEEEEEEvNT_6ParamsE,"",@"SHT_CUDA_INFO"
	.sectionflags	@""
	.align	4


	//----- nvinfo : EIATTR_CUDA_API_VERSION
	.align		4
        /*0000*/ 	.byte	0x04, 0x37
        /*0002*/ 	.short	(.L_342 - .L_341)
.L_341:
        /*0004*/ 	.word	0x00000082


	//----- nvinfo : EIATTR_SW2861232_WAR
	.align		4
.L_342:
        /*0008*/ 	.byte	0x01, 0x35
	.zero		2


	//----- nvinfo : EIATTR_PARAM_CBANK
	.align		4
        /*000c*/ 	.byte	0x04, 0x0a
        /*000e*/ 	.short	(.L_344 - .L_343)
	.align		4
.L_343:
        /*0010*/ 	.word	index@(.nv.constant0._ZN7cutlass13device_kernelIN5flash19enable_sm80_to_sm89INS1_16FlashAttnFwdSm80INS1_25CollectiveMainloopFwdSm80ILi4ELi1ELb0EN4cute5tupleIJNS5_1CILi128EEENS7_ILi96EEENS7_ILi64EEEEEELi64ENS_6half_tEfNS_4arch4Sm80ELb0ELb1ELb0ELb0ELb0ELb0ELb1ELb0EEENS1_21CollectiveEpilogueFwdINS6_IJS8_SA_S9_EEENS6_IJNS7_ILi1EEESI_SI_EEESC_SE_Li128ELb0ELb1ELb0ELb0EEENS1_19SingleTileSchedulerILb0ELb0ELb1ELi128EEEEEEEEEvNT_6ParamsE)
        /*0014*/ 	.short	0x0160
        /*0016*/ 	.short	0x0418


	//----- nvinfo : EIATTR_CBANK_PARAM_SIZE
	.align		4
.L_344:
        /*0018*/ 	.byte	0x03, 0x19
        /*001a*/ 	.short	0x0418


	//----- nvinfo : EIATTR_KPARAM_INFO
	.align		4
        /*001c*/ 	.byte	0x04, 0x17
        /*001e*/ 	.short	(.L_346 - .L_345)
.L_345:
        /*0020*/ 	.word	0x00000000
        /*0024*/ 	.short	0x0000
        /*0026*/ 	.short	0x0000
        /*0028*/ 	.byte	0x00, 0xf0, 0x61, 0x10


	//----- nvinfo : EIATTR_MAXREG_COUNT
	.align		4
.L_346:
        /*002c*/ 	.byte	0x03, 0x1b
        /*002e*/ 	.short	0x00ff


	//----- nvinfo : EIATTR_NUM_BARRIERS
	.align		4
        /*0030*/ 	.byte	0x02, 0x4c
        /*0032*/ 	.byte	0x02
	.zero		1


	//----- nvinfo : EIATTR_ANNOTATIONS
	.align		4
        /*0034*/ 	.byte	0x04, 0x55
        /*0036*/ 	.short	(.L_348 - .L_347)


	//   ....[0]....
.L_347:
        /* <DEDUP_REMOVED lines=38> */


	//----- nvinfo : EIATTR_MERCURY_ISA_VERSION
	.align		4
.L_348:
        /*0280*/ 	.byte	0x03, 0x5f
        /*0282*/ 	.short	0x0000


	//----- nvinfo : EIATTR_COOP_GROUP_MASK_REGIDS
	.align		4
        /*0284*/ 	.byte	0x04, 0x29
        /*0286*/ 	.short	(.L_350 - .L_349)


	//   ....[0]....
.L_349:
        /*0288*/ 	.word	0xffffffff


	//   ....[1]....
        /*028c*/ 	.word	0xffffffff


	//   ....[2]....
        /*0290*/ 	.word	0xffffffff


	//   ....[3]....
        /*0294*/ 	.word	0xffffffff


	//   ....[4]....
        /*0298*/ 	.word	0xffffffff


	//   ....[5]....
        /*029c*/ 	.word	0xffffffff


	//   ....[6]....
        /*02a0*/ 	.word	0xffffffff


	//   ....[7]....
        /*02a4*/ 	.word	0xffffffff


	//   ....[8]....
        /*02a8*/ 	.word	0xffffffff


	//   ....[9]....
        /*02ac*/ 	.word	0xffffffff


	//   ....[10]....
        /*02b0*/ 	.word	0xffffffff


	//   ....[11]....
        /*02b4*/ 	.word	0xffffffff


	//   ....[12]....
        /*02b8*/ 	.word	0xffffffff


	//   ....[13]....
        /*02bc*/ 	.word	0xffffffff


	//   ....[14]....
        /*02c0*/ 	.word	0xffffffff


	//   ....[15]....
        /*02c4*/ 	.word	0xffffffff


	//   ....[16]....
        /*02c8*/ 	.word	0xffffffff


	//   ....[17]....
        /*02cc*/ 	.word	0xffffffff


	//   ....[18]....
        /*02d0*/ 	.word	0xffffffff


	//   ....[19]....
        /*02d4*/ 	.word	0xffffffff


	//   ....[20]....
        /*02d8*/ 	.word	0xffffffff


	//   ....[21]....
        /*02dc*/ 	.word	0xffffffff


	//   ....[22]....
        /*02e0*/ 	.word	0xffffffff


	//   ....[23]....
        /*02e4*/ 	.word	0xffffffff


	//   ....[24]....
        /*02e8*/ 	.word	0xffffffff


	//   ....[25]....
        /*02ec*/ 	.word	0xffffffff


	//   ....[26]....
        /*02f0*/ 	.word	0xffffffff


	//   ....[27]....
        /*02f4*/ 	.word	0xffffffff


	//   ....[28]....
        /*02f8*/ 	.word	0xffffffff


	//   ....[29]....
        /*02fc*/ 	.word	0xffffffff


	//   ....[30]....
        /*0300*/ 	.word	0xffffffff


	//   ....[31]....
        /*0304*/ 	.word	0xffffffff


	//   ....[32]....
        /*0308*/ 	.word	0xffffffff


	//   ....[33]....
        /*030c*/ 	.word	0xffffffff


	//   ....[34]....
        /*0310*/ 	.word	0xffffffff


	//   ....[35]....
        /*0314*/ 	.word	0xffffffff


	//   ....[36]....
        /*0318*/ 	.word	0xffffffff


	//   ....[37]....
        /*031c*/ 	.word	0xffffffff


	//   ....[38]....
        /*0320*/ 	.word	0xffffffff


	//   ....[39]....
        /*0324*/ 	.word	0xffffffff


	//   ....[40]....
        /*0328*/ 	.word	0xffffffff


	//   ....[41]....
        /*032c*/ 	.word	0xffffffff


	//   ....[42]....
        /*0330*/ 	.word	0xffffffff


	//   ....[43]....
        /*0334*/ 	.word	0xffffffff


	//   ....[44]....
        /*0338*/ 	.word	0xffffffff


	//   ....[45]....
        /*033c*/ 	.word	0xffffffff


	//   ....[46]....
        /*0340*/ 	.word	0xffffffff


	//   ....[47]....
        /*0344*/ 	.word	0xffffffff


	//   ....[48]....
        /*0348*/ 	.word	0xffffffff


	//   ....[49]....
        /*034c*/ 	.word	0xffffffff


	//   ....[50]....
        /*0350*/ 	.word	0xffffffff


	//   ....[51]....
        /*0354*/ 	.word	0xffffffff


	//   ....[52]....
        /*0358*/ 	.word	0xffffffff


	//   ....[53]....
        /*035c*/ 	.word	0xffffffff


	//   ....[54]....
        /*0360*/ 	.word	0xffffffff


	//   ....[55]....
        /*0364*/ 	.word	0xffffffff


	//   ....[56]....
        /*0368*/ 	.word	0xffffffff


	//   ....[57]....
        /*036c*/ 	.word	0xffffffff


	//   ....[58]....
        /*0370*/ 	.word	0xffffffff


	//   ....[59]....
        /*0374*/ 	.word	0xffffffff


	//   ....[60]....
        /*0378*/ 	.word	0xffffffff


	//   ....[61]....
        /*037c*/ 	.word	0xffffffff


	//   ....[62]....
        /*0380*/ 	.word	0xffffffff


	//   ....[63]....
        /*0384*/ 	.word	0xffffffff


	//   ....[64]....
        /*0388*/ 	.word	0xffffffff


	//   ....[65]....
        /*038c*/ 	.word	0xffffffff


	//   ....[66]....
        /*0390*/ 	.word	0xffffffff


	//   ....[67]....
        /*0394*/ 	.word	0xffffffff


	//   ....[68]....
        /*0398*/ 	.word	0xffffffff


	//   ....[69]....
        /*039c*/ 	.word	0xffffffff


	//   ....[70]....
        /*03a0*/ 	.word	0xffffffff


	//   ....[71]....
        /*03a4*/ 	.word	0xffffffff


	//   ....[72]....
        /*03a8*/ 	.word	0xffffffff


	//   ....[73]....
        /*03ac*/ 	.word	0xffffffff


	//   ....[74]....
        /*03b0*/ 	.word	0xffffffff


	//   ....[75]....
        /*03b4*/ 	.word	0xffffffff


	//   ....[76]....
        /*03b8*/ 	.word	0xffffffff


	//   ....[77]....
        /*03bc*/ 	.word	0xffffffff


	//   ....[78]....
        /*03c0*/ 	.word	0xffffffff


	//   ....[79]....
        /*03c4*/ 	.word	0xffffffff


	//   ....[80]....
        /*03c8*/ 	.word	0xffffffff


	//   ....[81]....
        /*03cc*/ 	.word	0xffffffff


	//   ....[82]....
        /*03d0*/ 	.word	0xffffffff


	//   ....[83]....
        /*03d4*/ 	.word	0xffffffff


	//   ....[84]....
        /*03d8*/ 	.word	0xffffffff


	//   ....[85]....
        /*03dc*/ 	.word	0xffffffff


	//   ....[86]....
        /*03e0*/ 	.word	0xffffffff


	//   ....[87]....
        /*03e4*/ 	.word	0xffffffff


	//   ....[88]....
        /*03e8*/ 	.word	0xffffffff


	//   ....[89]....
        /*03ec*/ 	.word	0xffffffff


	//   ....[90]....
        /*03f0*/ 	.word	0xffffffff


	//   ....[91]....
        /*03f4*/ 	.word	0xffffffff


	//   ....[92]....
        /*03f8*/ 	.word	0xffffffff


	//   ....[93]....
        /*03fc*/ 	.word	0xffffffff


	//   ....[94]....
        /*0400*/ 	.word	0xffffffff


	//   ....[95]....
        /*0404*/ 	.word	0xffffffff


	//   ....[96]....
        /*0408*/ 	.word	0xffffffff


	//   ....[97]....
        /*040c*/ 	.word	0xffffffff


	//   ....[98]....
        /*0410*/ 	.word	0xffffffff


	//   ....[99]....
        /*0414*/ 	.word	0xffffffff


	//   ....[100]....
        /*0418*/ 	.word	0xffffffff


	//   ....[101]....
        /*041c*/ 	.word	0xffffffff


	//   ....[102]....
        /*0420*/ 	.word	0xffffffff


	//   ....[103]....
        /*0424*/ 	.word	0xffffffff


	//   ....[104]....
        /*0428*/ 	.word	0xffffffff


	//   ....[105]....
        /*042c*/ 	.word	0xffffffff


	//   ....[106]....
        /*0430*/ 	.word	0xffffffff


	//   ....[107]....
        /*0434*/ 	.word	0xffffffff


	//----- nvinfo : EIATTR_COOP_GROUP_INSTR_OFFSETS
	.align		4
.L_350:
        /*0438*/ 	.byte	0x04, 0x28
        /*043a*/ 	.short	(.L_352 - .L_351)


	//   ....[0]....
.L_351:
        /*043c*/ 	.word	0x00000c30


	//   ....[1]....
        /*0440*/ 	.word	0x00000c60


	//   ....[2]....
        /*0444*/ 	.word	0x00000c90


	//   ....[3]....
        /*0448*/ 	.word	0x00000cb0


	//   ....[4]....
        /*044c*/ 	.word	0x00000ce0


	//   ....[5]....
        /*0450*/ 	.word	0x00000d00


	//   ....[6]....
        /*0454*/ 	.word	0x00000d40


	//   ....[7]....
        /*0458*/ 	.word	0x00000d70


	//   ....[8]....
        /*045c*/ 	.word	0x00000da0


	//   ....[9]....
        /*0460*/ 	.word	0x00000e20


	//   ....[10]....
        /*0464*/ 	.word	0x00000e30


	//   ....[11]....
        /*0468*/ 	.word	0x00000e70


	//   ....[12]....
        /*046c*/ 	.word	0x00000e90


	//   ....[13]....
        /*0470*/ 	.word	0x00000ec0


	//   ....[14]....
        /*0474*/ 	.word	0x00000ee0


	//   ....[15]....
        /*0478*/ 	.word	0x00000f00


	//   ....[16]....
        /*047c*/ 	.word	0x00002780


	//   ....[17]....
        /*0480*/ 	.word	0x000029c0


	//   ....[18]....
        /*0484*/ 	.word	0x00002b80


	//   ....[19]....
        /*0488*/ 	.word	0x00003a00


	//   ....[20]....
        /*048c*/ 	.word	0x000046b0


	//   ....[21]....
        /*0490*/ 	.word	0x000047d0


	//   ....[22]....
        /*0494*/ 	.word	0x000048e0


	//   ....[23]....
        /*0498*/ 	.word	0x00004a10


	//   ....[24]....
        /*049c*/ 	.word	0x00005300


	//   ....[25]....
        /*04a0*/ 	.word	0x000053a0


	//   ....[26]....
        /*04a4*/ 	.word	0x00005450


	//   ....[27]....
        /*04a8*/ 	.word	0x000054c0


	//   ....[28]....
        /*04ac*/ 	.word	0x000084d0


	//   ....[29]....
        /*04b0*/ 	.word	0x000086b0


	//   ....[30]....
        /*04b4*/ 	.word	0x00008890


	//   ....[31]....
        /*04b8*/ 	.word	0x00009ba0


	//   ....[32]....
        /*04bc*/ 	.word	0x0000a320


	//   ....[33]....
        /*04c0*/ 	.word	0x0000a4f0


	//   ....[34]....
        /*04c4*/ 	.word	0x0000a5c0


	//   ....[35]....
        /*04c8*/ 	.word	0x0000a790


	//   ....[36]....
        /*04cc*/ 	.word	0x0000a820


	//   ....[37]....
        /*04d0*/ 	.word	0x0000a970


	//   ....[38]....
        /*04d4*/ 	.word	0x0000adc0


	//   ....[39]....
        /*04d8*/ 	.word	0x0000ae20


	//   ....[40]....
        /*04dc*/ 	.word	0x0000e430


	//   ....[41]....
        /*04e0*/ 	.word	0x0000e490


	//   ....[42]....
        /*04e4*/ 	.word	0x0000e540


	//   ....[43]....
        /*04e8*/ 	.word	0x0000e5a0


	//   ....[44]....
        /*04ec*/ 	.word	0x0000e5d0


	//   ....[45]....
        /*04f0*/ 	.word	0x0000e6a0


	//   ....[46]....
        /*04f4*/ 	.word	0x0000e8e0


	//   ....[47]....
        /*04f8*/ 	.word	0x0000ebc0


	//   ....[48]....
        /*04fc*/ 	.word	0x00011990


	//   ....[49]....
        /*0500*/ 	.word	0x00011bc0


	//   ....[50]....
        /*0504*/ 	.word	0x00012470


	//   ....[51]....
        /*0508*/ 	.word	0x00012c30


	//   ....[52]....
        /*050c*/ 	.word	0x00013b20


	//   ....[53]....
        /*0510*/ 	.word	0x00013c20


	//   ....[54]....
        /*0514*/ 	.word	0x00013c70


	//   ....[55]....
        /*0518*/ 	.word	0x00013d80


	//   ....[56]....
        /*051c*/ 	.word	0x00013e70


	//   ....[57]....
        /*0520*/ 	.word	0x00013fd0


	//   ....[58]....
        /*0524*/ 	.word	0x00014300


	//   ....[59]....
        /*0528*/ 	.word	0x000143a0


	//   ....[60]....
        /*052c*/ 	.word	0x000166e0


	//   ....[61]....
        /*0530*/ 	.word	0x000166f0


	//   ....[62]....
        /*0534*/ 	.word	0x00016700


	//   ....[63]....
        /*0538*/ 	.word	0x00016710


	//   ....[64]....
        /*053c*/ 	.word	0x00016740


	//   ....[65]....
        /*0540*/ 	.word	0x00016760


	//   ....[66]....
        /*0544*/ 	.word	0x00016780


	//   ....[67]....
        /*0548*/ 	.word	0x00016790


	//   ....[68]....
        /*054c*/ 	.word	0x00017840


	//   ....[69]....
        /*0550*/ 	.word	0x00017870


	//   ....[70]....
        /*0554*/ 	.word	0x000178a0


	//   ....[71]....
        /*0558*/ 	.word	0x000178d0


	//   ....[72]....
        /*055c*/ 	.word	0x00017910


	//   ....[73]....
        /*0560*/ 	.word	0x000179f0


	//   ....[74]....
        /*0564*/ 	.word	0x00017a00


	//   ....[75]....
        /*0568*/ 	.word	0x00017a30


	//   ....[76]....
        /*056c*/ 	.word	0x00017a60


	//   ....[77]....
        /*0570*/ 	.word	0x00017aa0


	//   ....[78]....
        /*0574*/ 	.word	0x00017ac0


	//   ....[79]....
        /*0578*/ 	.word	0x00017ad0


	//   ....[80]....
        /*057c*/ 	.word	0x00017ae0


	//   ....[81]....
        /*0580*/ 	.word	0x00017c00


	//   ....[82]....
        /*0584*/ 	.word	0x00017c10


	//   ....[83]....
        /*0588*/ 	.word	0x00017c90


	//   ....[84]....
        /*058c*/ 	.word	0x00017cb0


	//   ....[85]....
        /*0590*/ 	.word	0x00017cf0


	//   ....[86]....
        /*0594*/ 	.word	0x00017d00


	//   ....[87]....
        /*0598*/ 	.word	0x00017d10


	//   ....[88]....
        /*059c*/ 	.word	0x00017e00


	//   ....[89]....
        /*05a0*/ 	.word	0x00017e30


	//   ....[90]....
        /*05a4*/ 	.word	0x00017f60


	//   ....[91]....
        /*05a8*/ 	.word	0x00017f70


	//   ....[92]....
        /*05ac*/ 	.word	0x000184d0


	//   ....[93]....
        /*05b0*/ 	.word	0x00018510


	//   ....[94]....
        /*05b4*/ 	.word	0x00018540


	//   ....[95]....
        /*05b8*/ 	.word	0x00018570


	//   ....[96]....
        /*05bc*/ 	.word	0x000185a0


	//   ....[97]....
        /*05c0*/ 	.word	0x000185d0


	//   ....[98]....
        /*05c4*/ 	.word	0x00018600


	//   ....[99]....
        /*05c8*/ 	.word	0x00018630


	//   ....[100]....
        /*05cc*/ 	.word	0x00018650


	//   ....[101]....
        /*05d0*/ 	.word	0x00018670


	//   ....[102]....
        /*05d4*/ 	.word	0x00018680


	//   ....[103]....
        /*05d8*/ 	.word	0x00018690


	//   ....[104]....
        /*05dc*/ 	.word	0x000186a0


	//   ....[105]....
        /*05e0*/ 	.word	0x000186b0


	//   ....[106]....
        /*05e4*/ 	.word	0x000186c0


	//   ....[107]....
        /*05e8*/ 	.word	0x000186f0


	//----- nvinfo : EIATTR_EXIT_INSTR_OFFSETS
	.align		4
.L_352:
        /*05ec*/ 	.byte	0x04, 0x1c
        /*05ee*/ 	.short	(.L_354 - .L_353)


	//   ....[0]....
.L_353:
        /*05f0*/ 	.word	0x00000040


	//   ....[1]....
        /*05f4*/ 	.word	0x00017f90


	//   ....[2]....
        /*05f8*/ 	.word	0x00017fd0


	//   ....[3]....
        /*05fc*/ 	.word	0x00018880


	//   ....[4]....
        /*0600*/ 	.word	0x000188c0


	//----- nvinfo : EIATTR_CTAIDZ_USED
	.align		4
.L_354:
        /*0604*/ 	.byte	0x01, 0x04
	.zero		2


	//----- nvinfo : EIATTR_MAX_THREADS
	.align		4
        /*0608*/ 	.byte	0x04, 0x05
        /*060a*/ 	.short	(.L_356 - .L_355)
.L_355:
        /*060c*/ 	.word	0x00000080
        /*0610*/ 	.word	0x00000001
        /*0614*/ 	.word	0x00000001


	//----- nvinfo : EIATTR_CRS_STACK_SIZE
	.align		4
.L_356:
        /*0618*/ 	.byte	0x04, 0x1e
        /*061a*/ 	.short	(.L_358 - .L_357)
.L_357:
        /*061c*/ 	.word	0x00000000
.L_358:


//--------------------- .nv.info._ZN7cutlass13device_kernelIN5flash19enable_sm80_to_sm89INS1_16FlashAttnFwdSm80INS1_25CollectiveMainloopFwdSm80ILi4ELi1ELb0EN4cute5tupleIJNS5_1CILi128EEENS7_ILi96EEENS7_ILi64EEEEEELi64ENS_6half_tEfNS_4arch4Sm80ELb0ELb1ELb0ELb1ELb0ELb0ELb1ELb0EEENS1_21CollectiveEpilogueFwdINS6_IJS8_SA_S9_EEENS6_IJNS7_ILi1EEESI_SI_EEESC_SE_Li128ELb1ELb1ELb0ELb0EEENS1_19SingleTileSchedulerILb1ELb0ELb1ELi128EEEEEEEEEvNT_6ParamsE --------------------------
	.section	.nv.info._ZN7cutlass13device_kernelIN5flash19enable_sm80_to_sm89INS1_16FlashAttnFwdSm80INS1_25CollectiveMainloopFwdSm80ILi4ELi1ELb0EN4cute5tupleIJNS5_1CILi128EEENS7_ILi96EEENS7_ILi64EEEEEELi64ENS_6half_tEfNS_4arch4Sm80ELb0ELb1ELb0ELb1ELb0ELb0ELb1ELb0EEENS1_21CollectiveEpilogueFwdINS6_IJS8_SA_S9_EEENS6_IJNS7_ILi1EEESI_SI_EEESC_SE_Li128ELb1ELb1ELb0ELb0EEENS1_19SingleTileSchedulerILb1ELb0ELb1ELi128EEEEEEEEEvNT_6ParamsE,"",@"SHT_CUDA_INFO"
	.sectionflags	@""
	.align	4


	//----- nvinfo : EIATTR_CUDA_API_VERSION
	.align		4
        /*0000*/ 	.byte	0x04, 0x37
        /*0002*/ 	.short	(.L_360 - .L_359)
.L_359:
        /*0004*/ 	.word	0x00000082


	//----- nvinfo : EIATTR_SW2861232_WAR
	.align		4
.L_360:
        /*0008*/ 	.byte	0x01, 0x35
	.zero		2


	//----- nvinfo : EIATTR_PARAM_CBANK
	.align		4
        /*000c*/ 	.byte	0x04, 0x0a
        /*000e*/ 	.short	(.L_362 - .L_361)
	.align		4
.L_361:
        /*0010*/ 	.word	index@(.nv.constant0._ZN7cutlass13device_kernelIN5flash19enable_sm80_to_sm89INS1_16FlashAttnFwdSm80INS1_25CollectiveMainloopFwdSm80ILi4ELi1ELb0EN4cute5tupleIJNS5_1CILi128EEENS7_ILi96EEENS7_ILi64EEEEEELi64ENS_6half_tEfNS_4arch4Sm80ELb0ELb1ELb0ELb1ELb0ELb0ELb1ELb0EEENS1_21CollectiveEpilogueFwdINS6_IJS8_SA_S9_EEENS6_IJNS7_ILi1EEESI_SI_EEESC_SE_Li128ELb1ELb1ELb0ELb0EEENS1_19SingleTileSchedulerILb1ELb0ELb1ELi128EEEEEEEEEvNT_6ParamsE)
        /*0014*/ 	.short	0x0160
        /*0016*/ 	.short	0x0418


	//----- nvinfo : EIATTR_CBANK_PARAM_SIZE
	.align		4
.L_362:
        /*0018*/ 	.byte	0x03, 0x19
        /*001a*/ 	.short	0x0418


	//----- nvinfo : EIATTR_KPARAM_INFO
	.align		4
        /*001c*/ 	.byte	0x04, 0x17
        /*001e*/ 	.short	(.L_364 - .L_363)
.L_363:
        /*0020*/ 	.word	0x00000000
        /*0024*/ 	.short	0x0000
        /*0026*/ 	.short	0x0000
        /*0028*/ 	.byte	0x00, 0xf0, 0x61, 0x10


	//----- nvinfo : EIATTR_MAXREG_COUNT
	.align		4
.L_364:
        /*002c*/ 	.byte	0x03, 0x1b
        /*002e*/ 	.short	0x00ff


	//----- nvinfo : EIATTR_NUM_BARRIERS
	.align		4
        /*0030*/ 	.byte	0x02, 0x4c
        /*0032*/ 	.byte	0x02
	.zero		1


	//----- nvinfo : EIATTR_ANNOTATIONS
	.align		4
        /*0034*/ 	.byte	0x04, 0x55
        /*0036*/ 	.short	(.L_366 - .L_365)


	//   ....[0]....
.L_365:
        /* <DEDUP_REMOVED lines=34> */


	//----- nvinfo : EIATTR_MERCURY_ISA_VERSION
	.align		4
.L_366:
        /*0248*/ 	.byte	0x03, 0x5f
        /*024a*/ 	.short	0x0000


	//----- nvinfo : EIATTR_COOP_GROUP_MASK_REGIDS
	.align		4
        /*024c*/ 	.byte	0x04, 0x29
        /*024e*/ 	.short	(.L_368 - .L_367)


	//   ....[0]....
.L_367:
        /*0250*/ 	.word	0xffffffff


	//   ....[1]....
        /*0254*/ 	.word	0xffffffff


	//   ....[2]....
        /*0258*/ 	.word	0xffffffff


	//   ....[3]....
        /*025c*/ 	.word	0xffffffff


	//   ....[4]....
        /*0260*/ 	.word	0xffffffff


	//   ....[5]....
        /*0264*/ 	.word	0xffffffff


	//   ....[6]....
        /*0268*/ 	.word	0xffffffff


	//   ....[7]....
        /*026c*/ 	.word	0xffffffff


	//   ....[8]....
        /*0270*/ 	.word	0xffffffff


	//   ....[9]....
        /*0274*/ 	.word	0xffffffff


	//   ....[10]....
        /*0278*/ 	.word	0xffffffff


	//   ....[11]....
        /*027c*/ 	.word	0xffffffff


	//   ....[12]....
        /*0280*/ 	.word	0xffffffff


	//   ....[13]....
        /*0284*/ 	.word	0xffffffff


	//   ....[14]....
        /*0288*/ 	.word	0xffffffff


	//   ....[15]....
        /*028c*/ 	.word	0xffffffff


	//   ....[16]....
        /*0290*/ 	.word	0xffffffff


	//   ....[17]....
        /*0294*/ 	.word	0xffffffff


	//   ....[18]....
        /*0298*/ 	.word	0xffffffff


	//   ....[19]....
        /*029c*/ 	.word	0xffffffff


	//   ....[20]....
        /*02a0*/ 	.word	0xffffffff


	//   ....[21]....
        /*02a4*/ 	.word	0xffffffff


	//   ....[22]....
        /*02a8*/ 	.word	0xffffffff


	//   ....[23]....
        /*02ac*/ 	.word	0xffffffff


	//   ....[24]....
        /*02b0*/ 	.word	0xffffffff


	//   ....[25]....
        /*02b4*/ 	.word	0xffffffff


	//   ....[26]....
        /*02b8*/ 	.word	0xffffffff


	//   ....[27]....
        /*02bc*/ 	.word	0xffffffff


	//   ....[28]....
        /*02c0*/ 	.word	0xffffffff


	//   ....[29]....
        /*02c4*/ 	.word	0xffffffff


	//   ....[30]....
        /*02c8*/ 	.word	0xffffffff


	//   ....[31]....
        /*02cc*/ 	.word	0xffffffff


	//   ....[32]....
        /*02d0*/ 	.word	0xffffffff


	//   ....[33]....
        /*02d4*/ 	.word	0xffffffff


	//   ....[34]....
        /*02d8*/ 	.word	0xffffffff


	//   ....[35]....
        /*02dc*/ 	.word	0xffffffff


	//   ....[36]....
        /*02e0*/ 	.word	0xffffffff


	//   ....[37]....
        /*02e4*/ 	.word	0xffffffff


	//   ....[38]....
        /*02e8*/ 	.word	0xffffffff


	//   ....[39]....
        /*02ec*/ 	.word	0xffffffff


	//   ....[40]....
        /*02f0*/ 	.word	0xffffffff


	//   ....[41]....
        /*02f4*/ 	.word	0xffffffff


	//   ....[42]....
        /*02f8*/ 	.word	0xffffffff


	//   ....[43]....
        /*02fc*/ 	.word	0xffffffff


	//   ....[44]....
        /*0300*/ 	.word	0xffffffff


	//   ....[45]....
        /*0304*/ 	.word	0xffffffff


	//   ....[46]....
        /*0308*/ 	.word	0xffffffff


	//   ....[47]....
        /*030c*/ 	.word	0xffffffff


	//   ....[48]....
        /*0310*/ 	.word	0xffffffff


	//   ....[49]....
        /*0314*/ 	.word	0xffffffff


	//   ....[50]....
        /*0318*/ 	.word	0xffffffff


	//   ....[51]....
        /*031c*/ 	.word	0xffffffff


	//   ....[52]....
        /*0320*/ 	.word	0xffffffff


	//   ....[53]....
        /*0324*/ 	.word	0xffffffff


	//   ....[54]....
        /*0328*/ 	.word	0xffffffff


	//   ....[55]....
        /*032c*/ 	.word	0xffffffff


	//   ....[56]....
        /*0330*/ 	.word	0xffffffff


	//   ....[57]....
        /*0334*/ 	.word	0xffffffff


	//   ....[58]....
        /*0338*/ 	.word	0xffffffff


	//   ....[59]....
        /*033c*/ 	.word	0xffffffff


	//   ....[60]....
        /*0340*/ 	.word	0xffffffff


	//   ....[61]....
        /*0344*/ 	.word	0xffffffff


	//   ....[62]....
        /*0348*/ 	.word	0xffffffff


	//   ....[63]....
        /*034c*/ 	.word	0xffffffff


	//   ....[64]....
        /*0350*/ 	.word	0xffffffff


	//   ....[65]....
        /*0354*/ 	.word	0xffffffff


	//   ....[66]....
        /*0358*/ 	.word	0xffffffff


	//   ....[67]....
        /*035c*/ 	.word	0xffffffff


	//   ....[68]....
        /*0360*/ 	.word	0xffffffff


	//   ....[69]....
        /*0364*/ 	.word	0xffffffff


	//   ....[70]....
        /*0368*/ 	.word	0xffffffff


	//   ....[71]....
        /*036c*/ 	.word	0xffffffff


	//   ....[72]....
        /*0370*/ 	.word	0xffffffff


	//   ....[73]....
        /*0374*/ 	.word	0xffffffff


	//   ....[74]....
        /*0378*/ 	.word	0xffffffff


	//   ....[75]....
        /*037c*/ 	.word	0xffffffff


	//   ....[76]....
        /*0380*/ 	.word	0xffffffff


	//   ....[77]....
        /*0384*/ 	.word	0xffffffff


	//   ....[78]....
        /*0388*/ 	.word	0xffffffff


	//   ....[79]....
        /*038c*/ 	.word	0xffffffff


	//   ....[80]....
        /*0390*/ 	.word	0xffffffff


	//   ....[81]....
        /*0394*/ 	.word	0xffffffff


	//   ....[82]....
        /*0398*/ 	.word	0xffffffff


	//   ....[83]....
        /*039c*/ 	.word	0xffffffff


	//   ....[84]....
        /*03a0*/ 	.word	0xffffffff


	//   ....[85]....
        /*03a4*/ 	.word	0xffffffff


	//   ....[86]....
        /*03a8*/ 	.word	0xffffffff


	//   ....[87]....
        /*03ac*/ 	.word	0xffffffff


	//   ....[88]....
        /*03b0*/ 	.word	0xffffffff


	//   ....[89]....
        /*03b4*/ 	.word	0xffffffff


	//   ....[90]....
        /*03b8*/ 	.word	0xffffffff


	//   ....[91]....
        /*03bc*/ 	.word	0xffffffff


	//   ....[92]....
        /*03c0*/ 	.word	0xffffffff


	//   ....[93]....
        /*03c4*/ 	.word	0xffffffff


	//   ....[94]....
        /*03c8*/ 	.word	0xffffffff


	//   ....[95]....
        /*03cc*/ 	.word	0xffffffff


	//   ....[96]....
        /*03d0*/ 	.word	0xffffffff


	//   ....[97]....
        /*03d4*/ 	.word	0xffffffff


	//   ....[98]....
        /*03d8*/ 	.word	0xffffffff


	//   ....[99]....
        /*03dc*/ 	.word	0xffffffff


	//   ....[100]....
        /*03e0*/ 	.word	0xffffffff


	//   ....[101]....
        /*03e4*/ 	.word	0xffffffff


	//   ....[102]....
        /*03e8*/ 	.word	0xffffffff


	//   ....[103]....
        /*03ec*/ 	.word	0xffffffff


	//   ....[104]....
        /*03f0*/ 	.word	0xffffffff


	//   ....[105]....
        /*03f4*/ 	.word	0xffffffff


	//   ....[106]....
        /*03f8*/ 	.word	0xffffffff


	//   ....[107]....
        /*03fc*/ 	.word	0xffffffff


	//   ....[108]....
        /*0400*/ 	.word	0xffffffff


	//----- nvinfo : EIATTR_COOP_GROUP_INSTR_OFFSETS
	.align		4
.L_368:
        /*0404*/ 	.byte	0x04, 0x28
        /*0406*/ 	.short	(.L_370 - .L_369)


	//   ....[0]....
.L_369:
        /*0408*/ 	.word	0x00000090


	//   ....[1]....
        /*040c*/ 	.word	0x00001400


	//   ....[2]....
        /*0410*/ 	.word	0x000014e0


	//   ....[3]....
        /*0414*/ 	.word	0x00001680


	//   ....[4]....
        /*0418*/ 	.word	0x000016b0


	//   ....[5]....
        /*041c*/ 	.word	0x00001740


	//   ....[6]....
        /*0420*/ 	.word	0x00001770


	//   ....[7]....
        /*0424*/ 	.word	0x00001800


	//   ....[8]....
        /*0428*/ 	.word	0x00001830


	//   ....[9]....
        /*042c*/ 	.word	0x000018c0


	//   ....[10]....
        /*0430*/ 	.word	0x000018f0


	//   ....[11]....
        /*0434*/ 	.word	0x00001980


	//   ....[12]....
        /*0438*/ 	.word	0x000019b0


	//   ....[13]....
        /*043c*/ 	.word	0x00001a40


	//   ....[14]....
        /*0440*/ 	.word	0x00001a70


	//   ....[15]....
        /*0444*/ 	.word	0x00001af0


	//   ....[16]....
        /*0448*/ 	.word	0x00001b30


	//   ....[17]....
        /*044c*/ 	.word	0x00003180


	//   ....[18]....
        /*0450*/ 	.word	0x000033f0


	//   ....[19]....
        /*0454*/ 	.word	0x000035b0


	//   ....[20]....
        /*0458*/ 	.word	0x000049e0


	//   ....[21]....
        /*045c*/ 	.word	0x000056d0


	//   ....[22]....
        /*0460*/ 	.word	0x00005710


	//   ....[23]....
        /*0464*/ 	.word	0x00005830


	//   ....[24]....
        /*0468*/ 	.word	0x00005870


	//   ....[25]....
        /*046c*/ 	.word	0x000065c0


	//   ....[26]....
        /*0470*/ 	.word	0x00006670


	//   ....[27]....
        /*0474*/ 	.word	0x00006880


	//   ....[28]....
        /*0478*/ 	.word	0x00006900


	//   ....[29]....
        /*047c*/ 	.word	0x00009530


	//   ....[30]....
        /*0480*/ 	.word	0x000097b0


	//   ....[31]....
        /*0484*/ 	.word	0x00009990


	//   ....[32]....
        /*0488*/ 	.word	0x0000a710


	//   ....[33]....
        /*048c*/ 	.word	0x0000b5f0


	//   ....[34]....
        /*0490*/ 	.word	0x0000b6c0


	//   ....[35]....
        /*0494*/ 	.word	0x0000b7d0


	//   ....[36]....
        /*0498*/ 	.word	0x0000b880


	//   ....[37]....
        /*049c*/ 	.word	0x0000b8d0


	//   ....[38]....
        /*04a0*/ 	.word	0x0000b9f0


	//   ....[39]....
        /*04a4*/ 	.word	0x0000beb0


	//   ....[40]....
        /*04a8*/ 	.word	0x0000bf30


	//   ....[41]....
        /*04ac*/ 	.word	0x0000f650


	//   ....[42]....
        /*04b0*/ 	.word	0x0000f6b0


	//   ....[43]....
        /*04b4*/ 	.word	0x0000f760


	//   ....[44]....
        /*04b8*/ 	.word	0x0000f7c0


	//   ....[45]....
        /*04bc*/ 	.word	0x0000f7f0


	//   ....[46]....
        /*04c0*/ 	.word	0x0000f8c0


	//   ....[47]....
        /*04c4*/ 	.word	0x0000fb00


	//   ....[48]....
        /*04c8*/ 	.word	0x0000fde0


	//   ....[49]....
        /*04cc*/ 	.word	0x00012ba0


	//   ....[50]....
        /*04d0*/ 	.word	0x00012de0


	//   ....[51]....
        /*04d4*/ 	.word	0x000136a0


	//   ....[52]....
        /*04d8*/ 	.word	0x00013e50


	//   ....[53]....
        /*04dc*/ 	.word	0x00014df0


	//   ....[54]....
        /*04e0*/ 	.word	0x00014e60


	//   ....[55]....
        /*04e4*/ 	.word	0x00015060


	//   ....[56]....
        /*04e8*/ 	.word	0x000150e0


	//   ....[57]....
        /*04ec*/ 	.word	0x00015120


	//   ....[58]....
        /*04f0*/ 	.word	0x000151e0


	//   ....[59]....
        /*04f4*/ 	.word	0x00015520


	//   ....[60]....
        /*04f8*/ 	.word	0x000155e0


	//   ....[61]....
        /*04fc*/ 	.word	0x000178d0


	//   ....[62]....
        /*0500*/ 	.word	0x000178e0


	//   ....[63]....
        /*0504*/ 	.word	0x000178f0


	//   ....[64]....
        /*0508*/ 	.word	0x00017900


	//   ....[65]....
        /*050c*/ 	.word	0x00017930


	//   ....[66]....
        /*0510*/ 	.word	0x00017950


	//   ....[67]....
        /*0514*/ 	.word	0x00017970


	//   ....[68]....
        /*0518*/ 	.word	0x00017980


	//   ....[69]....
        /*051c*/ 	.word	0x00018c60


	//   ....[70]....
        /*0520*/ 	.word	0x00018cd0


	//   ....[71]....
        /*0524*/ 	.word	0x00018d00


	//   ....[72]....
        /*0528*/ 	.word	0x00018d30


	//   ....[73]....
        /*052c*/ 	.word	0x00018d70


	//   ....[74]....
        /*0530*/ 	.word	0x00018da0


	//   ....[75]....
        /*0534*/ 	.word	0x00018dd0


	//   ....[76]....
        /*0538*/ 	.word	0x00018de0


	//   ....[77]....
        /*053c*/ 	.word	0x00018ec0


	//   ....[78]....
        /*0540*/ 	.word	0x00018f20


	//   ....[79]....
        /*0544*/ 	.word	0x00018f50


	//   ....[80]....
        /*0548*/ 	.word	0x00018fb0


	//   ....[81]....
        /*054c*/ 	.word	0x00018fc0


	//   ....[82]....
        /*0550*/ 	.word	0x00018fd0


	//   ....[83]....
        /*0554*/ 	.word	0x00018ff0


	//   ....[84]....
        /*0558*/ 	.word	0x00019050


	//   ....[85]....
        /*055c*/ 	.word	0x00019100


	//   ....[86]....
        /*0560*/ 	.word	0x00019110


	//   ....[87]....
        /*0564*/ 	.word	0x00019140


	//   ....[88]....
        /*0568*/ 	.word	0x00019150


	//   ....[89]....
        /*056c*/ 	.word	0x00019160


	//   ....[90]....
        /*0570*/ 	.word	0x00019170


	//   ....[91]....
        /*0574*/ 	.word	0x000191f0


	//   ....[92]....
        /*0578*/ 	.word	0x00019200


	//   ....[93]....
        /*057c*/ 	.word	0x00019960


	//   ....[94]....
        /*0580*/ 	.word	0x000199a0


	//   ....[95]....
        /*0584*/ 	.word	0x000199d0


	//   ....[96]....
        /*0588*/ 	.word	0x00019a00


	//   ....[97]....
        /*058c*/ 	.word	0x00019a30


	//   ....[98]....
        /*0590*/ 	.word	0x00019a60


	//   ....[99]....
        /*0594*/ 	.word	0x00019a90


	//   ....[100]....
        /*0598*/ 	.word	0x00019ab0


	//   ....[101]....
        /*059c*/ 	.word	0x00019ad0


	//   ....[102]....
        /*05a0*/ 	.word	0x00019b00


	//   ....[103]....
        /*05a4*/ 	.word	0x00019b10


	//   ....[104]....
        /*05a8*/ 	.word	0x00019b20


	//   ....[105]....
        /*05ac*/ 	.word	0x00019b30


	//   ....[106]....
        /*05b0*/ 	.word	0x00019b40


	//   ....[107]....
        /*05b4*/ 	.word	0x00019b70


	//   ....[108]....
        /*05b8*/ 	.word	0x00019b90


	//----- nvinfo : EIATTR_EXIT_INSTR_OFFSETS
	.align		4
.L_370:
        /*05bc*/ 	.byte	0x04, 0x1c
        /*05be*/ 	.short	(.L_372 - .L_371)


	//   ....[0]....
.L_371:
        /*05c0*/ 	.word	0x00000370


	//   ....[1]....
        /*05c4*/ 	.word	0x000192a0


	//   ....[2]....
        /*05c8*/ 	.word	0x000192e0


	//   ....[3]....
        /*05cc*/ 	.word	0x00019cf0


	//   ....[4]....
        /*05d0*/ 	.word	0x00019d30


	//----- nvinfo : EIATTR_CTAIDZ_USED
	.align		4
.L_372:
        /*05d4*/ 	.byte	0x01, 0x04
	.zero		2


	//----- nvinfo : EIATTR_MAX_THREADS
	.align		4
        /*05d8*/ 	.byte	0x04, 0x05
        /*05da*/ 	.short	(.L_374 - .L_373)
.L_373:
        /*05dc*/ 	.word	0x00000080
        /*05e0*/ 	.word	0x00000001
        /*05e4*/ 	.word	0x00000001


	//----- nvinfo : EIATTR_CRS_STACK_SIZE
	.align		4
.L_374:
        /*05e8*/ 	.byte	0x04, 0x1e
        /*05ea*/ 	.short	(.L_376 - .L_375)
.L_375:
        /*05ec*/ 	.word	0x00000000
.L_376:


//--------------------- .nv.info._ZN7cutlass13device_kernelIN5flash19enable_sm80_to_sm89INS1_16FlashAttnFwdSm80INS1_25CollectiveMainloopFwdSm80ILi4ELi1ELb0EN4cute5tupleIJNS5_1CILi128EEENS7_ILi96EEENS7_ILi64EEEEEELi64ENS_6half_tEfNS_4arch4Sm80ELb0ELb1ELb0ELb1ELb0ELb1ELb1ELb0EEENS1_21CollectiveEpilogueFwdINS6_IJS8_SA_S9_EEENS6_IJNS7_ILi1EEESI_SI_EEESC_SE_Li128ELb1ELb1ELb0ELb0EEENS1_19SingleTileSchedulerILb1ELb0ELb1ELi128EEEEEEEEEvNT_6ParamsE --------------------------
	.section	.nv.info._ZN7cutlass13device_kernelIN5flash19enable_sm80_to_sm89INS1_16FlashAttnFwdSm80INS1_25CollectiveMainloopFwdSm80ILi4ELi1ELb0EN4cute5tupleIJNS5_1CILi128EEENS7_ILi96EEENS7_ILi64EEEEEELi64ENS_6half_tEfNS_4arch4Sm80ELb0ELb1ELb0ELb1ELb0ELb1ELb1ELb0EEENS1_21CollectiveEpilogueFwdINS6_IJS8_SA_S9_EEENS6_IJNS7_ILi1EEESI_SI_EEESC_SE_Li128ELb1ELb1ELb0ELb0EEENS1_19SingleTileSchedulerILb1ELb0ELb1ELi128EEEEEEEEEvNT_6ParamsE,"",@"SHT_CUDA_INFO"
	.sectionflags	@""
	.align	4


	//----- nvinfo : EIATTR_CUDA_API_VERSION
	.align		4
        /*0000*/ 	.byte	0x04, 0x37
        /*0002*/ 	.short	(.L_378 - .L_377)
.L_377:
        /*0004*/ 	.word	0x00000082


	//----- nvinfo : EIATTR_SW2861232_WAR
	.align		4
.L_378:
        /*0008*/ 	.byte	0x01, 0x35
	.zero		2


	//----- nvinfo : EIATTR_PARAM_CBANK
	.align		4
        /*000c*/ 	.byte	0x04, 0x0a
        /*000e*/ 	.short	(.L_380 - .L_379)
	.align		4
.L_379:
        /*0010*/ 	.word	index@(.nv.constant0._ZN7cutlass13device_kernelIN5flash19enable_sm80_to_sm89INS1_16FlashAttnFwdSm80INS1_25CollectiveMainloopFwdSm80ILi4ELi1ELb0EN4cute5tupleIJNS5_1CILi128EEENS7_ILi96EEENS7_ILi64EEEEEELi64ENS_6half_tEfNS_4arch4Sm80ELb0ELb1ELb0ELb1ELb0ELb1ELb1ELb0EEENS1_21CollectiveEpilogueFwdINS6_IJS8_SA_S9_EEENS6_IJNS7_ILi1EEESI_SI_EEESC_SE_Li128ELb1ELb1ELb0ELb0EEENS1_19SingleTileSchedulerILb1ELb0ELb1ELi128EEEEEEEEEvNT_6ParamsE)
        /*0014*/ 	.short	0x0160
        /*0016*/ 	.short	0x0418


	//----- nvinfo : EIATTR_CBANK_PARAM_SIZE
	.align		4
.L_380:
        /*0018*/ 	.byte	0x03, 0x19
        /*001a*/ 	.short	0x0418


	//----- nvinfo : EIATTR_KPARAM_INFO
	.align		4
        /*001c*/ 	.byte	0x04, 0x17
        /*001e*/ 	.short	(.L_382 - .L_381)
.L_381:
        /*0020*/ 	.word	0x00000000
        /*0024*/ 	.short	0x0000
        /*0026*/ 	.short	0x0000
        /*0028*/ 	.byte	0x00, 0xf0, 0x61, 0x10


	//----- nvinfo : EIATTR_MAXREG_COUNT
	.align		4
.L_382:
        /*002c*/ 	.byte	0x03, 0x1b
        /*002e*/ 	.short	0x00ff


	//----- nvinfo : EIATTR_NUM_BARRIERS
	.align		4
        /*0030*/ 	.byte	0x02, 0x4c
        /*0032*/ 	.byte	0x02
	.zero		1


	//----- nvinfo : EIATTR_ANNOTATIONS
	.align		4
        /*0034*/ 	.byte	0x04, 0x55
        /*0036*/ 	.short	(.L_384 - .L_383)


	//   ....[0]....
.L_383:
        /* <DEDUP_REMOVED lines=56> */


	//----- nvinfo : EIATTR_MERCURY_ISA_VERSION
	.align		4
.L_384:
        /*03a0*/ 	.byte	0x03, 0x5f
        /*03a2*/ 	.short	0x0000


	//----- nvinfo : EIATTR_COOP_GROUP_MASK_REGIDS
	.align		4
        /*03a4*/ 	.byte	0x04, 0x29
        /*03a6*/ 	.short	(.L_386 - .L_385)


	//   ....[0]....
.L_385:
        /*03a8*/ 	.word	0xffffffff


	//   ....[1]....
        /*03ac*/ 	.word	0xffffffff


	//   ....[2]....
        /*03b0*/ 	.word	0xffffffff


	//   ....[3]....
        /*03b4*/ 	.word	0xffffffff


	//   ....[4]....
        /*03b8*/ 	.word	0xffffffff


	//   ....[5]....
        /*03bc*/ 	.word	0xffffffff


	//   ....[6]....
        /*03c0*/ 	.word	0xffffffff


	//   ....[7]....
        /*03c4*/ 	.word	0xffffffff


	//   ....[8]....
        /*03c8*/ 	.word	0xffffffff


	//   ....[9]....
        /*03cc*/ 	.word	0xffffffff


	//   ....[10]....
        /*03d0*/ 	.word	0xffffffff


	//   ....[11]....
        /*03d4*/ 	.word	0xffffffff


	//   ....[12]....
        /*03d8*/ 	.word	0xffffffff


	//   ....[13]....
        /*03dc*/ 	.word	0xffffffff


	//   ....[14]....
        /*03e0*/ 	.word	0xffffffff


	//   ....[15]....
        /*03e4*/ 	.word	0xffffffff


	//   ....[16]....
        /*03e8*/ 	.word	0xffffffff


	//   ....[17]....
        /*03ec*/ 	.word	0xffffffff


	//   ....[18]....
        /*03f0*/ 	.word	0xffffffff


	//   ....[19]....
        /*03f4*/ 	.word	0xffffffff


	//   ....[20]....
        /*03f8*/ 	.word	0xffffffff


	//   ....[21]....
        /*03fc*/ 	.word	0xffffffff


	//   ....[22]....
        /*0400*/ 	.word	0xffffffff


	//   ....[23]....
        /*0404*/ 	.word	0xffffffff


	//   ....[24]....
        /*0408*/ 	.word	0xffffffff


	//   ....[25]....
        /*040c*/ 	.word	0xffffffff


	//   ....[26]....
        /*0410*/ 	.word	0xffffffff


	//   ....[27]....
        /*0414*/ 	.word	0xffffffff


	//   ....[28]....
        /*0418*/ 	.word	0xffffffff


	//   ....[29]....
        /*041c*/ 	.word	0xffffffff


	//   ....[30]....
        /*0420*/ 	.word	0xffffffff


	//   ....[31]....
        /*0424*/ 	.word	0xffffffff


	//   ....[32]....
        /*0428*/ 	.word	0xffffffff


	//   ....[33]....
        /*042c*/ 	.word	0xffffffff


	//   ....[34]....
        /*0430*/ 	.word	0xffffffff


	//   ....[35]....
        /*0434*/ 	.word	0xffffffff


	//   ....[36]....
        /*0438*/ 	.word	0xffffffff


	//   ....[37]....
        /*043c*/ 	.word	0xffffffff


	//   ....[38]....
        /*0440*/ 	.word	0xffffffff


	//   ....[39]....
        /*0444*/ 	.word	0xffffffff


	//   ....[40]....
        /*0448*/ 	.word	0xffffffff


	//   ....[41]....
        /*044c*/ 	.word	0xffffffff


	//   ....[42]....
        /*0450*/ 	.word	0xffffffff


	//   ....[43]....
        /*0454*/ 	.word	0xffffffff


	//   ....[44]....
        /*0458*/ 	.word	0xffffffff


	//   ....[45]....
        /*045c*/ 	.word	0xffffffff


	//   ....[46]....
        /*0460*/ 	.word	0xffffffff


	//   ....[47]....
        /*0464*/ 	.word	0xffffffff


	//   ....[48]....
        /*0468*/ 	.word	0xffffffff


	//   ....[49]....
        /*046c*/ 	.word	0xffffffff


	//   ....[50]....
        /*0470*/ 	.word	0xffffffff


	//   ....[51]....
        /*0474*/ 	.word	0xffffffff


	//   ....[52]....
        /*0478*/ 	.word	0xffffffff


	//   ....[53]....
        /*047c*/ 	.word	0xffffffff


	//   ....[54]....
        /*0480*/ 	.word	0xffffffff


	//   ....[55]....
        /*0484*/ 	.word	0xffffffff


	//   ....[56]....
        /*0488*/ 	.word	0xffffffff


	//   ....[57]....
        /*048c*/ 	.word	0xffffffff


	//   ....[58]....
        /*0490*/ 	.word	0xffffffff


	//   ....[59]....
        /*0494*/ 	.word	0xffffffff


	//   ....[60]....
        /*0498*/ 	.word	0xffffffff


	//   ....[61]....
        /*049c*/ 	.word	0xffffffff


	//   ....[62]....
        /*04a0*/ 	.word	0xffffffff


	//   ....[63]....
        /*04a4*/ 	.word	0xffffffff


	//   ....[64]....
        /*04a8*/ 	.word	0xffffffff


	//   ....[65]....
        /*04ac*/ 	.word	0xffffffff


	//   ....[66]....
        /*04b0*/ 	.word	0xffffffff


	//   ....[67]....
        /*04b4*/ 	.word	0xffffffff


	//   ....[68]....
        /*04b8*/ 	.word	0xffffffff


	//   ....[69]....
        /*04bc*/ 	.word	0xffffffff


	//   ....[70]....
        /*04c0*/ 	.word	0xffffffff


	//   ....[71]....
        /*04c4*/ 	.word	0xffffffff


	//   ....[72]....
        /*04c8*/ 	.word	0xffffffff


	//   ....[73]....
        /*04cc*/ 	.word	0xffffffff


	//   ....[74]....
        /*04d0*/ 	.word	0xffffffff


	//   ....[75]....
        /*04d4*/ 	.word	0xffffffff


	//   ....[76]....
        /*04d8*/ 	.word	0xffffffff


	//   ....[77]....
        /*04dc*/ 	.word	0xffffffff


	//   ....[78]....
        /*04e0*/ 	.word	0xffffffff


	//   ....[79]....
        /*04e4*/ 	.word	0xffffffff


	//   ....[80]....
        /*04e8*/ 	.word	0xffffffff


	//   ....[81]....
        /*04ec*/ 	.word	0xffffffff


	//   ....[82]....
        /*04f0*/ 	.word	0xffffffff


	//   ....[83]....
        /*04f4*/ 	.word	0xffffffff


	//   ....[84]....
        /*04f8*/ 	.word	0xffffffff


	//   ....[85]....
        /*04fc*/ 	.word	0xffffffff


	//   ....[86]....
        /*0500*/ 	.word	0xffffffff


	//   ....[87]....
        /*0504*/ 	.word	0xffffffff


	//   ....[88]....
        /*0508*/ 	.word	0xffffffff


	//   ....[89]....
        /*050c*/ 	.word	0xffffffff


	//   ....[90]....
        /*0510*/ 	.word	0xffffffff


	//   ....[91]....
        /*0514*/ 	.word	0xffffffff


	//   ....[92]....
        /*0518*/ 	.word	0xffffffff


	//   ....[93]....
        /*051c*/ 	.word	0xffffffff


	//   ....[94]....
        /*0520*/ 	.word	0xffffffff


	//   ....[95]....
        /*0524*/ 	.word	0xffffffff


	//   ....[96]....
        /*0528*/ 	.word	0xffffffff


	//   ....[97]....
        /*052c*/ 	.word	0xffffffff


	//   ....[98]....
        /*0530*/ 	.word	0xffffffff


	//   ....[99]....
        /*0534*/ 	.word	0xffffffff


	//   ....[100]....
        /*0538*/ 	.word	0xffffffff


	//   ....[101]....
        /*053c*/ 	.word	0xffffffff


	//   ....[102]....
        /*0540*/ 	.word	0xffffffff


	//   ....[103]....
        /*0544*/ 	.word	0xffffffff


	//   ....[104]....
        /*0548*/ 	.word	0xffffffff


	//   ....[105]....
        /*054c*/ 	.word	0xffffffff


	//   ....[106]....
        /*0550*/ 	.word	0xffffffff


	//   ....[107]....
        /*0554*/ 	.word	0xffffffff


	//   ....[108]....
        /*0558*/ 	.word	0xffffffff


	//   ....[109]....
        /*055c*/ 	.word	0xffffffff


	//   ....[110]....
        /*0560*/ 	.word	0xffffffff


	//   ....[111]....
        /*0564*/ 	.word	0xffffffff


	//   ....[112]....
        /*0568*/ 	.word	0xffffffff


	//   ....[113]....
        /*056c*/ 	.word	0xffffffff


	//   ....[114]....
        /*0570*/ 	.word	0xffffffff


	//   ....[115]....
        /*0574*/ 	.word	0xffffffff


	//   ....[116]....
        /*0578*/ 	.word	0xffffffff


	//   ....[117]....
        /*057c*/ 	.word	0xffffffff


	//   ....[118]....
        /*0580*/ 	.word	0xffffffff


	//   ....[119]....
        /*0584*/ 	.word	0xffffffff


	//   ....[120]....
        /*0588*/ 	.word	0xffffffff


	//   ....[121]....
        /*058c*/ 	.word	0xffffffff


	//   ....[122]....
        /*0590*/ 	.word	0xffffffff


	//   ....[123]....
        /*0594*/ 	.word	0xffffffff


	//   ....[124]....
        /*0598*/ 	.word	0xffffffff


	//   ....[125]....
        /*059c*/ 	.word	0xffffffff


	//   ....[126]....
        /*05a0*/ 	.word	0xffffffff


	//   ....[127]....
        /*05a4*/ 	.word	0xffffffff


	//   ....[128]....
        /*05a8*/ 	.word	0xffffffff


	//   ....[129]....
        /*05ac*/ 	.word	0xffffffff


	//   ....[130]....
        /*05b0*/ 	.word	0xffffffff


	//   ....[131]....
        /*05b4*/ 	.word	0xffffffff


	//   ....[132]....
        /*05b8*/ 	.word	0xffffffff


	//   ....[133]....
        /*05bc*/ 	.word	0xffffffff


	//   ....[134]....
        /*05c0*/ 	.word	0xffffffff


	//   ....[135]....
        /*05c4*/ 	.word	0xffffffff


	//   ....[136]....
        /*05c8*/ 	.word	0xffffffff


	//   ....[137]....
        /*05cc*/ 	.word	0xffffffff


	//   ....[138]....
        /*05d0*/ 	.word	0xffffffff


	//   ....[139]....
        /*05d4*/ 	.word	0xffffffff


	//   ....[140]....
        /*05d8*/ 	.word	0xffffffff


	//----- nvinfo : EIATTR_COOP_GROUP_INSTR_OFFSETS
	.align		4
.L_386:
        /*05dc*/ 	.byte	0x04, 0x28
        /*05de*/ 	.short	(.L_388 - .L_387)


	//   ....[0]....
.L_387:
        /*05e0*/ 	.word	0x00000090


	//   ....[1]....
        /*05e4*/ 	.word	0x000076e0


	//   ....[2]....
        /*05e8*/ 	.word	0x00007700


	//   ....[3]....
        /*05ec*/ 	.word	0x00007910


	//   ....[4]....
        /*05f0*/ 	.word	0x00007940


	//   ....[5]....
        /*05f4*/ 	.word	0x000079d0


	//   ....[6]....
        /*05f8*/ 	.word	0x00007a00


	//   ....[7]....
        /*05fc*/ 	.word	0x00007a90


	//   ....[8]....
        /*0600*/ 	.word	0x00007ac0


	//   ....[9]....
        /*0604*/ 	.word	0x00007b50


	//   ....[10]....
        /*0608*/ 	.word	0x00007b80


	//   ....[11]....
        /*060c*/ 	.word	0x00007c10


	//   ....[12]....
        /*0610*/ 	.word	0x00007c40


	//   ....[13]....
        /*0614*/ 	.word	0x00007cd0


	//   ....[14]....
        /*0618*/ 	.word	0x00007d00


	//   ....[15]....
        /*061c*/ 	.word	0x00007db0


	//   ....[16]....
        /*0620*/ 	.word	0x00007dd0


	//   ....[17]....
        /*0624*/ 	.word	0x000085a0


	//   ....[18]....
        /*0628*/ 	.word	0x000085c0


	//   ....[19]....
        /*062c*/ 	.word	0x000085d0


	//   ....[20]....
        /*0630*/ 	.word	0x000085e0


	//   ....[21]....
        /*0634*/ 	.word	0x00008750


	//   ....[22]....
        /*0638*/ 	.word	0x00008810


	//   ....[23]....
        /*063c*/ 	.word	0x00008850


	//   ....[24]....
        /*0640*/ 	.word	0x00008890


	//   ....[25]....
        /*0644*/ 	.word	0x00008a30


	//   ....[26]....
        /*0648*/ 	.word	0x00008af0


	//   ....[27]....
        /*064c*/ 	.word	0x00008b30


	//   ....[28]....
        /*0650*/ 	.word	0x00008b70


	//   ....[29]....
        /*0654*/ 	.word	0x00008d30


	//   ....[30]....
        /*0658*/ 	.word	0x00008df0


	//   ....[31]....
        /*065c*/ 	.word	0x00008e30


	//   ....[32]....
        /*0660*/ 	.word	0x00008e70


	//   ....[33]....
        /*0664*/ 	.word	0x0000ab10


	//   ....[34]....
        /*0668*/ 	.word	0x0000ab30


	//   ....[35]....
        /*066c*/ 	.word	0x0000ab60


	//   ....[36]....
        /*0670*/ 	.word	0x0000ab70


	//   ....[37]....
        /*0674*/ 	.word	0x0000ac50


	//   ....[38]....
        /*0678*/ 	.word	0x0000ac90


	//   ....[39]....
        /*067c*/ 	.word	0x0000acb0


	//   ....[40]....
        /*0680*/ 	.word	0x0000acc0


	//   ....[41]....
        /*0684*/ 	.word	0x0000ae90


	//   ....[42]....
        /*0688*/ 	.word	0x0000aed0


	//   ....[43]....
        /*068c*/ 	.word	0x0000aef0


	//   ....[44]....
        /*0690*/ 	.word	0x0000af00


	//   ....[45]....
        /*0694*/ 	.word	0x0000b030


	//   ....[46]....
        /*0698*/ 	.word	0x0000b080


	//   ....[47]....
        /*069c*/ 	.word	0x0000b0c0


	//   ....[48]....
        /*06a0*/ 	.word	0x0000b0f0


	//   ....[49]....
        /*06a4*/ 	.word	0x0000ded0


	//   ....[50]....
        /*06a8*/ 	.word	0x0000e100


	//   ....[51]....
        /*06ac*/ 	.word	0x0000e2a0


	//   ....[52]....
        /*06b0*/ 	.word	0x0000f110


	//   ....[53]....
        /*06b4*/ 	.word	0x0000ff00


	//   ....[54]....
        /*06b8*/ 	.word	0x00010020


	//   ....[55]....
        /*06bc*/ 	.word	0x00010120


	//   ....[56]....
        /*06c0*/ 	.word	0x00010240


	//   ....[57]....
        /*06c4*/ 	.word	0x000108a0


	//   ....[58]....
        /*06c8*/ 	.word	0x00010930


	//   ....[59]....
        /*06cc*/ 	.word	0x000109b0


	//   ....[60]....
        /*06d0*/ 	.word	0x00010a90


	//   ....[61]....
        /*06d4*/ 	.word	0x00013bd0


	//   ....[62]....
        /*06d8*/ 	.word	0x00013d90


	//   ....[63]....
        /*06dc*/ 	.word	0x00013f50


	//   ....[64]....
        /*06e0*/ 	.word	0x00015380


	//   ....[65]....
        /*06e4*/ 	.word	0x00015b50


	//   ....[66]....
        /*06e8*/ 	.word	0x00015d10


	//   ....[67]....
        /*06ec*/ 	.word	0x00015fa0


	//   ....[68]....
        /*06f0*/ 	.word	0x00016070


	//   ....[69]....
        /*06f4*/ 	.word	0x000160c0


	//   ....[70]....
        /*06f8*/ 	.word	0x00016180


	//   ....[71]....
        /*06fc*/ 	.word	0x000164f0


	//   ....[72]....
        /*0700*/ 	.word	0x000165e0


	//   ....[73]....
        /*0704*/ 	.word	0x00019b50


	//   ....[74]....
        /*0708*/ 	.word	0x00019bb0


	//   ....[75]....
        /*070c*/ 	.word	0x00019c60


	//   ....[76]....
        /*0710*/ 	.word	0x00019cc0


	//   ....[77]....
        /*0714*/ 	.word	0x00019cf0


	//   ....[78]....
        /*0718*/ 	.word	0x00019d70


	//   ....[79]....
        /*071c*/ 	.word	0x00019fc0


	//   ....[80]....
        /*0720*/ 	.word	0x0001a240


	//   ....[81]....
        /*0724*/ 	.word	0x0001cf60


	//   ....[82]....
        /*0728*/ 	.word	0x0001d400


	//   ....[83]....
        /*072c*/ 	.word	0x0001ddd0


	//   ....[84]....
        /*0730*/ 	.word	0x0001e5a0


	//   ....[85]....
        /*0734*/ 	.word	0x0001f340


	//   ....[86]....
        /*0738*/ 	.word	0x0001f4f0


	//   ....[87]....
        /*073c*/ 	.word	0x0001f5d0


	//   ....[88]....
        /*0740*/ 	.word	0x0001f770


	//   ....[89]....
        /*0744*/ 	.word	0x0001f820


	//   ....[90]....
        /*0748*/ 	.word	0x0001f960


	//   ....[91]....
        /*074c*/ 	.word	0x0001fc40


	//   ....[92]....
        /*0750*/ 	.word	0x0001fcd0


	//   ....[93]....
        /*0754*/ 	.word	0x00022070


	//   ....[94]....
        /*0758*/ 	.word	0x00022080


	//   ....[95]....
        /*075c*/ 	.word	0x00022090


	//   ....[96]....
        /*0760*/ 	.word	0x000220a0


	//   ....[97]....
        /*0764*/ 	.word	0x000220d0


	//   ....[98]....
        /*0768*/ 	.word	0x000220f0


	//   ....[99]....
        /*076c*/ 	.word	0x00022110


	//   ....[100]....
        /*0770*/ 	.word	0x00022120


	//   ....[101]....
        /*0774*/ 	.word	0x00023400


	//   ....[102]....
        /*0778*/ 	.word	0x00023460


	//   ....[103]....
        /*077c*/ 	.word	0x00023480


	//   ....[104]....
        /*0780*/ 	.word	0x000234b0


	//   ....[105]....
        /*0784*/ 	.word	0x000234f0


	//   ....[106]....
        /*0788*/ 	.word	0x00023520


	//   ....[107]....
        /*078c*/ 	.word	0x00023550


	//   ....[108]....
        /*0790*/ 	.word	0x00023580


	//   ....[109]....
        /*0794*/ 	.word	0x00023670


	//   ....[110]....
        /*0798*/ 	.word	0x00023680


	//   ....[111]....
        /*079c*/ 	.word	0x000236c0


	//   ....[112]....
        /*07a0*/ 	.word	0x000236f0


	//   ....[113]....
        /*07a4*/ 	.word	0x00023740


	//   ....[114]....
        /*07a8*/ 	.word	0x00023760


	//   ....[115]....
        /*07ac*/ 	.word	0x00023770


	//   ....[116]....
        /*07b0*/ 	.word	0x000237d0


	//   ....[117]....
        /*07b4*/ 	.word	0x00023880


	//   ....[118]....
        /*07b8*/ 	.word	0x000238b0


	//   ....[119]....
        /*07bc*/ 	.word	0x000238e0


	//   ....[120]....
        /*07c0*/ 	.word	0x00023900


	//   ....[121]....
        /*07c4*/ 	.word	0x00023910


	//   ....[122]....
        /*07c8*/ 	.word	0x00023920


	//   ....[123]....
        /*07cc*/ 	.word	0x000239a0


	//   ....[124]....
        /*07d0*/ 	.word	0x000239b0


	//   ....[125]....
        /*07d4*/ 	.word	0x000240d0


	//   ....[126]....
        /*07d8*/ 	.word	0x00024110


	//   ....[127]....
        /*07dc*/ 	.word	0x00024140


	//   ....[128]....
        /*07e0*/ 	.word	0x00024170


	//   ....[129]....
        /*07e4*/ 	.word	0x000241a0


	//   ....[130]....
        /*07e8*/ 	.word	0x000241d0


	//   ....[131]....
        /*07ec*/ 	.word	0x00024200


	//   ....[132]....
        /*07f0*/ 	.word	0x00024230


	//   ....[133]....
        /*07f4*/ 	.word	0x00024250


	//   ....[134]....
        /*07f8*/ 	.word	0x00024270


	//   ....[135]....
        /*07fc*/ 	.word	0x00024280


	//   ....[136]....
        /*0800*/ 	.word	0x00024290


	//   ....[137]....
        /*0804*/ 	.word	0x000242a0


	//   ....[138]....
        /*0808*/ 	.word	0x000242b0


	//   ....[139]....
        /*080c*/ 	.word	0x000242c0


	//   ....[140]....
        /*0810*/ 	.word	0x000242f0


	//----- nvinfo : EIATTR_EXIT_INSTR_OFFSETS
	.align		4
.L_388:
        /*0814*/ 	.byte	0x04, 0x1c
        /*0816*/ 	.short	(.L_390 - .L_389)


	//   ....[0]....
.L_389:
        /*0818*/ 	.word	0x00000370


	//   ....[1]....
        /*081c*/ 	.word	0x00023a50


	//   ....[2]....
        /*0820*/ 	.word	0x00023a90


	//   ....[3]....
        /*0824*/ 	.word	0x00024480


	//   ....[4]....
        /*0828*/ 	.word	0x000244c0


	//----- nvinfo : EIATTR_CTAIDZ_USED
	.align		4
.L_390:
        /*082c*/ 	.byte	0x01, 0x04
	.zero		2


	//----- nvinfo : EIATTR_MAX_THREADS
	.align		4
        /*0830*/ 	.byte	0x04, 0x05
        /*0832*/ 	.short	(.L_392 - .L_391)
.L_391:
        /*0834*/ 	.word	0x00000080
        /*0838*/ 	.word	0x00000001
        /*083c*/ 	.word	0x00000001


	//----- nvinfo : EIATTR_CRS_STACK_SIZE
	.align		4
.L_392:
        /*0840*/ 	.byte	0x04, 0x1e
        /*0842*/ 	.short	(.L_394 - .L_393)
.L_393:
        /*0844*/ 	.word	0x00000000
.L_394:


//--------------------- .nv.info._ZN7cutlass13device_kernelIN5flash19enable_sm80_to_sm89INS1_16FlashAttnFwdSm80INS1_25CollectiveMainloopFwdSm80ILi4ELi1ELb0EN4cute5tupleIJNS5_1CILi128EEENS7_ILi112EEENS7_ILi64EEEEEELi64ENS_6half_tEfNS_4arch4Sm80ELb1ELb0ELb0ELb0ELb0ELb0ELb1ELb0EEENS1_21CollectiveEpilogueFwdINS6_IJS8_SA_S9_EEENS6_IJNS7_ILi1EEESI_SI_EEESC_SE_Li128ELb0ELb1ELb0ELb0EEENS1_30DynamicPersistentTileSchedulerILi128ELi128ELb0ELb1ELb0EEEEEEEEEvNT_6ParamsE --------------------------
	.section	.nv.info._ZN7cutlass13device_kernelIN5flash19enable_sm80_to_sm89INS1_16FlashAttnFwdSm80INS1_25CollectiveMainloopFwdSm80ILi4ELi1ELb0EN4cute5tupleIJNS5_1CILi128EEENS7_ILi112EEENS7_ILi64EEEEEELi64ENS_6half_tEfNS_4arch4Sm80ELb1ELb0ELb0ELb0ELb0ELb0ELb1ELb0EEENS1_21CollectiveEpilogueFwdINS6_IJS8_SA_S9_EEENS6_IJNS7_ILi1EEESI_SI_EEESC_SE_Li128ELb0ELb1ELb0ELb0EEENS1_30DynamicPersistentTileSchedulerILi128ELi128ELb0ELb1ELb0EEEEEEEEEvNT_6ParamsE,"",@"SHT_CUDA_INFO"
	.sectionflags	@""
	.align	4


	//----- nvinfo : EIATTR_CUDA_API_VERSION
	.align		4
        /*0000*/ 	.byte	0x04, 0x37
        /*0002*/ 	.short	(.L_396 - .L_395)
.L_395:
        /*0004*/ 	.word	0x00000082


	//----- nvinfo : EIATTR_SW2861232_WAR
	.align		4
.L_396:
        /*0008*/ 	.byte	0x01, 0x35
	.zero		2


	//----- nvinfo : EIATTR_PARAM_CBANK
	.align		4
        /*000c*/ 	.byte	0x04, 0x0a
        /*000e*/ 	.short	(.L_398 - .L_397)
	.align		4
.L_397:
        /*0010*/ 	.word	index@(.nv.constant0._ZN7cutlass13device_kernelIN5flash19enable_sm80_to_sm89INS1_16FlashAttnFwdSm80INS1_25CollectiveMainloopFwdSm80ILi4ELi1ELb0EN4cute5tupleIJNS5_1CILi128EEENS7_ILi112EEENS7_ILi64EEEEEELi64ENS_6half_tEfNS_4arch4Sm80ELb1ELb0ELb0ELb0ELb0ELb0ELb1ELb0EEENS1_21CollectiveEpilogueFwdINS6_IJS8_SA_S9_EEENS6_IJNS7_ILi1EEESI_SI_EEESC_SE_Li128ELb0ELb1ELb0ELb0EEENS1_30DynamicPersistentTileSchedulerILi128ELi128ELb0ELb1ELb0EEEEEEEEEvNT_6ParamsE)
        /*0014*/ 	.short	0x0160
        /*0016*/ 	.short	0x0428


	//----- nvinfo : EIATTR_CBANK_PARAM_SIZE
	.align		4
.L_398:
        /*0018*/ 	.byte	0x03, 0x19
        /*001a*/ 	.short	0x0428


	//----- nvinfo : EIATTR_KPARAM_INFO
	.align		4
        /*001c*/ 	.byte	0x04, 0x17
        /*001e*/ 	.short	(.L_400 - .L_399)
.L_399:
        /*0020*/ 	.word	0x00000000
        /*0024*/ 	.short	0x0000
        /*0026*/ 	.short	0x0000
        /*0028*/ 	.byte	0x00, 0xf0, 0xa1, 0x10


	//----- nvinfo : EIATTR_MAXREG_COUNT
	.align		4
.L_400:
        /*002c*/ 	.byte	0x03, 0x1b
        /*002e*/ 	.short	0x00ff


	//----- nvinfo : EIATTR_NUM_BARRIERS
	.align		4
        /*0030*/ 	.byte	0x02, 0x4c
        /*0032*/ 	.byte	0x06
	.zero		1


	//----- nvinfo : EIATTR_ANNOTATIONS
	.align		4
        /*0034*/ 	.byte	0x04, 0x55
        /*0036*/ 	.short	(.L_402 - .L_401)


	//   ....[0]....
.L_401:
        /* <DEDUP_REMOVED lines=98> */


	//----- nvinfo : EIATTR_MERCURY_ISA_VERSION
	.align		4
.L_402:
        /*0640*/ 	.byte	0x03, 0x5f
        /*0642*/ 	.short	0x0000


	//----- nvinfo : EIATTR_INT_WARP_WIDE_INSTR_OFFSETS
	.align		4
        /*0644*/ 	.byte	0x04, 0x31
        /*0646*/ 	.short	(.L_404 - .L_403)


	//   ....[0]....
.L_403:
        /*0648*/ 	.word	0x00011ba0


	//   ....[1]....
        /*064c*/ 	.word	0x00011c20


	//----- nvinfo : EIATTR_COOP_GROUP_MASK_REGIDS
	.align		4
.L_404:
        /*0650*/ 	.byte	0x04, 0x29
        /*0652*/ 	.short	(.L_406 - .L_405)


	//   ....[0]....
.L_405:
        /*0654*/ 	.word	0xffffffff


	//   ....[1]....
        /*0658*/ 	.word	0xffffffff


	//   ....[2]....
        /*065c*/ 	.word	0xffffffff


	//   ....[3]....
        /*0660*/ 	.word	0xffffffff


	//   ....[4]....
        /*0664*/ 	.word	0xffffffff


	//   ....[5]....
        /*0668*/ 	.word	0xffffffff


	//   ....[6]....
        /*066c*/ 	.word	0xffffffff


	//   ....[7]....
        /*0670*/ 	.word	0xffffffff


	//   ....[8]....
        /*0674*/ 	.word	0xffffffff


	//   ....[9]....
        /*0678*/ 	.word	0xffffffff


	//   ....[10]....
        /*067c*/ 	.word	0xffffffff


	//   ....[11]....
        /*0680*/ 	.word	0xffffffff


	//   ....[12]....
        /*0684*/ 	.word	0xffffffff


	//   ....[13]....
        /*0688*/ 	.word	0xffffffff


	//   ....[14]....
        /*068c*/ 	.word	0xffffffff


	//   ....[15]....
        /*0690*/ 	.word	0xffffffff


	//   ....[16]....
        /*0694*/ 	.word	0xffffffff


	//   ....[17]....
        /*0698*/ 	.word	0xffffffff


	//   ....[18]....
        /*069c*/ 	.word	0xffffffff


	//   ....[19]....
        /*06a0*/ 	.word	0xffffffff


	//   ....[20]....
        /*06a4*/ 	.word	0xffffffff


	//   ....[21]....
        /*06a8*/ 	.word	0xffffffff


	//   ....[22]....
        /*06ac*/ 	.word	0xffffffff


	//   ....[23]....
        /*06b0*/ 	.word	0xffffffff


	//   ....[24]....
        /*06b4*/ 	.word	0xffffffff


	//   ....[25]....
        /*06b8*/ 	.word	0xffffffff


	//   ....[26]....
        /*06bc*/ 	.word	0xffffffff


	//   ....[27]....
        /*06c0*/ 	.word	0xffffffff


	//   ....[28]....
        /*06c4*/ 	.word	0xffffffff


	//   ....[29]....
        /*06c8*/ 	.word	0xffffffff


	//   ....[30]....
        /*06cc*/ 	.word	0xffffffff


	//   ....[31]....
        /*06d0*/ 	.word	0xffffffff


	//   ....[32]....
        /*06d4*/ 	.word	0xffffffff


	//   ....[33]....
        /*06d8*/ 	.word	0xffffffff


	//   ....[34]....
        /*06dc*/ 	.word	0xffffffff


	//   ....[35]....
        /*06e0*/ 	.word	0xffffffff


	//   ....[36]....
        /*06e4*/ 	.word	0xffffffff


	//   ....[37]....
        /*06e8*/ 	.word	0xffffffff


	//   ....[38]....
        /*06ec*/ 	.word	0xffffffff


	//   ....[39]....
        /*06f0*/ 	.word	0xffffffff


	//   ....[40]....
        /*06f4*/ 	.word	0xffffffff


	//   ....[41]....
        /*06f8*/ 	.word	0xffffffff


	//   ....[42]....
        /*06fc*/ 	.word	0xffffffff


	//   ....[43]....
        /*0700*/ 	.word	0xffffffff


	//   ....[44]....
        /*0704*/ 	.word	0xffffffff


	//   ....[45]....
        /*0708*/ 	.word	0xffffffff


	//   ....[46]....
        /*070c*/ 	.word	0xffffffff


	//   ....[47]....
        /*0710*/ 	.word	0xffffffff


	//   ....[48]....
        /*0714*/ 	.word	0xffffffff


	//   ....[49]....
        /*0718*/ 	.word	0xffffffff


	//   ....[50]....
        /*071c*/ 	.word	0xffffffff


	//   ....[51]....
        /*0720*/ 	.word	0xffffffff


	//   ....[52]....
        /*0724*/ 	.word	0xffffffff


	//   ....[53]....
        /*0728*/ 	.word	0xffffffff


	//   ....[54]....
        /*072c*/ 	.word	0xffffffff


	//   ....[55]....
        /*0730*/ 	.word	0xffffffff


	//   ....[56]....
        /*0734*/ 	.word	0xffffffff


	//   ....[57]....
        /*0738*/ 	.word	0xffffffff


	//   ....[58]....
        /*073c*/ 	.word	0xffffffff


	//   ....[59]....
        /*0740*/ 	.word	0xffffffff


	//   ....[60]....
        /*0744*/ 	.word	0xffffffff


	//   ....[61]....
        /*0748*/ 	.word	0xffffffff


	//   ....[62]....
        /*074c*/ 	.word	0xffffffff


	//   ....[63]....
        /*0750*/ 	.word	0xffffffff


	//   ....[64]....
        /*0754*/ 	.word	0xffffffff


	//   ....[65]....
        /*0758*/ 	.word	0xffffffff


	//   ....[66]....
        /*075c*/ 	.word	0xffffffff


	//   ....[67]....
        /*0760*/ 	.word	0xffffffff


	//   ....[68]....
        /*0764*/ 	.word	0xffffffff


	//   ....[69]....
        /*0768*/ 	.word	0xffffffff


	//   ....[70]....
        /*076c*/ 	.word	0xffffffff


	//   ....[71]....
        /*0770*/ 	.word	0xffffffff


	//   ....[72]....
        /*0774*/ 	.word	0xffffffff


	//   ....[73]....
        /*0778*/ 	.word	0xffffffff


	//   ....[74]....
        /*077c*/ 	.word	0xffffffff


	//   ....[75]....
        /*0780*/ 	.word	0xffffffff


	//   ....[76]....
        /*0784*/ 	.word	0xffffffff


	//   ....[77]....
        /*0788*/ 	.word	0xffffffff


	//   ....[78]....
        /*078c*/ 	.word	0xffffffff


	//   ....[79]....
        /*0790*/ 	.word	0xffffffff


	//   ....[80]....
        /*0794*/ 	.word	0xffffffff


	//   ....[81]....
        /*0798*/ 	.word	0xffffffff


	//   ....[82]....
        /*079c*/ 	.word	0xffffffff


	//   ....[83]....
        /*07a0*/ 	.word	0xffffffff


	//   ....[84]....
        /*07a4*/ 	.word	0xffffffff


	//   ....[85]....
        /*07a8*/ 	.word	0xffffffff


	//   ....[86]....
        /*07ac*/ 	.word	0xffffffff


	//   ....[87]....
        /*07b0*/ 	.word	0xffffffff


	//   ....[88]....
        /*07b4*/ 	.word	0xffffffff


	//   ....[89]....
        /*07b8*/ 	.word	0xffffffff


	//   ....[90]....
        /*07bc*/ 	.word	0xffffffff


	//   ....[91]....
        /*07c0*/ 	.word	0xffffffff


	//   ....[92]....
        /*07c4*/ 	.word	0xffffffff


	//   ....[93]....
        /*07c8*/ 	.word	0xffffffff


	//   ....[94]....
        /*07cc*/ 	.word	0xffffffff


	//   ....[95]....
        /*07d0*/ 	.word	0xffffffff


	//   ....[96]....
        /*07d4*/ 	.word	0xffffffff


	//   ....[97]....
        /*07d8*/ 	.word	0xffffffff


	//   ....[98]....
        /*07dc*/ 	.word	0xffffffff


	//   ....[99]....
        /*07e0*/ 	.word	0xffffffff


	//   ....[100]....
        /*07e4*/ 	.word	0xffffffff


	//   ....[101]....
        /*07e8*/ 	.word	0xffffffff


	//   ....[102]....
        /*07ec*/ 	.word	0xffffffff


	//   ....[103]....
        /*07f0*/ 	.word	0xffffffff


	//   ....[104]....
        /*07f4*/ 	.word	0xffffffff


	//   ....[105]....
        /*07f8*/ 	.word	0xffffffff


	//   ....[106]....
        /*07fc*/ 	.word	0xffffffff


	//   ....[107]....
        /*0800*/ 	.word	0xffffffff


	//   ....[108]....
        /*0804*/ 	.word	0xffffffff


	//   ....[109]....
        /*0808*/ 	.word	0xffffffff


	//   ....[110]....
        /*080c*/ 	.word	0xffffffff


	//   ....[111]....
        /*0810*/ 	.word	0xffffffff


	//   ....[112]....
        /*0814*/ 	.word	0xffffffff


	//   ....[113]....
        /*0818*/ 	.word	0xffffffff


	//   ....[114]....
        /*081c*/ 	.word	0xffffffff


	//   ....[115]....
        /*0820*/ 	.word	0xffffffff


	//   ....[116]....
        /*0824*/ 	.word	0xffffffff


	//   ....[117]....
        /*0828*/ 	.word	0xffffffff


	//   ....[118]....
        /*082c*/ 	.word	0xffffffff


	//   ....[119]....
        /*0830*/ 	.word	0xffffffff


	//   ....[120]....
        /*0834*/ 	.word	0xffffffff


	//   ....[121]....
        /*0838*/ 	.word	0xffffffff


	//   ....[122]....
        /*083c*/ 	.word	0xffffffff


	//   ....[123]....
        /*0840*/ 	.word	0xffffffff


	//   ....[124]....
        /*0844*/ 	.word	0xffffffff


	//   ....[125]....
        /*0848*/ 	.word	0xffffffff


	//   ....[126]....
        /*084c*/ 	.word	0xffffffff


	//   ....[127]....
        /*0850*/ 	.word	0xffffffff


	//   ....[128]....
        /*0854*/ 	.word	0xffffffff


	//   ....[129]....
        /*0858*/ 	.word	0xffffffff


	//   ....[130]....
        /*085c*/ 	.word	0xffffffff


	//   ....[131]....
        /*0860*/ 	.word	0xffffffff


	//   ....[132]....
        /*0864*/ 	.word	0xffffffff


	//   ....[133]....
        /*0868*/ 	.word	0xffffffff


	//   ....[134]....
        /*086c*/ 	.word	0xffffffff


	//   ....[135]....
        /*0870*/ 	.word	0xffffffff


	//   ....[136]....
        /*0874*/ 	.word	0xffffffff


	//   ....[137]....
        /*0878*/ 	.word	0xffffffff


	//   ....[138]....
        /*087c*/ 	.word	0xffffffff


	//   ....[139]....
        /*0880*/ 	.word	0xffffffff


	//----- nvinfo : EIATTR_COOP_GROUP_INSTR_OFFSETS
	.align		4
.L_406:
        /*0884*/ 	.byte	0x04, 0x28
        /*0886*/ 	.short	(.L_408 - .L_407)


	//   ....[0]....
.L_407:
        /*0888*/ 	.word	0x00000050


	//   ....[1]....
        /*088c*/ 	.word	0x00001560


	//   ....[2]....
        /*0890*/ 	.word	0x00001580


	//   ....[3]....
        /*0894*/ 	.word	0x00001670


	//   ....[4]....
        /*0898*/ 	.word	0x00001680


	//   ....[5]....
        /*089c*/ 	.word	0x00001760


	//   ....[6]....
        /*08a0*/ 	.word	0x00001780


	//   ....[7]....
        /*08a4*/ 	.word	0x00001860


	//   ....[8]....
        /*08a8*/ 	.word	0x00001870


	//   ....[9]....
        /*08ac*/ 	.word	0x00001950


	//   ....[10]....
        /*08b0*/ 	.word	0x00001970


	//   ....[11]....
        /*08b4*/ 	.word	0x00001a50


	//   ....[12]....
        /*08b8*/ 	.word	0x00001a60


	//   ....[13]....
        /*08bc*/ 	.word	0x00001b40


	//   ....[14]....
        /*08c0*/ 	.word	0x00001b60


	//   ....[15]....
        /*08c4*/ 	.word	0x00001c40


	//   ....[16]....
        /*08c8*/ 	.word	0x00001c50


	//   ....[17]....
        /*08cc*/ 	.word	0x000032d0


	//   ....[18]....
        /*08d0*/ 	.word	0x00003300


	//   ....[19]....
        /*08d4*/ 	.word	0x00003d30


	//   ....[20]....
        /*08d8*/ 	.word	0x00003df0


	//   ....[21]....
        /*08dc*/ 	.word	0x00003e00


	//   ....[22]....
        /*08e0*/ 	.word	0x00003e30


	//   ....[23]....
        /*08e4*/ 	.word	0x00003ea0


	//   ....[24]....
        /*08e8*/ 	.word	0x00004210


	//   ....[25]....
        /*08ec*/ 	.word	0x00004c30


	//   ....[26]....
        /*08f0*/ 	.word	0x00004df0


	//   ....[27]....
        /*08f4*/ 	.word	0x00004e40


	//   ....[28]....
        /*08f8*/ 	.word	0x00004eb0


	//   ....[29]....
        /*08fc*/ 	.word	0x000080e0


	//   ....[30]....
        /*0900*/ 	.word	0x00008100


	//   ....[31]....
        /*0904*/ 	.word	0x00008420


	//   ....[32]....
        /*0908*/ 	.word	0x00008440


	//   ....[33]....
        /*090c*/ 	.word	0x00009240


	//   ....[34]....
        /*0910*/ 	.word	0x000097a0


	//   ....[35]....
        /*0914*/ 	.word	0x00009900


	//   ....[36]....
        /*0918*/ 	.word	0x00009b00


	//   ....[37]....
        /*091c*/ 	.word	0x00009bf0


	//   ....[38]....
        /*0920*/ 	.word	0x00009d10


	//   ....[39]....
        /*0924*/ 	.word	0x00009e30


	//   ....[40]....
        /*0928*/ 	.word	0x00009ea0


	//   ....[41]....
        /*092c*/ 	.word	0x0000e4d0


	//   ....[42]....
        /*0930*/ 	.word	0x0000e560


	//   ....[43]....
        /*0934*/ 	.word	0x0000e620


	//   ....[44]....
        /*0938*/ 	.word	0x0000e680


	//   ....[45]....
        /*093c*/ 	.word	0x0000e6c0


	//   ....[46]....
        /*0940*/ 	.word	0x0000e810


	//   ....[47]....
        /*0944*/ 	.word	0x0000e930


	//   ....[48]....
        /*0948*/ 	.word	0x0000ec20


	//   ....[49]....
        /*094c*/ 	.word	0x000113a0


	//   ....[50]....
        /*0950*/ 	.word	0x00011410


	//   ....[51]....
        /*0954*/ 	.word	0x00011420


	//   ....[52]....
        /*0958*/ 	.word	0x00011430


	//   ....[53]....
        /*095c*/ 	.word	0x00011460


	//   ....[54]....
        /*0960*/ 	.word	0x00011480


	//   ....[55]....
        /*0964*/ 	.word	0x00011490


	//   ....[56]....
        /*0968*/ 	.word	0x000114a0


	//   ....[57]....
        /*096c*/ 	.word	0x00012200


	//   ....[58]....
        /*0970*/ 	.word	0x00012620


	//   ....[59]....
        /*0974*/ 	.word	0x00012640


	//   ....[60]....
        /*0978*/ 	.word	0x00012650


	//   ....[61]....
        /*097c*/ 	.word	0x00012660


	//   ....[62]....
        /*0980*/ 	.word	0x00012670


	//   ....[63]....
        /*0984*/ 	.word	0x00012680


	//   ....[64]....
        /*0988*/ 	.word	0x00012690


	//   ....[65]....
        /*098c*/ 	.word	0x000126a0


	//   ....[66]....
        /*0990*/ 	.word	0x00012810


	//   ....[67]....
        /*0994*/ 	.word	0x00012840


	//   ....[68]....
        /*0998*/ 	.word	0x00012860


	//   ....[69]....
        /*099c*/ 	.word	0x00012870


	//   ....[70]....
        /*09a0*/ 	.word	0x00012890


	//   ....[71]....
        /*09a4*/ 	.word	0x000128b0


	//   ....[72]....
        /*09a8*/ 	.word	0x00012940


	//   ....[73]....
        /*09ac*/ 	.word	0x00012970


	//   ....[74]....
        /*09b0*/ 	.word	0x00012a00


	//   ....[75]....
        /*09b4*/ 	.word	0x00012a30


	//   ....[76]....
        /*09b8*/ 	.word	0x00012a40


	//   ....[77]....
        /*09bc*/ 	.word	0x00012a50


	//   ....[78]....
        /*09c0*/ 	.word	0x00012a60


	//   ....[79]....
        /*09c4*/ 	.word	0x00012a70


	//   ....[80]....
        /*09c8*/ 	.word	0x00012bc0


	//   ....[81]....
        /*09cc*/ 	.word	0x00012bd0


	//   ....[82]....
        /*09d0*/ 	.word	0x00013100


	//   ....[83]....
        /*09d4*/ 	.word	0x00013120


	//   ....[84]....
        /*09d8*/ 	.word	0x000131b0


	//   ....[85]....
        /*09dc*/ 	.word	0x000131c0


	//   ....[86]....
        /*09e0*/ 	.word	0x00013240


	//   ....[87]....
        /*09e4*/ 	.word	0x00013260


	//   ....[88]....
        /*09e8*/ 	.word	0x000132e0


	//   ....[89]....
        /*09ec*/ 	.word	0x000132f0


	//   ....[90]....
        /*09f0*/ 	.word	0x00013370


	//   ....[91]....
        /*09f4*/ 	.word	0x00013390


	//   ....[92]....
        /*09f8*/ 	.word	0x00013410


	//   ....[93]....
        /*09fc*/ 	.word	0x00013420


	//   ....[94]....
        /*0a00*/ 	.word	0x000134a0


	//   ....[95]....
        /*0a04*/ 	.word	0x000134c0


	//   ....[96]....
        /*0a08*/ 	.word	0x00013540


	//   ....[97]....
        /*0a0c*/ 	.word	0x00013550


	//   ....[98]....
        /*0a10*/ 	.word	0x00013660


	//   ....[99]....
        /*0a14*/ 	.word	0x00013750


	//   ....[100]....
        /*0a18*/ 	.word	0x000137c0


	//   ....[101]....
        /*0a1c*/ 	.word	0x00013830


	//   ....[102]....
        /*0a20*/ 	.word	0x00013890


	//   ....[103]....
        /*0a24*/ 	.word	0x00013900


	//   ....[104]....
        /*0a28*/ 	.word	0x00013970


	//   ....[105]....
        /*0a2c*/ 	.word	0x000139e0


	//   ....[106]....
        /*0a30*/ 	.word	0x00013a40


	//   ....[107]....
        /*0a34*/ 	.word	0x00013ab0


	//   ....[108]....
        /*0a38*/ 	.word	0x00013b20


	//   ....[109]....
        /*0a3c*/ 	.word	0x00013b90


	//   ....[110]....
        /*0a40*/ 	.word	0x00013bf0


	//   ....[111]....
        /*0a44*/ 	.word	0x00013c60


	//   ....[112]....
        /*0a48*/ 	.word	0x00013cd0


	//   ....[113]....
        /*0a4c*/ 	.word	0x00013d40


	//   ....[114]....
        /*0a50*/ 	.word	0x00013da0


	//   ....[115]....
        /*0a54*/ 	.word	0x00013e00


	//   ....[116]....
        /*0a58*/ 	.word	0x00013e60


	//   ....[117]....
        /*0a5c*/ 	.word	0x00013eb0


	//   ....[118]....
        /*0a60*/ 	.word	0x00013f10


	//   ....[119]....
        /*0a64*/ 	.word	0x00013f60


	//   ....[120]....
        /*0a68*/ 	.word	0x00013fc0


	//   ....[121]....
        /*0a6c*/ 	.word	0x00014010


	//   ....[122]....
        /*0a70*/ 	.word	0x00014070


	//   ....[123]....
        /*0a74*/ 	.word	0x000140e0


	//   ....[124]....
        /*0a78*/ 	.word	0x00014150


	//   ....[125]....
        /*0a7c*/ 	.word	0x000141c0


	//   ....[126]....
        /*0a80*/ 	.word	0x00014220


	//   ....[127]....
        /*0a84*/ 	.word	0x00014290


	//   ....[128]....
        /*0a88*/ 	.word	0x00014300


	//   ....[129]....
        /*0a8c*/ 	.word	0x00014370


	//   ....[130]....
        /*0a90*/ 	.word	0x000143d0


	//   ....[131]....
        /*0a94*/ 	.word	0x00014440


	//   ....[132]....
        /*0a98*/ 	.word	0x000144b0


	//   ....[133]....
        /*0a9c*/ 	.word	0x00014520


	//   ....[134]....
        /*0aa0*/ 	.word	0x00014580


	//   ....[135]....
        /*0aa4*/ 	.word	0x000145f0


	//   ....[136]....
        /*0aa8*/ 	.word	0x00014660


	//   ....[137]....
        /*0aac*/ 	.word	0x000146d0


	//   ....[138]....
        /*0ab0*/ 	.word	0x00014730


	//   ....[139]....
        /*0ab4*/ 	.word	0x000147a0


	//----- nvinfo : EIATTR_EXIT_INSTR_OFFSETS
	.align		4
.L_408:
        /*0ab8*/ 	.byte	0x04, 0x1c
        /*0aba*/ 	.short	(.L_410 - .L_409)


	//   ....[0]....
.L_409:
        /*0abc*/ 	.word	0x000000a0


	//   ....[1]....
        /*0ac0*/ 	.word	0x00013700


	//----- nvinfo : EIATTR_MAX_THREADS
	.align		4
.L_410:
        /*0ac4*/ 	.byte	0x04, 0x05
        /*0ac6*/ 	.short	(.L_412 - .L_411)
.L_411:
        /*0ac8*/ 	.word	0x00000080
        /*0acc*/ 	.word	0x00000001
        /*0ad0*/ 	.word	0x00000001


	//----- nvinfo : EIATTR_CRS_STACK_SIZE
	.align		4
.L_412:
        /*0ad4*/ 	.byte	0x04, 0x1e
        /*0ad6*/ 	.short	(.L_414 - .L_413)
.L_413:
        /*0ad8*/ 	.word	0x00000000
.L_414:


//--------------------- .nv.info._ZN7cutlass13device_kernelIN5flash19enable_sm80_to_sm89INS1_16FlashAttnFwdSm80INS1_25CollectiveMainloopFwdSm80ILi4ELi1ELb0EN4cute5tupleIJNS5_1CILi128EEENS7_ILi112EEENS7_ILi64EEEEEELi64ENS_6half_tEfNS_4arch4Sm80ELb1ELb0ELb0ELb1ELb0ELb0ELb1ELb0EEENS1_21CollectiveEpilogueFwdINS6_IJS8_SA_S9_EEENS6_IJNS7_ILi1EEESI_SI_EEESC_SE_Li128ELb1ELb1ELb0ELb0EEENS1_19SingleTileSchedulerILb1ELb0ELb1ELi128EEEEEEEEEvNT_6ParamsE --------------------------
	.section	.nv.info._ZN7cutlass13device_kernelIN5flash19enable_sm80_to_sm89INS1_16FlashAttnFwdSm80INS1_25CollectiveMainloopFwdSm80ILi4ELi1ELb0EN4cute5tupleIJNS5_1CILi128EEENS7_ILi112EEENS7_ILi64EEEEEELi64ENS_6half_tEfNS_4arch4Sm80ELb1ELb0ELb0ELb1ELb0ELb0ELb1ELb0EEENS1_21CollectiveEpilogueFwdINS6_IJS8_SA_S9_EEENS6_IJNS7_ILi1EEESI_SI_EEESC_SE_Li128ELb1ELb1ELb0ELb0EEENS1_19SingleTileSchedulerILb1ELb0ELb1ELi128EEEEEEEEEvNT_6ParamsE,"",@"SHT_CUDA_INFO"
	.sectionflags	@""
	.align	4


	//----- nvinfo : EIATTR_CUDA_API_VERSION
	.align		4
        /*0000*/ 	.byte	0x04, 0x37
        /*0002*/ 	.short	(.L_416 - .L_415)
.L_415:
        /*0004*/ 	.word	0x00000082


	//----- nvinfo : EIATTR_SW2861232_WAR
	.align		4
.L_416:
        /*0008*/ 	.byte	0x01, 0x35
	.zero		2


	//----- nvinfo : EIATTR_PARAM_CBANK
	.align		4
        /*000c*/ 	.byte	0x04, 0x0a
        /*000e*/ 	.short	(.L_418 - .L_417)
	.align		4
.L_417:
        /*0010*/ 	.word	index@(.nv.constant0._ZN7cutlass13device_kernelIN5flash19enable_sm80_to_sm89INS1_16FlashAttnFwdSm80INS1_25CollectiveMainloopFwdSm80ILi4ELi1ELb0EN4cute5tupleIJNS5_1CILi128EEENS7_ILi112EEENS7_ILi64EEEEEELi64ENS_6half_tEfNS_4arch4Sm80ELb1ELb0ELb0ELb1ELb0ELb0ELb1ELb0EEENS1_21CollectiveEpilogueFwdINS6_IJS8_SA_S9_EEENS6_IJNS7_ILi1EEESI_SI_EEESC_SE_Li128ELb1ELb1ELb0ELb0EEENS1_19SingleTileSchedulerILb1ELb0ELb1ELi128EEEEEEEEEvNT_6ParamsE)
        /*0014*/ 	.short	0x0160
        /*0016*/ 	.short	0x0418


	//----- nvinfo : EIATTR_CBANK_PARAM_SIZE
	.align		4
.L_418:
        /*0018*/ 	.byte	0x03, 0x19
        /*001a*/ 	.short	0x0418


	//----- nvinfo : EIATTR_KPARAM_INFO
	.align		4
        /*001c*/ 	.byte	0x04, 0x17
        /*001e*/ 	.short	(.L_420 - .L_419)
.L_419:
        /*0020*/ 	.word	0x00000000
        /*0024*/ 	.short	0x0000
        /*0026*/ 	.short	0x0000
        /*0028*/ 	.byte	0x00, 0xf0, 0x61, 0x10


	//----- nvinfo : EIATTR_MAXREG_COUNT
	.align		4
.L_420:
        /*002c*/ 	.byte	0x03, 0x1b
        /*002e*/ 	.short	0x00ff


	//----- nvinfo : EIATTR_NUM_BARRIERS
	.align		4
        /*0030*/ 	.byte	0x02, 0x4c
        /*0032*/ 	.byte	0x02
	.zero		1


	//----- nvinfo : EIATTR_ANNOTATIONS
	.align		4
        /*0034*/ 	.byte	0x04, 0x55
        /*0036*/ 	.short	(.L_422 - .L_421)


	//   ....[0]....
.L_421:
        /* <DEDUP_REMOVED lines=80> */


	//----- nvinfo : EIATTR_MERCURY_ISA_VERSION
	.align		4
.L_422:
        /*0520*/ 	.byte	0x03, 0x5f
        /*0522*/ 	.short	0x0000


	//----- nvinfo : EIATTR_COOP_GROUP_MASK_REGIDS
	.align		4
        /*0524*/ 	.byte	0x04, 0x29
        /*0526*/ 	.short	(.L_424 - .L_423)


	//   ....[0]....
.L_423:
        /*0528*/ 	.word	0xffffffff


	//   ....[1]....
        /*052c*/ 	.word	0xffffffff


	//   ....[2]....
        /*0530*/ 	.word	0xffffffff


	//   ....[3]....
        /*0534*/ 	.word	0xffffffff


	//   ....[4]....
        /*0538*/ 	.word	0xffffffff


	//   ....[5]....
        /*053c*/ 	.word	0xffffffff


	//   ....[6]....
        /*0540*/ 	.word	0xffffffff


	//   ....[7]....
        /*0544*/ 	.word	0xffffffff


	//   ....[8]....
        /*0548*/ 	.word	0xffffffff


	//   ....[9]....
        /*054c*/ 	.word	0xffffffff


	//   ....[10]....
        /*0550*/ 	.word	0xffffffff


	//   ....[11]....
        /*0554*/ 	.word	0xffffffff


	//   ....[12]....
        /*0558*/ 	.word	0xffffffff


	//   ....[13]....
        /*055c*/ 	.word	0xffffffff


	//   ....[14]....
        /*0560*/ 	.word	0xffffffff


	//   ....[15]....
        /*0564*/ 	.word	0xffffffff


	//   ....[16]....
        /*0568*/ 	.word	0xffffffff


	//   ....[17]....
        /*056c*/ 	.word	0xffffffff


	//   ....[18]....
        /*0570*/ 	.word	0xffffffff


	//   ....[19]....
        /*0574*/ 	.word	0xffffffff


	//   ....[20]....
        /*0578*/ 	.word	0xffffffff


	//   ....[21]....
        /*057c*/ 	.word	0xffffffff


	//   ....[22]....
        /*0580*/ 	.word	0xffffffff


	//   ....[23]....
        /*0584*/ 	.word	0xffffffff


	//   ....[24]....
        /*0588*/ 	.word	0xffffffff


	//   ....[25]....
        /*058c*/ 	.word	0xffffffff


	//   ....[26]....
        /*0590*/ 	.word	0xffffffff


	//   ....[27]....
        /*0594*/ 	.word	0xffffffff


	//   ....[28]....
        /*0598*/ 	.word	0xffffffff


	//   ....[29]....
        /*059c*/ 	.word	0xffffffff


	//   ....[30]....
        /*05a0*/ 	.word	0xffffffff


	//   ....[31]....
        /*05a4*/ 	.word	0xffffffff


	//   ....[32]....
        /*05a8*/ 	.word	0xffffffff


	//   ....[33]....
        /*05ac*/ 	.word	0xffffffff


	//   ....[34]....
        /*05b0*/ 	.word	0xffffffff


	//   ....[35]....
        /*05b4*/ 	.word	0xffffffff


	//   ....[36]....
        /*05b8*/ 	.word	0xffffffff


	//   ....[37]....
        /*05bc*/ 	.word	0xffffffff


	//   ....[38]....
        /*05c0*/ 	.word	0xffffffff


	//   ....[39]....
        /*05c4*/ 	.word	0xffffffff


	//   ....[40]....
        /*05c8*/ 	.word	0xffffffff


	//   ....[41]....
        /*05cc*/ 	.word	0xffffffff


	//   ....[42]....
        /*05d0*/ 	.word	0xffffffff


	//   ....[43]....
        /*05d4*/ 	.word	0xffffffff


	//   ....[44]....
        /*05d8*/ 	.word	0xffffffff


	//   ....[45]....
        /*05dc*/ 	.word	0xffffffff


	//   ....[46]....
        /*05e0*/ 	.word	0xffffffff


	//   ....[47]....
        /*05e4*/ 	.word	0xffffffff


	//   ....[48]....
        /*05e8*/ 	.word	0xffffffff


	//   ....[49]....
        /*05ec*/ 	.word	0xffffffff


	//   ....[50]....
        /*05f0*/ 	.word	0xffffffff


	//   ....[51]....
        /*05f4*/ 	.word	0xffffffff


	//   ....[52]....
        /*05f8*/ 	.word	0xffffffff


	//   ....[53]....
        /*05fc*/ 	.word	0xffffffff


	//   ....[54]....
        /*0600*/ 	.word	0xffffffff


	//   ....[55]....
        /*0604*/ 	.word	0xffffffff


	//   ....[56]....
        /*0608*/ 	.word	0xffffffff


	//   ....[57]....
        /*060c*/ 	.word	0xffffffff


	//   ....[58]....
        /*0610*/ 	.word	0xffffffff


	//   ....[59]....
        /*0614*/ 	.word	0xffffffff


	//   ....[60]....
        /*0618*/ 	.word	0xffffffff


	//   ....[61]....
        /*061c*/ 	.word	0xffffffff


	//   ....[62]....
        /*0620*/ 	.word	0xffffffff


	//   ....[63]....
        /*0624*/ 	.word	0xffffffff


	//   ....[64]....
        /*0628*/ 	.word	0xffffffff


	//   ....[65]....
        /*062c*/ 	.word	0xffffffff


	//   ....[66]....
        /*0630*/ 	.word	0xffffffff


	//   ....[67]....
        /*0634*/ 	.word	0xffffffff


	//   ....[68]....
        /*0638*/ 	.word	0xffffffff


	//   ....[69]....
        /*063c*/ 	.word	0xffffffff


	//   ....[70]....
        /*0640*/ 	.word	0xffffffff


	//   ....[71]....
        /*0644*/ 	.word	0xffffffff


	//   ....[72]....
        /*0648*/ 	.word	0xffffffff


	//   ....[73]....
        /*064c*/ 	.word	0xffffffff


	//   ....[74]....
        /*0650*/ 	.word	0xffffffff


	//   ....[75]....
        /*0654*/ 	.word	0xffffffff


	//   ....[76]....
        /*0658*/ 	.word	0xffffffff


	//   ....[77]....
        /*065c*/ 	.word	0xffffffff


	//   ....[78]....
        /*0660*/ 	.word	0xffffffff


	//   ....[79]....
        /*0664*/ 	.word	0xffffffff


	//   ....[80]....
        /*0668*/ 	.word	0xffffffff


	//   ....[81]....
        /*066c*/ 	.word	0xffffffff


	//   ....[82]....
        /*0670*/ 	.word	0xffffffff


	//   ....[83]....
        /*0674*/ 	.word	0xffffffff


	//   ....[84]....
        /*0678*/ 	.word	0xffffffff


	//   ....[85]....
        /*067c*/ 	.word	0xffffffff


	//   ....[86]....
        /*0680*/ 	.word	0xffffffff


	//   ....[87]....
        /*0684*/ 	.word	0xffffffff


	//   ....[88]....
        /*0688*/ 	.word	0xffffffff


	//   ....[89]....
        /*068c*/ 	.word	0xffffffff


	//   ....[90]....
        /*0690*/ 	.word	0xffffffff


	//   ....[91]....
        /*0694*/ 	.word	0xffffffff


	//   ....[92]....
        /*0698*/ 	.word	0xffffffff


	//   ....[93]....
        /*069c*/ 	.word	0xffffffff


	//   ....[94]....
        /*06a0*/ 	.word	0xffffffff


	//   ....[95]....
        /*06a4*/ 	.word	0xffffffff


	//   ....[96]....
        /*06a8*/ 	.word	0xffffffff


	//----- nvinfo : EIATTR_COOP_GROUP_INSTR_OFFSETS
	.align		4
.L_424:
        /*06ac*/ 	.byte	0x04, 0x28
        /*06ae*/ 	.short	(.L_426 - .L_425)


	//   ....[0]....
.L_425:
        /*06b0*/ 	.word	0x00000090


	//   ....[1]....
        /*06b4*/ 	.word	0x00001020


	//   ....[2]....
        /*06b8*/ 	.word	0x00001050


	//   ....[3]....
        /*06bc*/ 	.word	0x000011f0


	//   ....[4]....
        /*06c0*/ 	.word	0x00001220


	//   ....[5]....
        /*06c4*/ 	.word	0x000012b0


	//   ....[6]....
        /*06c8*/ 	.word	0x000012e0


	//   ....[7]....
        /*06cc*/ 	.word	0x00001370


	//   ....[8]....
        /*06d0*/ 	.word	0x000013a0


	//   ....[9]....
        /*06d4*/ 	.word	0x00001430


	//   ....[10]....
        /*06d8*/ 	.word	0x00001460


	//   ....[11]....
        /*06dc*/ 	.word	0x000014f0


	//   ....[12]....
        /*06e0*/ 	.word	0x00001520


	//   ....[13]....
        /*06e4*/ 	.word	0x000015b0


	//   ....[14]....
        /*06e8*/ 	.word	0x000015e0


	//   ....[15]....
        /*06ec*/ 	.word	0x00001660


	//   ....[16]....
        /*06f0*/ 	.word	0x000016a0


	//   ....[17]....
        /*06f4*/ 	.word	0x00002ee0


	//   ....[18]....
        /*06f8*/ 	.word	0x00002ef0


	//   ....[19]....
        /*06fc*/ 	.word	0x00002f00


	//   ....[20]....
        /*0700*/ 	.word	0x00002f10


	//   ....[21]....
        /*0704*/ 	.word	0x00003db0


	//   ....[22]....
        /*0708*/ 	.word	0x00003ff0


	//   ....[23]....
        /*070c*/ 	.word	0x00004010


	//   ....[24]....
        /*0710*/ 	.word	0x000040f0


	//   ....[25]....
        /*0714*/ 	.word	0x00004270


	//   ....[26]....
        /*0718*/ 	.word	0x000044a0


	//   ....[27]....
        /*071c*/ 	.word	0x00004910


	//   ....[28]....
        /*0720*/ 	.word	0x00004990


	//   ....[29]....
        /*0724*/ 	.word	0x00008210


	//   ....[30]....
        /*0728*/ 	.word	0x00008230


	//   ....[31]....
        /*072c*/ 	.word	0x00008250


	//   ....[32]....
        /*0730*/ 	.word	0x00008270


	//   ....[33]....
        /*0734*/ 	.word	0x00009400


	//   ....[34]....
        /*0738*/ 	.word	0x00009500


	//   ....[35]....
        /*073c*/ 	.word	0x00009a10


	//   ....[36]....
        /*0740*/ 	.word	0x00009b70


	//   ....[37]....
        /*0744*/ 	.word	0x00009cb0


	//   ....[38]....
        /*0748*/ 	.word	0x00009cd0


	//   ....[39]....
        /*074c*/ 	.word	0x00009d20


	//   ....[40]....
        /*0750*/ 	.word	0x00009d90


	//   ....[41]....
        /*0754*/ 	.word	0x0000df30


	//   ....[42]....
        /*0758*/ 	.word	0x0000dfb0


	//   ....[43]....
        /*075c*/ 	.word	0x0000e070


	//   ....[44]....
        /*0760*/ 	.word	0x0000e0d0


	//   ....[45]....
        /*0764*/ 	.word	0x0000e100


	//   ....[46]....
        /*0768*/ 	.word	0x0000e1e0


	//   ....[47]....
        /*076c*/ 	.word	0x0000e360


	//   ....[48]....
        /*0770*/ 	.word	0x0000e6d0


	//   ....[49]....
        /*0774*/ 	.word	0x00010c50


	//   ....[50]....
        /*0778*/ 	.word	0x00010c60


	//   ....[51]....
        /*077c*/ 	.word	0x00010c70


	//   ....[52]....
        /*0780*/ 	.word	0x00010c90


	//   ....[53]....
        /*0784*/ 	.word	0x00010cb0


	//   ....[54]....
        /*0788*/ 	.word	0x00010cc0


	//   ....[55]....
        /*078c*/ 	.word	0x00010cf0


	//   ....[56]....
        /*0790*/ 	.word	0x00010d20


	//   ....[57]....
        /*0794*/ 	.word	0x00011fd0


	//   ....[58]....
        /*0798*/ 	.word	0x00012020


	//   ....[59]....
        /*079c*/ 	.word	0x00012050


	//   ....[60]....
        /*07a0*/ 	.word	0x00012080


	//   ....[61]....
        /*07a4*/ 	.word	0x000120b0


	//   ....[62]....
        /*07a8*/ 	.word	0x000120f0


	//   ....[63]....
        /*07ac*/ 	.word	0x00012120


	//   ....[64]....
        /*07b0*/ 	.word	0x00012150


	//   ....[65]....
        /*07b4*/ 	.word	0x00012230


	//   ....[66]....
        /*07b8*/ 	.word	0x00012290


	//   ....[67]....
        /*07bc*/ 	.word	0x000122c0


	//   ....[68]....
        /*07c0*/ 	.word	0x00012320


	//   ....[69]....
        /*07c4*/ 	.word	0x00012330


	//   ....[70]....
        /*07c8*/ 	.word	0x00012340


	//   ....[71]....
        /*07cc*/ 	.word	0x00012360


	//   ....[72]....
        /*07d0*/ 	.word	0x000123c0


	//   ....[73]....
        /*07d4*/ 	.word	0x00012470


	//   ....[74]....
        /*07d8*/ 	.word	0x00012480


	//   ....[75]....
        /*07dc*/ 	.word	0x000124b0


	//   ....[76]....
        /*07e0*/ 	.word	0x000124c0


	//   ....[77]....
        /*07e4*/ 	.word	0x000124d0


	//   ....[78]....
        /*07e8*/ 	.word	0x000124e0


	//   ....[79]....
        /*07ec*/ 	.word	0x00012560


	//   ....[80]....
        /*07f0*/ 	.word	0x00012570


	//   ....[81]....
        /*07f4*/ 	.word	0x00012cd0


	//   ....[82]....
        /*07f8*/ 	.word	0x00012d10


	//   ....[83]....
        /*07fc*/ 	.word	0x00012d40


	//   ....[84]....
        /*0800*/ 	.word	0x00012d70


	//   ....[85]....
        /*0804*/ 	.word	0x00012da0


	//   ....[86]....
        /*0808*/ 	.word	0x00012dd0


	//   ....[87]....
        /*080c*/ 	.word	0x00012e00


	//   ....[88]....
        /*0810*/ 	.word	0x00012e20


	//   ....[89]....
        /*0814*/ 	.word	0x00012e40


	//   ....[90]....
        /*0818*/ 	.word	0x00012e70


	//   ....[91]....
        /*081c*/ 	.word	0x00012e80


	//   ....[92]....
        /*0820*/ 	.word	0x00012e90


	//   ....[93]....
        /*0824*/ 	.word	0x00012ea0


	//   ....[94]....
        /*0828*/ 	.word	0x00012eb0


	//   ....[95]....
        /*082c*/ 	.word	0x00012ee0


	//   ....[96]....
        /*0830*/ 	.word	0x00012f00


	//----- nvinfo : EIATTR_EXIT_INSTR_OFFSETS
	.align		4
.L_426:
        /*0834*/ 	.byte	0x04, 0x1c
        /*0836*/ 	.short	(.L_428 - .L_427)


	//   ....[0]....
.L_427:
        /*0838*/ 	.word	0x00000370


	//   ....[1]....
        /*083c*/ 	.word	0x00012610


	//   ....[2]....
        /*0840*/ 	.word	0x00012650


	//   ....[3]....
        /*0844*/ 	.word	0x00013060


	//   ....[4]....
        /*0848*/ 	.word	0x000130a0


	//----- nvinfo : EIATTR_CTAIDZ_USED
	.align		4
.L_428:
        /*084c*/ 	.byte	0x01, 0x04
	.zero		2


	//----- nvinfo : EIATTR_MAX_THREADS
	.align		4
        /*0850*/ 	.byte	0x04, 0x05
        /*0852*/ 	.short	(.L_430 - .L_429)
.L_429:
        /*0854*/ 	.word	0x00000080
        /*0858*/ 	.word	0x00000001
        /*085c*/ 	.word	0x00000001


	//----- nvinfo : EIATTR_CRS_STACK_SIZE
	.align		4
.L_430:
        /*0860*/ 	.byte	0x04, 0x1e
        /*0862*/ 	.short	(.L_432 - .L_431)
.L_431:
        /*0864*/ 	.word	0x00000000
.L_432:


//--------------------- .nv.info._ZN7cutlass13device_kernelIN5flash19enable_sm80_to_sm89INS1_16FlashAttnFwdSm80INS1_25CollectiveMainloopFwdSm80ILi4ELi1ELb0EN4cute5tupleIJNS5_1CILi128EEENS7_ILi112EEENS7_ILi64EEEEEELi64ENS_6half_tEfNS_4arch4Sm80ELb1ELb0ELb0ELb1ELb0ELb1ELb1ELb0EEENS1_21CollectiveEpilogueFwdINS6_IJS8_SA_S9_EEENS6_IJNS7_ILi1EEESI_SI_EEESC_SE_Li128ELb1ELb1ELb0ELb0EEENS1_19SingleTileSchedulerILb1ELb0ELb1ELi128EEEEEEEEEvNT_6ParamsE --------------------------
	.section	.nv.info._ZN7cutlass13device_kernelIN5flash19enable_sm80_to_sm89INS1_16FlashAttnFwdSm80INS1_25CollectiveMainloopFwdSm80ILi4ELi1ELb0EN4cute5tupleIJNS5_1CILi128EEENS7_ILi112EEENS7_ILi64EEEEEELi64ENS_6half_tEfNS_4arch4Sm80ELb1ELb0ELb0ELb1ELb0ELb1ELb1ELb0EEENS1_21CollectiveEpilogueFwdINS6_IJS8_SA_S9_EEENS6_IJNS7_ILi1EEESI_SI_EEESC_SE_Li128ELb1ELb1ELb0ELb0EEENS1_19SingleTileSchedulerILb1ELb0ELb1ELi128EEEEEEEEEvNT_6ParamsE,"",@"SHT_CUDA_INFO"
	.sectionflags	@""
	.align	4


	//----- nvinfo : EIATTR_CUDA_API_VERSION
	.align		4
        /*0000*/ 	.byte	0x04, 0x37
        /*0002*/ 	.short	(.L_434 - .L_433)
.L_433:
        /*0004*/ 	.word	0x00000082


	//----- nvinfo : EIATTR_SW2861232_WAR
	.align		4
.L_434:
        /*0008*/ 	.byte	0x01, 0x35
	.zero		2


	//----- nvinfo : EIATTR_PARAM_CBANK
	.align		4
        /*000c*/ 	.byte	0x04, 0x0a
        /*000e*/ 	.short	(.L_436 - .L_435)
	.align		4
.L_435:
        /*0010*/ 	.word	index@(.nv.constant0._ZN7cutlass13device_kernelIN5flash19enable_sm80_to_sm89INS1_16FlashAttnFwdSm80INS1_25CollectiveMainloopFwdSm80ILi4ELi1ELb0EN4cute5tupleIJNS5_1CILi128EEENS7_ILi112EEENS7_ILi64EEEEEELi64ENS_6half_tEfNS_4arch4Sm80ELb1ELb0ELb0ELb1ELb0ELb1ELb1ELb0EEENS1_21CollectiveEpilogueFwdINS6_IJS8_SA_S9_EEENS6_IJNS7_ILi1EEESI_SI_EEESC_SE_Li128ELb1ELb1ELb0ELb0EEENS1_19SingleTileSchedulerILb1ELb0ELb1ELi128EEEEEEEEEvNT_6ParamsE)
        /*0014*/ 	.short	0x0160
        /*0016*/ 	.short	0x0418


	//----- nvinfo : EIATTR_CBANK_PARAM_SIZE
	.align		4
.L_436:
        /*0018*/ 	.byte	0x03, 0x19
        /*001a*/ 	.short	0x0418


	//----- nvinfo : EIATTR_KPARAM_INFO
	.align		4
        /*001c*/ 	.byte	0x04, 0x17
        /*001e*/ 	.short	(.L_438 - .L_437)
.L_437:
        /*0020*/ 	.word	0x00000000
        /*0024*/ 	.short	0x0000
        /*0026*/ 	.short	0x0000
        /*0028*/ 	.byte	0x00, 0xf0, 0x61, 0x10


	//----- nvinfo : EIATTR_MAXREG_COUNT
	.align		4
.L_438:
        /*002c*/ 	.byte	0x03, 0x1b
        /*002e*/ 	.short	0x00ff


	//----- nvinfo : EIATTR_NUM_BARRIERS
	.align		4
        /*0030*/ 	.byte	0x02, 0x4c
        /*0032*/ 	.byte	0x02
	.zero		1


	//----- nvinfo : EIATTR_ANNOTATIONS
	.align		4
        /*0034*/ 	.byte	0x04, 0x55
        /*0036*/ 	.short	(.L_440 - .L_439)


	//   ....[0]....
.L_439:
        /* <DEDUP_REMOVED lines=74> */


	//----- nvinfo : EIATTR_MERCURY_ISA_VERSION
	.align		4
.L_440:
        /*04c8*/ 	.byte	0x03, 0x5f
        /*04ca*/ 	.short	0x0000


	//----- nvinfo : EIATTR_COOP_GROUP_MASK_REGIDS
	.align		4
        /*04cc*/ 	.byte	0x04, 0x29
        /*04ce*/ 	.short	(.L_442 - .L_441)


	//   ....[0]....
.L_441:
        /*04d0*/ 	.word	0xffffffff


	//   ....[1]....
        /*04d4*/ 	.word	0xffffffff


	//   ....[2]....
        /*04d8*/ 	.word	0xffffffff


	//   ....[3]....
        /*04dc*/ 	.word	0xffffffff


	//   ....[4]....
        /*04e0*/ 	.word	0xffffffff


	//   ....[5]....
        /*04e4*/ 	.word	0xffffffff


	//   ....[6]....
        /*04e8*/ 	.word	0xffffffff


	//   ....[7]....
        /*04ec*/ 	.word	0xffffffff


	//   ....[8]....
        /*04f0*/ 	.word	0xffffffff


	//   ....[9]....
        /*04f4*/ 	.word	0xffffffff


	//   ....[10]....
        /*04f8*/ 	.word	0xffffffff


	//   ....[11]....
        /*04fc*/ 	.word	0xffffffff


	//   ....[12]....
        /*0500*/ 	.word	0xffffffff


	//   ....[13]....
        /*0504*/ 	.word	0xffffffff


	//   ....[14]....
        /*0508*/ 	.word	0xffffffff


	//   ....[15]....
        /*050c*/ 	.word	0xffffffff


	//   ....[16]....
        /*0510*/ 	.word	0xffffffff


	//   ....[17]....
        /*0514*/ 	.word	0xffffffff


	//   ....[18]....
        /*0518*/ 	.word	0xffffffff


	//   ....[19]....
        /*051c*/ 	.word	0xffffffff


	//   ....[20]....
        /*0520*/ 	.word	0xffffffff


	//   ....[21]....
        /*0524*/ 	.word	0xffffffff


	//   ....[22]....
        /*0528*/ 	.word	0xffffffff


	//   ....[23]....
        /*052c*/ 	.word	0xffffffff


	//   ....[24]....
        /*0530*/ 	.word	0xffffffff


	//   ....[25]....
        /*0534*/ 	.word	0xffffffff


	//   ....[26]....
        /*0538*/ 	.word	0xffffffff


	//   ....[27]....
        /*053c*/ 	.word	0xffffffff


	//   ....[28]....
        /*0540*/ 	.word	0xffffffff


	//   ....[29]....
        /*0544*/ 	.word	0xffffffff


	//   ....[30]....
        /*0548*/ 	.word	0xffffffff


	//   ....[31]....
        /*054c*/ 	.word	0xffffffff


	//   ....[32]....
        /*0550*/ 	.word	0xffffffff


	//   ....[33]....
        /*0554*/ 	.word	0xffffffff


	//   ....[34]....
        /*0558*/ 	.word	0xffffffff


	//   ....[35]....
        /*055c*/ 	.word	0xffffffff


	//   ....[36]....
        /*0560*/ 	.word	0xffffffff


	//   ....[37]....
        /*0564*/ 	.word	0xffffffff


	//   ....[38]....
        /*0568*/ 	.word	0xffffffff


	//   ....[39]....
        /*056c*/ 	.word	0xffffffff


	//   ....[40]....
        /*0570*/ 	.word	0xffffffff


	//   ....[41]....
        /*0574*/ 	.word	0xffffffff


	//   ....[42]....
        /*0578*/ 	.word	0xffffffff


	//   ....[43]....
        /*057c*/ 	.word	0xffffffff


	//   ....[44]....
        /*0580*/ 	.word	0xffffffff


	//   ....[45]....
        /*0584*/ 	.word	0xffffffff


	//   ....[46]....
        /*0588*/ 	.word	0xffffffff


	//   ....[47]....
        /*058c*/ 	.word	0xffffffff


	//   ....[48]....
        /*0590*/ 	.word	0xffffffff


	//   ....[49]....
        /*0594*/ 	.word	0xffffffff


	//   ....[50]....
        /*0598*/ 	.word	0xffffffff


	//   ....[51]....
        /*059c*/ 	.word	0xffffffff


	//   ....[52]....
        /*05a0*/ 	.word	0xffffffff


	//   ....[53]....
        /*05a4*/ 	.word	0xffffffff


	//   ....[54]....
        /*05a8*/ 	.word	0xffffffff


	//   ....[55]....
        /*05ac*/ 	.word	0xffffffff


	//   ....[56]....
        /*05b0*/ 	.word	0xffffffff


	//   ....[57]....
        /*05b4*/ 	.word	0xffffffff


	//   ....[58]....
        /*05b8*/ 	.word	0xffffffff


	//   ....[59]....
        /*05bc*/ 	.word	0xffffffff


	//   ....[60]....
        /*05c0*/ 	.word	0xffffffff


	//   ....[61]....
        /*05c4*/ 	.word	0xffffffff


	//   ....[62]....
        /*05c8*/ 	.word	0xffffffff


	//   ....[63]....
        /*05cc*/ 	.word	0xffffffff


	//   ....[64]....
        /*05d0*/ 	.word	0xffffffff


	//   ....[65]....
        /*05d4*/ 	.word	0xffffffff


	//   ....[66]....
        /*05d8*/ 	.word	0xffffffff


	//   ....[67]....
        /*05dc*/ 	.word	0xffffffff


	//   ....[68]....
        /*05e0*/ 	.word	0xffffffff


	//   ....[69]....
        /*05e4*/ 	.word	0xffffffff


	//   ....[70]....
        /*05e8*/ 	.word	0xffffffff


	//   ....[71]....
        /*05ec*/ 	.word	0xffffffff


	//   ....[72]....
        /*05f0*/ 	.word	0xffffffff


	//   ....[73]....
        /*05f4*/ 	.word	0xffffffff


	//   ....[74]....
        /*05f8*/ 	.word	0xffffffff


	//   ....[75]....
        /*05fc*/ 	.word	0xffffffff


	//   ....[76]....
        /*0600*/ 	.word	0xffffffff


	//   ....[77]....
        /*0604*/ 	.word	0xffffffff


	//   ....[78]....
        /*0608*/ 	.word	0xffffffff


	//   ....[79]....
        /*060c*/ 	.word	0xffffffff


	//   ....[80]....
        /*0610*/ 	.word	0xffffffff


	//   ....[81]....
        /*0614*/ 	.word	0xffffffff


	//   ....[82]....
        /*0618*/ 	.word	0xffffffff


	//   ....[83]....
        /*061c*/ 	.word	0xffffffff


	//   ....[84]....
        /*0620*/ 	.word	0xffffffff


	//   ....[85]....
        /*0624*/ 	.word	0xffffffff


	//   ....[86]....
        /*0628*/ 	.word	0xffffffff


	//   ....[87]....
        /*062c*/ 	.word	0xffffffff


	//   ....[88]....
        /*0630*/ 	.word	0xffffffff


	//   ....[89]....
        /*0634*/ 	.word	0xffffffff


	//   ....[90]....
        /*0638*/ 	.word	0xffffffff


	//   ....[91]....
        /*063c*/ 	.word	0xffffffff


	//   ....[92]....
        /*0640*/ 	.word	0xffffffff


	//   ....[93]....
        /*0644*/ 	.word	0xffffffff


	//   ....[94]....
        /*0648*/ 	.word	0xffffffff


	//   ....[95]....
        /*064c*/ 	.word	0xffffffff


	//   ....[96]....
        /*0650*/ 	.word	0xffffffff


	//   ....[97]....
        /*0654*/ 	.word	0xffffffff


	//   ....[98]....
        /*0658*/ 	.word	0xffffffff


	//   ....[99]....
        /*065c*/ 	.word	0xffffffff


	//   ....[100]....
        /*0660*/ 	.word	0xffffffff


	//   ....[101]....
        /*0664*/ 	.word	0xffffffff


	//   ....[102]....
        /*0668*/ 	.word	0xffffffff


	//   ....[103]....
        /*066c*/ 	.word	0xffffffff


	//   ....[104]....
        /*0670*/ 	.word	0xffffffff


	//   ....[105]....
        /*0674*/ 	.word	0xffffffff


	//   ....[106]....
        /*0678*/ 	.word	0xffffffff


	//   ....[107]....
        /*067c*/ 	.word	0xffffffff


	//   ....[108]....
        /*0680*/ 	.word	0xffffffff


	//   ....[109]....
        /*0684*/ 	.word	0xffffffff


	//   ....[110]....
        /*0688*/ 	.word	0xffffffff


	//   ....[111]....
        /*068c*/ 	.word	0xffffffff


	//   ....[112]....
        /*0690*/ 	.word	0xffffffff


	//   ....[113]....
        /*0694*/ 	.word	0xffffffff


	//   ....[114]....
        /*0698*/ 	.word	0xffffffff


	//   ....[115]....
        /*069c*/ 	.word	0xffffffff


	//   ....[116]....
        /*06a0*/ 	.word	0xffffffff


	//   ....[117]....
        /*06a4*/ 	.word	0xffffffff


	//   ....[118]....
        /*06a8*/ 	.word	0xffffffff


	//   ....[119]....
        /*06ac*/ 	.word	0xffffffff


	//   ....[120]....
        /*06b0*/ 	.word	0xffffffff


	//   ....[121]....
        /*06b4*/ 	.word	0xffffffff


	//   ....[122]....
        /*06b8*/ 	.word	0xffffffff


	//   ....[123]....
        /*06bc*/ 	.word	0xffffffff


	//   ....[124]....
        /*06c0*/ 	.word	0xffffffff


	//   ....[125]....
        /*06c4*/ 	.word	0xffffffff


	//   ....[126]....
        /*06c8*/ 	.word	0xffffffff


	//   ....[127]....
        /*06cc*/ 	.word	0xffffffff


	//   ....[128]....
        /*06d0*/ 	.word	0xffffffff


	//----- nvinfo : EIATTR_COOP_GROUP_INSTR_OFFSETS
	.align		4
.L_442:
        /*06d4*/ 	.byte	0x04, 0x28
        /*06d6*/ 	.short	(.L_444 - .L_443)


	//   ....[0]....
.L_443:
        /*06d8*/ 	.word	0x00000090


	//   ....[1]....
        /*06dc*/ 	.word	0x00008a90


	//   ....[2]....
        /*06e0*/ 	.word	0x00008ac0


	//   ....[3]....
        /*06e4*/ 	.word	0x00008ce0


	//   ....[4]....
        /*06e8*/ 	.word	0x00008d10


	//   ....[5]....
        /*06ec*/ 	.word	0x00008da0


	//   ....[6]....
        /*06f0*/ 	.word	0x00008dd0


	//   ....[7]....
        /*06f4*/ 	.word	0x00008e60


	//   ....[8]....
        /*06f8*/ 	.word	0x00008e90


	//   ....[9]....
        /*06fc*/ 	.word	0x00008f20


	//   ....[10]....
        /*0700*/ 	.word	0x00008f50


	//   ....[11]....
        /*0704*/ 	.word	0x00008fe0


	//   ....[12]....
        /*0708*/ 	.word	0x00009010


	//   ....[13]....
        /*070c*/ 	.word	0x000090a0


	//   ....[14]....
        /*0710*/ 	.word	0x000090d0


	//   ....[15]....
        /*0714*/ 	.word	0x00009190


	//   ....[16]....
        /*0718*/ 	.word	0x000091d0


	//   ....[17]....
        /*071c*/ 	.word	0x00009aa0


	//   ....[18]....
        /*0720*/ 	.word	0x00009ac0


	//   ....[19]....
        /*0724*/ 	.word	0x00009ad0


	//   ....[20]....
        /*0728*/ 	.word	0x00009ae0


	//   ....[21]....
        /*072c*/ 	.word	0x00009c50


	//   ....[22]....
        /*0730*/ 	.word	0x00009d10


	//   ....[23]....
        /*0734*/ 	.word	0x00009d50


	//   ....[24]....
        /*0738*/ 	.word	0x00009d90


	//   ....[25]....
        /*073c*/ 	.word	0x00009f30


	//   ....[26]....
        /*0740*/ 	.word	0x00009ff0


	//   ....[27]....
        /*0744*/ 	.word	0x0000a030


	//   ....[28]....
        /*0748*/ 	.word	0x0000a070


	//   ....[29]....
        /*074c*/ 	.word	0x0000a230


	//   ....[30]....
        /*0750*/ 	.word	0x0000a2f0


	//   ....[31]....
        /*0754*/ 	.word	0x0000a330


	//   ....[32]....
        /*0758*/ 	.word	0x0000a370


	//   ....[33]....
        /*075c*/ 	.word	0x0000c000


	//   ....[34]....
        /*0760*/ 	.word	0x0000c020


	//   ....[35]....
        /*0764*/ 	.word	0x0000c050


	//   ....[36]....
        /*0768*/ 	.word	0x0000c060


	//   ....[37]....
        /*076c*/ 	.word	0x0000c140


	//   ....[38]....
        /*0770*/ 	.word	0x0000c180


	//   ....[39]....
        /*0774*/ 	.word	0x0000c1a0


	//   ....[40]....
        /*0778*/ 	.word	0x0000c1b0


	//   ....[41]....
        /*077c*/ 	.word	0x0000c3a0


	//   ....[42]....
        /*0780*/ 	.word	0x0000c3e0


	//   ....[43]....
        /*0784*/ 	.word	0x0000c400


	//   ....[44]....
        /*0788*/ 	.word	0x0000c410


	//   ....[45]....
        /*078c*/ 	.word	0x0000c590


	//   ....[46]....
        /*0790*/ 	.word	0x0000c5d0


	//   ....[47]....
        /*0794*/ 	.word	0x0000c610


	//   ....[48]....
        /*0798*/ 	.word	0x0000c630


	//   ....[49]....
        /*079c*/ 	.word	0x0000f760


	//   ....[50]....
        /*07a0*/ 	.word	0x0000f770


	//   ....[51]....
        /*07a4*/ 	.word	0x0000f780


	//   ....[52]....
        /*07a8*/ 	.word	0x0000f790


	//   ....[53]....
        /*07ac*/ 	.word	0x000106c0


	//   ....[54]....
        /*07b0*/ 	.word	0x00010870


	//   ....[55]....
        /*07b4*/ 	.word	0x000108c0


	//   ....[56]....
        /*07b8*/ 	.word	0x00010900


	//   ....[57]....
        /*07bc*/ 	.word	0x00010990


	//   ....[58]....
        /*07c0*/ 	.word	0x00010a50


	//   ....[59]....
        /*07c4*/ 	.word	0x00011130


	//   ....[60]....
        /*07c8*/ 	.word	0x000111b0


	//   ....[61]....
        /*07cc*/ 	.word	0x00014830


	//   ....[62]....
        /*07d0*/ 	.word	0x00014850


	//   ....[63]....
        /*07d4*/ 	.word	0x00014870


	//   ....[64]....
        /*07d8*/ 	.word	0x00014890


	//   ....[65]....
        /*07dc*/ 	.word	0x00015a10


	//   ....[66]....
        /*07e0*/ 	.word	0x00015b90


	//   ....[67]....
        /*07e4*/ 	.word	0x00015f00


	//   ....[68]....
        /*07e8*/ 	.word	0x00016030


	//   ....[69]....
        /*07ec*/ 	.word	0x00016360


	//   ....[70]....
        /*07f0*/ 	.word	0x00016380


	//   ....[71]....
        /*07f4*/ 	.word	0x000163d0


	//   ....[72]....
        /*07f8*/ 	.word	0x00016420


	//   ....[73]....
        /*07fc*/ 	.word	0x0001a450


	//   ....[74]....
        /*0800*/ 	.word	0x0001a4d0


	//   ....[75]....
        /*0804*/ 	.word	0x0001a590


	//   ....[76]....
        /*0808*/ 	.word	0x0001a5f0


	//   ....[77]....
        /*080c*/ 	.word	0x0001a620


	//   ....[78]....
        /*0810*/ 	.word	0x0001a700


	//   ....[79]....
        /*0814*/ 	.word	0x0001a880


	//   ....[80]....
        /*0818*/ 	.word	0x0001ab90


	//   ....[81]....
        /*081c*/ 	.word	0x0001d1f0


	//   ....[82]....
        /*0820*/ 	.word	0x0001d200


	//   ....[83]....
        /*0824*/ 	.word	0x0001d210


	//   ....[84]....
        /*0828*/ 	.word	0x0001d230


	//   ....[85]....
        /*082c*/ 	.word	0x0001d250


	//   ....[86]....
        /*0830*/ 	.word	0x0001d260


	//   ....[87]....
        /*0834*/ 	.word	0x0001d290


	//   ....[88]....
        /*0838*/ 	.word	0x0001d2c0


	//   ....[89]....
        /*083c*/ 	.word	0x0001e570


	//   ....[90]....
        /*0840*/ 	.word	0x0001e5d0


	//   ....[91]....
        /*0844*/ 	.word	0x0001e5f0


	//   ....[92]....
        /*0848*/ 	.word	0x0001e620


	//   ....[93]....
        /*084c*/ 	.word	0x0001e660


	//   ....[94]....
        /*0850*/ 	.word	0x0001e690


	//   ....[95]....
        /*0854*/ 	.word	0x0001e6c0


	//   ....[96]....
        /*0858*/ 	.word	0x0001e6f0


	//   ....[97]....
        /*085c*/ 	.word	0x0001e7e0


	//   ....[98]....
        /*0860*/ 	.word	0x0001e7f0


	//   ....[99]....
        /*0864*/ 	.word	0x0001e830


	//   ....[100]....
        /*0868*/ 	.word	0x0001e860


	//   ....[101]....
        /*086c*/ 	.word	0x0001e8b0


	//   ....[102]....
        /*0870*/ 	.word	0x0001e8d0


	//   ....[103]....
        /*0874*/ 	.word	0x0001e8e0


	//   ....[104]....
        /*0878*/ 	.word	0x0001e940


	//   ....[105]....
        /*087c*/ 	.word	0x0001e9f0


	//   ....[106]....
        /*0880*/ 	.word	0x0001ea20


	//   ....[107]....
        /*0884*/ 	.word	0x0001ea50


	//   ....[108]....
        /*0888*/ 	.word	0x0001ea70


	//   ....[109]....
        /*088c*/ 	.word	0x0001ea80


	//   ....[110]....
        /*0890*/ 	.word	0x0001ea90


	//   ....[111]....
        /*0894*/ 	.word	0x0001eb10


	//   ....[112]....
        /*0898*/ 	.word	0x0001eb20


	//   ....[113]....
        /*089c*/ 	.word	0x0001f240


	//   ....[114]....
        /*08a0*/ 	.word	0x0001f280


	//   ....[115]....
        /*08a4*/ 	.word	0x0001f2b0


	//   ....[116]....
        /*08a8*/ 	.word	0x0001f2e0


	//   ....[117]....
        /*08ac*/ 	.word	0x0001f310


	//   ....[118]....
        /*08b0*/ 	.word	0x0001f340


	//   ....[119]....
        /*08b4*/ 	.word	0x0001f370


	//   ....[120]....
        /*08b8*/ 	.word	0x0001f3a0


	//   ....[121]....
        /*08bc*/ 	.word	0x0001f3c0


	//   ....[122]....
        /*08c0*/ 	.word	0x0001f3e0


	//   ....[123]....
        /*08c4*/ 	.word	0x0001f3f0


	//   ....[124]....
        /*08c8*/ 	.word	0x0001f400


	//   ....[125]....
        /*08cc*/ 	.word	0x0001f410


	//   ....[126]....
        /*08d0*/ 	.word	0x0001f420


	//   ....[127]....
        /*08d4*/ 	.word	0x0001f430


	//   ....[128]....
        /*08d8*/ 	.word	0x0001f460


	//----- nvinfo : EIATTR_EXIT_INSTR_OFFSETS
	.align		4
.L_444:
        /*08dc*/ 	.byte	0x04, 0x1c
        /*08de*/ 	.short	(.L_446 - .L_445)


	//   ....[0]....
.L_445:
        /*08e0*/ 	.word	0x00000370


	//   ....[1]....
        /*08e4*/ 	.word	0x0001ebc0


	//   ....[2]....
        /*08e8*/ 	.word	0x0001ec00


	//   ....[3]....
        /*08ec*/ 	.word	0x0001f5f0


	//   ....[4]....
        /*08f0*/ 	.word	0x0001f630


	//----- nvinfo : EIATTR_CTAIDZ_USED
	.align		4
.L_446:
        /*08f4*/ 	.byte	0x01, 0x04
	.zero		2


	//----- nvinfo : EIATTR_MAX_THREADS
	.align		4
        /*08f8*/ 	.byte	0x04, 0x05
        /*08fa*/ 	.short	(.L_448 - .L_447)
.L_447:
        /*08fc*/ 	.word	0x00000080
        /*0900*/ 	.word	0x00000001
        /*0904*/ 	.word	0x00000001


	//----- nvinfo : EIATTR_CRS_STACK_SIZE
	.align		4
.L_448:
        /*0908*/ 	.byte	0x04, 0x1e
        /*090a*/ 	.short	(.L_450 - .L_449)
.L_449:
        /*090c*/ 	.word	0x00000000
.L_450:


//--------------------- .nv.callgraph             --------------------------
	.section	.nv.callgraph,"",@"SHT_CUDA_CALLGRAPH"
	.align	4
	.sectionentsize	8
	.align		4
        /*0000*/ 	.word	0x00000000
	.align		4
        /*0004*/ 	.word	0xffffffff
	.align		4
        /*0008*/ 	.word	0x00000000
	.align		4
        /*000c*/ 	.word	0xfffffffe
	.align		4
        /*0010*/ 	.word	0x00000000
	.align		4
        /*0014*/ 	.word	0xfffffffd
	.align		4
        /*0018*/ 	.word	0x00000000
	.align		4
        /*001c*/ 	.word	0xfffffffc


//--------------------- .nv.rel.action            --------------------------
	.section	.nv.rel.action,"",@"SHT_CUDA_RELOCINFO"
	.align	8
	.sectionentsize	8
        /*0000*/ 	.byte	0x73, 0x00, 0x00, 0x00, 0x00, 0x00, 0x00, 0x00, 0x00, 0x00, 0x00, 0x11, 0x25, 0x00, 0x05, 0x36


//--------------------- .nv.constant4             --------------------------
	.section	.nv.constant4,"a",@progbits
	.align	8
	.align		8
.nv.constant4:
        /*0000*/ 	.dword	_ZN76_INTERNAL_461801e1_40_flash_fwd_hdim64_fp16_softcapall_sm80_cu_ea41c527_39094cuda3std3__45__cpo5beginE
	.align		8
        /*0008*/ 	.dword	_ZN76_INTERNAL_461801e1_40_flash_fwd_hdim64_fp16_softcapall_sm80_cu_ea41c527_39094cuda3std3__45__cpo3endE
	.align		8
        /*0010*/ 	.dword	_ZN76_INTERNAL_461801e1_40_flash_fwd_hdim64_fp16_softcapall_sm80_cu_ea41c527_39094cuda3std3__45__cpo6cbeginE
	.align		8
        /*0018*/ 	.dword	_ZN76_INTERNAL_461801e1_40_flash_fwd_hdim64_fp16_softcapall_sm80_cu_ea41c527_39094cuda3std3__45__cpo4cendE
	.align		8
        /*0020*/ 	.dword	_ZN76_INTERNAL_461801e1_40_flash_fwd_hdim64_fp16_softcapall_sm80_cu_ea41c527_39094cuda3std3__478_GLOBAL__N__461801e1_40_flash_fwd_hdim64_fp16_softcapall_sm80_cu_ea41c527_39096ignoreE
	.align		8
        /*0028*/ 	.dword	_ZN76_INTERNAL_461801e1_40_flash_fwd_hdim64_fp16_softcapall_sm80_cu_ea41c527_39094cuda3std3__419piecewise_constructE
	.align		8
        /*0030*/ 	.dword	_ZN76_INTERNAL_461801e1_40_flash_fwd_hdim64_fp16_softcapall_sm80_cu_ea41c527_39094cuda3std3__48in_placeE
	.align		8
        /*0038*/ 	.dword	_ZN76_INTERNAL_461801e1_40_flash_fwd_hdim64_fp16_softcapall_sm80_cu_ea41c527_39094cuda3std6ranges3__45__cpo4swapE
	.align		8
        /*0040*/ 	.dword	_ZN76_INTERNAL_461801e1_40_flash_fwd_hdim64_fp16_softcapall_sm80_cu_ea41c527_39094cuda3std6ranges3__45__cpo9iter_moveE
	.align		8
        /*0048*/ 	.dword	_ZN76_INTERNAL_461801e1_40_flash_fwd_hdim64_fp16_softcapall_sm80_cu_ea41c527_39094cute7productE
	.align		8
        /*0050*/ 	.dword	_ZN76_INTERNAL_461801e1_40_flash_fwd_hdim64_fp16_softcapall_sm80_cu_ea41c527_39094cute1_E


//--------------------- .nv.constant0._ZN7cutlass13device_kernelIN5flash19enable_sm80_to_sm89INS1_16FlashAttnFwdSm80INS1_25CollectiveMainloopFwdSm80ILi4ELi1ELb0EN4cute5tupleIJNS5_1CILi128EEENS7_ILi112EEENS7_ILi64EEEEEELi64ENS_6half_tEfNS_4arch4Sm80ELb0ELb0ELb1ELb0ELb0ELb0ELb1ELb0EEENS1_21CollectiveEpilogueFwdINS6_IJS8_SA_S9_EEENS6_IJNS7_ILi1EEESI_SI_EEESC_SE_Li128ELb0ELb1ELb0ELb0EEENS1_19SingleTileSchedulerILb0ELb0ELb1ELi128EEEEEEEEEvNT_6ParamsE --------------------------
	.section	.nv.constant0._ZN7cutlass13device_kernelIN5flash19enable_sm80_to_sm89INS1_16FlashAttnFwdSm80INS1_25CollectiveMainloopFwdSm80ILi4ELi1ELb0EN4cute5tupleIJNS5_1CILi128EEENS7_ILi112EEENS7_ILi64EEEEEELi64ENS_6half_tEfNS_4arch4Sm80ELb0ELb0ELb1ELb0ELb0ELb0ELb1ELb0EEENS1_21CollectiveEpilogueFwdINS6_IJS8_SA_S9_EEENS6_IJNS7_ILi1EEESI_SI_EEESC_SE_Li128ELb0ELb1ELb0ELb0EEENS1_19SingleTileSchedulerILb0ELb0ELb1ELi128EEEEEEEEEvNT_6ParamsE,"a",@progbits
	.sectionflags	@""
	.align	4
.nv.constant0._ZN7cutlass13device_kernelIN5flash19enable_sm80_to_sm89INS1_16FlashAttnFwdSm80INS1_25CollectiveMainloopFwdSm80ILi4ELi1ELb0EN4cute5tupleIJNS5_1CILi128EEENS7_ILi112EEENS7_ILi64EEEEEELi64ENS_6half_tEfNS_4arch4Sm80ELb0ELb0ELb1ELb0ELb0ELb0ELb1ELb0EEENS1_21CollectiveEpilogueFwdINS6_IJS8_SA_S9_EEENS6_IJNS7_ILi1EEESI_SI_EEESC_SE_Li128ELb0ELb1ELb0ELb0EEENS1_19SingleTileSchedulerILb0ELb0ELb1ELi128EEEEEEEEEvNT_6ParamsE:
	.zero		1400


//--------------------- .nv.constant0._ZN7cutlass13device_kernelIN5flash19enable_sm80_to_sm89INS1_16FlashAttnFwdSm80INS1_25CollectiveMainloopFwdSm80ILi4ELi1ELb0EN4cute5tupleIJNS5_1CILi128EEENS7_ILi112EEENS7_ILi64EEEEEELi64ENS_6half_tEfNS_4arch4Sm80ELb0ELb0ELb1ELb1ELb0ELb0ELb1ELb0EEENS1_21CollectiveEpilogueFwdINS6_IJS8_SA_S9_EEENS6_IJNS7_ILi1EEESI_SI_EEESC_SE_Li128ELb1ELb1ELb0ELb0EEENS1_19SingleTileSchedulerILb1ELb0ELb1ELi128EEEEEEEEEvNT_6ParamsE --------------------------
	.section	.nv.constant0._ZN7cutlass13device_kernelIN5flash19enable_sm80_to_sm89INS1_16FlashAttnFwdSm80INS1_25CollectiveMainloopFwdSm80ILi4ELi1ELb0EN4cute5tupleIJNS5_1CILi128EEENS7_ILi112EEENS7_ILi64EEEEEELi64ENS_6half_tEfNS_4arch4Sm80ELb0ELb0ELb1ELb1ELb0ELb0ELb1ELb0EEENS1_21CollectiveEpilogueFwdINS6_IJS8_SA_S9_EEENS6_IJNS7_ILi1EEESI_SI_EEESC_SE_Li128ELb1ELb1ELb0ELb0EEENS1_19SingleTileSchedulerILb1ELb0ELb1ELi128EEEEEEEEEvNT_6ParamsE,"a",@progbits
	.sectionflags	@""
	.align	4
.nv.constant0._ZN7cutlass13device_kernelIN5flash19enable_sm80_to_sm89INS1_16FlashAttnFwdSm80INS1_25CollectiveMainloopFwdSm80ILi4ELi1ELb0EN4cute5tupleIJNS5_1CILi128EEENS7_ILi112EEENS7_ILi64EEEEEELi64ENS_6half_tEfNS_4arch4Sm80ELb0ELb0ELb1ELb1ELb0ELb0ELb1ELb0EEENS1_21CollectiveEpilogueFwdINS6_IJS8_SA_S9_EEENS6_IJNS7_ILi1EEESI_SI_EEESC_SE_Li128ELb1ELb1ELb0ELb0EEENS1_19SingleTileSchedulerILb1ELb0ELb1ELi128EEEEEEEEEvNT_6ParamsE:
	.zero		1400


//--------------------- .nv.constant0._ZN7cutlass13device_kernelIN5flash19enable_sm80_to_sm89INS1_16FlashAttnFwdSm80INS1_25CollectiveMainloopFwdSm80ILi4ELi1ELb0EN4cute5tupleIJNS5_1CILi128EEENS7_ILi112EEENS7_ILi64EEEEEELi64ENS_6half_tEfNS_4arch4Sm80ELb0ELb0ELb1ELb1ELb0ELb1ELb1ELb0EEENS1_21CollectiveEpilogueFwdINS6_IJS8_SA_S9_EEENS6_IJNS7_ILi1EEESI_SI_EEESC_SE_Li128ELb1ELb1ELb0ELb0EEENS1_19SingleTileSchedulerILb1ELb0ELb1ELi128EEEEEEEEEvNT_6ParamsE --------------------------
	.section	.nv.constant0._ZN7cutlass13device_kernelIN5flash19enable_sm80_to_sm89INS1_16FlashAttnFwdSm80INS1_25CollectiveMainloopFwdSm80ILi4ELi1ELb0EN4cute5tupleIJNS5_1CILi128EEENS7_ILi112EEENS7_ILi64EEEEEELi64ENS_6half_tEfNS_4arch4Sm80ELb0ELb0ELb1ELb1ELb0ELb1ELb1ELb0EEENS1_21CollectiveEpilogueFwdINS6_IJS8_SA_S9_EEENS6_IJNS7_ILi1EEESI_SI_EEESC_SE_Li128ELb1ELb1ELb0ELb0EEENS1_19SingleTileSchedulerILb1ELb0ELb1ELi128EEEEEEEEEvNT_6ParamsE,"a",@progbits
	.sectionflags	@""
	.align	4
.nv.constant0._ZN7cutlass13device_kernelIN5flash19enable_sm80_to_sm89INS1_16FlashAttnFwdSm80INS1_25CollectiveMainloopFwdSm80ILi4ELi1ELb0EN4cute5tupleIJNS5_1CILi128EEENS7_ILi112EEENS7_ILi64EEEEEELi64ENS_6half_tEfNS_4arch4Sm80ELb0ELb0ELb1ELb1ELb0ELb1ELb1ELb0EEENS1_21CollectiveEpilogueFwdINS6_IJS8_SA_S9_EEENS6_IJNS7_ILi1EEESI_SI_EEESC_SE_Li128ELb1ELb1ELb0ELb0EEENS1_19SingleTileSchedulerILb1ELb0ELb1ELi128EEEEEEEEEvNT_6ParamsE:
	.zero		1400


//--------------------- .nv.constant0._ZN7cutlass13device_kernelIN5flash19enable_sm80_to_sm89INS1_16FlashAttnFwdSm80INS1_25CollectiveMainloopFwdSm80ILi4ELi1ELb0EN4cute5tupleIJNS5_1CILi128EEENS7_ILi96EEENS7_ILi64EEEEEELi64ENS_6half_tEfNS_4arch4Sm80ELb0ELb1ELb1ELb0ELb0ELb0ELb1ELb0EEENS1_21CollectiveEpilogueFwdINS6_IJS8_SA_S9_EEENS6_IJNS7_ILi1EEESI_SI_EEESC_SE_Li128ELb0ELb1ELb0ELb0EEENS1_19SingleTileSchedulerILb0ELb0ELb1ELi128EEEEEEEEEvNT_6ParamsE --------------------------
	.section	.nv.constant0._ZN7cutlass13device_kernelIN5flash19enable_sm80_to_sm89INS1_16FlashAttnFwdSm80INS1_25CollectiveMainloopFwdSm80ILi4ELi1ELb0EN4cute5tupleIJNS5_1CILi128EEENS7_ILi96EEENS7_ILi64EEEEEELi64ENS_6half_tEfNS_4arch4Sm80ELb0ELb1ELb1ELb0ELb0ELb0ELb1ELb0EEENS1_21CollectiveEpilogueFwdINS6_IJS8_SA_S9_EEENS6_IJNS7_ILi1EEESI_SI_EEESC_SE_Li128ELb0ELb1ELb0ELb0EEENS1_19SingleTileSchedulerILb0ELb0ELb1ELi128EEEEEEEEEvNT_6ParamsE,"a",@progbits
	.sectionflags	@""
	.align	4
.nv.constant0._ZN7cutlass13device_kernelIN5flash19enable_sm80_to_sm89INS1_16FlashAttnFwdSm80INS1_25CollectiveMainloopFwdSm80ILi4ELi1ELb0EN4cute5tupleIJNS5_1CILi128EEENS7_ILi96EEENS7_ILi64EEEEEELi64ENS_6half_tEfNS_4arch4Sm80ELb0ELb1ELb1ELb0ELb0ELb0ELb1ELb0EEENS1_21CollectiveEpilogueFwdINS6_IJS8_SA_S9_EEENS6_IJNS7_ILi1EEESI_SI_EEESC_SE_Li128ELb0ELb1ELb0ELb0EEENS1_19SingleTileSchedulerILb0ELb0ELb1ELi128EEEEEEEEEvNT_6ParamsE:
	.zero		1400


//--------------------- .nv.constant0._ZN7cutlass13device_kernelIN5flash19enable_sm80_to_sm89INS1_16FlashAttnFwdSm80INS1_25CollectiveMainloopFwdSm80ILi4ELi1ELb0EN4cute5tupleIJNS5_1CILi128EEENS7_ILi96EEENS7_ILi64EEEEEELi64ENS_6half_tEfNS_4arch4Sm80ELb0ELb1ELb1ELb1ELb0ELb0ELb1ELb0EEENS1_21CollectiveEpilogueFwdINS6_IJS8_SA_S9_EEENS6_IJNS7_ILi1EEESI_SI_EEESC_SE_Li128ELb1ELb1ELb0ELb0EEENS1_19SingleTileSchedulerILb1ELb0ELb1ELi128EEEEEEEEEvNT_6ParamsE --------------------------
	.section	.nv.constant0._ZN7cutlass13device_kernelIN5flash19enable_sm80_to_sm89INS1_16FlashAttnFwdSm80INS1_25CollectiveMainloopFwdSm80ILi4ELi1ELb0EN4cute5tupleIJNS5_1CILi128EEENS7_ILi96EEENS7_ILi64EEEEEELi64ENS_6half_tEfNS_4arch4Sm80ELb0ELb1ELb1ELb1ELb0ELb0ELb1ELb0EEENS1_21CollectiveEpilogueFwdINS6_IJS8_SA_S9_EEENS6_IJNS7_ILi1EEESI_SI_EEESC_SE_Li128ELb1ELb1ELb0ELb0EEENS1_19SingleTileSchedulerILb1ELb0ELb1ELi128EEEEEEEEEvNT_6ParamsE,"a",@progbits
	.sectionflags	@""
	.align	4
.nv.constant0._ZN7cutlass13device_kernelIN5flash19enable_sm80_to_sm89INS1_16FlashAttnFwdSm80INS1_25CollectiveMainloopFwdSm80ILi4ELi1ELb0EN4cute5tupleIJNS5_1CILi128EEENS7_ILi96EEENS7_ILi64EEEEEELi64ENS_6half_tEfNS_4arch4Sm80ELb0ELb1ELb1ELb1ELb0ELb0ELb1ELb0EEENS1_21CollectiveEpilogueFwdINS6_IJS8_SA_S9_EEENS6_IJNS7_ILi1EEESI_SI_EEESC_SE_Li128ELb1ELb1ELb0ELb0EEENS1_19SingleTileSchedulerILb1ELb0ELb1ELi128EEEEEEEEEvNT_6ParamsE:
	.zero		1400


//--------------------- .nv.constant0._ZN7cutlass13device_kernelIN5flash19enable_sm80_to_sm89INS1_16FlashAttnFwdSm80INS1_25CollectiveMainloopFwdSm80ILi4ELi1ELb0EN4cute5tupleIJNS5_1CILi128EEENS7_ILi96EEENS7_ILi64EEEEEELi64ENS_6half_tEfNS_4arch4Sm80ELb0ELb1ELb1ELb1ELb0ELb1ELb1ELb0EEENS1_21CollectiveEpilogueFwdINS6_IJS8_SA_S9_EEENS6_IJNS7_ILi1EEESI_SI_EEESC_SE_Li128ELb1ELb1ELb0ELb0EEENS1_19SingleTileSchedulerILb1ELb0ELb1ELi128EEEEEEEEEvNT_6ParamsE --------------------------
	.section	.nv.constant0._ZN7cutlass13device_kernelIN5flash19enable_sm80_to_sm89INS1_16FlashAttnFwdSm80INS1_25CollectiveMainloopFwdSm80ILi4ELi1ELb0EN4cute5tupleIJNS5_1CILi128EEENS7_ILi96EEENS7_ILi64EEEEEELi64ENS_6half_tEfNS_4arch4Sm80ELb0ELb1ELb1ELb1ELb0ELb1ELb1ELb0EEENS1_21CollectiveEpilogueFwdINS6_IJS8_SA_S9_EEENS6_IJNS7_ILi1EEESI_SI_EEESC_SE_Li128ELb1ELb1ELb0ELb0EEENS1_19SingleTileSchedulerILb1ELb0ELb1ELi128EEEEEEEEEvNT_6ParamsE,"a",@progbits
	.sectionflags	@""
	.align	4
.nv.constant0._ZN7cutlass13device_kernelIN5flash19enable_sm80_to_sm89INS1_16FlashAttnFwdSm80INS1_25CollectiveMainloopFwdSm80ILi4ELi1ELb0EN4cute5tupleIJNS5_1CILi128EEENS7_ILi96EEENS7_ILi64EEEEEELi64ENS_6half_tEfNS_4arch4Sm80ELb0ELb1ELb1ELb1ELb0ELb1ELb1ELb0EEENS1_21CollectiveEpilogueFwdINS6_IJS8_SA_S9_EEENS6_IJNS7_ILi1EEESI_SI_EEESC_SE_Li128ELb1ELb1ELb0ELb0EEENS1_19SingleTileSchedulerILb1ELb0ELb1ELi128EEEEEEEEEvNT_6ParamsE:
	.zero		1400


//--------------------- .nv.constant0._ZN7cutlass13device_kernelIN5flash19enable_sm80_to_sm89INS1_16FlashAttnFwdSm80INS1_25CollectiveMainloopFwdSm80ILi4ELi1ELb0EN4cute5tupleIJNS5_1CILi128EEENS7_ILi112EEENS7_ILi64EEEEEELi64ENS_6half_tEfNS_4arch4Sm80ELb1ELb0ELb1ELb0ELb0ELb0ELb1ELb0EEENS1_21CollectiveEpilogueFwdINS6_IJS8_SA_S9_EEENS6_IJNS7_ILi1EEESI_SI_EEESC_SE_Li128ELb0ELb1ELb0ELb0EEENS1_30DynamicPersistentTileSchedulerILi128ELi128ELb0ELb1ELb0EEEEEEEEEvNT_6ParamsE --------------------------
	.section	.nv.constant0._ZN7cutlass13device_kernelIN5flash19enable_sm80_to_sm89INS1_16FlashAttnFwdSm80INS1_25CollectiveMainloopFwdSm80ILi4ELi1ELb0EN4cute5tupleIJNS5_1CILi128EEENS7_ILi112EEENS7_ILi64EEEEEELi64ENS_6half_tEfNS_4arch4Sm80ELb1ELb0ELb1ELb0ELb0ELb0ELb1ELb0EEENS1_21CollectiveEpilogueFwdINS6_IJS8_SA_S9_EEENS6_IJNS7_ILi1EEESI_SI_EEESC_SE_Li128ELb0ELb1ELb0ELb0EEENS1_30DynamicPersistentTileSchedulerILi128ELi128ELb0ELb1ELb0EEEEEEEEEvNT_6ParamsE,"a",@progbits
	.sectionflags	@""
	.align	4
.nv.constant0._ZN7cutlass13device_kernelIN5flash19enable_sm80_to_sm89INS1_16FlashAttnFwdSm80INS1_25CollectiveMainloopFwdSm80ILi4ELi1ELb0EN4cute5tupleIJNS5_1CILi128EEENS7_ILi112EEENS7_ILi64EEEEEELi64ENS_6half_tEfNS_4arch4Sm80ELb1ELb0ELb1ELb0ELb0ELb0ELb1ELb0EEENS1_21CollectiveEpilogueFwdINS6_IJS8_SA_S9_EEENS6_IJNS7_ILi1EEESI_SI_EEESC_SE_Li128ELb0ELb1ELb0ELb0EEENS1_30DynamicPersistentTileSchedulerILi128ELi128ELb0ELb1ELb0EEEEEEEEEvNT_6ParamsE:
	.zero		1416


//--------------------- .nv.constant0._ZN7cutlass13device_kernelIN5flash19enable_sm80_to_sm89INS1_16FlashAttnFwdSm80INS1_25CollectiveMainloopFwdSm80ILi4ELi1ELb0EN4cute5tupleIJNS5_1CILi128EEENS7_ILi112EEENS7_ILi64EEEEEELi64ENS_6half_tEfNS_4arch4Sm80ELb1ELb0ELb1ELb1ELb0ELb0ELb1ELb0EEENS1_21CollectiveEpilogueFwdINS6_IJS8_SA_S9_EEENS6_IJNS7_ILi1EEESI_SI_EEESC_SE_Li128ELb1ELb1ELb0ELb0EEENS1_19SingleTileSchedulerILb1ELb0ELb1ELi128EEEEEEEEEvNT_6ParamsE --------------------------
	.section	.nv.constant0._ZN7cutlass13device_kernelIN5flash19enable_sm80_to_sm89INS1_16FlashAttnFwdSm80INS1_25CollectiveMainloopFwdSm80ILi4ELi1ELb0EN4cute5tupleIJNS5_1CILi128EEENS7_ILi112EEENS7_ILi64EEEEEELi64ENS_6half_tEfNS_4arch4Sm80ELb1ELb0ELb1ELb1ELb0ELb0ELb1ELb0EEENS1_21CollectiveEpilogueFwdINS6_IJS8_SA_S9_EEENS6_IJNS7_ILi1EEESI_SI_EEESC_SE_Li128ELb1ELb1ELb0ELb0EEENS1_19SingleTileSchedulerILb1ELb0ELb1ELi128EEEEEEEEEvNT_6ParamsE,"a",@progbits
	.sectionflags	@""
	.align	4
.nv.constant0._ZN7cutlass13device_kernelIN5flash19enable_sm80_to_sm89INS1_16FlashAttnFwdSm80INS1_25CollectiveMainloopFwdSm80ILi4ELi1ELb0EN4cute5tupleIJNS5_1CILi128EEENS7_ILi112EEENS7_ILi64EEEEEELi64ENS_6half_tEfNS_4arch4Sm80ELb1ELb0ELb1ELb1ELb0ELb0ELb1ELb0EEENS1_21CollectiveEpilogueFwdINS6_IJS8_SA_S9_EEENS6_IJNS7_ILi1EEESI_SI_EEESC_SE_Li128ELb1ELb1ELb0ELb0EEENS1_19SingleTileSchedulerILb1ELb0ELb1ELi128EEEEEEEEEvNT_6ParamsE:
	.zero		1400


//--------------------- .nv.constant0._ZN7cutlass13device_kernelIN5flash19enable_sm80_to_sm89INS1_16FlashAttnFwdSm80INS1_25CollectiveMainloopFwdSm80ILi4ELi1ELb0EN4cute5tupleIJNS5_1CILi128EEENS7_ILi112EEENS7_ILi64EEEEEELi64ENS_6half_tEfNS_4arch4Sm80ELb1ELb0ELb1ELb1ELb0ELb1ELb1ELb0EEENS1_21CollectiveEpilogueFwdINS6_IJS8_SA_S9_EEENS6_IJNS7_ILi1EEESI_SI_EEESC_SE_Li128ELb1ELb1ELb0ELb0EEENS1_19SingleTileSchedulerILb1ELb0ELb1ELi128EEEEEEEEEvNT_6ParamsE --------------------------
	.section	.nv.constant0._ZN7cutlass13device_kernelIN5flash19enable_sm80_to_sm89INS1_16FlashAttnFwdSm80INS1_25CollectiveMainloopFwdSm80ILi4ELi1ELb0EN4cute5tupleIJNS5_1CILi128EEENS7_ILi112EEENS7_ILi64EEEEEELi64ENS_6half_tEfNS_4arch4Sm80ELb1ELb0ELb1ELb1ELb0ELb1ELb1ELb0EEENS1_21CollectiveEpilogueFwdINS6_IJS8_SA_S9_EEENS6_IJNS7_ILi1EEESI_SI_EEESC_SE_Li128ELb1ELb1ELb0ELb0EEENS1_19SingleTileSchedulerILb1ELb0ELb1ELi128EEEEEEEEEvNT_6ParamsE,"a",@progbits
	.sectionflags	@""
	.align	4
.nv.constant0._ZN7cutlass13device_kernelIN5flash19enable_sm80_to_sm89INS1_16FlashAttnFwdSm80INS1_25CollectiveMainloopFwdSm80ILi4ELi1ELb0EN4cute5tupleIJNS5_1CILi128EEENS7_ILi112EEENS7_ILi64EEEEEELi64ENS_6half_tEfNS_4arch4Sm80ELb1ELb0ELb1ELb1ELb0ELb1ELb1ELb0EEENS1_21CollectiveEpilogueFwdINS6_IJS8_SA_S9_EEENS6_IJNS7_ILi1EEESI_SI_EEESC_SE_Li128ELb1ELb1ELb0ELb0EEENS1_19SingleTileSchedulerILb1ELb0ELb1ELi128EEEEEEEEEvNT_6ParamsE:
	.zero		1400


//--------------------- .nv.constant0._ZN7cutlass13device_kernelIN5flash19enable_sm80_to_sm89INS1_16FlashAttnFwdSm80INS1_25CollectiveMainloopFwdSm80ILi4ELi1ELb0EN4cute5tupleIJNS5_1CILi128EEENS7_ILi112EEENS7_ILi64EEEEEELi64ENS_6half_tEfNS_4arch4Sm80ELb0ELb0ELb0ELb0ELb0ELb0ELb1ELb0EEENS1_21CollectiveEpilogueFwdINS6_IJS8_SA_S9_EEENS6_IJNS7_ILi1EEESI_SI_EEESC_SE_Li128ELb0ELb1ELb0ELb0EEENS1_19SingleTileSchedulerILb0ELb0ELb1ELi128EEEEEEEEEvNT_6ParamsE --------------------------
	.section	.nv.constant0._ZN7cutlass13device_kernelIN5flash19enable_sm80_to_sm89INS1_16FlashAttnFwdSm80INS1_25CollectiveMainloopFwdSm80ILi4ELi1ELb0EN4cute5tupleIJNS5_1CILi128EEENS7_ILi112EEENS7_ILi64EEEEEELi64ENS_6half_tEfNS_4arch4Sm80ELb0ELb0ELb0ELb0ELb0ELb0ELb1ELb0EEENS1_21CollectiveEpilogueFwdINS6_IJS8_SA_S9_EEENS6_IJNS7_ILi1EEESI_SI_EEESC_SE_Li128ELb0ELb1ELb0ELb0EEENS1_19SingleTileSchedulerILb0ELb0ELb1ELi128EEEEEEEEEvNT_6ParamsE,"a",@progbits
	.sectionflags	@""
	.align	4
.nv.constant0._ZN7cutlass13device_kernelIN5flash19enable_sm80_to_sm89INS1_16FlashAttnFwdSm80INS1_25CollectiveMainloopFwdSm80ILi4ELi1ELb0EN4cute5tupleIJNS5_1CILi128EEENS7_ILi112EEENS7_ILi64EEEEEELi64ENS_6half_tEfNS_4arch4Sm80ELb0ELb0ELb0ELb0ELb0ELb0ELb1ELb0EEENS1_21CollectiveEpilogueFwdINS6_IJS8_SA_S9_EEENS6_IJNS7_ILi1EEESI_SI_EEESC_SE_Li128ELb0ELb1ELb0ELb0EEENS1_19SingleTileSchedulerILb0ELb0ELb1ELi128EEEEEEEEEvNT_6ParamsE:
	.zero		1400


//--------------------- .nv.constant0._ZN7cutlass13device_kernelIN5flash19enable_sm80_to_sm89INS1_16FlashAttnFwdSm80INS1_25CollectiveMainloopFwdSm80ILi4ELi1ELb0EN4cute5tupleIJNS5_1CILi128EEENS7_ILi112EEENS7_ILi64EEEEEELi64ENS_6half_tEfNS_4arch4Sm80ELb0ELb0ELb0ELb1ELb0ELb0ELb1ELb0EEENS1_21CollectiveEpilogueFwdINS6_IJS8_SA_S9_EEENS6_IJNS7_ILi1EEESI_SI_EEESC_SE_Li128ELb1ELb1ELb0ELb0EEENS1_19SingleTileSchedulerILb1ELb0ELb1ELi128EEEEEEEEEvNT_6ParamsE --------------------------
	.section	.nv.constant0._ZN7cutlass13device_kernelIN5flash19enable_sm80_to_sm89INS1_16FlashAttnFwdSm80INS1_25CollectiveMainloopFwdSm80ILi4ELi1ELb0EN4cute5tupleIJNS5_1CILi128EEENS7_ILi112EEENS7_ILi64EEEEEELi64ENS_6half_tEfNS_4arch4Sm80ELb0ELb0ELb0ELb1ELb0ELb0ELb1ELb0EEENS1_21CollectiveEpilogueFwdINS6_IJS8_SA_S9_EEENS6_IJNS7_ILi1EEESI_SI_EEESC_SE_Li128ELb1ELb1ELb0ELb0EEENS1_19SingleTileSchedulerILb1ELb0ELb1ELi128EEEEEEEEEvNT_6ParamsE,"a",@progbits
	.sectionflags	@""
	.align	4
.nv.constant0._ZN7cutlass13device_kernelIN5flash19enable_sm80_to_sm89INS1_16FlashAttnFwdSm80INS1_25CollectiveMainloopFwdSm80ILi4ELi1ELb0EN4cute5tupleIJNS5_1CILi128EEENS7_ILi112EEENS7_ILi64EEEEEELi64ENS_6half_tEfNS_4arch4Sm80ELb0ELb0ELb0ELb1ELb0ELb0ELb1ELb0EEENS1_21CollectiveEpilogueFwdINS6_IJS8_SA_S9_EEENS6_IJNS7_ILi1EEESI_SI_EEESC_SE_Li128ELb1ELb1ELb0ELb0EEENS1_19SingleTileSchedulerILb1ELb0ELb1ELi128EEEEEEEEEvNT_6ParamsE:
	.zero		1400


//--------------------- .nv.constant0._ZN7cutlass13device_kernelIN5flash19enable_sm80_to_sm89INS1_16FlashAttnFwdSm80INS1_25CollectiveMainloopFwdSm80ILi4ELi1ELb0EN4cute5tupleIJNS5_1CILi128EEENS7_ILi112EEENS7_ILi64EEEEEELi64ENS_6half_tEfNS_4arch4Sm80ELb0ELb0ELb0ELb1ELb0ELb1ELb1ELb0EEENS1_21CollectiveEpilogueFwdINS6_IJS8_SA_S9_EEENS6_IJNS7_ILi1EEESI_SI_EEESC_SE_Li128ELb1ELb1ELb0ELb0EEENS1_19SingleTileSchedulerILb1ELb0ELb1ELi128EEEEEEEEEvNT_6ParamsE --------------------------
	.section	.nv.constant0._ZN7cutlass13device_kernelIN5flash19enable_sm80_to_sm89INS1_16FlashAttnFwdSm80INS1_25CollectiveMainloopFwdSm80ILi4ELi1ELb0EN4cute5tupleIJNS5_1CILi128EEENS7_ILi112EEENS7_ILi64EEEEEELi64ENS_6half_tEfNS_4arch4Sm80ELb0ELb0ELb0ELb1ELb0ELb1ELb1ELb0EEENS1_21CollectiveEpilogueFwdINS6_IJS8_SA_S9_EEENS6_IJNS7_ILi1EEESI_SI_EEESC_SE_Li128ELb1ELb1ELb0ELb0EEENS1_19SingleTileSchedulerILb1ELb0ELb1ELi128EEEEEEEEEvNT_6ParamsE,"a",@progbits
	.sectionflags	@""
	.align	4
.nv.constant0._ZN7cutlass13device_kernelIN5flash19enable_sm80_to_sm89INS1_16FlashAttnFwdSm80INS1_25CollectiveMainloopFwdSm80ILi4ELi1ELb0EN4cute5tupleIJNS5_1CILi128EEENS7_ILi112EEENS7_ILi64EEEEEELi64ENS_6half_tEfNS_4arch4Sm80ELb0ELb0ELb0ELb1ELb0ELb1ELb1ELb0EEENS1_21CollectiveEpilogueFwdINS6_IJS8_SA_S9_EEENS6_IJNS7_ILi1EEESI_SI_EEESC_SE_Li128ELb1ELb1ELb0ELb0EEENS1_19SingleTileSchedulerILb1ELb0ELb1ELi128EEEEEEEEEvNT_6ParamsE:
	.zero		1400


//--------------------- .nv.constant0._ZN7cutlass13device_kernelIN5flash19enable_sm80_to_sm89INS1_16FlashAttnFwdSm80INS1_25CollectiveMainloopFwdSm80ILi4ELi1ELb0EN4cute5tupleIJNS5_1CILi128EEENS7_ILi96EEENS7_ILi64EEEEEELi64ENS_6half_tEfNS_4arch4Sm80ELb0ELb1ELb0ELb0ELb0ELb0ELb1ELb0EEENS1_21CollectiveEpilogueFwdINS6_IJS8_SA_S9_EEENS6_IJNS7_ILi1EEESI_SI_EEESC_SE_Li128ELb0ELb1ELb0ELb0EEENS1_19SingleTileSchedulerILb0ELb0ELb1ELi128EEEEEEEEEvNT_6ParamsE --------------------------
	.section	.nv.constant0._ZN7cutlass13device_kernelIN5flash19enable_sm80_to_sm89INS1_16FlashAttnFwdSm80INS1_25CollectiveMainloopFwdSm80ILi4ELi1ELb0EN4cute5tupleIJNS5_1CILi128EEENS7_ILi96EEENS7_ILi64EEEEEELi64ENS_6half_tEfNS_4arch4Sm80ELb0ELb1ELb0ELb0ELb0ELb0ELb1ELb0EEENS1_21CollectiveEpilogueFwdINS6_IJS8_SA_S9_EEENS6_IJNS7_ILi1EEESI_SI_EEESC_SE_Li128ELb0ELb1ELb0ELb0EEENS1_19SingleTileSchedulerILb0ELb0ELb1ELi128EEEEEEEEEvNT_6ParamsE,"a",@progbits
	.sectionflags	@""
	.align	4
.nv.constant0._ZN7cutlass13device_kernelIN5flash19enable_sm80_to_sm89INS1_16FlashAttnFwdSm80INS1_25CollectiveMainloopFwdSm80ILi4ELi1ELb0EN4cute5tupleIJNS5_1CILi128EEENS7_ILi96EEENS7_ILi64EEEEEELi64ENS_6half_tEfNS_4arch4Sm80ELb0ELb1ELb0ELb0ELb0ELb0ELb1ELb0EEENS1_21CollectiveEpilogueFwdINS6_IJS8_SA_S9_EEENS6_IJNS7_ILi1EEESI_SI_EEESC_SE_Li128ELb0ELb1ELb0ELb0EEENS1_19SingleTileSchedulerILb0ELb0ELb1ELi128EEEEEEEEEvNT_6ParamsE:
	.zero		1400


//--------------------- .nv.constant0._ZN7cutlass13device_kernelIN5flash19enable_sm80_to_sm89INS1_16FlashAttnFwdSm80INS1_25CollectiveMainloopFwdSm80ILi4ELi1ELb0EN4cute5tupleIJNS5_1CILi128EEENS7_ILi96EEENS7_ILi64EEEEEELi64ENS_6half_tEfNS_4arch4Sm80ELb0ELb1ELb0ELb1ELb0ELb0ELb1ELb0EEENS1_21CollectiveEpilogueFwdINS6_IJS8_SA_S9_EEENS6_IJNS7_ILi1EEESI_SI_EEESC_SE_Li128ELb1ELb1ELb0ELb0EEENS1_19SingleTileSchedulerILb1ELb0ELb1ELi128EEEEEEEEEvNT_6ParamsE --------------------------
	.section	.nv.constant0._ZN7cutlass13device_kernelIN5flash19enable_sm80_to_sm89INS1_16FlashAttnFwdSm80INS1_25CollectiveMainloopFwdSm80ILi4ELi1ELb0EN4cute5tupleIJNS5_1CILi128EEENS7_ILi96EEENS7_ILi64EEEEEELi64ENS_6half_tEfNS_4arch4Sm80ELb0ELb1ELb0ELb1ELb0ELb0ELb1ELb0EEENS1_21CollectiveEpilogueFwdINS6_IJS8_SA_S9_EEENS6_IJNS7_ILi1EEESI_SI_EEESC_SE_Li128ELb1ELb1ELb0ELb0EEENS1_19SingleTileSchedulerILb1ELb0ELb1ELi128EEEEEEEEEvNT_6ParamsE,"a",@progbits
	.sectionflags	@""
	.align	4
.nv.constant0._ZN7cutlass13device_kernelIN5flash19enable_sm80_to_sm89INS1_16FlashAttnFwdSm80INS1_25CollectiveMainloopFwdSm80ILi4ELi1ELb0EN4cute5tupleIJNS5_1CILi128EEENS7_ILi96EEENS7_ILi64EEEEEELi64ENS_6half_tEfNS_4arch4Sm80ELb0ELb1ELb0ELb1ELb0ELb0ELb1ELb0EEENS1_21CollectiveEpilogueFwdINS6_IJS8_SA_S9_EEENS6_IJNS7_ILi1EEESI_SI_EEESC_SE_Li128ELb1ELb1ELb0ELb0EEENS1_19SingleTileSchedulerILb1ELb0ELb1ELi128EEEEEEEEEvNT_6ParamsE:
	.zero		1400


//--------------------- .nv.constant0._ZN7cutlass13device_kernelIN5flash19enable_sm80_to_sm89INS1_16FlashAttnFwdSm80INS1_25CollectiveMainloopFwdSm80ILi4ELi1ELb0EN4cute5tupleIJNS5_1CILi128EEENS7_ILi96EEENS7_ILi64EEEEEELi64ENS_6half_tEfNS_4arch4Sm80ELb0ELb1ELb0ELb1ELb0ELb1ELb1ELb0EEENS1_21CollectiveEpilogueFwdINS6_IJS8_SA_S9_EEENS6_IJNS7_ILi1EEESI_SI_EEESC_SE_Li128ELb1ELb1ELb0ELb0EEENS1_19SingleTileSchedulerILb1ELb0ELb1ELi128EEEEEEEEEvNT_6ParamsE --------------------------
	.section	.nv.constant0._ZN7cutlass13device_kernelIN5flash19enable_sm80_to_sm89INS1_16FlashAttnFwdSm80INS1_25CollectiveMainloopFwdSm80ILi4ELi1ELb0EN4cute5tupleIJNS5_1CILi128EEENS7_ILi96EEENS7_ILi64EEEEEELi64ENS_6half_tEfNS_4arch4Sm80ELb0ELb1ELb0ELb1ELb0ELb1ELb1ELb0EEENS1_21CollectiveEpilogueFwdINS6_IJS8_SA_S9_EEENS6_IJNS7_ILi1EEESI_SI_EEESC_SE_Li128ELb1ELb1ELb0ELb0EEENS1_19SingleTileSchedulerILb1ELb0ELb1ELi128EEEEEEEEEvNT_6ParamsE,"a",@progbits
	.sectionflags	@""
	.align	4
.nv.constant0._ZN7cutlass13device_kernelIN5flash19enable_sm80_to_sm89INS1_16FlashAttnFwdSm80INS1_25CollectiveMainloopFwdSm80ILi4ELi1ELb0EN4cute5tupleIJNS5_1CILi128EEENS7_ILi96EEENS7_ILi64EEEEEELi64ENS_6half_tEfNS_4arch4Sm80ELb0ELb1ELb0ELb1ELb0ELb1ELb1ELb0EEENS1_21CollectiveEpilogueFwdINS6_IJS8_SA_S9_EEENS6_IJNS7_ILi1EEESI_SI_EEESC_SE_Li128ELb1ELb1ELb0ELb0EEENS1_19SingleTileSchedulerILb1ELb0ELb1ELi128EEEEEEEEEvNT_6ParamsE:
	.zero		1400


//--------------------- .nv.constant0._ZN7cutlass13device_kernelIN5flash19enable_sm80_to_sm89INS1_16FlashAttnFwdSm80INS1_25CollectiveMainloopFwdSm80ILi4ELi1ELb0EN4cute5tupleIJNS5_1CILi128EEENS7_ILi112EEENS7_ILi64EEEEEELi64ENS_6half_tEfNS_4arch4Sm80ELb1ELb0ELb0ELb0ELb0ELb0ELb1ELb0EEENS1_21CollectiveEpilogueFwdINS6_IJS8_SA_S9_EEENS6_IJNS7_ILi1EEESI_SI_EEESC_SE_Li128ELb0ELb1ELb0ELb0EEENS1_30DynamicPersistentTileSchedulerILi128ELi128ELb0ELb1ELb0EEEEEEEEEvNT_6ParamsE --------------------------
	.section	.nv.constant0._ZN7cutlass13device_kernelIN5flash19enable_sm80_to_sm89INS1_16FlashAttnFwdSm80INS1_25CollectiveMainloopFwdSm80ILi4ELi1ELb0EN4cute5tupleIJNS5_1CILi128EEENS7_ILi112EEENS7_ILi64EEEEEELi64ENS_6half_tEfNS_4arch4Sm80ELb1ELb0ELb0ELb0ELb0ELb0ELb1ELb0EEENS1_21CollectiveEpilogueFwdINS6_IJS8_SA_S9_EEENS6_IJNS7_ILi1EEESI_SI_EEESC_SE_Li128ELb0ELb1ELb0ELb0EEENS1_30DynamicPersistentTileSchedulerILi128ELi128ELb0ELb1ELb0EEEEEEEEEvNT_6ParamsE,"a",@progbits
	.sectionflags	@""
	.align	4
.nv.constant0._ZN7cutlass13device_kernelIN5flash19enable_sm80_to_sm89INS1_16FlashAttnFwdSm80INS1_25CollectiveMainloopFwdSm80ILi4ELi1ELb0EN4cute5tupleIJNS5_1CILi128EEENS7_ILi112EEENS7_ILi64EEEEEELi64ENS_6half_tEfNS_4arch4Sm80ELb1ELb0ELb0ELb0ELb0ELb0ELb1ELb0EEENS1_21CollectiveEpilogueFwdINS6_IJS8_SA_S9_EEENS6_IJNS7_ILi1EEESI_SI_EEESC_SE_Li128ELb0ELb1ELb0ELb0EEENS1_30DynamicPersistentTileSchedulerILi128ELi128ELb0ELb1ELb0EEEEEEEEEvNT_6ParamsE:
	.zero		1416


//--------------------- .nv.constant0._ZN7cutlass13device_kernelIN5flash19enable_sm80_to_sm89INS1_16FlashAttnFwdSm80INS1_25CollectiveMainloopFwdSm80ILi4ELi1ELb0EN4cute5tupleIJNS5_1CILi128EEENS7_ILi112EEENS7_ILi64EEEEEELi64ENS_6half_tEfNS_4arch4Sm80ELb1ELb0ELb0ELb1ELb0ELb0ELb1ELb0EEENS1_21CollectiveEpilogueFwdINS6_IJS8_SA_S9_EEENS6_IJNS7_ILi1EEESI_SI_EEESC_SE_Li128ELb1ELb1ELb0ELb0EEENS1_19SingleTileSchedulerILb1ELb0ELb1ELi128EEEEEEEEEvNT_6ParamsE --------------------------
	.section	.nv.constant0._ZN7cutlass13device_kernelIN5flash19enable_sm80_to_sm89INS1_16FlashAttnFwdSm80INS1_25CollectiveMainloopFwdSm80ILi4ELi1ELb0EN4cute5tupleIJNS5_1CILi128EEENS7_ILi112EEENS7_ILi64EEEEEELi64ENS_6half_tEfNS_4arch4Sm80ELb1ELb0ELb0ELb1ELb0ELb0ELb1ELb0EEENS1_21CollectiveEpilogueFwdINS6_IJS8_SA_S9_EEENS6_IJNS7_ILi1EEESI_SI_EEESC_SE_Li128ELb1ELb1ELb0ELb0EEENS1_19SingleTileSchedulerILb1ELb0ELb1ELi128EEEEEEEEEvNT_6ParamsE,"a",@progbits
	.sectionflags	@""
	.align	4
.nv.constant0._ZN7cutlass13device_kernelIN5flash19enable_sm80_to_sm89INS1_16FlashAttnFwdSm80INS1_25CollectiveMainloopFwdSm80ILi4ELi1ELb0EN4cute5tupleIJNS5_1CILi128EEENS7_ILi112EEENS7_ILi64EEEEEELi64ENS_6half_tEfNS_4arch4Sm80ELb1ELb0ELb0ELb1ELb0ELb0ELb1ELb0EEENS1_21CollectiveEpilogueFwdINS6_IJS8_SA_S9_EEENS6_IJNS7_ILi1EEESI_SI_EEESC_SE_Li128ELb1ELb1ELb0ELb0EEENS1_19SingleTileSchedulerILb1ELb0ELb1ELi128EEEEEEEEEvNT_6ParamsE:
	.zero		1400


//--------------------- .nv.constant0._ZN7cutlass13device_kernelIN5flash19enable_sm80_to_sm89INS1_16FlashAttnFwdSm80INS1_25CollectiveMainloopFwdSm80ILi4ELi1ELb0EN4cute5tupleIJNS5_1CILi128EEENS7_ILi112EEENS7_ILi64EEEEEELi64ENS_6half_tEfNS_4arch4Sm80ELb1ELb0ELb0ELb1ELb0ELb1ELb1ELb0EEENS1_21CollectiveEpilogueFwdINS6_IJS8_SA_S9_EEENS6_IJNS7_ILi1EEESI_SI_EEESC_SE_Li128ELb1ELb1ELb0ELb0EEENS1_19SingleTileSchedulerILb1ELb0ELb1ELi128EEEEEEEEEvNT_6ParamsE --------------------------
	.section	.nv.constant0._ZN7cutlass13device_kernelIN5flash19enable_sm80_to_sm89INS1_16FlashAttnFwdSm80INS1_25CollectiveMainloopFwdSm80ILi4ELi1ELb0EN4cute5tupleIJNS5_1CILi128EEENS7_ILi112EEENS7_ILi64EEEEEELi64ENS_6half_tEfNS_4arch4Sm80ELb1ELb0ELb0ELb1ELb0ELb1ELb1ELb0EEENS1_21CollectiveEpilogueFwdINS6_IJS8_SA_S9_EEENS6_IJNS7_ILi1EEESI_SI_EEESC_SE_Li128ELb1ELb1ELb0ELb0EEENS1_19SingleTileSchedulerILb1ELb0ELb1ELi128EEEEEEEEEvNT_6ParamsE,"a",@progbits
	.sectionflags	@""
	.align	4
.nv.constant0._ZN7cutlass13device_kernelIN5flash19enable_sm80_to_sm89INS1_16FlashAttnFwdSm80INS1_25CollectiveMainloopFwdSm80ILi4ELi1ELb0EN4cute5tupleIJNS5_1CILi128EEENS7_ILi112EEENS7_ILi64EEEEEELi64ENS_6half_tEfNS_4arch4Sm80ELb1ELb0ELb0ELb1ELb0ELb1ELb1ELb0EEENS1_21CollectiveEpilogueFwdINS6_IJS8_SA_S9_EEENS6_IJNS7_ILi1EEESI_SI_EEESC_SE_Li128ELb1ELb1ELb0ELb0EEENS1_19SingleTileSchedulerILb1ELb0ELb1ELi128EEEEEEEEEvNT_6ParamsE:
	.zero		1400


//--------------------- .text._ZN7cutlass13device_kernelIN5flash19enable_sm80_to_sm89INS1_16FlashAttnFwdSm80INS1_25CollectiveMainloopFwdSm80ILi4ELi1ELb0EN4cute5tupleIJNS5_1CILi128EEENS7_ILi112EEENS7_ILi64EEEEEELi64ENS_6half_tEfNS_4arch4Sm80ELb0ELb0ELb1ELb0ELb0ELb0ELb1ELb0EEENS1_21CollectiveEpilogueFwdINS6_IJS8_SA_S9_EEENS6_IJNS7_ILi1EEESI_SI_EEESC_SE_Li128ELb0ELb1ELb0ELb0EEENS1_19SingleTileSchedulerILb0ELb0ELb1ELi128EEEEEEEEEvNT_6ParamsE --------------------------
	.section	.text._ZN7cutlass13device_kernelIN5flash19enable_sm80_to_sm89INS1_16FlashAttnFwdSm80INS1_25CollectiveMainloopFwdSm80ILi4ELi1ELb0EN4cute5tupleIJNS5_1CILi128EEENS7_ILi112EEENS7_ILi64EEEEEELi64ENS_6half_tEfNS_4arch4Sm80ELb0ELb0ELb1ELb0ELb0ELb0ELb1ELb0EEENS1_21CollectiveEpilogueFwdINS6_IJS8_SA_S9_EEENS6_IJNS7_ILi1EEESI_SI_EEESC_SE_Li128ELb0ELb1ELb0ELb0EEENS1_19SingleTileSchedulerILb0ELb0ELb1ELi128EEEEEEEEEvNT_6ParamsE,"ax",@progbits
	.sectioninfo	@"SHI_REGISTERS=255"
	.align	128
.text._ZN7cutlass13device_kernelIN5flash19enable_sm80_to_sm89INS1_16FlashAttnFwdSm80INS1_25CollectiveMainloopFwdSm80ILi4ELi1ELb0EN4cute5tupleIJNS5_1CILi128EEENS7_ILi112EEENS7_ILi64EEEEEELi64ENS_6half_tEfNS_4arch4Sm80ELb0ELb0ELb1ELb0ELb0ELb0ELb1ELb0EEENS1_21CollectiveEpilogueFwdINS6_IJS8_SA_S9_EEENS6_IJNS7_ILi1EEESI_SI_EEESC_SE_Li128ELb0ELb1ELb0ELb0EEENS1_19SingleTileSchedulerILb0ELb0ELb1ELi128EEEEEEEEEvNT_6ParamsE:
        .type           _ZN7cutlass13device_kernelIN5flash19enable_sm80_to_sm89INS1_16FlashAttnFwdSm80INS1_25CollectiveMainloopFwdSm80ILi4ELi1ELb0EN4cute5tupleIJNS5_1CILi128EEENS7_ILi112EEENS7_ILi64EEEEEELi64ENS_6half_tEfNS_4arch4Sm80ELb0ELb0ELb1ELb0ELb0ELb0ELb1ELb0EEENS1_21CollectiveEpilogueFwdINS6_IJS8_SA_S9_EEENS6_IJNS7_ILi1EEESI_SI_EEESC_SE_Li128ELb0ELb1ELb0ELb0EEENS1_19SingleTileSchedulerILb0ELb0ELb1ELi128EEEEEEEEEvNT_6ParamsE,@function
        .size           _ZN7cutlass13device_kernelIN5flash19enable_sm80_to_sm89INS1_16FlashAttnFwdSm80INS1_25CollectiveMainloopFwdSm80ILi4ELi1ELb0EN4cute5tupleIJNS5_1CILi128EEENS7_ILi112EEENS7_ILi64EEEEEELi64ENS_6half_tEfNS_4arch4Sm80ELb0ELb0ELb1ELb0ELb0ELb0ELb1ELb0EEENS1_21CollectiveEpilogueFwdINS6_IJS8_SA_S9_EEENS6_IJNS7_ILi1EEESI_SI_EEESC_SE_Li128ELb0ELb1ELb0ELb0EEENS1_19SingleTileSchedulerILb0ELb0ELb1ELi128EEEEEEEEEvNT_6ParamsE,(.L_x_1470 - _ZN7cutlass13device_kernelIN5flash19enable_sm80_to_sm89INS1_16FlashAttnFwdSm80INS1_25CollectiveMainloopFwdSm80ILi4ELi1ELb0EN4cute5tupleIJNS5_1CILi128EEENS7_ILi112EEENS7_ILi64EEEEEELi64ENS_6half_tEfNS_4arch4Sm80ELb0ELb0ELb1ELb0ELb0ELb0ELb1ELb0EEENS1_21CollectiveEpilogueFwdINS6_IJS8_SA_S9_EEENS6_IJNS7_ILi1EEESI_SI_EEESC_SE_Li128ELb0ELb1ELb0ELb0EEENS1_19SingleTileSchedulerILb0ELb0ELb1ELi128EEEEEEEEEvNT_6ParamsE)
        .other          _ZN7cutlass13device_kernelIN5flash19enable_sm80_to_sm89INS1_16FlashAttnFwdSm80INS1_25CollectiveMainloopFwdSm80ILi4ELi1ELb0EN4cute5tupleIJNS5_1CILi128EEENS7_ILi112EEENS7_ILi64EEEEEELi64ENS_6half_tEfNS_4arch4Sm80ELb0ELb0ELb1ELb0ELb0ELb0ELb1ELb0EEENS1_21CollectiveEpilogueFwdINS6_IJS8_SA_S9_EEENS6_IJNS7_ILi1EEESI_SI_EEESC_SE_Li128ELb0ELb1ELb0ELb0EEENS1_19SingleTileSchedulerILb0ELb0ELb1ELi128EEEEEEEEEvNT_6ParamsE,@"STO_CUDA_ENTRY STV_DEFAULT"
_ZN7cutlass13device_kernelIN5flash19enable_sm80_to_sm89INS1_16FlashAttnFwdSm80INS1_25CollectiveMainloopFwdSm80ILi4ELi1ELb0EN4cute5tupleIJNS5_1CILi128EEENS7_ILi112EEENS7_ILi64EEEEEELi64ENS_6half_tEfNS_4arch4Sm80ELb0ELb0ELb1ELb0ELb0ELb0ELb1ELb0EEENS1_21CollectiveEpilogueFwdINS6_IJS8_SA_S9_EEENS6_IJNS7_ILi1EEESI_SI_EEESC_SE_Li128ELb0ELb1ELb0ELb0EEENS1_19SingleTileSchedulerILb0ELb0ELb1ELi128EEEEEEEEEvNT_6ParamsE:
[----:B------:R-:W-:-:S03]  /*0000*/  MOV R1, c[0x0][0x28] ;  /* 0x00000a0000017a02 */ /* 0x000fc60000000f00 */
[----:B------:R-:W1:Y:S01]  /*0010*/  S2R R22, SR_CTAID.Z ;  /* 0x0000000000167919 */ /* 0x000e620000002700 */
[----:B------:R-:W-:Y:S02]  /*0020*/  IADD3 R1, R1, -0x98, RZ ;  /* 0xffffff6801017810 */ /* 0x000fe40007ffe0ff */
[----:B-1----:R-:W-:-:S13]  /*0030*/  ISETP.GE.AND P0, PT, R22, RZ, PT ;  /* 0x000000ff1600720c */ /* 0x002fda0003f06270 */
[----:B------:R-:W-:Y:S05]  /*0040*/  @!P0 EXIT ;  /* 0x000000000000894d */ /* 0x000fea0003800000 */
[----:B------:R-:W-:Y:S01]  /*0050*/  ISETP.NE.U32.AND P6, PT, RZ, c[0x0][0x340], PT ;  /* 0x0000d000ff007a0c */ /* 0x000fe20003fc5070 */
[----:B------:R-:W-:-:S03]  /*0060*/  ULDC.64 UR8, c[0x0][0x118] ;  /* 0x0000460000087ab9 */ /* 0x000fc60000000a00 */
[----:B------:R-:W-:-:S13]  /*0070*/  ISETP.NE.AND.EX P6, PT, RZ, c[0x0][0x344], PT, P6 ;  /* 0x0000d100ff007a0c */ /* 0x000fda0003fc5360 */
[----:B------:R-:W-:-:S04]  /*0080*/  @P6 IMAD.MOV.U32 R2, RZ, RZ, 0x4 ;  /* 0x00000004ff026424 */ /* 0x000fc800078e00ff */
[----:B------:R-:W-:-:S05]  /*0090*/  @P6 IMAD.WIDE R2, R22, R2, c[0x0][0x340] ;  /* 0x0000d00016026625 */ /* 0x000fca00078e0202 */
[----:B------:R1:W2:Y:S01]  /*00a0*/  @P6 LDG.E R21, [R2.64] ;  /* 0x0000000802156981 */ /* 0x0002a2000c1e1900 */
[----:B------:R-:W-:Y:S01]  /*00b0*/  IMAD.MOV.U32 R20, RZ, RZ, c[0x0][0x2c4] ;  /* 0x0000b100ff147624 */ /* 0x000fe200078e00ff */
[----:B------:R-:W-:Y:S01]  /*00c0*/  SHF.R.S32.HI R23, RZ, 0x1f, R22 ;  /* 0x0000001fff177819 */ /* 0x000fe20000011416 */
[----:B------:R-:W-:Y:S01]  /*00d0*/  IMAD.MOV.U32 R194, RZ, RZ, c[0x0][0x1d0] ;  /* 0x00007400ffc27624 */ /* 0x000fe200078e00ff */
[----:B------:R-:W3:Y:S01]  /*00e0*/  S2R R43, SR_TID.X ;  /* 0x00000000002b7919 */ /* 0x000ee20000002100 */
[----:B------:R-:W-:Y:S01]  /*00f0*/  IMAD.MOV.U32 R190, RZ, RZ, c[0x0][0x1e0] ;  /* 0x00007800ffbe7624 */ /* 0x000fe200078e00ff */
[C---:B------:R-:W-:Y:S01]  /*0100*/  ISETP.NE.AND P0, PT, R20.reuse, 0x1, PT ;  /* 0x000000011400780c */ /* 0x040fe20003f05270 */
[----:B------:R-:W-:Y:S01]  /*0110*/  IMAD R5, R23, c[0x0][0x1c0], RZ ;  /* 0x0000700017057a24 */ /* 0x000fe200078e02ff */
[----:B------:R-:W4:Y:S01]  /*0120*/  S2R R44, SR_CTAID.Y ;  /* 0x00000000002c7919 */ /* 0x000f220000002600 */
[----:B------:R-:W-:Y:S02]  /*0130*/  IMAD R20, R20, c[0x0][0x168], RZ ;  /* 0x00005a0014147a24 */ /* 0x000fe400078e02ff */
[----:B------:R-:W-:Y:S01]  /*0140*/  IMAD R5, R22, c[0x0][0x1c4], R5 ;  /* 0x0000710016057a24 */ /* 0x000fe200078e0205 */
[----:B------:R-:W5:Y:S01]  /*0150*/  S2R R9, SR_CTAID.X ;  /* 0x0000000000097919 */ /* 0x000f620000002500 */
[----:B------:R-:W-:Y:S01]  /*0160*/  IMAD.MOV.U32 R191, RZ, RZ, c[0x0][0x1e4] ;  /* 0x00007900ffbf7624 */ /* 0x000fe200078e00ff */
[----:B---3--:R-:W-:-:S04]  /*0170*/  SHF.R.S32.HI R25, RZ, 0x1f, R43 ;  /* 0x0000001fff197819 */ /* 0x008fc8000001142b */
[----:B-1----:R-:W-:Y:S01]  /*0180*/  LEA.HI R2, R25, R43, RZ, 0x3 ;  /* 0x0000002b19027211 */ /* 0x002fe200078f18ff */
[----:B----4-:R-:W-:Y:S01]  /*0190*/  IMAD.WIDE.U32 R6, R44, c[0x0][0x1b8], RZ ;  /* 0x00006e002c067a25 */ /* 0x010fe200078e00ff */
[----:B------:R-:W-:Y:S02]  /*01a0*/  SHF.R.S32.HI R45, RZ, 0x1f, R44 ;  /* 0x0000001fff2d7819 */ /* 0x000fe4000001142c */
[----:B------:R-:W-:Y:S02]  /*01b0*/  LOP3.LUT R0, R2, 0xfffffff8, RZ, 0xc0, !PT ;  /* 0xfffffff802007812 */ /* 0x000fe400078ec0ff */
[----:B------:R-:W-:Y:S01]  /*01c0*/  SHF.R.S32.HI R19, RZ, 0x3, R2 ;  /* 0x00000003ff137819 */ /* 0x000fe20000011402 */
[----:B------:R-:W-:Y:S02]  /*01d0*/  IMAD R2, R45, c[0x0][0x1b8], RZ ;  /* 0x00006e002d027a24 */ /* 0x000fe400078e02ff */
[----:B------:R-:W-:Y:S01]  /*01e0*/  IMAD.IADD R40, R43, 0x1, -R0 ;  /* 0x000000012b287824 */ /* 0x000fe200078e0a00 */
[----:B------:R-:W-:Y:S01]  /*01f0*/  SHF.R.S32.HI R24, RZ, 0x1f, R19 ;  /* 0x0000001fff187819 */ /* 0x000fe20000011413 */
[----:B------:R-:W-:-:S02]  /*0200*/  IMAD R2, R44, c[0x0][0x1bc], R2 ;  /* 0x00006f002c027a24 */ /* 0x000fc400078e0202 */
[----:B------:R-:W-:Y:S02]  /*0210*/  IMAD R0, R40, 0x10, R19 ;  /* 0x0000001028007824 */ /* 0x000fe400078e0213 */
[----:B------:R-:W-:Y:S02]  /*0220*/  IMAD.IADD R3, R7, 0x1, R2 ;  /* 0x0000000107037824 */ /* 0x000fe400078e0202 */
[----:B-----5:R-:W-:Y:S02]  /*0230*/  IMAD R8, R9, 0x80, R0 ;  /* 0x0000008009087824 */ /* 0x020fe400078e0200 */
[----:B------:R-:W-:Y:S02]  /*0240*/  IMAD.MOV.U32 R2, RZ, RZ, R6 ;  /* 0x000000ffff027224 */ /* 0x000fe400078e0006 */
[----:B------:R-:W-:Y:S01]  /*0250*/  @P0 IMAD.HI.U32 R4, R8, c[0x0][0x2c8], RZ ;  /* 0x0000b20008040a27 */ /* 0x000fe200078e00ff */
[----:B------:R-:W-:Y:S03]  /*0260*/  STL [R1+0x50], R8 ;  /* 0x0000500801007387 */ /* 0x000fe60000100800 */
[----:B------:R-:W-:Y:S01]  /*0270*/  IMAD.MOV.U32 R0, RZ, RZ, R8 ;  /* 0x000000ffff007224 */ /* 0x000fe200078e0008 */
[----:B------:R-:W-:Y:S01]  /*0280*/  @P0 SHF.R.U32.HI R0, RZ, c[0x0][0x2cc], R4 ;  /* 0x0000b300ff000a19 */ /* 0x000fe20000011604 */
[----:B------:R-:W-:-:S03]  /*0290*/  IMAD.WIDE.U32 R2, R22, c[0x0][0x1c0], R2 ;  /* 0x0000700016027a25 */ /* 0x000fc600078e0002 */
[--C-:B------:R-:W-:Y:S01]  /*02a0*/  SHF.R.S32.HI R6, RZ, 0x1f, R0.reuse ;  /* 0x0000001fff067819 */ /* 0x100fe20000011400 */
[----:B------:R-:W-:Y:S02]  /*02b0*/  IMAD.MOV R4, RZ, RZ, -R0 ;  /* 0x000000ffff047224 */ /* 0x000fe400078e0a00 */
[----:B------:R-:W-:Y:S02]  /*02c0*/  IMAD.IADD R3, R3, 0x1, R5 ;  /* 0x0000000103037824 */ /* 0x000fe400078e0205 */
[----:B------:R-:W-:Y:S02]  /*02d0*/  IMAD R5, R4, c[0x0][0x2c4], R8 ;  /* 0x0000b10004057a24 */ /* 0x000fe400078e0208 */
[----:B------:R-:W-:Y:S02]  /*02e0*/  IMAD R6, R6, c[0x0][0x1b0], RZ ;  /* 0x00006c0006067a24 */ /* 0x000fe400078e02ff */
[----:B------:R-:W-:Y:S01]  /*02f0*/  IMAD.WIDE.U32 R2, R0, c[0x0][0x1b0], R2 ;  /* 0x00006c0000027a25 */ /* 0x000fe200078e0002 */
[----:B------:R-:W-:-:S03]  /*0300*/  SHF.R.S32.HI R4, RZ, 0x1f, R5 ;  /* 0x0000001fff047819 */ /* 0x000fc60000011405 */
[----:B------:R-:W-:Y:S02]  /*0310*/  IMAD R0, R0, c[0x0][0x1b4], R6 ;  /* 0x00006d0000007a24 */ /* 0x000fe400078e0206 */
[----:B------:R-:W-:Y:S02]  /*0320*/  IMAD.SHL.U32 R46, R40, 0x8, RZ ;  /* 0x00000008282e7824 */ /* 0x000fe400078e00ff */
[----:B------:R-:W-:Y:S02]  /*0330*/  IMAD.IADD R3, R3, 0x1, R0 ;  /* 0x0000000103037824 */ /* 0x000fe400078e0200 */
[----:B------:R-:W-:Y:S01]  /*0340*/  IMAD R0, R4, c[0x0][0x1a8], RZ ;  /* 0x00006a0004007a24 */ /* 0x000fe200078e02ff */
[----:B------:R-:W-:Y:S01]  /*0350*/  ISETP.GE.AND P3, PT, R46, c[0x0][0x198], PT ;  /* 0x000066002e007a0c */ /* 0x000fe20003f66270 */
[----:B------:R-:W-:Y:S01]  /*0360*/  IMAD.WIDE.U32 R2, R5, c[0x0][0x1a8], R2 ;  /* 0x00006a0005027a25 */ /* 0x000fe200078e0002 */
[----:B------:R-:W-:-:S03]  /*0370*/  SHF.R.S32.HI R47, RZ, 0x1f, R46 ;  /* 0x0000001fff2f7819 */ /* 0x000fc6000001142e */
[----:B------:R-:W-:Y:S01]  /*0380*/  IMAD R0, R5, c[0x0][0x1ac], R0 ;  /* 0x00006b0005007a24 */ /* 0x000fe200078e0200 */
[----:B------:R-:W-:Y:S01]  /*0390*/  LEA R7, P0, R2, c[0x0][0x160], 0x1 ;  /* 0x0000580002077a11 */ /* 0x000fe200078008ff */
[----:B------:R-:W-:Y:S02]  /*03a0*/  IMAD.SHL.U32 R4, R19, 0x40, RZ ;  /* 0x0000004013047824 */ /* 0x000fe400078e00ff */
[----:B------:R-:W-:Y:S01]  /*03b0*/  IMAD.IADD R6, R3, 0x1, R0 ;  /* 0x0000000103067824 */ /* 0x000fe200078e0200 */
[----:B------:R-:W-:Y:S01]  /*03c0*/  IADD3 R3, R194, 0x6f, RZ ;  /* 0x0000006fc2037810 */ /* 0x000fe20007ffe0ff */
[----:B------:R-:W-:Y:S01]  /*03d0*/  IMAD R9, R9, 0x80, R19 ;  /* 0x0000008009097824 */ /* 0x000fe200078e0213 */
[----:B------:R-:W-:Y:S01]  /*03e0*/  LOP3.LUT R0, R4, 0x1c0, RZ, 0xc0, !PT ;  /* 0x000001c004007812 */ /* 0x000fe200078ec0ff */
[----:B------:R-:W-:Y:S01]  /*03f0*/  SHFL.IDX PT, R8, R7, 0x1, 0x181f ;  /* 0x00381f0007087f89 */ /* 0x000fe200000e0000 */
[----:B------:R-:W-:Y:S02]  /*0400*/  LEA.HI.X R6, R2, c[0x0][0x164], R6, 0x1, P0 ;  /* 0x0000590002067a11 */ /* 0x000fe400000f0c06 */
[----:B------:R-:W-:Y:S01]  /*0410*/  SHF.R.U32.HI R2, RZ, 0x3, R0 ;  /* 0x00000003ff027819 */ /* 0x000fe20000011600 */
[----:B------:R-:W1:Y:S01]  /*0420*/  SHFL.IDX PT, R4, R7, RZ, 0x181f ;  /* 0x00181fff07047589 */ /* 0x000e6200000e0000 */
[----:B------:R-:W-:-:S02]  /*0430*/  LOP3.LUT R0, R0, 0x38, R46, 0xf8, !PT ;  /* 0x0000003800007812 */ /* 0x000fc400078ef82e */
[----:B------:R-:W-:Y:S01]  /*0440*/  ISETP.GE.AND P4, PT, R9, R20, PT ;  /* 0x000000140900720c */ /* 0x000fe20003f86270 */
[----:B------:R-:W3:Y:S01]  /*0450*/  SHFL.IDX PT, R5, R6, RZ, 0x181f ;  /* 0x00181fff06057589 */ /* 0x000ee200000e0000 */
[----:B------:R-:W-:Y:S02]  /*0460*/  LOP3.LUT R0, R0, R2, RZ, 0x3c, !PT ;  /* 0x0000000200007212 */ /* 0x000fe400078e3cff */
[----:B------:R-:W-:Y:S01]  /*0470*/  LEA.HI R2, R25, R43, RZ, 0x6 ;  /* 0x0000002b19027211 */ /* 0x000fe200078f30ff */
[----:B------:R-:W4:Y:S01]  /*0480*/  SHFL.IDX PT, R11, R6, 0x1, 0x181f ;  /* 0x00381f00060b7f89 */ /* 0x000f2200000e0000 */
[C---:B------:R-:W-:Y:S02]  /*0490*/  IADD3 R10, R9.reuse, 0x10, RZ ;  /* 0x00000010090a7810 */ /* 0x040fe40007ffe0ff */
[C---:B------:R-:W-:Y:S01]  /*04a0*/  IADD3 R14, R9.reuse, 0x20, RZ ;  /* 0x00000020090e7810 */ /* 0x040fe20007ffe0ff */
[----:B------:R-:W-:Y:S01]  /*04b0*/  IMAD.SHL.U32 R2, R2, 0x8, RZ ;  /* 0x0000000802027824 */ /* 0x000fe200078e00ff */
[----:B------:R-:W-:Y:S01]  /*04c0*/  ISETP.GE.AND P2, PT, R10, R20, PT ;  /* 0x000000140a00720c */ /* 0x000fe20003f46270 */
[----:B------:R-:W-:Y:S01]  /*04d0*/  SHFL.IDX PT, R12, R6, 0x2, 0x181f ;  /* 0x00581f00060c7f89 */ /* 0x000fe200000e0000 */
[----:B------:R-:W-:-:S02]  /*04e0*/  IADD3 R13, R9, 0x30, RZ ;  /* 0x00000030090d7810 */ /* 0x000fc40007ffe0ff */
[----:B------:R-:W-:Y:S01]  /*04f0*/  LOP3.LUT R195, R0, 0xfffffe00, R2, 0xf8, !PT ;  /* 0xfffffe0000c37812 */ /* 0x000fe200078ef802 */
[----:B------:R-:W5:Y:S01]  /*0500*/  SHFL.IDX PT, R10, R7, 0x2, 0x181f ;  /* 0x00581f00070a7f89 */ /* 0x000f6200000e0000 */
[----:B------:R-:W-:Y:S01]  /*0510*/  IMAD.MOV.U32 R2, RZ, RZ, RZ ;  /* 0x000000ffff027224 */ /* 0x000fe200078e00ff */
[----:B------:R-:W-:Y:S02]  /*0520*/  ISETP.GE.AND P1, PT, R13, R20, PT ;  /* 0x000000140d00720c */ /* 0x000fe40003f26270 */
[----:B------:R-:W-:Y:S01]  /*0530*/  @!P4 IMAD.SHL.U32 R0, R195, 0x2, RZ ;  /* 0x00000002c300c824 */ /* 0x000fe200078e00ff */
[----:B------:R-:W-:Y:S01]  /*0540*/  IADD3 R13, R9, 0x40, RZ ;  /* 0x00000040090d7810 */ /* 0x000fe20007ffe0ff */
[----:B------:R-:W-:Y:S01]  /*0550*/  IMAD.HI R18, R3, -0x6db6db6d, R2 ;  /* 0x9249249303127827 */ /* 0x000fe200078e0202 */
[----:B-1----:R-:W-:Y:S01]  /*0560*/  @!P4 LEA R4, P0, R46, R4, 0x1 ;  /* 0x000000042e04c211 */ /* 0x002fe200078008ff */
[----:B------:R-:W-:Y:S01]  /*0570*/  SHFL.IDX PT, R17, R6, 0x5, 0x181f ;  /* 0x00b81f0006117f89 */ /* 0x000fe200000e0000 */
[----:B------:R-:W-:-:S02]  /*0580*/  ISETP.GE.AND P5, PT, R13, R20, PT ;  /* 0x000000140d00720c */ /* 0x000fc40003fa6270 */
[----:B---3--:R-:W-:Y:S01]  /*0590*/  @!P4 LEA.HI.X R5, R46, R5, R47, 0x1, P0 ;  /* 0x000000052e05c211 */ /* 0x008fe200000f0c2f */
[----:B------:R-:W-:Y:S01]  /*05a0*/  SHFL.IDX PT, R15, R7, 0x6, 0x181f ;  /* 0x00d81f00070f7f89 */ /* 0x000fe200000e0000 */
[----:B------:R-:W-:-:S03]  /*05b0*/  ISETP.GE.AND P0, PT, R14, R20, PT ;  /* 0x000000140e00720c */ /* 0x000fc60003f06270 */
[----:B------:R1:W-:Y:S01]  /*05c0*/  @!P4 LDGSTS.E.BYPASS.LTC128B.128 [R0+0x7100], [R4.64], !P3 ;  /* 0x071000000400cfae */ /* 0x0003e2000d901d48 */
[C---:B------:R-:W-:Y:S02]  /*05d0*/  @!P2 LEA R2, P4, R46.reuse, R8, 0x1 ;  /* 0x000000082e02a211 */ /* 0x040fe400078808ff */
[----:B------:R-:W-:Y:S01]  /*05e0*/  IADD3 R8, R9, 0x50, RZ ;  /* 0x0000005009087810 */ /* 0x000fe20007ffe0ff */
[----:B------:R-:W-:Y:S01]  /*05f0*/  SHFL.IDX PT, R16, R6, 0x6, 0x181f ;  /* 0x00d81f0006107f89 */ /* 0x000fe200000e0000 */
[----:B----4-:R-:W-:Y:S02]  /*0600*/  @!P2 LEA.HI.X R3, R46, R11, R47, 0x1, P4 ;  /* 0x0000000b2e03a211 */ /* 0x010fe400020f0c2f */
[----:B------:R-:W-:Y:S01]  /*0610*/  ISETP.GE.AND P4, PT, R8, R20, PT ;  /* 0x000000140800720c */ /* 0x000fe20003f86270 */
[----:B------:R-:W-:Y:S04]  /*0620*/  SHFL.IDX PT, R11, R7, 0x5, 0x181f ;  /* 0x00b81f00070b7f89 */ /* 0x000fe800000e0000 */
[----:B------:R-:W-:Y:S04]  /*0630*/  SHFL.IDX PT, R8, R7, 0x4, 0x181f ;  /* 0x00981f0007087f89 */ /* 0x000fe800000e0000 */
[----:B------:R-:W-:Y:S04]  /*0640*/  SHFL.IDX PT, R14, R6, 0x7, 0x181f ;  /* 0x00f81f00060e7f89 */ /* 0x000fe800000e0000 */
[----:B------:R-:W-:Y:S04]  /*0650*/  SHFL.IDX PT, R13, R7, 0x7, 0x181f ;  /* 0x00f81f00070d7f89 */ /* 0x000fe800000e0000 */
[----:B------:R-:W-:Y:S01]  /*0660*/  STL [R1+0x28], R195 ;  /* 0x000028c301007387 */ /* 0x000fe20000100800 */
[----:B-1----:R-:W-:-:S03]  /*0670*/  @!P2 IMAD.SHL.U32 R0, R195, 0x2, RZ ;  /* 0x00000002c300a824 */ /* 0x002fc600078e00ff */
[----:B------:R-:W1:Y:S04]  /*0680*/  SHFL.IDX PT, R4, R7, 0x3, 0x181f ;  /* 0x00781f0007047f89 */ /* 0x000e6800000e0000 */
[----:B------:R-:W3:Y:S04]  /*0690*/  SHFL.IDX PT, R5, R6, 0x3, 0x181f ;  /* 0x00781f0006057f89 */ /* 0x000ee800000e0000 */
[----:B------:R5:W-:Y:S04]  /*06a0*/  @!P2 LDGSTS.E.BYPASS.LTC128B.128 [R0+0x7900], [R2.64], !P3 ;  /* 0x079000000200afae */ /* 0x000be8000d901d48 */
[----:B------:R-:W-:Y:S01]  /*06b0*/  STL.64 [R1+0x30], R46 ;  /* 0x0000302e01007387 */ /* 0x000fe20000100a00 */
[----:B-----5:R-:W-:Y:S01]  /*06c0*/  @!P0 LEA R2, P2, R46, R10, 0x1 ;  /* 0x0000000a2e028211 */ /* 0x020fe200078408ff */
[----:B------:R-:W-:Y:S01]  /*06d0*/  IMAD R10, R24, c[0x0][0x1e0], RZ ;  /* 0x00007800180a7a24 */ /* 0x000fe200078e02ff */
[----:B------:R-:W-:-:S02]  /*06e0*/  IADD3 R0, R9, 0x60, RZ ;  /* 0x0000006009007810 */ /* 0x000fc40007ffe0ff */
[----:B------:R-:W-:Y:S01]  /*06f0*/  @!P0 LEA.HI.X R3, R46, R12, R47, 0x1, P2 ;  /* 0x0000000c2e038211 */ /* 0x000fe200010f0c2f */
[----:B------:R-:W-:Y:S01]  /*0700*/  IMAD R10, R19, c[0x0][0x1e4], R10 ;  /* 0x00007900130a7a24 */ /* 0x000fe200078e020a */
[----:B------:R4:W5:Y:S01]  /*0710*/  SHFL.IDX PT, R12, R6, 0x4, 0x181f ;  /* 0x00981f00060c7f89 */ /* 0x00096200000e0000 */
[----:B------:R-:W-:Y:S01]  /*0720*/  ISETP.GE.AND P2, PT, R0, R20, PT ;  /* 0x000000140000720c */ /* 0x000fe20003f46270 */
[----:B------:R-:W-:-:S05]  /*0730*/  @!P0 IMAD.SHL.U32 R0, R195, 0x2, RZ ;  /* 0x00000002c3008824 */ /* 0x000fca00078e00ff */
[----:B------:R1:W-:Y:S01]  /*0740*/  @!P0 LDGSTS.E.BYPASS.LTC128B.128 [R0+0x8100], [R2.64], !P3 ;  /* 0x0810000002008fae */ /* 0x0003e2000d901d48 */
[----:B----4-:R-:W-:Y:S02]  /*0750*/  IADD3 R6, R9, 0x70, RZ ;  /* 0x0000007009067810 */ /* 0x010fe40007ffe0ff */
[----:B-1----:R-:W-:Y:S01]  /*0760*/  @!P1 LEA R2, P0, R46, R4, 0x1 ;  /* 0x000000042e029211 */ /* 0x002fe200078008ff */
[----:B------:R-:W-:-:S03]  /*0770*/  @!P1 IMAD.SHL.U32 R0, R195, 0x2, RZ ;  /* 0x00000002c3009824 */ /* 0x000fc600078e00ff */
[--C-:B---3--:R-:W-:Y:S01]  /*0780*/  @!P1 LEA.HI.X R3, R46, R5, R47.reuse, 0x1, P0 ;  /* 0x000000052e039211 */ /* 0x108fe200000f0c2f */
[----:B------:R-:W-:Y:S01]  /*0790*/  IMAD.WIDE.U32 R4, R19, c[0x0][0x1e0], R46 ;  /* 0x0000780013047a25 */ /* 0x000fe200078e002e */
[----:B------:R-:W-:-:S03]  /*07a0*/  ISETP.GE.AND P0, PT, R6, R20, PT ;  /* 0x000000140600720c */ /* 0x000fc60003f06270 */
[----:B------:R1:W-:Y:S01]  /*07b0*/  @!P1 LDGSTS.E.BYPASS.LTC128B.128 [R0+0x8900], [R2.64], !P3 ;  /* 0x0890000002009fae */ /* 0x0003e2000d901d48 */
[----:B------:R-:W-:-:S04]  /*07c0*/  @!P5 LEA R8, P1, R46, R8, 0x1 ;  /* 0x000000082e08d211 */ /* 0x000fc800078208ff */
[C-C-:B-----5:R-:W-:Y:S01]  /*07d0*/  @!P5 LEA.HI.X R9, R46.reuse, R12, R47.reuse, 0x1, P1 ;  /* 0x0000000c2e09d211 */ /* 0x160fe200008f0c2f */
[----:B------:R-:W-:Y:S01]  /*07e0*/  @!P4 IMAD.SHL.U32 R12, R195, 0x2, RZ ;  /* 0x00000002c30cc824 */ /* 0x000fe200078e00ff */
[C---:B------:R-:W-:Y:S02]  /*07f0*/  @!P4 LEA R6, P1, R46.reuse, R11, 0x1 ;  /* 0x0000000b2e06c211 */ /* 0x040fe400078208ff */
[----:B------:R-:W-:Y:S02]  /*0800*/  SHF.R.U32.HI R11, RZ, 0x1f, R18 ;  /* 0x0000001fff0b7819 */ /* 0x000fe40000011612 */
[----:B------:R-:W-:Y:S02]  /*0810*/  @!P4 LEA.HI.X R7, R46, R17, R47, 0x1, P1 ;  /* 0x000000112e07c211 */ /* 0x000fe400008f0c2f */
[----:B------:R-:W-:Y:S01]  /*0820*/  LEA.HI.SX32 R198, R18, R11, 0x1a ;  /* 0x0000000b12c67211 */ /* 0x000fe200078fd2ff */
[----:B------:R-:W-:-:S03]  /*0830*/  IMAD.SHL.U32 R18, R19, 0x8, RZ ;  /* 0x0000000813127824 */ /* 0x000fc600078e00ff */
[----:B------:R-:W-:Y:S01]  /*0840*/  IADD3 R41, R198, -0x1, RZ ;  /* 0xffffffffc6297810 */ /* 0x000fe20007ffe0ff */
[----:B------:R3:W-:Y:S03]  /*0850*/  STL [R1], R198 ;  /* 0x000000c601007387 */ /* 0x0007e60000100800 */
[----:B------:R-:W-:Y:S01]  /*0860*/  SHF.R.S32.HI R42, RZ, 0x1f, R41 ;  /* 0x0000001fff2a7819 */ /* 0x000fe20000011429 */
[----:B-1----:R-:W-:Y:S02]  /*0870*/  IMAD.IADD R3, R5, 0x1, R10 ;  /* 0x0000000105037824 */ /* 0x002fe400078e020a */
[----:B------:R-:W-:Y:S02]  /*0880*/  IMAD R0, R45, c[0x0][0x1e8], RZ ;  /* 0x00007a002d007a24 */ /* 0x000fe400078e02ff */
[----:B------:R-:W-:Y:S01]  /*0890*/  IMAD.MOV.U32 R2, RZ, RZ, R4 ;  /* 0x000000ffff027224 */ /* 0x000fe200078e0004 */
[----:B------:R-:W-:Y:S01]  /*08a0*/  @!P2 LEA R4, P1, R46, R15, 0x1 ;  /* 0x0000000f2e04a211 */ /* 0x000fe200078208ff */
[----:B------:R-:W-:-:S02]  /*08b0*/  IMAD R0, R44, c[0x0][0x1ec], R0 ;  /* 0x00007b002c007a24 */ /* 0x000fc400078e0200 */
[----:B------:R-:W-:Y:S01]  /*08c0*/  IMAD.WIDE.U32 R2, R44, c[0x0][0x1e8], R2 ;  /* 0x00007a002c027a25 */ /* 0x000fe200078e0002 */
[C-C-:B------:R-:W-:Y:S02]  /*08d0*/  @!P2 LEA.HI.X R5, R46.reuse, R16, R47.reuse, 0x1, P1 ;  /* 0x000000102e05a211 */ /* 0x140fe400008f0c2f */
[C---:B------:R-:W-:Y:S01]  /*08e0*/  @!P0 LEA R10, P1, R46.reuse, R13, 0x1 ;  /* 0x0000000d2e0a8211 */ /* 0x040fe200078208ff */
[----:B------:R-:W-:Y:S01]  /*08f0*/  IMAD.IADD R3, R3, 0x1, R0 ;  /* 0x0000000103037824 */ /* 0x000fe200078e0200 */
[----:B------:R-:W-:Y:S01]  /*0900*/  LEA.HI R13, R25, R43, RZ, 0x4 ;  /* 0x0000002b190d7211 */ /* 0x000fe200078f20ff */
[----:B------:R-:W-:Y:S01]  /*0910*/  @!P5 IMAD.SHL.U32 R0, R195, 0x2, RZ ;  /* 0x00000002c300d824 */ /* 0x000fe200078e00ff */
[----:B------:R-:W-:-:S04]  /*0920*/  @!P0 LEA.HI.X R11, R46, R14, R47, 0x1, P1 ;  /* 0x0000000e2e0b8211 */ /* 0x000fc800008f0c2f */
[----:B------:R1:W-:Y:S04]  /*0930*/  @!P5 LDGSTS.E.BYPASS.LTC128B.128 [R0+0x9100], [R8.64], !P3 ;  /* 0x091000000800dfae */ /* 0x0003e8000d901d48 */
[----:B------:R4:W-:Y:S01]  /*0940*/  @!P4 LDGSTS.E.BYPASS.LTC128B.128 [R12+0x9900], [R6.64], !P3 ;  /* 0x09900000060ccfae */ /* 0x0009e2000d901d48 */
[----:B--2---:R-:W-:Y:S01]  /*0950*/  @P6 SHF.R.S32.HI R17, RZ, 0x1f, R21 ;  /* 0x0000001fff116819 */ /* 0x004fe20000011415 */
[----:B------:R-:W-:Y:S02]  /*0960*/  @!P6 IMAD.MOV.U32 R17, RZ, RZ, R23 ;  /* 0x000000ffff11e224 */ /* 0x000fe400078e0017 */
[----:B------:R-:W-:Y:S02]  /*0970*/  @P6 IMAD.MOV.U32 R16, RZ, RZ, R21 ;  /* 0x000000ffff106224 */ /* 0x000fe400078e0015 */
[----:B------:R-:W-:-:S04]  /*0980*/  @!P6 IMAD.MOV.U32 R16, RZ, RZ, R22 ;  /* 0x000000ffff10e224 */ /* 0x000fc800078e0016 */
[----:B------:R-:W-:-:S04]  /*0990*/  IMAD.WIDE.U32 R26, R16, c[0x0][0x1f0], R2 ;  /* 0x00007c00101a7a25 */ /* 0x000fc800078e0002 */
[----:B------:R-:W-:Y:S01]  /*09a0*/  IMAD.MOV.U32 R196, RZ, RZ, R26 ;  /* 0x000000ffffc47224 */ /* 0x000fe200078e001a */
[----:B------:R3:W-:Y:S01]  /*09b0*/  STL.64 [R1+0x48], R26 ;  /* 0x0000481a01007387 */ /* 0x0007e20000100a00 */
[----:B-1----:R-:W-:Y:S02]  /*09c0*/  @!P2 IMAD.SHL.U32 R0, R195, 0x2, RZ ;  /* 0x00000002c300a824 */ /* 0x002fe400078e00ff */
[----:B------:R-:W-:Y:S02]  /*09d0*/  IMAD.MOV.U32 R8, RZ, RZ, 0x70 ;  /* 0x00000070ff087424 */ /* 0x000fe400078e00ff */
[----:B----4-:R-:W-:Y:S01]  /*09e0*/  IMAD.SHL.U32 R7, R191, 0x20, RZ ;  /* 0x00000020bf077824 */ /* 0x010fe200078e00ff */
[----:B------:R1:W-:Y:S01]  /*09f0*/  @!P2 LDGSTS.E.BYPASS.LTC128B.128 [R0+0xa100], [R4.64], !P3 ;  /* 0x0a1000000400afae */ /* 0x0003e2000d901d48 */
[----:B------:R-:W-:-:S04]  /*0a00*/  IMAD.WIDE.U32 R192, R8, c[0x0][0x1e0], RZ ;  /* 0x0000780008c07a25 */ /* 0x000fc800078e00ff */
[----:B------:R-:W-:-:S05]  /*0a10*/  IMAD R160, R198, -0x70, R8 ;  /* 0xffffff90c6a07824 */ /* 0x000fca00078e0208 */
[----:B------:R-:W-:-:S04]  /*0a20*/  IADD3 R23, R160, c[0x0][0x1d0], -R19 ;  /* 0x00007400a0177a10 */ /* 0x000fc80007ffe813 */
[C---:B------:R-:W-:Y:S02]  /*0a30*/  ISETP.GE.AND P6, PT, R23.reuse, 0x21, PT ;  /* 0x000000211700780c */ /* 0x040fe40003fc6270 */
[C---:B------:R-:W-:Y:S02]  /*0a40*/  ISETP.GE.AND P2, PT, R23.reuse, 0x1, PT ;  /* 0x000000011700780c */ /* 0x040fe40003f46270 */
[----:B------:R-:W-:Y:S01]  /*0a50*/  ISETP.GE.AND P1, PT, R23, 0x11, PT ;  /* 0x000000111700780c */ /* 0x000fe20003f26270 */
[----:B-1----:R-:W-:Y:S02]  /*0a60*/  IMAD R4, R8, c[0x0][0x1e4], RZ ;  /* 0x0000790008047a24 */ /* 0x002fe400078e02ff */
[----:B------:R-:W-:Y:S02]  /*0a70*/  IMAD R0, R17, c[0x0][0x1f0], RZ ;  /* 0x00007c0011007a24 */ /* 0x000fe400078e02ff */
[----:B------:R-:W-:Y:S02]  /*0a80*/  IMAD.IADD R189, R193, 0x1, R4 ;  /* 0x00000001c1bd7824 */ /* 0x000fe400078e0204 */
[----:B------:R-:W-:-:S02]  /*0a90*/  IMAD R4, R16, c[0x0][0x1f4], R0 ;  /* 0x00007d0010047a24 */ /* 0x000fc400078e0200 */
[----:B------:R-:W-:Y:S02]  /*0aa0*/  IMAD R0, R189, R41, RZ ;  /* 0x00000029bd007224 */ /* 0x000fe400078e02ff */
[----:B------:R-:W-:Y:S02]  /*0ab0*/  IMAD.IADD R197, R27, 0x1, R4 ;  /* 0x000000011bc57824 */ /* 0x000fe400078e0204 */
[-C--:B------:R-:W-:Y:S02]  /*0ac0*/  IMAD R4, R42, R192.reuse, R0 ;  /* 0x000000c02a047224 */ /* 0x080fe400078e0200 */
[----:B------:R-:W-:Y:S01]  /*0ad0*/  @!P0 IMAD.SHL.U32 R0, R195, 0x2, RZ ;  /* 0x00000002c3008824 */ /* 0x000fe200078e00ff */
[----:B------:R3:W-:Y:S01]  /*0ae0*/  STL.64 [R1+0x40], R196 ;  /* 0x000040c401007387 */ /* 0x0007e20000100a00 */
[----:B------:R-:W-:-:S03]  /*0af0*/  IMAD.WIDE.U32 R2, R41, R192, R196 ;  /* 0x000000c029027225 */ /* 0x000fc600078e00c4 */
[----:B------:R1:W-:Y:S01]  /*0b00*/  @!P0 LDGSTS.E.BYPASS.LTC128B.128 [R0+0xa900], [R10.64], !P3 ;  /* 0x0a9000000a008fae */ /* 0x0003e2000d901d48 */
[----:B------:R-:W-:Y:S01]  /*0b10*/  IMAD.IADD R3, R3, 0x1, R4 ;  /* 0x0000000103037824 */ /* 0x000fe200078e0204 */
[----:B------:R-:W-:Y:S01]  /*0b20*/  @P2 LEA R6, P5, R2, c[0x0][0x1c8], 0x1 ;  /* 0x0000720002062a11 */ /* 0x000fe200078a08ff */
[----:B------:R-:W-:Y:S01]  /*0b30*/  @P2 IMAD.SHL.U32 R9, R195, 0x2, RZ ;  /* 0x00000002c3092824 */ /* 0x000fe200078e00ff */
[----:B------:R-:W0:Y:S04]  /*0b40*/  LDGDEPBAR ;  /* 0x00000000000079af */ /* 0x000e280000000000 */
[----:B------:R-:W-:Y:S01]  /*0b50*/  BAR.SYNC.DEFER_BLOCKING 0x0 ;  /* 0x0000000000007b1d */ /* 0x000fe20000010000 */
[----:B------:R-:W-:Y:S01]  /*0b60*/  ISETP.GE.AND P0, PT, R46, c[0x0][0x1d4], PT ;  /* 0x000075002e007a0c */ /* 0x000fe20003f06270 */
[C---:B-1----:R-:W-:Y:S01]  /*0b70*/  IMAD.WIDE.U32 R10, R190.reuse, 0x20, RZ ;  /* 0x00000020be0a7825 */ /* 0x042fe200078e00ff */
[----:B------:R-:W-:-:S04]  /*0b80*/  @P1 LEA R0, P4, R190, R2, 0x4 ;  /* 0x00000002be001211 */ /* 0x000fc800078820ff */
[----:B------:R-:W-:Y:S02]  /*0b90*/  @P6 IADD3 R8, P3, R2, R10, RZ ;  /* 0x0000000a02086210 */ /* 0x000fe40007f7e0ff */
[----:B------:R-:W-:Y:S02]  /*0ba0*/  @P1 LEA.HI.X R5, R190, R3, R191, 0x4, P4 ;  /* 0x00000003be051211 */ /* 0x000fe400020f24bf */
[----:B------:R-:W-:Y:S02]  /*0bb0*/  @P6 IADD3.X R10, R3, R11, R7, P3, !PT ;  /* 0x0000000b030a6210 */ /* 0x000fe40001ffe407 */
[----:B------:R-:W-:Y:S02]  /*0bc0*/  @P2 LEA.HI.X R7, R2, c[0x0][0x1cc], R3, 0x1, P5 ;  /* 0x0000730002072a11 */ /* 0x000fe400028f0c03 */
[----:B------:R-:W-:Y:S02]  /*0bd0*/  ISETP.GE.AND P5, PT, R23, 0x31, PT ;  /* 0x000000311700780c */ /* 0x000fe40003fa6270 */
[----:B------:R-:W-:Y:S01]  /*0be0*/  @P1 LEA R4, P4, R0, c[0x0][0x1c8], 0x1 ;  /* 0x0000720000041a11 */ /* 0x000fe200078808ff */
[----:B------:R-:W-:Y:S01]  /*0bf0*/  @!PT LDS RZ, [RZ] ;  /* 0x00000000fffff984 */ /* 0x000fe20000000800 */
[----:B------:R-:W-:Y:S01]  /*0c00*/  @!PT LDS RZ, [RZ] ;  /* 0x00000000fffff984 */ /* 0x000fe20000000800 */
[----:B------:R-:W-:Y:S01]  /*0c10*/  @!PT LDS RZ, [RZ] ;  /* 0x00000000fffff984 */ /* 0x000fe20000000800 */
[----:B------:R1:W-:Y:S01]  /*0c20*/  @P2 LDGSTS.E.BYPASS.LTC128B.128 [R9+0x3900], [R6.64], !P0 ;  /* 0x0390000006092fae */ /* 0x0003e2000c101d48 */
[----:B------:R-:W-:-:S02]  /*0c30*/  SHF.R.S32.HI R11, RZ, 0x4, R13 ;  /* 0x00000004ff0b7819 */ /* 0x000fc4000001140d */
[----:B------:R-:W-:Y:S01]  /*0c40*/  @P1 LEA.HI.X R5, R0, c[0x0][0x1cc], R5, 0x1, P4 ;  /* 0x0000730000051a11 */ /* 0x000fe200020f0c05 */
[----:B------:R-:W-:Y:S01]  /*0c50*/  @P1 IMAD.SHL.U32 R0, R195, 0x2, RZ ;  /* 0x00000002c3001824 */ /* 0x000fe200078e00ff */
[C---:B------:R-:W-:Y:S02]  /*0c60*/  ISETP.GE.AND P4, PT, R23.reuse, 0x41, PT ;  /* 0x000000411700780c */ /* 0x040fe40003f86270 */
[C---:B------:R-:W-:Y:S02]  /*0c70*/  ISETP.GE.AND P2, PT, R23.reuse, 0x61, PT ;  /* 0x000000611700780c */ /* 0x040fe40003f46270 */
[----:B------:R2:W-:Y:S01]  /*0c80*/  @P1 LDGSTS.E.BYPASS.LTC128B.128 [R0+0x4100], [R4.64], !P0 ;  /* 0x0410000004001fae */ /* 0x0005e2000c101d48 */
[C---:B------:R-:W-:Y:S02]  /*0c90*/  @P6 LEA R14, P1, R8.reuse, c[0x0][0x1c8], 0x1 ;  /* 0x00007200080e6a11 */ /* 0x040fe400078208ff */
[----:B------:R-:W-:Y:S02]  /*0ca0*/  ISETP.GE.AND P3, PT, R23, 0x51, PT ;  /* 0x000000511700780c */ /* 0x000fe40003f66270 */
[----:B------:R-:W-:-:S02]  /*0cb0*/  @P6 LEA.HI.X R15, R8, c[0x0][0x1cc], R10, 0x1, P1 ;  /* 0x00007300080f6a11 */ /* 0x000fc400008f0c0a */
[----:B------:R-:W-:-:S04]  /*0cc0*/  LOP3.LUT R10, R13, 0xfffffff0, RZ, 0xc0, !PT ;  /* 0xfffffff00d0a7812 */ /* 0x000fc800078ec0ff */
[----:B------:R-:W-:Y:S02]  /*0cd0*/  @P2 IMAD R21, R191, 0x60, RZ ;  /* 0x00000060bf152824 */ /* 0x000fe400078e02ff */
[----:B------:R-:W-:Y:S01]  /*0ce0*/  IMAD.IADD R10, R43, 0x1, -R10 ;  /* 0x000000012b0a7824 */ /* 0x000fe200078e0a0a */
[----:B-1----:R-:W-:Y:S02]  /*0cf0*/  LEA.HI R6, R13, R11, RZ, 0x1 ;  /* 0x0000000b0d067211 */ /* 0x002fe400078f08ff */
[C---:B------:R-:W-:Y:S02]  /*0d00*/  @P3 IMAD R7, R191.reuse, 0x50, RZ ;  /* 0x00000050bf073824 */ /* 0x040fe400078e02ff */
[----:B------:R-:W-:Y:S02]  /*0d10*/  SHF.R.S32.HI R20, RZ, 0x1f, R10 ;  /* 0x0000001fff147819 */ /* 0x000fe4000001140a */
[----:B------:R-:W-:Y:S02]  /*0d20*/  LOP3.LUT R6, R6, 0xfffffffe, RZ, 0xc0, !PT ;  /* 0xfffffffe06067812 */ /* 0x000fe400078ec0ff */
[----:B------:R-:W-:Y:S01]  /*0d30*/  LEA.HI R20, R20, R10, RZ, 0x3 ;  /* 0x0000000a14147211 */ /* 0x000fe200078f18ff */
[----:B--2---:R-:W-:-:S02]  /*0d40*/  @P5 IMAD R0, R191, 0x30, RZ ;  /* 0x00000030bf005824 */ /* 0x004fc400078e02ff */
[----:B------:R-:W-:-:S04]  /*0d50*/  @P5 IMAD.WIDE.U32 R4, R190, 0x30, R2 ;  /* 0x00000030be045825 */ /* 0x000fc800078e0002 */
[----:B------:R-:W-:Y:S01]  /*0d60*/  @P5 IMAD.IADD R0, R5, 0x1, R0 ;  /* 0x0000000105005824 */ /* 0x000fe200078e0200 */
[----:B------:R-:W-:Y:S01]  /*0d70*/  @P5 LEA R12, P1, R4, c[0x0][0x1c8], 0x1 ;  /* 0x00007200040c5a11 */ /* 0x000fe200078208ff */
[----:B------:R-:W-:Y:S01]  /*0d80*/  IMAD.IADD R22, R11, 0x1, -R6 ;  /* 0x000000010b167824 */ /* 0x000fe200078e0a06 */
[----:B------:R-:W-:Y:S01]  /*0d90*/  LOP3.LUT R11, R20, 0xfffffff8, RZ, 0xc0, !PT ;  /* 0xfffffff8140b7812 */ /* 0x000fe200078ec0ff */
[----:B------:R-:W-:Y:S01]  /*0da0*/  @P2 IMAD.MOV.U32 R5, RZ, RZ, R3 ;  /* 0x000000ffff052224 */ /* 0x000fe200078e0003 */
[----:B------:R-:W-:Y:S01]  /*0db0*/  @P5 LEA.HI.X R13, R4, c[0x0][0x1cc], R0, 0x1, P1 ;  /* 0x00007300040d5a11 */ /* 0x000fe200008f0c00 */
[----:B------:R-:W-:Y:S01]  /*0dc0*/  @P2 IMAD.MOV.U32 R4, RZ, RZ, R2 ;  /* 0x000000ffff042224 */ /* 0x000fe200078e0002 */
[----:B------:R-:W-:Y:S01]  /*0dd0*/  @P4 LEA R0, P1, R190, R2, 0x6 ;  /* 0x00000002be004211 */ /* 0x000fe200078230ff */
[----:B------:R-:W-:Y:S02]  /*0de0*/  IMAD.IADD R11, R10, 0x1, -R11 ;  /* 0x000000010a0b7824 */ /* 0x000fe400078e0a0b */
[C---:B------:R-:W-:Y:S01]  /*0df0*/  @P2 IMAD.WIDE.U32 R4, R190.reuse, 0x60, R4 ;  /* 0x00000060be042825 */ /* 0x040fe200078e0004 */
[----:B------:R-:W-:-:S02]  /*0e00*/  @P4 LEA.HI.X R6, R190, R3, R191, 0x6, P1 ;  /* 0x00000003be064211 */ /* 0x000fc400008f34bf */
[----:B------:R-:W-:Y:S01]  /*0e10*/  @P4 LEA R8, P1, R0, c[0x0][0x1c8], 0x1 ;  /* 0x0000720000084a11 */ /* 0x000fe200078208ff */
[----:B------:R-:W-:-:S03]  /*0e20*/  @P3 IMAD.WIDE.U32 R2, R190, 0x50, R2 ;  /* 0x00000050be023825 */ /* 0x000fc600078e0002 */
[----:B------:R-:W-:Y:S01]  /*0e30*/  @P4 LEA.HI.X R9, R0, c[0x0][0x1cc], R6, 0x1, P1 ;  /* 0x0000730000094a11 */ /* 0x000fe200008f0c06 */
[----:B------:R-:W-:Y:S01]  /*0e40*/  IMAD.SHL.U32 R0, R40, 0x40, RZ ;  /* 0x0000004028007824 */ /* 0x000fe200078e00ff */
[----:B------:R-:W-:Y:S01]  /*0e50*/  @P3 LEA R6, P1, R2, c[0x0][0x1c8], 0x1 ;  /* 0x0000720002063a11 */ /* 0x000fe200078208ff */
[----:B------:R-:W-:-:S03]  /*0e60*/  @P3 IMAD.IADD R3, R3, 0x1, R7 ;  /* 0x0000000103033824 */ /* 0x000fc600078e0207 */
[----:B------:R-:W-:Y:S02]  /*0e70*/  LOP3.LUT R0, R0, 0x1c0, RZ, 0xc0, !PT ;  /* 0x000001c000007812 */ /* 0x000fe400078ec0ff */
[----:B------:R-:W-:Y:S02]  /*0e80*/  @P3 LEA.HI.X R7, R2, c[0x0][0x1cc], R3, 0x1, P1 ;  /* 0x0000730002073a11 */ /* 0x000fe400008f0c03 */
[----:B------:R-:W-:Y:S02]  /*0e90*/  LOP3.LUT R18, R0, 0x8, R18, 0xf8, !PT ;  /* 0x0000000800127812 */ /* 0x000fe400078ef812 */
[----:B------:R-:W-:Y:S01]  /*0ea0*/  SHF.R.U32.HI R3, RZ, 0x3, R0 ;  /* 0x00000003ff037819 */ /* 0x000fe20000011600 */
[----:B------:R-:W-:Y:S01]  /*0eb0*/  @P2 IMAD.IADD R0, R5, 0x1, R21 ;  /* 0x0000000105002824 */ /* 0x000fe200078e0215 */
[----:B------:R-:W-:Y:S01]  /*0ec0*/  @P2 LEA R2, P1, R4, c[0x0][0x1c8], 0x1 ;  /* 0x0000720004022a11 */ /* 0x000fe200078208ff */
[----:B------:R-:W-:Y:S01]  /*0ed0*/  @P6 IMAD.SHL.U32 R5, R195, 0x2, RZ ;  /* 0x00000002c3056824 */ /* 0x000fe200078e00ff */
[----:B------:R-:W-:-:S02]  /*0ee0*/  LOP3.LUT R18, R18, R3, RZ, 0x3c, !PT ;  /* 0x0000000312127212 */ /* 0x000fc400078e3cff */
[----:B------:R-:W-:Y:S01]  /*0ef0*/  @P2 LEA.HI.X R3, R4, c[0x0][0x1cc], R0, 0x1, P1 ;  /* 0x0000730004032a11 */ /* 0x000fe200008f0c00 */
[C---:B------:R-:W-:Y:S01]  /*0f00*/  @P5 IMAD.SHL.U32 R0, R195.reuse, 0x2, RZ ;  /* 0x00000002c3005824 */ /* 0x040fe200078e00ff */
[----:B------:R1:W-:Y:S01]  /*0f10*/  @P6 LDGSTS.E.BYPASS.LTC128B.128 [R5+0x4900], [R14.64], !P0 ;  /* 0x049000000e056fae */ /* 0x0003e2000c101d48 */
[----:B------:R-:W-:-:S03]  /*0f20*/  @P3 IMAD.SHL.U32 R4, R195, 0x2, RZ ;  /* 0x00000002c3043824 */ /* 0x000fc600078e00ff */
[----:B------:R2:W-:Y:S01]  /*0f30*/  @P5 LDGSTS.E.BYPASS.LTC128B.128 [R0+0x5100], [R12.64], !P0 ;  /* 0x051000000c005fae */ /* 0x0005e2000c101d48 */
[C---:B-1----:R-:W-:Y:S02]  /*0f40*/  @P4 IMAD.SHL.U32 R5, R195.reuse, 0x2, RZ ;  /* 0x00000002c3054824 */ /* 0x042fe400078e00ff */
[----:B--2---:R-:W-:-:S03]  /*0f50*/  @P2 IMAD.SHL.U32 R0, R195, 0x2, RZ ;  /* 0x00000002c3002824 */ /* 0x004fc600078e00ff */
[----:B------:R1:W-:Y:S04]  /*0f60*/  @P4 LDGSTS.E.BYPASS.LTC128B.128 [R5+0x5900], [R8.64], !P0 ;  /* 0x0590000008054fae */ /* 0x0003e8000c101d48 */
[----:B------:R2:W-:Y:S04]  /*0f70*/  @P3 LDGSTS.E.BYPASS.LTC128B.128 [R4+0x6100], [R6.64], !P0 ;  /* 0x0610000006043fae */ /* 0x0005e8000c101d48 */
[----:B------:R4:W-:Y:S01]  /*0f80*/  @P2 LDGSTS.E.BYPASS.LTC128B.128 [R0+0x6900], [R2.64], !P0 ;  /* 0x0690000002002fae */ /* 0x0009e2000c101d48 */
[----:B------:R-:W-:Y:S02]  /*0f90*/  R2P PR, R11, 0x6 ;  /* 0x000000060b007804 */ /* 0x000fe40000000000 */
[----:B------:R-:W-:Y:S01]  /*0fa0*/  LOP3.LUT P3, RZ, R40, 0x2, RZ, 0xc0, !PT ;  /* 0x0000000228ff7812 */ /* 0x000fe2000786c0ff */
[----:B------:R-:W0:Y:S01]  /*0fb0*/  LDGDEPBAR ;  /* 0x00000000000079af */ /* 0x000e220000000000 */
[----:B--2---:R-:W-:Y:S01]  /*0fc0*/  IMAD.SHL.U32 R4, R20, 0x40, RZ ;  /* 0x0000004014047824 */ /* 0x004fe200078e00ff */
[----:B------:R-:W-:Y:S01]  /*0fd0*/  LEA.HI R6, R25, R43, RZ, 0x5 ;  /* 0x0000002b19067211 */ /* 0x000fe200078f28ff */
[----:B----4-:R-:W-:-:S03]  /*0fe0*/  IMAD.SHL.U32 R2, R11, 0x40, RZ ;  /* 0x000000400b027824 */ /* 0x010fc600078e00ff */
[----:B-1----:R-:W-:Y:S01]  /*0ff0*/  SHF.R.S32.HI R5, RZ, 0x5, R6 ;  /* 0x00000005ff057819 */ /* 0x002fe20000011406 */
[----:B------:R-:W-:Y:S01]  /*1000*/  IMAD.SHL.U32 R3, R22, 0x8, RZ ;  /* 0x0000000816037824 */ /* 0x000fe200078e00ff */
[----:B------:R-:W-:Y:S01]  /*1010*/  LOP3.LUT R117, R4, 0xfffffe00, RZ, 0xc0, !PT ;  /* 0xfffffe0004757812 */ /* 0x000fe200078ec0ff */
[----:B------:R-:W-:Y:S01]  /*1020*/  IMAD R0, R22, 0x200, R18 ;  /* 0x0000020016007824 */ /* 0x000fe200078e0212 */
[----:B------:R-:W-:Y:S01]  /*1030*/  LOP3.LUT R2, R2, 0x1c0, RZ, 0xc0, !PT ;  /* 0x000001c002027812 */ /* 0x000fe200078ec0ff */
[----:B------:R-:W-:Y:S01]  /*1040*/  IMAD R4, R24, c[0x0][0x208], RZ ;  /* 0x0000820018047a24 */ /* 0x000fe200078e02ff */
[----:B------:R-:W-:-:S04]  /*1050*/  DEPBAR.LE SB0, 0x1 ;  /* 0x000080400000791a */ /* 0x000fc80000000000 */
[----:B------:R-:W-:Y:S01]  /*1060*/  LOP3.LUT R3, R2, 0x8, R3, 0xf8, !PT ;  /* 0x0000000802037812 */ /* 0x000fe200078ef803 */
[----:B------:R-:W-:Y:S01]  /*1070*/  IMAD.SHL.U32 R119, R0, 0x2, RZ ;  /* 0x0000000200777824 */ /* 0x000fe200078e00ff */
[----:B------:R-:W-:Y:S01]  /*1080*/  SHF.R.U32.HI R2, RZ, 0x3, R2 ;  /* 0x00000003ff027819 */ /* 0x000fe20000011602 */
[----:B------:R-:W-:-:S04]  /*1090*/  DEPBAR.LE SB0, 0x0 ;  /* 0x000080000000791a */ /* 0x000fc80000000000 */
[----:B------:R-:W-:Y:S01]  /*10a0*/  LOP3.LUT R116, R3, R2, RZ, 0x3c, !PT ;  /* 0x0000000203747212 */ /* 0x000fe200078e3cff */
[----:B------:R-:W-:Y:S01]  /*10b0*/  IMAD R2, R5, 0x400, R117 ;  /* 0x0000040005027824 */ /* 0x000fe200078e0275 */
[----:B------:R-:W-:Y:S01]  /*10c0*/  BAR.SYNC.DEFER_BLOCKING 0x0 ;  /* 0x0000000000007b1d */ /* 0x000fe20000010000 */
[----:B------:R-:W-:Y:S01]  /*10d0*/  IMAD.MOV.U32 R3, RZ, RZ, 0x10 ;  /* 0x00000010ff037424 */ /* 0x000fe200078e00ff */
[C---:B------:R-:W-:Y:S01]  /*10e0*/  IADD3 R234, R119.reuse, 0x3920, RZ ;  /* 0x0000392077ea7810 */ /* 0x040fe20007ffe0ff */
[----:B------:R-:W-:Y:S01]  /*10f0*/  IMAD.IADD R0, R116, 0x1, R2 ;  /* 0x0000000174007824 */ /* 0x000fe200078e0202 */
[----:B------:R-:W-:Y:S02]  /*1100*/  IADD3 R2, R119, 0x3900, RZ ;  /* 0x0000390077027810 */ /* 0x000fe40007ffe0ff */
[----:B------:R-:W-:Y:S01]  /*1110*/  SEL R3, R3, 0xfffffff0, !P1 ;  /* 0xfffffff003037807 */ /* 0x000fe20004800000 */
[----:B------:R-:W-:Y:S01]  /*1120*/  IMAD.SHL.U32 R230, R0, 0x2, RZ ;  /* 0x0000000200e67824 */ /* 0x000fe200078e00ff */
[----:B------:R-:W-:Y:S01]  /*1130*/  ISETP.GE.AND P1, PT, R194, 0x1, PT ;  /* 0x00000001c200780c */ /* 0x000fe20003f26270 */
[C---:B------:R-:W-:Y:S01]  /*1140*/  IMAD R0, R19.reuse, c[0x0][0x20c], R4 ;  /* 0x0000830013007a24 */ /* 0x040fe200078e0204 */
[----:B------:R-:W-:Y:S01]  /*1150*/  @P3 IADD3 R234, R2, -0x20, RZ ;  /* 0xffffffe002ea3810 */ /* 0x000fe20007ffe0ff */
[----:B------:R-:W-:Y:S01]  /*1160*/  IMAD.WIDE.U32 R4, R19, c[0x0][0x208], R46 ;  /* 0x0000820013047a25 */ /* 0x000fe200078e002e */
[----:B------:R-:W-:-:S02]  /*1170*/  LOP3.LUT R2, R6, 0xffffffe0, RZ, 0xc0, !PT ;  /* 0xffffffe006027812 */ /* 0x000fc400078ec0ff */
[C---:B------:R-:W-:Y:S01]  /*1180*/  IADD3 R240, R234.reuse, 0x800, RZ ;  /* 0x00000800eaf07810 */ /* 0x040fe20007ffe0ff */
[----:B------:R-:W-:Y:S01]  /*1190*/  IMAD.IADD R5, R5, 0x1, R0 ;  /* 0x0000000105057824 */ /* 0x000fe200078e0200 */
[C---:B------:R-:W-:Y:S01]  /*11a0*/  IADD3 R239, R234.reuse, 0x1000, RZ ;  /* 0x00001000eaef7810 */ /* 0x040fe20007ffe0ff */
[----:B------:R-:W-:Y:S01]  /*11b0*/  IMAD R0, R45, c[0x0][0x210], RZ ;  /* 0x000084002d007a24 */ /* 0x000fe200078e02ff */
[----:B------:R-:W-:Y:S01]  /*11c0*/  IADD3 R238, R234, 0x1800, RZ ;  /* 0x00001800eaee7810 */ /* 0x000fe20007ffe0ff */
[----:B------:R-:W-:Y:S01]  /*11d0*/  IMAD.WIDE.U32 R4, R44, c[0x0][0x210], R4 ;  /* 0x000084002c047a25 */ /* 0x000fe200078e0004 */
[C---:B------:R-:W-:Y:S02]  /*11e0*/  IADD3 R237, R234.reuse, 0x2000, RZ ;  /* 0x00002000eaed7810 */ /* 0x040fe40007ffe0ff */
[----:B------:R-:W-:Y:S01]  /*11f0*/  IADD3 R236, R234, 0x2800, RZ ;  /* 0x00002800eaec7810 */ /* 0x000fe20007ffe0ff */
[----:B------:R-:W-:Y:S01]  /*1200*/  IMAD R0, R44, c[0x0][0x214], R0 ;  /* 0x000085002c007a24 */ /* 0x000fe200078e0200 */
[----:B------:R3:W1:Y:S01]  /*1210*/  LDSM.16.M88.4 R36, [R230+0x7100] ;  /* 0x00710000e624783b */ /* 0x0006620000000200 */
[----:B------:R-:W-:Y:S01]  /*1220*/  IMAD R233, R3, 0x2, R230 ;  /* 0x0000000203e97824 */ /* 0x000fe200078e02e6 */
[----:B------:R-:W-:Y:S01]  /*1230*/  IADD3 R235, R234, 0x3000, RZ ;  /* 0x00003000eaeb7810 */ /* 0x000fe20007ffe0ff */
[----:B------:R-:W-:Y:S01]  /*1240*/  IMAD.IADD R5, R5, 0x1, R0 ;  /* 0x0000000105057824 */ /* 0x000fe200078e0200 */
[----:B------:R3:W2:Y:S01]  /*1250*/  LDSM.16.M88.4 R32, [R230+0x9100] ;  /* 0x00910000e620783b */ /* 0x0006a20000000200 */
[----:B------:R-:W-:-:S02]  /*1260*/  IMAD R0, R17, c[0x0][0x218], RZ ;  /* 0x0000860011007a24 */ /* 0x000fc400078e02ff */
[C---:B------:R-:W-:Y:S01]  /*1270*/  IMAD.WIDE.U32 R48, R16.reuse, c[0x0][0x218], R4 ;  /* 0x0000860010307a25 */ /* 0x040fe200078e0004 */
[----:B------:R3:W4:Y:S03]  /*1280*/  LDSM.16.M88.4 R52, [R119+0x3900] ;  /* 0x003900007734783b */ /* 0x0007260000000200 */
[----:B------:R-:W-:Y:S01]  /*1290*/  IMAD R0, R16, c[0x0][0x21c], R0 ;  /* 0x0000870010007a24 */ /* 0x000fe200078e0200 */
[----:B------:R3:W-:Y:S01]  /*12a0*/  STL.64 [R1+0x10], R48 ;  /* 0x0000103001007387 */ /* 0x0007e20000100a00 */
[----:B------:R-:W-:Y:S02]  /*12b0*/  IMAD.IADD R112, R43, 0x1, -R2 ;  /* 0x000000012b707824 */ /* 0x000fe400078e0a02 */
[----:B------:R-:W-:Y:S01]  /*12c0*/  IMAD.IADD R51, R49, 0x1, R0 ;  /* 0x0000000131337824 */ /* 0x000fe200078e0200 */
[----:B------:R3:W1:Y:S01]  /*12d0*/  LDSM.16.M88.4 R80, [R119+0x4100] ;  /* 0x004100007750783b */ /* 0x0006620000000200 */
[----:B------:R-:W-:-:S03]  /*12e0*/  IMAD.MOV.U32 R2, RZ, RZ, 0x20 ;  /* 0x00000020ff027424 */ /* 0x000fc600078e00ff */
[----:B------:R3:W-:Y:S02]  /*12f0*/  STL [R1+0xc], R51 ;  /* 0x00000c3301007387 */ /* 0x0007e40000100800 */
[----:B------:R-:W-:Y:S02]  /*1300*/  SEL R4, R2, 0xffffffe0, !P2 ;  /* 0xffffffe002047807 */ /* 0x000fe40005000000 */
[----:B------:R3:W1:Y:S04]  /*1310*/  LDSM.16.M88.4 R88, [R119+0x4900] ;  /* 0x004900007758783b */ /* 0x0006680000000200 */
[----:B------:R3:W1:Y:S04]  /*1320*/  LDSM.16.M88.4 R96, [R119+0x5100] ;  /* 0x005100007760783b */ /* 0x0006680000000200 */
[----:B------:R3:W1:Y:S04]  /*1330*/  LDSM.16.M88.4 R104, [R119+0x5900] ;  /* 0x005900007768783b */ /* 0x0006680000000200 */
[----:B------:R3:W1:Y:S04]  /*1340*/  LDSM.16.M88.4 R120, [R119+0x6100] ;  /* 0x006100007778783b */ /* 0x0006680000000200 */
[----:B------:R3:W1:Y:S04]  /*1350*/  LDSM.16.M88.4 R128, [R119+0x6900] ;  /* 0x006900007780783b */ /* 0x0006680000000200 */
[----:B------:R3:W1:Y:S04]  /*1360*/  LDSM.16.M88.4 R28, [R233+0x7100] ;  /* 0x00710000e91c783b */ /* 0x0006680000000200 */
[----:B------:R3:W1:Y:S04]  /*1370*/  LDSM.16.M88.4 R24, [R233+0x9100] ;  /* 0x00910000e918783b */ /* 0x0006680000000200 */
[----:B------:R3:W1:Y:S04]  /*1380*/  LDSM.16.M88.4 R68, [R234] ;  /* 0x00000000ea44783b */ /* 0x0006680000000200 */
[----:B------:R3:W1:Y:S04]  /*1390*/  LDSM.16.M88.4 R84, [R234+0x800] ;  /* 0x00080000ea54783b */ /* 0x0006680000000200 */
[----:B------:R3:W1:Y:S04]  /*13a0*/  LDSM.16.M88.4 R92, [R234+0x1000] ;  /* 0x00100000ea5c783b */ /* 0x0006680000000200 */
[----:B------:R3:W1:Y:S04]  /*13b0*/  LDSM.16.M88.4 R100, [R234+0x1800] ;  /* 0x00180000ea64783b */ /* 0x0006680000000200 */
[----:B------:R3:W1:Y:S04]  /*13c0*/  LDSM.16.M88.4 R108, [R234+0x2000] ;  /* 0x00200000ea6c783b */ /* 0x0006680000000200 */
[----:B------:R3:W1:Y:S04]  /*13d0*/  LDSM.16.M88.4 R124, [R234+0x2800] ;  /* 0x00280000ea7c783b */ /* 0x0006680000000200 */
[----:B------:R3:W1:Y:S01]  /*13e0*/  LDSM.16.M88.4 R132, [R234+0x3000] ;  /* 0x00300000ea84783b */ /* 0x0006620000000200 */
[----:B------:R-:W-:Y:S05]  /*13f0*/  @!P1 BRA `(.L_x_0) ;  /* 0x000002f000009947 */ /* 0x000fea0003800000 */
[----:B--2-4-:R-:W-:Y:S01]  /*1400*/  IMAD R0, R42, c[0x0][0x208], RZ ;  /* 0x000082002a007a24 */ /* 0x014fe200078e02ff */
[----:B------:R-:W-:Y:S01]  /*1410*/  ISETP.GE.AND P3, PT, R46, c[0x0][0x1d4], PT ;  /* 0x000075002e007a0c */ /* 0x000fe20003f66270 */
[----:B------:R-:W-:-:S03]  /*1420*/  IMAD.WIDE.U32 R6, R41, c[0x0][0x208], RZ ;  /* 0x0000820029067a25 */ /* 0x000fc600078e00ff */
[----:B------:R-:W-:Y:S01]  /*1430*/  ISETP.LT.OR P6, PT, R23, 0x1, P3 ;  /* 0x000000011700780c */ /* 0x000fe20001fc1670 */
[----:B------:R-:W-:Y:S01]  /*1440*/  IMAD R0, R41, c[0x0][0x20c], R0 ;  /* 0x0000830029007a24 */ /* 0x000fe200078e0200 */
[C---:B------:R-:W-:Y:S01]  /*1450*/  ISETP.LT.OR P5, PT, R23.reuse, 0x11, P3 ;  /* 0x000000111700780c */ /* 0x040fe20001fa1670 */
[----:B------:R-:W-:Y:S01]  /*1460*/  IMAD.MOV.U32 R8, RZ, RZ, R50 ;  /* 0x000000ffff087224 */ /* 0x000fe200078e0032 */
[----:B------:R-:W-:Y:S01]  /*1470*/  ISETP.LT.OR P4, PT, R23, 0x21, P3 ;  /* 0x000000211700780c */ /* 0x000fe20001f81670 */
[----:B------:R-:W-:Y:S02]  /*1480*/  IMAD.MOV.U32 R9, RZ, RZ, R51 ;  /* 0x000000ffff097224 */ /* 0x000fe400078e0033 */
[----:B------:R-:W-:Y:S02]  /*1490*/  IMAD.IADD R0, R7, 0x1, R0 ;  /* 0x0000000107007824 */ /* 0x000fe400078e0200 */
[----:B------:R-:W-:Y:S02]  /*14a0*/  IMAD.MOV.U32 R8, RZ, RZ, R48 ;  /* 0x000000ffff087224 */ /* 0x000fe400078e0030 */
[----:B------:R-:W-:-:S02]  /*14b0*/  IMAD R0, R0, 0x70, RZ ;  /* 0x0000007000007824 */ /* 0x000fc400078e02ff */
[----:B------:R-:W-:Y:S01]  /*14c0*/  IMAD.WIDE.U32 R6, R6, 0x70, R8 ;  /* 0x0000007006067825 */ /* 0x000fe200078e0008 */
[----:B------:R2:W-:Y:S03]  /*14d0*/  STL.64 [R1+0x8], R8 ;  /* 0x0000080801007387 */ /* 0x0005e60000100a00 */
[----:B------:R-:W-:Y:S01]  /*14e0*/  IMAD.WIDE.U32 R14, R2, c[0x0][0x208], RZ ;  /* 0x00008200020e7a25 */ /* 0x000fe200078e00ff */
[----:B------:R-:W-:-:S03]  /*14f0*/  IADD3 R0, R7, R0, RZ ;  /* 0x0000000007007210 */ /* 0x000fc60007ffe0ff */
[----:B------:R-:W-:Y:S02]  /*1500*/  IMAD R5, R2, c[0x0][0x20c], RZ ;  /* 0x0000830002057a24 */ /* 0x000fe400078e02ff */
[----:B------:R-:W-:Y:S01]  /*1510*/  IMAD.SHL.U32 R2, R195, 0x2, RZ ;  /* 0x00000002c3027824 */ /* 0x000fe200078e00ff */
[----:B--2---:R-:W-:-:S04]  /*1520*/  LEA R8, P1, R6, c[0x0][0x1f8], 0x1 ;  /* 0x00007e0006087a11 */ /* 0x004fc800078208ff */
[----:B------:R-:W-:Y:S01]  /*1530*/  LEA.HI.X R9, R6, c[0x0][0x1fc], R0, 0x1, P1 ;  /* 0x00007f0006097a11 */ /* 0x000fe200008f0c00 */
[----:B------:R-:W-:Y:S01]  /*1540*/  IMAD.IADD R0, R15, 0x1, R5 ;  /* 0x000000010f007824 */ /* 0x000fe200078e0205 */
[----:B------:R-:W-:-:S03]  /*1550*/  IADD3 R6, P2, R8, R14, RZ ;  /* 0x0000000e08067210 */ /* 0x000fc60007f5e0ff */
[----:B------:R-:W-:Y:S01]  /*1560*/  @!PT LDS RZ, [RZ] ;  /* 0x00000000fffff984 */ /* 0x000fe20000000800 */
[----:B------:R-:W-:Y:S01]  /*1570*/  @!PT LDS RZ, [RZ] ;  /* 0x00000000fffff984 */ /* 0x000fe20000000800 */
[----:B------:R-:W-:Y:S01]  /*1580*/  @!PT LDS RZ, [RZ] ;  /* 0x00000000fffff984 */ /* 0x000fe20000000800 */
[----:B------:R2:W-:Y:S01]  /*1590*/  LDGSTS.E.BYPASS.LTC128B.128 [R2+0x100], [R8.64], !P6 ;  /* 0x0010000008027fae */ /* 0x0005e2000f101d48 */
[-C--:B------:R-:W-:Y:S01]  /*15a0*/  IADD3 R12, P1, R6, R14.reuse, RZ ;  /* 0x0000000e060c7210 */ /* 0x080fe20007f3e0ff */
[----:B------:R-:W-:Y:S01]  /*15b0*/  IMAD.X R7, R0, 0x1, R9, P2 ;  /* 0x0000000100077824 */ /* 0x000fe200010e0609 */
[----:B------:R-:W-:Y:S02]  /*15c0*/  ISETP.LT.OR P6, PT, R23, 0x31, P3 ;  /* 0x000000311700780c */ /* 0x000fe40001fc1670 */
[----:B------:R-:W-:Y:S02]  /*15d0*/  IADD3 R10, P2, R12, R14, RZ ;  /* 0x0000000e0c0a7210 */ /* 0x000fe40007f5e0ff */
[----:B------:R-:W-:Y:S01]  /*15e0*/  IADD3.X R13, R7, R0, RZ, P1, !PT ;  /* 0x00000000070d7210 */ /* 0x000fe20000ffe4ff */
[----:B------:R4:W-:Y:S01]  /*15f0*/  LDGSTS.E.BYPASS.LTC128B.128 [R2+0x900], [R6.64], !P5 ;  /* 0x0090000006027fae */ /* 0x0009e2000e901d48 */
[----:B------:R-:W-:-:S03]  /*1600*/  ISETP.LT.OR P5, PT, R23, 0x41, P3 ;  /* 0x000000411700780c */ /* 0x000fc60001fa1670 */
[----:B------:R-:W-:Y:S01]  /*1610*/  IMAD.X R11, R13, 0x1, R0, P2 ;  /* 0x000000010d0b7824 */ /* 0x000fe200010e0600 */
[----:B------:R5:W-:Y:S01]  /*1620*/  LDGSTS.E.BYPASS.LTC128B.128 [R2+0x1100], [R12.64], !P4 ;  /* 0x011000000c027fae */ /* 0x000be2000e101d48 */
[C---:B------:R-:W-:Y:S02]  /*1630*/  ISETP.LT.OR P4, PT, R23.reuse, 0x51, P3 ;  /* 0x000000511700780c */ /* 0x040fe40001f81670 */
[----:B------:R-:W-:Y:S01]  /*1640*/  ISETP.LT.OR P3, PT, R23, 0x61, P3 ;  /* 0x000000611700780c */ /* 0x000fe20001f61670 */
[----:B------:R3:W-:Y:S01]  /*1650*/  LDGSTS.E.BYPASS.LTC128B.128 [R2+0x1900], [R10.64], !P6 ;  /* 0x019000000a027fae */ /* 0x0007e2000f101d48 */
[----:B--2---:R-:W-:-:S05]  /*1660*/  IADD3 R8, P1, R10, R14, RZ ;  /* 0x0000000e0a087210 */ /* 0x004fca0007f3e0ff */
[----:B------:R-:W-:Y:S01]  /*1670*/  IMAD.X R9, R11, 0x1, R0, P1 ;  /* 0x000000010b097824 */ /* 0x000fe200008e0600 */
[----:B----4-:R-:W-:-:S04]  /*1680*/  IADD3 R6, P2, R8, R14, RZ ;  /* 0x0000000e08067210 */ /* 0x010fc80007f5e0ff */
[----:B------:R3:W-:Y:S01]  /*1690*/  LDGSTS.E.BYPASS.LTC128B.128 [R2+0x2100], [R8.64], !P5 ;  /* 0x0210000008027fae */ /* 0x0007e2000e901d48 */
[----:B------:R-:W-:Y:S02]  /*16a0*/  IADD3.X R7, R9, R0, RZ, P2, !PT ;  /* 0x0000000009077210 */ /* 0x000fe400017fe4ff */
[----:B-----5:R-:W-:-:S03]  /*16b0*/  IADD3 R12, P1, R6, R14, RZ ;  /* 0x0000000e060c7210 */ /* 0x020fc60007f3e0ff */
[----:B------:R3:W-:Y:S02]  /*16c0*/  LDGSTS.E.BYPASS.LTC128B.128 [R2+0x2900], [R6.64], !P4 ;  /* 0x0290000006027fae */ /* 0x0007e4000e101d48 */
[----:B------:R-:W-:-:S05]  /*16d0*/  IMAD.X R13, R7, 0x1, R0, P1 ;  /* 0x00000001070d7824 */ /* 0x000fca00008e0600 */
[----:B------:R3:W-:Y:S03]  /*16e0*/  LDGSTS.E.BYPASS.LTC128B.128 [R2+0x3100], [R12.64], !P3 ;  /* 0x031000000c027fae */ /* 0x0007e6000d901d48 */
.L_x_0:
[----:B--2-4-:R-:W-:Y:S01]  /*16f0*/  LOP3.LUT P1, RZ, R40, 0x4, RZ, 0xc0, !PT ;  /* 0x0000000428ff7812 */ /* 0x014fe2000782c0ff */
[-C--:B-1-3--:R-:W-:Y:S01]  /*1700*/  HMMA.16816.F32 R8, R36, R52.reuse, RZ ;  /* 0x000000342408723c */ /* 0x08afe200000018ff */
[----:B------:R-:W-:Y:S01]  /*1710*/  MOV R0, 0x40 ;  /* 0x0000004000007802 */ /* 0x000fe20000000f00 */
[----:B------:R-:W0:Y:S01]  /*1720*/  LDGDEPBAR ;  /* 0x00000000000079af */ /* 0x000e220000000000 */
[----:B------:R-:W-:Y:S02]  /*1730*/  LEA R231, R4, R230, 0x1 ;  /* 0x000000e604e77211 */ /* 0x000fe400078e08ff */
[----:B------:R-:W-:Y:S02]  /*1740*/  SEL R0, R0, 0xffffffc0, !P1 ;  /* 0xffffffc000007807 */ /* 0x000fe40004800000 */
[----:B------:R-:W-:Y:S01]  /*1750*/  LEA R232, R3, R231, 0x1 ;  /* 0x000000e703e87211 */ /* 0x000fe200078e08ff */
[----:B------:R-:W-:Y:S01]  /*1760*/  LDSM.16.M88.4 R20, [R231+0x7100] ;  /* 0x00710000e714783b */ /* 0x000fe20000000200 */
[-C--:B------:R-:W-:Y:S01]  /*1770*/  IADD3 R229, R119, R0.reuse, RZ ;  /* 0x0000000077e57210 */ /* 0x080fe20007ffe0ff */
[----:B------:R-:W-:Y:S01]  /*1780*/  HMMA.16816.F32 R48, R32, R52, RZ ;  /* 0x000000342030723c */ /* 0x000fe200000018ff */
[----:B------:R-:W-:Y:S01]  /*1790*/  IADD3 R228, R234, R0, RZ ;  /* 0x00000000eae47210 */ /* 0x000fe20007ffe0ff */
[----:B------:R-:W-:Y:S01]  /*17a0*/  LDSM.16.M88.4 R16, [R231+0x9100] ;  /* 0x00910000e710783b */ /* 0x000fe20000000200 */
[----:B------:R-:W-:-:S03]  /*17b0*/  ISETP.GE.AND P1, PT, R194, 0x71, PT ;  /* 0x00000071c200780c */ /* 0x000fc60003f26270 */
[----:B------:R-:W1:Y:S02]  /*17c0*/  LDSM.16.M88.4 R40, [R229+0x3900] ;  /* 0x00390000e528783b */ /* 0x000e640000000200 */
[----:B------:R-:W-:Y:S02]  /*17d0*/  HMMA.16816.F32 R64, R36, R54, RZ ;  /* 0x000000362440723c */ /* 0x000fe400000018ff */
[----:B------:R-:W-:Y:S04]  /*17e0*/  LDSM.16.M88.4 R12, [R232+0x7100] ;  /* 0x00710000e80c783b */ /* 0x000fe80000000200 */
[----:B------:R-:W2:Y:S02]  /*17f0*/  LDSM.16.M88.4 R44, [R228] ;  /* 0x00000000e42c783b */ /* 0x000ea40000000200 */
[-C--:B------:R-:W-:Y:S02]  /*1800*/  HMMA.16816.F32 R56, R28, R68.reuse, R8 ;  /* 0x000000441c38723c */ /* 0x080fe40000001808 */
[----:B------:R-:W3:Y:S06]  /*1810*/  LDSM.16.M88.4 R8, [R232+0x9100] ;  /* 0x00910000e808783b */ /* 0x000eec0000000200 */
[----:B------:R-:W-:Y:S11]  /*1820*/  HMMA.16816.F32 R48, R24, R68, R48 ;  /* 0x000000441830723c */ /* 0x000ff60000001830 */
[----:B------:R-:W-:Y:S05]  /*1830*/  @!UPT UIADD3 URZ, URZ, URZ, URZ ;  /* 0x0000003f3f3ff290 */ /* 0x000fea000fffe03f */
[----:B-1----:R-:W-:Y:S08]  /*1840*/  HMMA.16816.F32 R60, R20, R40, R56 ;  /* 0x00000028143c723c */ /* 0x002ff00000001838 */
[----:B------:R-:W-:Y:S08]  /*1850*/  HMMA.16816.F32 R56, R32, R54, RZ ;  /* 0x000000362038723c */ /* 0x000ff000000018ff */
[----:B------:R-:W-:Y:S08]  /*1860*/  HMMA.16816.F32 R48, R16, R40, R48 ;  /* 0x000000281030723c */ /* 0x000ff00000001830 */
[----:B------:R-:W-:Y:S08]  /*1870*/  HMMA.16816.F32 R52, R28, R70, R64 ;  /* 0x000000461c34723c */ /* 0x000ff00000001840 */
[----:B--2---:R-:W-:Y:S08]  /*1880*/  HMMA.16816.F32 R72, R12, R44, R60 ;  /* 0x0000002c0c48723c */ /* 0x004ff0000000183c */
[----:B------:R-:W-:Y:S08]  /*1890*/  HMMA.16816.F32 R60, R36, R80, RZ ;  /* 0x00000050243c723c */ /* 0x000ff000000018ff */
[----:B------:R-:W-:Y:S08]  /*18a0*/  HMMA.16816.F32 R64, R24, R70, R56 ;  /* 0x000000461840723c */ /* 0x000ff00000001838 */
[----:B---3--:R-:W-:Y:S01]  /*18b0*/  HMMA.16816.F32 R76, R8, R44, R48 ;  /* 0x0000002c084c723c */ /* 0x008fe20000001830 */
[----:B------:R-:W1:Y:S01]  /*18c0*/  LDSM.16.M88.4 R48, [R229+0x4100] ;  /* 0x00410000e530783b */ /* 0x000e620000000200 */
[----:B------:R-:W-:-:S04]  /*18d0*/  FMUL.FTZ R0, R72, c[0x0][0x320] ;  /* 0x0000c80048007a20 */ /* 0x000fc80000410000 */
[----:B------:R2:W3:Y:S02]  /*18e0*/  MUFU.TANH R188, R0 ;  /* 0x0000000000bc7308 */ /* 0x0004e40000002400 */
[----:B------:R-:W-:Y:S08]  /*18f0*/  HMMA.16816.F32 R52, R20, R42, R52 ;  /* 0x0000002a1434723c */ /* 0x000ff00000001834 */
[----:B------:R-:W-:Y:S01]  /*1900*/  HMMA.16816.F32 R56, R32, R80, RZ ;  /* 0x000000502038723c */ /* 0x000fe200000018ff */
[----:B--2---:R-:W-:-:S07]  /*1910*/  FMUL.FTZ R0, R73, c[0x0][0x320] ;  /* 0x0000c80049007a20 */ /* 0x004fce0000410000 */
[----:B------:R-:W-:Y:S01]  /*1920*/  HMMA.16816.F32 R60, R28, R84, R60 ;  /* 0x000000541c3c723c */ /* 0x000fe2000000183c */
[----:B------:R2:W4:Y:S07]  /*1930*/  MUFU.TANH R187, R0 ;  /* 0x0000000000bb7308 */ /* 0x00052e0000002400 */
[----:B------:R-:W-:Y:S01]  /*1940*/  HMMA.16816.F32 R64, R16, R42, R64 ;  /* 0x0000002a1040723c */ /* 0x000fe20000001840 */
[----:B------:R-:W5:Y:S07]  /*1950*/  LDSM.16.M88.4 R40, [R228+0x800] ;  /* 0x00080000e428783b */ /* 0x000f6e0000000200 */
[----:B------:R-:W-:Y:S01]  /*1960*/  HMMA.16816.F32 R68, R12, R46, R52 ;  /* 0x0000002e0c44723c */ /* 0x000fe20000001834 */
[----:B--2---:R-:W-:-:S04]  /*1970*/  FMUL.FTZ R0, R74, c[0x0][0x320] ;  /* 0x0000c8004a007a20 */ /* 0x004fc80000410000 */
[----:B------:R2:W1:Y:S03]  /*1980*/  MUFU.TANH R186, R0 ;  /* 0x0000000000ba7308 */ /* 0x0004660000002400 */
[----:B------:R-:W-:Y:S08]  /*1990*/  HMMA.16816.F32 R52, R24, R84, R56 ;  /* 0x000000541834723c */ /* 0x000ff00000001838 */
[----:B------:R-:W-:Y:S01]  /*19a0*/  HMMA.16816.F32 R56, R36, R82, RZ ;  /* 0x000000522438723c */ /* 0x000fe200000018ff */
[----:B--2---:R-:W-:-:S07]  /*19b0*/  FMUL.FTZ R0, R75, c[0x0][0x320] ;  /* 0x0000c8004b007a20 */ /* 0x004fce0000410000 */
[----:B-1----:R-:W-:Y:S01]  /*19c0*/  HMMA.16816.F32 R60, R20, R48, R60 ;  /* 0x00000030143c723c */ /* 0x002fe2000000183c */
[----:B------:R1:W2:Y:S07]  /*19d0*/  MUFU.TANH R185, R0 ;  /* 0x0000000000b97308 */ /* 0x0002ae0000002400 */
[----:B------:R-:W-:Y:S08]  /*19e0*/  HMMA.16816.F32 R72, R8, R46, R64 ;  /* 0x0000002e0848723c */ /* 0x000ff00000001840 */
[----:B------:R-:W-:Y:S01]  /*19f0*/  HMMA.16816.F32 R64, R32, R82, RZ ;  /* 0x000000522040723c */ /* 0x000fe200000018ff */
[----:B-1----:R-:W-:-:S04]  /*1a00*/  FMUL.FTZ R0, R76, c[0x0][0x320] ;  /* 0x0000c8004c007a20 */ /* 0x002fc80000410000 */
[----:B------:R1:W1:Y:S03]  /*1a10*/  MUFU.TANH R184, R0 ;  /* 0x0000000000b87308 */ /* 0x0002660000002400 */
[----:B------:R-:W-:Y:S08]  /*1a20*/  HMMA.16816.F32 R44, R16, R48, R52 ;  /* 0x00000030102c723c */ /* 0x000ff00000001834 */
[----:B------:R-:W-:Y:S01]  /*1a30*/  HMMA.16816.F32 R52, R28, R86, R56 ;  /* 0x000000561c34723c */ /* 0x000fe20000001838 */
[----:B-1----:R-:W-:-:S07]  /*1a40*/  FMUL.FTZ R0, R77, c[0x0][0x320] ;  /* 0x0000c8004d007a20 */ /* 0x002fce0000410000 */
[----:B------:R-:W-:Y:S01]  /*1a50*/  HMMA.16816.F32 R64, R24, R86, R64 ;  /* 0x000000561840723c */ /* 0x000fe20000001840 */
[----:B------:R1:W1:Y:S07]  /*1a60*/  MUFU.TANH R183, R0 ;  /* 0x0000000000b77308 */ /* 0x00026e0000002400 */
[----:B------:R-:W-:Y:S08]  /*1a70*/  HMMA.16816.F32 R56, R32, R88, RZ ;  /* 0x000000582038723c */ /* 0x000ff000000018ff */
[----:B------:R-:W-:Y:S01]  /*1a80*/  HMMA.16816.F32 R52, R20, R50, R52 ;  /* 0x000000321434723c */ /* 0x000fe20000001834 */
[----:B-1----:R-:W-:-:S04]  /*1a90*/  FMUL.FTZ R0, R78, c[0x0][0x320] ;  /* 0x0000c8004e007a20 */ /* 0x002fc80000410000 */
[----:B------:R1:W1:Y:S03]  /*1aa0*/  MUFU.TANH R179, R0 ;  /* 0x0000000000b37308 */ /* 0x0002660000002400 */
[----:B------:R-:W-:Y:S01]  /*1ab0*/  HMMA.16816.F32 R64, R16, R50, R64 ;  /* 0x000000321040723c */ /* 0x000fe20000001840 */
[----:B------:R-:W-:Y:S01]  /*1ac0*/  LDSM.16.M88.4 R48, [R228+0x1000] ;  /* 0x00100000e430783b */ /* 0x000fe20000000200 */
[----:B-1----:R-:W-:-:S06]  /*1ad0*/  FMUL.FTZ R0, R79, c[0x0][0x320] ;  /* 0x0000c8004f007a20 */ /* 0x002fcc0000410000 */
[----:B-----5:R-:W-:Y:S01]  /*1ae0*/  HMMA.16816.F32 R76, R8, R40, R44 ;  /* 0x00000028084c723c */ /* 0x020fe2000000182c */
[----:B------:R-:W1:Y:S01]  /*1af0*/  LDSM.16.M88.4 R44, [R229+0x4900] ;  /* 0x00490000e52c783b */ /* 0x000e620000000200 */
[----:B------:R5:W1:Y:S02]  /*1b00*/  MUFU.TANH R180, R0 ;  /* 0x0000000000b47308 */ /* 0x000a640000002400 */
[----:B-----5:R-:W-:-:S06]  /*1b10*/  FMUL.FTZ R0, R68, c[0x0][0x320] ;  /* 0x0000c80044007a20 */ /* 0x020fcc0000410000 */
[----:B------:R5:W1:Y:S02]  /*1b20*/  MUFU.TANH R182, R0 ;  /* 0x0000000000b67308 */ /* 0x000a640000002400 */
[----:B-----5:R-:W-:-:S06]  /*1b30*/  FMUL.FTZ R0, R69, c[0x0][0x320] ;  /* 0x0000c80045007a20 */ /* 0x020fcc0000410000 */
[----:B------:R5:W1:Y:S02]  /*1b40*/  MUFU.TANH R181, R0 ;  /* 0x0000000000b57308 */ /* 0x000a640000002400 */
[----:B-----5:R-:W-:-:S06]  /*1b50*/  FMUL.FTZ R0, R70, c[0x0][0x320] ;  /* 0x0000c80046007a20 */ /* 0x020fcc0000410000 */
[----:B------:R5:W1:Y:S02]  /*1b60*/  MUFU.TANH R178, R0 ;  /* 0x0000000000b27308 */ /* 0x000a640000002400 */
[----:B-----5:R-:W-:Y:S02]  /*1b70*/  FMUL.FTZ R0, R71, c[0x0][0x320] ;  /* 0x0000c80047007a20 */ /* 0x020fe40000410000 */
[----:B------:R-:W-:Y:S04]  /*1b80*/  HMMA.16816.F32 R68, R12, R40, R60 ;  /* 0x000000280c44723c */ /* 0x000fe8000000183c */
[----:B------:R5:W1:Y:S04]  /*1b90*/  MUFU.TANH R177, R0 ;  /* 0x0000000000b17308 */ /* 0x000a680000002400 */
[----:B------:R-:W-:Y:S01]  /*1ba0*/  HMMA.16816.F32 R60, R36, R88, RZ ;  /* 0x00000058243c723c */ /* 0x000fe200000018ff */
[----:B-----5:R-:W-:-:S04]  /*1bb0*/  FMUL.FTZ R0, R72, c[0x0][0x320] ;  /* 0x0000c80048007a20 */ /* 0x020fc80000410000 */
[----:B------:R5:W1:Y:S11]  /*1bc0*/  MUFU.TANH R176, R0 ;  /* 0x0000000000b07308 */ /* 0x000a760000002400 */
[----:B------:R-:W-:Y:S08]  /*1bd0*/  @!UPT UIADD3 URZ, URZ, URZ, URZ ;  /* 0x0000003f3f3ff290 */ /* 0x000ff0000fffe03f */
[----:B------:R-:W-:Y:S01]  /*1be0*/  HMMA.16816.F32 R60, R28, R92, R60 ;  /* 0x0000005c1c3c723c */ /* 0x000fe2000000183c */
[----:B-----5:R-:W-:-:S04]  /*1bf0*/  FMUL.FTZ R0, R73, c[0x0][0x320] ;  /* 0x0000c80049007a20 */ /* 0x020fc80000410000 */
[----:B------:R5:W2:Y:S11]  /*1c00*/  MUFU.TANH R175, R0 ;  /* 0x0000000000af7308 */ /* 0x000ab60000002400 */
[----:B------:R-:W-:Y:S08]  /*1c10*/  @!UPT UIADD3 URZ, URZ, URZ, URZ ;  /* 0x0000003f3f3ff290 */ /* 0x000ff0000fffe03f */
[----:B-1----:R-:W-:Y:S01]  /*1c20*/  HMMA.16816.F32 R60, R20, R44, R60 ;  /* 0x0000002c143c723c */ /* 0x002fe2000000183c */
[----:B-----5:R-:W-:-:S04]  /*1c30*/  FMUL.FTZ R0, R74, c[0x0][0x320] ;  /* 0x0000c8004a007a20 */ /* 0x020fc80000410000 */
[----:B------:R1:W1:Y:S02]  /*1c40*/  MUFU.TANH R171, R0 ;  /* 0x0000000000ab7308 */ /* 0x0002640000002400 */
[----:B-1----:R-:W-:Y:S02]  /*1c50*/  FMUL.FTZ R0, R75, c[0x0][0x320] ;  /* 0x0000c8004b007a20 */ /* 0x002fe40000410000 */
[----:B------:R-:W-:Y:S04]  /*1c60*/  HMMA.16816.F32 R72, R8, R42, R64 ;  /* 0x0000002a0848723c */ /* 0x000fe80000001840 */
[----:B------:R1:W1:Y:S04]  /*1c70*/  MUFU.TANH R172, R0 ;  /* 0x0000000000ac7308 */ /* 0x0002680000002400 */
[----:B------:R-:W-:Y:S01]  /*1c80*/  HMMA.16816.F32 R64, R32, R90, RZ ;  /* 0x0000005a2040723c */ /* 0x000fe200000018ff */
[----:B-1----:R-:W-:-:S04]  /*1c90*/  FMUL.FTZ R0, R68, c[0x0][0x320] ;  /* 0x0000c80044007a20 */ /* 0x002fc80000410000 */
[----:B------:R1:W1:Y:S11]  /*1ca0*/  MUFU.TANH R174, R0 ;  /* 0x0000000000ae7308 */ /* 0x0002760000002400 */
[----:B------:R-:W-:Y:S08]  /*1cb0*/  @!UPT UIADD3 URZ, URZ, URZ, URZ ;  /* 0x0000003f3f3ff290 */ /* 0x000ff0000fffe03f */
[----:B------:R-:W-:Y:S01]  /*1cc0*/  HMMA.16816.F32 R64, R24, R94, R64 ;  /* 0x0000005e1840723c */ /* 0x000fe20000001840 */
[----:B-1----:R-:W-:-:S04]  /*1cd0*/  FMUL.FTZ R0, R69, c[0x0][0x320] ;  /* 0x0000c80045007a20 */ /* 0x002fc80000410000 */
[----:B------:R1:W1:Y:S11]  /*1ce0*/  MUFU.TANH R173, R0 ;  /* 0x0000000000ad7308 */ /* 0x0002760000002400 */
[----:B------:R-:W-:Y:S08]  /*1cf0*/  @!UPT UIADD3 URZ, URZ, URZ, URZ ;  /* 0x0000003f3f3ff290 */ /* 0x000ff0000fffe03f */
[----:B------:R-:W-:Y:S01]  /*1d00*/  HMMA.16816.F32 R64, R16, R46, R64 ;  /* 0x0000002e1040723c */ /* 0x000fe20000001840 */
[----:B-1----:R-:W-:-:S04]  /*1d10*/  FMUL.FTZ R0, R70, c[0x0][0x320] ;  /* 0x0000c80046007a20 */ /* 0x002fc80000410000 */
[----:B------:R1:W1:Y:S02]  /*1d20*/  MUFU.TANH R170, R0 ;  /* 0x0000000000aa7308 */ /* 0x0002640000002400 */
[----:B-1----:R-:W-:Y:S02]  /*1d30*/  FMUL.FTZ R0, R71, c[0x0][0x320] ;  /* 0x0000c80047007a20 */ /* 0x002fe40000410000 */
[----:B------:R-:W-:Y:S04]  /*1d40*/  HMMA.16816.F32 R68, R12, R42, R52 ;  /* 0x0000002a0c44723c */ /* 0x000fe80000001834 */
[----:B------:R1:W1:Y:S04]  /*1d50*/  MUFU.TANH R169, R0 ;  /* 0x0000000000a97308 */ /* 0x0002680000002400 */
[----:B------:R-:W-:Y:S08]  /*1d60*/  HMMA.16816.F32 R52, R24, R92, R56 ;  /* 0x0000005c1834723c */ /* 0x000ff00000001838 */
[----:B------:R-:W-:Y:S01]  /*1d70*/  HMMA.16816.F32 R56, R36, R90, RZ ;  /* 0x0000005a2438723c */ /* 0x000fe200000018ff */
[----:B-1----:R-:W-:-:S04]  /*1d80*/  FMUL.FTZ R0, R76, c[0x0][0x320] ;  /* 0x0000c8004c007a20 */ /* 0x002fc80000410000 */
[----:B------:R1:W1:Y:S11]  /*1d90*/  MUFU.TANH R168, R0 ;  /* 0x0000000000a87308 */ /* 0x0002760000002400 */
[----:B------:R-:W-:Y:S01]  /*1da0*/  HMMA.16816.F32 R40, R16, R44, R52 ;  /* 0x0000002c1028723c */ /* 0x000fe20000001834 */
[----:B-1----:R-:W-:-:S07]  /*1db0*/  FMUL.FTZ R0, R77, c[0x0][0x320] ;  /* 0x0000c8004d007a20 */ /* 0x002fce0000410000 */
[----:B------:R-:W-:Y:S01]  /*1dc0*/  HMMA.16816.F32 R52, R28, R94, R56 ;  /* 0x0000005e1c34723c */ /* 0x000fe20000001838 */
[----:B------:R1:W1:Y:S07]  /*1dd0*/  MUFU.TANH R167, R0 ;  /* 0x0000000000a77308 */ /* 0x00026e0000002400 */
[----:B------:R-:W-:Y:S01]  /*1de0*/  HMMA.16816.F32 R56, R32, R96, RZ ;  /* 0x000000602038723c */ /* 0x000fe200000018ff */
[----:B-1----:R-:W-:-:S04]  /*1df0*/  FMUL.FTZ R0, R78, c[0x0][0x320] ;  /* 0x0000c8004e007a20 */ /* 0x002fc80000410000 */
[----:B------:R1:W1:Y:S02]  /*1e00*/  MUFU.TANH R163, R0 ;  /* 0x0000000000a37308 */ /* 0x0002640000002400 */
[----:B-1----:R-:W-:Y:S02]  /*1e10*/  FMUL.FTZ R0, R79, c[0x0][0x320] ;  /* 0x0000c8004f007a20 */ /* 0x002fe40000410000 */
[----:B------:R-:W-:Y:S04]  /*1e20*/  HMMA.16816.F32 R76, R8, R48, R40 ;  /* 0x00000030084c723c */ /* 0x000fe80000001828 */
[----:B------:R1:W1:Y:S04]  /*1e30*/  MUFU.TANH R164, R0 ;  /* 0x0000000000a47308 */ /* 0x0002680000002400 */
[----:B------:R-:W-:Y:S01]  /*1e40*/  HMMA.16816.F32 R40, R20, R46, R52 ;  /* 0x0000002e1428723c */ /* 0x000fe20000001834 */
[----:B------:R-:W5:Y:S07]  /*1e50*/  LDSM.16.M88.4 R52, [R229+0x5100] ;  /* 0x00510000e534783b */ /* 0x000f6e0000000200 */
[----:B------:R-:W-:Y:S01]  /*1e60*/  HMMA.16816.F32 R44, R24, R100, R56 ;  /* 0x00000064182c723c */ /* 0x000fe20000001838 */
[----:B-1----:R-:W-:-:S04]  /*1e70*/  FMUL.FTZ R0, R68, c[0x0][0x320] ;  /* 0x0000c80044007a20 */ /* 0x002fc80000410000 */
[----:B------:R1:W1:Y:S02]  /*1e80*/  MUFU.TANH R166, R0 ;  /* 0x0000000000a67308 */ /* 0x0002640000002400 */
[----:B-1----:R-:W-:-:S06]  /*1e90*/  FMUL.FTZ R0, R69, c[0x0][0x320] ;  /* 0x0000c80045007a20 */ /* 0x002fcc0000410000 */
[----:B------:R1:W1:Y:S11]  /*1ea0*/  MUFU.TANH R165, R0 ;  /* 0x0000000000a57308 */ /* 0x0002760000002400 */
[----:B-----5:R-:W-:Y:S01]  /*1eb0*/  HMMA.16816.F32 R44, R16, R52, R44 ;  /* 0x00000034102c723c */ /* 0x020fe2000000182c */
[----:B-1----:R-:W-:-:S04]  /*1ec0*/  FMUL.FTZ R0, R70, c[0x0][0x320] ;  /* 0x0000c80046007a20 */ /* 0x002fc80000410000 */
        /* <DEDUP_REMOVED lines=14> */
[----:B------:R1:W1:Y:S03]  /*1fb0*/  MUFU.TANH R118, R0 ;  /* 0x0000000000767308 */ /* 0x0002660000002400 */
[----:B------:R-:W-:Y:S01]  /*1fc0*/  HMMA.16816.F32 R60, R32, R98, RZ ;  /* 0x00000062203c723c */ /* 0x000fe200000018ff */
[----:B-1----:R-:W-:-:S07]  /*1fd0*/  FMUL.FTZ R0, R75, c[0x0][0x320] ;  /* 0x0000c8004b007a20 */ /* 0x002fce0000410000 */
[----:B------:R-:W-:Y:S01]  /*1fe0*/  HMMA.16816.F32 R72, R8, R50, R64 ;  /* 0x000000320848723c */ /* 0x000fe20000001840 */
[----:B------:R1:W1:Y:S11]  /*1ff0*/  MUFU.TANH R155, R0 ;  /* 0x00000000009b7308 */ /* 0x0002760000002400 */
[----:B------:R-:W-:Y:S04]  /*2000*/  @!UPT UIADD3 URZ, URZ, URZ, URZ ;  /* 0x0000003f3f3ff290 */ /* 0x000fe8000fffe03f */
[----:B------:R-:W-:Y:S08]  /*2010*/  HMMA.16816.F32 R64, R24, R102, R60 ;  /* 0x000000661840723c */ /* 0x000ff0000000183c */
[----:B------:R-:W-:Y:S01]  /*2020*/  HMMA.16816.F32 R60, R36, R104, RZ ;  /* 0x00000068243c723c */ /* 0x000fe200000018ff */
[----:B-1----:R-:W-:-:S04]  /*2030*/  FMUL.FTZ R0, R68, c[0x0][0x320] ;  /* 0x0000c80044007a20 */ /* 0x002fc80000410000 */
[----:B------:R1:W1:Y:S11]  /*2040*/  MUFU.TANH R157, R0 ;  /* 0x00000000009d7308 */ /* 0x0002760000002400 */
[----:B------:R-:W-:Y:S01]  /*2050*/  HMMA.16816.F32 R64, R16, R54, R64 ;  /* 0x000000361040723c */ /* 0x000fe20000001840 */
[----:B-1----:R-:W-:-:S07]  /*2060*/  FMUL.FTZ R0, R69, c[0x0][0x320] ;  /* 0x0000c80045007a20 */ /* 0x002fce0000410000 */
[----:B------:R-:W-:Y:S01]  /*2070*/  HMMA.16816.F32 R60, R28, R108, R60 ;  /* 0x0000006c1c3c723c */ /* 0x000fe2000000183c */
[----:B------:R1:W1:Y:S02]  /*2080*/  MUFU.TANH R156, R0 ;  /* 0x00000000009c7308 */ /* 0x0002640000002400 */
[----:B-1----:R-:W-:-:S06]  /*2090*/  FMUL.FTZ R0, R70, c[0x0][0x320] ;  /* 0x0000c80046007a20 */ /* 0x002fcc0000410000 */
[----:B------:R1:W1:Y:S02]  /*20a0*/  MUFU.TANH R152, R0 ;  /* 0x0000000000987308 */ /* 0x0002640000002400 */
[----:B-1----:R-:W-:Y:S02]  /*20b0*/  FMUL.FTZ R0, R71, c[0x0][0x320] ;  /* 0x0000c80047007a20 */ /* 0x002fe40000410000 */
[----:B------:R-:W-:Y:S01]  /*20c0*/  HMMA.16816.F32 R68, R12, R50, R40 ;  /* 0x000000320c44723c */ /* 0x000fe20000001828 */
[----:B------:R-:W1:Y:S03]  /*20d0*/  LDSM.16.M88.4 R40, [R228+0x1800] ;  /* 0x00180000e428783b */ /* 0x000e660000000200 */
[----:B------:R5:W1:Y:S04]  /*20e0*/  MUFU.TANH R151, R0 ;  /* 0x0000000000977308 */ /* 0x000a680000002400 */
[----:B------:R-:W-:Y:S01]  /*20f0*/  HMMA.16816.F32 R48, R36, R98, RZ ;  /* 0x000000622430723c */ /* 0x000fe200000018ff */
[----:B-----5:R-:W-:-:S04]  /*2100*/  FMUL.FTZ R0, R76, c[0x0][0x320] ;  /* 0x0000c8004c007a20 */ /* 0x020fc80000410000 */
[----:B------:R5:W1:Y:S11]  /*2110*/  MUFU.TANH R148, R0 ;  /* 0x0000000000947308 */ /* 0x000a760000002400 */
[----:B------:R-:W-:Y:S08]  /*2120*/  @!UPT UIADD3 URZ, URZ, URZ, URZ ;  /* 0x0000003f3f3ff290 */ /* 0x000ff0000fffe03f */
[----:B------:R-:W-:Y:S01]  /*2130*/  HMMA.16816.F32 R48, R28, R102, R48 ;  /* 0x000000661c30723c */ /* 0x000fe20000001830 */
[----:B-----5:R-:W-:-:S04]  /*2140*/  FMUL.FTZ R0, R77, c[0x0][0x320] ;  /* 0x0000c8004d007a20 */ /* 0x020fc80000410000 */
[----:B------:R5:W1:Y:S11]  /*2150*/  MUFU.TANH R147, R0 ;  /* 0x0000000000937308 */ /* 0x000a760000002400 */
[----:B------:R-:W-:Y:S08]  /*2160*/  @!UPT UIADD3 URZ, URZ, URZ, URZ ;  /* 0x0000003f3f3ff290 */ /* 0x000ff0000fffe03f */
[----:B------:R-:W-:Y:S01]  /*2170*/  HMMA.16816.F32 R48, R20, R54, R48 ;  /* 0x000000361430723c */ /* 0x000fe20000001830 */
[----:B-----5:R-:W-:-:S04]  /*2180*/  FMUL.FTZ R0, R78, c[0x0][0x320] ;  /* 0x0000c8004e007a20 */ /* 0x020fc80000410000 */
[----:B------:R5:W1:Y:S02]  /*2190*/  MUFU.TANH R137, R0 ;  /* 0x0000000000897308 */ /* 0x000a640000002400 */
[----:B-----5:R-:W-:Y:S02]  /*21a0*/  FMUL.FTZ R0, R79, c[0x0][0x320] ;  /* 0x0000c8004f007a20 */ /* 0x020fe40000410000 */
[----:B-1----:R-:W-:Y:S01]  /*21b0*/  HMMA.16816.F32 R76, R8, R40, R44 ;  /* 0x00000028084c723c */ /* 0x002fe2000000182c */
[----:B------:R-:W1:Y:S03]  /*21c0*/  LDSM.16.M88.4 R44, [R229+0x5900] ;  /* 0x00590000e52c783b */ /* 0x000e660000000200 */
[----:B------:R5:W1:Y:S02]  /*21d0*/  MUFU.TANH R138, R0 ;  /* 0x00000000008a7308 */ /* 0x000a640000002400 */
[----:B-----5:R-:W-:-:S06]  /*21e0*/  FMUL.FTZ R0, R68, c[0x0][0x320] ;  /* 0x0000c80044007a20 */ /* 0x020fcc0000410000 */
[----:B------:R5:W1:Y:S02]  /*21f0*/  MUFU.TANH R146, R0 ;  /* 0x0000000000927308 */ /* 0x000a640000002400 */
[----:B-----5:R-:W-:Y:S01]  /*2200*/  FMUL.FTZ R0, R69, c[0x0][0x320] ;  /* 0x0000c80045007a20 */ /* 0x020fe20000410000 */
[----:B-1----:R-:W-:Y:S05]  /*2210*/  HMMA.16816.F32 R60, R20, R44, R60 ;  /* 0x0000002c143c723c */ /* 0x002fea000000183c */
[----:B------:R1:W1:Y:S02]  /*2220*/  MUFU.TANH R145, R0 ;  /* 0x0000000000917308 */ /* 0x0002640000002400 */
[----:B-1----:R-:W-:-:S06]  /*2230*/  FMUL.FTZ R0, R70, c[0x0][0x320] ;  /* 0x0000c80046007a20 */ /* 0x002fcc0000410000 */
        /* <DEDUP_REMOVED lines=9> */
[----:B-1----:R-:W-:-:S07]  /*22d0*/  FMUL.FTZ R0, R73, c[0x0][0x320] ;  /* 0x0000c80049007a20 */ /* 0x002fce0000410000 */
[----:B------:R-:W-:Y:S01]  /*22e0*/  HMMA.16816.F32 R56, R36, R106, RZ ;  /* 0x0000006a2438723c */ /* 0x000fe200000018ff */
        /* <DEDUP_REMOVED lines=18> */
[----:B------:R-:W-:Y:S01]  /*2410*/  HMMA.16816.F32 R68, R12, R42, R48 ;  /* 0x0000002a0c44723c */ /* 0x000fe20000001830 */
[----:B------:R-:W1:Y:S03]  /*2420*/  LDSM.16.M88.4 R48, [R228+0x2000] ;  /* 0x00200000e430783b */ /* 0x000e660000000200 */
[----:B------:R5:W1:Y:S04]  /*2430*/  MUFU.TANH R154, R0 ;  /* 0x00000000009a7308 */ /* 0x000a680000002400 */
[----:B------:R-:W-:Y:S08]  /*2440*/  HMMA.16816.F32 R40, R16, R44, R52 ;  /* 0x0000002c1028723c */ /* 0x000ff00000001834 */
[----:B------:R-:W-:Y:S01]  /*2450*/  HMMA.16816.F32 R52, R28, R110, R56 ;  /* 0x0000006e1c34723c */ /* 0x000fe20000001838 */
[----:B-----5:R-:W-:-:S04]  /*2460*/  FMUL.FTZ R0, R76, c[0x0][0x320] ;  /* 0x0000c8004c007a20 */ /* 0x020fc80000410000 */
[----:B------:R5:W1:Y:S03]  /*2470*/  MUFU.TANH R141, R0 ;  /* 0x00000000008d7308 */ /* 0x000a660000002400 */
[----:B------:R-:W-:Y:S01]  /*2480*/  HMMA.16816.F32 R56, R32, R120, RZ ;  /* 0x000000782038723c */ /* 0x000fe200000018ff */
[----:B-----5:R-:W-:-:S04]  /*2490*/  FMUL.FTZ R0, R77, c[0x0][0x320] ;  /* 0x0000c8004d007a20 */ /* 0x020fc80000410000 */
[----:B------:R5:W1:Y:S02]  /*24a0*/  MUFU.TANH R115, R0 ;  /* 0x0000000000737308 */ /* 0x000a640000002400 */
[----:B-----5:R-:W-:-:S06]  /*24b0*/  FMUL.FTZ R0, R78, c[0x0][0x320] ;  /* 0x0000c8004e007a20 */ /* 0x020fcc0000410000 */
[----:B------:R5:W1:Y:S02]  /*24c0*/  MUFU.TANH R103, R0 ;  /* 0x0000000000677308 */ /* 0x000a640000002400 */
[----:B-----5:R-:W-:Y:S02]  /*24d0*/  FMUL.FTZ R0, R79, c[0x0][0x320] ;  /* 0x0000c8004f007a20 */ /* 0x020fe40000410000 */
[----:B-1----:R-:W-:Y:S04]  /*24e0*/  HMMA.16816.F32 R76, R8, R48, R40 ;  /* 0x00000030084c723c */ /* 0x002fe80000001828 */
        /* <DEDUP_REMOVED lines=33> */
[----:B------:R1:W1:Y:S02]  /*2700*/  MUFU.TANH R96, R0 ;  /* 0x0000000000607308 */ /* 0x0002640000002400 */
[----:B-1----:R-:W-:Y:S11]  /*2710*/  FMUL.FTZ R0, R69, c[0x0][0x320] ;  /* 0x0000c80045007a20 */ /* 0x002ff60000410000 */
[----:B------:R-:W-:Y:S06]  /*2720*/  @!UPT UIADD3 URZ, URZ, URZ, URZ ;  /* 0x0000003f3f3ff290 */ /* 0x000fec000fffe03f */
        /* <DEDUP_REMOVED lines=8> */
[C---:B------:R-:W-:Y:S08]  /*27b0*/  HMMA.16816.F32 R48, R36.reuse, R122, RZ ;  /* 0x0000007a2430723c */ /* 0x040ff000000018ff */
[----:B------:R-:W-:Y:S01]  /*27c0*/  HMMA.16816.F32 R36, R36, R130, RZ ;  /* 0x000000822424723c */ /* 0x000fe200000018ff */
[----:B-----5:R-:W-:-:S04]  /*27d0*/  FMUL.FTZ R0, R76, c[0x0][0x320] ;  /* 0x0000c8004c007a20 */ /* 0x020fc80000410000 */
[----:B------:R5:W1:Y:S11]  /*27e0*/  MUFU.TANH R92, R0 ;  /* 0x00000000005c7308 */ /* 0x000a760000002400 */
[----:B------:R-:W-:Y:S01]  /*27f0*/  HMMA.16816.F32 R48, R28, R126, R48 ;  /* 0x0000007e1c30723c */ /* 0x000fe20000001830 */
[----:B-----5:R-:W-:-:S07]  /*2800*/  FMUL.FTZ R0, R77, c[0x0][0x320] ;  /* 0x0000c8004d007a20 */ /* 0x020fce0000410000 */
[----:B------:R-:W-:Y:S01]  /*2810*/  HMMA.16816.F32 R28, R28, R134, R36 ;  /* 0x000000861c1c723c */ /* 0x000fe20000001824 */
[----:B------:R5:W1:Y:S11]  /*2820*/  MUFU.TANH R91, R0 ;  /* 0x00000000005b7308 */ /* 0x000a760000002400 */
[----:B------:R-:W-:Y:S04]  /*2830*/  @!UPT UIADD3 URZ, URZ, URZ, URZ ;  /* 0x0000003f3f3ff290 */ /* 0x000fe8000fffe03f */
[----:B------:R-:W-:Y:S01]  /*2840*/  HMMA.16816.F32 R48, R20, R54, R48 ;  /* 0x000000361430723c */ /* 0x000fe20000001830 */
[----:B-----5:R-:W-:-:S04]  /*2850*/  FMUL.FTZ R0, R78, c[0x0][0x320] ;  /* 0x0000c8004e007a20 */ /* 0x020fc80000410000 */
[----:B------:R5:W1:Y:S03]  /*2860*/  MUFU.TANH R90, R0 ;  /* 0x00000000005a7308 */ /* 0x000a660000002400 */
[----:B------:R-:W-:Y:S01]  /*2870*/  HMMA.16816.F32 R52, R16, R54, R64 ;  /* 0x000000361034723c */ /* 0x000fe20000001840 */
[----:B-----5:R-:W-:-:S07]  /*2880*/  FMUL.FTZ R0, R79, c[0x0][0x320] ;  /* 0x0000c8004f007a20 */ /* 0x020fce0000410000 */
[C---:B-1----:R-:W-:Y:S01]  /*2890*/  HMMA.16816.F32 R76, R8.reuse, R40, R44 ;  /* 0x00000028084c723c */ /* 0x042fe2000000182c */
[----:B------:R-:W1:Y:S01]  /*28a0*/  LDSM.16.M88.4 R44, [R229+0x6900] ;  /* 0x00690000e52c783b */ /* 0x000e620000000200 */
[----:B------:R5:W1:Y:S11]  /*28b0*/  MUFU.TANH R89, R0 ;  /* 0x0000000000597308 */ /* 0x000a760000002400 */
[----:B------:R-:W-:Y:S03]  /*28c0*/  @!UPT UIADD3 URZ, URZ, URZ, URZ ;  /* 0x0000003f3f3ff290 */ /* 0x000fe6000fffe03f */
[----:B------:R-:W-:Y:S08]  /*28d0*/  HMMA.16816.F32 R64, R8, R42, R52 ;  /* 0x0000002a0840723c */ /* 0x000ff00000001834 */
[----:B------:R-:W-:Y:S01]  /*28e0*/  HMMA.16816.F32 R52, R32, R130, RZ ;  /* 0x000000822034723c */ /* 0x000fe200000018ff */
[----:B-----5:R-:W-:-:S04]  /*28f0*/  FMUL.FTZ R0, R68, c[0x0][0x320] ;  /* 0x0000c80044007a20 */ /* 0x020fc80000410000 */
[----:B------:R5:W1:Y:S01]  /*2900*/  MUFU.TANH R88, R0 ;  /* 0x0000000000587308 */ /* 0x000a620000002400 */
[----:B------:R-:W-:Y:S02]  /*2910*/  FMUL.FTZ R77, R77, c[0x0][0x320] ;  /* 0x0000c8004d4d7a20 */ /* 0x000fe40000410000 */
[----:B------:R-:W-:Y:S02]  /*2920*/  FMUL.FTZ R78, R78, c[0x0][0x320] ;  /* 0x0000c8004e4e7a20 */ /* 0x000fe40000410000 */
[----:B------:R-:W-:-:S03]  /*2930*/  FMUL.FTZ R79, R79, c[0x0][0x320] ;  /* 0x0000c8004f4f7a20 */ /* 0x000fc60000410000 */
[----:B------:R-:W1:Y:S03]  /*2940*/  MUFU.TANH R77, R77 ;  /* 0x0000004d004d7308 */ /* 0x000e660000002400 */
[----:B------:R-:W-:Y:S02]  /*2950*/  FMUL.FTZ R64, R64, c[0x0][0x320] ;  /* 0x0000c80040407a20 */ /* 0x000fe40000410000 */
[----:B------:R-:W-:Y:S02]  /*2960*/  FMUL.FTZ R65, R65, c[0x0][0x320] ;  /* 0x0000c80041417a20 */ /* 0x000fe40000410000 */
[----:B------:R-:W-:Y:S02]  /*2970*/  FMUL.FTZ R66, R66, c[0x0][0x320] ;  /* 0x0000c80042427a20 */ /* 0x000fe40000410000 */
[----:B-----5:R-:W-:Y:S01]  /*2980*/  FMUL.FTZ R0, R69, c[0x0][0x320] ;  /* 0x0000c80045007a20 */ /* 0x020fe20000410000 */
[----:B------:R-:W1:Y:S01]  /*2990*/  MUFU.TANH R78, R78 ;  /* 0x0000004e004e7308 */ /* 0x000e620000002400 */
[----:B------:R-:W-:Y:S07]  /*29a0*/  HMMA.16816.F32 R36, R24, R134, R52 ;  /* 0x000000861824723c */ /* 0x000fee0000001834 */
[----:B------:R5:W1:Y:S08]  /*29b0*/  MUFU.TANH R87, R0 ;  /* 0x0000000000577308 */ /* 0x000a700000002400 */
[----:B------:R-:W1:Y:S01]  /*29c0*/  MUFU.TANH R79, R79 ;  /* 0x0000004f004f7308 */ /* 0x000e620000002400 */
[----:B-----5:R-:W-:-:S07]  /*29d0*/  FMUL.FTZ R0, R70, c[0x0][0x320] ;  /* 0x0000c80046007a20 */ /* 0x020fce0000410000 */
[----:B------:R-:W1:Y:S08]  /*29e0*/  MUFU.TANH R64, R64 ;  /* 0x0000004000407308 */ /* 0x000e700000002400 */
[----:B------:R5:W1:Y:S08]  /*29f0*/  MUFU.TANH R86, R0 ;  /* 0x0000000000567308 */ /* 0x000a700000002400 */
[----:B------:R-:W1:Y:S01]  /*2a00*/  MUFU.TANH R65, R65 ;  /* 0x0000004100417308 */ /* 0x000e620000002400 */
[----:B-----5:R-:W-:-:S07]  /*2a10*/  FMUL.FTZ R0, R71, c[0x0][0x320] ;  /* 0x0000c80047007a20 */ /* 0x020fce0000410000 */
[----:B------:R-:W1:Y:S01]  /*2a20*/  MUFU.TANH R66, R66 ;  /* 0x0000004200427308 */ /* 0x000e620000002400 */
[----:B------:R-:W-:Y:S07]  /*2a30*/  HMMA.16816.F32 R68, R12, R40, R56 ;  /* 0x000000280c44723c */ /* 0x000fee0000001838 */
[----:B------:R5:W1:Y:S01]  /*2a40*/  MUFU.TANH R85, R0 ;  /* 0x0000000000557308 */ /* 0x000a620000002400 */
[----:B------:R-:W-:Y:S01]  /*2a50*/  HMMA.16816.F32 R56, R32, R128, RZ ;  /* 0x000000802038723c */ /* 0x000fe200000018ff */
[----:B-----5:R-:W-:-:S06]  /*2a60*/  FMUL.FTZ R0, R72, c[0x0][0x320] ;  /* 0x0000c80048007a20 */ /* 0x020fcc0000410000 */
[----:B------:R5:W1:Y:S11]  /*2a70*/  MUFU.TANH R84, R0 ;  /* 0x0000000000547308 */ /* 0x000a760000002400 */
[----:B------:R-:W-:Y:S06]  /*2a80*/  @!UPT UIADD3 URZ, URZ, URZ, URZ ;  /* 0x0000003f3f3ff290 */ /* 0x000fec000fffe03f */
[----:B------:R-:W-:Y:S01]  /*2a90*/  HMMA.16816.F32 R56, R24, R132, R56 ;  /* 0x000000841838723c */ /* 0x000fe20000001838 */
[----:B-----5:R-:W-:-:S04]  /*2aa0*/  FMUL.FTZ R0, R73, c[0x0][0x320] ;  /* 0x0000c80049007a20 */ /* 0x020fc80000410000 */
[----:B------:R5:W2:Y:S11]  /*2ab0*/  MUFU.TANH R83, R0 ;  /* 0x0000000000537308 */ /* 0x000ab60000002400 */
[----:B------:R-:W-:Y:S08]  /*2ac0*/  @!UPT UIADD3 URZ, URZ, URZ, URZ ;  /* 0x0000003f3f3ff290 */ /* 0x000ff0000fffe03f */
[----:B-1----:R-:W-:Y:S01]  /*2ad0*/  HMMA.16816.F32 R32, R16, R44, R56 ;  /* 0x0000002c1020723c */ /* 0x002fe20000001838 */
[----:B-----5:R-:W-:-:S07]  /*2ae0*/  FMUL.FTZ R0, R74, c[0x0][0x320] ;  /* 0x0000c8004a007a20 */ /* 0x020fce0000410000 */
[----:B------:R-:W-:Y:S01]  /*2af0*/  HMMA.16816.F32 R16, R16, R46, R36 ;  /* 0x0000002e1010723c */ /* 0x000fe20000001824 */
[----:B------:R1:W1:Y:S02]  /*2b00*/  MUFU.TANH R82, R0 ;  /* 0x0000000000527308 */ /* 0x0002640000002400 */
[----:B-1----:R-:W-:-:S06]  /*2b10*/  FMUL.FTZ R0, R75, c[0x0][0x320] ;  /* 0x0000c8004b007a20 */ /* 0x002fcc0000410000 */
[----:B------:R1:W1:Y:S02]  /*2b20*/  MUFU.TANH R80, R0 ;  /* 0x0000000000507308 */ /* 0x0002640000002400 */
[----:B-1----:R-:W-:-:S06]  /*2b30*/  FMUL.FTZ R0, R68, c[0x0][0x320] ;  /* 0x0000c80044007a20 */ /* 0x002fcc0000410000 */
[----:B------:R1:W1:Y:S02]  /*2b40*/  MUFU.TANH R75, R0 ;  /* 0x00000000004b7308 */ /* 0x0002640000002400 */
[----:B-1----:R-:W-:-:S06]  /*2b50*/  FMUL.FTZ R0, R69, c[0x0][0x320] ;  /* 0x0000c80045007a20 */ /* 0x002fcc0000410000 */
[----:B------:R1:W1:Y:S02]  /*2b60*/  MUFU.TANH R81, R0 ;  /* 0x0000000000517308 */ /* 0x0002640000002400 */
[----:B-1----:R-:W-:-:S06]  /*2b70*/  FMUL.FTZ R0, R70, c[0x0][0x320] ;  /* 0x0000c80046007a20 */ /* 0x002fcc0000410000 */
[----:B------:R1:W1:Y:S02]  /*2b80*/  MUFU.TANH R74, R0 ;  /* 0x00000000004a7308 */ /* 0x0002640000002400 */
[----:B-1----:R-:W-:Y:S02]  /*2b90*/  FMUL.FTZ R0, R71, c[0x0][0x320] ;  /* 0x0000c80047007a20 */ /* 0x002fe40000410000 */
[----:B------:R-:W-:Y:S01]  /*2ba0*/  HMMA.16816.F32 R68, R12, R42, R48 ;  /* 0x0000002a0c44723c */ /* 0x000fe20000001830 */
[----:B------:R-:W1:Y:S03]  /*2bb0*/  LDSM.16.M88.4 R48, [R228+0x3000] ;  /* 0x00300000e430783b */ /* 0x000e660000000200 */
[----:B------:R5:W1:Y:S01]  /*2bc0*/  MUFU.TANH R73, R0 ;  /* 0x0000000000497308 */ /* 0x000a620000002400 */
[----:B------:R-:W-:-:S04]  /*2bd0*/  DEPBAR.LE SB0, 0x0 ;  /* 0x000080000000791a */ /* 0x000fc80000000000 */
[C---:B------:R-:W-:Y:S08]  /*2be0*/  HMMA.16816.F32 R40, R20.reuse, R44, R60 ;  /* 0x0000002c1428723c */ /* 0x040ff0000000183c */
[----:B------:R-:W-:Y:S01]  /*2bf0*/  HMMA.16816.F32 R20, R20, R46, R28 ;  /* 0x0000002e1414723c */ /* 0x000fe2000000181c */
[----:B-----5:R-:W-:-:S04]  /*2c00*/  FMUL.FTZ R0, R76, c[0x0][0x320] ;  /* 0x0000c8004c007a20 */ /* 0x020fc80000410000 */
[----:B------:R5:W1:Y:S02]  /*2c10*/  MUFU.TANH R72, R0 ;  /* 0x0000000000487308 */ /* 0x000a640000002400 */
[----:B------:R-:W-:Y:S02]  /*2c20*/  FMUL.FTZ R68, R68, c[0x0][0x320] ;  /* 0x0000c80044447a20 */ /* 0x000fe40000410000 */
[----:B------:R-:W-:Y:S02]  /*2c30*/  FMUL.FTZ R70, R70, c[0x0][0x320] ;  /* 0x0000c80046467a20 */ /* 0x000fe40000410000 */
[----:B------:R-:W-:Y:S02]  /*2c40*/  FMUL.FTZ R69, R69, c[0x0][0x320] ;  /* 0x0000c80045457a20 */ /* 0x000fe40000410000 */
[----:B------:R-:W-:Y:S01]  /*2c50*/  FMUL.FTZ R71, R71, c[0x0][0x320] ;  /* 0x0000c80047477a20 */ /* 0x000fe20000410000 */
[----:B------:R-:W2:Y:S01]  /*2c60*/  MUFU.TANH R68, R68 ;  /* 0x0000004400447308 */ /* 0x000ea20000002400 */
[----:B-----5:R-:W-:-:S07]  /*2c70*/  FMUL.FTZ R0, R67, c[0x0][0x320] ;  /* 0x0000c80043007a20 */ /* 0x020fce0000410000 */
[----:B------:R-:W2:Y:S01]  /*2c80*/  MUFU.TANH R60, R69 ;  /* 0x00000045003c7308 */ /* 0x000ea20000002400 */
[-C--:B-1----:R-:W-:Y:S07]  /*2c90*/  HMMA.16816.F32 R40, R12, R48.reuse, R40 ;  /* 0x000000300c28723c */ /* 0x082fee0000001828 */
[----:B------:R-:W1:Y:S01]  /*2ca0*/  MUFU.TANH R70, R70 ;  /* 0x0000004600467308 */ /* 0x000e620000002400 */
[----:B------:R-:W-:Y:S07]  /*2cb0*/  HMMA.16816.F32 R24, R8, R48, R32 ;  /* 0x000000300818723c */ /* 0x000fee0000001820 */
[----:B------:R-:W1:Y:S01]  /*2cc0*/  MUFU.TANH R56, R71 ;  /* 0x0000004700387308 */ /* 0x000e620000002400 */
[-C--:B------:R-:W-:Y:S07]  /*2cd0*/  HMMA.16816.F32 R12, R12, R50.reuse, R20 ;  /* 0x000000320c0c723c */ /* 0x080fee0000001814 */
[----:B------:R5:W1:Y:S01]  /*2ce0*/  MUFU.TANH R52, R0 ;  /* 0x0000000000347308 */ /* 0x000a620000002400 */
[----:B------:R-:W-:Y:S01]  /*2cf0*/  HMMA.16816.F32 R8, R8, R50, R16 ;  /* 0x000000320808723c */ /* 0x000fe20000001810 */
[----:B------:R-:W-:-:S02]  /*2d00*/  FMUL.FTZ R40, R40, c[0x0][0x320] ;  /* 0x0000c80028287a20 */ /* 0x000fc40000410000 */
[----:B------:R-:W-:Y:S02]  /*2d10*/  FMUL.FTZ R41, R41, c[0x0][0x320] ;  /* 0x0000c80029297a20 */ /* 0x000fe40000410000 */
[----:B------:R-:W-:Y:S02]  /*2d20*/  FMUL.FTZ R42, R42, c[0x0][0x320] ;  /* 0x0000c8002a2a7a20 */ /* 0x000fe40000410000 */
[----:B------:R-:W-:Y:S01]  /*2d30*/  FMUL.FTZ R43, R43, c[0x0][0x320] ;  /* 0x0000c8002b2b7a20 */ /* 0x000fe20000410000 */
[----:B------:R-:W1:Y:S01]  /*2d40*/  MUFU.TANH R40, R40 ;  /* 0x0000002800287308 */ /* 0x000e620000002400 */
[----:B------:R-:W-:Y:S02]  /*2d50*/  FMUL.FTZ R24, R24, c[0x0][0x320] ;  /* 0x0000c80018187a20 */ /* 0x000fe40000410000 */
[----:B------:R-:W-:Y:S02]  /*2d60*/  FMUL.FTZ R25, R25, c[0x0][0x320] ;  /* 0x0000c80019197a20 */ /* 0x000fe40000410000 */
[----:B------:R-:W-:Y:S01]  /*2d70*/  FMUL.FTZ R26, R26, c[0x0][0x320] ;  /* 0x0000c8001a1a7a20 */ /* 0x000fe20000410000 */
[----:B-----5:R-:W-:Y:S01]  /*2d80*/  IADD3 R0, R117, R116, RZ ;  /* 0x0000007475007210 */ /* 0x020fe20007ffe0ff */
[----:B------:R-:W-:Y:S01]  /*2d90*/  FMUL.FTZ R27, R27, c[0x0][0x320] ;  /* 0x0000c8001b1b7a20 */ /* 0x000fe20000410000 */
[----:B------:R1:W1:Y:S01]  /*2da0*/  MUFU.TANH R53, R42 ;  /* 0x0000002a00357308 */ /* 0x0002620000002400 */
[----:B------:R-:W-:-:S02]  /*2db0*/  FMUL.FTZ R12, R12, c[0x0][0x320] ;  /* 0x0000c8000c0c7a20 */ /* 0x000fc40000410000 */
[----:B------:R-:W-:Y:S02]  /*2dc0*/  FMUL.FTZ R13, R13, c[0x0][0x320] ;  /* 0x0000c8000d0d7a20 */ /* 0x000fe40000410000 */
[----:B------:R-:W-:Y:S02]  /*2dd0*/  FMUL.FTZ R14, R14, c[0x0][0x320] ;  /* 0x0000c8000e0e7a20 */ /* 0x000fe40000410000 */
[----:B------:R-:W-:Y:S01]  /*2de0*/  FMUL.FTZ R15, R15, c[0x0][0x320] ;  /* 0x0000c8000f0f7a20 */ /* 0x000fe20000410000 */
[----:B------:R1:W1:Y:S01]  /*2df0*/  MUFU.TANH R49, R43 ;  /* 0x0000002b00317308 */ /* 0x0002620000002400 */
[----:B------:R-:W-:Y:S02]  /*2e00*/  FMUL.FTZ R8, R8, c[0x0][0x320] ;  /* 0x0000c80008087a20 */ /* 0x000fe40000410000 */
[----:B------:R-:W-:Y:S02]  /*2e10*/  FMUL.FTZ R9, R9, c[0x0][0x320] ;  /* 0x0000c80009097a20 */ /* 0x000fe40000410000 */
[----:B------:R-:W-:-:S02]  /*2e20*/  FMUL.FTZ R10, R10, c[0x0][0x320] ;  /* 0x0000c8000a0a7a20 */ /* 0x000fc40000410000 */
[----:B------:R-:W-:Y:S01]  /*2e30*/  FMUL.FTZ R11, R11, c[0x0][0x320] ;  /* 0x0000c8000b0b7a20 */ /* 0x000fe20000410000 */
[----:B------:R-:W1:Y:S08]  /*2e40*/  MUFU.TANH R41, R41 ;  /* 0x0000002900297308 */ /* 0x000e700000002400 */
[----:B------:R-:W1:Y:S08]  /*2e50*/  MUFU.TANH R24, R24 ;  /* 0x0000001800187308 */ /* 0x000e700000002400 */
[----:B------:R1:W1:Y:S08]  /*2e60*/  MUFU.TANH R23, R25 ;  /* 0x0000001900177308 */ /* 0x0002700000002400 */
        /* <DEDUP_REMOVED lines=9> */
[----:B------:R1:W1:Y:S01]  /*2f00*/  MUFU.TANH R33, R11 ;  /* 0x0000000b00217308 */ /* 0x0002620000002400 */
[----:B------:R-:W-:Y:S06]  /*2f10*/  BAR.SYNC.DEFER_BLOCKING 0x0 ;  /* 0x0000000000007b1d */ /* 0x000fec0000010000 */
[----:B------:R-:W-:Y:S05]  /*2f20*/  @!P1 BRA `(.L_x_1) ;  /* 0x0000021000009947 */ /* 0x000fea0003800000 */
[----:B-1234-:R-:W-:Y:S01]  /*2f30*/  IADD3 R8, R198, -0x2, RZ ;  /* 0xfffffffec6087810 */ /* 0x01efe20007ffe0ff */
[----:B------:R-:W-:-:S03]  /*2f40*/  IMAD.SHL.U32 R17, R190, 0x20, RZ ;  /* 0x00000020be117824 */ /* 0x000fc600078e00ff */
[----:B------:R-:W-:Y:S01]  /*2f50*/  SHF.R.S32.HI R5, RZ, 0x1f, R8 ;  /* 0x0000001fff057819 */ /* 0x000fe20000011408 */
[----:B------:R-:W-:Y:S02]  /*2f60*/  IMAD R2, R189, R8, RZ ;  /* 0x00000008bd027224 */ /* 0x000fe400078e02ff */
[----:B------:R-:W-:-:S04]  /*2f70*/  IMAD.WIDE.U32 R8, R8, R192, R196 ;  /* 0x000000c008087225 */ /* 0x000fc800078e00c4 */
[----:B------:R-:W-:Y:S01]  /*2f80*/  IMAD R2, R5, R192, R2 ;  /* 0x000000c005027224 */ /* 0x000fe200078e0202 */
[----:B------:R-:W-:Y:S02]  /*2f90*/  LEA R6, P2, R8, c[0x0][0x1c8], 0x1 ;  /* 0x0000720008067a11 */ /* 0x000fe400078408ff */
[----:B------:R-:W-:Y:S01]  /*2fa0*/  SHF.L.U64.HI R5, R190, 0x5, R191 ;  /* 0x00000005be057819 */ /* 0x000fe200000102bf */
[----:B------:R-:W-:Y:S01]  /*2fb0*/  IMAD.IADD R2, R9, 0x1, R2 ;  /* 0x0000000109027824 */ /* 0x000fe200078e0202 */
[----:B------:R-:W-:-:S04]  /*2fc0*/  IADD3 R14, P3, R17, R6, RZ ;  /* 0x00000006110e7210 */ /* 0x000fc80007f7e0ff */
[----:B------:R-:W-:Y:S01]  /*2fd0*/  LEA.HI.X R7, R8, c[0x0][0x1cc], R2, 0x1, P2 ;  /* 0x0000730008077a11 */ /* 0x000fe200010f0c02 */
[----:B------:R-:W-:Y:S01]  /*2fe0*/  IMAD.SHL.U32 R2, R195, 0x2, RZ ;  /* 0x00000002c3027824 */ /* 0x000fe200078e00ff */
[----:B------:R-:W-:-:S03]  /*2ff0*/  IADD3 R12, P2, R14, R17, RZ ;  /* 0x000000110e0c7210 */ /* 0x000fc60007f5e0ff */
[----:B------:R-:W-:Y:S01]  /*3000*/  IMAD.X R15, R5, 0x1, R7, P3 ;  /* 0x00000001050f7824 */ /* 0x000fe200018e0607 */
[----:B------:R-:W-:Y:S01]  /*3010*/  IADD3 R10, P3, R12, R17, RZ ;  /* 0x000000110c0a7210 */ /* 0x000fe20007f7e0ff */
[----:B------:R-:W-:Y:S01]  /*3020*/  @!PT LDS RZ, [RZ] ;  /* 0x00000000fffff984 */ /* 0x000fe20000000800 */
[----:B------:R-:W-:Y:S01]  /*3030*/  @!PT LDS RZ, [RZ] ;  /* 0x00000000fffff984 */ /* 0x000fe20000000800 */
[----:B------:R-:W-:Y:S01]  /*3040*/  @!PT LDS RZ, [RZ] ;  /* 0x00000000fffff984 */ /* 0x000fe20000000800 */
[----:B------:R1:W-:Y:S03]  /*3050*/  LDGSTS.E.BYPASS.LTC128B.128 [R2+0x3900], [R6.64], !P0 ;  /* 0x0390000006027fae */ /* 0x0003e6000c101d48 */
[----:B------:R-:W-:Y:S01]  /*3060*/  IADD3.X R13, R15, R5, RZ, P2, !PT ;  /* 0x000000050f0d7210 */ /* 0x000fe200017fe4ff */
[----:B------:R2:W-:Y:S01]  /*3070*/  LDGSTS.E.BYPASS.LTC128B.128 [R2+0x4100], [R14.64], !P0 ;  /* 0x041000000e027fae */ /* 0x0005e2000c101d48 */
[----:B------:R-:W-:-:S03]  /*3080*/  IADD3 R8, P2, R10, R17, RZ ;  /* 0x000000110a087210 */ /* 0x000fc60007f5e0ff */
[--C-:B------:R-:W-:Y:S01]  /*3090*/  IMAD.X R11, R13, 0x1, R5.reuse, P3 ;  /* 0x000000010d0b7824 */ /* 0x100fe200018e0605 */
[----:B------:R3:W-:Y:S03]  /*30a0*/  LDGSTS.E.BYPASS.LTC128B.128 [R2+0x4900], [R12.64], !P0 ;  /* 0x049000000c027fae */ /* 0x0007e6000c101d48 */
[----:B------:R-:W-:Y:S01]  /*30b0*/  IMAD.X R9, R11, 0x1, R5, P2 ;  /* 0x000000010b097824 */ /* 0x000fe200010e0605 */
[----:B------:R3:W-:Y:S04]  /*30c0*/  LDGSTS.E.BYPASS.LTC128B.128 [R2+0x5100], [R10.64], !P0 ;  /* 0x051000000a027fae */ /* 0x0007e8000c101d48 */
[----:B------:R3:W-:Y:S01]  /*30d0*/  LDGSTS.E.BYPASS.LTC128B.128 [R2+0x5900], [R8.64], !P0 ;  /* 0x0590000008027fae */ /* 0x0007e2000c101d48 */
[----:B-1----:R-:W-:-:S04]  /*30e0*/  IADD3 R6, P3, R8, R17, RZ ;  /* 0x0000001108067210 */ /* 0x002fc80007f7e0ff */
[----:B--2---:R-:W-:Y:S02]  /*30f0*/  IADD3 R14, P2, R6, R17, RZ ;  /* 0x00000011060e7210 */ /* 0x004fe40007f5e0ff */
[----:B------:R-:W-:-:S05]  /*3100*/  IADD3.X R7, R9, R5, RZ, P3, !PT ;  /* 0x0000000509077210 */ /* 0x000fca0001ffe4ff */
[----:B------:R-:W-:Y:S01]  /*3110*/  IMAD.X R15, R7, 0x1, R5, P2 ;  /* 0x00000001070f7824 */ /* 0x000fe200010e0605 */
[----:B------:R3:W-:Y:S04]  /*3120*/  LDGSTS.E.BYPASS.LTC128B.128 [R2+0x6100], [R6.64], !P0 ;  /* 0x0610000006027fae */ /* 0x0007e8000c101d48 */
[----:B------:R3:W-:Y:S02]  /*3130*/  LDGSTS.E.BYPASS.LTC128B.128 [R2+0x6900], [R14.64], !P0 ;  /* 0x069000000e027fae */ /* 0x0007e4000c101d48 */
.L_x_1:
[----:B--234-:R-:W-:Y:S01]  /*3140*/  STL [R1+0x8c], R240 ;  /* 0x00008cf001007387 */ /* 0x01cfe20000100800 */
[----:B------:R-:W-:Y:S01]  /*3150*/  SHF.R.S32.HI R2, RZ, 0x1f, R112 ;  /* 0x0000001fff027819 */ /* 0x000fe20000011470 */
[----:B------:R-:W-:Y:S02]  /*3160*/  IMAD.SHL.U32 R224, R0, 0x2, RZ ;  /* 0x0000000200e07824 */ /* 0x000fe400078e00ff */
[----:B------:R-:W-:Y:S01]  /*3170*/  STL [R1+0x88], R239 ;  /* 0x000088ef01007387 */ /* 0x000fe20000100800 */
[----:B------:R-:W-:Y:S01]  /*3180*/  LEA.HI R5, R2, R112, RZ, 0x2 ;  /* 0x0000007002057211 */ /* 0x000fe200078f10ff */
[----:B------:R-:W-:Y:S01]  /*3190*/  IMAD R227, R3, 0x2, R224 ;  /* 0x0000000203e37824 */ /* 0x000fe200078e02e0 */
[----:B------:R-:W-:Y:S01]  /*31a0*/  LEA R225, R4, R224, 0x1 ;  /* 0x000000e004e17211 */ /* 0x000fe200078e08ff */
[----:B------:R-:W-:Y:S01]  /*31b0*/  STL [R1+0x84], R238 ;  /* 0x000084ee01007387 */ /* 0x000fe20000100800 */
[----:B------:R-:W-:-:S03]  /*31c0*/  LOP3.LUT R2, R5, 0x7ffffffc, RZ, 0xc0, !PT ;  /* 0x7ffffffc05027812 */ /* 0x000fc600078ec0ff */
[----:B------:R-:W-:Y:S01]  /*31d0*/  STL [R1+0x80], R237 ;  /* 0x000080ed01007387 */ /* 0x000fe20000100800 */
[----:B------:R-:W-:Y:S02]  /*31e0*/  IMAD R226, R3, 0x2, R225 ;  /* 0x0000000203e27824 */ /* 0x000fe400078e02e1 */
[----:B------:R-:W-:Y:S01]  /*31f0*/  IMAD.IADD R2, R112, 0x1, -R2 ;  /* 0x0000000170027824 */ /* 0x000fe200078e0a02 */
[----:B------:R-:W-:Y:S04]  /*3200*/  STL [R1+0x7c], R236 ;  /* 0x00007cec01007387 */ /* 0x000fe80000100800 */
        /* <DEDUP_REMOVED lines=9> */
[----:B------:R2:W-:Y:S04]  /*32a0*/  STL [R1+0x54], R5 ;  /* 0x0000540501007387 */ /* 0x0005e80000100800 */
[----:B------:R-:W0:Y:S01]  /*32b0*/  LDGDEPBAR ;  /* 0x00000000000079af */ /* 0x000e220000000000 */
[----:B--2---:R-:W-:-:S05]  /*32c0*/  IADD3 R5, R160, c[0x0][0x1d0], RZ ;  /* 0x00007400a0057a10 */ /* 0x004fca0007ffe0ff */
[----:B------:R-:W-:-:S05]  /*32d0*/  IMAD R2, R2, -0x2, R5 ;  /* 0xfffffffe02027824 */ /* 0x000fca00078e0205 */
[C---:B------:R-:W-:Y:S02]  /*32e0*/  ISETP.GT.AND P5, PT, R2.reuse, RZ, PT ;  /* 0x000000ff0200720c */ /* 0x040fe40003fa4270 */
[C---:B------:R-:W-:Y:S02]  /*32f0*/  ISETP.GT.AND P4, PT, R2.reuse, 0x1, PT ;  /* 0x000000010200780c */ /* 0x040fe40003f84270 */
[----:B------:R-:W-:Y:S02]  /*3300*/  ISETP.GT.AND P3, PT, R2, 0x8, PT ;  /* 0x000000080200780c */ /* 0x000fe40003f64270 */
[----:B-1----:R-:W-:Y:S02]  /*3310*/  FSEL R10, R188, -INF , P5 ;  /* 0xff800000bc0a7808 */ /* 0x002fe40002800000 */
[----:B------:R-:W-:Y:S02]  /*3320*/  FSEL R12, R187, -INF , P4 ;  /* 0xff800000bb0c7808 */ /* 0x000fe40002000000 */
[----:B------:R-:W-:-:S02]  /*3330*/  ISETP.GT.AND P2, PT, R2, 0x9, PT ;  /* 0x000000090200780c */ /* 0x000fc40003f44270 */
[----:B------:R-:W-:Y:S02]  /*3340*/  FSEL R26, R182, -INF , P3 ;  /* 0xff800000b61a7808 */ /* 0x000fe40001800000 */
[----:B------:R-:W-:Y:S02]  /*3350*/  FMNMX.FTZ R5, R10, R12, !PT ;  /* 0x0000000c0a057209 */ /* 0x000fe40007810000 */
[----:B------:R-:W-:Y:S02]  /*3360*/  FSEL R13, R184, -INF , P5 ;  /* 0xff800000b80d7808 */ /* 0x000fe40002800000 */
[----:B------:R-:W-:Y:S02]  /*3370*/  FSEL R14, R183, -INF , P4 ;  /* 0xff800000b70e7808 */ /* 0x000fe40002000000 */
[----:B------:R-:W-:Y:S02]  /*3380*/  ISETP.GT.AND P6, PT, R2, 0x10, PT ;  /* 0x000000100200780c */ /* 0x000fe40003fc4270 */
[----:B------:R-:W-:-:S02]  /*3390*/  FSEL R27, R181, -INF , P2 ;  /* 0xff800000b51b7808 */ /* 0x000fc40001000000 */
[----:B------:R-:W-:Y:S02]  /*33a0*/  FMNMX.FTZ R5, R26, R5, !PT ;  /* 0x000000051a057209 */ /* 0x000fe40007810000 */
[----:B------:R-:W-:Y:S02]  /*33b0*/  FSEL R15, R176, -INF , P3 ;  /* 0xff800000b00f7808 */ /* 0x000fe40001800000 */
[----:B------:R-:W-:Y:S02]  /*33c0*/  FMNMX.FTZ R6, R13, R14, !PT ;  /* 0x0000000e0d067209 */ /* 0x000fe40007810000 */
[----:B------:R-:W-:Y:S02]  /*33d0*/  FSEL R18, R179, -INF , P5 ;  /* 0xff800000b3127808 */ /* 0x000fe40002800000 */
[----:B------:R-:W-:Y:S02]  /*33e0*/  FSEL R29, R186, -INF , P5 ;  /* 0xff800000ba1d7808 */ /* 0x000fe40002800000 */
[----:B------:R-:W-:-:S02]  /*33f0*/  ISETP.GT.AND P5, PT, R2, 0x11, PT ;  /* 0x000000110200780c */ /* 0x000fc40003fa4270 */
[----:B------:R-:W-:Y:S02]  /*3400*/  FSEL R28, R174, -INF , P6 ;  /* 0xff800000ae1c7808 */ /* 0x000fe40003000000 */
[----:B------:R-:W-:Y:S02]  /*3410*/  FMNMX.FTZ R5, R27, R5, !PT ;  /* 0x000000051b057209 */ /* 0x000fe40007810000 */
[----:B------:R-:W-:Y:S02]  /*3420*/  FSEL R17, R175, -INF , P2 ;  /* 0xff800000af117808 */ /* 0x000fe40001000000 */
[----:B------:R-:W-:Y:S02]  /*3430*/  FMNMX.FTZ R6, R15, R6, !PT ;  /* 0x000000060f067209 */ /* 0x000fe40007810000 */
[----:B------:R-:W-:Y:S02]  /*3440*/  FSEL R19, R180, -INF , P4 ;  /* 0xff800000b4137808 */ /* 0x000fe40002000000 */
[----:B------:R-:W-:-:S02]  /*3450*/  FSEL R30, R185, -INF , P4 ;  /* 0xff800000b91e7808 */ /* 0x000fc40002000000 */
[----:B------:R-:W-:Y:S02]  /*3460*/  ISETP.GT.AND P4, PT, R2, 0x18, PT ;  /* 0x000000180200780c */ /* 0x000fe40003f84270 */
[----:B------:R-:W-:Y:S02]  /*3470*/  FSEL R104, R173, -INF , P5 ;  /* 0xff800000ad687808 */ /* 0x000fe40002800000 */
[----:B------:R-:W-:Y:S02]  /*3480*/  FMNMX.FTZ R5, R28, R5, !PT ;  /* 0x000000051c057209 */ /* 0x000fe40007810000 */
[----:B------:R-:W-:Y:S02]  /*3490*/  FSEL R37, R168, -INF , P6 ;  /* 0xff800000a8257808 */ /* 0x000fe40003000000 */
[----:B------:R-:W-:Y:S02]  /*34a0*/  FMNMX.FTZ R6, R17, R6, !PT ;  /* 0x0000000611067209 */ /* 0x000fe40007810000 */
[----:B------:R-:W-:-:S02]  /*34b0*/  FSEL R21, R171, -INF , P3 ;  /* 0xff800000ab157808 */ /* 0x000fc40001800000 */
[----:B------:R-:W-:Y:S02]  /*34c0*/  FSEL R31, R178, -INF , P3 ;  /* 0xff800000b21f7808 */ /* 0x000fe40001800000 */
[----:B------:R-:W-:Y:S02]  /*34d0*/  ISETP.GT.AND P3, PT, R2, 0x19, PT ;  /* 0x000000190200780c */ /* 0x000fe40003f64270 */
[----:B------:R-:W-:Y:S02]  /*34e0*/  FSEL R105, R166, -INF , P4 ;  /* 0xff800000a6697808 */ /* 0x000fe40002000000 */
[----:B------:R-:W-:Y:S02]  /*34f0*/  FMNMX.FTZ R5, R104, R5, !PT ;  /* 0x0000000568057209 */ /* 0x000fe40007810000 */
[----:B------:R-:W-:Y:S02]  /*3500*/  FSEL R38, R167, -INF , P5 ;  /* 0xff800000a7267808 */ /* 0x000fe40002800000 */
[----:B------:R-:W-:-:S02]  /*3510*/  FMNMX.FTZ R6, R37, R6, !PT ;  /* 0x0000000625067209 */ /* 0x000fc40007810000 */
[----:B------:R-:W-:Y:S02]  /*3520*/  FSEL R25, R172, -INF , P2 ;  /* 0xff800000ac197808 */ /* 0x000fe40001000000 */
[----:B------:R-:W-:Y:S02]  /*3530*/  FSEL R36, R177, -INF , P2 ;  /* 0xff800000b1247808 */ /* 0x000fe40001000000 */
[----:B------:R-:W-:Y:S02]  /*3540*/  ISETP.GT.AND P2, PT, R2, 0x20, PT ;  /* 0x000000200200780c */ /* 0x000fe40003f44270 */
[----:B------:R-:W-:Y:S02]  /*3550*/  FSEL R106, R165, -INF , P3 ;  /* 0xff800000a56a7808 */ /* 0x000fe40001800000 */
[----:B------:R-:W-:Y:S02]  /*3560*/  FMNMX.FTZ R5, R105, R5, !PT ;  /* 0x0000000569057209 */ /* 0x000fe40007810000 */
[----:B------:R-:W-:-:S02]  /*3570*/  FSEL R46, R164, -INF , P5 ;  /* 0xff800000a42e7808 */ /* 0x000fc40002800000 */
[----:B------:R-:W-:Y:S02]  /*3580*/  FSEL R116, R169, -INF , P5 ;  /* 0xff800000a9747808 */ /* 0x000fe40002800000 */
[----:B------:R-:W-:Y:S02]  /*3590*/  FSEL R39, R159, -INF , P4 ;  /* 0xff8000009f277808 */ /* 0x000fe40002000000 */
[----:B------:R-:W-:Y:S02]  /*35a0*/  FMNMX.FTZ R6, R38, R6, !PT ;  /* 0x0000000626067209 */ /* 0x000fe40007810000 */
[----:B------:R-:W-:Y:S02]  /*35b0*/  FSEL R45, R163, -INF , P6 ;  /* 0xff800000a32d7808 */ /* 0x000fe40003000000 */
[----:B------:R-:W-:Y:S02]  /*35c0*/  FSEL R108, R170, -INF , P6 ;  /* 0xff800000aa6c7808 */ /* 0x000fe40003000000 */
[----:B------:R-:W-:-:S02]  /*35d0*/  ISETP.GT.AND P5, PT, R2, 0x28, PT ;  /* 0x000000280200780c */ /* 0x000fc40003fa4270 */
[----:B------:R-:W-:Y:S02]  /*35e0*/  FSEL R47, R118, -INF , P4 ;  /* 0xff800000762f7808 */ /* 0x000fe40002000000 */
[----:B------:R-:W-:Y:S02]  /*35f0*/  FSEL R117, R162, -INF , P4 ;  /* 0xff800000a2757808 */ /* 0x000fe40002000000 */
[C---:B------:R-:W-:Y:S02]  /*3600*/  ISETP.GT.AND P6, PT, R2.reuse, 0x21, PT ;  /* 0x000000210200780c */ /* 0x040fe40003fc4270 */
[----:B------:R-:W-:Y:S02]  /*3610*/  ISETP.GT.AND P4, PT, R2, 0x29, PT ;  /* 0x000000290200780c */ /* 0x000fe40003f84270 */
[----:B------:R-:W-:Y:S02]  /*3620*/  FSEL R69, R155, -INF , P3 ;  /* 0xff8000009b457808 */ /* 0x000fe40001800000 */
[----:B------:R-:W-:-:S02]  /*3630*/  FSEL R44, R158, -INF , P3 ;  /* 0xff8000009e2c7808 */ /* 0x000fc40001800000 */
[----:B------:R-:W-:Y:S02]  /*3640*/  FSEL R118, R161, -INF , P3 ;  /* 0xff800000a1767808 */ /* 0x000fe40001800000 */
[----:B------:R-:W-:Y:S02]  /*3650*/  ISETP.GT.AND P3, PT, R2, 0x30, PT ;  /* 0x000000300200780c */ /* 0x000fe40003f64270 */
[----:B------:R-:W-:Y:S02]  /*3660*/  FSEL R107, R157, -INF , P2 ;  /* 0xff8000009d6b7808 */ /* 0x000fe40001000000 */
[----:B------:R-:W-:Y:S02]  /*3670*/  FMNMX.FTZ R5, R106, R5, !PT ;  /* 0x000000056a057209 */ /* 0x000fe40007810000 */
[----:B------:R-:W-:Y:S02]  /*3680*/  FMNMX.FTZ R6, R39, R6, !PT ;  /* 0x0000000627067209 */ /* 0x000fe40007810000 */
[----:B------:R-:W-:-:S02]  /*3690*/  FSEL R135, R136, -INF , P5 ;  /* 0xff80000088877808 */ /* 0x000fc40002800000 */
[----:B------:R-:W-:Y:S02]  /*36a0*/  FMNMX.FTZ R7, R18, R19, !PT ;  /* 0x0000001312077209 */ /* 0x000fe40007810000 */
[----:B------:R-:W-:Y:S02]  /*36b0*/  FSEL R133, R137, -INF , P2 ;  /* 0xff80000089857808 */ /* 0x000fe40001000000 */
[----:B------:R-:W-:Y:S02]  /*36c0*/  FSEL R134, R138, -INF , P6 ;  /* 0xff8000008a867808 */ /* 0x000fe40003000000 */
[----:B------:R-:W-:Y:S02]  /*36d0*/  FSEL R129, R139, -INF , P5 ;  /* 0xff8000008b817808 */ /* 0x000fe40002800000 */
[----:B------:R-:W-:Y:S02]  /*36e0*/  FSEL R136, R140, -INF , P4 ;  /* 0xff8000008c887808 */ /* 0x000fe40002000000 */
[----:B------:R-:W-:-:S02]  /*36f0*/  FSEL R126, R145, -INF , P4 ;  /* 0xff800000917e7808 */ /* 0x000fc40002000000 */
[----:B------:R-:W-:Y:S02]  /*3700*/  FSEL R127, R148, -INF , P2 ;  /* 0xff800000947f7808 */ /* 0x000fe40001000000 */
        /* <DEDUP_REMOVED lines=12> */
[----:B------:R-:W-:Y:S02]  /*37d0*/  FMNMX.FTZ R5, R107, R5, !PT ;  /* 0x000000056b057209 */ /* 0x000fe40007810000 */
[C---:B------:R-:W-:Y:S02]  /*37e0*/  ISETP.GT.AND P2, PT, R2.reuse, 0x31, PT ;  /* 0x000000310200780c */ /* 0x040fe40003f44270 */
[C---:B------:R-:W-:Y:S02]  /*37f0*/  ISETP.GT.AND P6, PT, R2.reuse, 0x38, PT ;  /* 0x000000380200780c */ /* 0x040fe40003fc4270 */
[C---:B------:R-:W-:Y:S02]  /*3800*/  ISETP.GT.AND P5, PT, R2.reuse, 0x39, PT ;  /* 0x000000390200780c */ /* 0x040fe40003fa4270 */
[----:B------:R-:W-:-:S02]  /*3810*/  ISETP.GT.AND P4, PT, R2, 0x40, PT ;  /* 0x000000400200780c */ /* 0x000fc40003f84270 */
[----:B------:R-:W-:Y:S02]  /*3820*/  ISETP.GT.AND P3, PT, R2, 0x41, PT ;  /* 0x000000410200780c */ /* 0x000fe40003f64270 */
[----:B------:R-:W-:Y:S02]  /*3830*/  FMNMX.FTZ R6, R44, R6, !PT ;  /* 0x000000062c067209 */ /* 0x000fe40007810000 */
[----:B------:R-:W-:Y:S02]  /*3840*/  FMNMX.FTZ R7, R21, R7, !PT ;  /* 0x0000000715077209 */ /* 0x000fe40007810000 */
[----:B------:R-:W-:Y:S02]  /*3850*/  FMNMX.FTZ R5, R124, R5, !PT ;  /* 0x000000057c057209 */ /* 0x000fe40007810000 */
        /* <DEDUP_REMOVED lines=20> */
[----:B------:R-:W-:Y:S02]  /*39a0*/  FMNMX.FTZ R6, R127, R6, !PT ;  /* 0x000000067f067209 */ /* 0x000fe40007810000 */
[C---:B------:R-:W-:Y:S02]  /*39b0*/  ISETP.GT.AND P2, PT, R2.reuse, 0x48, PT ;  /* 0x000000480200780c */ /* 0x040fe40003f44270 */
[C---:B------:R-:W-:Y:S02]  /*39c0*/  ISETP.GT.AND P6, PT, R2.reuse, 0x49, PT ;  /* 0x000000490200780c */ /* 0x040fe40003fc4270 */
[C---:B------:R-:W-:Y:S02]  /*39d0*/  ISETP.GT.AND P5, PT, R2.reuse, 0x50, PT ;  /* 0x000000500200780c */ /* 0x040fe40003fa4270 */
[C---:B------:R-:W-:Y:S02]  /*39e0*/  ISETP.GT.AND P4, PT, R2.reuse, 0x51, PT ;  /* 0x000000510200780c */ /* 0x040fe40003f84270 */
[----:B------:R-:W-:-:S02]  /*39f0*/  ISETP.GT.AND P3, PT, R2, 0x58, PT ;  /* 0x000000580200780c */ /* 0x000fc40003f64270 */
[----:B------:R-:W-:Y:S02]  /*3a00*/  FMNMX.FTZ R7, R25, R7, !PT ;  /* 0x0000000719077209 */ /* 0x000fe40007810000 */
[----:B------:R-:W-:Y:S02]  /*3a10*/  FMNMX.FTZ R5, R125, R5, !PT ;  /* 0x000000057d057209 */ /* 0x000fe40007810000 */
[----:B------:R-:W-:Y:S02]  /*3a20*/  FMNMX.FTZ R6, R128, R6, !PT ;  /* 0x0000000680067209 */ /* 0x000fe40007810000 */
        /* <DEDUP_REMOVED lines=20> */
[----:B------:R-:W-:-:S02]  /*3b70*/  FMNMX.FTZ R7, R45, R7, !PT ;  /* 0x000000072d077209 */ /* 0x000fc40007810000 */
[C---:B------:R-:W-:Y:S02]  /*3b80*/  ISETP.GT.AND P2, PT, R2.reuse, 0x59, PT ;  /* 0x000000590200780c */ /* 0x040fe40003f44270 */
[C---:B------:R-:W-:Y:S02]  /*3b90*/  ISETP.GT.AND P6, PT, R2.reuse, 0x60, PT ;  /* 0x000000600200780c */ /* 0x040fe40003fc4270 */
[C---:B------:R-:W-:Y:S02]  /*3ba0*/  ISETP.GT.AND P5, PT, R2.reuse, 0x61, PT ;  /* 0x000000610200780c */ /* 0x040fe40003fa4270 */
[C---:B------:R-:W-:Y:S02]  /*3bb0*/  ISETP.GT.AND P4, PT, R2.reuse, 0x68, PT ;  /* 0x000000680200780c */ /* 0x040fe40003f84270 */
[----:B------:R-:W-:Y:S02]  /*3bc0*/  ISETP.GT.AND P3, PT, R2, 0x69, PT ;  /* 0x000000690200780c */ /* 0x000fe40003f64270 */
[----:B------:R-:W-:-:S02]  /*3bd0*/  FMNMX.FTZ R2, R126, R5, !PT ;  /* 0x000000057e027209 */ /* 0x000fc40007810000 */
[----:B------:R-:W-:Y:S02]  /*3be0*/  FMNMX.FTZ R5, R129, R6, !PT ;  /* 0x0000000681057209 */ /* 0x000fe40007810000 */
[----:B------:R-:W-:Y:S02]  /*3bf0*/  FMNMX.FTZ R6, R46, R7, !PT ;  /* 0x000000072e067209 */ /* 0x000fe40007810000 */
[----:B------:R-:W-:Y:S02]  /*3c00*/  FMNMX.FTZ R2, R149, R2, !PT ;  /* 0x0000000295027209 */ /* 0x000fe40007810000 */
[----:B------:R-:W-:Y:S02]  /*3c10*/  FMNMX.FTZ R5, R132, R5, !PT ;  /* 0x0000000584057209 */ /* 0x000fe40007810000 */
[----:B------:R-:W-:Y:S02]  /*3c20*/  FMNMX.FTZ R6, R47, R6, !PT ;  /* 0x000000062f067209 */ /* 0x000fe40007810000 */
        /* <DEDUP_REMOVED lines=30> */
[----:B------:R-:W-:-:S02]  /*3e10*/  FSEL R172, R60, -INF , P2 ;  /* 0xff8000003cac7808 */ /* 0x000fc40001000000 */
[----:B------:R-:W-:Y:S02]  /*3e20*/  FMNMX.FTZ R2, R173, R2, !PT ;  /* 0x00000002ad027209 */ /* 0x000fe40007810000 */
[----:B------:R-:W-:Y:S02]  /*3e30*/  FMNMX.FTZ R5, R183, R5, !PT ;  /* 0x00000005b7057209 */ /* 0x000fe40007810000 */
[----:B------:R-:W-:Y:S02]  /*3e40*/  FMNMX.FTZ R6, R162, R6, !PT ;  /* 0x00000006a2067209 */ /* 0x000fe40007810000 */
[----:B------:R-:W-:Y:S02]  /*3e50*/  FMNMX.FTZ R7, R108, R7, !PT ;  /* 0x000000076c077209 */ /* 0x000fe40007810000 */
[----:B------:R-:W-:Y:S02]  /*3e60*/  FSEL R202, R40, -INF , P6 ;  /* 0xff80000028ca7808 */ /* 0x000fe40003000000 */
[----:B------:R-:W-:-:S02]  /*3e70*/  FMNMX.FTZ R2, R172, R2, !PT ;  /* 0x00000002ac027209 */ /* 0x000fc40007810000 */
[----:B------:R-:W-:Y:S01]  /*3e80*/  FSEL R179, R65, -INF , P2 ;  /* 0xff80000041b37808 */ /* 0x000fe20001000000 */
[----:B------:R-:W-:Y:S01]  /*3e90*/  IMAD.MOV.U32 R4, RZ, RZ, R202 ;  /* 0x000000ffff047224 */ /* 0x000fe200078e00ca */
[----:B------:R-:W-:Y:S02]  /*3ea0*/  FMNMX.FTZ R5, R182, R5, !PT ;  /* 0x00000005b6057209 */ /* 0x000fe40007810000 */
[----:B------:R-:W-:Y:S02]  /*3eb0*/  FMNMX.FTZ R6, R164, R6, !PT ;  /* 0x00000006a4067209 */ /* 0x000fe40007810000 */
[----:B------:R-:W-:Y:S02]  /*3ec0*/  FMNMX.FTZ R7, R116, R7, !PT ;  /* 0x0000000774077209 */ /* 0x000fe40007810000 */
[----:B------:R-:W-:Y:S02]  /*3ed0*/  FSEL R119, R41, -INF , P5 ;  /* 0xff80000029777808 */ /* 0x000fe40002800000 */
[----:B------:R-:W-:-:S02]  /*3ee0*/  FMNMX.FTZ R2, R202, R2, !PT ;  /* 0x00000002ca027209 */ /* 0x000fc40007810000 */
[----:B------:R-:W-:Y:S01]  /*3ef0*/  FSEL R211, R24, -INF , P6 ;  /* 0xff80000018d37808 */ /* 0x000fe20003000000 */
[----:B------:R1:W-:Y:S01]  /*3f00*/  STL [R1+0x90], R119 ;  /* 0x0000907701007387 */ /* 0x0003e20000100800 */
[----:B------:R-:W-:Y:S02]  /*3f10*/  FMNMX.FTZ R5, R179, R5, !PT ;  /* 0x00000005b3057209 */ /* 0x000fe40007810000 */
[----:B------:R-:W-:Y:S02]  /*3f20*/  FMNMX.FTZ R6, R163, R6, !PT ;  /* 0x00000006a3067209 */ /* 0x000fe40007810000 */
[----:B------:R-:W-:Y:S02]  /*3f30*/  FMNMX.FTZ R7, R117, R7, !PT ;  /* 0x0000000775077209 */ /* 0x000fe40007810000 */
[----:B------:R-:W-:Y:S02]  /*3f40*/  FSEL R229, R20, -INF , P4 ;  /* 0xff80000014e57808 */ /* 0x000fe40002000000 */
[----:B------:R-:W-:-:S02]  /*3f50*/  FMNMX.FTZ R2, R119, R2, !PT ;  /* 0x0000000277027209 */ /* 0x000fc40007810000 */
[----:B------:R-:W-:Y:S02]  /*3f60*/  FSEL R185, R23, -INF , P5 ;  /* 0xff80000017b97808 */ /* 0x000fe40002800000 */
        /* <DEDUP_REMOVED lines=9> */
[----:B------:R-:W-:Y:S02]  /*4000*/  FMNMX.FTZ R71, R192, R2, !PT ;  /* 0x00000002c0477209 */ /* 0x000fe40007810000 */
[----:B------:R-:W-:-:S02]  /*4010*/  FSEL R237, R32, -INF , P3 ;  /* 0xff80000020ed7808 */ /* 0x000fc40001800000 */
[----:B------:R-:W-:Y:S01]  /*4020*/  FMNMX.FTZ R2, R184, R5, !PT ;  /* 0x00000005b8027209 */ /* 0x000fe20007810000 */
[----:B------:R-:W2:Y:S01]  /*4030*/  SHFL.BFLY PT, R8, R71, 0x2, 0x1f ;  /* 0x0c401f0047087f89 */ /* 0x000ea200000e0000 */
[----:B------:R-:W-:Y:S02]  /*4040*/  FMNMX.FTZ R5, R193, R6, !PT ;  /* 0x00000006c1057209 */ /* 0x000fe40007810000 */
[----:B------:R-:W-:Y:S02]  /*4050*/  FMNMX.FTZ R6, R138, R7, !PT ;  /* 0x000000078a067209 */ /* 0x000fe40007810000 */
[----:B------:R-:W-:Y:S02]  /*4060*/  FMNMX.FTZ R68, R237, R2, !PT ;  /* 0x00000002ed447209 */ /* 0x000fe40007810000 */
[----:B------:R-:W-:Y:S02]  /*4070*/  FMNMX.FTZ R2, R196, R5, !PT ;  /* 0x00000005c4027209 */ /* 0x000fe40007810000 */
[----:B------:R-:W-:Y:S01]  /*4080*/  FMNMX.FTZ R5, R139, R6, !PT ;  /* 0x000000068b057209 */ /* 0x000fe20007810000 */
[----:B------:R-:W3:Y:S01]  /*4090*/  SHFL.BFLY PT, R9, R68, 0x2, 0x1f ;  /* 0x0c401f0044097f89 */ /* 0x000ee200000e0000 */
[----:B------:R-:W-:-:S02]  /*40a0*/  FSEL R169, R52, -INF , P2 ;  /* 0xff80000034a97808 */ /* 0x000fc40001000000 */
[----:B------:R-:W-:Y:S02]  /*40b0*/  FMNMX.FTZ R5, R140, R5, !PT ;  /* 0x000000058c057209 */ /* 0x000fe40007810000 */
[----:B------:R-:W-:Y:S02]  /*40c0*/  FSEL R209, R42, -INF , P6 ;  /* 0xff8000002ad17808 */ /* 0x000fe40003000000 */
[----:B------:R-:W-:Y:S02]  /*40d0*/  FMNMX.FTZ R2, R169, R2, !PT ;  /* 0x00000002a9027209 */ /* 0x000fe40007810000 */
[----:B------:R-:W-:Y:S02]  /*40e0*/  FMNMX.FTZ R5, R153, R5, !PT ;  /* 0x0000000599057209 */ /* 0x000fe40007810000 */
[----:B------:R-:W-:Y:S02]  /*40f0*/  FSEL R236, R35, -INF , P5 ;  /* 0xff80000023ec7808 */ /* 0x000fe40002800000 */
[----:B------:R-:W-:-:S02]  /*4100*/  FMNMX.FTZ R2, R209, R2, !PT ;  /* 0x00000002d1027209 */ /* 0x000fc40007810000 */
[----:B------:R-:W-:Y:S02]  /*4110*/  FMNMX.FTZ R5, R154, R5, !PT ;  /* 0x000000059a057209 */ /* 0x000fe40007810000 */
[----:B------:R-:W-:Y:S02]  /*4120*/  FSEL R240, R34, -INF , P4 ;  /* 0xff80000022f07808 */ /* 0x000fe40002000000 */
[----:B------:R-:W-:Y:S02]  /*4130*/  FMNMX.FTZ R2, R236, R2, !PT ;  /* 0x00000002ec027209 */ /* 0x000fe40007810000 */
[----:B------:R-:W-:Y:S02]  /*4140*/  FMNMX.FTZ R5, R155, R5, !PT ;  /* 0x000000059b057209 */ /* 0x000fe40007810000 */
[----:B-1----:R-:W-:Y:S02]  /*4150*/  FSEL R119, R33, -INF , P3 ;  /* 0xff80000021777808 */ /* 0x002fe40001800000 */
[----:B------:R-:W-:Y:S01]  /*4160*/  FMNMX.FTZ R2, R240, R2, !PT ;  /* 0x00000002f0027209 */ /* 0x000fe20007810000 */
[----:B------:R-:W-:Y:S01]  /*4170*/  LDSM.16.MT88.4 R32, [R225+0x100] ;  /* 0x00010000e120783b */ /* 0x000fe20000004200 */
[----:B------:R-:W-:-:S02]  /*4180*/  FMNMX.FTZ R5, R156, R5, !PT ;  /* 0x000000059c057209 */ /* 0x000fc40007810000 */
[----:B--2---:R-:W-:Y:S02]  /*4190*/  FMNMX.FTZ R71, R71, R8, !PT ;  /* 0x0000000847477209 */ /* 0x004fe40007810000 */
[----:B------:R-:W-:Y:S02]  /*41a0*/  FMNMX.FTZ R2, R119, R2, !PT ;  /* 0x0000000277027209 */ /* 0x000fe40007810000 */
[----:B------:R-:W-:Y:S01]  /*41b0*/  FMNMX.FTZ R5, R175, R5, !PT ;  /* 0x00000005af057209 */ /* 0x000fe20007810000 */
[----:B------:R-:W1:Y:S01]  /*41c0*/  SHFL.BFLY PT, R7, R71, 0x1, 0x1f ;  /* 0x0c201f0047077f89 */ /* 0x000e6200000e0000 */
[----:B---3--:R-:W-:Y:S02]  /*41d0*/  FMNMX.FTZ R68, R68, R9, !PT ;  /* 0x0000000944447209 */ /* 0x008fe40007810000 */
[----:B------:R-:W-:Y:S01]  /*41e0*/  FMNMX.FTZ R5, R176, R5, !PT ;  /* 0x00000005b0057209 */ /* 0x000fe20007810000 */
[----:B------:R-:W2:Y:S01]  /*41f0*/  SHFL.BFLY PT, R6, R2, 0x2, 0x1f ;  /* 0x0c401f0002067f89 */ /* 0x000ea200000e0000 */
[----:B------:R-:W-:-:S02]  /*4200*/  FSEL R168, R56, -INF , P2 ;  /* 0xff80000038a87808 */ /* 0x000fc40001000000 */
[----:B------:R-:W-:Y:S01]  /*4210*/  FMNMX.FTZ R5, R177, R5, !PT ;  /* 0x00000005b1057209 */ /* 0x000fe20007810000 */
[----:B------:R-:W3:Y:S01]  /*4220*/  SHFL.BFLY PT, R8, R68, 0x1, 0x1f ;  /* 0x0c201f0044087f89 */ /* 0x000ee200000e0000 */
[----:B------:R-:W-:Y:S02]  /*4230*/  FSEL R191, R53, -INF , P6 ;  /* 0xff80000035bf7808 */ /* 0x000fe40003000000 */
[----:B------:R-:W-:Y:S02]  /*4240*/  FMNMX.FTZ R5, R178, R5, !PT ;  /* 0x00000005b2057209 */ /* 0x000fe40007810000 */
[----:B------:R-:W-:Y:S02]  /*4250*/  FSEL R190, R49, -INF , P5 ;  /* 0xff80000031be7808 */ /* 0x000fe40002800000 */
[----:B------:R-:W-:Y:S02]  /*4260*/  FMNMX.FTZ R5, R131, R5, !PT ;  /* 0x0000000583057209 */ /* 0x000fe40007810000 */
[----:B------:R-:W-:-:S02]  /*4270*/  FSEL R201, R48, -INF , P4 ;  /* 0xff80000030c97808 */ /* 0x000fc40002000000 */
[----:B------:R-:W-:Y:S02]  /*4280*/  FMNMX.FTZ R5, R130, R5, !PT ;  /* 0x0000000582057209 */ /* 0x000fe40007810000 */
[----:B------:R-:W-:Y:S02]  /*4290*/  FSEL R200, R43, -INF , P3 ;  /* 0xff8000002bc87808 */ /* 0x000fe40001800000 */
[----:B------:R-:W-:Y:S01]  /*42a0*/  FMNMX.FTZ R5, R206, R5, !PT ;  /* 0x00000005ce057209 */ /* 0x000fe20007810000 */
[----:B------:R-:W-:Y:S01]  /*42b0*/  LDSM.16.MT88.4 R40, [R226+0x100] ;  /* 0x00010000e228783b */ /* 0x000fe20000004200 */
[----:B-1----:R-:W-:Y:S02]  /*42c0*/  FMNMX.FTZ R71, R71, R7, !PT ;  /* 0x0000000747477209 */ /* 0x002fe40007810000 */
[----:B------:R-:W-:Y:S02]  /*42d0*/  FMNMX.FTZ R5, R168, R5, !PT ;  /* 0x00000005a8057209 */ /* 0x000fe40007810000 */
[----:B--2---:R-:W-:Y:S01]  /*42e0*/  FMNMX.FTZ R2, R2, R6, !PT ;  /* 0x0000000602027209 */ /* 0x004fe20007810000 */
[----:B------:R-:W-:Y:S01]  /*42f0*/  FMUL.FTZ R7, R71, c[0x0][0x2d0] ;  /* 0x0000b40047077a20 */ /* 0x000fe20000410000 */
[----:B------:R-:W-:-:S02]  /*4300*/  FMNMX.FTZ R5, R191, R5, !PT ;  /* 0x00000005bf057209 */ /* 0x000fc40007810000 */
[----:B------:R-:W-:Y:S01]  /*4310*/  FSETP.NEU.FTZ.AND P2, PT, R71, -INF , PT ;  /* 0xff8000004700780b */ /* 0x000fe20003f5d000 */
[----:B------:R-:W1:Y:S01]  /*4320*/  SHFL.BFLY PT, R11, R2, 0x1, 0x1f ;  /* 0x0c201f00020b7f89 */ /* 0x000e6200000e0000 */
[----:B------:R-:W-:Y:S02]  /*4330*/  FMNMX.FTZ R5, R190, R5, !PT ;  /* 0x00000005be057209 */ /* 0x000fe40007810000 */
[----:B---3--:R-:W-:Y:S02]  /*4340*/  FMNMX.FTZ R68, R68, R8, !PT ;  /* 0x0000000844447209 */ /* 0x008fe40007810000 */
[----:B------:R-:W-:Y:S02]  /*4350*/  FSEL R7, R7, RZ, P2 ;  /* 0x000000ff07077208 */ /* 0x000fe40001000000 */
[----:B------:R-:W-:Y:S01]  /*4360*/  FMNMX.FTZ R8, R201, R5, !PT ;  /* 0x00000005c9087209 */ /* 0x000fe20007810000 */
[C---:B------:R-:W-:Y:S01]  /*4370*/  FMUL.FTZ R9, R68.reuse, c[0x0][0x2d0] ;  /* 0x0000b40044097a20 */ /* 0x040fe20000410000 */
[----:B------:R-:W-:Y:S01]  /*4380*/  FSETP.NEU.FTZ.AND P2, PT, R68, -INF , PT ;  /* 0xff8000004400780b */ /* 0x000fe20003f5d000 */
[--C-:B------:R-:W-:Y:S01]  /*4390*/  FFMA.FTZ R6, R10, c[0x0][0x2d0], -R7.reuse ;  /* 0x0000b4000a067a23 */ /* 0x100fe20000010807 */
[----:B------:R-:W-:Y:S01]  /*43a0*/  FMNMX.FTZ R8, R200, R8, !PT ;  /* 0x00000008c8087209 */ /* 0x000fe20007810000 */
[----:B------:R-:W-:-:S02]  /*43b0*/  FFMA.FTZ R5, R12, c[0x0][0x2d0], -R7 ;  /* 0x0000b4000c057a23 */ /* 0x000fc40000010807 */
[----:B------:R2:W-:Y:S02]  /*43c0*/  MUFU.EX2 R228, R6 ;  /* 0x0000000600e47308 */ /* 0x0005e40000000800 */
[----:B------:R-:W3:Y:S06]  /*43d0*/  SHFL.BFLY PT, R10, R8, 0x2, 0x1f ;  /* 0x0c401f00080a7f89 */ /* 0x000eec00000e0000 */
[----:B------:R4:W3:Y:S01]  /*43e0*/  MUFU.EX2 R199, R5 ;  /* 0x0000000500c77308 */ /* 0x0008e20000000800 */
[----:B-1----:R-:W-:Y:S02]  /*43f0*/  FMNMX.FTZ R2, R2, R11, !PT ;  /* 0x0000000b02027209 */ /* 0x002fe40007810000 */
[----:B--2---:R-:W-:-:S02]  /*4400*/  FSEL R6, R9, RZ, P2 ;  /* 0x000000ff09067208 */ /* 0x004fc40001000000 */
[----:B------:R-:W-:-:S03]  /*4410*/  FSETP.NEU.FTZ.AND P2, PT, R2, -INF , PT ;  /* 0xff8000000200780b */ /* 0x000fc60003f5d000 */
[--C-:B------:R-:W-:Y:S02]  /*4420*/  FFMA.FTZ R9, R15, c[0x0][0x2d0], -R6.reuse ;  /* 0x0000b4000f097a23 */ /* 0x100fe40000010806 */
[----:B----4-:R-:W-:Y:S02]  /*4430*/  FFMA.FTZ R5, R13, c[0x0][0x2d0], -R6 ;  /* 0x0000b4000d057a23 */ /* 0x010fe40000010806 */
[----:B------:R1:W-:Y:S01]  /*4440*/  MUFU.EX2 R210, R9 ;  /* 0x0000000900d27308 */ /* 0x0003e20000000800 */
[----:B---3--:R-:W-:Y:S02]  /*4450*/  FMNMX.FTZ R8, R8, R10, !PT ;  /* 0x0000000a08087209 */ /* 0x008fe40007810000 */
[----:B------:R-:W-:-:S05]  /*4460*/  F2FP.PACK_AB R12, R199, R228 ;  /* 0x000000e4c70c723e */ /* 0x000fca00000000ff */
[----:B------:R2:W-:Y:S01]  /*4470*/  MUFU.EX2 R203, R5 ;  /* 0x0000000500cb7308 */ /* 0x0005e20000000800 */
[----:B-1----:R-:W-:-:S07]  /*4480*/  FFMA.FTZ R9, R17, c[0x0][0x2d0], -R6 ;  /* 0x0000b40011097a23 */ /* 0x002fce0000010806 */
[----:B------:R-:W1:Y:S01]  /*4490*/  MUFU.EX2 R235, R9 ;  /* 0x0000000900eb7308 */ /* 0x000e620000000800 */
[----:B--2---:R-:W-:-:S07]  /*44a0*/  FFMA.FTZ R5, R14, c[0x0][0x2d0], -R6 ;  /* 0x0000b4000e057a23 */ /* 0x004fce0000010806 */
[----:B------:R2:W3:Y:S01]  /*44b0*/  MUFU.EX2 R252, R5 ;  /* 0x0000000500fc7308 */ /* 0x0004e20000000800 */
[----:B-1----:R-:W-:Y:S01]  /*44c0*/  F2FP.PACK_AB R10, R235, R210 ;  /* 0x000000d2eb0a723e */ /* 0x002fe200000000ff */
[----:B--2---:R-:W-:-:S05]  /*44d0*/  FMUL.FTZ R5, R2, c[0x0][0x2d0] ;  /* 0x0000b40002057a20 */ /* 0x004fca0000410000 */
[----:B------:R-:W-:-:S05]  /*44e0*/  FSEL R5, R5, RZ, P2 ;  /* 0x000000ff05057208 */ /* 0x000fca0001000000 */
[--C-:B------:R-:W-:Y:S02]  /*44f0*/  FFMA.FTZ R9, R18, c[0x0][0x2d0], -R5.reuse ;  /* 0x0000b40012097a23 */ /* 0x100fe40000010805 */
[--C-:B------:R-:W-:Y:S02]  /*4500*/  FFMA.FTZ R0, R19, c[0x0][0x2d0], -R5.reuse ;  /* 0x0000b40013007a23 */ /* 0x100fe40000010805 */
[----:B------:R1:W-:Y:S01]  /*4510*/  MUFU.EX2 R251, R9 ;  /* 0x0000000900fb7308 */ /* 0x0003e20000000800 */
[----:B------:R-:W-:Y:S07]  /*4520*/  LDSM.16.MT88.4 R16, [R224+0x100] ;  /* 0x00010000e010783b */ /* 0x000fee0000004200 */
[----:B------:R2:W4:Y:S01]  /*4530*/  MUFU.EX2 R248, R0 ;  /* 0x0000000000f87308 */ /* 0x0005220000000800 */
[----:B-1----:R-:W1:Y:S01]  /*4540*/  SHFL.BFLY PT, R9, R8, 0x1, 0x1f ;  /* 0x0c201f0008097f89 */ /* 0x002e6200000e0000 */
[----:B--2---:R-:W-:-:S03]  /*4550*/  FFMA.FTZ R0, R21, c[0x0][0x2d0], -R5 ;  /* 0x0000b40015007a23 */ /* 0x004fc60000010805 */
[----:B------:R-:W2:Y:S03]  /*4560*/  LDSM.16.MT88.4 R20, [R227+0x100] ;  /* 0x00010000e314783b */ /* 0x000ea60000004200 */
[----:B------:R4:W-:Y:S01]  /*4570*/  MUFU.EX2 R239, R0 ;  /* 0x0000000000ef7308 */ /* 0x0009e20000000800 */
[----:B-1----:R-:W-:Y:S02]  /*4580*/  FMNMX.FTZ R70, R8, R9, !PT ;  /* 0x0000000908467209 */ /* 0x002fe40007810000 */
[----:B---3--:R-:W-:Y:S01]  /*4590*/  F2FP.PACK_AB R8, R252, R203 ;  /* 0x000000cbfc08723e */ /* 0x008fe200000000ff */
[----:B----4-:R-:W-:Y:S01]  /*45a0*/  FFMA.FTZ R0, R25, c[0x0][0x2d0], -R5 ;  /* 0x0000b40019007a23 */ /* 0x010fe20000010805 */
[C---:B------:R-:W-:Y:S01]  /*45b0*/  FSETP.NEU.FTZ.AND P2, PT, R70.reuse, -INF , PT ;  /* 0xff8000004600780b */ /* 0x040fe20003f5d000 */
[----:B------:R-:W-:Y:S01]  /*45c0*/  FMUL.FTZ R3, R70, c[0x0][0x2d0] ;  /* 0x0000b40046037a20 */ /* 0x000fe20000410000 */
[----:B------:R-:W-:Y:S01]  /*45d0*/  F2FP.PACK_AB R9, R248, R251 ;  /* 0x000000fbf809723e */ /* 0x000fe200000000ff */
[----:B------:R1:W3:Y:S02]  /*45e0*/  MUFU.EX2 R204, R0 ;  /* 0x0000000000cc7308 */ /* 0x0002e40000000800 */
[----:B-1----:R-:W-:Y:S01]  /*45f0*/  FFMA.FTZ R0, R26, c[0x0][0x2d0], -R7 ;  /* 0x0000b4001a007a23 */ /* 0x002fe20000010807 */
[----:B---3--:R-:W-:-:S05]  /*4600*/  F2FP.PACK_AB R11, R204, R239 ;  /* 0x000000efcc0b723e */ /* 0x008fca00000000ff */
[----:B------:R1:W-:Y:S02]  /*4610*/  MUFU.EX2 R197, R0 ;  /* 0x0000000000c57308 */ /* 0x0003e40000000800 */
[C---:B------:R-:W-:Y:S08]  /*4620*/  HMMA.16816.F32 R88, R8.reuse, R16, RZ ;  /* 0x000000100858723c */ /* 0x040ff000000018ff */
[----:B------:R-:W-:Y:S01]  /*4630*/  HMMA.16816.F32 R84, R8, R18, RZ ;  /* 0x000000120854723c */ /* 0x000fe200000018ff */
[----:B-1----:R-:W-:-:S02]  /*4640*/  FFMA.FTZ R0, R27, c[0x0][0x2d0], -R7 ;  /* 0x0000b4001b007a23 */ /* 0x002fc40000010807 */
[----:B------:R-:W-:Y:S02]  /*4650*/  LDSM.16.MT88.4 R24, [R225+0x900] ;  /* 0x00090000e118783b */ /* 0x000fe40000004200 */
[----:B------:R1:W3:Y:S03]  /*4660*/  MUFU.EX2 R232, R0 ;  /* 0x0000000000e87308 */ /* 0x0002e60000000800 */
[C---:B--2---:R-:W-:Y:S08]  /*4670*/  HMMA.16816.F32 R80, R8.reuse, R20, RZ ;  /* 0x000000140850723c */ /* 0x044ff000000018ff */
[----:B------:R-:W-:Y:S01]  /*4680*/  HMMA.16816.F32 R76, R8, R22, RZ ;  /* 0x00000016084c723c */ /* 0x000fe200000018ff */
[----:B-1----:R-:W-:Y:S01]  /*4690*/  FSEL R0, R3, RZ, P2 ;  /* 0x000000ff03007208 */ /* 0x002fe20001000000 */
[----:B------:R-:W-:Y:S01]  /*46a0*/  FFMA.FTZ R3, R28, c[0x0][0x2d0], -R7 ;  /* 0x0000b4001c037a23 */ /* 0x000fe20000010807 */
[----:B---3--:R-:W-:-:S05]  /*46b0*/  F2FP.PACK_AB R14, R232, R197 ;  /* 0x000000c5e80e723e */ /* 0x008fca00000000ff */
[C---:B------:R-:W-:Y:S01]  /*46c0*/  HMMA.16816.F32 R72, R8.reuse, R32, RZ ;  /* 0x000000200848723c */ /* 0x040fe200000018ff */
[----:B------:R1:W-:Y:S07]  /*46d0*/  MUFU.EX2 R238, R3 ;  /* 0x0000000300ee7308 */ /* 0x0003ee0000000800 */
[C---:B------:R-:W-:Y:S08]  /*46e0*/  HMMA.16816.F32 R60, R8.reuse, R40, RZ ;  /* 0x00000028083c723c */ /* 0x040ff000000018ff */
[----:B------:R-:W-:Y:S01]  /*46f0*/  HMMA.16816.F32 R64, R8, R34, RZ ;  /* 0x000000220840723c */ /* 0x000fe200000018ff */
[----:B-1----:R-:W-:-:S04]  /*4700*/  FFMA.FTZ R3, R29, c[0x0][0x2d0], -R0 ;  /* 0x0000b4001d037a23 */ /* 0x002fc80000010800 */
[----:B------:R1:W-:Y:S03]  /*4710*/  MUFU.EX2 R181, R3 ;  /* 0x0000000300b57308 */ /* 0x0003e60000000800 */
[----:B------:R-:W-:Y:S01]  /*4720*/  HMMA.16816.F32 R52, R8, R42, RZ ;  /* 0x0000002a0834723c */ /* 0x000fe200000018ff */
[----:B-1----:R-:W-:-:S04]  /*4730*/  FFMA.FTZ R3, R30, c[0x0][0x2d0], -R0 ;  /* 0x0000b4001e037a23 */ /* 0x002fc80000010800 */
[----:B------:R1:W2:Y:S02]  /*4740*/  MUFU.EX2 R180, R3 ;  /* 0x0000000300b47308 */ /* 0x0002a40000000800 */
[--C-:B-1----:R-:W-:Y:S01]  /*4750*/  FFMA.FTZ R3, R31, c[0x0][0x2d0], -R0.reuse ;  /* 0x0000b4001f037a23 */ /* 0x102fe20000010800 */
[----:B--2---:R-:W-:Y:S01]  /*4760*/  F2FP.PACK_AB R13, R180, R181 ;  /* 0x000000b5b40d723e */ /* 0x004fe200000000ff */
[----:B------:R-:W1:Y:S04]  /*4770*/  LDSM.16.MT88.4 R28, [R224+0x900] ;  /* 0x00090000e01c783b */ /* 0x000e680000004200 */
[----:B------:R2:W-:Y:S02]  /*4780*/  MUFU.EX2 R208, R3 ;  /* 0x0000000300d07308 */ /* 0x0005e40000000800 */
[----:B--2---:R-:W-:-:S06]  /*4790*/  FFMA.FTZ R3, R36, c[0x0][0x2d0], -R0 ;  /* 0x0000b40024037a23 */ /* 0x004fcc0000010800 */
[----:B------:R2:W3:Y:S02]  /*47a0*/  MUFU.EX2 R234, R3 ;  /* 0x0000000300ea7308 */ /* 0x0004e40000000800 */
[----:B--2---:R-:W-:Y:S01]  /*47b0*/  FFMA.FTZ R3, R37, c[0x0][0x2d0], -R6 ;  /* 0x0000b40025037a23 */ /* 0x004fe20000010806 */
[----:B---3--:R-:W-:-:S05]  /*47c0*/  F2FP.PACK_AB R15, R234, R208 ;  /* 0x000000d0ea0f723e */ /* 0x008fca00000000ff */
[----:B------:R2:W-:Y:S02]  /*47d0*/  MUFU.EX2 R207, R3 ;  /* 0x0000000300cf7308 */ /* 0x0005e40000000800 */
[C---:B------:R-:W-:Y:S08]  /*47e0*/  HMMA.16816.F32 R56, R12.reuse, R16, RZ ;  /* 0x000000100c38723c */ /* 0x040ff000000018ff */
[----:B------:R-:W-:Y:S01]  /*47f0*/  HMMA.16816.F32 R96, R12, R18, RZ ;  /* 0x000000120c60723c */ /* 0x000fe200000018ff */
[----:B------:R-:W3:Y:S01]  /*4800*/  LDSM.16.MT88.4 R16, [R227+0x900] ;  /* 0x00090000e310783b */ /* 0x000ee20000004200 */
[----:B--2---:R-:W-:-:S04]  /*4810*/  FFMA.FTZ R3, R38, c[0x0][0x2d0], -R6 ;  /* 0x0000b40026037a23 */ /* 0x004fc80000010806 */
[----:B------:R2:W4:Y:S02]  /*4820*/  MUFU.EX2 R230, R3 ;  /* 0x0000000300e67308 */ /* 0x0005240000000800 */
[C---:B------:R-:W-:Y:S08]  /*4830*/  HMMA.16816.F32 R48, R12.reuse, R20, RZ ;  /* 0x000000140c30723c */ /* 0x040ff000000018ff */
[----:B------:R-:W-:Y:S01]  /*4840*/  HMMA.16816.F32 R92, R12, R22, RZ ;  /* 0x000000160c5c723c */ /* 0x000fe200000018ff */
[----:B--2---:R-:W-:-:S07]  /*4850*/  FFMA.FTZ R3, R39, c[0x0][0x2d0], -R6 ;  /* 0x0000b40027037a23 */ /* 0x004fce0000010806 */
[C---:B------:R-:W-:Y:S01]  /*4860*/  HMMA.16816.F32 R100, R12.reuse, R34, RZ ;  /* 0x000000220c64723c */ /* 0x040fe200000018ff */
[----:B------:R-:W2:Y:S01]  /*4870*/  LDSM.16.MT88.4 R36, [R226+0x900] ;  /* 0x00090000e224783b */ /* 0x000ea20000004200 */
[----:B----4-:R-:W-:Y:S01]  /*4880*/  F2FP.PACK_AB R8, R230, R207 ;  /* 0x000000cfe608723e */ /* 0x010fe200000000ff */
[----:B------:R4:W-:Y:S05]  /*4890*/  MUFU.EX2 R233, R3 ;  /* 0x0000000300e97308 */ /* 0x0009ea0000000800 */
[----:B------:R-:W-:Y:S01]  /*48a0*/  HMMA.16816.F32 R20, R12, R40, RZ ;  /* 0x000000280c14723c */ /* 0x000fe200000018ff */
[----:B----4-:R-:W-:-:S04]  /*48b0*/  FFMA.FTZ R3, R44, c[0x0][0x2d0], -R6 ;  /* 0x0000b4002c037a23 */ /* 0x010fc80000010806 */
[----:B------:R4:W1:Y:S02]  /*48c0*/  MUFU.EX2 R212, R3 ;  /* 0x0000000300d47308 */ /* 0x0008640000000800 */
[----:B----4-:R-:W-:Y:S01]  /*48d0*/  FFMA.FTZ R3, R45, c[0x0][0x2d0], -R5 ;  /* 0x0000b4002d037a23 */ /* 0x010fe20000010805 */
[----:B-1----:R-:W-:-:S05]  /*48e0*/  F2FP.PACK_AB R10, R212, R233 ;  /* 0x000000e9d40a723e */ /* 0x002fca00000000ff */
[----:B------:R1:W-:Y:S02]  /*48f0*/  MUFU.EX2 R231, R3 ;  /* 0x0000000300e77308 */ /* 0x0003e40000000800 */
[----:B-1----:R-:W-:-:S06]  /*4900*/  FFMA.FTZ R3, R46, c[0x0][0x2d0], -R5 ;  /* 0x0000b4002e037a23 */ /* 0x002fcc0000010805 */
[----:B------:R1:W4:Y:S02]  /*4910*/  MUFU.EX2 R195, R3 ;  /* 0x0000000300c37308 */ /* 0x0003240000000800 */
[--C-:B-1----:R-:W-:Y:S01]  /*4920*/  FFMA.FTZ R3, R47, c[0x0][0x2d0], -R5.reuse ;  /* 0x0000b4002f037a23 */ /* 0x102fe20000010805 */
[----:B----4-:R-:W-:Y:S01]  /*4930*/  F2FP.PACK_AB R9, R195, R231 ;  /* 0x000000e7c309723e */ /* 0x010fe200000000ff */
[C---:B------:R-:W-:Y:S04]  /*4940*/  HMMA.16816.F32 R44, R12.reuse, R32, RZ ;  /* 0x000000200c2c723c */ /* 0x040fe800000018ff */
[----:B------:R1:W-:Y:S04]  /*4950*/  MUFU.EX2 R188, R3 ;  /* 0x0000000300bc7308 */ /* 0x0003e80000000800 */
[----:B------:R-:W-:Y:S01]  /*4960*/  HMMA.16816.F32 R12, R12, R42, RZ ;  /* 0x0000002a0c0c723c */ /* 0x000fe200000018ff */
[----:B-1----:R-:W-:-:S02]  /*4970*/  FFMA.FTZ R3, R69, c[0x0][0x2d0], -R5 ;  /* 0x0000b40045037a23 */ /* 0x002fc40000010805 */
[----:B------:R-:W-:Y:S02]  /*4980*/  IMAD.MOV.U32 R69, RZ, RZ, R130 ;  /* 0x000000ffff457224 */ /* 0x000fe400078e0082 */
[----:B------:R1:W4:Y:S02]  /*4990*/  MUFU.EX2 R187, R3 ;  /* 0x0000000300bb7308 */ /* 0x0003240000000800 */
[----:B-1----:R-:W-:Y:S01]  /*49a0*/  FFMA.FTZ R3, R104, c[0x0][0x2d0], -R7 ;  /* 0x0000b40068037a23 */ /* 0x002fe20000010807 */
[----:B----4-:R-:W-:-:S05]  /*49b0*/  F2FP.PACK_AB R11, R187, R188 ;  /* 0x000000bcbb0b723e */ /* 0x010fca00000000ff */
[----:B------:R1:W4:Y:S02]  /*49c0*/  MUFU.EX2 R198, R3 ;  /* 0x0000000300c67308 */ /* 0x0003240000000800 */
[C---:B------:R-:W-:Y:S08]  /*49d0*/  HMMA.16816.F32 R120, R8.reuse, R28, R88 ;  /* 0x0000001c0878723c */ /* 0x040ff00000001858 */
[----:B------:R-:W-:Y:S01]  /*49e0*/  HMMA.16816.F32 R88, R8, R30, R84 ;  /* 0x0000001e0858723c */ /* 0x000fe20000001854 */
[----:B-1----:R-:W-:-:S04]  /*49f0*/  FFMA.FTZ R3, R105, c[0x0][0x2d0], -R7 ;  /* 0x0000b40069037a23 */ /* 0x002fc80000010807 */
[----:B------:R1:W-:Y:S03]  /*4a00*/  MUFU.EX2 R194, R3 ;  /* 0x0000000300c27308 */ /* 0x0003e60000000800 */
[C---:B---3--:R-:W-:Y:S08]  /*4a10*/  HMMA.16816.F32 R112, R8.reuse, R16, R80 ;  /* 0x000000100870723c */ /* 0x048ff00000001850 */
[----:B------:R-:W-:Y:S01]  /*4a20*/  HMMA.16816.F32 R84, R8, R18, R76 ;  /* 0x000000120854723c */ /* 0x000fe2000000184c */
[----:B-1----:R-:W-:-:S07]  /*4a30*/  FFMA.FTZ R3, R106, c[0x0][0x2d0], -R7 ;  /* 0x0000b4006a037a23 */ /* 0x002fce0000010807 */
[C---:B------:R-:W-:Y:S01]  /*4a40*/  HMMA.16816.F32 R80, R8.reuse, R26, R64 ;  /* 0x0000001a0850723c */ /* 0x040fe20000001840 */
[----:B------:R1:W3:Y:S07]  /*4a50*/  MUFU.EX2 R186, R3 ;  /* 0x0000000300ba7308 */ /* 0x0002ee0000000800 */
[----:B--2---:R-:W-:Y:S01]  /*4a60*/  HMMA.16816.F32 R76, R8, R38, R52 ;  /* 0x00000026084c723c */ /* 0x004fe20000001834 */
[----:B-1----:R-:W-:-:S07]  /*4a70*/  FFMA.FTZ R3, R107, c[0x0][0x2d0], -R7 ;  /* 0x0000b4006b037a23 */ /* 0x002fce0000010807 */
[----:B------:R-:W-:Y:S01]  /*4a80*/  HMMA.16816.F32 R104, R8, R36, R60 ;  /* 0x000000240868723c */ /* 0x000fe2000000183c */
[----:B------:R1:W-:Y:S02]  /*4a90*/  MUFU.EX2 R205, R3 ;  /* 0x0000000300cd7308 */ /* 0x0003e40000000800 */
[----:B-1----:R-:W-:-:S05]  /*4aa0*/  FFMA.FTZ R3, R108, c[0x0][0x2d0], -R0 ;  /* 0x0000b4006c037a23 */ /* 0x002fca0000010800 */
[----:B------:R-:W-:Y:S01]  /*4ab0*/  HMMA.16816.F32 R108, R8, R24, R72 ;  /* 0x00000018086c723c */ /* 0x000fe20000001848 */
[----:B------:R1:W-:Y:S06]  /*4ac0*/  MUFU.EX2 R243, R3 ;  /* 0x0000000300f37308 */ /* 0x0003ec0000000800 */
[----:B----4-:R-:W-:Y:S02]  /*4ad0*/  F2FP.PACK_AB R8, R198, R238 ;  /* 0x000000eec608723e */ /* 0x010fe400000000ff */
[----:B---3--:R-:W-:Y:S01]  /*4ae0*/  F2FP.PACK_AB R10, R186, R194 ;  /* 0x000000c2ba0a723e */ /* 0x008fe200000000ff */
[----:B-1----:R-:W-:-:S02]  /*4af0*/  FFMA.FTZ R3, R116, c[0x0][0x2d0], -R0 ;  /* 0x0000b40074037a23 */ /* 0x002fc40000010800 */
[----:B------:R-:W-:Y:S02]  /*4b00*/  IMAD.MOV.U32 R116, RZ, RZ, R212 ;  /* 0x000000ffff747224 */ /* 0x000fe400078e00d4 */
[----:B------:R1:W2:Y:S02]  /*4b10*/  MUFU.EX2 R246, R3 ;  /* 0x0000000300f67308 */ /* 0x0002a40000000800 */
[----:B-1----:R-:W-:Y:S01]  /*4b20*/  FFMA.FTZ R3, R117, c[0x0][0x2d0], -R0 ;  /* 0x0000b40075037a23 */ /* 0x002fe20000010800 */
[----:B--2---:R-:W-:Y:S01]  /*4b30*/  F2FP.PACK_AB R9, R246, R243 ;  /* 0x000000f3f609723e */ /* 0x004fe200000000ff */
[----:B------:R-:W-:-:S04]  /*4b40*/  IMAD.MOV.U32 R117, RZ, RZ, R211 ;  /* 0x000000ffff757224 */ /* 0x000fc800078e00d3 */
[----:B------:R1:W-:Y:S02]  /*4b50*/  MUFU.EX2 R249, R3 ;  /* 0x0000000300f97308 */ /* 0x0003e40000000800 */
[----:B-1----:R-:W-:Y:S01]  /*4b60*/  FFMA.FTZ R3, R118, c[0x0][0x2d0], -R0 ;  /* 0x0000b40076037a23 */ /* 0x002fe20000010800 */
[----:B------:R-:W-:-:S05]  /*4b70*/  MOV R118, R131 ;  /* 0x0000008300767202 */ /* 0x000fca0000000f00 */
[----:B------:R1:W2:Y:S02]  /*4b80*/  MUFU.EX2 R245, R3 ;  /* 0x0000000300f57308 */ /* 0x0002a40000000800 */
[----:B-1----:R-:W-:Y:S01]  /*4b90*/  FFMA.FTZ R3, R124, c[0x0][0x2d0], -R7 ;  /* 0x0000b4007c037a23 */ /* 0x002fe20000010807 */
[----:B--2---:R-:W-:-:S05]  /*4ba0*/  F2FP.PACK_AB R11, R245, R249 ;  /* 0x000000f9f50b723e */ /* 0x004fca00000000ff */
[----:B------:R1:W-:Y:S02]  /*4bb0*/  MUFU.EX2 R250, R3 ;  /* 0x0000000300fa7308 */ /* 0x0003e40000000800 */
[C---:B------:R-:W-:Y:S08]  /*4bc0*/  HMMA.16816.F32 R72, R8.reuse, R28, R56 ;  /* 0x0000001c0848723c */ /* 0x040ff00000001838 */
[----:B------:R-:W-:Y:S01]  /*4bd0*/  HMMA.16816.F32 R32, R8, R30, R96 ;  /* 0x0000001e0820723c */ /* 0x000fe20000001860 */
[----:B-1----:R-:W-:-:S04]  /*4be0*/  FFMA.FTZ R3, R125, c[0x0][0x2d0], -R7 ;  /* 0x0000b4007d037a23 */ /* 0x002fc80000010807 */
[----:B------:R1:W-:Y:S03]  /*4bf0*/  MUFU.EX2 R244, R3 ;  /* 0x0000000300f47308 */ /* 0x0003e60000000800 */
[C---:B------:R-:W-:Y:S08]  /*4c00*/  HMMA.16816.F32 R64, R8.reuse, R16, R48 ;  /* 0x000000100840723c */ /* 0x040ff00000001830 */
[----:B------:R-:W-:Y:S01]  /*4c10*/  HMMA.16816.F32 R28, R8, R18, R92 ;  /* 0x00000012081c723c */ /* 0x000fe2000000185c */
[----:B------:R-:W-:Y:S01]  /*4c20*/  LDSM.16.MT88.4 R16, [R227+0x1100] ;  /* 0x00110000e310783b */ /* 0x000fe20000004200 */
[----:B-1----:R-:W-:-:S06]  /*4c30*/  FFMA.FTZ R3, R126, c[0x0][0x2d0], -R7 ;  /* 0x0000b4007e037a23 */ /* 0x002fcc0000010807 */
[C---:B------:R-:W-:Y:S01]  /*4c40*/  HMMA.16816.F32 R52, R8.reuse, R24, R44 ;  /* 0x000000180834723c */ /* 0x040fe2000000182c */
[----:B------:R1:W-:Y:S07]  /*4c50*/  MUFU.EX2 R247, R3 ;  /* 0x0000000300f77308 */ /* 0x0003ee0000000800 */
[----:B------:R-:W-:Y:S01]  /*4c60*/  HMMA.16816.F32 R40, R8, R26, R100 ;  /* 0x0000001a0828723c */ /* 0x000fe20000001864 */
[----:B------:R-:W-:Y:S01]  /*4c70*/  LDSM.16.MT88.4 R24, [R226+0x1100] ;  /* 0x00110000e218783b */ /* 0x000fe20000004200 */
[----:B-1----:R-:W-:-:S04]  /*4c80*/  FFMA.FTZ R3, R127, c[0x0][0x2d0], -R6 ;  /* 0x0000b4007f037a23 */ /* 0x002fc80000010806 */
[----:B------:R1:W-:Y:S02]  /*4c90*/  MUFU.EX2 R241, R3 ;  /* 0x0000000300f17308 */ /* 0x0003e40000000800 */
[----:B-1----:R-:W-:-:S06]  /*4ca0*/  FFMA.FTZ R3, R128, c[0x0][0x2d0], -R6 ;  /* 0x0000b40080037a23 */ /* 0x002fcc0000010806 */
[----:B------:R1:W2:Y:S02]  /*4cb0*/  MUFU.EX2 R223, R3 ;  /* 0x0000000300df7308 */ /* 0x0002a40000000800 */
[--C-:B-1----:R-:W-:Y:S02]  /*4cc0*/  FFMA.FTZ R3, R129, c[0x0][0x2d0], -R6.reuse ;  /* 0x0000b40081037a23 */ /* 0x102fe40000010806 */
[C---:B------:R-:W-:Y:S01]  /*4cd0*/  HMMA.16816.F32 R128, R8.reuse, R36, R20 ;  /* 0x000000240880723c */ /* 0x040fe20000001814 */
[----:B------:R-:W1:Y:S03]  /*4ce0*/  LDSM.16.MT88.4 R20, [R224+0x1100] ;  /* 0x00110000e014783b */ /* 0x000e660000004200 */
[----:B------:R3:W-:Y:S04]  /*4cf0*/  MUFU.EX2 R222, R3 ;  /* 0x0000000300de7308 */ /* 0x0007e80000000800 */
[----:B------:R-:W-:Y:S01]  /*4d00*/  HMMA.16816.F32 R36, R8, R38, R12 ;  /* 0x000000260824723c */ /* 0x000fe2000000180c */
[----:B------:R-:W4:Y:S06]  /*4d10*/  LDSM.16.MT88.4 R12, [R225+0x1100] ;  /* 0x00110000e10c783b */ /* 0x000f2c0000004200 */
[----:B--2---:R-:W-:Y:S01]  /*4d20*/  F2FP.PACK_AB R8, R223, R241 ;  /* 0x000000f1df08723e */ /* 0x004fe200000000ff */
[----:B---3--:R-:W-:-:S02]  /*4d30*/  FFMA.FTZ R3, R132, c[0x0][0x2d0], -R6 ;  /* 0x0000b40084037a23 */ /* 0x008fc40000010806 */
[----:B------:R-:W-:Y:S02]  /*4d40*/  IMAD.MOV.U32 R132, RZ, RZ, R210 ;  /* 0x000000ffff847224 */ /* 0x000fe400078e00d2 */
[----:B------:R2:W3:Y:S02]  /*4d50*/  MUFU.EX2 R221, R3 ;  /* 0x0000000300dd7308 */ /* 0x0004e40000000800 */
[----:B--2---:R-:W-:Y:S01]  /*4d60*/  FFMA.FTZ R3, R133, c[0x0][0x2d0], -R5 ;  /* 0x0000b40085037a23 */ /* 0x004fe20000010805 */
[----:B---3--:R-:W-:Y:S01]  /*4d70*/  F2FP.PACK_AB R10, R221, R222 ;  /* 0x000000dedd0a723e */ /* 0x008fe200000000ff */
[----:B------:R-:W-:-:S04]  /*4d80*/  IMAD.MOV.U32 R133, RZ, RZ, R209 ;  /* 0x000000ffff857224 */ /* 0x000fc800078e00d1 */
[----:B------:R2:W-:Y:S02]  /*4d90*/  MUFU.EX2 R220, R3 ;  /* 0x0000000300dc7308 */ /* 0x0005e40000000800 */
[----:B--2---:R-:W-:Y:S02]  /*4da0*/  FFMA.FTZ R3, R134, c[0x0][0x2d0], -R5 ;  /* 0x0000b40086037a23 */ /* 0x004fe40000010805 */
[----:B------:R-:W-:-:S04]  /*4db0*/  IMAD.MOV.U32 R134, RZ, RZ, R207 ;  /* 0x000000ffff867224 */ /* 0x000fc800078e00cf */
[----:B------:R2:W3:Y:S02]  /*4dc0*/  MUFU.EX2 R219, R3 ;  /* 0x0000000300db7308 */ /* 0x0004e40000000800 */
[----:B--2---:R-:W-:Y:S01]  /*4dd0*/  FFMA.FTZ R3, R135, c[0x0][0x2d0], -R5 ;  /* 0x0000b40087037a23 */ /* 0x004fe20000010805 */
[----:B------:R-:W-:Y:S02]  /*4de0*/  MOV R135, R208 ;  /* 0x000000d000877202 */ /* 0x000fe40000000f00 */
[----:B---3--:R-:W-:-:S03]  /*4df0*/  F2FP.PACK_AB R9, R219, R220 ;  /* 0x000000dcdb09723e */ /* 0x008fc600000000ff */
[----:B------:R2:W-:Y:S02]  /*4e00*/  MUFU.EX2 R218, R3 ;  /* 0x0000000300da7308 */ /* 0x0005e40000000800 */
[----:B--2---:R-:W-:Y:S02]  /*4e10*/  FFMA.FTZ R3, R136, c[0x0][0x2d0], -R5 ;  /* 0x0000b40088037a23 */ /* 0x004fe40000010805 */
[----:B------:R-:W-:-:S04]  /*4e20*/  IMAD.MOV.U32 R136, RZ, RZ, R206 ;  /* 0x000000ffff887224 */ /* 0x000fc800078e00ce */
[----:B------:R2:W3:Y:S02]  /*4e30*/  MUFU.EX2 R217, R3 ;  /* 0x0000000300d97308 */ /* 0x0004e40000000800 */
[----:B--2---:R-:W-:Y:S01]  /*4e40*/  FFMA.FTZ R3, R137, c[0x0][0x2d0], -R0 ;  /* 0x0000b40089037a23 */ /* 0x004fe20000010800 */
[----:B---3--:R-:W-:Y:S01]  /*4e50*/  F2FP.PACK_AB R11, R217, R218 ;  /* 0x000000dad90b723e */ /* 0x008fe200000000ff */
[----:B------:R-:W-:-:S04]  /*4e60*/  IMAD.MOV.U32 R137, RZ, RZ, R205 ;  /* 0x000000ffff897224 */ /* 0x000fc800078e00cd */
[----:B------:R2:W-:Y:S02]  /*4e70*/  MUFU.EX2 R215, R3 ;  /* 0x0000000300d77308 */ /* 0x0005e40000000800 */
[C---:B-1----:R-:W-:Y:S08]  /*4e80*/  HMMA.16816.F32 R48, R8.reuse, R20, R120 ;  /* 0x000000140830723c */ /* 0x042ff00000001878 */
[----:B------:R-:W-:Y:S01]  /*4e90*/  HMMA.16816.F32 R56, R8, R18, R84 ;  /* 0x000000120838723c */ /* 0x000fe20000001854 */
[----:B--2---:R-:W-:Y:S01]  /*4ea0*/  FFMA.FTZ R3, R138, c[0x0][0x2d0], -R0 ;  /* 0x0000b4008a037a23 */ /* 0x004fe20000010800 */
[----:B------:R-:W-:-:S03]  /*4eb0*/  MOV R138, R204 ;  /* 0x000000cc008a7202 */ /* 0x000fc60000000f00 */
[----:B------:R1:W2:Y:S03]  /*4ec0*/  MUFU.EX2 R216, R3 ;  /* 0x0000000300d87308 */ /* 0x0002a60000000800 */
[C---:B------:R-:W-:Y:S08]  /*4ed0*/  HMMA.16816.F32 R60, R8.reuse, R16, R112 ;  /* 0x00000010083c723c */ /* 0x040ff00000001870 */
[----:B----4-:R-:W-:Y:S01]  /*4ee0*/  HMMA.16816.F32 R120, R8, R12, R108 ;  /* 0x0000000c0878723c */ /* 0x010fe2000000186c */
[----:B-1----:R-:W-:-:S07]  /*4ef0*/  FFMA.FTZ R3, R139, c[0x0][0x2d0], -R0 ;  /* 0x0000b4008b037a23 */ /* 0x002fce0000010800 */
[C---:B------:R-:W-:Y:S01]  /*4f00*/  HMMA.16816.F32 R124, R8.reuse, R24, R104 ;  /* 0x00000018087c723c */ /* 0x040fe20000001868 */
[----:B------:R-:W-:Y:S01]  /*4f10*/  IMAD.MOV.U32 R139, RZ, RZ, R203 ;  /* 0x000000ffff8b7224 */ /* 0x000fe200078e00cb */
[----:B------:R1:W-:Y:S06]  /*4f20*/  MUFU.EX2 R214, R3 ;  /* 0x0000000300d67308 */ /* 0x0003ec0000000800 */
[C---:B------:R-:W-:Y:S08]  /*4f30*/  HMMA.16816.F32 R44, R8.reuse, R22, R88 ;  /* 0x00000016082c723c */ /* 0x040ff00000001858 */
[----:B------:R-:W-:Y:S01]  /*4f40*/  HMMA.16816.F32 R80, R8, R14, R80 ;  /* 0x0000000e0850723c */ /* 0x000fe20000001850 */
[----:B-1----:R-:W-:Y:S01]  /*4f50*/  FFMA.FTZ R3, R140, c[0x0][0x2d0], -R0 ;  /* 0x0000b4008c037a23 */ /* 0x002fe20000010800 */
[----:B------:R-:W-:-:S03]  /*4f60*/  MOV R140, R201 ;  /* 0x000000c9008c7202 */ /* 0x000fc60000000f00 */
[----:B------:R1:W3:Y:S03]  /*4f70*/  MUFU.EX2 R213, R3 ;  /* 0x0000000300d57308 */ /* 0x0002e60000000800 */
[----:B------:R-:W-:Y:S07]  /*4f80*/  HMMA.16816.F32 R84, R8, R26, R76 ;  /* 0x0000001a0854723c */ /* 0x000fee000000184c */
[----:B------:R-:W-:-:S02]  /*4f90*/  F2FP.PACK_AB R8, R250, R137 ;  /* 0x00000089fa08723e */ /* 0x000fc400000000ff */
[----:B--2---:R-:W-:Y:S02]  /*4fa0*/  F2FP.PACK_AB R9, R216, R215 ;  /* 0x000000d7d809723e */ /* 0x004fe400000000ff */
[----:B------:R-:W-:Y:S01]  /*4fb0*/  F2FP.PACK_AB R10, R247, R244 ;  /* 0x000000f4f70a723e */ /* 0x000fe200000000ff */
[----:B-1----:R-:W-:Y:S01]  /*4fc0*/  FFMA.FTZ R3, R141, c[0x0][0x2d0], -R6 ;  /* 0x0000b4008d037a23 */ /* 0x002fe20000010806 */
[----:B---3--:R-:W-:Y:S01]  /*4fd0*/  F2FP.PACK_AB R11, R213, R214 ;  /* 0x000000d6d50b723e */ /* 0x008fe200000000ff */
[----:B------:R-:W-:Y:S02]  /*4fe0*/  IMAD.MOV.U32 R141, RZ, RZ, R200 ;  /* 0x000000ffff8d7224 */ /* 0x000fe400078e00c8 */
[----:B------:R1:W-:Y:S04]  /*4ff0*/  MUFU.EX2 R212, R3 ;  /* 0x0000000300d47308 */ /* 0x0003e80000000800 */
[C---:B------:R-:W-:Y:S08]  /*5000*/  HMMA.16816.F32 R88, R8.reuse, R22, R32 ;  /* 0x000000160858723c */ /* 0x040ff00000001820 */
[----:B------:R-:W-:Y:S01]  /*5010*/  HMMA.16816.F32 R32, R8, R16, R64 ;  /* 0x000000100820723c */ /* 0x000fe20000001840 */
[----:B-1----:R-:W-:-:S02]  /*5020*/  FFMA.FTZ R3, R142, c[0x0][0x2d0], -R6 ;  /* 0x0000b4008e037a23 */ /* 0x002fc40000010806 */
[----:B------:R-:W-:Y:S02]  /*5030*/  IMAD.MOV.U32 R142, RZ, RZ, R199 ;  /* 0x000000ffff8e7224 */ /* 0x000fe400078e00c7 */
[----:B------:R1:W2:Y:S03]  /*5040*/  MUFU.EX2 R211, R3 ;  /* 0x0000000300d37308 */ /* 0x0002a60000000800 */
[C---:B------:R-:W-:Y:S01]  /*5050*/  HMMA.16816.F32 R28, R8.reuse, R18, R28 ;  /* 0x00000012081c723c */ /* 0x040fe2000000181c */
[----:B------:R-:W3:Y:S07]  /*5060*/  LDSM.16.MT88.4 R16, [R224+0x1900] ;  /* 0x00190000e010783b */ /* 0x000eee0000004200 */
[----:B------:R-:W-:Y:S01]  /*5070*/  HMMA.16816.F32 R100, R8, R24, R128 ;  /* 0x000000180864723c */ /* 0x000fe20000001880 */
[----:B-1----:R-:W-:-:S07]  /*5080*/  FFMA.FTZ R3, R143, c[0x0][0x2d0], -R6 ;  /* 0x0000b4008f037a23 */ /* 0x002fce0000010806 */
[C---:B------:R-:W-:Y:S01]  /*5090*/  HMMA.16816.F32 R96, R8.reuse, R26, R36 ;  /* 0x0000001a0860723c */ /* 0x040fe20000001824 */
[----:B------:R-:W1:Y:S01]  /*50a0*/  LDSM.16.MT88.4 R24, [R226+0x1900] ;  /* 0x00190000e218783b */ /* 0x000e620000004200 */
[----:B------:R-:W-:Y:S01]  /*50b0*/  IMAD.MOV.U32 R131, RZ, RZ, R133 ;  /* 0x000000ffff837224 */ /* 0x000fe200078e0085 */
[----:B------:R4:W-:Y:S01]  /*50c0*/  MUFU.EX2 R210, R3 ;  /* 0x0000000300d27308 */ /* 0x0009e20000000800 */
[----:B------:R-:W-:Y:S01]  /*50d0*/  IMAD.MOV.U32 R133, RZ, RZ, R198 ;  /* 0x000000ffff857224 */ /* 0x000fe200078e00c6 */
[----:B------:R-:W-:Y:S02]  /*50e0*/  MOV R129, R185 ;  /* 0x000000b900817202 */ /* 0x000fe40000000f00 */
[----:B------:R-:W-:Y:S01]  /*50f0*/  MOV R130, R184 ;  /* 0x000000b800827202 */ /* 0x000fe20000000f00 */
[----:B------:R-:W-:Y:S01]  /*5100*/  HMMA.16816.F32 R104, R8, R20, R72 ;  /* 0x000000140868723c */ /* 0x000fe20000001848 */
[----:B------:R-:W-:Y:S01]  /*5110*/  LDSM.16.MT88.4 R20, [R225+0x1900] ;  /* 0x00190000e114783b */ /* 0x000fe20000004200 */
[----:B------:R-:W-:-:S06]  /*5120*/  MOV R128, R117 ;  /* 0x0000007500807202 */ /* 0x000fcc0000000f00 */
[----:B------:R-:W-:Y:S01]  /*5130*/  HMMA.16816.F32 R72, R8, R12, R52 ;  /* 0x0000000c0848723c */ /* 0x000fe20000001834 */
[----:B----4-:R-:W-:-:S04]  /*5140*/  FFMA.FTZ R3, R144, c[0x0][0x2d0], -R6 ;  /* 0x0000b40090037a23 */ /* 0x010fc80000010806 */
[----:B------:R4:W3:Y:S03]  /*5150*/  MUFU.EX2 R209, R3 ;  /* 0x0000000300d17308 */ /* 0x0008e60000000800 */
[----:B------:R-:W-:Y:S01]  /*5160*/  HMMA.16816.F32 R76, R8, R14, R40 ;  /* 0x0000000e084c723c */ /* 0x000fe20000001828 */
[----:B------:R-:W1:Y:S06]  /*5170*/  LDSM.16.MT88.4 R12, [R227+0x1900] ;  /* 0x00190000e30c783b */ /* 0x000e6c0000004200 */
[----:B--2---:R-:W-:Y:S01]  /*5180*/  F2FP.PACK_AB R8, R211, R212 ;  /* 0x000000d4d308723e */ /* 0x004fe200000000ff */
[----:B----4-:R-:W-:Y:S01]  /*5190*/  FFMA.FTZ R3, R145, c[0x0][0x2d0], -R5 ;  /* 0x0000b40091037a23 */ /* 0x010fe20000010805 */
[----:B---3--:R-:W-:-:S03]  /*51a0*/  F2FP.PACK_AB R10, R209, R210 ;  /* 0x000000d2d10a723e */ /* 0x008fc600000000ff */
[----:B------:R2:W-:Y:S02]  /*51b0*/  MUFU.EX2 R208, R3 ;  /* 0x0000000300d07308 */ /* 0x0005e40000000800 */
[----:B--2---:R-:W-:-:S06]  /*51c0*/  FFMA.FTZ R3, R146, c[0x0][0x2d0], -R5 ;  /* 0x0000b40092037a23 */ /* 0x004fcc0000010805 */
[----:B------:R2:W3:Y:S02]  /*51d0*/  MUFU.EX2 R207, R3 ;  /* 0x0000000300cf7308 */ /* 0x0004e40000000800 */
[----:B--2---:R-:W-:Y:S01]  /*51e0*/  FFMA.FTZ R3, R147, c[0x0][0x2d0], -R5 ;  /* 0x0000b40093037a23 */ /* 0x004fe20000010805 */
[----:B---3--:R-:W-:-:S05]  /*51f0*/  F2FP.PACK_AB R9, R207, R208 ;  /* 0x000000d0cf09723e */ /* 0x008fca00000000ff */
[----:B------:R2:W-:Y:S02]  /*5200*/  MUFU.EX2 R205, R3 ;  /* 0x0000000300cd7308 */ /* 0x0005e40000000800 */
[----:B--2---:R-:W-:Y:S01]  /*5210*/  FFMA.FTZ R3, R148, c[0x0][0x2d0], -R5 ;  /* 0x0000b40094037a23 */ /* 0x004fe20000010805 */
[----:B------:R-:W-:-:S05]  /*5220*/  MOV R148, R194 ;  /* 0x000000c200947202 */ /* 0x000fca0000000f00 */
[----:B------:R2:W3:Y:S02]  /*5230*/  MUFU.EX2 R206, R3 ;  /* 0x0000000300ce7308 */ /* 0x0004e40000000800 */
[----:B--2---:R-:W-:Y:S01]  /*5240*/  FFMA.FTZ R3, R149, c[0x0][0x2d0], -R7 ;  /* 0x0000b40095037a23 */ /* 0x004fe20000010807 */
[----:B---3--:R-:W-:Y:S01]  /*5250*/  F2FP.PACK_AB R11, R206, R205 ;  /* 0x000000cdce0b723e */ /* 0x008fe200000000ff */
[----:B------:R-:W-:-:S04]  /*5260*/  IMAD.MOV.U32 R149, RZ, RZ, R195 ;  /* 0x000000ffff957224 */ /* 0x000fc800078e00c3 */
[----:B------:R2:W-:Y:S02]  /*5270*/  MUFU.EX2 R204, R3 ;  /* 0x0000000300cc7308 */ /* 0x0005e40000000800 */
[C---:B------:R-:W-:Y:S08]  /*5280*/  HMMA.16816.F32 R112, R8.reuse, R16, R48 ;  /* 0x000000100870723c */ /* 0x040ff00000001830 */
[----:B-1----:R-:W-:Y:S01]  /*5290*/  HMMA.16816.F32 R48, R8, R24, R124 ;  /* 0x000000180830723c */ /* 0x002fe2000000187c */
[----:B--2---:R-:W-:-:S02]  /*52a0*/  FFMA.FTZ R3, R150, c[0x0][0x2d0], -R7 ;  /* 0x0000b40096037a23 */ /* 0x004fc40000010807 */
[----:B------:R-:W-:Y:S02]  /*52b0*/  IMAD.MOV.U32 R150, RZ, RZ, R190 ;  /* 0x000000ffff967224 */ /* 0x000fe400078e00be */
[----:B------:R1:W2:Y:S02]  /*52c0*/  MUFU.EX2 R203, R3 ;  /* 0x0000000300cb7308 */ /* 0x0002a40000000800 */
[----:B------:R-:W-:Y:S01]  /*52d0*/  IMAD.MOV.U32 R126, RZ, RZ, R196 ;  /* 0x000000ffff7e7224 */ /* 0x000fe200078e00c4 */
[----:B------:R-:W-:Y:S01]  /*52e0*/  HMMA.16816.F32 R64, R8, R14, R56 ;  /* 0x0000000e0840723c */ /* 0x000fe20000001838 */
[----:B------:R-:W-:Y:S02]  /*52f0*/  IMAD.MOV.U32 R125, RZ, RZ, R193 ;  /* 0x000000ffff7d7224 */ /* 0x000fe400078e00c1 */
[----:B------:R-:W-:Y:S02]  /*5300*/  IMAD.MOV.U32 R124, RZ, RZ, R189 ;  /* 0x000000ffff7c7224 */ /* 0x000fe400078e00bd */
[----:B------:R-:W-:-:S03]  /*5310*/  IMAD.MOV.U32 R127, RZ, RZ, R118 ;  /* 0x000000ffff7f7224 */ /* 0x000fc600078e0076 */
[----:B------:R-:W-:Y:S01]  /*5320*/  HMMA.16816.F32 R56, R8, R20, R120 ;  /* 0x000000140838723c */ /* 0x000fe20000001878 */
[----:B-1----:R-:W-:Y:S01]  /*5330*/  FFMA.FTZ R3, R151, c[0x0][0x2d0], -R7 ;  /* 0x0000b40097037a23 */ /* 0x002fe20000010807 */
[----:B------:R-:W-:-:S05]  /*5340*/  MOV R151, R191 ;  /* 0x000000bf00977202 */ /* 0x000fca0000000f00 */
[----:B------:R-:W-:Y:S01]  /*5350*/  IMAD.MOV.U32 R123, RZ, RZ, R192 ;  /* 0x000000ffff7b7224 */ /* 0x000fe200078e00c0 */
[----:B------:R-:W-:Y:S01]  /*5360*/  MOV R120, R136 ;  /* 0x0000008800787202 */ /* 0x000fe20000000f00 */
[----:B------:R1:W-:Y:S01]  /*5370*/  MUFU.EX2 R202, R3 ;  /* 0x0000000300ca7308 */ /* 0x0003e20000000800 */
[----:B------:R-:W-:Y:S01]  /*5380*/  IMAD.MOV.U32 R136, RZ, RZ, R188 ;  /* 0x000000ffff887224 */ /* 0x000fe200078e00bc */
[----:B------:R-:W-:Y:S01]  /*5390*/  HMMA.16816.F32 R108, R8, R18, R44 ;  /* 0x00000012086c723c */ /* 0x000fe2000000182c */
[----:B------:R-:W-:Y:S01]  /*53a0*/  IMAD.MOV.U32 R121, RZ, RZ, R141 ;  /* 0x000000ffff797224 */ /* 0x000fe200078e008d */
[----:B------:R-:W-:-:S06]  /*53b0*/  MOV R122, R142 ;  /* 0x0000008e007a7202 */ /* 0x000fcc0000000f00 */
[----:B------:R-:W-:Y:S01]  /*53c0*/  HMMA.16816.F32 R92, R8, R12, R60 ;  /* 0x0000000c085c723c */ /* 0x000fe2000000183c */
[----:B-1----:R-:W-:-:S07]  /*53d0*/  FFMA.FTZ R3, R152, c[0x0][0x2d0], -R7 ;  /* 0x0000b40098037a23 */ /* 0x002fce0000010807 */
[----:B------:R-:W-:Y:S01]  /*53e0*/  HMMA.16816.F32 R52, R8, R22, R80 ;  /* 0x000000160834723c */ /* 0x000fe20000001850 */
[----:B------:R-:W-:Y:S01]  /*53f0*/  IMAD.MOV.U32 R152, RZ, RZ, R138 ;  /* 0x000000ffff987224 */ /* 0x000fe200078e008a */
[----:B------:R1:W3:Y:S01]  /*5400*/  MUFU.EX2 R201, R3 ;  /* 0x0000000300c97308 */ /* 0x0002e20000000800 */
[----:B------:R-:W-:-:S05]  /*5410*/  IMAD.MOV.U32 R138, RZ, RZ, R116 ;  /* 0x000000ffff8a7224 */ /* 0x000fca00078e0074 */
[----:B------:R-:W-:Y:S07]  /*5420*/  HMMA.16816.F32 R40, R8, R26, R84 ;  /* 0x0000001a0828723c */ /* 0x000fee0000001854 */
[----:B--2---:R-:W-:Y:S01]  /*5430*/  F2FP.PACK_AB R8, R203, R204 ;  /* 0x000000cccb08723e */ /* 0x004fe200000000ff */
[----:B-1----:R-:W-:Y:S01]  /*5440*/  FFMA.FTZ R3, R153, c[0x0][0x2d0], -R0 ;  /* 0x0000b40099037a23 */ /* 0x002fe20000010800 */
[----:B---3--:R-:W-:Y:S01]  /*5450*/  F2FP.PACK_AB R10, R201, R202 ;  /* 0x000000cac90a723e */ /* 0x008fe200000000ff */
[----:B------:R-:W-:-:S02]  /*5460*/  IMAD.MOV.U32 R153, RZ, RZ, R137 ;  /* 0x000000ffff997224 */ /* 0x000fc400078e0089 */
[----:B------:R1:W-:Y:S01]  /*5470*/  MUFU.EX2 R200, R3 ;  /* 0x0000000300c87308 */ /* 0x0003e20000000800 */
[----:B------:R-:W-:Y:S02]  /*5480*/  IMAD.MOV.U32 R137, RZ, RZ, R186 ;  /* 0x000000ffff897224 */ /* 0x000fe400078e00ba */
[----:B-1----:R-:W-:Y:S01]  /*5490*/  FFMA.FTZ R3, R154, c[0x0][0x2d0], -R0 ;  /* 0x0000b4009a037a23 */ /* 0x002fe20000010800 */
[----:B------:R-:W-:Y:S01]  /*54a0*/  MOV R154, R139 ;  /* 0x0000008b009a7202 */ /* 0x000fe20000000f00 */
[----:B------:R-:W-:-:S03]  /*54b0*/  IMAD.MOV.U32 R139, RZ, RZ, R187 ;  /* 0x000000ffff8b7224 */ /* 0x000fc600078e00bb */
[----:B------:R1:W2:Y:S02]  /*54c0*/  MUFU.EX2 R199, R3 ;  /* 0x0000000300c77308 */ /* 0x0002a40000000800 */
[----:B-1----:R-:W-:Y:S01]  /*54d0*/  FFMA.FTZ R3, R155, c[0x0][0x2d0], -R0 ;  /* 0x0000b4009b037a23 */ /* 0x002fe20000010800 */
[----:B--2---:R-:W-:Y:S01]  /*54e0*/  F2FP.PACK_AB R9, R199, R200 ;  /* 0x000000c8c709723e */ /* 0x004fe200000000ff */
[----:B------:R-:W-:-:S04]  /*54f0*/  IMAD.MOV.U32 R155, RZ, RZ, R140 ;  /* 0x000000ffff9b7224 */ /* 0x000fc800078e008c */
[----:B------:R1:W-:Y:S02]  /*5500*/  MUFU.EX2 R198, R3 ;  /* 0x0000000300c67308 */ /* 0x0003e40000000800 */
[----:B-1----:R-:W-:Y:S01]  /*5510*/  FFMA.FTZ R3, R156, c[0x0][0x2d0], -R0 ;  /* 0x0000b4009c037a23 */ /* 0x002fe20000010800 */
[----:B------:R-:W-:Y:S01]  /*5520*/  MOV R156, R69 ;  /* 0x00000045009c7202 */ /* 0x000fe20000000f00 */
[----:B------:R-:W-:-:S04]  /*5530*/  IMAD.MOV.U32 R69, RZ, RZ, R197 ;  /* 0x000000ffff457224 */ /* 0x000fc800078e00c5 */
        /* <DEDUP_REMOVED lines=10> */
[----:B------:R-:W2:Y:S04]  /*55e0*/  LDSM.16.MT88.4 R12, [R227+0x2100] ;  /* 0x00210000e30c783b */ /* 0x000ea80000004200 */
[----:B------:R-:W-:Y:S01]  /*55f0*/  LDSM.16.MT88.4 R28, [R226+0x2100] ;  /* 0x00210000e21c783b */ /* 0x000fe20000004200 */
[----:B-1----:R-:W-:-:S02]  /*5600*/  FFMA.FTZ R3, R159, c[0x0][0x2d0], -R6 ;  /* 0x0000b4009f037a23 */ /* 0x002fc40000010806 */
[C---:B------:R-:W-:Y:S01]  /*5610*/  HMMA.16816.F32 R36, R8.reuse, R18, R88 ;  /* 0x000000120824723c */ /* 0x040fe20000001858 */
[----:B------:R-:W1:Y:S01]  /*5620*/  LDSM.16.MT88.4 R16, [R224+0x2100] ;  /* 0x00210000e010783b */ /* 0x000e620000004200 */
[----:B------:R3:W4:Y:S06]  /*5630*/  MUFU.EX2 R194, R3 ;  /* 0x0000000300c27308 */ /* 0x00072c0000000800 */
[C---:B------:R-:W-:Y:S08]  /*5640*/  HMMA.16816.F32 R72, R8.reuse, R20, R72 ;  /* 0x000000140848723c */ /* 0x040ff00000001848 */
[----:B------:R-:W-:Y:S01]  /*5650*/  HMMA.16816.F32 R76, R8, R22, R76 ;  /* 0x00000016084c723c */ /* 0x000fe2000000184c */
[----:B------:R-:W1:Y:S01]  /*5660*/  LDSM.16.MT88.4 R20, [R225+0x2100] ;  /* 0x00210000e114783b */ /* 0x000e620000004200 */
[----:B---3--:R-:W-:-:S04]  /*5670*/  FFMA.FTZ R3, R160, c[0x0][0x2d0], -R6 ;  /* 0x0000b400a0037a23 */ /* 0x008fc80000010806 */
[----:B------:R3:W-:Y:S02]  /*5680*/  MUFU.EX2 R193, R3 ;  /* 0x0000000300c17308 */ /* 0x0007e40000000800 */
[----:B------:R-:W-:Y:S01]  /*5690*/  HMMA.16816.F32 R84, R8, R26, R96 ;  /* 0x0000001a0854723c */ /* 0x000fe20000001860 */
[----:B------:R-:W-:Y:S06]  /*56a0*/  LDSM.16.MT88.4 R24, [R224+0x2900] ;  /* 0x00290000e018783b */ /* 0x000fec0000004200 */
[----:B----4-:R-:W-:Y:S01]  /*56b0*/  F2FP.PACK_AB R8, R194, R196 ;  /* 0x000000c4c208723e */ /* 0x010fe200000000ff */
[----:B---3--:R-:W-:-:S04]  /*56c0*/  FFMA.FTZ R3, R161, c[0x0][0x2d0], -R6 ;  /* 0x0000b400a1037a23 */ /* 0x008fc80000010806 */
[----:B------:R3:W4:Y:S02]  /*56d0*/  MUFU.EX2 R192, R3 ;  /* 0x0000000300c07308 */ /* 0x0007240000000800 */
[----:B---3--:R-:W-:Y:S01]  /*56e0*/  FFMA.FTZ R3, R162, c[0x0][0x2d0], -R5 ;  /* 0x0000b400a2037a23 */ /* 0x008fe20000010805 */
[----:B----4-:R-:W-:-:S05]  /*56f0*/  F2FP.PACK_AB R10, R192, R193 ;  /* 0x000000c1c00a723e */ /* 0x010fca00000000ff */
[----:B------:R3:W-:Y:S02]  /*5700*/  MUFU.EX2 R191, R3 ;  /* 0x0000000300bf7308 */ /* 0x0007e40000000800 */
[----:B---3--:R-:W-:-:S06]  /*5710*/  FFMA.FTZ R3, R164, c[0x0][0x2d0], -R5 ;  /* 0x0000b400a4037a23 */ /* 0x008fcc0000010805 */
        /* <DEDUP_REMOVED lines=8> */
[----:B------:R3:W4:Y:S02]  /*57a0*/  MUFU.EX2 R187, R3 ;  /* 0x0000000300bb7308 */ /* 0x0007240000000800 */
[C---:B--2---:R-:W-:Y:S08]  /*57b0*/  HMMA.16816.F32 R140, R8.reuse, R12, R92 ;  /* 0x0000000c088c723c */ /* 0x044ff0000000185c */
[----:B------:R-:W-:Y:S01]  /*57c0*/  HMMA.16816.F32 R144, R8, R14, R64 ;  /* 0x0000000e0890723c */ /* 0x000fe20000001840 */
[----:B---3--:R-:W-:-:S04]  /*57d0*/  FFMA.FTZ R3, R166, c[0x0][0x2d0], -R7 ;  /* 0x0000b400a6037a23 */ /* 0x008fc80000010807 */
[----:B------:R2:W-:Y:S03]  /*57e0*/  MUFU.EX2 R186, R3 ;  /* 0x0000000300ba7308 */ /* 0x0005e60000000800 */
[C---:B-1----:R-:W-:Y:S08]  /*57f0*/  HMMA.16816.F32 R112, R8.reuse, R16, R112 ;  /* 0x000000100870723c */ /* 0x042ff00000001870 */
[----:B------:R-:W-:Y:S01]  /*5800*/  HMMA.16816.F32 R108, R8, R18, R108 ;  /* 0x00000012086c723c */ /* 0x000fe2000000186c */
[----:B--2---:R-:W-:-:S07]  /*5810*/  FFMA.FTZ R3, R171, c[0x0][0x2d0], -R7 ;  /* 0x0000b400ab037a23 */ /* 0x004fce0000010807 */
[C---:B------:R-:W-:Y:S01]  /*5820*/  HMMA.16816.F32 R96, R8.reuse, R20, R56 ;  /* 0x000000140860723c */ /* 0x040fe20000001838 */
[----:B------:R1:W2:Y:S07]  /*5830*/  MUFU.EX2 R185, R3 ;  /* 0x0000000300b97308 */ /* 0x0002ae0000000800 */
[C---:B------:R-:W-:Y:S08]  /*5840*/  HMMA.16816.F32 R92, R8.reuse, R22, R52 ;  /* 0x00000016085c723c */ /* 0x040ff00000001834 */
[----:B------:R-:W-:Y:S01]  /*5850*/  HMMA.16816.F32 R88, R8, R28, R48 ;  /* 0x0000001c0858723c */ /* 0x000fe20000001830 */
[----:B-1----:R-:W-:-:S04]  /*5860*/  FFMA.FTZ R3, R170, c[0x0][0x2d0], -R7 ;  /* 0x0000b400aa037a23 */ /* 0x002fc80000010807 */
[----:B------:R1:W-:Y:S03]  /*5870*/  MUFU.EX2 R184, R3 ;  /* 0x0000000300b87308 */ /* 0x0003e60000000800 */
[----:B------:R-:W-:Y:S07]  /*5880*/  HMMA.16816.F32 R64, R8, R30, R40 ;  /* 0x0000001e0840723c */ /* 0x000fee0000001828 */
[----:B----4-:R-:W-:-:S02]  /*5890*/  F2FP.PACK_AB R8, R187, R195 ;  /* 0x000000c3bb08723e */ /* 0x010fc400000000ff */
[----:B--2---:R-:W-:Y:S01]  /*58a0*/  F2FP.PACK_AB R10, R185, R186 ;  /* 0x000000bab90a723e */ /* 0x004fe200000000ff */
[----:B-1----:R-:W-:-:S04]  /*58b0*/  FFMA.FTZ R3, R175, c[0x0][0x2d0], -R0 ;  /* 0x0000b400af037a23 */ /* 0x002fc80000010800 */
[----:B------:R1:W-:Y:S02]  /*58c0*/  MUFU.EX2 R118, R3 ;  /* 0x0000000300767308 */ /* 0x0003e40000000800 */
[----:B-1----:R-:W-:-:S06]  /*58d0*/  FFMA.FTZ R3, R176, c[0x0][0x2d0], -R0 ;  /* 0x0000b400b0037a23 */ /* 0x002fcc0000010800 */
[----:B------:R1:W2:Y:S02]  /*58e0*/  MUFU.EX2 R116, R3 ;  /* 0x0000000300747308 */ /* 0x0002a40000000800 */
[----:B-1----:R-:W-:Y:S01]  /*58f0*/  FFMA.FTZ R3, R177, c[0x0][0x2d0], -R0 ;  /* 0x0000b400b1037a23 */ /* 0x002fe20000010800 */
[----:B--2---:R-:W-:-:S05]  /*5900*/  F2FP.PACK_AB R9, R116, R118 ;  /* 0x000000767409723e */ /* 0x004fca00000000ff */
[----:B------:R1:W-:Y:S02]  /*5910*/  MUFU.EX2 R107, R3 ;  /* 0x00000003006b7308 */ /* 0x0003e40000000800 */
[----:B-1----:R-:W-:-:S06]  /*5920*/  FFMA.FTZ R3, R178, c[0x0][0x2d0], -R0 ;  /* 0x0000b400b2037a23 */ /* 0x002fcc0000010800 */
        /* <DEDUP_REMOVED lines=12> */
[----:B------:R-:W-:Y:S01]  /*59f0*/  HMMA.16816.F32 R40, R8, R14, R60 ;  /* 0x0000000e0828723c */ /* 0x000fe2000000183c */
[----:B------:R-:W-:Y:S01]  /*5a00*/  LDSM.16.MT88.4 R12, [R226+0x2900] ;  /* 0x00290000e20c783b */ /* 0x000fe20000004200 */
[----:B------:R1:W-:Y:S02]  /*5a10*/  MUFU.EX2 R106, R3 ;  /* 0x00000003006a7308 */ /* 0x0003e40000000800 */
[----:B-1----:R-:W-:-:S06]  /*5a20*/  FFMA.FTZ R3, R242, c[0x0][0x2d0], -R6 ;  /* 0x0000b400f2037a23 */ /* 0x002fcc0000010806 */
[----:B------:R1:W-:Y:S02]  /*5a30*/  MUFU.EX2 R103, R3 ;  /* 0x0000000300677308 */ /* 0x0003e40000000800 */
[----:B-1----:R-:W-:-:S06]  /*5a40*/  FFMA.FTZ R3, R183, c[0x0][0x2d0], -R6 ;  /* 0x0000b400b7037a23 */ /* 0x002fcc0000010806 */
[----:B------:R1:W2:Y:S02]  /*5a50*/  MUFU.EX2 R102, R3 ;  /* 0x0000000300667308 */ /* 0x0002a40000000800 */
[----:B-1----:R-:W-:-:S06]  /*5a60*/  FFMA.FTZ R3, R182, c[0x0][0x2d0], -R6 ;  /* 0x0000b400b6037a23 */ /* 0x002fcc0000010806 */
[----:B------:R1:W-:Y:S02]  /*5a70*/  MUFU.EX2 R101, R3 ;  /* 0x0000000300657308 */ /* 0x0003e40000000800 */
[----:B-1----:R-:W-:-:S06]  /*5a80*/  FFMA.FTZ R3, R179, c[0x0][0x2d0], -R6 ;  /* 0x0000b400b3037a23 */ /* 0x002fcc0000010806 */
[----:B------:R1:W-:Y:S02]  /*5a90*/  MUFU.EX2 R100, R3 ;  /* 0x0000000300647308 */ /* 0x0003e40000000800 */
[----:B-1----:R-:W-:Y:S01]  /*5aa0*/  FFMA.FTZ R3, R124, c[0x0][0x2d0], -R5 ;  /* 0x0000b4007c037a23 */ /* 0x002fe20000010805 */
[----:B------:R-:W-:Y:S01]  /*5ab0*/  MOV R124, R125 ;  /* 0x0000007d007c7202 */ /* 0x000fe20000000f00 */
[----:B------:R-:W-:Y:S02]  /*5ac0*/  IMAD.MOV.U32 R125, RZ, RZ, R126 ;  /* 0x000000ffff7d7224 */ /* 0x000fe400078e007e */
[----:B------:R-:W-:Y:S01]  /*5ad0*/  IMAD.MOV.U32 R126, RZ, RZ, R127 ;  /* 0x000000ffff7e7224 */ /* 0x000fe200078e007f */
[----:B------:R-:W-:Y:S01]  /*5ae0*/  MOV R127, R156 ;  /* 0x0000009c007f7202 */ /* 0x000fe20000000f00 */
[----:B------:R-:W-:Y:S02]  /*5af0*/  IMAD.MOV.U32 R156, RZ, RZ, R120 ;  /* 0x000000ffff9c7224 */ /* 0x000fe400078e0078 */
[----:B------:R-:W-:Y:S01]  /*5b00*/  IMAD.MOV.U32 R120, RZ, RZ, R121 ;  /* 0x000000ffff787224 */ /* 0x000fe200078e0079 */
[----:B------:R-:W-:Y:S01]  /*5b10*/  MOV R121, R122 ;  /* 0x0000007a00797202 */ /* 0x000fe20000000f00 */
[----:B------:R-:W-:-:S02]  /*5b20*/  IMAD.MOV.U32 R122, RZ, RZ, R119 ;  /* 0x000000ffff7a7224 */ /* 0x000fc400078e0077 */
[----:B------:R-:W3:Y:S01]  /*5b30*/  LDL.LU R119, [R1+0x90] ;  /* 0x0000900001777983 */ /* 0x000ee20000300800 */
[----:B------:R1:W-:Y:S01]  /*5b40*/  MUFU.EX2 R75, R3 ;  /* 0x00000003004b7308 */ /* 0x0003e20000000800 */
[----:B------:R-:W-:Y:S02]  /*5b50*/  HMMA.16816.F32 R36, R8, R22, R76 ;  /* 0x000000160824723c */ /* 0x000fe4000000184c */
[----:B------:R-:W4:Y:S01]  /*5b60*/  LDSM.16.MT88.4 R20, [R227+0x2900] ;  /* 0x00290000e314783b */ /* 0x000f220000004200 */
[----:B-1----:R-:W-:Y:S02]  /*5b70*/  FFMA.FTZ R3, R124, c[0x0][0x2d0], -R5 ;  /* 0x0000b4007c037a23 */ /* 0x002fe40000010805 */
[----:B------:R-:W-:Y:S01]  /*5b80*/  IMAD.MOV.U32 R124, RZ, RZ, R125 ;  /* 0x000000ffff7c7224 */ /* 0x000fe200078e007d */
[----:B------:R-:W-:Y:S01]  /*5b90*/  MOV R125, R126 ;  /* 0x0000007e007d7202 */ /* 0x000fe20000000f00 */
[----:B------:R1:W1:Y:S01]  /*5ba0*/  MUFU.EX2 R74, R3 ;  /* 0x00000003004a7308 */ /* 0x0002620000000800 */
[----:B------:R-:W-:-:S02]  /*5bb0*/  IMAD.MOV.U32 R126, RZ, RZ, R127 ;  /* 0x000000ffff7e7224 */ /* 0x000fc400078e007f */
[----:B------:R-:W-:Y:S01]  /*5bc0*/  IMAD.MOV.U32 R127, RZ, RZ, R156 ;  /* 0x000000ffff7f7224 */ /* 0x000fe200078e009c */
[----:B------:R-:W-:Y:S01]  /*5bd0*/  MOV R156, R120 ;  /* 0x00000078009c7202 */ /* 0x000fe20000000f00 */
[----:B------:R-:W-:Y:S02]  /*5be0*/  IMAD.MOV.U32 R120, RZ, RZ, R121 ;  /* 0x000000ffff787224 */ /* 0x000fe400078e0079 */
[----:B------:R-:W-:Y:S01]  /*5bf0*/  IMAD.MOV.U32 R121, RZ, RZ, R122 ;  /* 0x000000ffff797224 */ /* 0x000fe200078e007a */
[----:B------:R-:W-:Y:S01]  /*5c00*/  MOV R122, R123 ;  /* 0x0000007b007a7202 */ /* 0x000fe20000000f00 */
[----:B------:R-:W-:Y:S02]  /*5c10*/  IMAD.MOV.U32 R123, RZ, RZ, R151 ;  /* 0x000000ffff7b7224 */ /* 0x000fe400078e0097 */
[----:B------:R-:W-:Y:S01]  /*5c20*/  IMAD.MOV.U32 R151, RZ, RZ, R150 ;  /* 0x000000ffff977224 */ /* 0x000fe200078e0096 */
[----:B------:R-:W-:Y:S01]  /*5c30*/  MOV R150, R240 ;  /* 0x000000f000967202 */ /* 0x000fe20000000f00 */
[----:B------:R-:W-:Y:S01]  /*5c40*/  IMAD.MOV.U32 R161, RZ, RZ, R131 ;  /* 0x000000ffffa17224 */ /* 0x000fe200078e0083 */
[----:B------:R-:W-:Y:S01]  /*5c50*/  HMMA.16816.F32 R48, R8, R28, R80 ;  /* 0x0000001c0830723c */ /* 0x000fe20000001850 */
[----:B------:R-:W-:Y:S01]  /*5c60*/  MOV R160, R236 ;  /* 0x000000ec00a07202 */ /* 0x000fe20000000f00 */
[----:B-1----:R-:W-:Y:S01]  /*5c70*/  FFMA.FTZ R3, R124, c[0x0][0x2d0], -R5 ;  /* 0x0000b4007c037a23 */ /* 0x002fe20000010805 */
[----:B------:R1:W5:Y:S01]  /*5c80*/  LDL.LU R240, [R1+0x8c] ;  /* 0x00008c0001f07983 */ /* 0x0003620000300800 */
[----:B------:R-:W-:-:S02]  /*5c90*/  IMAD.MOV.U32 R124, RZ, RZ, R125 ;  /* 0x000000ffff7c7224 */ /* 0x000fc400078e007d */
[----:B------:R2:W-:Y:S01]  /*5ca0*/  MUFU.EX2 R73, R3 ;  /* 0x0000000300497308 */ /* 0x0005e20000000800 */
        /* <DEDUP_REMOVED lines=10> */
[----:B------:R-:W-:-:S02]  /*5d50*/  IMAD.MOV.U32 R167, RZ, RZ, R161 ;  /* 0x000000ffffa77224 */ /* 0x000fc400078e00a1 */
[----:B------:R-:W-:Y:S02]  /*5d60*/  IMAD.MOV.U32 R76, RZ, RZ, R229 ;  /* 0x000000ffff4c7224 */ /* 0x000fe400078e00e5 */
[----:B--2---:R-:W-:Y:S02]  /*5d70*/  FFMA.FTZ R3, R169, c[0x0][0x2d0], -R5 ;  /* 0x0000b400a9037a23 */ /* 0x004fe40000010805 */
[----:B------:R-:W-:Y:S02]  /*5d80*/  FFMA.FTZ R4, R4, c[0x0][0x2d0], -R7 ;  /* 0x0000b40004047a23 */ /* 0x000fe40000010807 */
[----:B------:R2:W1:Y:S01]  /*5d90*/  MUFU.EX2 R72, R3 ;  /* 0x0000000300487308 */ /* 0x0004620000000800 */
[----:B------:R-:W-:Y:S01]  /*5da0*/  IMAD.MOV.U32 R150, RZ, RZ, R149 ;  /* 0x000000ffff967224 */ /* 0x000fe200078e0095 */
[----:B------:R-:W-:Y:S02]  /*5db0*/  F2FP.PACK_AB R8, R102, R103 ;  /* 0x000000676608723e */ /* 0x000fe400000000ff */
[----:B------:R-:W-:-:S02]  /*5dc0*/  F2FP.PACK_AB R9, R74, R75 ;  /* 0x0000004b4a09723e */ /* 0x000fc400000000ff */
[----:B------:R-:W-:Y:S02]  /*5dd0*/  F2FP.PACK_AB R10, R100, R101 ;  /* 0x00000065640a723e */ /* 0x000fe400000000ff */
[----:B------:R-:W-:Y:S01]  /*5de0*/  MOV R149, R148 ;  /* 0x0000009400957202 */ /* 0x000fe20000000f00 */
[----:B------:R-:W-:Y:S02]  /*5df0*/  IMAD.MOV.U32 R148, RZ, RZ, R239 ;  /* 0x000000ffff947224 */ /* 0x000fe400078e00ef */
[----:B------:R1:W5:Y:S01]  /*5e00*/  LDL.LU R239, [R1+0x88] ;  /* 0x0000880001ef7983 */ /* 0x0003620000300800 */
[----:B--2---:R-:W-:Y:S02]  /*5e10*/  FFMA.FTZ R3, R124, c[0x0][0x2d0], -R0 ;  /* 0x0000b4007c037a23 */ /* 0x004fe40000010800 */
[----:B------:R-:W-:Y:S01]  /*5e20*/  IMAD.MOV.U32 R124, RZ, RZ, R125 ;  /* 0x000000ffff7c7224 */ /* 0x000fe200078e007d */
[----:B------:R-:W-:Y:S01]  /*5e30*/  MOV R125, R126 ;  /* 0x0000007e007d7202 */ /* 0x000fe20000000f00 */
[----:B------:R-:W-:-:S02]  /*5e40*/  IMAD.MOV.U32 R126, RZ, RZ, R156 ;  /* 0x000000ffff7e7224 */ /* 0x000fc400078e009c */
[----:B------:R-:W-:Y:S01]  /*5e50*/  IMAD.MOV.U32 R156, RZ, RZ, R120 ;  /* 0x000000ffff9c7224 */ /* 0x000fe200078e0078 */
[----:B------:R-:W-:Y:S01]  /*5e60*/  MOV R120, R121 ;  /* 0x0000007900787202 */ /* 0x000fe20000000f00 */
[----:B------:R-:W-:Y:S02]  /*5e70*/  IMAD.MOV.U32 R121, RZ, RZ, R122 ;  /* 0x000000ffff797224 */ /* 0x000fe400078e007a */
[----:B------:R-:W-:Y:S01]  /*5e80*/  IMAD.MOV.U32 R122, RZ, RZ, R123 ;  /* 0x000000ffff7a7224 */ /* 0x000fe200078e007b */
[----:B------:R-:W-:Y:S01]  /*5e90*/  MOV R123, R151 ;  /* 0x00000097007b7202 */ /* 0x000fe20000000f00 */
[----:B------:R-:W-:Y:S01]  /*5ea0*/  IMAD.MOV.U32 R151, RZ, RZ, R128 ;  /* 0x000000ffff977224 */ /* 0x000fe200078e0080 */
[----:B------:R2:W-:Y:S01]  /*5eb0*/  MUFU.EX2 R61, R3 ;  /* 0x00000003003d7308 */ /* 0x0005e20000000800 */
[----:B------:R-:W-:Y:S01]  /*5ec0*/  IMAD.MOV.U32 R128, RZ, RZ, R129 ;  /* 0x000000ffff807224 */ /* 0x000fe200078e0081 */
[----:B------:R-:W-:Y:S01]  /*5ed0*/  MOV R129, R130 ;  /* 0x0000008200817202 */ /* 0x000fe20000000f00 */
[----:B------:R-:W-:Y:S01]  /*5ee0*/  IMAD.MOV.U32 R157, RZ, RZ, R125 ;  /* 0x000000ffff9d7224 */ /* 0x000fe200078e007d */
[----:B------:R-:W-:Y:S01]  /*5ef0*/  MOV R125, R156 ;  /* 0x0000009c007d7202 */ /* 0x000fe20000000f00 */
[----:B------:R-:W-:-:S02]  /*5f00*/  IMAD.MOV.U32 R130, RZ, RZ, R238 ;  /* 0x000000ffff827224 */ /* 0x000fc400078e00ee */
[----:B--2---:R-:W-:Y:S01]  /*5f10*/  FFMA.FTZ R3, R124, c[0x0][0x2d0], -R0 ;  /* 0x0000b4007c037a23 */ /* 0x004fe20000010800 */
[----:B-1----:R-:W-:Y:S01]  /*5f20*/  F2FP.PACK_AB R11, R72, R73 ;  /* 0x00000049480b723e */ /* 0x002fe200000000ff */
[----:B------:R-:W-:Y:S01]  /*5f30*/  IMAD.MOV.U32 R124, RZ, RZ, R120 ;  /* 0x000000ffff7c7224 */ /* 0x000fe200078e0078 */
[----:B------:R-:W-:Y:S01]  /*5f40*/  MOV R120, R122 ;  /* 0x0000007a00787202 */ /* 0x000fe20000000f00 */
[----:B------:R-:W-:Y:S01]  /*5f50*/  IMAD.MOV.U32 R122, RZ, RZ, R151 ;  /* 0x000000ffff7a7224 */ /* 0x000fe200078e0097 */
[----:B------:R1:W5:Y:S01]  /*5f60*/  LDL.LU R238, [R1+0x84] ;  /* 0x0000840001ee7983 */ /* 0x0003620000300800 */
[----:B------:R-:W-:Y:S01]  /*5f70*/  IMAD.MOV.U32 R151, RZ, RZ, R129 ;  /* 0x000000ffff977224 */ /* 0x000fe200078e0081 */
[----:B------:R-:W-:Y:S01]  /*5f80*/  MOV R129, R69 ;  /* 0x0000004500817202 */ /* 0x000fe20000000f00 */
[----:B------:R-:W-:Y:S01]  /*5f90*/  IMAD.MOV.U32 R156, RZ, RZ, R121 ;  /* 0x000000ffff9c7224 */ /* 0x000fe200078e0079 */
[----:B------:R2:W1:Y:S01]  /*5fa0*/  MUFU.EX2 R69, R3 ;  /* 0x0000000300457308 */ /* 0x0004620000000800 */
[----:B------:R-:W-:Y:S01]  /*5fb0*/  IMAD.MOV.U32 R121, RZ, RZ, R123 ;  /* 0x000000ffff797224 */ /* 0x000fe200078e007b */
[----:B------:R-:W-:Y:S01]  /*5fc0*/  MOV R123, R128 ;  /* 0x00000080007b7202 */ /* 0x000fe20000000f00 */
[----:B------:R-:W-:-:S02]  /*5fd0*/  IMAD.MOV.U32 R128, RZ, RZ, R130 ;  /* 0x000000ffff807224 */ /* 0x000fc400078e0082 */
[----:B------:R-:W-:Y:S02]  /*5fe0*/  IMAD.MOV.U32 R130, RZ, RZ, R237 ;  /* 0x000000ffff827224 */ /* 0x000fe400078e00ed */
[----:B--2---:R-:W-:Y:S01]  /*5ff0*/  FFMA.FTZ R3, R157, c[0x0][0x2d0], -R0 ;  /* 0x0000b4009d037a23 */ /* 0x004fe20000010800 */
[----:B------:R-:W-:Y:S01]  /*6000*/  MOV R163, R123 ;  /* 0x0000007b00a37202 */ /* 0x000fe20000000f00 */
[----:B------:R-:W-:Y:S01]  /*6010*/  IMAD.MOV.U32 R165, RZ, RZ, R122 ;  /* 0x000000ffffa57224 */ /* 0x000fe200078e007a */
[----:B------:R-:W-:Y:S01]  /*6020*/  MOV R158, R120 ;  /* 0x00000078009e7202 */ /* 0x000fe20000000f00 */
[----:B------:R2:W-:Y:S01]  /*6030*/  MUFU.EX2 R63, R3 ;  /* 0x00000003003f7308 */ /* 0x0005e20000000800 */
[----:B------:R-:W-:Y:S01]  /*6040*/  IMAD.MOV.U32 R162, RZ, RZ, R130 ;  /* 0x000000ffffa27224 */ /* 0x000fe200078e0082 */
[----:B------:R-:W-:Y:S01]  /*6050*/  MOV R161, R124 ;  /* 0x0000007c00a17202 */ /* 0x000fe20000000f00 */
[----:B------:R-:W-:Y:S01]  /*6060*/  IMAD.MOV.U32 R164, RZ, RZ, R151 ;  /* 0x000000ffffa47224 */ /* 0x000fe200078e0097 */
[----:B----4-:R-:W-:Y:S01]  /*6070*/  HMMA.16816.F32 R140, R8, R20, R140 ;  /* 0x00000014088c723c */ /* 0x010fe2000000188c */
[----:B------:R-:W-:Y:S01]  /*6080*/  IMAD.MOV.U32 R159, RZ, RZ, R121 ;  /* 0x000000ffff9f7224 */ /* 0x000fe200078e0079 */
[----:B------:R4:W5:Y:S01]  /*6090*/  LDL.LU R237, [R1+0x80] ;  /* 0x0000800001ed7983 */ /* 0x0009620000300800 */
[----:B------:R-:W-:-:S02]  /*60a0*/  IMAD.MOV.U32 R157, RZ, RZ, R156 ;  /* 0x000000ffff9d7224 */ /* 0x000fc400078e009c */
[----:B--2---:R-:W-:Y:S01]  /*60b0*/  FFMA.FTZ R3, R168, c[0x0][0x2d0], -R0 ;  /* 0x0000b400a8037a23 */ /* 0x004fe20000010800 */
[----:B------:R-:W-:Y:S01]  /*60c0*/  MOV R166, R162 ;  /* 0x000000a200a67202 */ /* 0x000fe20000000f00 */
[----:B------:R-:W-:Y:S01]  /*60d0*/  IMAD.MOV.U32 R170, RZ, RZ, R163 ;  /* 0x000000ffffaa7224 */ /* 0x000fe200078e00a3 */
[----:B------:R-:W-:Y:S01]  /*60e0*/  MOV R156, R129 ;  /* 0x00000081009c7202 */ /* 0x000fe20000000f00 */
[----:B------:R2:W1:Y:S01]  /*60f0*/  MUFU.EX2 R62, R3 ;  /* 0x00000003003e7308 */ /* 0x0004620000000800 */
[----:B------:R-:W-:Y:S01]  /*6100*/  IMAD.MOV.U32 R171, RZ, RZ, R164 ;  /* 0x000000ffffab7224 */ /* 0x000fe200078e00a4 */
[----:B------:R-:W-:Y:S01]  /*6110*/  MOV R163, R159 ;  /* 0x0000009f00a37202 */ /* 0x000fe20000000f00 */
[----:B------:R-:W-:Y:S01]  /*6120*/  IMAD.MOV.U32 R164, RZ, RZ, R158 ;  /* 0x000000ffffa47224 */ /* 0x000fe200078e009e */
[----:B------:R-:W-:Y:S01]  /*6130*/  HMMA.16816.F32 R120, R8, R24, R112 ;  /* 0x000000180878723c */ /* 0x000fe20000001870 */
[----:B------:R-:W-:Y:S01]  /*6140*/  IMAD.MOV.U32 R151, RZ, RZ, R128 ;  /* 0x000000ffff977224 */ /* 0x000fe200078e0080 */
[----:B------:R4:W5:Y:S01]  /*6150*/  LDL.LU R236, [R1+0x7c] ;  /* 0x00007c0001ec7983 */ /* 0x0009620000300800 */
[----:B------:R-:W-:Y:S01]  /*6160*/  IMAD.MOV.U32 R162, RZ, RZ, R157 ;  /* 0x000000ffffa27224 */ /* 0x000fe200078e009d */
[----:B------:R-:W-:Y:S01]  /*6170*/  MOV R158, R127 ;  /* 0x0000007f009e7202 */ /* 0x000fe20000000f00 */
[----:B------:R-:W-:-:S02]  /*6180*/  IMAD.MOV.U32 R159, RZ, RZ, R126 ;  /* 0x000000ffff9f7224 */ /* 0x000fc400078e007e */
[----:B------:R-:W-:Y:S01]  /*6190*/  IMAD.MOV.U32 R157, RZ, RZ, R155 ;  /* 0x000000ffff9d7224 */ /* 0x000fe200078e009b */
[C---:B------:R-:W-:Y:S01]  /*61a0*/  HMMA.16816.F32 R128, R8.reuse, R26, R108 ;  /* 0x0000001a0880723c */ /* 0x040fe2000000186c */
[----:B------:R-:W-:Y:S01]  /*61b0*/  IMAD.MOV.U32 R155, RZ, RZ, R154 ;  /* 0x000000ffff9b7224 */ /* 0x000fe200078e009a */
[----:B------:R-:W-:Y:S01]  /*61c0*/  MOV R154, R235 ;  /* 0x000000eb009a7202 */ /* 0x000fe20000000f00 */
[----:B--2---:R-:W-:Y:S01]  /*61d0*/  FFMA.FTZ R3, R165, c[0x0][0x2d0], -R6 ;  /* 0x0000b400a5037a23 */ /* 0x004fe20000010806 */
[----:B------:R4:W5:Y:S01]  /*61e0*/  LDL.LU R235, [R1+0x78] ;  /* 0x0000780001eb7983 */ /* 0x0009620000300800 */
[----:B------:R-:W-:Y:S02]  /*61f0*/  IMAD.MOV.U32 R165, RZ, RZ, R160 ;  /* 0x000000ffffa57224 */ /* 0x000fe400078e00a0 */
[----:B------:R2:W-:Y:S01]  /*6200*/  MUFU.EX2 R60, R3 ;  /* 0x00000003003c7308 */ /* 0x0005e20000000800 */
[----:B------:R-:W-:Y:S01]  /*6210*/  HMMA.16816.F32 R144, R8, R22, R144 ;  /* 0x000000160890723c */ /* 0x000fe20000001890 */
[----:B------:R-:W-:-:S07]  /*6220*/  IMAD.MOV.U32 R160, RZ, RZ, R125 ;  /* 0x000000ffffa07224 */ /* 0x000fce00078e007d */
[----:B------:R-:W-:Y:S01]  /*6230*/  HMMA.16816.F32 R96, R8, R16, R96 ;  /* 0x000000100860723c */ /* 0x000fe20000001860 */
[----:B--2---:R-:W-:-:S07]  /*6240*/  FFMA.FTZ R3, R170, c[0x0][0x2d0], -R6 ;  /* 0x0000b400aa037a23 */ /* 0x004fce0000010806 */
[C---:B------:R-:W-:Y:S01]  /*6250*/  HMMA.16816.F32 R92, R8.reuse, R18, R92 ;  /* 0x00000012085c723c */ /* 0x040fe2000000185c */
[----:B------:R-:W-:Y:S02]  /*6260*/  IMAD.MOV.U32 R170, RZ, RZ, R171 ;  /* 0x000000ffffaa7224 */ /* 0x000fe400078e00ab */
[----:B------:R-:W-:Y:S01]  /*6270*/  IMAD.MOV.U32 R171, RZ, RZ, R166 ;  /* 0x000000ffffab7224 */ /* 0x000fe200078e00a6 */
[----:B------:R-:W-:Y:S01]  /*6280*/  MOV R166, R167 ;  /* 0x000000a700a67202 */ /* 0x000fe20000000f00 */
[----:B------:R-:W-:Y:S02]  /*6290*/  IMAD.MOV.U32 R167, RZ, RZ, R165 ;  /* 0x000000ffffa77224 */ /* 0x000fe400078e00a5 */
[----:B------:R-:W-:Y:S01]  /*62a0*/  IMAD.MOV.U32 R165, RZ, RZ, R163 ;  /* 0x000000ffffa57224 */ /* 0x000fe200078e00a3 */
[----:B------:R-:W-:Y:S01]  /*62b0*/  HMMA.16816.F32 R88, R8, R12, R88 ;  /* 0x0000000c0858723c */ /* 0x000fe20000001858 */
[----:B------:R-:W-:Y:S01]  /*62c0*/  MOV R163, R164 ;  /* 0x000000a400a37202 */ /* 0x000fe20000000f00 */
[----:B------:R-:W-:-:S02]  /*62d0*/  IMAD.MOV.U32 R164, RZ, RZ, R162 ;  /* 0x000000ffffa47224 */ /* 0x000fc400078e00a2 */
[----:B------:R-:W-:-:S04]  /*62e0*/  IMAD.MOV.U32 R162, RZ, RZ, R161 ;  /* 0x000000ffffa27224 */ /* 0x000fc800078e00a1 */
[----:B------:R-:W-:Y:S01]  /*62f0*/  HMMA.16816.F32 R64, R8, R14, R64 ;  /* 0x0000000e0840723c */ /* 0x000fe20000001840 */
[----:B------:R-:W-:Y:S01]  /*6300*/  MOV R161, R160 ;  /* 0x000000a000a17202 */ /* 0x000fe20000000f00 */
[----:B------:R-:W-:-:S05]  /*6310*/  IMAD.MOV.U32 R160, RZ, RZ, R159 ;  /* 0x000000ffffa07224 */ /* 0x000fca00078e009f */
[----:B------:R-:W-:Y:S02]  /*6320*/  F2FP.PACK_AB R8, R117, R184 ;  /* 0x000000b87508723e */ /* 0x000fe400000000ff */
[----:B-1----:R-:W-:Y:S02]  /*6330*/  F2FP.PACK_AB R9, R69, R61 ;  /* 0x0000003d4509723e */ /* 0x002fe400000000ff */
[----:B------:R-:W-:Y:S02]  /*6340*/  F2FP.PACK_AB R10, R106, R104 ;  /* 0x000000686a0a723e */ /* 0x000fe400000000ff */
[----:B------:R-:W-:Y:S01]  /*6350*/  F2FP.PACK_AB R11, R62, R63 ;  /* 0x0000003f3e0b723e */ /* 0x000fe200000000ff */
[----:B------:R-:W-:Y:S01]  /*6360*/  IMAD.MOV.U32 R159, RZ, RZ, R158 ;  /* 0x000000ffff9f7224 */ /* 0x000fe200078e009e */
[----:B------:R-:W-:Y:S01]  /*6370*/  MOV R158, R157 ;  /* 0x0000009d009e7202 */ /* 0x000fe20000000f00 */
[----:B------:R-:W-:Y:S01]  /*6380*/  IMAD.MOV.U32 R157, RZ, RZ, R155 ;  /* 0x000000ffff9d7224 */ /* 0x000fe200078e009b */
[----:B------:R-:W-:Y:S01]  /*6390*/  MOV R177, R166 ;  /* 0x000000a600b17202 */ /* 0x000fe20000000f00 */
[----:B------:R-:W-:-:S02]  /*63a0*/  IMAD.MOV.U32 R155, RZ, RZ, R139 ;  /* 0x000000ffff9b7224 */ /* 0x000fc400078e008b */
[----:B------:R-:W-:Y:S01]  /*63b0*/  HMMA.16816.F32 R124, R8, R24, R56 ;  /* 0x00000018087c723c */ /* 0x000fe20000001838 */
[----:B------:R1:W-:Y:S01]  /*63c0*/  MUFU.EX2 R57, R3 ;  /* 0x0000000300397308 */ /* 0x0003e20000000800 */
[----:B------:R-:W-:Y:S01]  /*63d0*/  MOV R139, R138 ;  /* 0x0000008a008b7202 */ /* 0x000fe20000000f00 */
[----:B------:R-:W-:Y:S02]  /*63e0*/  IMAD.MOV.U32 R178, RZ, RZ, R171 ;  /* 0x000000ffffb27224 */ /* 0x000fe400078e00ab */
[----:B------:R-:W-:Y:S02]  /*63f0*/  IMAD.MOV.U32 R138, RZ, RZ, R234 ;  /* 0x000000ffff8a7224 */ /* 0x000fe400078e00ea */
[----:B------:R-:W-:Y:S02]  /*6400*/  IMAD.MOV.U32 R176, RZ, RZ, R167 ;  /* 0x000000ffffb07224 */ /* 0x000fe400078e00a7 */
[----:B------:R-:W-:Y:S01]  /*6410*/  IMAD.MOV.U32 R175, RZ, RZ, R165 ;  /* 0x000000ffffaf7224 */ /* 0x000fe200078e00a5 */
[----:B------:R-:W-:Y:S01]  /*6420*/  MOV R167, R161 ;  /* 0x000000a100a77202 */ /* 0x000fe20000000f00 */
[----:B------:R-:W-:-:S02]  /*6430*/  IMAD.MOV.U32 R171, RZ, RZ, R164 ;  /* 0x000000ffffab7224 */ /* 0x000fc400078e00a4 */
[----:B-1----:R-:W-:Y:S01]  /*6440*/  FFMA.FTZ R3, R170, c[0x0][0x2d0], -R6 ;  /* 0x0000b400aa037a23 */ /* 0x002fe20000010806 */
[----:B------:R-:W-:Y:S01]  /*6450*/  MOV R170, R163 ;  /* 0x000000a300aa7202 */ /* 0x000fe20000000f00 */
[----:B------:R-:W-:Y:S01]  /*6460*/  IMAD.MOV.U32 R166, RZ, RZ, R162 ;  /* 0x000000ffffa67224 */ /* 0x000fe200078e00a2 */
[----:B------:R-:W-:Y:S01]  /*6470*/  HMMA.16816.F32 R52, R8, R26, R52 ;  /* 0x0000001a0834723c */ /* 0x000fe20000001834 */
[----:B------:R1:W-:Y:S01]  /*6480*/  MUFU.EX2 R56, R3 ;  /* 0x0000000300387308 */ /* 0x0003e20000000800 */
[----:B------:R-:W-:Y:S01]  /*6490*/  IMAD.MOV.U32 R165, RZ, RZ, R160 ;  /* 0x000000ffffa57224 */ /* 0x000fe200078e00a0 */
[----:B------:R-:W-:Y:S01]  /*64a0*/  MOV R164, R158 ;  /* 0x0000009e00a47202 */ /* 0x000fe20000000f00 */
[----:B------:R-:W-:Y:S01]  /*64b0*/  IMAD.MOV.U32 R163, RZ, RZ, R159 ;  /* 0x000000ffffa37224 */ /* 0x000fe200078e009f */
[----:B------:R-:W-:Y:S01]  /*64c0*/  MOV R160, R138 ;  /* 0x0000008a00a07202 */ /* 0x000fe20000000f00 */
[----:B------:R-:W-:Y:S01]  /*64d0*/  IMAD.MOV.U32 R161, RZ, RZ, R139 ;  /* 0x000000ffffa17224 */ /* 0x000fe200078e008b */
[----:B------:R4:W5:Y:S01]  /*64e0*/  LDL.LU R234, [R1+0x74] ;  /* 0x0000740001ea7983 */ /* 0x0009620000300800 */
[----:B------:R-:W-:-:S02]  /*64f0*/  IMAD.MOV.U32 R159, RZ, RZ, R137 ;  /* 0x000000ffff9f7224 */ /* 0x000fc400078e0089 */
[----:B------:R-:W-:Y:S02]  /*6500*/  IMAD.MOV.U32 R158, RZ, RZ, R136 ;  /* 0x000000ffff9e7224 */ /* 0x000fe400078e0088 */
[----:B------:R-:W-:Y:S01]  /*6510*/  HMMA.16816.F32 R136, R8, R20, R44 ;  /* 0x000000140888723c */ /* 0x000fe2000000182c */
[----:B-1----:R-:W-:Y:S02]  /*6520*/  FFMA.FTZ R3, R178, c[0x0][0x2d0], -R6 ;  /* 0x0000b400b2037a23 */ /* 0x002fe40000010806 */
[----:B------:R-:W-:Y:S02]  /*6530*/  IMAD.MOV.U32 R178, RZ, RZ, R177 ;  /* 0x000000ffffb27224 */ /* 0x000fe400078e00b1 */
[----:B------:R-:W-:Y:S01]  /*6540*/  IMAD.MOV.U32 R177, RZ, RZ, R176 ;  /* 0x000000ffffb17224 */ /* 0x000fe200078e00b0 */
[----:B------:R-:W-:Y:S01]  /*6550*/  MOV R176, R175 ;  /* 0x000000af00b07202 */ /* 0x000fe20000000f00 */
[----:B------:R-:W-:Y:S01]  /*6560*/  IMAD.MOV.U32 R175, RZ, RZ, R170 ;  /* 0x000000ffffaf7224 */ /* 0x000fe200078e00aa */
[----:B------:R1:W-:Y:S01]  /*6570*/  MUFU.EX2 R45, R3 ;  /* 0x00000003002d7308 */ /* 0x0003e20000000800 */
[----:B------:R-:W-:Y:S01]  /*6580*/  IMAD.MOV.U32 R170, RZ, RZ, R171 ;  /* 0x000000ffffaa7224 */ /* 0x000fe200078e00ab */
[----:B------:R-:W-:Y:S01]  /*6590*/  MOV R171, R166 ;  /* 0x000000a600ab7202 */ /* 0x000fe20000000f00 */
[----:B------:R-:W-:-:S02]  /*65a0*/  IMAD.MOV.U32 R162, RZ, RZ, R157 ;  /* 0x000000ffffa27224 */ /* 0x000fc400078e009d */
[----:B------:R-:W-:Y:S02]  /*65b0*/  IMAD.MOV.U32 R166, RZ, RZ, R167 ;  /* 0x000000ffffa67224 */ /* 0x000fe400078e00a7 */
[----:B------:R-:W-:Y:S01]  /*65c0*/  IMAD.MOV.U32 R167, RZ, RZ, R165 ;  /* 0x000000ffffa77224 */ /* 0x000fe200078e00a5 */
[----:B------:R-:W-:Y:S01]  /*65d0*/  MOV R165, R163 ;  /* 0x000000a300a57202 */ /* 0x000fe20000000f00 */
[----:B------:R-:W-:Y:S01]  /*65e0*/  IMAD.MOV.U32 R163, RZ, RZ, R164 ;  /* 0x000000ffffa37224 */ /* 0x000fe200078e00a4 */
[----:B------:R-:W-:Y:S01]  /*65f0*/  MOV R157, R233 ;  /* 0x000000e9009d7202 */ /* 0x000fe20000000f00 */
[----:B-1----:R-:W-:Y:S01]  /*6600*/  FFMA.FTZ R3, R178, c[0x0][0x2d0], -R5 ;  /* 0x0000b400b2037a23 */ /* 0x002fe20000010805 */
[C---:B------:R-:W-:Y:S01]  /*6610*/  HMMA.16816.F32 R48, R8.reuse, R12, R48 ;  /* 0x0000000c0830723c */ /* 0x040fe20000001830 */
[----:B------:R-:W-:Y:S01]  /*6620*/  IMAD.MOV.U32 R178, RZ, RZ, R177 ;  /* 0x000000ffffb27224 */ /* 0x000fe200078e00b1 */
[----:B------:R-:W-:Y:S01]  /*6630*/  MOV R177, R176 ;  /* 0x000000b000b17202 */ /* 0x000fe20000000f00 */
[----:B------:R-:W-:Y:S01]  /*6640*/  IMAD.MOV.U32 R176, RZ, RZ, R175 ;  /* 0x000000ffffb07224 */ /* 0x000fe200078e00af */
[----:B------:R-:W1:Y:S01]  /*6650*/  MUFU.EX2 R24, R4 ;  /* 0x0000000400187308 */ /* 0x000e620000000800 */
[----:B------:R-:W-:Y:S01]  /*6660*/  IMAD.MOV.U32 R175, RZ, RZ, R170 ;  /* 0x000000ffffaf7224 */ /* 0x000fe200078e00aa */
[----:B------:R-:W-:Y:S01]  /*6670*/  MOV R170, R171 ;  /* 0x000000ab00aa7202 */ /* 0x000fe20000000f00 */
[----:B------:R-:W-:Y:S01]  /*6680*/  IMAD.MOV.U32 R164, RZ, RZ, R162 ;  /* 0x000000ffffa47224 */ /* 0x000fe200078e00a2 */
[----:B------:R-:W-:Y:S01]  /*6690*/  MOV R162, R161 ;  /* 0x000000a100a27202 */ /* 0x000fe20000000f00 */
[----:B------:R-:W-:Y:S01]  /*66a0*/  IMAD.MOV.U32 R171, RZ, RZ, R166 ;  /* 0x000000ffffab7224 */ /* 0x000fe200078e00a6 */
[C---:B------:R-:W-:Y:S01]  /*66b0*/  HMMA.16816.F32 R40, R8.reuse, R22, R40 ;  /* 0x000000160828723c */ /* 0x040fe20000001828 */
[----:B------:R-:W-:Y:S01]  /*66c0*/  IMAD.MOV.U32 R166, RZ, RZ, R167 ;  /* 0x000000ffffa67224 */ /* 0x000fe200078e00a7 */
[----:B------:R-:W-:Y:S01]  /*66d0*/  MOV R167, R165 ;  /* 0x000000a500a77202 */ /* 0x000fe20000000f00 */
[----:B------:R-:W-:Y:S01]  /*66e0*/  IMAD.MOV.U32 R161, RZ, RZ, R160 ;  /* 0x000000ffffa17224 */ /* 0x000fe200078e00a0 */
[----:B------:R2:W-:Y:S01]  /*66f0*/  MUFU.EX2 R44, R3 ;  /* 0x00000003002c7308 */ /* 0x0005e20000000800 */
[----:B------:R-:W-:Y:S01]  /*6700*/  IMAD.MOV.U32 R160, RZ, RZ, R159 ;  /* 0x000000ffffa07224 */ /* 0x000fe200078e009f */
[----:B------:R-:W-:Y:S01]  /*6710*/  MOV R159, R158 ;  /* 0x0000009e009f7202 */ /* 0x000fe20000000f00 */
[----:B------:R-:W-:Y:S01]  /*6720*/  IMAD.MOV.U32 R165, RZ, RZ, R163 ;  /* 0x000000ffffa57224 */ /* 0x000fe200078e00a3 */
[----:B------:R-:W-:Y:S01]  /*6730*/  HMMA.16816.F32 R28, R8, R14, R28 ;  /* 0x0000000e081c723c */ /* 0x000fe2000000181c */
[----:B------:R-:W-:Y:S01]  /*6740*/  IMAD.MOV.U32 R163, RZ, RZ, R164 ;  /* 0x000000ffffa37224 */ /* 0x000fe200078e00a4 */
[----:B------:R-:W-:Y:S01]  /*6750*/  MOV R164, R162 ;  /* 0x000000a200a47202 */ /* 0x000fe20000000f00 */
[----:B------:R-:W-:Y:S01]  /*6760*/  IMAD.MOV.U32 R158, RZ, RZ, R157 ;  /* 0x000000ffff9e7224 */ /* 0x000fe200078e009d */
[----:B------:R4:W5:Y:S01]  /*6770*/  LDL.LU R233, [R1+0x70] ;  /* 0x0000700001e97983 */ /* 0x0009620000300800 */
[----:B------:R-:W-:-:S02]  /*6780*/  IMAD.MOV.U32 R242, RZ, RZ, R177 ;  /* 0x000000fffff27224 */ /* 0x000fc400078e00b1 */
[----:B------:R-:W-:Y:S01]  /*6790*/  IMAD.MOV.U32 R157, RZ, RZ, R156 ;  /* 0x000000ffff9d7224 */ /* 0x000fe200078e009c */
[----:B------:R-:W-:Y:S01]  /*67a0*/  MOV R156, R151 ;  /* 0x00000097009c7202 */ /* 0x000fe20000000f00 */
[----:B------:R-:W-:Y:S02]  /*67b0*/  IMAD.MOV.U32 R162, RZ, RZ, R161 ;  /* 0x000000ffffa27224 */ /* 0x000fe400078e00a1 */
[----:B--2---:R-:W-:Y:S01]  /*67c0*/  FFMA.FTZ R3, R178, c[0x0][0x2d0], -R5 ;  /* 0x0000b400b2037a23 */ /* 0x004fe20000010805 */
[----:B------:R-:W-:Y:S01]  /*67d0*/  MOV R178, R171 ;  /* 0x000000ab00b27202 */ /* 0x000fe20000000f00 */
[----:B------:R-:W-:Y:S01]  /*67e0*/  IMAD.MOV.U32 R174, RZ, RZ, R170 ;  /* 0x000000ffffae7224 */ /* 0x000fe200078e00aa */
[----:B------:R-:W-:Y:S01]  /*67f0*/  MOV R172, R176 ;  /* 0x000000b000ac7202 */ /* 0x000fe20000000f00 */
[----:B------:R-:W-:Y:S01]  /*6800*/  IMAD.MOV.U32 R161, RZ, RZ, R160 ;  /* 0x000000ffffa17224 */ /* 0x000fe200078e00a0 */
[----:B------:R-:W-:Y:S01]  /*6810*/  MOV R160, R159 ;  /* 0x0000009f00a07202 */ /* 0x000fe20000000f00 */
[----:B------:R-:W-:Y:S01]  /*6820*/  IMAD.MOV.U32 R151, RZ, RZ, R232 ;  /* 0x000000ffff977224 */ /* 0x000fe200078e00e8 */
[----:B------:R2:W-:Y:S01]  /*6830*/  MUFU.EX2 R27, R3 ;  /* 0x00000003001b7308 */ /* 0x0005e20000000800 */
[----:B------:R-:W-:-:S02]  /*6840*/  IMAD.MOV.U32 R159, RZ, RZ, R158 ;  /* 0x000000ffff9f7224 */ /* 0x000fc400078e009e */
[----:B------:R-:W-:Y:S01]  /*6850*/  IMAD.MOV.U32 R173, RZ, RZ, R175 ;  /* 0x000000ffffad7224 */ /* 0x000fe200078e00af */
[----:B------:R-:W-:Y:S01]  /*6860*/  MOV R77, R174 ;  /* 0x000000ae004d7202 */ /* 0x000fe20000000f00 */
        /* <DEDUP_REMOVED lines=8> */
[----:B--2---:R-:W-:-:S02]  /*68f0*/  FFMA.FTZ R3, R242, c[0x0][0x2d0], -R5 ;  /* 0x0000b400f2037a23 */ /* 0x004fc40000010805 */
[----:B------:R-:W-:Y:S02]  /*6900*/  IMAD.MOV.U32 R176, RZ, RZ, R167 ;  /* 0x000000ffffb07224 */ /* 0x000fe400078e00a7 */
[----:B------:R-:W-:Y:S01]  /*6910*/  IMAD.MOV.U32 R183, RZ, RZ, R172 ;  /* 0x000000ffffb77224 */ /* 0x000fe200078e00ac */
[----:B------:R2:W-:Y:S01]  /*6920*/  MUFU.EX2 R26, R3 ;  /* 0x00000003001a7308 */ /* 0x0005e20000000800 */
[----:B------:R-:W-:Y:S02]  /*6930*/  IMAD.MOV.U32 R78, RZ, RZ, R173 ;  /* 0x000000ffff4e7224 */ /* 0x000fe400078e00ad */
[----:B------:R-:W-:Y:S02]  /*6940*/  IMAD.MOV.U32 R171, RZ, RZ, R164 ;  /* 0x000000ffffab7224 */ /* 0x000fe400078e00a4 */
[----:B------:R-:W-:Y:S02]  /*6950*/  IMAD.MOV.U32 R177, RZ, RZ, R166 ;  /* 0x000000ffffb17224 */ /* 0x000fe400078e00a6 */
[----:B------:R-:W-:Y:S01]  /*6960*/  IMAD.MOV.U32 R167, RZ, RZ, R161 ;  /* 0x000000ffffa77224 */ /* 0x000fe200078e00a1 */
[----:B------:R-:W-:Y:S01]  /*6970*/  MOV R161, R156 ;  /* 0x0000009c00a17202 */ /* 0x000fe20000000f00 */
[----:B------:R-:W-:Y:S01]  /*6980*/  IMAD.MOV.U32 R165, RZ, RZ, R160 ;  /* 0x000000ffffa57224 */ /* 0x000fe200078e00a0 */
[----:B------:R-:W-:Y:S01]  /*6990*/  MOV R179, R176 ;  /* 0x000000b000b37202 */ /* 0x000fe20000000f00 */
[----:B------:R-:W-:-:S02]  /*69a0*/  IMAD.MOV.U32 R160, RZ, RZ, R151 ;  /* 0x000000ffffa07224 */ /* 0x000fc400078e0097 */
[----:B--2---:R-:W-:Y:S01]  /*69b0*/  FFMA.FTZ R3, R83, c[0x0][0x2d0], -R5 ;  /* 0x0000b40053037a23 */ /* 0x004fe20000010805 */
        /* <DEDUP_REMOVED lines=8> */
[----:B------:R-:W-:Y:S01]  /*6a40*/  MOV R172, R171 ;  /* 0x000000ab00ac7202 */ /* 0x000fe20000000f00 */
[----:B------:R-:W-:Y:S01]  /*6a50*/  IMAD.MOV.U32 R170, RZ, RZ, R163 ;  /* 0x000000ffffaa7224 */ /* 0x000fe200078e00a3 */
[----:B------:R-:W-:Y:S01]  /*6a60*/  MOV R135, R134 ;  /* 0x0000008600877202 */ /* 0x000fe20000000f00 */
[----:B------:R-:W-:-:S02]  /*6a70*/  IMAD.MOV.U32 R182, RZ, RZ, R177 ;  /* 0x000000ffffb67224 */ /* 0x000fc400078e00b1 */
[----:B------:R-:W-:Y:S02]  /*6a80*/  IMAD.MOV.U32 R183, RZ, RZ, R228 ;  /* 0x000000ffffb77224 */ /* 0x000fe400078e00e4 */
[----:B------:R-:W-:Y:S02]  /*6a90*/  IMAD.MOV.U32 R174, RZ, RZ, R167 ;  /* 0x000000ffffae7224 */ /* 0x000fe400078e00a7 */
[----:B------:R-:W-:Y:S01]  /*6aa0*/  IMAD.MOV.U32 R171, RZ, RZ, R160 ;  /* 0x000000ffffab7224 */ /* 0x000fe200078e00a0 */
[----:B------:R-:W-:Y:S01]  /*6ab0*/  MOV R160, R156 ;  /* 0x0000009c00a07202 */ /* 0x000fe20000000f00 */
[----:B------:R-:W-:Y:S02]  /*6ac0*/  IMAD.MOV.U32 R176, RZ, RZ, R164 ;  /* 0x000000ffffb07224 */ /* 0x000fe400078e00a4 */
[----:B------:R-:W-:Y:S02]  /*6ad0*/  IMAD.MOV.U32 R134, RZ, RZ, R231 ;  /* 0x000000ffff867224 */ /* 0x000fe400078e00e7 */
[----:B------:R-:W-:-:S02]  /*6ae0*/  FFMA.FTZ R6, R77, c[0x0][0x2d0], -R0 ;  /* 0x0000b4004d067a23 */ /* 0x000fc40000010800 */
[--C-:B------:R-:W-:Y:S02]  /*6af0*/  FFMA.FTZ R12, R78, c[0x0][0x2d0], -R0.reuse ;  /* 0x0000b4004e0c7a23 */ /* 0x100fe40000010800 */
[--C-:B------:R-:W-:Y:S02]  /*6b00*/  FFMA.FTZ R4, R79, c[0x0][0x2d0], -R0.reuse ;  /* 0x0000b4004f047a23 */ /* 0x100fe40000010800 */
[----:B------:R-:W-:Y:S01]  /*6b10*/  FFMA.FTZ R13, R179, c[0x0][0x2d0], -R0 ;  /* 0x0000b400b30d7a23 */ /* 0x000fe20000010800 */
[----:B------:R-:W-:Y:S01]  /*6b20*/  MOV R163, R159 ;  /* 0x0000009f00a37202 */ /* 0x000fe20000000f00 */
[----:B------:R-:W-:Y:S02]  /*6b30*/  IMAD.MOV.U32 R162, RZ, RZ, R157 ;  /* 0x000000ffffa27224 */ /* 0x000fe400078e009d */
[----:B------:R-:W-:Y:S01]  /*6b40*/  IMAD.MOV.U32 R242, RZ, RZ, R170 ;  /* 0x000000fffff27224 */ /* 0x000fe200078e00aa */
[----:B------:R3:W-:Y:S01]  /*6b50*/  MUFU.EX2 R25, R3 ;  /* 0x0000000300197308 */ /* 0x0007e20000000800 */
[----:B------:R-:W-:Y:S01]  /*6b60*/  FADD.FTZ R0, R183, R182 ;  /* 0x000000b6b7007221 */ /* 0x000fe20000010000 */
[----:B------:R-:W-:Y:S01]  /*6b70*/  MOV R86, R171 ;  /* 0x000000ab00567202 */ /* 0x000fe20000000f00 */
[----:B------:R-:W-:Y:S01]  /*6b80*/  IMAD.MOV.U32 R173, RZ, RZ, R166 ;  /* 0x000000ffffad7224 */ /* 0x000fe200078e00a6 */
[----:B------:R-:W-:Y:S01]  /*6b90*/  MOV R151, R230 ;  /* 0x000000e600977202 */ /* 0x000fe20000000f00 */
[----:B------:R-:W-:-:S02]  /*6ba0*/  IMAD.MOV.U32 R156, RZ, RZ, R148 ;  /* 0x000000ffff9c7224 */ /* 0x000fc400078e0094 */
[----:B------:R-:W-:Y:S01]  /*6bb0*/  FADD.FTZ R20, R181, R180 ;  /* 0x000000b4b5147221 */ /* 0x000fe20000010000 */
[----:B------:R-:W-:Y:S01]  /*6bc0*/  HMMA.16816.F32 R36, R8, R18, R36 ;  /* 0x000000120824723c */ /* 0x000fe20000001824 */
[----:B------:R-:W-:Y:S02]  /*6bd0*/  FFMA.FTZ R5, R83, c[0x0][0x2d0], -R7 ;  /* 0x0000b40053057a23 */ /* 0x000fe40000010807 */
[----:B------:R-:W-:Y:S01]  /*6be0*/  FADD.FTZ R22, R251, R248 ;  /* 0x000000f8fb167221 */ /* 0x000fe20000010000 */
[----:B------:R-:W-:Y:S01]  /*6bf0*/  MOV R178, R165 ;  /* 0x000000a500b27202 */ /* 0x000fe20000000f00 */
[----:B------:R-:W-:Y:S01]  /*6c00*/  IMAD.MOV.U32 R182, RZ, RZ, R174 ;  /* 0x000000ffffb67224 */ /* 0x000fe200078e00ae */
[----:B------:R4:W5:Y:S01]  /*6c10*/  LDL.LU R231, [R1+0x68] ;  /* 0x0000680001e77983 */ /* 0x0009620000300800 */
[----:B------:R-:W-:Y:S02]  /*6c20*/  IMAD.MOV.U32 R159, RZ, RZ, R135 ;  /* 0x000000ffff9f7224 */ /* 0x000fe400078e0087 */
[----:B------:R-:W-:Y:S01]  /*6c30*/  IMAD.MOV.U32 R170, RZ, RZ, R161 ;  /* 0x000000ffffaa7224 */ /* 0x000fe200078e00a1 */
[----:B------:R-:W-:Y:S01]  /*6c40*/  MOV R158, R134 ;  /* 0x00000086009e7202 */ /* 0x000fe20000000f00 */
[----:B------:R-:W-:-:S02]  /*6c50*/  IMAD.MOV.U32 R174, RZ, RZ, R176 ;  /* 0x000000ffffae7224 */ /* 0x000fc400078e00b0 */
[----:B---3--:R-:W-:Y:S01]  /*6c60*/  FFMA.FTZ R3, R119, c[0x0][0x2d0], -R7 ;  /* 0x0000b40077037a23 */ /* 0x008fe20000010807 */
[----:B------:R-:W-:Y:S01]  /*6c70*/  MOV R175, R162 ;  /* 0x000000a200af7202 */ /* 0x000fe20000000f00 */
[----:B------:R-:W-:Y:S01]  /*6c80*/  IMAD.MOV.U32 R157, RZ, RZ, R133 ;  /* 0x000000ffff9d7224 */ /* 0x000fe200078e0085 */
[----:B------:R2:W-:Y:S01]  /*6c90*/  MUFU.EX2 R15, R5 ;  /* 0x00000005000f7308 */ /* 0x0005e20000000800 */
[----:B------:R-:W-:Y:S02]  /*6ca0*/  FFMA.FTZ R7, R76, c[0x0][0x2d0], -R7 ;  /* 0x0000b4004c077a23 */ /* 0x000fe40000010807 */
[----:B------:R-:W-:Y:S02]  /*6cb0*/  FADD.FTZ R21, R242, R252 ;  /* 0x000000fcf2157221 */ /* 0x000fe40000010000 */
        /* <DEDUP_REMOVED lines=8> */
[----:B------:R-:W-:Y:S01]  /*6d40*/  IMAD.MOV.U32 R161, RZ, RZ, R157 ;  /* 0x000000ffffa17224 */ /* 0x000fe200078e009d */
[----:B------:R-:W1:Y:S01]  /*6d50*/  LDSM.16.MT88.4 R132, [R224+0x3100] ;  /* 0x00310000e084783b */ /* 0x000e620000004200 */
[----:B--2---:R-:W-:Y:S01]  /*6d60*/  FADD.FTZ R5, R174, R0 ;  /* 0x00000000ae057221 */ /* 0x004fe20000010000 */
[----:B------:R2:W-:Y:S01]  /*6d70*/  MUFU.EX2 R23, R3 ;  /* 0x0000000300177308 */ /* 0x0005e20000000800 */
[----:B------:R-:W-:Y:S01]  /*6d80*/  IMAD.MOV.U32 R159, RZ, RZ, R151 ;  /* 0x000000ffff9f7224 */ /* 0x000fe200078e0097 */
[----:B------:R-:W-:Y:S01]  /*6d90*/  LDSM.16.MT88.4 R164, [R225+0x3100] ;  /* 0x00310000e1a4783b */ /* 0x000fe20000004200 */
[----:B------:R-:W-:-:S02]  /*6da0*/  IMAD.MOV.U32 R162, RZ, RZ, R158 ;  /* 0x000000ffffa27224 */ /* 0x000fc400078e009e */
[----:B------:R-:W-:Y:S01]  /*6db0*/  FADD.FTZ R0, R76, R22 ;  /* 0x000000164c007221 */ /* 0x000fe20000010000 */
[----:B------:R-:W-:Y:S01]  /*6dc0*/  LDSM.16.MT88.4 R16, [R226+0x3100] ;  /* 0x00310000e210783b */ /* 0x000fe20000004200 */
[----:B---3--:R-:W-:Y:S01]  /*6dd0*/  FADD.FTZ R4, R86, R20 ;  /* 0x0000001456047221 */ /* 0x008fe20000010000 */
[----:B------:R3:W1:Y:S01]  /*6de0*/  MUFU.EX2 R9, R6 ;  /* 0x0000000600097308 */ /* 0x0006620000000800 */
[----:B------:R-:W-:Y:S01]  /*6df0*/  FADD.FTZ R5, R77, R5 ;  /* 0x000000054d057221 */ /* 0x000fe20000010000 */
[----:B------:R4:W5:Y:S01]  /*6e00*/  LDL.LU R230, [R1+0x64] ;  /* 0x0000640001e67983 */ /* 0x0009620000300800 */
[----:B------:R-:W-:Y:S02]  /*6e10*/  IMAD.MOV.U32 R158, RZ, RZ, R150 ;  /* 0x000000ffff9e7224 */ /* 0x000fe400078e0096 */
[----:B------:R-:W-:Y:S01]  /*6e20*/  FADD.FTZ R4, R183, R4 ;  /* 0x00000004b7047221 */ /* 0x000fe20000010000 */
[----:B------:R-:W-:Y:S01]  /*6e30*/  MOV R157, R149 ;  /* 0x00000095009d7202 */ /* 0x000fe20000000f00 */
[----:B--2---:R-:W-:Y:S01]  /*6e40*/  FADD.FTZ R3, R82, R21 ;  /* 0x0000001552037221 */ /* 0x004fe20000010000 */
[----:B------:R-:W-:Y:S01]  /*6e50*/  MOV R81, R161 ;  /* 0x000000a100517202 */ /* 0x000fe20000000f00 */
[----:B------:R-:W-:-:S02]  /*6e60*/  IMAD.MOV.U32 R169, RZ, RZ, R163 ;  /* 0x000000ffffa97224 */ /* 0x000fc400078e00a3 */
[----:B------:R-:W-:Y:S02]  /*6e70*/  IMAD.MOV.U32 R83, RZ, RZ, R159 ;  /* 0x000000ffff537224 */ /* 0x000fe400078e009f */
[----:B------:R-:W-:Y:S01]  /*6e80*/  IMAD.MOV.U32 R80, RZ, RZ, R162 ;  /* 0x000000ffff507224 */ /* 0x000fe200078e00a2 */
[----:B------:R-:W-:Y:S01]  /*6e90*/  MOV R78, R177 ;  /* 0x000000b1004e7202 */ /* 0x000fe20000000f00 */
[----:B---3--:R-:W-:Y:S01]  /*6ea0*/  FADD.FTZ R6, R154, R3 ;  /* 0x000000039a067221 */ /* 0x008fe20000010000 */
[----:B------:R-:W-:Y:S01]  /*6eb0*/  MOV R170, R158 ;  /* 0x0000009e00aa7202 */ /* 0x000fe20000000f00 */
[----:B------:R-:W-:Y:S02]  /*6ec0*/  FADD.FTZ R3, R152, R0 ;  /* 0x0000000098037221 */ /* 0x000fe40000010000 */
[----:B------:R-:W-:Y:S01]  /*6ed0*/  IMAD.MOV.U32 R79, RZ, RZ, R178 ;  /* 0x000000ffff4f7224 */ /* 0x000fe200078e00b2 */
[----:B------:R2:W-:Y:S01]  /*6ee0*/  MUFU.EX2 R14, R7 ;  /* 0x00000007000e7308 */ /* 0x0005e20000000800 */
[----:B------:R-:W-:Y:S01]  /*6ef0*/  FADD.FTZ R0, R87, R5 ;  /* 0x0000000557007221 */ /* 0x000fe20000010000 */
[----:B------:R-:W3:Y:S01]  /*6f00*/  LDSM.16.MT88.4 R148, [R227+0x3100] ;  /* 0x00310000e394783b */ /* 0x000ee20000004200 */
[----:B------:R-:W-:-:S02]  /*6f10*/  FADD.FTZ R5, R243, R4 ;  /* 0x00000004f3057221 */ /* 0x000fc40000010000 */
[----:B------:R-:W-:Y:S01]  /*6f20*/  IMAD.MOV.U32 R82, RZ, RZ, R83 ;  /* 0x000000ffff527224 */ /* 0x000fe200078e0053 */
[----:B------:R4:W5:Y:S01]  /*6f30*/  LDL.LU R229, [R1+0x60] ;  /* 0x0000600001e57983 */ /* 0x0009620000300800 */
[----:B------:R-:W-:Y:S02]  /*6f40*/  FADD.FTZ R4, R169, R6 ;  /* 0x00000006a9047221 */ /* 0x000fe40000010000 */
[----:B------:R-:W-:Y:S02]  /*6f50*/  FADD.FTZ R3, R80, R3 ;  /* 0x0000000350037221 */ /* 0x000fe40000010000 */
[----:B------:R-:W-:Y:S01]  /*6f60*/  IMAD.MOV.U32 R171, RZ, RZ, R157 ;  /* 0x000000ffffab7224 */ /* 0x000fe200078e009d */
[----:B------:R-:W-:Y:S01]  /*6f70*/  MOV R76, R79 ;  /* 0x0000004f004c7202 */ /* 0x000fe20000000f00 */
[----:B------:R-:W-:Y:S01]  /*6f80*/  FADD.FTZ R0, R81, R0 ;  /* 0x0000000051007221 */ /* 0x000fe20000010000 */
[----:B------:R-:W1:Y:S01]  /*6f90*/  MUFU.EX2 R10, R12 ;  /* 0x0000000c000a7308 */ /* 0x000e620000000800 */
[----:B------:R-:W-:Y:S01]  /*6fa0*/  FADD.FTZ R8, R246, R5 ;  /* 0x00000005f6087221 */ /* 0x000fe20000010000 */
[----:B------:R4:W5:Y:S01]  /*6fb0*/  LDL.LU R228, [R1+0x5c] ;  /* 0x00005c0001e47983 */ /* 0x0009620000300800 */
[----:B------:R-:W-:-:S02]  /*6fc0*/  IMAD.MOV.U32 R242, RZ, RZ, R172 ;  /* 0x000000fffff27224 */ /* 0x000fc400078e00ac */
[----:B------:R-:W-:Y:S02]  /*6fd0*/  IMAD.MOV.U32 R83, RZ, RZ, R78 ;  /* 0x000000ffff537224 */ /* 0x000fe400078e004e */
[----:B--2---:R-:W-:Y:S02]  /*6fe0*/  FADD.FTZ R7, R82, R4 ;  /* 0x0000000452077221 */ /* 0x004fe40000010000 */
[----:B------:R-:W-:Y:S02]  /*6ff0*/  FADD.FTZ R6, R170, R3 ;  /* 0x00000003aa067221 */ /* 0x000fe40000010000 */
[----:B------:R-:W-:Y:S01]  /*7000*/  IMAD.MOV.U32 R77, RZ, RZ, R182 ;  /* 0x000000ffff4d7224 */ /* 0x000fe200078e00b6 */
[----:B------:R-:W-:Y:S01]  /*7010*/  MOV R79, R155 ;  /* 0x0000009b004f7202 */ /* 0x000fe20000000f00 */
[----:B------:R-:W-:Y:S01]  /*7020*/  FADD.FTZ R5, R171, R0 ;  /* 0x00000000ab057221 */ /* 0x000fe20000010000 */
[----:B------:R-:W2:Y:S01]  /*7030*/  MUFU.EX2 R13, R13 ;  /* 0x0000000d000d7308 */ /* 0x000ea20000000800 */
[----:B------:R-:W-:Y:S01]  /*7040*/  FADD.FTZ R4, R249, R8 ;  /* 0x00000008f9047221 */ /* 0x000fe20000010000 */
[----:B------:R4:W5:Y:S01]  /*7050*/  LDL.LU R119, [R1+0x58] ;  /* 0x0000580001777983 */ /* 0x0009620000300800 */
[----:B------:R-:W-:-:S02]  /*7060*/  IMAD.MOV.U32 R78, RZ, RZ, R242 ;  /* 0x000000ffff4e7224 */ /* 0x000fc400078e00f2 */
[----:B------:R-:W-:Y:S02]  /*7070*/  FADD.FTZ R3, R83, R7 ;  /* 0x0000000753037221 */ /* 0x000fe40000010000 */
[----:B------:R-:W-:Y:S02]  /*7080*/  FADD.FTZ R0, R76, R6 ;  /* 0x000000064c007221 */ /* 0x000fe40000010000 */
[----:B------:R-:W-:Y:S02]  /*7090*/  IMAD.MOV.U32 R242, RZ, RZ, R153 ;  /* 0x000000fffff27224 */ /* 0x000fe400078e0099 */
[----:B------:R-:W-:Y:S02]  /*70a0*/  FADD.FTZ R6, R77, R5 ;  /* 0x000000054d067221 */ /* 0x000fe40000010000 */
[----:B------:R-:W-:Y:S02]  /*70b0*/  FADD.FTZ R4, R245, R4 ;  /* 0x00000004f5047221 */ /* 0x000fe40000010000 */
[----:B------:R-:W-:-:S02]  /*70c0*/  FADD.FTZ R5, R78, R3 ;  /* 0x000000034e057221 */ /* 0x000fc40000010000 */
[----:B------:R-:W-:Y:S02]  /*70d0*/  FADD.FTZ R3, R79, R0 ;  /* 0x000000004f037221 */ /* 0x000fe40000010000 */
[----:B------:R-:W-:Y:S02]  /*70e0*/  FADD.FTZ R0, R242, R6 ;  /* 0x00000006f2007221 */ /* 0x000fe40000010000 */
[----:B------:R-:W-:Y:S02]  /*70f0*/  FADD.FTZ R4, R215, R4 ;  /* 0x00000004d7047221 */ /* 0x000fe40000010000 */
        /* <DEDUP_REMOVED lines=62> */
[----:B-1----:R-:W-:-:S02]  /*74e0*/  FADD.FTZ R3, R24, R0 ;  /* 0x0000000018037221 */ /* 0x002fc40000010000 */
        /* <DEDUP_REMOVED lines=12> */
[----:B--2---:R-:W-:Y:S02]  /*75b0*/  FADD.FTZ R4, R13, R4 ;  /* 0x000000040d047221 */ /* 0x004fe40000010000 */
[----:B------:R-:W-:Y:S02]  /*75c0*/  FADD.FTZ R0, R25, R0 ;  /* 0x0000000019007221 */ /* 0x000fe40000010000 */
[----:B------:R-:W-:Y:S01]  /*75d0*/  FADD.FTZ R3, R45, R3 ;  /* 0x000000032d037221 */ /* 0x000fe20000010000 */
[----:B------:R4:W-:Y:S04]  /*75e0*/  STL [R1+0x1c], R5 ;  /* 0x00001c0501007387 */ /* 0x0009e80000100800 */
[----:B------:R4:W-:Y:S04]  /*75f0*/  STL [R1+0x18], R4 ;  /* 0x0000180401007387 */ /* 0x0009e80000100800 */
[----:B------:R4:W-:Y:S04]  /*7600*/  STL [R1+0x24], R0 ;  /* 0x0000240001007387 */ /* 0x0009e80000100800 */
[----:B------:R4:W-:Y:S01]  /*7610*/  STL [R1+0x20], R3 ;  /* 0x0000200301007387 */ /* 0x0009e20000100800 */
[----:B------:R-:W-:-:S02]  /*7620*/  F2FP.PACK_AB R176, R57, R60 ;  /* 0x0000003c39b0723e */ /* 0x000fc400000000ff */
[----:B------:R-:W-:Y:S02]  /*7630*/  F2FP.PACK_AB R177, R27, R44 ;  /* 0x0000002c1bb1723e */ /* 0x000fe400000000ff */
[----:B------:R-:W-:Y:S02]  /*7640*/  F2FP.PACK_AB R178, R45, R56 ;  /* 0x000000382db2723e */ /* 0x000fe400000000ff */
[----:B------:R-:W-:Y:S02]  /*7650*/  F2FP.PACK_AB R179, R25, R26 ;  /* 0x0000001a19b3723e */ /* 0x000fe400000000ff */
[----:B------:R-:W-:Y:S02]  /*7660*/  F2FP.PACK_AB R180, R23, R24 ;  /* 0x0000001817b4723e */ /* 0x000fe400000000ff */
[----:B------:R-:W-:Y:S02]  /*7670*/  F2FP.PACK_AB R181, R10, R9 ;  /* 0x000000090ab5723e */ /* 0x000fe400000000ff */
[----:B------:R-:W-:-:S02]  /*7680*/  F2FP.PACK_AB R182, R14, R15 ;  /* 0x0000000f0eb6723e */ /* 0x000fc400000000ff */
[----:B------:R-:W-:Y:S01]  /*7690*/  F2FP.PACK_AB R183, R13, R11 ;  /* 0x0000000b0db7723e */ /* 0x000fe200000000ff */
[C---:B------:R-:W-:Y:S08]  /*76a0*/  HMMA.16816.F32 R120, R176.reuse, R132, R120 ;  /* 0x00000084b078723c */ /* 0x040ff00000001878 */
[C---:B------:R-:W-:Y:S08]  /*76b0*/  HMMA.16816.F32 R128, R176.reuse, R134, R128 ;  /* 0x00000086b080723c */ /* 0x040ff00000001880 */
[C---:B---3--:R-:W-:Y:S08]  /*76c0*/  HMMA.16816.F32 R140, R176.reuse, R148, R140 ;  /* 0x00000094b08c723c */ /* 0x048ff0000000188c */
[C---:B------:R-:W-:Y:S08]  /*76d0*/  HMMA.16816.F32 R144, R176.reuse, R150, R144 ;  /* 0x00000096b090723c */ /* 0x040ff00000001890 */
[C---:B------:R-:W-:Y:S08]  /*76e0*/  HMMA.16816.F32 R156, R176.reuse, R164, R96 ;  /* 0x000000a4b09c723c */ /* 0x040ff00000001860 */
[----:B------:R-:W-:Y:S08]  /*76f0*/  HMMA.16816.F32 R160, R176, R166, R92 ;  /* 0x000000a6b0a0723c */ /* 0x000ff0000000185c */
[C---:B------:R-:W-:Y:S08]  /*7700*/  HMMA.16816.F32 R124, R180.reuse, R132, R124 ;  /* 0x00000084b47c723c */ /* 0x040ff0000000187c */
[C---:B------:R-:W-:Y:S08]  /*7710*/  HMMA.16816.F32 R136, R180.reuse, R148, R136 ;  /* 0x00000094b488723c */ /* 0x040ff00000001888 */
[----:B------:R-:W-:Y:S08]  /*7720*/  HMMA.16816.F32 R152, R180, R164, R32 ;  /* 0x000000a4b498723c */ /* 0x000ff00000001820 */
[----:B------:R-:W-:Y:S08]  /*7730*/  HMMA.16816.F32 R172, R176, R16, R88 ;  /* 0x00000010b0ac723c */ /* 0x000ff00000001858 */
[C---:B------:R-:W-:Y:S08]  /*7740*/  HMMA.16816.F32 R132, R180.reuse, R134, R52 ;  /* 0x00000086b484723c */ /* 0x040ff00000001834 */
[C---:B------:R-:W-:Y:S08]  /*7750*/  HMMA.16816.F32 R148, R180.reuse, R150, R40 ;  /* 0x00000096b494723c */ /* 0x040ff00000001828 */
[C---:B------:R-:W-:Y:S08]  /*7760*/  HMMA.16816.F32 R164, R180.reuse, R166, R36 ;  /* 0x000000a6b4a4723c */ /* 0x040ff00000001824 */
[----:B------:R-:W-:Y:S08]  /*7770*/  HMMA.16816.F32 R168, R180, R16, R48 ;  /* 0x00000010b4a8723c */ /* 0x000ff00000001830 */
[-C--:B------:R-:W-:Y:S08]  /*7780*/  HMMA.16816.F32 R176, R176, R18.reuse, R64 ;  /* 0x00000012b0b0723c */ /* 0x080ff00000001840 */
[----:B------:R-:W-:Y:S01]  /*7790*/  HMMA.16816.F32 R180, R180, R18, R28 ;  /* 0x00000012b4b4723c */ /* 0x000fe2000000181c */
[----:B------:R-:W-:Y:S07]  /*77a0*/  @!P1 BRA `(.L_x_2) ;  /* 0x0000566000009947 */ /* 0x000fee0003800000 */
[----:B----4-:R-:W2:Y:S01]  /*77b0*/  LDL.LU R242, [R1] ;  /* 0x0000000001f27983 */ /* 0x010ea20000300800 */
[----:B------:R-:W-:Y:S01]  /*77c0*/  UMOV UR6, 0x5 ;  /* 0x0000000500067882 */ /* 0x000fe20000000000 */
[----:B------:R-:W-:Y:S01]  /*77d0*/  IMAD.MOV.U32 R116, RZ, RZ, R70 ;  /* 0x000000ffff747224 */ /* 0x000fe200078e0046 */
[----:B------:R-:W-:Y:S01]  /*77e0*/  ULDC.64 UR4, c[0x0][0x208] ;  /* 0x0000820000047ab9 */ /* 0x000fe20000000a00 */
[----:B------:R-:W-:Y:S01]  /*77f0*/  IMAD.MOV.U32 R3, RZ, RZ, R71 ;  /* 0x000000ffff037224 */ /* 0x000fe200078e0047 */
[----:B------:R-:W-:Y:S01]  /*7800*/  MOV R118, R2 ;  /* 0x0000000200767202 */ /* 0x000fe20000000f00 */
[----:B------:R-:W-:Y:S01]  /*7810*/  USHF.L.U64.HI UR5, UR4, UR6, UR5 ;  /* 0x0000000604057299 */ /* 0x000fe20008010205 */
[----:B------:R-:W-:Y:S01]  /*7820*/  MOV R117, R68 ;  /* 0x0000004400757202 */ /* 0x000fe20000000f00 */
[----:B------:R-:W-:Y:S01]  /*7830*/  USHF.L.U32 UR4, UR4, 0x5, URZ ;  /* 0x0000000504047899 */ /* 0x000fe2000800063f */
[----:B--2---:R-:W-:-:S07]  /*7840*/  IADD3 R242, R242, -0x2, RZ ;  /* 0xfffffffef2f27810 */ /* 0x004fce0007ffe0ff */
[----:B------:R-:W2:Y:S04]  /*7850*/  LDL.LU.64 R76, [R1+0x8] ;  /* 0x00000800014c7983 */ /* 0x000ea80000300a00 */
[----:B------:R-:W3:Y:S04]  /*7860*/  LDL.LU.64 R78, [R1+0x10] ;  /* 0x00001000014e7983 */ /* 0x000ee80000300a00 */
[----:B------:R-:W4:Y:S01]  /*7870*/  LDL R83, [R1+0x28] ;  /* 0x0000280001537983 */ /* 0x000f220000100800 */
[----:B--2---:R-:W-:-:S02]  /*7880*/  MOV R5, R77 ;  /* 0x0000004d00057202 */ /* 0x004fc40000000f00 */
[----:B---3--:R-:W-:Y:S02]  /*7890*/  MOV R4, R78 ;  /* 0x0000004e00047202 */ /* 0x008fe40000000f00 */
[----:B----4-:R-:W-:-:S03]  /*78a0*/  SHF.L.U32 R241, R83, 0x1, RZ ;  /* 0x0000000153f17819 */ /* 0x010fc600000006ff */
[----:B------:R1:W-:Y:S04]  /*78b0*/  STL.64 [R1+0x38], R4 ;  /* 0x0000380401007387 */ /* 0x0003e80000100a00 */
.L_x_3:
[----:B--2---:R-:W2:Y:S01]  /*78c0*/  LDL.64 R72, [R1+0x38] ;  /* 0x0000380001487983 */ /* 0x004ea20000100a00 */
[----:B------:R-:W-:Y:S04]  /*78d0*/  DEPBAR.LE SB0, 0x0 ;  /* 0x000080000000791a */ /* 0x000fe80000000000 */
[----:B------:R-:W-:Y:S01]  /*78e0*/  SHF.R.S32.HI R0, RZ, 0x1f, R242 ;  /* 0x0000001fff007819 */ /* 0x000fe200000114f2 */
[----:B------:R-:W-:Y:S01]  /*78f0*/  BAR.SYNC.DEFER_BLOCKING 0x0 ;  /* 0x0000000000007b1d */ /* 0x000fe20000010000 */
[----:B------:R-:W-:Y:S04]  /*7900*/  IMAD.WIDE.U32 R84, R242, c[0x0][0x208], RZ ;  /* 0x00008200f2547a25 */ /* 0x000fe800078e00ff */
[----:B------:R-:W-:Y:S03]  /*7910*/  IMAD R0, R0, c[0x0][0x208], RZ ;  /* 0x0000820000007a24 */ /* 0x000fe600078e02ff */
[----:B-----5:R-:W-:Y:S01]  /*7920*/  STL [R1+0x58], R230 ;  /* 0x000058e601007387 */ /* 0x020fe20000100800 */
[----:B------:R-:W-:Y:S03]  /*7930*/  IMAD R0, R242, c[0x0][0x20c], R0 ;  /* 0x00008300f2007a24 */ /* 0x000fe600078e0200 */
[----:B------:R-:W-:Y:S02]  /*7940*/  STL [R1+0x5c], R119 ;  /* 0x00005c7701007387 */ /* 0x000fe40000100800 */
[----:B------:R-:W-:Y:S02]  /*7950*/  IADD3 R0, R85, R0, RZ ;  /* 0x0000000055007210 */ /* 0x000fe40007ffe0ff */
[----:B------:R-:W-:Y:S03]  /*7960*/  STL [R1+0x60], R234 ;  /* 0x000060ea01007387 */ /* 0x000fe60000100800 */
[----:B------:R-:W-:Y:S01]  /*7970*/  IMAD R0, R0, 0x70, RZ ;  /* 0x0000007000007824 */ /* 0x000fe200078e02ff */
[----:B------:R-:W-:Y:S04]  /*7980*/  STL [R1+0x64], R233 ;  /* 0x000064e901007387 */ /* 0x000fe80000100800 */
[----:B------:R-:W-:Y:S08]  /*7990*/  LDSM.16.M88.4 R112, [R230+0x7100] ;  /* 0x00710000e670783b */ /* 0x000ff00000000200 */
[----:B------:R-:W3:Y:S08]  /*79a0*/  LDSM.16.M88.4 R16, [R119+0x3900] ;  /* 0x003900007710783b */ /* 0x000ef00000000200 */
[----:B------:R-:W4:Y:S08]  /*79b0*/  LDSM.16.M88.4 R108, [R230+0x9100] ;  /* 0x00910000e66c783b */ /* 0x000f300000000200 */
[----:B------:R-:W1:Y:S08]  /*79c0*/  LDSM.16.M88.4 R32, [R119+0x4100] ;  /* 0x004100007720783b */ /* 0x000e700000000200 */
[----:B------:R-:W1:Y:S08]  /*79d0*/  LDSM.16.M88.4 R48, [R119+0x4900] ;  /* 0x004900007730783b */ /* 0x000e700000000200 */
[----:B------:R-:W1:Y:S08]  /*79e0*/  LDSM.16.M88.4 R64, [R119+0x5100] ;  /* 0x005100007740783b */ /* 0x000e700000000200 */
[----:B------:R-:W1:Y:S08]  /*79f0*/  LDSM.16.M88.4 R80, [R119+0x5900] ;  /* 0x005900007750783b */ /* 0x000e700000000200 */
[----:B------:R-:W1:Y:S08]  /*7a00*/  LDSM.16.M88.4 R96, [R119+0x6100] ;  /* 0x006100007760783b */ /* 0x000e700000000200 */
[----:B------:R-:W1:Y:S08]  /*7a10*/  LDSM.16.M88.4 R184, [R119+0x6900] ;  /* 0x0069000077b8783b */ /* 0x000e700000000200 */
[----:B------:R-:W-:Y:S08]  /*7a20*/  LDSM.16.M88.4 R188, [R233+0x7100] ;  /* 0x00710000e9bc783b */ /* 0x000ff00000000200 */
[----:B------:R-:W1:Y:S08]  /*7a30*/  LDSM.16.M88.4 R192, [R234] ;  /* 0x00000000eac0783b */ /* 0x000e700000000200 */
[----:B------:R-:W1:Y:S08]  /*7a40*/  LDSM.16.M88.4 R196, [R233+0x9100] ;  /* 0x00910000e9c4783b */ /* 0x000e700000000200 */
[----:B------:R-:W1:Y:S08]  /*7a50*/  LDSM.16.M88.4 R200, [R240] ;  /* 0x00000000f0c8783b */ /* 0x000e700000000200 */
[----:B------:R-:W1:Y:S08]  /*7a60*/  LDSM.16.M88.4 R204, [R239] ;  /* 0x00000000efcc783b */ /* 0x000e700000000200 */
[----:B------:R-:W1:Y:S08]  /*7a70*/  LDSM.16.M88.4 R208, [R238] ;  /* 0x00000000eed0783b */ /* 0x000e700000000200 */
[----:B------:R-:W1:Y:S08]  /*7a80*/  LDSM.16.M88.4 R212, [R237] ;  /* 0x00000000edd4783b */ /* 0x000e700000000200 */
[----:B------:R-:W1:Y:S08]  /*7a90*/  LDSM.16.M88.4 R216, [R236] ;  /* 0x00000000ecd8783b */ /* 0x000e700000000200 */
[----:B------:R-:W1:Y:S08]  /*7aa0*/  LDSM.16.M88.4 R220, [R235] ;  /* 0x00000000ebdc783b */ /* 0x000e700000000200 */
[----:B------:R-:W-:Y:S01]  /*7ab0*/  STL [R1+0x68], R240 ;  /* 0x000068f001007387 */ /* 0x000fe20000100800 */
[----:B--2---:R-:W-:Y:S01]  /*7ac0*/  IMAD.WIDE.U32 R84, R84, 0x70, R72 ;  /* 0x0000007054547825 */ /* 0x004fe200078e0048 */
[-C--:B-1-3--:R-:W-:Y:S04]  /*7ad0*/  HMMA.16816.F32 R4, R112, R16.reuse, RZ ;  /* 0x000000107004723c */ /* 0x08afe800000018ff */
[C---:B------:R-:W-:Y:S02]  /*7ae0*/  LEA R90, P1, R84.reuse, c[0x0][0x1f8], 0x1 ;  /* 0x00007e00545a7a11 */ /* 0x040fe400078208ff */
[----:B------:R-:W-:Y:S02]  /*7af0*/  IADD3 R0, R85, R0, RZ ;  /* 0x0000000055007210 */ /* 0x000fe40007ffe0ff */
[C---:B----4-:R-:W-:Y:S04]  /*7b00*/  HMMA.16816.F32 R8, R108.reuse, R16, RZ ;  /* 0x000000106c08723c */ /* 0x050fe800000018ff */
[----:B------:R-:W-:Y:S02]  /*7b10*/  LEA.HI.X R91, R84, c[0x0][0x1fc], R0, 0x1, P1 ;  /* 0x00007f00545b7a11 */ /* 0x000fe400008f0c00 */
[----:B------:R-:W-:Y:S02]  /*7b20*/  IADD3 R88, P1, R90, UR4, RZ ;  /* 0x000000045a587c10 */ /* 0x000fe4000ff3e0ff */
[-C--:B------:R-:W-:Y:S01]  /*7b30*/  HMMA.16816.F32 R12, R108, R18.reuse, RZ ;  /* 0x000000126c0c723c */ /* 0x080fe200000018ff */
[----:B------:R-:W-:Y:S01]  /*7b40*/  @!PT LDS RZ, [RZ] ;  /* 0x00000000fffff984 */ /* 0x000fe20000000800 */
[----:B------:R-:W-:Y:S01]  /*7b50*/  @!PT LDS RZ, [RZ] ;  /* 0x00000000fffff984 */ /* 0x000fe20000000800 */
[----:B------:R-:W-:Y:S01]  /*7b60*/  @!PT LDS RZ, [RZ] ;  /* 0x00000000fffff984 */ /* 0x000fe20000000800 */
[----:B------:R1:W-:Y:S03]  /*7b70*/  LDGSTS.E.BYPASS.LTC128B.128 [R241+0x100], [R90.64], !P0 ;  /* 0x001000005af17fae */ /* 0x0003e6000c101d48 */
[----:B------:R-:W-:Y:S02]  /*7b80*/  IADD3.X R89, R91, UR5, RZ, P1, !PT ;  /* 0x000000055b597c10 */ /* 0x000fe40008ffe4ff */
[----:B------:R-:W-:Y:S02]  /*7b90*/  IADD3 R94, P2, R88, UR4, RZ ;  /* 0x00000004585e7c10 */ /* 0x000fe4000ff5e0ff */
[C---:B------:R-:W-:Y:S01]  /*7ba0*/  HMMA.16816.F32 R16, R112.reuse, R18, RZ ;  /* 0x000000127010723c */ /* 0x040fe200000018ff */
[----:B------:R1:W-:Y:S03]  /*7bb0*/  LDGSTS.E.BYPASS.LTC128B.128 [R241+0x900], [R88.64], !P0 ;  /* 0x0090000058f17fae */ /* 0x0003e6000c101d48 */
[----:B------:R-:W-:Y:S02]  /*7bc0*/  IADD3.X R95, R89, UR5, RZ, P2, !PT ;  /* 0x00000005595f7c10 */ /* 0x000fe400097fe4ff */
[----:B------:R-:W-:Y:S02]  /*7bd0*/  IADD3 R92, P1, R94, UR4, RZ ;  /* 0x000000045e5c7c10 */ /* 0x000fe4000ff3e0ff */
[-C--:B------:R-:W-:Y:S01]  /*7be0*/  HMMA.16816.F32 R20, R112, R32.reuse, RZ ;  /* 0x000000207014723c */ /* 0x080fe200000018ff */
        /* <DEDUP_REMOVED lines=9> */
[----:B------:R-:W-:Y:S04]  /*7c80*/  IADD3.X R103, R101, UR5, RZ, P1, !PT ;  /* 0x0000000565677c10 */ /* 0x000fe80008ffe4ff */
[C---:B------:R-:W-:Y:S01]  /*7c90*/  HMMA.16816.F32 R32, R112.reuse, R34, RZ ;  /* 0x000000227020723c */ /* 0x040fe200000018ff */
[----:B------:R4:W-:Y:S07]  /*7ca0*/  LDGSTS.E.BYPASS.LTC128B.128 [R241+0x2900], [R102.64], !P0 ;  /* 0x0290000066f17fae */ /* 0x0009ee000c101d48 */
[-C--:B------:R-:W-:Y:S08]  /*7cb0*/  HMMA.16816.F32 R36, R112, R48.reuse, RZ ;  /* 0x000000307024723c */ /* 0x080ff000000018ff */
[C---:B------:R-:W-:Y:S04]  /*7cc0*/  HMMA.16816.F32 R40, R108.reuse, R48, RZ ;  /* 0x000000306c28723c */ /* 0x040fe800000018ff */
[----:B---3--:R-:W-:Y:S04]  /*7cd0*/  IADD3 R100, P1, R102, UR4, RZ ;  /* 0x0000000466647c10 */ /* 0x008fe8000ff3e0ff */
[-C--:B------:R-:W-:Y:S01]  /*7ce0*/  HMMA.16816.F32 R44, R108, R50.reuse, RZ ;  /* 0x000000326c2c723c */ /* 0x080fe200000018ff */
[----:B------:R-:W-:Y:S02]  /*7cf0*/  IADD3.X R101, R103, UR5, RZ, P1, !PT ;  /* 0x0000000567657c10 */ /* 0x000fe40008ffe4ff */
[C---:B------:R-:W-:Y:S02]  /*7d00*/  ISETP.GT.AND P1, PT, R242.reuse, RZ, PT ;  /* 0x000000fff200720c */ /* 0x040fe40003f24270 */
[----:B------:R-:W-:Y:S01]  /*7d10*/  IADD3 R242, R242, -0x1, RZ ;  /* 0xfffffffff2f27810 */ /* 0x000fe20007ffe0ff */
[----:B------:R4:W-:Y:S02]  /*7d20*/  LDGSTS.E.BYPASS.LTC128B.128 [R241+0x3100], [R100.64], !P0 ;  /* 0x0310000064f17fae */ /* 0x0009e4000c101d48 */
[C---:B------:R-:W-:Y:S06]  /*7d30*/  HMMA.16816.F32 R48, R112.reuse, R50, RZ ;  /* 0x000000327030723c */ /* 0x040fec00000018ff */
[----:B------:R-:W0:Y:S02]  /*7d40*/  LDGDEPBAR ;  /* 0x00000000000079af */ /* 0x000e240000000000 */
[-C--:B------:R-:W-:Y:S08]  /*7d50*/  HMMA.16816.F32 R52, R112, R64.reuse, RZ ;  /* 0x000000407034723c */ /* 0x080ff000000018ff */
[C---:B------:R-:W-:Y:S08]  /*7d60*/  HMMA.16816.F32 R56, R108.reuse, R64, RZ ;  /* 0x000000406c38723c */ /* 0x040ff000000018ff */
[-C--:B------:R-:W-:Y:S08]  /*7d70*/  HMMA.16816.F32 R60, R108, R66.reuse, RZ ;  /* 0x000000426c3c723c */ /* 0x080ff000000018ff */
[C---:B------:R-:W-:Y:S08]  /*7d80*/  HMMA.16816.F32 R64, R112.reuse, R66, RZ ;  /* 0x000000427040723c */ /* 0x040ff000000018ff */
[-C--:B------:R-:W-:Y:S08]  /*7d90*/  HMMA.16816.F32 R68, R112, R80.reuse, RZ ;  /* 0x000000507044723c */ /* 0x080ff000000018ff */
[C---:B------:R-:W-:Y:S08]  /*7da0*/  HMMA.16816.F32 R72, R108.reuse, R80, RZ ;  /* 0x000000506c48723c */ /* 0x040ff000000018ff */
[-C--:B------:R-:W-:Y:S08]  /*7db0*/  HMMA.16816.F32 R76, R108, R82.reuse, RZ ;  /* 0x000000526c4c723c */ /* 0x080ff000000018ff */
[C---:B------:R-:W-:Y:S08]  /*7dc0*/  HMMA.16816.F32 R80, R112.reuse, R82, RZ ;  /* 0x000000527050723c */ /* 0x040ff000000018ff */
[-C--:B------:R-:W-:Y:S08]  /*7dd0*/  HMMA.16816.F32 R84, R112, R96.reuse, RZ ;  /* 0x000000607054723c */ /* 0x080ff000000018ff */
[C---:B-1----:R-:W-:Y:S08]  /*7de0*/  HMMA.16816.F32 R88, R108.reuse, R96, RZ ;  /* 0x000000606c58723c */ /* 0x042ff000000018ff */
[-C--:B--2---:R-:W-:Y:S08]  /*7df0*/  HMMA.16816.F32 R92, R108, R98.reuse, RZ ;  /* 0x000000626c5c723c */ /* 0x084ff000000018ff */
[C---:B------:R-:W-:Y:S08]  /*7e00*/  HMMA.16816.F32 R96, R112.reuse, R98, RZ ;  /* 0x000000627060723c */ /* 0x040ff000000018ff */
[-C--:B----4-:R-:W-:Y:S08]  /*7e10*/  HMMA.16816.F32 R100, R112, R184.reuse, RZ ;  /* 0x000000b87064723c */ /* 0x090ff000000018ff */
[C---:B------:R-:W-:Y:S08]  /*7e20*/  HMMA.16816.F32 R104, R108.reuse, R184, RZ ;  /* 0x000000b86c68723c */ /* 0x040ff000000018ff */
[-C--:B------:R-:W-:Y:S08]  /*7e30*/  HMMA.16816.F32 R108, R108, R186.reuse, RZ ;  /* 0x000000ba6c6c723c */ /* 0x080ff000000018ff */
[----:B------:R-:W-:Y:S01]  /*7e40*/  HMMA.16816.F32 R112, R112, R186, RZ ;  /* 0x000000ba7070723c */ /* 0x000fe200000018ff */
[----:B------:R-:W-:Y:S07]  /*7e50*/  LDSM.16.M88.4 R184, [R231+0x7100] ;  /* 0x00710000e7b8783b */ /* 0x000fee0000000200 */
[-C--:B------:R-:W-:Y:S08]  /*7e60*/  HMMA.16816.F32 R4, R188, R192.reuse, R4 ;  /* 0x000000c0bc04723c */ /* 0x080ff00000001804 */
[C---:B------:R-:W-:Y:S08]  /*7e70*/  HMMA.16816.F32 R8, R196.reuse, R192, R8 ;  /* 0x000000c0c408723c */ /* 0x040ff00000001808 */
[-C--:B------:R-:W-:Y:S08]  /*7e80*/  HMMA.16816.F32 R12, R196, R194.reuse, R12 ;  /* 0x000000c2c40c723c */ /* 0x080ff0000000180c */
[C---:B------:R-:W-:Y:S01]  /*7e90*/  HMMA.16816.F32 R16, R188.reuse, R194, R16 ;  /* 0x000000c2bc10723c */ /* 0x040fe20000001810 */
[----:B------:R-:W1:Y:S07]  /*7ea0*/  LDSM.16.M88.4 R192, [R229+0x3900] ;  /* 0x00390000e5c0783b */ /* 0x000e6e0000000200 */
[-C--:B------:R-:W-:Y:S08]  /*7eb0*/  HMMA.16816.F32 R20, R188, R200.reuse, R20 ;  /* 0x000000c8bc14723c */ /* 0x080ff00000001814 */
[C---:B------:R-:W-:Y:S08]  /*7ec0*/  HMMA.16816.F32 R24, R196.reuse, R200, R24 ;  /* 0x000000c8c418723c */ /* 0x040ff00000001818 */
[-C--:B------:R-:W-:Y:S08]  /*7ed0*/  HMMA.16816.F32 R28, R196, R202.reuse, R28 ;  /* 0x000000cac41c723c */ /* 0x080ff0000000181c */
[C---:B------:R-:W-:Y:S01]  /*7ee0*/  HMMA.16816.F32 R32, R188.reuse, R202, R32 ;  /* 0x000000cabc20723c */ /* 0x040fe20000001820 */
[----:B------:R-:W2:Y:S07]  /*7ef0*/  LDSM.16.M88.4 R200, [R231+0x9100] ;  /* 0x00910000e7c8783b */ /* 0x000eae0000000200 */
[-C--:B------:R-:W-:Y:S08]  /*7f00*/  HMMA.16816.F32 R36, R188, R204.reuse, R36 ;  /* 0x000000ccbc24723c */ /* 0x080ff00000001824 */
[C---:B------:R-:W-:Y:S08]  /*7f10*/  HMMA.16816.F32 R40, R196.reuse, R204, R40 ;  /* 0x000000ccc428723c */ /* 0x040ff00000001828 */
[-C--:B------:R-:W-:Y:S08]  /*7f20*/  HMMA.16816.F32 R44, R196, R206.reuse, R44 ;  /* 0x000000cec42c723c */ /* 0x080ff0000000182c */
[C---:B------:R-:W-:Y:S01]  /*7f30*/  HMMA.16816.F32 R48, R188.reuse, R206, R48 ;  /* 0x000000cebc30723c */ /* 0x040fe20000001830 */
[----:B------:R-:W3:Y:S07]  /*7f40*/  LDSM.16.M88.4 R204, [R229+0x4100] ;  /* 0x00410000e5cc783b */ /* 0x000eee0000000200 */
[-C--:B------:R-:W-:Y:S08]  /*7f50*/  HMMA.16816.F32 R52, R188, R208.reuse, R52 ;  /* 0x000000d0bc34723c */ /* 0x080ff00000001834 */
[C---:B------:R-:W-:Y:S08]  /*7f60*/  HMMA.16816.F32 R56, R196.reuse, R208, R56 ;  /* 0x000000d0c438723c */ /* 0x040ff00000001838 */
[-C--:B------:R-:W-:Y:S08]  /*7f70*/  HMMA.16816.F32 R60, R196, R210.reuse, R60 ;  /* 0x000000d2c43c723c */ /* 0x080ff0000000183c */
[C---:B------:R-:W-:Y:S01]  /*7f80*/  HMMA.16816.F32 R64, R188.reuse, R210, R64 ;  /* 0x000000d2bc40723c */ /* 0x040fe20000001840 */
[----:B------:R-:W4:Y:S07]  /*7f90*/  LDSM.16.M88.4 R208, [R229+0x4900] ;  /* 0x00490000e5d0783b */ /* 0x000f2e0000000200 */
[-C--:B------:R-:W-:Y:S08]  /*7fa0*/  HMMA.16816.F32 R68, R188, R212.reuse, R68 ;  /* 0x000000d4bc44723c */ /* 0x080ff00000001844 */
[C---:B------:R-:W-:Y:S08]  /*7fb0*/  HMMA.16816.F32 R72, R196.reuse, R212, R72 ;  /* 0x000000d4c448723c */ /* 0x040ff00000001848 */
[-C--:B------:R-:W-:Y:S08]  /*7fc0*/  HMMA.16816.F32 R76, R196, R214.reuse, R76 ;  /* 0x000000d6c44c723c */ /* 0x080ff0000000184c */
[C---:B------:R-:W-:Y:S01]  /*7fd0*/  HMMA.16816.F32 R80, R188.reuse, R214, R80 ;  /* 0x000000d6bc50723c */ /* 0x040fe20000001850 */
[----:B------:R-:W-:Y:S07]  /*7fe0*/  LDSM.16.M88.4 R212, [R232+0x7100] ;  /* 0x00710000e8d4783b */ /* 0x000fee0000000200 */
[-C--:B------:R-:W-:Y:S08]  /*7ff0*/  HMMA.16816.F32 R84, R188, R216.reuse, R84 ;  /* 0x000000d8bc54723c */ /* 0x080ff00000001854 */
[C---:B------:R-:W-:Y:S08]  /*8000*/  HMMA.16816.F32 R88, R196.reuse, R216, R88 ;  /* 0x000000d8c458723c */ /* 0x040ff00000001858 */
[-C--:B------:R-:W-:Y:S08]  /*8010*/  HMMA.16816.F32 R92, R196, R218.reuse, R92 ;  /* 0x000000dac45c723c */ /* 0x080ff0000000185c */
[C---:B------:R-:W-:Y:S01]  /*8020*/  HMMA.16816.F32 R96, R188.reuse, R218, R96 ;  /* 0x000000dabc60723c */ /* 0x040fe20000001860 */
[----:B------:R-:W-:Y:S07]  /*8030*/  LDSM.16.M88.4 R216, [R228] ;  /* 0x00000000e4d8783b */ /* 0x000fee0000000200 */
[-C--:B------:R-:W-:Y:S08]  /*8040*/  HMMA.16816.F32 R100, R188, R220.reuse, R100 ;  /* 0x000000dcbc64723c */ /* 0x080ff00000001864 */
[C---:B------:R-:W-:Y:S08]  /*8050*/  HMMA.16816.F32 R104, R196.reuse, R220, R104 ;  /* 0x000000dcc468723c */ /* 0x040ff00000001868 */
[-C--:B------:R-:W-:Y:S01]  /*8060*/  HMMA.16816.F32 R108, R196, R222.reuse, R108 ;  /* 0x000000dec46c723c */ /* 0x080fe2000000186c */
[----:B------:R-:W-:Y:S07]  /*8070*/  LDSM.16.M88.4 R196, [R229+0x6100] ;  /* 0x00610000e5c4783b */ /* 0x000fee0000000200 */
[----:B------:R-:W-:Y:S01]  /*8080*/  HMMA.16816.F32 R112, R188, R222, R112 ;  /* 0x000000debc70723c */ /* 0x000fe20000001870 */
[----:B------:R-:W4:Y:S07]  /*8090*/  LDSM.16.M88.4 R188, [R229+0x5100] ;  /* 0x00510000e5bc783b */ /* 0x000f2e0000000200 */
[-C--:B-1----:R-:W-:Y:S08]  /*80a0*/  HMMA.16816.F32 R4, R184, R192.reuse, R4 ;  /* 0x000000c0b804723c */ /* 0x082ff00000001804 */
[C---:B--2---:R-:W-:Y:S08]  /*80b0*/  HMMA.16816.F32 R8, R200.reuse, R192, R8 ;  /* 0x000000c0c808723c */ /* 0x044ff00000001808 */
[-C--:B------:R-:W-:Y:S08]  /*80c0*/  HMMA.16816.F32 R12, R200, R194.reuse, R12 ;  /* 0x000000c2c80c723c */ /* 0x080ff0000000180c */
[C---:B------:R-:W-:Y:S01]  /*80d0*/  HMMA.16816.F32 R16, R184.reuse, R194, R16 ;  /* 0x000000c2b810723c */ /* 0x040fe20000001810 */
[----:B------:R-:W1:Y:S07]  /*80e0*/  LDSM.16.M88.4 R192, [R229+0x5900] ;  /* 0x00590000e5c0783b */ /* 0x000e6e0000000200 */
[-C--:B---3--:R-:W-:Y:S08]  /*80f0*/  HMMA.16816.F32 R20, R184, R204.reuse, R20 ;  /* 0x000000ccb814723c */ /* 0x088ff00000001814 */
[C---:B------:R-:W-:Y:S08]  /*8100*/  HMMA.16816.F32 R24, R200.reuse, R204, R24 ;  /* 0x000000ccc818723c */ /* 0x040ff00000001818 */
[-C--:B------:R-:W-:Y:S08]  /*8110*/  HMMA.16816.F32 R28, R200, R206.reuse, R28 ;  /* 0x000000cec81c723c */ /* 0x080ff0000000181c */
[C---:B------:R-:W-:Y:S01]  /*8120*/  HMMA.16816.F32 R32, R184.reuse, R206, R32 ;  /* 0x000000ceb820723c */ /* 0x040fe20000001820 */
[----:B------:R-:W2:Y:S07]  /*8130*/  LDSM.16.M88.4 R204, [R229+0x6900] ;  /* 0x00690000e5cc783b */ /* 0x000eae0000000200 */
[-C--:B----4-:R-:W-:Y:S08]  /*8140*/  HMMA.16816.F32 R36, R184, R208.reuse, R36 ;  /* 0x000000d0b824723c */ /* 0x090ff00000001824 */
[C---:B------:R-:W-:Y:S08]  /*8150*/  HMMA.16816.F32 R40, R200.reuse, R208, R40 ;  /* 0x000000d0c828723c */ /* 0x040ff00000001828 */
[-C--:B------:R-:W-:Y:S08]  /*8160*/  HMMA.16816.F32 R44, R200, R210.reuse, R44 ;  /* 0x000000d2c82c723c */ /* 0x080ff0000000182c */
[C---:B------:R-:W-:Y:S08]  /*8170*/  HMMA.16816.F32 R48, R184.reuse, R210, R48 ;  /* 0x000000d2b830723c */ /* 0x040ff00000001830 */
[-C--:B------:R-:W-:Y:S08]  /*8180*/  HMMA.16816.F32 R52, R184, R188.reuse, R52 ;  /* 0x000000bcb834723c */ /* 0x080ff00000001834 */
[C---:B------:R-:W-:Y:S08]  /*8190*/  HMMA.16816.F32 R56, R200.reuse, R188, R56 ;  /* 0x000000bcc838723c */ /* 0x040ff00000001838 */
[-C--:B------:R-:W-:Y:S08]  /*81a0*/  HMMA.16816.F32 R60, R200, R190.reuse, R60 ;  /* 0x000000bec83c723c */ /* 0x080ff0000000183c */
[C---:B------:R-:W-:Y:S01]  /*81b0*/  HMMA.16816.F32 R64, R184.reuse, R190, R64 ;  /* 0x000000beb840723c */ /* 0x040fe20000001840 */
[----:B------:R-:W3:Y:S07]  /*81c0*/  LDSM.16.M88.4 R188, [R232+0x9100] ;  /* 0x00910000e8bc783b */ /* 0x000eee0000000200 */
[-C--:B-1----:R-:W-:Y:S08]  /*81d0*/  HMMA.16816.F32 R68, R184, R192.reuse, R68 ;  /* 0x000000c0b844723c */ /* 0x082ff00000001844 */
[C---:B------:R-:W-:Y:S08]  /*81e0*/  HMMA.16816.F32 R72, R200.reuse, R192, R72 ;  /* 0x000000c0c848723c */ /* 0x040ff00000001848 */
[-C--:B------:R-:W-:Y:S08]  /*81f0*/  HMMA.16816.F32 R76, R200, R194.reuse, R76 ;  /* 0x000000c2c84c723c */ /* 0x080ff0000000184c */
[C---:B------:R-:W-:Y:S08]  /*8200*/  HMMA.16816.F32 R80, R184.reuse, R194, R80 ;  /* 0x000000c2b850723c */ /* 0x040ff00000001850 */
[-C--:B------:R-:W-:Y:S08]  /*8210*/  HMMA.16816.F32 R84, R184, R196.reuse, R84 ;  /* 0x000000c4b854723c */ /* 0x080ff00000001854 */
[C---:B------:R-:W-:Y:S08]  /*8220*/  HMMA.16816.F32 R88, R200.reuse, R196, R88 ;  /* 0x000000c4c858723c */ /* 0x040ff00000001858 */
[-C--:B------:R-:W-:Y:S08]  /*8230*/  HMMA.16816.F32 R92, R200, R198.reuse, R92 ;  /* 0x000000c6c85c723c */ /* 0x080ff0000000185c */
[C---:B------:R-:W-:Y:S08]  /*8240*/  HMMA.16816.F32 R96, R184.reuse, R198, R96 ;  /* 0x000000c6b860723c */ /* 0x040ff00000001860 */
[-C--:B--2---:R-:W-:Y:S08]  /*8250*/  HMMA.16816.F32 R100, R184, R204.reuse, R100 ;  /* 0x000000ccb864723c */ /* 0x084ff00000001864 */
[C---:B------:R-:W-:Y:S08]  /*8260*/  HMMA.16816.F32 R104, R200.reuse, R204, R104 ;  /* 0x000000ccc868723c */ /* 0x040ff00000001868 */
[-C--:B------:R-:W-:Y:S08]  /*8270*/  HMMA.16816.F32 R108, R200, R206.reuse, R108 ;  /* 0x000000cec86c723c */ /* 0x080ff0000000186c */
[----:B------:R-:W-:Y:S08]  /*8280*/  HMMA.16816.F32 R112, R184, R206, R112 ;  /* 0x000000ceb870723c */ /* 0x000ff00000001870 */
[-C--:B------:R-:W-:Y:S08]  /*8290*/  HMMA.16816.F32 R4, R212, R216.reuse, R4 ;  /* 0x000000d8d404723c */ /* 0x080ff00000001804 */
[C---:B---3--:R-:W-:Y:S08]  /*82a0*/  HMMA.16816.F32 R8, R188.reuse, R216, R8 ;  /* 0x000000d8bc08723c */ /* 0x048ff00000001808 */
[-C--:B------:R-:W-:Y:S08]  /*82b0*/  HMMA.16816.F32 R12, R188, R218.reuse, R12 ;  /* 0x000000dabc0c723c */ /* 0x080ff0000000180c */
[----:B------:R-:W-:Y:S01]  /*82c0*/  FMUL.FTZ R4, R4, c[0x0][0x320] ;  /* 0x0000c80004047a20 */ /* 0x000fe20000410000 */
[C---:B------:R-:W-:Y:S03]  /*82d0*/  HMMA.16816.F32 R16, R212.reuse, R218, R16 ;  /* 0x000000dad410723c */ /* 0x040fe60000001810 */
[----:B------:R-:W1:Y:S01]  /*82e0*/  MUFU.TANH R185, R4 ;  /* 0x0000000400b97308 */ /* 0x000e620000002400 */
[----:B------:R-:W-:Y:S02]  /*82f0*/  FMUL.FTZ R6, R6, c[0x0][0x320] ;  /* 0x0000c80006067a20 */ /* 0x000fe40000410000 */
[----:B------:R-:W-:Y:S02]  /*8300*/  FMUL.FTZ R5, R5, c[0x0][0x320] ;  /* 0x0000c80005057a20 */ /* 0x000fe40000410000 */
[----:B------:R-:W-:Y:S04]  /*8310*/  FMUL.FTZ R7, R7, c[0x0][0x320] ;  /* 0x0000c80007077a20 */ /* 0x000fe80000410000 */
[----:B------:R-:W-:Y:S01]  /*8320*/  FMUL.FTZ R8, R8, c[0x0][0x320] ;  /* 0x0000c80008087a20 */ /* 0x000fe20000410000 */
[----:B------:R-:W2:Y:S01]  /*8330*/  MUFU.TANH R187, R6 ;  /* 0x0000000600bb7308 */ /* 0x000ea20000002400 */
[----:B------:R-:W-:Y:S02]  /*8340*/  FMUL.FTZ R9, R9, c[0x0][0x320] ;  /* 0x0000c80009097a20 */ /* 0x000fe40000410000 */
[----:B------:R-:W-:Y:S02]  /*8350*/  FMUL.FTZ R10, R10, c[0x0][0x320] ;  /* 0x0000c8000a0a7a20 */ /* 0x000fe40000410000 */
[----:B------:R-:W-:Y:S02]  /*8360*/  FMUL.FTZ R11, R11, c[0x0][0x320] ;  /* 0x0000c8000b0b7a20 */ /* 0x000fe40000410000 */
[----:B------:R-:W-:Y:S02]  /*8370*/  FMUL.FTZ R12, R12, c[0x0][0x320] ;  /* 0x0000c8000c0c7a20 */ /* 0x000fe40000410000 */
[----:B------:R-:W-:Y:S01]  /*8380*/  FMUL.FTZ R14, R14, c[0x0][0x320] ;  /* 0x0000c8000e0e7a20 */ /* 0x000fe20000410000 */
[----:B------:R-:W-:Y:S01]  /*8390*/  MUFU.TANH R184, R5 ;  /* 0x0000000500b87308 */ /* 0x000fe20000002400 */
[----:B------:R-:W-:Y:S02]  /*83a0*/  FMUL.FTZ R13, R13, c[0x0][0x320] ;  /* 0x0000c8000d0d7a20 */ /* 0x000fe40000410000 */
[----:B------:R-:W-:Y:S01]  /*83b0*/  FMUL.FTZ R15, R15, c[0x0][0x320] ;  /* 0x0000c8000f0f7a20 */ /* 0x000fe20000410000 */
[----:B-1----:R-:W-:Y:S01]  /*83c0*/  FMNMX.FTZ R0, R185, R3, !PT ;  /* 0x00000003b9007209 */ /* 0x002fe20007810000 */
[----:B------:R-:W-:Y:S02]  /*83d0*/  FMUL.FTZ R16, R16, c[0x0][0x320] ;  /* 0x0000c80010107a20 */ /* 0x000fe40000410000 */
[----:B------:R-:W-:Y:S02]  /*83e0*/  FMUL.FTZ R19, R19, c[0x0][0x320] ;  /* 0x0000c80013137a20 */ /* 0x000fe40000410000 */
[----:B------:R-:W-:Y:S01]  /*83f0*/  FMUL.FTZ R17, R17, c[0x0][0x320] ;  /* 0x0000c80011117a20 */ /* 0x000fe20000410000 */
[----:B------:R-:W-:Y:S01]  /*8400*/  MUFU.TANH R12, R12 ;  /* 0x0000000c000c7308 */ /* 0x000fe20000002400 */
[----:B------:R-:W-:Y:S01]  /*8410*/  FMUL.FTZ R18, R18, c[0x0][0x320] ;  /* 0x0000c80012127a20 */ /* 0x000fe20000410000 */
[----:B--2---:R-:W-:Y:S08]  /*8420*/  FMNMX.FTZ R2, R187, R116, !PT ;  /* 0x00000074bb027209 */ /* 0x004ff00007810000 */
[----:B------:R1:W-:Y:S10]  /*8430*/  MUFU.TANH R186, R7 ;  /* 0x0000000700ba7308 */ /* 0x0003f40000002400 */
[----:B------:R-:W-:Y:S10]  /*8440*/  MUFU.TANH R13, R13 ;  /* 0x0000000d000d7308 */ /* 0x000ff40000002400 */
[----:B------:R-:W2:Y:S01]  /*8450*/  MUFU.TANH R195, R8 ;  /* 0x0000000800c37308 */ /* 0x000ea20000002400 */
[----:B-1----:R-:W1:Y:S09]  /*8460*/  LDSM.16.M88.4 R4, [R228+0x800] ;  /* 0x00080000e404783b */ /* 0x002e720000000200 */
[----:B------:R-:W3:Y:S10]  /*8470*/  MUFU.TANH R192, R9 ;  /* 0x0000000900c07308 */ /* 0x000ef40000002400 */
[----:B------:R-:W-:Y:S10]  /*8480*/  MUFU.TANH R194, R10 ;  /* 0x0000000a00c27308 */ /* 0x000ff40000002400 */
[----:B------:R4:W-:Y:S10]  /*8490*/  MUFU.TANH R193, R11 ;  /* 0x0000000b00c17308 */ /* 0x0009f40000002400 */
[----:B------:R-:W2:Y:S01]  /*84a0*/  MUFU.TANH R18, R18 ;  /* 0x0000001200127308 */ /* 0x000ea20000002400 */
[-C--:B-1----:R-:W-:Y:S09]  /*84b0*/  HMMA.16816.F32 R20, R212, R4.reuse, R20 ;  /* 0x00000004d414723c */ /* 0x082ff20000001814 */
[----:B------:R-:W1:Y:S01]  /*84c0*/  MUFU.TANH R16, R16 ;  /* 0x0000001000107308 */ /* 0x000e620000002400 */
[C---:B------:R-:W-:Y:S01]  /*84d0*/  HMMA.16816.F32 R24, R188.reuse, R4, R24 ;  /* 0x00000004bc18723c */ /* 0x040fe20000001818 */
[----:B----4-:R-:W4:Y:S08]  /*84e0*/  LDSM.16.M88.4 R8, [R228+0x1000] ;  /* 0x00100000e408783b */ /* 0x010f300000000200 */
[----:B------:R-:W1:Y:S01]  /*84f0*/  MUFU.TANH R19, R19 ;  /* 0x0000001300137308 */ /* 0x000e620000002400 */
[-C--:B------:R-:W-:Y:S04]  /*8500*/  HMMA.16816.F32 R28, R188, R6.reuse, R28 ;  /* 0x00000006bc1c723c */ /* 0x080fe8000000181c */
[----:B------:R-:W-:Y:S04]  /*8510*/  FMUL.FTZ R22, R22, c[0x0][0x320] ;  /* 0x0000c80016167a20 */ /* 0x000fe80000410000 */
[C---:B------:R-:W-:Y:S01]  /*8520*/  HMMA.16816.F32 R32, R212.reuse, R6, R32 ;  /* 0x00000006d420723c */ /* 0x040fe20000001820 */
[----:B------:R-:W-:Y:S01]  /*8530*/  MUFU.TANH R17, R17 ;  /* 0x0000001100117308 */ /* 0x000fe20000002400 */
[----:B------:R-:W1:Y:S02]  /*8540*/  LDSM.16.M88.4 R4, [R228+0x1800] ;  /* 0x00180000e404783b */ /* 0x000e640000000200 */
[----:B------:R-:W-:Y:S02]  /*8550*/  FMUL.FTZ R20, R20, c[0x0][0x320] ;  /* 0x0000c80014147a20 */ /* 0x000fe40000410000 */
[----:B------:R-:W-:Y:S02]  /*8560*/  FMUL.FTZ R23, R23, c[0x0][0x320] ;  /* 0x0000c80017177a20 */ /* 0x000fe40000410000 */
[----:B------:R-:W-:Y:S03]  /*8570*/  FMUL.FTZ R24, R24, c[0x0][0x320] ;  /* 0x0000c80018187a20 */ /* 0x000fe60000410000 */
[----:B------:R-:W1:Y:S01]  /*8580*/  MUFU.TANH R22, R22 ;  /* 0x0000001600167308 */ /* 0x000e620000002400 */
        /* <DEDUP_REMOVED lines=8> */
[-C--:B----4-:R-:W-:Y:S03]  /*8610*/  HMMA.16816.F32 R36, R212, R8.reuse, R36 ;  /* 0x00000008d424723c */ /* 0x090fe60000001824 */
[----:B------:R-:W-:Y:S02]  /*8620*/  FMUL.FTZ R34, R34, c[0x0][0x320] ;  /* 0x0000c80022227a20 */ /* 0x000fe40000410000 */
[----:B------:R-:W-:Y:S01]  /*8630*/  FMUL.FTZ R32, R32, c[0x0][0x320] ;  /* 0x0000c80020207a20 */ /* 0x000fe20000410000 */
[----:B------:R-:W-:Y:S01]  /*8640*/  MUFU.TANH R20, R20 ;  /* 0x0000001400147308 */ /* 0x000fe20000002400 */
[----:B------:R-:W-:Y:S01]  /*8650*/  FMUL.FTZ R35, R35, c[0x0][0x320] ;  /* 0x0000c80023237a20 */ /* 0x000fe20000410000 */
[C---:B------:R-:W-:Y:S04]  /*8660*/  HMMA.16816.F32 R40, R188.reuse, R8, R40 ;  /* 0x00000008bc28723c */ /* 0x040fe80000001828 */
[----:B------:R-:W-:Y:S02]  /*8670*/  FMUL.FTZ R33, R33, c[0x0][0x320] ;  /* 0x0000c80021217a20 */ /* 0x000fe40000410000 */
[----:B------:R-:W-:Y:S02]  /*8680*/  FMUL.FTZ R26, R26, c[0x0][0x320] ;  /* 0x0000c8001a1a7a20 */ /* 0x000fe40000410000 */
[----:B------:R-:W-:Y:S01]  /*8690*/  MUFU.TANH R25, R25 ;  /* 0x0000001900197308 */ /* 0x000fe20000002400 */
[-C--:B------:R-:W-:Y:S07]  /*86a0*/  HMMA.16816.F32 R44, R188, R10.reuse, R44 ;  /* 0x0000000abc2c723c */ /* 0x080fee000000182c */
[----:B------:R-:W-:Y:S01]  /*86b0*/  FMUL.FTZ R36, R36, c[0x0][0x320] ;  /* 0x0000c80024247a20 */ /* 0x000fe20000410000 */
[C---:B------:R-:W-:Y:S01]  /*86c0*/  HMMA.16816.F32 R48, R212.reuse, R10, R48 ;  /* 0x0000000ad430723c */ /* 0x040fe20000001830 */
[----:B------:R-:W4:Y:S01]  /*86d0*/  MUFU.TANH R23, R23 ;  /* 0x0000001700177308 */ /* 0x000f220000002400 */
[----:B------:R-:W2:Y:S02]  /*86e0*/  LDSM.16.M88.4 R8, [R228+0x2000] ;  /* 0x00200000e408783b */ /* 0x000ea40000000200 */
[----:B------:R-:W-:Y:S02]  /*86f0*/  FMUL.FTZ R38, R38, c[0x0][0x320] ;  /* 0x0000c80026267a20 */ /* 0x000fe40000410000 */
[----:B------:R-:W-:Y:S02]  /*8700*/  FMUL.FTZ R37, R37, c[0x0][0x320] ;  /* 0x0000c80025257a20 */ /* 0x000fe40000410000 */
[-C--:B-1----:R-:W-:Y:S03]  /*8710*/  HMMA.16816.F32 R52, R212, R4.reuse, R52 ;  /* 0x00000004d434723c */ /* 0x082fe60000001834 */
[----:B------:R-:W-:Y:S01]  /*8720*/  MUFU.TANH R34, R34 ;  /* 0x0000002200227308 */ /* 0x000fe20000002400 */
[----:B------:R-:W-:Y:S02]  /*8730*/  FMUL.FTZ R39, R39, c[0x0][0x320] ;  /* 0x0000c80027277a20 */ /* 0x000fe40000410000 */
[----:B------:R-:W-:Y:S02]  /*8740*/  FMUL.FTZ R43, R43, c[0x0][0x320] ;  /* 0x0000c8002b2b7a20 */ /* 0x000fe40000410000 */
[C---:B------:R-:W-:Y:S04]  /*8750*/  HMMA.16816.F32 R56, R188.reuse, R4, R56 ;  /* 0x00000004bc38723c */ /* 0x040fe80000001838 */
[----:B------:R-:W-:Y:S01]  /*8760*/  FMUL.FTZ R46, R46, c[0x0][0x320] ;  /* 0x0000c8002e2e7a20 */ /* 0x000fe20000410000 */
[----:B------:R-:W1:Y:S01]  /*8770*/  MUFU.TANH R21, R21 ;  /* 0x0000001500157308 */ /* 0x000e620000002400 */
[----:B------:R-:W-:Y:S02]  /*8780*/  FMUL.FTZ R41, R41, c[0x0][0x320] ;  /* 0x0000c80029297a20 */ /* 0x000fe40000410000 */
[-C--:B------:R-:W-:Y:S04]  /*8790*/  HMMA.16816.F32 R60, R188, R6.reuse, R60 ;  /* 0x00000006bc3c723c */ /* 0x080fe8000000183c */
[----:B------:R-:W-:Y:S02]  /*87a0*/  FMUL.FTZ R48, R48, c[0x0][0x320] ;  /* 0x0000c80030307a20 */ /* 0x000fe40000410000 */
[----:B------:R-:W-:Y:S01]  /*87b0*/  FMUL.FTZ R49, R49, c[0x0][0x320] ;  /* 0x0000c80031317a20 */ /* 0x000fe20000410000 */
[----:B------:R-:W1:Y:S01]  /*87c0*/  MUFU.TANH R32, R32 ;  /* 0x0000002000207308 */ /* 0x000e620000002400 */
[C---:B------:R-:W-:Y:S01]  /*87d0*/  HMMA.16816.F32 R64, R212.reuse, R6, R64 ;  /* 0x00000006d440723c */ /* 0x040fe20000001840 */
[----:B------:R-:W1:Y:S03]  /*87e0*/  LDSM.16.M88.4 R4, [R228+0x2800] ;  /* 0x00280000e404783b */ /* 0x000e660000000200 */
[----:B------:R-:W-:Y:S02]  /*87f0*/  FMUL.FTZ R54, R54, c[0x0][0x320] ;  /* 0x0000c80036367a20 */ /* 0x000fe40000410000 */
[----:B------:R-:W-:Y:S02]  /*8800*/  FMUL.FTZ R52, R52, c[0x0][0x320] ;  /* 0x0000c80034347a20 */ /* 0x000fe40000410000 */
[----:B------:R-:W-:Y:S01]  /*8810*/  FMUL.FTZ R55, R55, c[0x0][0x320] ;  /* 0x0000c80037377a20 */ /* 0x000fe20000410000 */
[----:B------:R-:W-:Y:S01]  /*8820*/  MUFU.TANH R200, R38 ;  /* 0x0000002600c87308 */ /* 0x000fe20000002400 */
[-C--:B--2---:R-:W-:Y:S03]  /*8830*/  HMMA.16816.F32 R68, R212, R8.reuse, R68 ;  /* 0x00000008d444723c */ /* 0x084fe60000001844 */
[----:B------:R-:W-:Y:S02]  /*8840*/  FMUL.FTZ R53, R53, c[0x0][0x320] ;  /* 0x0000c80035357a20 */ /* 0x000fe40000410000 */
[----:B------:R-:W-:Y:S02]  /*8850*/  FMUL.FTZ R58, R58, c[0x0][0x320] ;  /* 0x0000c8003a3a7a20 */ /* 0x000fe40000410000 */
[----:B------:R-:W-:Y:S01]  /*8860*/  FMUL.FTZ R62, R62, c[0x0][0x320] ;  /* 0x0000c8003e3e7a20 */ /* 0x000fe20000410000 */
[C---:B------:R-:W-:Y:S01]  /*8870*/  HMMA.16816.F32 R72, R188.reuse, R8, R72 ;  /* 0x00000008bc48723c */ /* 0x040fe20000001848 */
[----:B------:R-:W-:Y:S03]  /*8880*/  MUFU.TANH R28, R28 ;  /* 0x0000001c001c7308 */ /* 0x000fe60000002400 */
[----:B------:R-:W-:Y:S02]  /*8890*/  FMUL.FTZ R60, R60, c[0x0][0x320] ;  /* 0x0000c8003c3c7a20 */ /* 0x000fe40000410000 */
[----:B------:R-:W-:Y:S02]  /*88a0*/  FMUL.FTZ R66, R66, c[0x0][0x320] ;  /* 0x0000c80042427a20 */ /* 0x000fe40000410000 */
[-C--:B------:R-:W-:Y:S03]  /*88b0*/  HMMA.16816.F32 R76, R188, R10.reuse, R76 ;  /* 0x0000000abc4c723c */ /* 0x080fe6000000184c */
[----:B------:R-:W-:Y:S01]  /*88c0*/  MUFU.TANH R36, R36 ;  /* 0x0000002400247308 */ /* 0x000fe20000002400 */
[----:B------:R-:W-:Y:S02]  /*88d0*/  FMUL.FTZ R64, R64, c[0x0][0x320] ;  /* 0x0000c80040407a20 */ /* 0x000fe40000410000 */
[----:B------:R-:W-:Y:S02]  /*88e0*/  FMUL.FTZ R67, R67, c[0x0][0x320] ;  /* 0x0000c80043437a20 */ /* 0x000fe40000410000 */
[----:B------:R-:W-:Y:S01]  /*88f0*/  FMUL.FTZ R71, R71, c[0x0][0x320] ;  /* 0x0000c80047477a20 */ /* 0x000fe20000410000 */
[C---:B------:R-:W-:Y:S01]  /*8900*/  HMMA.16816.F32 R80, R212.reuse, R10, R80 ;  /* 0x0000000ad450723c */ /* 0x040fe20000001850 */
[----:B------:R-:W2:Y:S01]  /*8910*/  LDSM.16.M88.4 R8, [R228+0x3000] ;  /* 0x00300000e408783b */ /* 0x000ea20000000200 */
[----:B------:R-:W-:Y:S04]  /*8920*/  DEPBAR.LE SB0, 0x0 ;  /* 0x000080000000791a */ /* 0x000fe80000000000 */
[----:B------:R-:W2:Y:S01]  /*8930*/  MUFU.TANH R35, R35 ;  /* 0x0000002300237308 */ /* 0x000ea20000002400 */
[----:B------:R-:W-:Y:S01]  /*8940*/  FMUL.FTZ R68, R68, c[0x0][0x320] ;  /* 0x0000c80044447a20 */ /* 0x000fe20000410000 */
[-C--:B-1----:R-:W-:Y:S01]  /*8950*/  HMMA.16816.F32 R84, R212, R4.reuse, R84 ;  /* 0x00000004d454723c */ /* 0x082fe20000001854 */
[----:B------:R-:W-:Y:S04]  /*8960*/  BAR.SYNC.DEFER_BLOCKING 0x0 ;  /* 0x0000000000007b1d */ /* 0x000fe80000010000 */
[----:B------:R-:W-:Y:S02]  /*8970*/  FMUL.FTZ R57, R57, c[0x0][0x320] ;  /* 0x0000c80039397a20 */ /* 0x000fe40000410000 */
[----:B------:R-:W-:Y:S01]  /*8980*/  FMUL.FTZ R76, R76, c[0x0][0x320] ;  /* 0x0000c8004c4c7a20 */ /* 0x000fe20000410000 */
[----:B------:R1:W-:Y:S01]  /*8990*/  MUFU.TANH R222, R71 ;  /* 0x0000004700de7308 */ /* 0x0003e20000002400 */
[C---:B------:R-:W-:Y:S04]  /*89a0*/  HMMA.16816.F32 R88, R188.reuse, R4, R88 ;  /* 0x00000004bc58723c */ /* 0x040fe80000001858 */
[----:B------:R-:W-:Y:S02]  /*89b0*/  FMUL.FTZ R79, R79, c[0x0][0x320] ;  /* 0x0000c8004f4f7a20 */ /* 0x000fe40000410000 */
[----:B------:R-:W-:Y:S01]  /*89c0*/  FMUL.FTZ R61, R61, c[0x0][0x320] ;  /* 0x0000c8003d3d7a20 */ /* 0x000fe20000410000 */
[----:B------:R-:W-:Y:S01]  /*89d0*/  FMNMX.FTZ R4, R195, R117, !PT ;  /* 0x00000075c3047209 */ /* 0x000fe20007810000 */
[----:B------:R-:W-:Y:S01]  /*89e0*/  FMUL.FTZ R82, R82, c[0x0][0x320] ;  /* 0x0000c80052527a20 */ /* 0x000fe20000410000 */
[----:B------:R-:W4:Y:S01]  /*89f0*/  MUFU.TANH R33, R33 ;  /* 0x0000002100217308 */ /* 0x000f220000002400 */
[-C--:B------:R-:W-:Y:S03]  /*8a00*/  HMMA.16816.F32 R92, R188, R6.reuse, R92 ;  /* 0x00000006bc5c723c */ /* 0x080fe6000000185c */
[----:B------:R-:W-:Y:S02]  /*8a10*/  FMUL.FTZ R40, R40, c[0x0][0x320] ;  /* 0x0000c80028287a20 */ /* 0x000fe40000410000 */
[----:B------:R-:W-:Y:S02]  /*8a20*/  FMUL.FTZ R86, R86, c[0x0][0x320] ;  /* 0x0000c80056567a20 */ /* 0x000fe40000410000 */
[----:B------:R-:W-:Y:S01]  /*8a30*/  FMUL.FTZ R80, R80, c[0x0][0x320] ;  /* 0x0000c80050507a20 */ /* 0x000fe20000410000 */
[C---:B------:R-:W-:Y:S01]  /*8a40*/  HMMA.16816.F32 R96, R212.reuse, R6, R96 ;  /* 0x00000006d460723c */ /* 0x040fe20000001860 */
[----:B------:R-:W-:Y:S03]  /*8a50*/  MUFU.TANH R201, R39 ;  /* 0x0000002700c97308 */ /* 0x000fe60000002400 */
[----:B------:R-:W-:Y:S01]  /*8a60*/  FMUL.FTZ R87, R87, c[0x0][0x320] ;  /* 0x0000c80057577a20 */ /* 0x000fe20000410000 */
[----:B-1----:R-:W-:Y:S01]  /*8a70*/  FMNMX.FTZ R71, R184, R0, !PT ;  /* 0x00000000b8477209 */ /* 0x002fe20007810000 */
[----:B------:R-:W-:Y:S01]  /*8a80*/  FMUL.FTZ R85, R85, c[0x0][0x320] ;  /* 0x0000c80055557a20 */ /* 0x000fe20000410000 */
[----:B------:R-:W-:Y:S01]  /*8a90*/  FMNMX.FTZ R0, R186, R2, !PT ;  /* 0x00000002ba007209 */ /* 0x000fe20007810000 */
[-C--:B--2---:R-:W-:Y:S03]  /*8aa0*/  HMMA.16816.F32 R100, R212, R8.reuse, R100 ;  /* 0x00000008d464723c */ /* 0x084fe60000001864 */
[----:B------:R-:W-:Y:S01]  /*8ab0*/  MUFU.TANH R29, R29 ;  /* 0x0000001d001d7308 */ /* 0x000fe20000002400 */
[----:B---3--:R-:W-:Y:S01]  /*8ac0*/  FMNMX.FTZ R2, R192, R4, !PT ;  /* 0x00000004c0027209 */ /* 0x008fe20007810000 */
[----:B------:R-:W-:Y:S01]  /*8ad0*/  FMUL.FTZ R50, R50, c[0x0][0x320] ;  /* 0x0000c80032327a20 */ /* 0x000fe20000410000 */
[----:B------:R-:W-:Y:S01]  /*8ae0*/  FMNMX.FTZ R0, R18, R0, !PT ;  /* 0x0000000012007209 */ /* 0x000fe20007810000 */
[----:B------:R-:W-:Y:S01]  /*8af0*/  FMUL.FTZ R83, R83, c[0x0][0x320] ;  /* 0x0000c80053537a20 */ /* 0x000fe20000410000 */
[----:B------:R-:W-:Y:S01]  /*8b00*/  FMNMX.FTZ R71, R16, R71, !PT ;  /* 0x0000004710477209 */ /* 0x000fe20007810000 */
[----:B------:R-:W-:Y:S01]  /*8b10*/  FMUL.FTZ R88, R88, c[0x0][0x320] ;  /* 0x0000c80058587a20 */ /* 0x000fe20000410000 */
[C---:B------:R-:W-:Y:S03]  /*8b20*/  HMMA.16816.F32 R104, R188.reuse, R8, R104 ;  /* 0x00000008bc68723c */ /* 0x040fe60000001868 */
[----:B------:R-:W-:Y:S01]  /*8b30*/  MUFU.TANH R40, R40 ;  /* 0x0000002800287308 */ /* 0x000fe20000002400 */
[----:B------:R-:W-:Y:S01]  /*8b40*/  FMNMX.FTZ R2, R12, R2, !PT ;  /* 0x000000020c027209 */ /* 0x000fe20007810000 */
[----:B------:R-:W-:Y:S01]  /*8b50*/  FMUL.FTZ R81, R81, c[0x0][0x320] ;  /* 0x0000c80051517a20 */ /* 0x000fe20000410000 */
[----:B------:R-:W-:Y:S01]  /*8b60*/  FMNMX.FTZ R0, R19, R0, !PT ;  /* 0x0000000013007209 */ /* 0x000fe20007810000 */
[----:B------:R-:W-:Y:S01]  /*8b70*/  FMUL.FTZ R84, R84, c[0x0][0x320] ;  /* 0x0000c80054547a20 */ /* 0x000fe20000410000 */
[----:B------:R-:W-:Y:S01]  /*8b80*/  FMNMX.FTZ R2, R13, R2, !PT ;  /* 0x000000020d027209 */ /* 0x000fe20007810000 */
[-C--:B------:R-:W-:Y:S03]  /*8b90*/  HMMA.16816.F32 R108, R188, R10.reuse, R108 ;  /* 0x0000000abc6c723c */ /* 0x080fe6000000186c */
[----:B------:R-:W-:Y:S01]  /*8ba0*/  FMNMX.FTZ R4, R22, R0, !PT ;  /* 0x0000000016047209 */ /* 0x000fe20007810000 */
[----:B------:R-:W-:Y:S01]  /*8bb0*/  MUFU.TANH R26, R26 ;  /* 0x0000001a001a7308 */ /* 0x000fe20000002400 */
[----:B------:R-:W-:Y:S01]  /*8bc0*/  FMNMX.FTZ R71, R17, R71, !PT ;  /* 0x0000004711477209 */ /* 0x000fe20007810000 */
[----:B------:R-:W-:Y:S01]  /*8bd0*/  FMUL.FTZ R91, R91, c[0x0][0x320] ;  /* 0x0000c8005b5b7a20 */ /* 0x000fe20000410000 */
[----:B----4-:R-:W-:Y:S01]  /*8be0*/  FMNMX.FTZ R4, R23, R4, !PT ;  /* 0x0000000417047209 */ /* 0x010fe20007810000 */
[----:B------:R-:W-:Y:S04]  /*8bf0*/  HMMA.16816.F32 R112, R212, R10, R112 ;  /* 0x0000000ad470723c */ /* 0x000fe80000001870 */
[----:B------:R-:W-:Y:S01]  /*8c00*/  FMNMX.FTZ R71, R20, R71, !PT ;  /* 0x0000004714477209 */ /* 0x000fe20007810000 */
[----:B------:R-:W-:Y:S01]  /*8c10*/  FMUL.FTZ R90, R90, c[0x0][0x320] ;  /* 0x0000c8005a5a7a20 */ /* 0x000fe20000410000 */
[----:B------:R-:W1:Y:S01]  /*8c20*/  MUFU.TANH R37, R37 ;  /* 0x0000002500257308 */ /* 0x000e620000002400 */
[----:B------:R-:W-:Y:S01]  /*8c30*/  FMUL.FTZ R51, R51, c[0x0][0x320] ;  /* 0x0000c80033337a20 */ /* 0x000fe20000410000 */
[----:B------:R-:W-:Y:S01]  /*8c40*/  FMNMX.FTZ R71, R21, R71, !PT ;  /* 0x0000004715477209 */ /* 0x000fe20007810000 */
[----:B------:R-:W-:Y:S03]  /*8c50*/  FMUL.FTZ R96, R96, c[0x0][0x320] ;  /* 0x0000c80060607a20 */ /* 0x000fe60000410000 */
[----:B------:R-:W-:Y:S01]  /*8c60*/  FMUL.FTZ R98, R98, c[0x0][0x320] ;  /* 0x0000c80062627a20 */ /* 0x000fe20000410000 */
[----:B------:R-:W-:Y:S01]  /*8c70*/  FMNMX.FTZ R4, R34, R4, !PT ;  /* 0x0000000422047209 */ /* 0x000fe20007810000 */
[----:B------:R-:W-:Y:S01]  /*8c80*/  FMUL.FTZ R99, R99, c[0x0][0x320] ;  /* 0x0000c80063637a20 */ /* 0x000fe20000410000 */
[----:B------:R-:W-:Y:S01]  /*8c90*/  FMNMX.FTZ R71, R32, R71, !PT ;  /* 0x0000004720477209 */ /* 0x000fe20007810000 */
[----:B------:R-:W2:Y:S01]  /*8ca0*/  MUFU.TANH R50, R50 ;  /* 0x0000003200327308 */ /* 0x000ea20000002400 */
[----:B------:R-:W-:Y:S01]  /*8cb0*/  FMUL.FTZ R97, R97, c[0x0][0x320] ;  /* 0x0000c80061617a20 */ /* 0x000fe20000410000 */
[----:B------:R-:W-:Y:S01]  /*8cc0*/  FMNMX.FTZ R4, R35, R4, !PT ;  /* 0x0000000423047209 */ /* 0x000fe20007810000 */
[----:B------:R-:W-:Y:S01]  /*8cd0*/  FMUL.FTZ R89, R89, c[0x0][0x320] ;  /* 0x0000c80059597a20 */ /* 0x000fe20000410000 */
[----:B------:R-:W-:Y:S01]  /*8ce0*/  FMNMX.FTZ R71, R33, R71, !PT ;  /* 0x0000004721477209 */ /* 0x000fe20007810000 */
[----:B------:R-:W-:Y:S01]  /*8cf0*/  FMUL.FTZ R93, R93, c[0x0][0x320] ;  /* 0x0000c8005d5d7a20 */ /* 0x000fe20000410000 */
[----:B------:R-:W-:Y:S01]  /*8d00*/  FMNMX.FTZ R4, R200, R4, !PT ;  /* 0x00000004c8047209 */ /* 0x000fe20007810000 */
[----:B------:R-:W-:Y:S01]  /*8d10*/  FMUL.FTZ R105, R105, c[0x0][0x320] ;  /* 0x0000c80069697a20 */ /* 0x000fe20000410000 */
[----:B------:R-:W-:Y:S01]  /*8d20*/  FMNMX.FTZ R71, R36, R71, !PT ;  /* 0x0000004724477209 */ /* 0x000fe20007810000 */
[----:B------:R-:W-:Y:S01]  /*8d30*/  FMUL.FTZ R113, R113, c[0x0][0x320] ;  /* 0x0000c80071717a20 */ /* 0x000fe20000410000 */
[----:B------:R-:W3:Y:S01]  /*8d40*/  MUFU.TANH R48, R48 ;  /* 0x0000003000307308 */ /* 0x000ee20000002400 */
[----:B------:R-:W-:Y:S01]  /*8d50*/  FMUL.FTZ R94, R94, c[0x0][0x320] ;  /* 0x0000c8005e5e7a20 */ /* 0x000fe20000410000 */
[----:B------:R-:W-:Y:S01]  /*8d60*/  FMNMX.FTZ R0, R24, R2, !PT ;  /* 0x0000000218007209 */ /* 0x000fe20007810000 */
[----:B------:R-:W-:Y:S01]  /*8d70*/  FMUL.FTZ R95, R95, c[0x0][0x320] ;  /* 0x0000c8005f5f7a20 */ /* 0x000fe20000410000 */
[----:B-1----:R-:W-:Y:S01]  /*8d80*/  FMNMX.FTZ R71, R37, R71, !PT ;  /* 0x0000004725477209 */ /* 0x002fe20007810000 */
[----:B------:R-:W-:Y:S01]  /*8d90*/  FMUL.FTZ R73, R73, c[0x0][0x320] ;  /* 0x0000c80049497a20 */ /* 0x000fe20000410000 */
[----:B------:R-:W-:Y:S01]  /*8da0*/  FMNMX.FTZ R0, R25, R0, !PT ;  /* 0x0000000019007209 */ /* 0x000fe20007810000 */
[----:B------:R-:W-:Y:S02]  /*8db0*/  FMUL.FTZ R77, R77, c[0x0][0x320] ;  /* 0x0000c8004d4d7a20 */ /* 0x000fe40000410000 */
[----:B------:R-:W-:Y:S01]  /*8dc0*/  FMUL.FTZ R103, R103, c[0x0][0x320] ;  /* 0x0000c80067677a20 */ /* 0x000fe20000410000 */
[----:B------:R-:W1:Y:S01]  /*8dd0*/  MUFU.TANH R51, R51 ;  /* 0x0000003300337308 */ /* 0x000e620000002400 */
[----:B------:R-:W-:Y:S01]  /*8de0*/  FMUL.FTZ R108, R108, c[0x0][0x320] ;  /* 0x0000c8006c6c7a20 */ /* 0x000fe20000410000 */
[----:B------:R-:W-:Y:S01]  /*8df0*/  FMNMX.FTZ R0, R28, R0, !PT ;  /* 0x000000001c007209 */ /* 0x000fe20007810000 */
[----:B------:R-:W-:Y:S02]  /*8e00*/  FMUL.FTZ R92, R92, c[0x0][0x320] ;  /* 0x0000c8005c5c7a20 */ /* 0x000fe40000410000 */
[----:B------:R-:W-:Y:S01]  /*8e10*/  FMUL.FTZ R112, R112, c[0x0][0x320] ;  /* 0x0000c80070707a20 */ /* 0x000fe20000410000 */
[----:B------:R-:W-:Y:S01]  /*8e20*/  FMNMX.FTZ R0, R29, R0, !PT ;  /* 0x000000001d007209 */ /* 0x000fe20007810000 */
[----:B------:R-:W-:Y:S02]  /*8e30*/  FMUL.FTZ R104, R104, c[0x0][0x320] ;  /* 0x0000c80068687a20 */ /* 0x000fe40000410000 */
[----:B------:R-:W-:Y:S01]  /*8e40*/  FMUL.FTZ R74, R74, c[0x0][0x320] ;  /* 0x0000c8004a4a7a20 */ /* 0x000fe20000410000 */
[----:B------:R-:W4:Y:S01]  /*8e50*/  MUFU.TANH R49, R49 ;  /* 0x0000003100317308 */ /* 0x000f220000002400 */
[----:B------:R-:W-:Y:S01]  /*8e60*/  FMUL.FTZ R78, R78, c[0x0][0x320] ;  /* 0x0000c8004e4e7a20 */ /* 0x000fe20000410000 */
[----:B------:R-:W-:Y:S01]  /*8e70*/  FMNMX.FTZ R2, R40, R0, !PT ;  /* 0x0000000028027209 */ /* 0x000fe20007810000 */
[----:B------:R-:W-:Y:S01]  /*8e80*/  FMUL.FTZ R107, R107, c[0x0][0x320] ;  /* 0x0000c8006b6b7a20 */ /* 0x000fe20000410000 */
[----:B------:R-:W-:Y:S01]  /*8e90*/  FMNMX.FTZ R0, R201, R4, !PT ;  /* 0x00000004c9007209 */ /* 0x000fe20007810000 */
[----:B------:R-:W-:Y:S01]  /*8ea0*/  FMUL.FTZ R106, R106, c[0x0][0x320] ;  /* 0x0000c8006a6a7a20 */ /* 0x000fe20000410000 */
[----:B------:R-:W-:Y:S01]  /*8eb0*/  FMNMX.FTZ R4, R194, R118, !PT ;  /* 0x00000076c2047209 */ /* 0x000fe20007810000 */
[----:B------:R-:W-:Y:S01]  /*8ec0*/  FMUL.FTZ R65, R65, c[0x0][0x320] ;  /* 0x0000c80041417a20 */ /* 0x000fe20000410000 */
[----:B--2---:R-:W-:Y:S01]  /*8ed0*/  FMNMX.FTZ R0, R50, R0, !PT ;  /* 0x0000000032007209 */ /* 0x004fe20007810000 */
[----:B------:R-:W-:Y:S01]  /*8ee0*/  FMUL.FTZ R70, R70, c[0x0][0x320] ;  /* 0x0000c80046467a20 */ /* 0x000fe20000410000 */
[----:B------:R-:W2:Y:S01]  /*8ef0*/  MUFU.TANH R216, R54 ;  /* 0x0000003600d87308 */ /* 0x000ea20000002400 */
[----:B------:R-:W-:Y:S01]  /*8f00*/  FMNMX.FTZ R4, R193, R4, !PT ;  /* 0x00000004c1047209 */ /* 0x000fe20007810000 */
[----:B------:R-:W-:Y:S01]  /*8f10*/  FMUL.FTZ R45, R45, c[0x0][0x320] ;  /* 0x0000c8002d2d7a20 */ /* 0x000fe20000410000 */
[----:B---3--:R-:W-:Y:S01]  /*8f20*/  FMNMX.FTZ R71, R48, R71, !PT ;  /* 0x0000004730477209 */ /* 0x008fe20007810000 */
[----:B------:R-:W-:Y:S01]  /*8f30*/  FMUL.FTZ R42, R42, c[0x0][0x320] ;  /* 0x0000c8002a2a7a20 */ /* 0x000fe20000410000 */
[----:B-1----:R-:W-:Y:S01]  /*8f40*/  FMNMX.FTZ R0, R51, R0, !PT ;  /* 0x0000000033007209 */ /* 0x002fe20007810000 */
[----:B------:R-:W-:Y:S02]  /*8f50*/  FMUL.FTZ R59, R59, c[0x0][0x320] ;  /* 0x0000c8003b3b7a20 */ /* 0x000fe40000410000 */
[----:B------:R-:W-:Y:S02]  /*8f60*/  FMUL.FTZ R63, R63, c[0x0][0x320] ;  /* 0x0000c8003f3f7a20 */ /* 0x000fe40000410000 */
[----:B------:R-:W1:Y:S01]  /*8f70*/  MUFU.TANH R206, R52 ;  /* 0x0000003400ce7308 */ /* 0x000e620000002400 */
[----:B------:R-:W-:Y:S02]  /*8f80*/  FMUL.FTZ R69, R69, c[0x0][0x320] ;  /* 0x0000c80045457a20 */ /* 0x000fe40000410000 */
[----:B------:R-:W-:Y:S01]  /*8f90*/  FMUL.FTZ R72, R72, c[0x0][0x320] ;  /* 0x0000c80048487a20 */ /* 0x000fe20000410000 */
[----:B----4-:R-:W-:Y:S01]  /*8fa0*/  FMNMX.FTZ R71, R49, R71, !PT ;  /* 0x0000004731477209 */ /* 0x010fe20007810000 */
[----:B------:R-:W-:Y:S02]  /*8fb0*/  FMUL.FTZ R102, R102, c[0x0][0x320] ;  /* 0x0000c80066667a20 */ /* 0x000fe40000410000 */
[----:B------:R-:W-:Y:S02]  /*8fc0*/  FMUL.FTZ R109, R109, c[0x0][0x320] ;  /* 0x0000c8006d6d7a20 */ /* 0x000fe40000410000 */
[----:B------:R-:W-:Y:S01]  /*8fd0*/  FMUL.FTZ R100, R100, c[0x0][0x320] ;  /* 0x0000c80064647a20 */ /* 0x000fe20000410000 */
[----:B------:R-:W3:Y:S01]  /*8fe0*/  MUFU.TANH R245, R55 ;  /* 0x0000003700f57308 */ /* 0x000ee20000002400 */
[----:B------:R-:W-:Y:S02]  /*8ff0*/  FMUL.FTZ R101, R101, c[0x0][0x320] ;  /* 0x0000c80065657a20 */ /* 0x000fe40000410000 */
[----:B------:R-:W-:Y:S01]  /*9000*/  FMUL.FTZ R114, R114, c[0x0][0x320] ;  /* 0x0000c80072727a20 */ /* 0x000fe20000410000 */
[----:B--2---:R-:W-:Y:S01]  /*9010*/  FMNMX.FTZ R0, R216, R0, !PT ;  /* 0x00000000d8007209 */ /* 0x004fe20007810000 */
[----:B------:R-:W-:Y:S02]  /*9020*/  FMUL.FTZ R115, R115, c[0x0][0x320] ;  /* 0x0000c80073737a20 */ /* 0x000fe40000410000 */
[----:B------:R-:W-:Y:S02]  /*9030*/  FMUL.FTZ R47, R47, c[0x0][0x320] ;  /* 0x0000c8002f2f7a20 */ /* 0x000fe40000410000 */
[----:B------:R-:W-:Y:S01]  /*9040*/  FMUL.FTZ R75, R75, c[0x0][0x320] ;  /* 0x0000c8004b4b7a20 */ /* 0x000fe20000410000 */
[----:B------:R2:W4:Y:S01]  /*9050*/  MUFU.TANH R208, R53 ;  /* 0x0000003500d07308 */ /* 0x0005220000002400 */
[----:B------:R-:W-:Y:S02]  /*9060*/  FMUL.FTZ R44, R44, c[0x0][0x320] ;  /* 0x0000c8002c2c7a20 */ /* 0x000fe40000410000 */
[----:B------:R-:W-:Y:S01]  /*9070*/  FMUL.FTZ R56, R56, c[0x0][0x320] ;  /* 0x0000c80038387a20 */ /* 0x000fe20000410000 */
[----:B-1----:R-:W-:Y:S06]  /*9080*/  FMNMX.FTZ R71, R206, R71, !PT ;  /* 0x00000047ce477209 */ /* 0x002fec0007810000 */
[----:B------:R-:W1:Y:S01]  /*9090*/  MUFU.TANH R209, R66 ;  /* 0x0000004200d17308 */ /* 0x000e620000002400 */
[----:B---3--:R-:W-:Y:S09]  /*90a0*/  FMNMX.FTZ R0, R245, R0, !PT ;  /* 0x00000000f5007209 */ /* 0x008ff20007810000 */
[----:B------:R-:W3:Y:S01]  /*90b0*/  MUFU.TANH R203, R64 ;  /* 0x0000004000cb7308 */ /* 0x000ee20000002400 */
[----:B--2---:R-:W2:Y:S01]  /*90c0*/  LDL.64 R52, [R1+0x40] ;  /* 0x0000400001347983 */ /* 0x004ea20000100a00 */
[----:B----4-:R-:W-:Y:S08]  /*90d0*/  FMNMX.FTZ R71, R208, R71, !PT ;  /* 0x00000047d0477209 */ /* 0x010ff00007810000 */
[----:B------:R-:W4:Y:S01]  /*90e0*/  MUFU.TANH R41, R41 ;  /* 0x0000002900297308 */ /* 0x000f220000002400 */
[----:B-1----:R-:W-:Y:S09]  /*90f0*/  FMNMX.FTZ R0, R209, R0, !PT ;  /* 0x00000000d1007209 */ /* 0x002ff20007810000 */
[----:B------:R-:W1:Y:S01]  /*9100*/  MUFU.TANH R211, R67 ;  /* 0x0000004300d37308 */ /* 0x000e620000002400 */
[----:B---3--:R-:W-:Y:S09]  /*9110*/  FMNMX.FTZ R71, R203, R71, !PT ;  /* 0x00000047cb477209 */ /* 0x008ff20007810000 */
[----:B------:R-:W3:Y:S01]  /*9120*/  MUFU.TANH R202, R65 ;  /* 0x0000004100ca7308 */ /* 0x000ee20000002400 */
[----:B----4-:R-:W-:Y:S09]  /*9130*/  FMNMX.FTZ R2, R41, R2, !PT ;  /* 0x0000000229027209 */ /* 0x010ff20007810000 */
[----:B------:R-:W4:Y:S01]  /*9140*/  MUFU.TANH R44, R44 ;  /* 0x0000002c002c7308 */ /* 0x000f220000002400 */
[----:B-1----:R-:W-:Y:S09]  /*9150*/  FMNMX.FTZ R0, R211, R0, !PT ;  /* 0x00000000d3007209 */ /* 0x002ff20007810000 */
[----:B------:R-:W1:Y:S01]  /*9160*/  MUFU.TANH R218, R70 ;  /* 0x0000004600da7308 */ /* 0x000e620000002400 */
[----:B---3--:R-:W-:Y:S09]  /*9170*/  FMNMX.FTZ R71, R202, R71, !PT ;  /* 0x00000047ca477209 */ /* 0x008ff20007810000 */
[----:B------:R3:W-:Y:S01]  /*9180*/  MUFU.TANH R220, R86 ;  /* 0x0000005600dc7308 */ /* 0x0007e20000002400 */
[----:B----4-:R-:W-:Y:S09]  /*9190*/  FMNMX.FTZ R2, R44, R2, !PT ;  /* 0x000000022c027209 */ /* 0x010ff20007810000 */
[----:B------:R-:W4:Y:S01]  /*91a0*/  MUFU.TANH R234, R68 ;  /* 0x0000004400ea7308 */ /* 0x000f220000002400 */
[----:B-1----:R-:W-:Y:S09]  /*91b0*/  FMNMX.FTZ R0, R218, R0, !PT ;  /* 0x00000000da007209 */ /* 0x002ff20007810000 */
[----:B------:R-:W1:Y:S01]  /*91c0*/  MUFU.TANH R45, R45 ;  /* 0x0000002d002d7308 */ /* 0x000e620000002400 */
[----:B---3--:R-:W-:Y:S04]  /*91d0*/  MOV R86, R222 ;  /* 0x000000de00567202 */ /* 0x008fe80000000f00 */
[----:B------:R-:W-:Y:S05]  /*91e0*/  FMNMX.FTZ R0, R86, R0, !PT ;  /* 0x0000000056007209 */ /* 0x000fea0007810000 */
[----:B------:R-:W3:Y:S01]  /*91f0*/  MUFU.TANH R199, R56 ;  /* 0x0000003800c77308 */ /* 0x000ee20000002400 */
[----:B----4-:R-:W-:Y:S09]  /*9200*/  FMNMX.FTZ R71, R234, R71, !PT ;  /* 0x00000047ea477209 */ /* 0x010ff20007810000 */
[----:B------:R3:W-:Y:S01]  /*9210*/  MUFU.TANH R246, R63 ;  /* 0x0000003f00f67308 */ /* 0x0007e20000002400 */
[----:B-1----:R-:W-:Y:S09]  /*9220*/  FMNMX.FTZ R2, R45, R2, !PT ;  /* 0x000000022d027209 */ /* 0x002ff20007810000 */
[----:B------:R-:W1:Y:S10]  /*9230*/  MUFU.TANH R39, R82 ;  /* 0x0000005200277308 */ /* 0x000e740000002400 */
[----:B------:R-:W-:Y:S01]  /*9240*/  MUFU.TANH R204, R42 ;  /* 0x0000002a00cc7308 */ /* 0x000fe20000002400 */
[----:B---3--:R-:W-:Y:S04]  /*9250*/  MOV R63, R199 ;  /* 0x000000c7003f7202 */ /* 0x008fe80000000f00 */
[----:B------:R-:W-:Y:S05]  /*9260*/  FMNMX.FTZ R2, R63, R2, !PT ;  /* 0x000000023f027209 */ /* 0x000fea0007810000 */
[----:B------:R-:W-:Y:S01]  /*9270*/  MUFU.TANH R230, R58 ;  /* 0x0000003a00e67308 */ /* 0x000fe20000002400 */
[----:B-1----:R-:W-:Y:S04]  /*9280*/  MOV R212, R39 ;  /* 0x0000002700d47202 */ /* 0x002fe80000000f00 */
[----:B------:R-:W-:Y:S05]  /*9290*/  FMNMX.FTZ R0, R212, R0, !PT ;  /* 0x00000000d4007209 */ /* 0x000fea0007810000 */
[----:B------:R-:W-:Y:S10]  /*92a0*/  MUFU.TANH R42, R59 ;  /* 0x0000003b002a7308 */ /* 0x000ff40000002400 */
[----:B------:R-:W1:Y:S10]  /*92b0*/  MUFU.TANH R59, R69 ;  /* 0x00000045003b7308 */ /* 0x000e740000002400 */
[----:B------:R-:W3:Y:S10]  /*92c0*/  MUFU.TANH R223, R80 ;  /* 0x0000005000df7308 */ /* 0x000ef40000002400 */
[----:B------:R3:W-:Y:S01]  /*92d0*/  MUFU.TANH R58, R87 ;  /* 0x00000057003a7308 */ /* 0x0007e20000002400 */
[----:B-1----:R-:W-:Y:S09]  /*92e0*/  FMNMX.FTZ R71, R59, R71, !PT ;  /* 0x000000473b477209 */ /* 0x002ff20007810000 */
[----:B------:R-:W1:Y:S10]  /*92f0*/  MUFU.TANH R197, R57 ;  /* 0x0000003900c57308 */ /* 0x000e740000002400 */
[----:B------:R-:W-:Y:S01]  /*9300*/  MUFU.TANH R221, R60 ;  /* 0x0000003c00dd7308 */ /* 0x000fe20000002400 */
[----:B---3--:R-:W-:Y:S04]  /*9310*/  MOV R87, R223 ;  /* 0x000000df00577202 */ /* 0x008fe80000000f00 */
[----:B------:R-:W-:Y:S05]  /*9320*/  FMNMX.FTZ R71, R87, R71, !PT ;  /* 0x0000004757477209 */ /* 0x000fea0007810000 */
[----:B------:R1:W-:Y:S10]  /*9330*/  MUFU.TANH R60, R85 ;  /* 0x00000055003c7308 */ /* 0x0003f40000002400 */
[----:B------:R-:W3:Y:S10]  /*9340*/  MUFU.TANH R14, R14 ;  /* 0x0000000e000e7308 */ /* 0x000ef40000002400 */
[----:B------:R-:W4:Y:S01]  /*9350*/  MUFU.TANH R233, R83 ;  /* 0x0000005300e97308 */ /* 0x000f220000002400 */
[----:B-1----:R-:W-:Y:S04]  /*9360*/  MOV R85, R197 ;  /* 0x000000c500557202 */ /* 0x002fe80000000f00 */
[----:B------:R-:W-:Y:S05]  /*9370*/  FMNMX.FTZ R2, R85, R2, !PT ;  /* 0x0000000255027209 */ /* 0x000fea0007810000 */
[----:B------:R1:W-:Y:S01]  /*9380*/  MUFU.TANH R248, R88 ;  /* 0x0000005800f87308 */ /* 0x0003e20000002400 */
[----:B---3--:R-:W-:Y:S09]  /*9390*/  FMNMX.FTZ R4, R14, R4, !PT ;  /* 0x000000040e047209 */ /* 0x008ff20007810000 */
[----:B------:R-:W3:Y:S01]  /*93a0*/  MUFU.TANH R15, R15 ;  /* 0x0000000f000f7308 */ /* 0x000ee20000002400 */
[----:B----4-:R-:W-:Y:S04]  /*93b0*/  FMNMX.FTZ R0, R233, R0, !PT ;  /* 0x00000000e9007209 */ /* 0x010fe80007810000 */
[----:B------:R-:W-:Y:S05]  /*93c0*/  FMNMX.FTZ R0, R220, R0, !PT ;  /* 0x00000000dc007209 */ /* 0x000fea0007810000 */
[----:B------:R-:W4:Y:S01]  /*93d0*/  MUFU.TANH R80, R81 ;  /* 0x0000005100507308 */ /* 0x000f220000002400 */
[----:B------:R-:W-:Y:S02]  /*93e0*/  FMNMX.FTZ R0, R58, R0, !PT ;  /* 0x000000003a007209 */ /* 0x000fe40007810000 */
[----:B-1----:R-:W-:Y:S04]  /*93f0*/  MOV R88, R221 ;  /* 0x000000dd00587202 */ /* 0x002fe80000000f00 */
[----:B------:R-:W-:Y:S03]  /*9400*/  FMNMX.FTZ R2, R88, R2, !PT ;  /* 0x0000000258027209 */ /* 0x000fe60007810000 */
[----:B------:R-:W1:Y:S01]  /*9410*/  MUFU.TANH R249, R84 ;  /* 0x0000005400f97308 */ /* 0x000e620000002400 */
[----:B---3--:R-:W-:Y:S04]  /*9420*/  FMNMX.FTZ R4, R15, R4, !PT ;  /* 0x000000040f047209 */ /* 0x008fe80007810000 */
[----:B------:R-:W-:Y:S05]  /*9430*/  FMNMX.FTZ R4, R26, R4, !PT ;  /* 0x000000041a047209 */ /* 0x000fea0007810000 */
[----:B------:R1:W-:Y:S01]  /*9440*/  MUFU.TANH R244, R91 ;  /* 0x0000005b00f47308 */ /* 0x0003e20000002400 */
[----:B----4-:R-:W-:Y:S09]  /*9450*/  FMNMX.FTZ R71, R80, R71, !PT ;  /* 0x0000004750477209 */ /* 0x010ff20007810000 */
[----:B------:R-:W3:Y:S10]  /*9460*/  MUFU.TANH R250, R61 ;  /* 0x0000003d00fa7308 */ /* 0x000ef40000002400 */
[----:B------:R3:W-:Y:S01]  /*9470*/  MUFU.TANH R247, R90 ;  /* 0x0000005a00f77308 */ /* 0x0007e20000002400 */
[----:B-1----:R-:W-:Y:S04]  /*9480*/  MOV R91, R249 ;  /* 0x000000f9005b7202 */ /* 0x002fe80000000f00 */
[----:B------:R-:W-:Y:S05]  /*9490*/  FMNMX.FTZ R71, R91, R71, !PT ;  /* 0x000000475b477209 */ /* 0x000fea0007810000 */
[----:B------:R-:W1:Y:S01]  /*94a0*/  MUFU.TANH R27, R27 ;  /* 0x0000001b001b7308 */ /* 0x000e620000002400 */
[----:B------:R-:W-:Y:S09]  /*94b0*/  FMNMX.FTZ R71, R60, R71, !PT ;  /* 0x000000473c477209 */ /* 0x000ff20007810000 */
[----:B------:R-:W4:Y:S01]  /*94c0*/  MUFU.TANH R198, R96 ;  /* 0x0000006000c67308 */ /* 0x000f220000002400 */
[----:B---3--:R-:W-:Y:S04]  /*94d0*/  MOV R90, R250 ;  /* 0x000000fa005a7202 */ /* 0x008fe80000000f00 */
[----:B------:R-:W-:Y:S05]  /*94e0*/  FMNMX.FTZ R2, R90, R2, !PT ;  /* 0x000000025a027209 */ /* 0x000fea0007810000 */
[----:B------:R-:W3:Y:S01]  /*94f0*/  MUFU.TANH R219, R72 ;  /* 0x0000004800db7308 */ /* 0x000ee20000002400 */
[----:B-1----:R-:W-:Y:S09]  /*9500*/  FMNMX.FTZ R4, R27, R4, !PT ;  /* 0x000000041b047209 */ /* 0x002ff20007810000 */
[----:B------:R-:W1:Y:S01]  /*9510*/  MUFU.TANH R196, R73 ;  /* 0x0000004900c47308 */ /* 0x000e620000002400 */
[----:B----4-:R-:W-:Y:S04]  /*9520*/  MOV R215, R198 ;  /* 0x000000c600d77202 */ /* 0x010fe80000000f00 */
[----:B------:R-:W-:Y:S05]  /*9530*/  FMNMX.FTZ R71, R215, R71, !PT ;  /* 0x00000047d7477209 */ /* 0x000fea0007810000 */
[----:B------:R-:W4:Y:S01]  /*9540*/  MUFU.TANH R98, R98 ;  /* 0x0000006200627308 */ /* 0x000f220000002400 */
[----:B---3--:R-:W-:Y:S09]  /*9550*/  FMNMX.FTZ R2, R219, R2, !PT ;  /* 0x00000002db027209 */ /* 0x008ff20007810000 */
[----:B------:R-:W3:Y:S01]  /*9560*/  MUFU.TANH R30, R30 ;  /* 0x0000001e001e7308 */ /* 0x000ee20000002400 */
[----:B-1----:R-:W-:Y:S04]  /*9570*/  MOV R84, R196 ;  /* 0x000000c400547202 */ /* 0x002fe80000000f00 */
[----:B------:R-:W-:Y:S05]  /*9580*/  FMNMX.FTZ R2, R84, R2, !PT ;  /* 0x0000000254027209 */ /* 0x000fea0007810000 */
[----:B------:R-:W1:Y:S01]  /*9590*/  MUFU.TANH R38, R76 ;  /* 0x0000004c00267308 */ /* 0x000e620000002400 */
[----:B----4-:R-:W-:Y:S09]  /*95a0*/  FMNMX.FTZ R0, R98, R0, !PT ;  /* 0x0000000062007209 */ /* 0x010ff20007810000 */
[----:B------:R-:W4:Y:S01]  /*95b0*/  MUFU.TANH R99, R99 ;  /* 0x0000006300637308 */ /* 0x000f220000002400 */
[----:B---3--:R-:W-:Y:S09]  /*95c0*/  FMNMX.FTZ R4, R30, R4, !PT ;  /* 0x000000041e047209 */ /* 0x008ff20007810000 */
[----:B------:R-:W3:Y:S01]  /*95d0*/  MUFU.TANH R5, R102 ;  /* 0x0000006600057308 */ /* 0x000ee20000002400 */
[----:B-1----:R-:W-:Y:S02]  /*95e0*/  MOV R213, R38 ;  /* 0x0000002600d57202 */ /* 0x002fe40000000f00 */
[----:B------:R-:W2:Y:S02]  /*95f0*/  LDL.64 R38, [R1+0x48] ;  /* 0x0000480001267983 */ /* 0x000ea40000100a00 */
[----:B------:R-:W-:Y:S05]  /*9600*/  FMNMX.FTZ R2, R213, R2, !PT ;  /* 0x00000002d5027209 */ /* 0x000fea0007810000 */
[----:B------:R3:W-:Y:S01]  /*9610*/  MUFU.TANH R188, R109 ;  /* 0x0000006d00bc7308 */ /* 0x0007e20000002400 */
[----:B----4-:R-:W-:Y:S09]  /*9620*/  FMNMX.FTZ R0, R99, R0, !PT ;  /* 0x0000000063007209 */ /* 0x010ff20007810000 */
[----:B------:R-:W1:Y:S10]  /*9630*/  MUFU.TANH R31, R31 ;  /* 0x0000001f001f7308 */ /* 0x000e740000002400 */
[----:B------:R-:W4:Y:S01]  /*9640*/  MUFU.TANH R97, R97 ;  /* 0x0000006100617308 */ /* 0x000f220000002400 */
[----:B---3--:R-:W-:Y:S04]  /*9650*/  MOV R109, R5 ;  /* 0x00000005006d7202 */ /* 0x008fe80000000f00 */
[----:B------:R-:W-:Y:S05]  /*9660*/  FMNMX.FTZ R0, R109, R0, !PT ;  /* 0x000000006d007209 */ /* 0x000fea0007810000 */
[----:B------:R-:W3:Y:S01]  /*9670*/  MUFU.TANH R251, R77 ;  /* 0x0000004d00fb7308 */ /* 0x000ee20000002400 */
[----:B-1----:R-:W-:Y:S04]  /*9680*/  FMNMX.FTZ R4, R31, R4, !PT ;  /* 0x000000041f047209 */ /* 0x002fe80007810000 */
[----:B------:R-:W-:Y:S05]  /*9690*/  FMNMX.FTZ R4, R204, R4, !PT ;  /* 0x00000004cc047209 */ /* 0x000fea0007810000 */
[----:B------:R3:W-:Y:S01]  /*96a0*/  MUFU.TANH R243, R89 ;  /* 0x0000005900f37308 */ /* 0x0007e20000002400 */
[----:B----4-:R-:W-:Y:S09]  /*96b0*/  FMNMX.FTZ R71, R97, R71, !PT ;  /* 0x0000004761477209 */ /* 0x010ff20007810000 */
[----:B------:R-:W1:Y:S10]  /*96c0*/  MUFU.TANH R6, R103 ;  /* 0x0000006700067308 */ /* 0x000e740000002400 */
[----:B------:R1:W-:Y:S01]  /*96d0*/  MUFU.TANH R191, R108 ;  /* 0x0000006c00bf7308 */ /* 0x0003e20000002400 */
[----:B---3--:R-:W-:Y:S04]  /*96e0*/  MOV R89, R251 ;  /* 0x000000fb00597202 */ /* 0x008fe80000000f00 */
[----:B------:R-:W-:Y:S05]  /*96f0*/  FMNMX.FTZ R2, R89, R2, !PT ;  /* 0x0000000259027209 */ /* 0x000fea0007810000 */
[----:B------:R3:W-:Y:S10]  /*9700*/  MUFU.TANH R61, R93 ;  /* 0x0000005d003d7308 */ /* 0x0007f40000002400 */
[----:B------:R-:W4:Y:S01]  /*9710*/  MUFU.TANH R100, R100 ;  /* 0x0000006400647308 */ /* 0x000f220000002400 */
[----:B-1----:R-:W-:Y:S04]  /*9720*/  MOV R108, R6 ;  /* 0x00000006006c7202 */ /* 0x002fe80000000f00 */
[----:B------:R-:W-:Y:S05]  /*9730*/  FMNMX.FTZ R0, R108, R0, !PT ;  /* 0x000000006c007209 */ /* 0x000fea0007810000 */
[----:B------:R-:W-:Y:S01]  /*9740*/  MUFU.TANH R240, R62 ;  /* 0x0000003e00f07308 */ /* 0x000fe20000002400 */
[----:B---3--:R-:W-:Y:S09]  /*9750*/  MOV R93, R230 ;  /* 0x000000e6005d7202 */ /* 0x008ff20000000f00 */
[----:B------:R1:W-:Y:S01]  /*9760*/  MUFU.TANH R62, R92 ;  /* 0x0000005c003e7308 */ /* 0x0003e20000002400 */
[----:B----4-:R-:W-:Y:S09]  /*9770*/  FMNMX.FTZ R71, R100, R71, !PT ;  /* 0x0000004764477209 */ /* 0x010ff20007810000 */
[----:B------:R-:W3:Y:S10]  /*9780*/  MUFU.TANH R205, R43 ;  /* 0x0000002b00cd7308 */ /* 0x000ef40000002400 */
[----:B------:R-:W4:Y:S01]  /*9790*/  MUFU.TANH R101, R101 ;  /* 0x0000006500657308 */ /* 0x000f220000002400 */
[----:B-1----:R-:W-:Y:S04]  /*97a0*/  MOV R92, R248 ;  /* 0x000000f8005c7202 */ /* 0x002fe80000000f00 */
[----:B------:R-:W-:Y:S05]  /*97b0*/  FMNMX.FTZ R2, R92, R2, !PT ;  /* 0x000000025c027209 */ /* 0x000fea0007810000 */
[----:B------:R-:W1:Y:S01]  /*97c0*/  MUFU.TANH R114, R114 ;  /* 0x0000007200727308 */ /* 0x000e620000002400 */
[----:B------:R-:W-:Y:S02]  /*97d0*/  FMNMX.FTZ R2, R243, R2, !PT ;  /* 0x00000002f3027209 */ /* 0x000fe40007810000 */
[----:B---3--:R-:W-:Y:S02]  /*97e0*/  FMNMX.FTZ R4, R205, R4, !PT ;  /* 0x00000004cd047209 */ /* 0x008fe40007810000 */
[----:B------:R-:W-:Y:S05]  /*97f0*/  FMNMX.FTZ R2, R62, R2, !PT ;  /* 0x000000023e027209 */ /* 0x000fea0007810000 */
[----:B------:R-:W3:Y:S01]  /*9800*/  MUFU.TANH R207, R46 ;  /* 0x0000002e00cf7308 */ /* 0x000ee20000002400 */
[----:B------:R-:W-:Y:S02]  /*9810*/  FMNMX.FTZ R2, R61, R2, !PT ;  /* 0x000000023d027209 */ /* 0x000fe40007810000 */
[----:B----4-:R-:W-:Y:S07]  /*9820*/  FMNMX.FTZ R71, R101, R71, !PT ;  /* 0x0000004765477209 */ /* 0x010fee0007810000 */
[----:B------:R-:W4:Y:S01]  /*9830*/  MUFU.TANH R102, R112 ;  /* 0x0000007000667308 */ /* 0x000f220000002400 */
[----:B-1----:R-:W-:Y:S09]  /*9840*/  FMNMX.FTZ R0, R114, R0, !PT ;  /* 0x0000000072007209 */ /* 0x002ff20007810000 */
[----:B------:R-:W1:Y:S01]  /*9850*/  MUFU.TANH R115, R115 ;  /* 0x0000007300737308 */ /* 0x000e620000002400 */
[----:B---3--:R-:W-:Y:S09]  /*9860*/  FMNMX.FTZ R4, R207, R4, !PT ;  /* 0x00000004cf047209 */ /* 0x008ff20007810000 */
[----:B------:R-:W3:Y:S01]  /*9870*/  MUFU.TANH R210, R47 ;  /* 0x0000002f00d27308 */ /* 0x000ee20000002400 */
[----:B----4-:R-:W-:Y:S02]  /*9880*/  FMNMX.FTZ R71, R102, R71, !PT ;  /* 0x0000004766477209 */ /* 0x010fe40007810000 */
[----:B------:R-:W-:Y:S07]  /*9890*/  MOV R112, R247 ;  /* 0x000000f700707202 */ /* 0x000fee0000000f00 */
[----:B------:R-:W4:Y:S01]  /*98a0*/  MUFU.TANH R96, R113 ;  /* 0x0000007100607308 */ /* 0x000f220000002400 */
[----:B-1----:R-:W-:Y:S05]  /*98b0*/  FMNMX.FTZ R0, R115, R0, !PT ;  /* 0x0000000073007209 */ /* 0x002fea0007810000 */
[----:B------:R-:W1:Y:S04]  /*98c0*/  SHFL.BFLY PT, R70, R0, 0x2, 0x1f ;  /* 0x0c401f0000467f89 */ /* 0x000e6800000e0000 */
[----:B------:R-:W1:Y:S01]  /*98d0*/  MUFU.TANH R46, R104 ;  /* 0x00000068002e7308 */ /* 0x000e620000002400 */
[----:B---3--:R-:W-:Y:S04]  /*98e0*/  FMNMX.FTZ R4, R210, R4, !PT ;  /* 0x00000004d2047209 */ /* 0x008fe80007810000 */
[----:B------:R-:W-:Y:S05]  /*98f0*/  FMNMX.FTZ R4, R93, R4, !PT ;  /* 0x000000045d047209 */ /* 0x000fea0007810000 */
[----:B------:R-:W3:Y:S01]  /*9900*/  MUFU.TANH R230, R105 ;  /* 0x0000006900e67308 */ /* 0x000ee20000002400 */
[----:B------:R-:W-:Y:S02]  /*9910*/  FMNMX.FTZ R4, R42, R4, !PT ;  /* 0x000000042a047209 */ /* 0x000fe40007810000 */
[----:B----4-:R-:W-:Y:S02]  /*9920*/  FMNMX.FTZ R71, R96, R71, !PT ;  /* 0x0000004760477209 */ /* 0x010fe40007810000 */
[----:B------:R-:W-:Y:S03]  /*9930*/  FMNMX.FTZ R4, R240, R4, !PT ;  /* 0x00000004f0047209 */ /* 0x000fe60007810000 */
[----:B------:R-:W4:Y:S02]  /*9940*/  SHFL.BFLY PT, R5, R71, 0x2, 0x1f ;  /* 0x0c401f0047057f89 */ /* 0x000f2400000e0000 */
[----:B------:R-:W4:Y:S01]  /*9950*/  MUFU.TANH R43, R74 ;  /* 0x0000004a002b7308 */ /* 0x000f220000002400 */
[----:B------:R-:W-:Y:S02]  /*9960*/  FMNMX.FTZ R4, R246, R4, !PT ;  /* 0x00000004f6047209 */ /* 0x000fe40007810000 */
[----:B-1----:R-:W-:Y:S02]  /*9970*/  FMNMX.FTZ R70, R0, R70, !PT ;  /* 0x0000004600467209 */ /* 0x002fe40007810000 */
[----:B------:R-:W-:Y:S05]  /*9980*/  FMNMX.FTZ R2, R46, R2, !PT ;  /* 0x000000022e027209 */ /* 0x000fea0007810000 */
[----:B------:R-:W1:Y:S01]  /*9990*/  MUFU.TANH R252, R75 ;  /* 0x0000004b00fc7308 */ /* 0x000e620000002400 */
[----:B---3--:R-:W-:Y:S04]  /*99a0*/  FMNMX.FTZ R2, R230, R2, !PT ;  /* 0x00000002e6027209 */ /* 0x008fe80007810000 */
[----:B------:R-:W-:Y:S05]  /*99b0*/  FMNMX.FTZ R2, R191, R2, !PT ;  /* 0x00000002bf027209 */ /* 0x000fea0007810000 */
[----:B------:R-:W3:Y:S01]  /*99c0*/  MUFU.TANH R217, R78 ;  /* 0x0000004e00d97308 */ /* 0x000ee20000002400 */
[----:B------:R-:W-:Y:S02]  /*99d0*/  FMNMX.FTZ R2, R188, R2, !PT ;  /* 0x00000002bc027209 */ /* 0x000fe40007810000 */
[----:B----4-:R-:W-:Y:S02]  /*99e0*/  FMNMX.FTZ R4, R43, R4, !PT ;  /* 0x000000042b047209 */ /* 0x010fe40007810000 */
[----:B------:R-:W-:Y:S01]  /*99f0*/  FMNMX.FTZ R71, R71, R5, !PT ;  /* 0x0000000547477209 */ /* 0x000fe20007810000 */
[----:B------:R-:W4:Y:S04]  /*9a00*/  SHFL.BFLY PT, R68, R2, 0x2, 0x1f ;  /* 0x0c401f0002447f89 */ /* 0x000f2800000e0000 */
[----:B------:R-:W4:Y:S01]  /*9a10*/  MUFU.TANH R119, R79 ;  /* 0x0000004f00777308 */ /* 0x000f220000002400 */
[----:B-1----:R-:W-:Y:S03]  /*9a20*/  FMNMX.FTZ R4, R252, R4, !PT ;  /* 0x00000004fc047209 */ /* 0x002fe60007810000 */
[----:B------:R-:W1:Y:S01]  /*9a30*/  SHFL.BFLY PT, R6, R71, 0x1, 0x1f ;  /* 0x0c201f0047067f89 */ /* 0x000e6200000e0000 */
[----:B------:R-:W-:Y:S05]  /*9a40*/  FMUL.FTZ R75, R110, c[0x0][0x320] ;  /* 0x0000c8006e4b7a20 */ /* 0x000fea0000410000 */
[----:B------:R-:W1:Y:S02]  /*9a50*/  MUFU.TANH R7, R107 ;  /* 0x0000006b00077308 */ /* 0x000e640000002400 */
[----:B------:R-:W1:Y:S01]  /*9a60*/  SHFL.BFLY PT, R5, R70, 0x1, 0x1f ;  /* 0x0c201f0046057f89 */ /* 0x000e6200000e0000 */
[----:B---3--:R-:W-:Y:S07]  /*9a70*/  FMNMX.FTZ R0, R217, R4, !PT ;  /* 0x00000004d9007209 */ /* 0x008fee0007810000 */
[----:B------:R-:W3:Y:S01]  /*9a80*/  MUFU.TANH R104, R94 ;  /* 0x0000005e00687308 */ /* 0x000ee20000002400 */
[----:B----4-:R-:W-:Y:S02]  /*9a90*/  FMNMX.FTZ R68, R2, R68, !PT ;  /* 0x0000004402447209 */ /* 0x010fe40007810000 */
[----:B------:R-:W-:Y:S04]  /*9aa0*/  FMNMX.FTZ R0, R119, R0, !PT ;  /* 0x0000000077007209 */ /* 0x000fe80007810000 */
[----:B------:R-:W-:Y:S01]  /*9ab0*/  FMNMX.FTZ R4, R112, R0, !PT ;  /* 0x0000000070047209 */ /* 0x000fe20007810000 */
[----:B------:R-:W-:Y:S02]  /*9ac0*/  FMUL.FTZ R0, R111, c[0x0][0x320] ;  /* 0x0000c8006f007a20 */ /* 0x000fe40000410000 */
[----:B------:R-:W4:Y:S01]  /*9ad0*/  MUFU.TANH R113, R95 ;  /* 0x0000005f00717308 */ /* 0x000f220000002400 */
[----:B-1----:R-:W-:Y:S02]  /*9ae0*/  FMNMX.FTZ R71, R71, R6, !PT ;  /* 0x0000000647477209 */ /* 0x002fe40007810000 */
[----:B------:R-:W-:Y:S03]  /*9af0*/  MOV R111, R7 ;  /* 0x00000007006f7202 */ /* 0x000fe60000000f00 */
[----:B------:R-:W-:Y:S01]  /*9b00*/  FMUL.FTZ R103, R71, c[0x0][0x2d0] ;  /* 0x0000b40047677a20 */ /* 0x000fe20000410000 */
[----:B------:R-:W-:Y:S02]  /*9b10*/  FMNMX.FTZ R70, R70, R5, !PT ;  /* 0x0000000546467209 */ /* 0x000fe40007810000 */
[----:B------:R-:W-:Y:S01]  /*9b20*/  MOV R107, R244 ;  /* 0x000000f4006b7202 */ /* 0x000fe20000000f00 */
[----:B------:R-:W1:Y:S01]  /*9b30*/  MUFU.TANH R8, R106 ;  /* 0x0000006a00087308 */ /* 0x000e620000002400 */
[--C-:B------:R-:W-:Y:S02]  /*9b40*/  FFMA.FTZ R7, R20, c[0x0][0x2d0], -R103.reuse ;  /* 0x0000b40014077a23 */ /* 0x100fe40000010867 */
[--C-:B------:R-:W-:Y:S01]  /*9b50*/  FFMA.FTZ R6, R21, c[0x0][0x2d0], -R103.reuse ;  /* 0x0000b40015067a23 */ /* 0x100fe20000010867 */
[----:B------:R-:W-:Y:S01]  /*9b60*/  FMNMX.FTZ R2, R107, R4, !PT ;  /* 0x000000046b027209 */ /* 0x000fe20007810000 */
[----:B------:R-:W-:Y:S01]  /*9b70*/  FMUL.FTZ R105, R70, c[0x0][0x2d0] ;  /* 0x0000b40046697a20 */ /* 0x000fe20000410000 */
[----:B------:R-:W1:Y:S01]  /*9b80*/  SHFL.BFLY PT, R4, R68, 0x1, 0x1f ;  /* 0x0c201f0044047f89 */ /* 0x000e6200000e0000 */
[--C-:B------:R-:W-:Y:S01]  /*9b90*/  FFMA.FTZ R5, R32, c[0x0][0x2d0], -R103.reuse ;  /* 0x0000b40020057a23 */ /* 0x100fe20000010867 */
[----:B---3--:R-:W-:Y:S01]  /*9ba0*/  FMNMX.FTZ R2, R104, R2, !PT ;  /* 0x0000000268027209 */ /* 0x008fe20007810000 */
[--C-:B------:R-:W-:Y:S01]  /*9bb0*/  FFMA.FTZ R100, R100, c[0x0][0x2d0], -R103.reuse ;  /* 0x0000b40064647a23 */ /* 0x100fe20000010867 */
[----:B------:R3:W-:Y:S01]  /*9bc0*/  MUFU.TANH R74, R0 ;  /* 0x00000000004a7308 */ /* 0x0007e20000002400 */
[--C-:B------:R-:W-:Y:S02]  /*9bd0*/  FFMA.FTZ R101, R101, c[0x0][0x2d0], -R103.reuse ;  /* 0x0000b40065657a23 */ /* 0x100fe40000010867 */
[--C-:B------:R-:W-:Y:S01]  /*9be0*/  FFMA.FTZ R102, R102, c[0x0][0x2d0], -R103.reuse ;  /* 0x0000b40066667a23 */ /* 0x100fe20000010867 */
[----:B----4-:R-:W-:Y:S02]  /*9bf0*/  FMNMX.FTZ R2, R113, R2, !PT ;  /* 0x0000000271027209 */ /* 0x010fe40007810000 */
[----:B--2---:R-:W-:Y:S04]  /*9c00*/  MOV R39, c[0x0][0x1e4] ;  /* 0x0000790000277a02 */ /* 0x004fe80000000f00 */
[----:B------:R-:W2:Y:S01]  /*9c10*/  MUFU.TANH R75, R75 ;  /* 0x0000004b004b7308 */ /* 0x000ea20000002400 */
[----:B-1----:R-:W-:Y:S09]  /*9c20*/  MOV R110, R8 ;  /* 0x00000008006e7202 */ /* 0x002ff20000000f00 */
[----:B------:R1:W-:Y:S01]  /*9c30*/  MUFU.EX2 R95, R5 ;  /* 0x00000005005f7308 */ /* 0x0003e20000000800 */
[----:B------:R-:W-:Y:S01]  /*9c40*/  FMNMX.FTZ R68, R68, R4, !PT ;  /* 0x0000000444447209 */ /* 0x000fe20007810000 */
[----:B------:R-:W-:Y:S01]  /*9c50*/  FFMA.FTZ R4, R185, c[0x0][0x2d0], -R103 ;  /* 0x0000b400b9047a23 */ /* 0x000fe20000010867 */
[----:B------:R-:W-:Y:S01]  /*9c60*/  MOV R185, R61 ;  /* 0x0000003d00b97202 */ /* 0x000fe20000000f00 */
[----:B---3--:R-:W-:Y:S01]  /*9c70*/  FADD.FTZ R0, -R71, R3 ;  /* 0x0000000347007221 */ /* 0x008fe20000010100 */
[----:B------:R-:W-:Y:S01]  /*9c80*/  FMNMX.FTZ R3, R110, R2, !PT ;  /* 0x000000026e037209 */ /* 0x000fe20007810000 */
[----:B------:R-:W-:Y:S02]  /*9c90*/  FMUL.FTZ R106, R68, c[0x0][0x2d0] ;  /* 0x0000b400446a7a20 */ /* 0x000fe40000410000 */
[----:B------:R-:W-:Y:S01]  /*9ca0*/  FMUL.FTZ R2, R0, c[0x0][0x2d0] ;  /* 0x0000b40000027a20 */ /* 0x000fe20000410000 */
[----:B------:R-:W-:Y:S01]  /*9cb0*/  FMNMX.FTZ R0, R111, R3, !PT ;  /* 0x000000036f007209 */ /* 0x000fe20007810000 */
[----:B------:R-:W-:Y:S01]  /*9cc0*/  MUFU.EX2 R244, R4 ;  /* 0x0000000400f47308 */ /* 0x000fe20000000800 */
[--C-:B------:R-:W-:Y:S02]  /*9cd0*/  FFMA.FTZ R9, R25, c[0x0][0x2d0], -R106.reuse ;  /* 0x0000b40019097a23 */ /* 0x100fe4000001086a */
[----:B------:R-:W-:Y:S01]  /*9ce0*/  FFMA.FTZ R44, R44, c[0x0][0x2d0], -R106 ;  /* 0x0000b4002c2c7a23 */ /* 0x000fe2000001086a */
[----:B--2---:R-:W-:Y:S04]  /*9cf0*/  FMNMX.FTZ R0, R75, R0, !PT ;  /* 0x000000004b007209 */ /* 0x004fe80007810000 */
[----:B------:R-:W-:Y:S02]  /*9d00*/  FMNMX.FTZ R0, R74, R0, !PT ;  /* 0x000000004a007209 */ /* 0x000fe40007810000 */
[----:B------:R2:W3:Y:S03]  /*9d10*/  MUFU.EX2 R73, R2 ;  /* 0x0000000200497308 */ /* 0x0004e60000000800 */
[----:B------:R-:W4:Y:S01]  /*9d20*/  SHFL.BFLY PT, R3, R0, 0x2, 0x1f ;  /* 0x0c401f0000037f89 */ /* 0x000f2200000e0000 */
[----:B-1----:R-:W-:Y:S06]  /*9d30*/  FFMA.FTZ R5, R34, c[0x0][0x2d0], -R105 ;  /* 0x0000b40022057a23 */ /* 0x002fec0000010869 */
[----:B------:R-:W-:Y:S10]  /*9d40*/  MUFU.EX2 R214, R5 ;  /* 0x0000000500d67308 */ /* 0x000ff40000000800 */
[----:B------:R1:W-:Y:S01]  /*9d50*/  MUFU.EX2 R81, R7 ;  /* 0x0000000700517308 */ /* 0x0003e20000000800 */
[----:B--2---:R-:W-:Y:S01]  /*9d60*/  FADD.FTZ R2, -R70, R116 ;  /* 0x0000007446027221 */ /* 0x004fe20000010100 */
[----:B----4-:R-:W-:Y:S01]  /*9d70*/  FMNMX.FTZ R0, R0, R3, !PT ;  /* 0x0000000300007209 */ /* 0x010fe20007810000 */
[----:B------:R-:W-:Y:S07]  /*9d80*/  FFMA.FTZ R3, R17, c[0x0][0x2d0], -R103 ;  /* 0x0000b40011037a23 */ /* 0x000fee0000010867 */
[----:B------:R-:W-:Y:S01]  /*9d90*/  MUFU.EX2 R34, R9 ;  /* 0x0000000900227308 */ /* 0x000fe20000000800 */
[----:B---3--:R-:W-:Y:S01]  /*9da0*/  FMUL.FTZ R17, R73, R133 ;  /* 0x0000008549117220 */ /* 0x008fe20000410000 */
[----:B------:R-:W-:Y:S01]  /*9db0*/  MOV R133, R62 ;  /* 0x0000003e00857202 */ /* 0x000fe20000000f00 */
[----:B------:R-:W-:Y:S07]  /*9dc0*/  FMUL.FTZ R2, R2, c[0x0][0x2d0] ;  /* 0x0000b40002027a20 */ /* 0x000fee0000410000 */
[----:B------:R2:W-:Y:S01]  /*9dd0*/  MUFU.EX2 R72, R2 ;  /* 0x0000000200487308 */ /* 0x0005e20000000800 */
[----:B-1----:R-:W-:Y:S09]  /*9de0*/  FFMA.FTZ R7, R35, c[0x0][0x2d0], -R105 ;  /* 0x0000b40023077a23 */ /* 0x002ff20000010869 */
[----:B------:R1:W3:Y:S10]  /*9df0*/  MUFU.EX2 R10, R3 ;  /* 0x00000003000a7308 */ /* 0x0002f40000000800 */
[----:B------:R-:W-:Y:S01]  /*9e00*/  MUFU.EX2 R83, R6 ;  /* 0x0000000600537308 */ /* 0x000fe20000000800 */
[----:B--2---:R-:W-:Y:S04]  /*9e10*/  FADD.FTZ R2, -R68, R117 ;  /* 0x0000007544027221 */ /* 0x004fe80000010100 */
[----:B------:R-:W-:Y:S05]  /*9e20*/  FMUL.FTZ R2, R2, c[0x0][0x2d0] ;  /* 0x0000b40002027a20 */ /* 0x000fea0000410000 */
[----:B------:R2:W-:Y:S01]  /*9e30*/  MUFU.EX2 R117, R7 ;  /* 0x0000000700757308 */ /* 0x0005e20000000800 */
[--C-:B-1----:R-:W-:Y:S09]  /*9e40*/  FFMA.FTZ R3, R187, c[0x0][0x2d0], -R105.reuse ;  /* 0x0000b400bb037a23 */ /* 0x102ff20000010869 */
[----:B------:R1:W-:Y:S10]  /*9e50*/  MUFU.EX2 R222, R3 ;  /* 0x0000000300de7308 */ /* 0x0003f40000000800 */
[----:B------:R4:W4:Y:S01]  /*9e60*/  MUFU.EX2 R69, R2 ;  /* 0x0000000200457308 */ /* 0x0009220000000800 */
[----:B--2---:R-:W-:Y:S01]  /*9e70*/  @P1 MOV R7, R53 ;  /* 0x0000003500071202 */ /* 0x004fe20000000f00 */
[----:B-1----:R-:W-:Y:S01]  /*9e80*/  FFMA.FTZ R3, R186, c[0x0][0x2d0], -R105 ;  /* 0x0000b400ba037a23 */ /* 0x002fe20000010869 */
[----:B---3--:R-:W-:Y:S07]  /*9e90*/  MOV R186, R10 ;  /* 0x0000000a00ba7202 */ /* 0x008fee0000000f00 */
[----:B------:R1:W2:Y:S01]  /*9ea0*/  MUFU.EX2 R247, R3 ;  /* 0x0000000300f77308 */ /* 0x0002a20000000800 */
[----:B----4-:R-:W-:Y:S02]  /*9eb0*/  FFMA.FTZ R2, R184, c[0x0][0x2d0], -R103 ;  /* 0x0000b400b8027a23 */ /* 0x010fe40000010867 */
[C---:B------:R-:W-:Y:S07]  /*9ec0*/  FMUL.FTZ R25, R69.reuse, R141 ;  /* 0x0000008d45197220 */ /* 0x040fee0000410000 */
[----:B------:R3:W4:Y:S01]  /*9ed0*/  MUFU.EX2 R249, R2 ;  /* 0x0000000200f97308 */ /* 0x0007220000000800 */
[----:B------:R-:W-:Y:S02]  /*9ee0*/  FMUL.FTZ R61, R69, R177 ;  /* 0x000000b1453d7220 */ /* 0x000fe40000410000 */
[----:B-1----:R-:W-:Y:S01]  /*9ef0*/  FFMA.FTZ R3, R18, c[0x0][0x2d0], -R105 ;  /* 0x0000b40012037a23 */ /* 0x002fe20000010869 */
[----:B--2---:R-:W-:Y:S01]  /*9f00*/  F2FP.PACK_AB R77, R247, R222 ;  /* 0x000000def74d723e */ /* 0x004fe200000000ff */
[----:B------:R-:W-:Y:S01]  /*9f10*/  FMUL.FTZ R18, R72, R134 ;  /* 0x0000008648127220 */ /* 0x000fe20000410000 */
[----:B------:R-:W-:Y:S04]  /*9f20*/  MOV R134, R92 ;  /* 0x0000005c00867202 */ /* 0x000fe80000000f00 */
[----:B------:R1:W-:Y:S01]  /*9f30*/  MUFU.EX2 R251, R3 ;  /* 0x0000000300fb7308 */ /* 0x0003e20000000800 */
[--C-:B------:R-:W-:Y:S02]  /*9f40*/  FFMA.FTZ R92, R203, c[0x0][0x2d0], -R103.reuse ;  /* 0x0000b400cb5c7a23 */ /* 0x100fe40000010867 */
[--C-:B---3--:R-:W-:Y:S01]  /*9f50*/  FFMA.FTZ R2, R16, c[0x0][0x2d0], -R103.reuse ;  /* 0x0000b40010027a23 */ /* 0x108fe20000010867 */
[----:B----4-:R-:W-:Y:S01]  /*9f60*/  F2FP.PACK_AB R76, R249, R244 ;  /* 0x000000f4f94c723e */ /* 0x010fe200000000ff */
[----:B------:R-:W-:Y:S05]  /*9f70*/  FFMA.FTZ R16, R49, c[0x0][0x2d0], -R103 ;  /* 0x0000b40031107a23 */ /* 0x000fea0000010867 */
[----:B------:R2:W3:Y:S01]  /*9f80*/  MUFU.EX2 R250, R2 ;  /* 0x0000000200fa7308 */ /* 0x0004e20000000800 */
[----:B------:R-:W-:Y:S02]  /*9f90*/  FMUL.FTZ R49, R73, R165 ;  /* 0x000000a549317220 */ /* 0x000fe40000410000 */
[--C-:B-1----:R-:W-:Y:S07]  /*9fa0*/  FFMA.FTZ R3, R195, c[0x0][0x2d0], -R106.reuse ;  /* 0x0000b400c3037a23 */ /* 0x102fee000001086a */
[----:B------:R1:W-:Y:S01]  /*9fb0*/  MUFU.EX2 R221, R3 ;  /* 0x0000000300dd7308 */ /* 0x0003e20000000800 */
[----:B--2---:R-:W2:Y:S01]  /*9fc0*/  SHFL.BFLY PT, R2, R0, 0x1, 0x1f ;  /* 0x0c201f0000027f89 */ /* 0x004ea200000e0000 */
[----:B---3--:R-:W-:Y:S01]  /*9fd0*/  F2FP.PACK_AB R78, R186, R250 ;  /* 0x000000faba4e723e */ /* 0x008fe200000000ff */
[--C-:B-1----:R-:W-:Y:S01]  /*9fe0*/  FFMA.FTZ R3, R192, c[0x0][0x2d0], -R106.reuse ;  /* 0x0000b400c0037a23 */ /* 0x102fe2000001086a */
[----:B------:R-:W-:Y:S06]  /*9ff0*/  MOV R192, R46 ;  /* 0x0000002e00c07202 */ /* 0x000fec0000000f00 */
[----:B------:R1:W3:Y:S01]  /*a000*/  MUFU.EX2 R223, R3 ;  /* 0x0000000300df7308 */ /* 0x0002e20000000800 */
[----:B--2---:R-:W-:Y:S01]  /*a010*/  FMNMX.FTZ R2, R0, R2, !PT ;  /* 0x0000000200027209 */ /* 0x004fe20007810000 */
[----:B------:R-:W-:Y:S02]  /*a020*/  FFMA.FTZ R0, R19, c[0x0][0x2d0], -R105 ;  /* 0x0000b40013007a23 */ /* 0x000fe40000010869 */
[----:B------:R-:W-:Y:S01]  /*a030*/  FMUL.FTZ R19, R72, R135 ;  /* 0x0000008748137220 */ /* 0x000fe20000410000 */
[----:B------:R-:W-:Y:S05]  /*a040*/  MOV R135, R220 ;  /* 0x000000dc00877202 */ /* 0x000fea0000000f00 */
[----:B------:R2:W4:Y:S01]  /*a050*/  MUFU.EX2 R187, R0 ;  /* 0x0000000000bb7308 */ /* 0x0005220000000800 */
[----:B-1----:R-:W-:Y:S01]  /*a060*/  FFMA.FTZ R3, R12, c[0x0][0x2d0], -R106 ;  /* 0x0000b4000c037a23 */ /* 0x002fe2000001086a */
[----:B---3--:R-:W-:Y:S08]  /*a070*/  F2FP.PACK_AB R64, R223, R221 ;  /* 0x000000dddf40723e */ /* 0x008ff000000000ff */
[----:B------:R1:W-:Y:S01]  /*a080*/  MUFU.EX2 R248, R3 ;  /* 0x0000000300f87308 */ /* 0x0003e20000000800 */
[----:B--2---:R-:W-:Y:S01]  /*a090*/  FADD.FTZ R0, -R2, R118 ;  /* 0x0000007602007221 */ /* 0x004fe20000010100 */
[----:B----4-:R-:W-:Y:S02]  /*a0a0*/  F2FP.PACK_AB R79, R187, R251 ;  /* 0x000000fbbb4f723e */ /* 0x010fe400000000ff */
[----:B------:R-:W-:Y:S01]  /*a0b0*/  MOV R118, R80 ;  /* 0x0000005000767202 */ /* 0x000fe20000000f00 */
[----:B------:R-:W-:Y:S06]  /*a0c0*/  FMUL.FTZ R0, R0, c[0x0][0x2d0] ;  /* 0x0000b40000007a20 */ /* 0x000fec0000410000 */
[----:B------:R-:W2:Y:S01]  /*a0d0*/  MUFU.EX2 R0, R0 ;  /* 0x0000000000007308 */ /* 0x000ea20000000800 */
[----:B-1----:R-:W-:Y:S09]  /*a0e0*/  FFMA.FTZ R3, R13, c[0x0][0x2d0], -R106 ;  /* 0x0000b4000d037a23 */ /* 0x002ff2000001086a */
[----:B------:R1:W3:Y:S01]  /*a0f0*/  MUFU.EX2 R184, R3 ;  /* 0x0000000300b87308 */ /* 0x0002e20000000800 */
[C---:B--2---:R-:W-:Y:S01]  /*a100*/  FMUL.FTZ R46, R0.reuse, R162 ;  /* 0x000000a2002e7220 */ /* 0x044fe20000410000 */
[----:B------:R-:W-:Y:S01]  /*a110*/  MOV R162, R63 ;  /* 0x0000003f00a27202 */ /* 0x000fe20000000f00 */
[C---:B------:R-:W-:Y:S02]  /*a120*/  FMUL.FTZ R62, R0.reuse, R178 ;  /* 0x000000b2003e7220 */ /* 0x040fe40000410000 */
[----:B------:R-:W-:Y:S02]  /*a130*/  FMUL.FTZ R63, R0, R179 ;  /* 0x000000b3003f7220 */ /* 0x000fe40000410000 */
[----:B-1----:R-:W-:Y:S01]  /*a140*/  FMUL.FTZ R3, R2, c[0x0][0x2d0] ;  /* 0x0000b40002037a20 */ /* 0x002fe20000410000 */
[----:B---3--:R-:W-:Y:S03]  /*a150*/  F2FP.PACK_AB R66, R184, R248 ;  /* 0x000000f8b842723e */ /* 0x008fe600000000ff */
[--C-:B------:R-:W-:Y:S04]  /*a160*/  FFMA.FTZ R4, R194, c[0x0][0x2d0], -R3.reuse ;  /* 0x0000b400c2047a23 */ /* 0x100fe80000010803 */
[----:B------:R1:W-:Y:S02]  /*a170*/  MUFU.EX2 R189, R4 ;  /* 0x0000000400bd7308 */ /* 0x0003e40000000800 */
[--C-:B-1----:R-:W-:Y:S01]  /*a180*/  FFMA.FTZ R4, R193, c[0x0][0x2d0], -R3.reuse ;  /* 0x0000b400c1047a23 */ /* 0x102fe20000010803 */
[----:B------:R-:W-:Y:S07]  /*a190*/  MOV R193, R243 ;  /* 0x000000f300c17202 */ /* 0x000fee0000000f00 */
[----:B------:R1:W-:Y:S10]  /*a1a0*/  MUFU.EX2 R243, R44 ;  /* 0x0000002c00f37308 */ /* 0x0003f40000000800 */
[----:B------:R2:W3:Y:S01]  /*a1b0*/  MUFU.EX2 R190, R4 ;  /* 0x0000000400be7308 */ /* 0x0004e20000000800 */
[----:B-1----:R-:W-:Y:S01]  /*a1c0*/  FMUL.FTZ R44, R69, R160 ;  /* 0x000000a0452c7220 */ /* 0x002fe20000410000 */
[----:B------:R-:W-:Y:S04]  /*a1d0*/  MOV R160, R88 ;  /* 0x0000005800a07202 */ /* 0x000fe80000000f00 */
[----:B------:R-:W-:Y:S01]  /*a1e0*/  MOV R165, R160 ;  /* 0x000000a000a57202 */ /* 0x000fe20000000f00 */
[--C-:B--2---:R-:W-:Y:S01]  /*a1f0*/  FFMA.FTZ R4, R14, c[0x0][0x2d0], -R3.reuse ;  /* 0x0000b4000e047a23 */ /* 0x104fe20000010803 */
[----:B---3--:R-:W-:Y:S03]  /*a200*/  F2FP.PACK_AB R65, R190, R189 ;  /* 0x000000bdbe41723e */ /* 0x008fe600000000ff */
[----:B------:R1:W-:Y:S02]  /*a210*/  MUFU.EX2 R198, R4 ;  /* 0x0000000400c67308 */ /* 0x0003e40000000800 */
[----:B-1----:R-:W-:Y:S08]  /*a220*/  FFMA.FTZ R4, R15, c[0x0][0x2d0], -R3 ;  /* 0x0000b4000f047a23 */ /* 0x002ff00000010803 */
[----:B------:R1:W2:Y:S02]  /*a230*/  MUFU.EX2 R199, R4 ;  /* 0x0000000400c77308 */ /* 0x0002a40000000800 */
[----:B-1----:R-:W-:Y:S01]  /*a240*/  FFMA.FTZ R4, R33, c[0x0][0x2d0], -R103 ;  /* 0x0000b40021047a23 */ /* 0x002fe20000010867 */
[----:B--2---:R-:W-:Y:S07]  /*a250*/  F2FP.PACK_AB R67, R199, R198 ;  /* 0x000000c6c743723e */ /* 0x004fee00000000ff */
[----:B------:R1:W2:Y:S02]  /*a260*/  MUFU.EX2 R116, R4 ;  /* 0x0000000400747308 */ /* 0x0002a40000000800 */
[--C-:B-1----:R-:W-:Y:S01]  /*a270*/  FFMA.FTZ R4, R22, c[0x0][0x2d0], -R105.reuse ;  /* 0x0000b40016047a23 */ /* 0x102fe20000010869 */
[----:B--2---:R-:W-:Y:S02]  /*a280*/  MOV R141, R116 ;  /* 0x00000074008d7202 */ /* 0x004fe40000000f00 */
[----:B------:R-:W-:Y:S05]  /*a290*/  MOV R116, R58 ;  /* 0x0000003a00747202 */ /* 0x000fea0000000f00 */
[----:B------:R1:W-:Y:S01]  /*a2a0*/  MUFU.EX2 R82, R4 ;  /* 0x0000000400527308 */ /* 0x0003e20000000800 */
[----:B------:R-:W-:Y:S02]  /*a2b0*/  FMUL.FTZ R58, R0, R174 ;  /* 0x000000ae003a7220 */ /* 0x000fe40000410000 */
[----:B-1----:R-:W-:Y:S07]  /*a2c0*/  FFMA.FTZ R4, R23, c[0x0][0x2d0], -R105 ;  /* 0x0000b40017047a23 */ /* 0x002fee0000010869 */
[----:B------:R1:W2:Y:S02]  /*a2d0*/  MUFU.EX2 R94, R4 ;  /* 0x00000004005e7308 */ /* 0x0002a40000000800 */
[----:B-1----:R-:W-:Y:S05]  /*a2e0*/  @P1 SHF.R.S32.HI R4, RZ, 0x1f, R242 ;  /* 0x0000001fff041819 */ /* 0x002fea00000114f2 */
[----:B------:R-:W-:Y:S02]  /*a2f0*/  @P1 IMAD R6, R4, c[0x0][0x1e0], RZ ;  /* 0x0000780004061a24 */ /* 0x000fe400078e02ff */
[C---:B------:R-:W-:Y:S04]  /*a300*/  @P1 IMAD.WIDE.U32 R4, R242.reuse, c[0x0][0x1e0], RZ ;  /* 0x00007800f2041a25 */ /* 0x040fe800078e00ff */
[----:B------:R-:W-:Y:S01]  /*a310*/  @P1 IMAD R8, R242, c[0x0][0x1e4], R6 ;  /* 0x00007900f2081a24 */ /* 0x000fe200078e0206 */
[----:B------:R-:W-:Y:S02]  /*a320*/  @P1 MOV R6, R38 ;  /* 0x0000002600061202 */ /* 0x000fe40000000f00 */
[----:B------:R-:W-:Y:S02]  /*a330*/  MOV R38, c[0x0][0x1e0] ;  /* 0x0000780000267a02 */ /* 0x000fe40000000f00 */
[----:B------:R-:W-:Y:S01]  /*a340*/  @P1 IADD3 R5, R5, R8, RZ ;  /* 0x0000000805051210 */ /* 0x000fe20007ffe0ff */
[----:B------:R-:W-:Y:S01]  /*a350*/  @P1 IMAD.WIDE.U32 R6, R4, 0x70, R6 ;  /* 0x0000007004061825 */ /* 0x000fe200078e0006 */
[C---:B------:R-:W-:Y:S02]  /*a360*/  @P1 SHF.L.U32 R15, R38.reuse, 0x5, RZ ;  /* 0x00000005260f1819 */ /* 0x040fe400000006ff */
[----:B------:R-:W-:Y:S01]  /*a370*/  @P1 SHF.L.U64.HI R14, R38, 0x5, R39 ;  /* 0x00000005260e1819 */ /* 0x000fe20000010227 */
[----:B------:R-:W-:Y:S01]  /*a380*/  @P1 IMAD R5, R5, 0x70, RZ ;  /* 0x0000007005051824 */ /* 0x000fe200078e02ff */
[----:B------:R-:W-:Y:S01]  /*a390*/  @P1 LEA R4, P3, R6, c[0x0][0x1c8], 0x1 ;  /* 0x0000720006041a11 */ /* 0x000fe200078608ff */
[--C-:B------:R-:W-:Y:S02]  /*a3a0*/  FFMA.FTZ R8, R24, c[0x0][0x2d0], -R106.reuse ;  /* 0x0000b40018087a23 */ /* 0x100fe4000001086a */
[----:B------:R-:W-:Y:S01]  /*a3b0*/  FFMA.FTZ R24, R201, c[0x0][0x2d0], -R105 ;  /* 0x0000b400c9187a23 */ /* 0x000fe20000010869 */
[----:B------:R-:W-:Y:S01]  /*a3c0*/  @P1 IADD3 R5, R7, R5, RZ ;  /* 0x0000000507051210 */ /* 0x000fe20007ffe0ff */
[----:B------:R1:W-:Y:S01]  /*a3d0*/  MUFU.EX2 R32, R8 ;  /* 0x0000000800207308 */ /* 0x0003e20000000800 */
[----:B------:R-:W-:Y:S02]  /*a3e0*/  MOV R201, R252 ;  /* 0x000000fc00c97202 */ /* 0x000fe40000000f00 */
[----:B------:R-:W-:Y:S01]  /*a3f0*/  @P1 LEA.HI.X R5, R6, c[0x0][0x1cc], R5, 0x1, P3 ;  /* 0x0000730006051a11 */ /* 0x000fe200018f0c05 */
[--C-:B------:R-:W-:Y:S02]  /*a400*/  FFMA.FTZ R6, R28, c[0x0][0x2d0], -R106.reuse ;  /* 0x0000b4001c067a23 */ /* 0x100fe4000001086a */
[----:B------:R-:W-:Y:S02]  /*a410*/  FFMA.FTZ R28, R50, c[0x0][0x2d0], -R105 ;  /* 0x0000b400321c7a23 */ /* 0x000fe40000010869 */
[----:B------:R3:W-:Y:S01]  /*a420*/  @P1 LDGSTS.E.BYPASS.LTC128B.128 [R241+0x3900], [R4.64], !P0 ;  /* 0x0390000004f11fae */ /* 0x0007e2000c101d48 */
[----:B------:R-:W-:Y:S01]  /*a430*/  FMUL.FTZ R50, R72, R166 ;  /* 0x000000a648327220 */ /* 0x000fe20000410000 */
[----:B------:R4:W-:Y:S01]  /*a440*/  MUFU.EX2 R35, R6 ;  /* 0x0000000600237308 */ /* 0x0009e20000000800 */
[-C--:B-1----:R-:W-:Y:S04]  /*a450*/  @P1 IADD3 R8, P2, R4, R15.reuse, RZ ;  /* 0x0000000f04081210 */ /* 0x082fe80007f5e0ff */
[-C--:B------:R-:W-:Y:S02]  /*a460*/  @P1 IADD3.X R9, R5, R14.reuse, RZ, P2, !PT ;  /* 0x0000000e05091210 */ /* 0x080fe400017fe4ff */
[-C--:B------:R-:W-:Y:S03]  /*a470*/  @P1 IADD3 R12, P4, R8, R15.reuse, RZ ;  /* 0x0000000f080c1210 */ /* 0x080fe60007f9e0ff */
[----:B------:R1:W-:Y:S01]  /*a480*/  @P1 LDGSTS.E.BYPASS.LTC128B.128 [R241+0x4100], [R8.64], !P0 ;  /* 0x0410000008f11fae */ /* 0x0003e2000c101d48 */
[-C--:B------:R-:W-:Y:S01]  /*a490*/  @P1 IADD3.X R13, R9, R14.reuse, RZ, P4, !PT ;  /* 0x0000000e090d1210 */ /* 0x080fe200027fe4ff */
[--C-:B---3--:R-:W-:Y:S01]  /*a4a0*/  FFMA.FTZ R4, R29, c[0x0][0x2d0], -R106.reuse ;  /* 0x0000b4001d047a23 */ /* 0x108fe2000001086a */
[----:B------:R-:W-:Y:S01]  /*a4b0*/  @P1 IADD3 R10, P3, R12, R15, RZ ;  /* 0x0000000f0c0a1210 */ /* 0x000fe20007f7e0ff */
[----:B------:R-:W-:Y:S02]  /*a4c0*/  FMUL.FTZ R29, R69, R145 ;  /* 0x00000091451d7220 */ /* 0x000fe40000410000 */
[----:B------:R3:W2:Y:S01]  /*a4d0*/  MUFU.EX2 R33, R4 ;  /* 0x0000000400217308 */ /* 0x0006a20000000800 */
[-C--:B------:R-:W-:Y:S01]  /*a4e0*/  @P1 IADD3.X R11, R13, R14.reuse, RZ, P3, !PT ;  /* 0x0000000e0d0b1210 */ /* 0x080fe20001ffe4ff */
[----:B------:R2:W-:Y:S01]  /*a4f0*/  @P1 LDGSTS.E.BYPASS.LTC128B.128 [R241+0x4900], [R12.64], !P0 ;  /* 0x049000000cf11fae */ /* 0x0005e2000c101d48 */
[-C--:B----4-:R-:W-:Y:S04]  /*a500*/  @P1 IADD3 R6, P2, R10, R15.reuse, RZ ;  /* 0x0000000f0a061210 */ /* 0x090fe80007f5e0ff */
[----:B------:R-:W-:Y:S03]  /*a510*/  @P1 IADD3.X R7, R11, R14, RZ, P2, !PT ;  /* 0x0000000e0b071210 */ /* 0x000fe600017fe4ff */
[----:B------:R4:W-:Y:S08]  /*a520*/  @P1 LDGSTS.E.BYPASS.LTC128B.128 [R241+0x5100], [R10.64], !P0 ;  /* 0x051000000af11fae */ /* 0x0009f0000c101d48 */
[----:B------:R4:W-:Y:S01]  /*a530*/  @P1 LDGSTS.E.BYPASS.LTC128B.128 [R241+0x5900], [R6.64], !P0 ;  /* 0x0590000006f11fae */ /* 0x0009e2000c101d48 */
[----:B-1----:R-:W-:Y:S02]  /*a540*/  FFMA.FTZ R9, R26, c[0x0][0x2d0], -R3 ;  /* 0x0000b4001a097a23 */ /* 0x002fe40000010803 */
[----:B------:R-:W-:Y:S01]  /*a550*/  FMUL.FTZ R26, R0, R142 ;  /* 0x0000008e001a7220 */ /* 0x000fe20000410000 */
[----:B---3--:R-:W-:Y:S01]  /*a560*/  @P1 IADD3 R4, P3, R6, R15, RZ ;  /* 0x0000000f06041210 */ /* 0x008fe20007f7e0ff */
[----:B------:R1:W-:Y:S01]  /*a570*/  MUFU.EX2 R195, R9 ;  /* 0x0000000900c37308 */ /* 0x0003e20000000800 */
[----:B------:R-:W-:Y:S02]  /*a580*/  MOV R142, R91 ;  /* 0x0000005b008e7202 */ /* 0x000fe40000000f00 */
[----:B------:R-:W-:Y:S01]  /*a590*/  @P1 IADD3.X R5, R7, R14, RZ, P3, !PT ;  /* 0x0000000e07051210 */ /* 0x000fe20001ffe4ff */
[----:B--2---:R-:W-:Y:S01]  /*a5a0*/  FFMA.FTZ R12, R48, c[0x0][0x2d0], -R103 ;  /* 0x0000b400300c7a23 */ /* 0x004fe20000010867 */
[----:B------:R-:W-:Y:S01]  /*a5b0*/  @P1 IADD3 R8, P2, R4, R15, RZ ;  /* 0x0000000f04081210 */ /* 0x000fe20007f5e0ff */
[----:B------:R-:W-:Y:S01]  /*a5c0*/  FMUL.FTZ R13, R69, R129 ;  /* 0x00000081450d7220 */ /* 0x000fe20000410000 */
[----:B------:R-:W-:Y:S01]  /*a5d0*/  MOV R129, R94 ;  /* 0x0000005e00817202 */ /* 0x000fe20000000f00 */
[----:B------:R2:W-:Y:S01]  /*a5e0*/  @P1 LDGSTS.E.BYPASS.LTC128B.128 [R241+0x6100], [R4.64], !P0 ;  /* 0x0610000004f11fae */ /* 0x0005e2000c101d48 */
[C---:B------:R-:W-:Y:S01]  /*a5f0*/  FMUL.FTZ R15, R0.reuse, R131 ;  /* 0x00000083000f7220 */ /* 0x040fe20000410000 */
[----:B------:R-:W-:Y:S01]  /*a600*/  MOV R131, R83 ;  /* 0x0000005300837202 */ /* 0x000fe20000000f00 */
[--C-:B------:R-:W-:Y:S02]  /*a610*/  FFMA.FTZ R48, R45, c[0x0][0x2d0], -R106.reuse ;  /* 0x0000b4002d307a23 */ /* 0x100fe4000001086a */
[C---:B----4-:R-:W-:Y:S01]  /*a620*/  FMUL.FTZ R10, R0.reuse, R122 ;  /* 0x0000007a000a7220 */ /* 0x050fe20000410000 */
[----:B------:R-:W-:Y:S01]  /*a630*/  MOV R122, R95 ;  /* 0x0000005f007a7202 */ /* 0x000fe20000000f00 */
[----:B------:R-:W-:Y:S01]  /*a640*/  FMUL.FTZ R11, R0, R123 ;  /* 0x0000007b000b7220 */ /* 0x000fe20000410000 */
[----:B------:R-:W-:Y:S01]  /*a650*/  MOV R123, R34 ;  /* 0x00000022007b7202 */ /* 0x000fe20000000f00 */
[C---:B------:R-:W-:Y:S01]  /*a660*/  FMUL.FTZ R34, R72.reuse, R150 ;  /* 0x0000009648227220 */ /* 0x040fe20000410000 */
[----:B------:R-:W-:Y:S01]  /*a670*/  MOV R150, R218 ;  /* 0x000000da00967202 */ /* 0x000fe20000000f00 */
[----:B------:R-:W-:Y:S01]  /*a680*/  FMUL.FTZ R45, R69, R161 ;  /* 0x000000a1452d7220 */ /* 0x000fe20000410000 */
[----:B------:R-:W-:Y:S01]  /*a690*/  MOV R161, R85 ;  /* 0x0000005500a17202 */ /* 0x000fe20000000f00 */
[--C-:B------:R-:W-:Y:S02]  /*a6a0*/  FFMA.FTZ R6, R27, c[0x0][0x2d0], -R3.reuse ;  /* 0x0000b4001b067a23 */ /* 0x100fe40000010803 */
[----:B------:R-:W-:Y:S01]  /*a6b0*/  FMUL.FTZ R7, R72, R127 ;  /* 0x0000007f48077220 */ /* 0x000fe20000410000 */
[----:B-1----:R-:W-:Y:S01]  /*a6c0*/  @P1 IADD3.X R9, R5, R14, RZ, P2, !PT ;  /* 0x0000000e05091210 */ /* 0x002fe200017fe4ff */
[----:B------:R1:W-:Y:S01]  /*a6d0*/  MUFU.EX2 R194, R6 ;  /* 0x0000000600c27308 */ /* 0x0003e20000000800 */
[C---:B------:R-:W-:Y:S01]  /*a6e0*/  FMUL.FTZ R14, R0.reuse, R130 ;  /* 0x00000082000e7220 */ /* 0x040fe20000410000 */
[----:B------:R-:W-:Y:S01]  /*a6f0*/  MOV R130, R33 ;  /* 0x0000002100827202 */ /* 0x000fe20000000f00 */
[C---:B------:R-:W-:Y:S01]  /*a700*/  FMUL.FTZ R27, R0.reuse, R143 ;  /* 0x0000008f001b7220 */ /* 0x040fe20000410000 */
[----:B------:R3:W-:Y:S01]  /*a710*/  @P1 LDGSTS.E.BYPASS.LTC128B.128 [R241+0x6900], [R8.64], !P0 ;  /* 0x0690000008f11fae */ /* 0x0007e2000c101d48 */
[C---:B------:R-:W-:Y:S01]  /*a720*/  FMUL.FTZ R33, R73.reuse, R149 ;  /* 0x0000009549217220 */ /* 0x040fe20000410000 */
[----:B------:R-:W-:Y:S01]  /*a730*/  MOV R143, R43 ;  /* 0x0000002b008f7202 */ /* 0x000fe20000000f00 */
[----:B------:R-:W-:Y:S01]  /*a740*/  FMUL.FTZ R43, R0, R159 ;  /* 0x0000009f002b7220 */ /* 0x000fe20000410000 */
[----:B------:R-:W-:Y:S01]  /*a750*/  MOV R149, R86 ;  /* 0x0000005600957202 */ /* 0x000fe20000000f00 */
[--C-:B--2---:R-:W-:Y:S01]  /*a760*/  FFMA.FTZ R4, R30, c[0x0][0x2d0], -R3.reuse ;  /* 0x0000b4001e047a23 */ /* 0x104fe20000010803 */
[----:B------:R2:W-:Y:S02]  /*a770*/  MUFU.EX2 R127, R24 ;  /* 0x00000018007f7308 */ /* 0x0005e40000000800 */
[----:B------:R-:W4:Y:S01]  /*a780*/  LDSM.16.MT88.4 R20, [R224+0x100] ;  /* 0x00010000e014783b */ /* 0x000f220000004200 */
[----:B------:R-:W-:Y:S01]  /*a790*/  FMUL.FTZ R5, R73, R125 ;  /* 0x0000007d49057220 */ /* 0x000fe20000410000 */
[----:B------:R-:W-:Y:S01]  /*a7a0*/  MOV R125, R35 ;  /* 0x00000023007d7202 */ /* 0x000fe20000000f00 */
[----:B------:R-:W-:Y:S01]  /*a7b0*/  FMUL.FTZ R30, R0, R146 ;  /* 0x00000092001e7220 */ /* 0x000fe20000410000 */
[----:B------:R-:W-:Y:S01]  /*a7c0*/  MOV R159, R90 ;  /* 0x0000005a009f7202 */ /* 0x000fe20000000f00 */
[----:B------:R-:W-:Y:S01]  /*a7d0*/  FMUL.FTZ R35, R72, R151 ;  /* 0x0000009748237220 */ /* 0x000fe20000410000 */
[----:B------:R-:W-:Y:S01]  /*a7e0*/  MOV R151, R59 ;  /* 0x0000003b00977202 */ /* 0x000fe20000000f00 */
[----:B------:R-:W-:Y:S01]  /*a7f0*/  FMUL.FTZ R59, R0, R175 ;  /* 0x000000af003b7220 */ /* 0x000fe20000410000 */
[----:B------:R-:W-:Y:S01]  /*a800*/  LDSM.16.MT88.4 R52, [R225+0x100] ;  /* 0x00010000e134783b */ /* 0x000fe20000004200 */
[----:B------:R4:W-:Y:S01]  /*a810*/  MUFU.EX2 R196, R4 ;  /* 0x0000000400c47308 */ /* 0x0009e20000000800 */
[----:B------:R-:W-:Y:S01]  /*a820*/  MOV R166, R161 ;  /* 0x000000a100a67202 */ /* 0x000fe20000000f00 */
[----:B-1----:R-:W-:Y:S01]  /*a830*/  FMUL.FTZ R6, R72, R126 ;  /* 0x0000007e48067220 */ /* 0x002fe20000410000 */
[----:B------:R-:W-:Y:S02]  /*a840*/  MOV R126, R214 ;  /* 0x000000d6007e7202 */ /* 0x000fe40000000f00 */
[----:B------:R-:W-:Y:S02]  /*a850*/  MOV R161, R118 ;  /* 0x0000007600a17202 */ /* 0x000fe40000000f00 */
[----:B------:R-:W0:Y:S01]  /*a860*/  LDGDEPBAR ;  /* 0x00000000000079af */ /* 0x000e220000000000 */
[----:B------:R-:W-:Y:S01]  /*a870*/  MOV R118, R215 ;  /* 0x000000d700767202 */ /* 0x000fe20000000f00 */
[C---:B---3--:R-:W-:Y:S02]  /*a880*/  FMUL.FTZ R8, R69.reuse, R120 ;  /* 0x0000007845087220 */ /* 0x048fe40000410000 */
[C---:B------:R-:W-:Y:S01]  /*a890*/  FMUL.FTZ R9, R69.reuse, R121 ;  /* 0x0000007945097220 */ /* 0x040fe20000410000 */
[----:B------:R1:W-:Y:S01]  /*a8a0*/  MUFU.EX2 R120, R12 ;  /* 0x0000000c00787308 */ /* 0x0003e20000000800 */
[----:B--2---:R-:W-:Y:S01]  /*a8b0*/  FMUL.FTZ R24, R69, R140 ;  /* 0x0000008c45187220 */ /* 0x004fe20000410000 */
[----:B------:R-:W-:Y:S02]  /*a8c0*/  MOV R140, R117 ;  /* 0x00000075008c7202 */ /* 0x000fe40000000f00 */
[----:B------:R-:W-:Y:S06]  /*a8d0*/  MOV R117, R217 ;  /* 0x000000d900757202 */ /* 0x000fec0000000f00 */
[----:B------:R2:W-:Y:S01]  /*a8e0*/  MUFU.EX2 R121, R28 ;  /* 0x0000001c00797308 */ /* 0x0005e20000000800 */
[----:B----4-:R-:W-:Y:S02]  /*a8f0*/  FFMA.FTZ R4, R31, c[0x0][0x2d0], -R3 ;  /* 0x0000b4001f047a23 */ /* 0x010fe40000010803 */
[----:B------:R-:W-:Y:S07]  /*a900*/  FMUL.FTZ R31, R0, R147 ;  /* 0x00000093001f7220 */ /* 0x000fee0000410000 */
[----:B------:R3:W-:Y:S01]  /*a910*/  MUFU.EX2 R197, R4 ;  /* 0x0000000400c57308 */ /* 0x0007e20000000800 */
[C---:B-1----:R-:W-:Y:S09]  /*a920*/  FMUL.FTZ R12, R69.reuse, R128 ;  /* 0x00000080450c7220 */ /* 0x042ff20000410000 */
[----:B------:R-:W-:Y:S01]  /*a930*/  MUFU.EX2 R217, R92 ;  /* 0x0000005c00d97308 */ /* 0x000fe20000000800 */
[----:B--2---:R-:W-:Y:S02]  /*a940*/  FMUL.FTZ R28, R69, R144 ;  /* 0x00000090451c7220 */ /* 0x004fe40000410000 */
[--C-:B---3--:R-:W-:Y:S07]  /*a950*/  FFMA.FTZ R4, R36, c[0x0][0x2d0], -R103.reuse ;  /* 0x0000b40024047a23 */ /* 0x108fee0000010867 */
[----:B------:R1:W2:Y:S02]  /*a960*/  MUFU.EX2 R57, R4 ;  /* 0x0000000400397308 */ /* 0x0002a40000000800 */
[----:B-1----:R-:W-:Y:S01]  /*a970*/  FFMA.FTZ R4, R37, c[0x0][0x2d0], -R103 ;  /* 0x0000b40025047a23 */ /* 0x002fe20000010867 */
[----:B--2---:R-:W-:Y:S01]  /*a980*/  MOV R128, R57 ;  /* 0x0000003900807202 */ /* 0x004fe20000000f00 */
[----:B------:R-:W1:Y:S01]  /*a990*/  LDSM.16.MT88.4 R36, [R227+0x100] ;  /* 0x00010000e324783b */ /* 0x000e620000004200 */
[----:B------:R-:W-:Y:S05]  /*a9a0*/  FMUL.FTZ R57, R69, R173 ;  /* 0x000000ad45397220 */ /* 0x000fea0000410000 */
[----:B------:R2:W3:Y:S02]  /*a9b0*/  MUFU.EX2 R47, R4 ;  /* 0x00000004002f7308 */ /* 0x0004e40000000800 */
[C---:B--2---:R-:W-:Y:S01]  /*a9c0*/  FMUL.FTZ R4, R73.reuse, R124 ;  /* 0x0000007c49047220 */ /* 0x044fe20000410000 */
[----:B---3--:R-:W-:Y:S01]  /*a9d0*/  MOV R146, R47 ;  /* 0x0000002f00927202 */ /* 0x008fe20000000f00 */
[----:B------:R-:W-:Y:S06]  /*a9e0*/  FMUL.FTZ R47, R0, R163 ;  /* 0x000000a3002f7220 */ /* 0x000fec0000410000 */
[----:B------:R2:W-:Y:S01]  /*a9f0*/  MUFU.EX2 R124, R16 ;  /* 0x00000010007c7308 */ /* 0x0005e20000000800 */
[----:B------:R-:W-:Y:S01]  /*aa00*/  MOV R163, R245 ;  /* 0x000000f500a37202 */ /* 0x000fe20000000f00 */
[-C--:B------:R-:W-:Y:S08]  /*aa10*/  HMMA.16816.F32 R4, R76, R20.reuse, R4 ;  /* 0x000000144c04723c */ /* 0x080ff00000001804 */
[----:B------:R3:W-:Y:S01]  /*aa20*/  MUFU.EX2 R245, R48 ;  /* 0x0000003000f57308 */ /* 0x0007e20000000800 */
[C---:B------:R-:W-:Y:S07]  /*aa30*/  HMMA.16816.F32 R8, R64.reuse, R20, R8 ;  /* 0x000000144008723c */ /* 0x040fee0000001808 */
[----:B------:R-:W-:Y:S01]  /*aa40*/  FFMA.FTZ R20, R200, c[0x0][0x2d0], -R105 ;  /* 0x0000b400c8147a23 */ /* 0x000fe20000010869 */
[-C--:B------:R-:W-:Y:S03]  /*aa50*/  HMMA.16816.F32 R12, R64, R22.reuse, R12 ;  /* 0x00000016400c723c */ /* 0x080fe6000000180c */
[----:B------:R4:W1:Y:S01]  /*aa60*/  MUFU.EX2 R56, R20 ;  /* 0x0000001400387308 */ /* 0x0008620000000800 */
[C---:B--2---:R-:W-:Y:S01]  /*aa70*/  FMUL.FTZ R16, R73.reuse, R132 ;  /* 0x0000008449107220 */ /* 0x044fe20000410000 */
[----:B------:R-:W-:Y:S01]  /*aa80*/  MOV R132, R84 ;  /* 0x0000005400847202 */ /* 0x000fe20000000f00 */
[C---:B------:R-:W-:Y:S01]  /*aa90*/  FMUL.FTZ R21, R73.reuse, R137 ;  /* 0x0000008949157220 */ /* 0x040fe20000410000 */
[----:B------:R-:W-:Y:S02]  /*aaa0*/  MOV R137, R82 ;  /* 0x0000005200897202 */ /* 0x000fe40000000f00 */
[----:B------:R-:W-:Y:S02]  /*aab0*/  MOV R200, R219 ;  /* 0x000000db00c87202 */ /* 0x000fe40000000f00 */
[C---:B------:R-:W-:Y:S04]  /*aac0*/  HMMA.16816.F32 R16, R76.reuse, R22, R16 ;  /* 0x000000164c10723c */ /* 0x040fe80000001810 */
[----:B---3--:R-:W-:Y:S01]  /*aad0*/  FMUL.FTZ R48, R73, R164 ;  /* 0x000000a449307220 */ /* 0x008fe20000410000 */
[----:B------:R-:W-:Y:S02]  /*aae0*/  MOV R164, R159 ;  /* 0x0000009f00a47202 */ /* 0x000fe40000000f00 */
[C---:B------:R-:W-:Y:S01]  /*aaf0*/  FMUL.FTZ R22, R72.reuse, R138 ;  /* 0x0000008a48167220 */ /* 0x040fe20000410000 */
[----:B------:R-:W-:Y:S01]  /*ab00*/  MOV R138, R81 ;  /* 0x00000051008a7202 */ /* 0x000fe20000000f00 */
[C---:B------:R-:W-:Y:S01]  /*ab10*/  FMUL.FTZ R23, R72.reuse, R139 ;  /* 0x0000008b48177220 */ /* 0x040fe20000410000 */
[----:B------:R-:W2:Y:S02]  /*ab20*/  LDSM.16.MT88.4 R80, [R226+0x100] ;  /* 0x00010000e250783b */ /* 0x000ea40000004200 */
[----:B------:R-:W-:Y:S01]  /*ab30*/  MOV R139, R60 ;  /* 0x0000003c008b7202 */ /* 0x000fe20000000f00 */
[----:B------:R-:W-:Y:S02]  /*ab40*/  FFMA.FTZ R60, R207, c[0x0][0x2d0], -R3 ;  /* 0x0000b400cf3c7a23 */ /* 0x000fe40000010803 */
[----:B----4-:R-:W-:Y:S01]  /*ab50*/  FMUL.FTZ R20, R73, R136 ;  /* 0x0000008849147220 */ /* 0x010fe20000410000 */
[----:B------:R-:W-:Y:S01]  /*ab60*/  MOV R136, R32 ;  /* 0x0000002000887202 */ /* 0x000fe20000000f00 */
[----:B------:R-:W-:Y:S01]  /*ab70*/  FFMA.FTZ R32, R51, c[0x0][0x2d0], -R105 ;  /* 0x0000b40033207a23 */ /* 0x000fe20000010869 */
[----:B-1----:R-:W-:Y:S01]  /*ab80*/  MOV R147, R56 ;  /* 0x0000003800937202 */ /* 0x002fe20000000f00 */
[--C-:B------:R-:W-:Y:S02]  /*ab90*/  FFMA.FTZ R56, R205, c[0x0][0x2d0], -R3.reuse ;  /* 0x0000b400cd387a23 */ /* 0x100fe40000010803 */
[----:B------:R1:W3:Y:S01]  /*aba0*/  MUFU.EX2 R252, R32 ;  /* 0x0000002000fc7308 */ /* 0x0002e20000000800 */
[-C--:B------:R-:W-:Y:S03]  /*abb0*/  HMMA.16816.F32 R20, R76, R36.reuse, R20 ;  /* 0x000000244c14723c */ /* 0x080fe60000001814 */
[----:B------:R-:W-:Y:S01]  /*abc0*/  FMUL.FTZ R51, R72, R167 ;  /* 0x000000a748337220 */ /* 0x000fe20000410000 */
[----:B------:R-:W-:Y:S02]  /*abd0*/  MOV R167, R162 ;  /* 0x000000a200a77202 */ /* 0x000fe40000000f00 */
[----:B------:R-:W-:Y:S02]  /*abe0*/  MOV R162, R240 ;  /* 0x000000f000a27202 */ /* 0x000fe40000000f00 */
[C---:B------:R-:W-:Y:S01]  /*abf0*/  HMMA.16816.F32 R24, R64.reuse, R36, R24 ;  /* 0x000000244018723c */ /* 0x040fe20000001818 */
[----:B------:R4:W5:Y:S06]  /*ac00*/  LDL.LU R240, [R1+0x68] ;  /* 0x0000680001f07983 */ /* 0x00096c0000300800 */
[--C-:B------:R-:W-:Y:S01]  /*ac10*/  FFMA.FTZ R36, R40, c[0x0][0x2d0], -R106.reuse ;  /* 0x0000b40028247a23 */ /* 0x100fe2000001086a */
[-C--:B------:R-:W-:Y:S03]  /*ac20*/  HMMA.16816.F32 R28, R64, R38.reuse, R28 ;  /* 0x00000026401c723c */ /* 0x080fe6000000181c */
[----:B------:R2:W-:Y:S01]  /*ac30*/  MUFU.EX2 R145, R36 ;  /* 0x0000002400917308 */ /* 0x0005e20000000800 */
[--C-:B------:R-:W-:Y:S02]  /*ac40*/  FFMA.FTZ R40, R41, c[0x0][0x2d0], -R106.reuse ;  /* 0x0000b40029287a23 */ /* 0x100fe4000001086a */
[C---:B------:R-:W-:Y:S02]  /*ac50*/  FMUL.FTZ R37, R73.reuse, R153 ;  /* 0x0000009949257220 */ /* 0x040fe40000410000 */
[----:B-1----:R-:W-:Y:S01]  /*ac60*/  FMUL.FTZ R32, R73, R148 ;  /* 0x0000009449207220 */ /* 0x002fe20000410000 */
[----:B------:R-:W-:Y:S02]  /*ac70*/  MOV R148, R89 ;  /* 0x0000005900947202 */ /* 0x000fe40000000f00 */
[----:B------:R-:W-:Y:S01]  /*ac80*/  LDSM.16.MT88.4 R88, [R227+0x900] ;  /* 0x00090000e358783b */ /* 0x000fe20000004200 */
[----:B------:R-:W-:Y:S01]  /*ac90*/  FMUL.FTZ R41, R69, R157 ;  /* 0x0000009d45297220 */ /* 0x000fe20000410000 */
[----:B------:R-:W-:Y:S01]  /*aca0*/  MOV R157, R87 ;  /* 0x00000057009d7202 */ /* 0x000fe20000000f00 */
[----:B------:R1:W-:Y:S01]  /*acb0*/  MUFU.EX2 R153, R60 ;  /* 0x0000003c00997308 */ /* 0x0003e20000000800 */
[C---:B------:R-:W-:Y:S04]  /*acc0*/  HMMA.16816.F32 R32, R76.reuse, R38, R32 ;  /* 0x000000264c20723c */ /* 0x040fe80000001820 */
[----:B------:R-:W3:Y:S03]  /*acd0*/  LDSM.16.MT88.4 R84, [R224+0x900] ;  /* 0x00090000e054783b */ /* 0x000ee60000004200 */
[C---:B------:R-:W-:Y:S01]  /*ace0*/  FMUL.FTZ R39, R72.reuse, R155 ;  /* 0x0000009b48277220 */ /* 0x040fe20000410000 */
[----:B------:R-:W-:Y:S01]  /*acf0*/  MOV R155, R246 ;  /* 0x000000f6009b7202 */ /* 0x000fe20000000f00 */
[----:B------:R-:W-:Y:S01]  /*ad00*/  FMUL.FTZ R38, R72, R154 ;  /* 0x0000009a48267220 */ /* 0x000fe20000410000 */
[----:B------:R4:W-:Y:S02]  /*ad10*/  MUFU.EX2 R246, R40 ;  /* 0x0000002800f67308 */ /* 0x0009e40000000800 */
[----:B--2---:R-:W-:Y:S07]  /*ad20*/  FMUL.FTZ R36, R73, R152 ;  /* 0x0000009849247220 */ /* 0x004fee0000410000 */
[-C--:B------:R-:W-:Y:S01]  /*ad30*/  HMMA.16816.F32 R36, R76, R52.reuse, R36 ;  /* 0x000000344c24723c */ /* 0x080fe20000001824 */
[----:B------:R2:W-:Y:S02]  /*ad40*/  MUFU.EX2 R154, R56 ;  /* 0x00000038009a7308 */ /* 0x0005e40000000800 */
[C---:B-1----:R-:W-:Y:S02]  /*ad50*/  FMUL.FTZ R60, R69.reuse, R176 ;  /* 0x000000b0453c7220 */ /* 0x042fe40000410000 */
[C---:B----4-:R-:W-:Y:S01]  /*ad60*/  FMUL.FTZ R40, R69.reuse, R156 ;  /* 0x0000009c45287220 */ /* 0x050fe20000410000 */
[----:B------:R-:W-:Y:S01]  /*ad70*/  MOV R156, R42 ;  /* 0x0000002a009c7202 */ /* 0x000fe20000000f00 */
[----:B------:R-:W-:Y:S01]  /*ad80*/  FMUL.FTZ R42, R0, R158 ;  /* 0x0000009e002a7220 */ /* 0x000fe20000410000 */
[----:B------:R-:W-:Y:S02]  /*ad90*/  MOV R158, R93 ;  /* 0x0000005d009e7202 */ /* 0x000fe40000000f00 */
[----:B------:R-:W1:Y:S02]  /*ada0*/  LDSM.16.MT88.4 R92, [R225+0x900] ;  /* 0x00090000e15c783b */ /* 0x000e640000004200 */
[----:B------:R-:W-:Y:S02]  /*adb0*/  MOV R160, R156 ;  /* 0x0000009c00a07202 */ /* 0x000fe40000000f00 */
[----:B------:R-:W-:Y:S01]  /*adc0*/  MOV R156, R155 ;  /* 0x0000009b009c7202 */ /* 0x000fe20000000f00 */
[C---:B------:R-:W-:Y:S04]  /*add0*/  HMMA.16816.F32 R40, R64.reuse, R52, R40 ;  /* 0x000000344028723c */ /* 0x040fe80000001828 */
[----:B------:R-:W-:Y:S01]  /*ade0*/  MOV R155, R234 ;  /* 0x000000ea009b7202 */ /* 0x000fe20000000f00 */
[----:B--2---:R-:W-:Y:S02]  /*adf0*/  FMUL.FTZ R56, R69, R172 ;  /* 0x000000ac45387220 */ /* 0x004fe40000410000 */
[--C-:B------:R-:W-:Y:S01]  /*ae00*/  FFMA.FTZ R52, R204, c[0x0][0x2d0], -R3.reuse ;  /* 0x0000b400cc347a23 */ /* 0x100fe20000010803 */
[-C--:B------:R-:W-:Y:S03]  /*ae10*/  HMMA.16816.F32 R44, R64, R54.reuse, R44 ;  /* 0x00000036402c723c */ /* 0x080fe6000000182c */
[----:B------:R2:W4:Y:S01]  /*ae20*/  MUFU.EX2 R144, R52 ;  /* 0x0000003400907308 */ /* 0x0005220000000800 */
[C---:B------:R-:W-:Y:S01]  /*ae30*/  FMUL.FTZ R53, R73.reuse, R169 ;  /* 0x000000a949357220 */ /* 0x040fe20000410000 */
[----:B------:R-:W-:Y:S02]  /*ae40*/  MOV R204, R166 ;  /* 0x000000a600cc7202 */ /* 0x000fe40000000f00 */
[----:B------:R-:W-:Y:S01]  /*ae50*/  MOV R166, R164 ;  /* 0x000000a400a67202 */ /* 0x000fe20000000f00 */
[C---:B------:R-:W-:Y:S04]  /*ae60*/  HMMA.16816.F32 R48, R76.reuse, R54, R48 ;  /* 0x000000364c30723c */ /* 0x040fe80000001830 */
[----:B------:R-:W-:Y:S03]  /*ae70*/  MOV R164, R162 ;  /* 0x000000a200a47202 */ /* 0x000fe60000000f00 */
[C---:B------:R-:W-:Y:S02]  /*ae80*/  FMUL.FTZ R54, R72.reuse, R170 ;  /* 0x000000aa48367220 */ /* 0x040fe40000410000 */
[----:B------:R-:W-:Y:S03]  /*ae90*/  FMUL.FTZ R55, R72, R171 ;  /* 0x000000ab48377220 */ /* 0x000fe60000410000 */
[C---:B--2---:R-:W-:Y:S07]  /*aea0*/  FMUL.FTZ R52, R73.reuse, R168 ;  /* 0x000000a849347220 */ /* 0x044fee0000410000 */
[-C--:B------:R-:W-:Y:S08]  /*aeb0*/  HMMA.16816.F32 R52, R76, R80.reuse, R52 ;  /* 0x000000504c34723c */ /* 0x080ff00000001834 */
[C---:B------:R-:W-:Y:S07]  /*aec0*/  HMMA.16816.F32 R56, R64.reuse, R80, R56 ;  /* 0x000000504038723c */ /* 0x040fee0000001838 */
[----:B------:R-:W-:Y:S01]  /*aed0*/  FFMA.FTZ R80, R210, c[0x0][0x2d0], -R3 ;  /* 0x0000b400d2507a23 */ /* 0x000fe20000010803 */
[-C--:B------:R-:W-:Y:S03]  /*aee0*/  HMMA.16816.F32 R60, R64, R82.reuse, R60 ;  /* 0x00000052403c723c */ /* 0x080fe6000000183c */
[----:B------:R2:W1:Y:S01]  /*aef0*/  MUFU.EX2 R152, R80 ;  /* 0x0000005000987308 */ /* 0x0004620000000800 */
[----:B------:R-:W-:Y:S03]  /*af00*/  F2FP.PACK_AB R81, R194, R195 ;  /* 0x000000c3c251723e */ /* 0x000fe600000000ff */
[C---:B------:R-:W-:Y:S02]  /*af10*/  FMUL.FTZ R64, R73.reuse, R180 ;  /* 0x000000b449407220 */ /* 0x040fe40000410000 */
[----:B------:R-:W-:Y:S03]  /*af20*/  FMUL.FTZ R65, R73, R181 ;  /* 0x000000b549417220 */ /* 0x000fe60000410000 */
[C---:B------:R-:W-:Y:S02]  /*af30*/  FMUL.FTZ R66, R72.reuse, R182 ;  /* 0x000000b648427220 */ /* 0x040fe40000410000 */
[----:B------:R-:W-:Y:S07]  /*af40*/  FMUL.FTZ R67, R72, R183 ;  /* 0x000000b748437220 */ /* 0x000fee0000410000 */
[----:B------:R-:W-:Y:S04]  /*af50*/  HMMA.16816.F32 R64, R76, R82, R64 ;  /* 0x000000524c40723c */ /* 0x000fe80000001840 */
[--C-:B--2---:R-:W-:Y:S03]  /*af60*/  FFMA.FTZ R80, R206, c[0x0][0x2d0], -R103.reuse ;  /* 0x0000b400ce507a23 */ /* 0x104fe60000010867 */
[----:B------:R-:W-:Y:S02]  /*af70*/  F2FP.PACK_AB R76, R131, R138 ;  /* 0x0000008a834c723e */ /* 0x000fe400000000ff */
[----:B------:R-:W-:Y:S01]  /*af80*/  F2FP.PACK_AB R78, R141, R122 ;  /* 0x0000007a8d4e723e */ /* 0x000fe200000000ff */
[----:B------:R2:W-:Y:S02]  /*af90*/  MUFU.EX2 R220, R80 ;  /* 0x0000005000dc7308 */ /* 0x0005e40000000800 */
[----:B------:R-:W-:Y:S02]  /*afa0*/  F2FP.PACK_AB R77, R129, R137 ;  /* 0x00000089814d723e */ /* 0x000fe400000000ff */
[----:B------:R-:W-:Y:S02]  /*afb0*/  F2FP.PACK_AB R79, R140, R126 ;  /* 0x0000007e8c4f723e */ /* 0x000fe400000000ff */
[----:B------:R-:W-:Y:S02]  /*afc0*/  F2FP.PACK_AB R82, R130, R125 ;  /* 0x0000007d8252723e */ /* 0x000fe400000000ff */
[----:B------:R-:W-:Y:S03]  /*afd0*/  F2FP.PACK_AB R83, R197, R196 ;  /* 0x000000c4c553723e */ /* 0x000fe600000000ff */
[-C--:B---3--:R-:W-:Y:S03]  /*afe0*/  HMMA.16816.F32 R4, R76, R84.reuse, R4 ;  /* 0x000000544c04723c */ /* 0x088fe60000001804 */
[--C-:B--2---:R-:W-:Y:S04]  /*aff0*/  FFMA.FTZ R80, R208, c[0x0][0x2d0], -R103.reuse ;  /* 0x0000b400d0507a23 */ /* 0x104fe80000010867 */
[----:B------:R2:W-:Y:S02]  /*b000*/  MUFU.EX2 R219, R80 ;  /* 0x0000005000db7308 */ /* 0x0005e40000000800 */
[----:B--2---:R-:W-:Y:S07]  /*b010*/  F2FP.PACK_AB R80, R123, R136 ;  /* 0x000000887b50723e */ /* 0x004fee00000000ff */
[C---:B------:R-:W-:Y:S07]  /*b020*/  HMMA.16816.F32 R8, R80.reuse, R84, R8 ;  /* 0x000000545008723c */ /* 0x040fee0000001808 */
[----:B------:R-:W-:Y:S01]  /*b030*/  FFMA.FTZ R84, R202, c[0x0][0x2d0], -R103 ;  /* 0x0000b400ca547a23 */ /* 0x000fe20000010867 */
[-C--:B------:R-:W-:Y:S03]  /*b040*/  HMMA.16816.F32 R12, R80, R86.reuse, R12 ;  /* 0x00000056500c723c */ /* 0x080fe6000000180c */
[----:B------:R2:W-:Y:S05]  /*b050*/  MUFU.EX2 R218, R84 ;  /* 0x0000005400da7308 */ /* 0x0005ea0000000800 */
[C---:B------:R-:W-:Y:S08]  /*b060*/  HMMA.16816.F32 R16, R76.reuse, R86, R16 ;  /* 0x000000564c10723c */ /* 0x040ff00000001810 */
[-C--:B------:R-:W-:Y:S08]  /*b070*/  HMMA.16816.F32 R20, R76, R88.reuse, R20 ;  /* 0x000000584c14723c */ /* 0x080ff00000001814 */
[C---:B------:R-:W-:Y:S04]  /*b080*/  HMMA.16816.F32 R24, R80.reuse, R88, R24 ;  /* 0x000000585018723c */ /* 0x040fe80000001818 */
[--C-:B--2---:R-:W-:Y:S03]  /*b090*/  FFMA.FTZ R84, R216, c[0x0][0x2d0], -R105.reuse ;  /* 0x0000b400d8547a23 */ /* 0x104fe60000010869 */
[--C-:B------:R-:W-:Y:S01]  /*b0a0*/  FFMA.FTZ R88, R211, c[0x0][0x2d0], -R105.reuse ;  /* 0x0000b400d3587a23 */ /* 0x100fe20000010869 */
[-C--:B------:R-:W-:Y:S01]  /*b0b0*/  HMMA.16816.F32 R28, R80, R90.reuse, R28 ;  /* 0x0000005a501c723c */ /* 0x080fe2000000181c */
[----:B------:R2:W-:Y:S07]  /*b0c0*/  MUFU.EX2 R214, R84 ;  /* 0x0000005400d67308 */ /* 0x0005ee0000000800 */
[C---:B------:R-:W-:Y:S03]  /*b0d0*/  HMMA.16816.F32 R32, R76.reuse, R90, R32 ;  /* 0x0000005a4c20723c */ /* 0x040fe60000001820 */
[----:B------:R3:W-:Y:S05]  /*b0e0*/  MUFU.EX2 R215, R88 ;  /* 0x0000005800d77308 */ /* 0x0007ea0000000800 */
[-C--:B-1----:R-:W-:Y:S08]  /*b0f0*/  HMMA.16816.F32 R36, R76, R92.reuse, R36 ;  /* 0x0000005c4c24723c */ /* 0x082ff00000001824 */
[C---:B------:R-:W-:Y:S04]  /*b100*/  HMMA.16816.F32 R40, R80.reuse, R92, R40 ;  /* 0x0000005c5028723c */ /* 0x040fe80000001828 */
[--C-:B--2---:R-:W-:Y:S01]  /*b110*/  FFMA.FTZ R84, R163, c[0x0][0x2d0], -R105.reuse ;  /* 0x0000b400a3547a23 */ /* 0x104fe20000010869 */
[----:B------:R-:W-:Y:S02]  /*b120*/  MOV R163, R158 ;  /* 0x0000009e00a37202 */ /* 0x000fe40000000f00 */
[----:B------:R-:W-:Y:S01]  /*b130*/  MOV R158, R233 ;  /* 0x000000e9009e7202 */ /* 0x000fe20000000f00 */
[-C--:B------:R-:W-:Y:S01]  /*b140*/  HMMA.16816.F32 R44, R80, R94.reuse, R44 ;  /* 0x0000005e502c723c */ /* 0x080fe2000000182c */
[----:B------:R1:W-:Y:S01]  /*b150*/  MUFU.EX2 R216, R84 ;  /* 0x0000005400d87308 */ /* 0x0003e20000000800 */
[----:B------:R2:W5:Y:S02]  /*b160*/  LDL.LU R233, [R1+0x64] ;  /* 0x0000640001e97983 */ /* 0x0005640000300800 */
[--C-:B---3--:R-:W-:Y:S01]  /*b170*/  FFMA.FTZ R88, R167, c[0x0][0x2d0], -R106.reuse ;  /* 0x0000b400a7587a23 */ /* 0x108fe2000001086a */
[----:B------:R-:W-:Y:S01]  /*b180*/  MOV R167, R165 ;  /* 0x000000a500a77202 */ /* 0x000fe20000000f00 */
[----:B------:R2:W5:Y:S01]  /*b190*/  LDL.LU R234, [R1+0x60] ;  /* 0x0000600001ea7983 */ /* 0x0005620000300800 */
[----:B------:R-:W-:Y:S01]  /*b1a0*/  MOV R165, R163 ;  /* 0x000000a300a57202 */ /* 0x000fe20000000f00 */
[C---:B------:R-:W-:Y:S04]  /*b1b0*/  HMMA.16816.F32 R48, R76.reuse, R94, R48 ;  /* 0x0000005e4c30723c */ /* 0x040fe80000001830 */
[----:B------:R-:W-:Y:S02]  /*b1c0*/  MOV R163, R155 ;  /* 0x0000009b00a37202 */ /* 0x000fe40000000f00 */
[----:B------:R3:W-:Y:S01]  /*b1d0*/  MUFU.EX2 R155, R88 ;  /* 0x00000058009b7308 */ /* 0x0007e20000000800 */
[----:B------:R-:W-:Y:S02]  /*b1e0*/  MOV R162, R158 ;  /* 0x0000009e00a27202 */ /* 0x000fe40000000f00 */
[----:B------:R-:W-:Y:S03]  /*b1f0*/  MOV R158, R151 ;  /* 0x00000097009e7202 */ /* 0x000fe60000000f00 */
[----:B------:R-:W-:Y:S02]  /*b200*/  MOV R151, R150 ;  /* 0x0000009600977202 */ /* 0x000fe40000000f00 */
[----:B------:R-:W-:Y:S02]  /*b210*/  MOV R205, R167 ;  /* 0x000000a700cd7202 */ /* 0x000fe40000000f00 */
[----:B------:R-:W-:Y:S01]  /*b220*/  MOV R167, R165 ;  /* 0x000000a500a77202 */ /* 0x000fe20000000f00 */
[----:B-1----:R-:W-:Y:S01]  /*b230*/  FFMA.FTZ R84, R209, c[0x0][0x2d0], -R105 ;  /* 0x0000b400d1547a23 */ /* 0x002fe20000010869 */
[----:B------:R-:W-:Y:S02]  /*b240*/  MOV R165, R163 ;  /* 0x000000a300a57202 */ /* 0x000fe40000000f00 */
[----:B------:R-:W-:Y:S01]  /*b250*/  MOV R163, R151 ;  /* 0x0000009700a37202 */ /* 0x000fe20000000f00 */
[----:B------:R1:W-:Y:S01]  /*b260*/  MUFU.EX2 R159, R84 ;  /* 0x00000054009f7308 */ /* 0x0003e20000000800 */
[----:B------:R-:W-:Y:S02]  /*b270*/  MOV R150, R200 ;  /* 0x000000c800967202 */ /* 0x000fe40000000f00 */
[----:B------:R-:W-:Y:S02]  /*b280*/  MOV R200, R119 ;  /* 0x0000007700c87202 */ /* 0x000fe40000000f00 */
[----:B------:R-:W-:Y:S01]  /*b290*/  MOV R151, R150 ;  /* 0x0000009600977202 */ /* 0x000fe20000000f00 */
[----:B------:R2:W5:Y:S01]  /*b2a0*/  LDL.LU R119, [R1+0x5c] ;  /* 0x00005c0001777983 */ /* 0x0005620000300800 */
[----:B------:R-:W-:Y:S01]  /*b2b0*/  MOV R150, R132 ;  /* 0x0000008400967202 */ /* 0x000fe20000000f00 */
[--C-:B---3--:R-:W-:Y:S01]  /*b2c0*/  FFMA.FTZ R88, R204, c[0x0][0x2d0], -R106.reuse ;  /* 0x0000b400cc587a23 */ /* 0x108fe2000001086a */
[----:B------:R-:W-:Y:S02]  /*b2d0*/  MOV R204, R166 ;  /* 0x000000a600cc7202 */ /* 0x000fe40000000f00 */
[----:B------:R-:W-:Y:S02]  /*b2e0*/  MOV R166, R164 ;  /* 0x000000a400a67202 */ /* 0x000fe40000000f00 */
[----:B------:R-:W-:Y:S02]  /*b2f0*/  MOV R164, R158 ;  /* 0x0000009e00a47202 */ /* 0x000fe40000000f00 */
[----:B------:R3:W-:Y:S01]  /*b300*/  MUFU.EX2 R158, R88 ;  /* 0x00000058009e7308 */ /* 0x0007e20000000800 */
[----:B------:R-:W-:Y:S02]  /*b310*/  MOV R132, R192 ;  /* 0x000000c000847202 */ /* 0x000fe40000000f00 */
[----:B------:R-:W-:Y:S02]  /*b320*/  MOV R192, R230 ;  /* 0x000000e600c07202 */ /* 0x000fe40000000f00 */
[----:B------:R2:W5:Y:S04]  /*b330*/  LDL.LU R230, [R1+0x58] ;  /* 0x0000580001e67983 */ /* 0x0005680000300800 */
[----:B-1----:R-:W1:Y:S01]  /*b340*/  LDSM.16.MT88.4 R84, [R226+0x900] ;  /* 0x00090000e254783b */ /* 0x002e620000004200 */
[--C-:B---3--:R-:W-:Y:S01]  /*b350*/  FFMA.FTZ R88, R205, c[0x0][0x2d0], -R106.reuse ;  /* 0x0000b400cd587a23 */ /* 0x108fe2000001086a */
[----:B------:R-:W-:Y:S02]  /*b360*/  MOV R205, R204 ;  /* 0x000000cc00cd7202 */ /* 0x000fe40000000f00 */
        /* <DEDUP_REMOVED lines=8> */
[----:B------:R3:W-:Y:S01]  /*b3f0*/  MUFU.EX2 R213, R88 ;  /* 0x0000005800d57308 */ /* 0x0007e20000000800 */
[-C--:B-1----:R-:W-:Y:S08]  /*b400*/  HMMA.16816.F32 R52, R76, R84.reuse, R52 ;  /* 0x000000544c34723c */ /* 0x082ff00000001834 */
[C---:B------:R-:W-:Y:S08]  /*b410*/  HMMA.16816.F32 R56, R80.reuse, R84, R56 ;  /* 0x000000545038723c */ /* 0x040ff00000001838 */
[-C--:B------:R-:W-:Y:S04]  /*b420*/  HMMA.16816.F32 R60, R80, R86.reuse, R60 ;  /* 0x00000056503c723c */ /* 0x080fe8000000183c */
[--C-:B---3--:R-:W-:Y:S01]  /*b430*/  FFMA.FTZ R88, R205, c[0x0][0x2d0], -R106.reuse ;  /* 0x0000b400cd587a23 */ /* 0x108fe2000001086a */
[----:B------:R-:W-:Y:S02]  /*b440*/  MOV R205, R204 ;  /* 0x000000cc00cd7202 */ /* 0x000fe40000000f00 */
[----:B------:R-:W-:Y:S01]  /*b450*/  MOV R204, R167 ;  /* 0x000000a700cc7202 */ /* 0x000fe20000000f00 */
[----:B------:R-:W-:Y:S04]  /*b460*/  HMMA.16816.F32 R64, R76, R86, R64 ;  /* 0x000000564c40723c */ /* 0x000fe80000001840 */
[----:B------:R-:W-:Y:S01]  /*b470*/  MOV R167, R166 ;  /* 0x000000a600a77202 */ /* 0x000fe20000000f00 */
[--C-:B------:R-:W-:Y:S01]  /*b480*/  FFMA.FTZ R92, R205, c[0x0][0x2d0], -R3.reuse ;  /* 0x0000b400cd5c7a23 */ /* 0x100fe20000010803 */
[----:B------:R-:W-:Y:S02]  /*b490*/  MOV R166, R165 ;  /* 0x000000a500a67202 */ /* 0x000fe40000000f00 */
[----:B------:R-:W-:Y:S04]  /*b4a0*/  MOV R165, R164 ;  /* 0x000000a400a57202 */ /* 0x000fe80000000f00 */
[----:B------:R-:W-:Y:S02]  /*b4b0*/  MOV R164, R163 ;  /* 0x000000a300a47202 */ /* 0x000fe40000000f00 */
[----:B------:R-:W-:Y:S01]  /*b4c0*/  MOV R205, R204 ;  /* 0x000000cc00cd7202 */ /* 0x000fe20000000f00 */
[----:B------:R1:W3:Y:S01]  /*b4d0*/  MUFU.EX2 R163, R88 ;  /* 0x0000005800a37308 */ /* 0x0002e20000000800 */
[----:B------:R-:W-:Y:S02]  /*b4e0*/  MOV R204, R167 ;  /* 0x000000a700cc7202 */ /* 0x000fe40000000f00 */
[----:B------:R-:W-:Y:S01]  /*b4f0*/  MOV R167, R166 ;  /* 0x000000a600a77202 */ /* 0x000fe20000000f00 */
[--C-:B------:R-:W-:Y:S01]  /*b500*/  FFMA.FTZ R84, R205, c[0x0][0x2d0], -R3.reuse ;  /* 0x0000b400cd547a23 */ /* 0x100fe20000010803 */
[----:B------:R-:W-:Y:S02]  /*b510*/  MOV R166, R165 ;  /* 0x000000a500a67202 */ /* 0x000fe40000000f00 */
[----:B------:R-:W-:Y:S02]  /*b520*/  MOV R165, R164 ;  /* 0x000000a400a57202 */ /* 0x000fe40000000f00 */
[----:B------:R-:W-:Y:S02]  /*b530*/  MOV R164, R157 ;  /* 0x0000009d00a47202 */ /* 0x000fe40000000f00 */
[----:B------:R2:W-:Y:S01]  /*b540*/  MUFU.EX2 R157, R92 ;  /* 0x0000005c009d7308 */ /* 0x0005e20000000800 */
[----:B------:R-:W-:Y:S02]  /*b550*/  MOV R205, R204 ;  /* 0x000000cc00cd7202 */ /* 0x000fe40000000f00 */
[----:B------:R-:W-:Y:S02]  /*b560*/  MOV R204, R167 ;  /* 0x000000a700cc7202 */ /* 0x000fe40000000f00 */
[----:B------:R-:W-:Y:S02]  /*b570*/  MOV R167, R166 ;  /* 0x000000a600a77202 */ /* 0x000fe40000000f00 */
[----:B------:R-:W-:Y:S02]  /*b580*/  MOV R166, R165 ;  /* 0x000000a500a67202 */ /* 0x000fe40000000f00 */
[----:B------:R-:W-:Y:S02]  /*b590*/  MOV R165, R164 ;  /* 0x000000a400a57202 */ /* 0x000fe40000000f00 */
[----:B------:R-:W-:Y:S01]  /*b5a0*/  MOV R164, R161 ;  /* 0x000000a100a47202 */ /* 0x000fe20000000f00 */
[----:B-1----:R-:W1:Y:S01]  /*b5b0*/  LDSM.16.MT88.4 R88, [R224+0x1100] ;  /* 0x00110000e058783b */ /* 0x002e620000004200 */
[----:B------:R3:W-:Y:S01]  /*b5c0*/  MUFU.EX2 R161, R84 ;  /* 0x0000005400a17308 */ /* 0x0007e20000000800 */
[----:B------:R-:W-:Y:S02]  /*b5d0*/  F2FP.PACK_AB R76, R146, R128 ;  /* 0x00000080924c723e */ /* 0x000fe400000000ff */
[----:B------:R-:W-:Y:S02]  /*b5e0*/  F2FP.PACK_AB R78, R124, R120 ;  /* 0x000000787c4e723e */ /* 0x000fe400000000ff */
[----:B------:R-:W-:Y:S02]  /*b5f0*/  F2FP.PACK_AB R77, R127, R147 ;  /* 0x000000937f4d723e */ /* 0x000fe400000000ff */
[----:B------:R-:W-:Y:S02]  /*b600*/  F2FP.PACK_AB R79, R252, R121 ;  /* 0x00000079fc4f723e */ /* 0x000fe400000000ff */
[----:B------:R-:W-:Y:S01]  /*b610*/  F2FP.PACK_AB R82, R245, R243 ;  /* 0x000000f3f552723e */ /* 0x000fe200000000ff */
[--C-:B--2---:R-:W-:Y:S01]  /*b620*/  FFMA.FTZ R92, R160, c[0x0][0x2d0], -R3.reuse ;  /* 0x0000b400a05c7a23 */ /* 0x104fe20000010803 */
[----:B------:R-:W-:Y:S02]  /*b630*/  MOV R160, R156 ;  /* 0x0000009c00a07202 */ /* 0x000fe40000000f00 */
[----:B----4-:R-:W-:Y:S01]  /*b640*/  F2FP.PACK_AB R81, R154, R144 ;  /* 0x000000909a51723e */ /* 0x010fe200000000ff */
[----:B------:R-:W2:Y:S01]  /*b650*/  MUFU.EX2 R156, R92 ;  /* 0x0000005c009c7308 */ /* 0x000ea20000000800 */
[----:B------:R-:W-:Y:S01]  /*b660*/  F2FP.PACK_AB R83, R152, R153 ;  /* 0x000000999853723e */ /* 0x000fe200000000ff */
[----:B------:R-:W-:Y:S08]  /*b670*/  FFMA.FTZ R80, R160, c[0x0][0x2d0], -R3 ;  /* 0x0000b400a0507a23 */ /* 0x000ff00000010803 */
[----:B------:R4:W2:Y:S01]  /*b680*/  MUFU.EX2 R160, R80 ;  /* 0x0000005000a07308 */ /* 0x0008a20000000800 */
[----:B---3--:R-:W3:Y:S01]  /*b690*/  LDSM.16.MT88.4 R84, [R227+0x1100] ;  /* 0x00110000e354783b */ /* 0x008ee20000004200 */
[-C--:B-1----:R-:W-:Y:S03]  /*b6a0*/  HMMA.16816.F32 R4, R76, R88.reuse, R4 ;  /* 0x000000584c04723c */ /* 0x082fe60000001804 */
[--C-:B----4-:R-:W-:Y:S01]  /*b6b0*/  FFMA.FTZ R80, R205, c[0x0][0x2d0], -R103.reuse ;  /* 0x0000b400cd507a23 */ /* 0x110fe20000010867 */
[----:B------:R-:W-:Y:S02]  /*b6c0*/  MOV R205, R204 ;  /* 0x000000cc00cd7202 */ /* 0x000fe40000000f00 */
[----:B------:R-:W-:Y:S02]  /*b6d0*/  MOV R204, R164 ;  /* 0x000000a400cc7202 */ /* 0x000fe40000000f00 */
[----:B------:R-:W-:Y:S01]  /*b6e0*/  MOV R164, R162 ;  /* 0x000000a200a47202 */ /* 0x000fe20000000f00 */
[--C-:B------:R-:W-:Y:S01]  /*b6f0*/  FFMA.FTZ R92, R205, c[0x0][0x2d0], -R103.reuse ;  /* 0x0000b400cd5c7a23 */ /* 0x100fe20000010867 */
[----:B------:R1:W-:Y:S10]  /*b700*/  MUFU.EX2 R162, R80 ;  /* 0x0000005000a27308 */ /* 0x0003f40000000800 */
[----:B------:R4:W-:Y:S01]  /*b710*/  MUFU.EX2 R211, R92 ;  /* 0x0000005c00d37308 */ /* 0x0009e20000000800 */
[----:B-1----:R-:W-:Y:S07]  /*b720*/  F2FP.PACK_AB R80, R246, R145 ;  /* 0x00000091f650723e */ /* 0x002fee00000000ff */
[C---:B------:R-:W-:Y:S01]  /*b730*/  HMMA.16816.F32 R8, R80.reuse, R88, R8 ;  /* 0x000000585008723c */ /* 0x040fe20000001808 */
[----:B----4-:R-:W1:Y:S06]  /*b740*/  LDSM.16.MT88.4 R92, [R225+0x1100] ;  /* 0x00110000e15c783b */ /* 0x010e6c0000004200 */
[----:B------:R-:W-:Y:S01]  /*b750*/  FFMA.FTZ R88, R166, c[0x0][0x2d0], -R103 ;  /* 0x0000b400a6587a23 */ /* 0x000fe20000010867 */
[-C--:B------:R-:W-:Y:S04]  /*b760*/  HMMA.16816.F32 R12, R80, R90.reuse, R12 ;  /* 0x0000005a500c723c */ /* 0x080fe8000000180c */
[----:B------:R-:W-:Y:S02]  /*b770*/  MOV R166, R165 ;  /* 0x000000a500a67202 */ /* 0x000fe40000000f00 */
[----:B------:R-:W-:Y:S02]  /*b780*/  MOV R165, R212 ;  /* 0x000000d400a57202 */ /* 0x000fe40000000f00 */
[C---:B------:R-:W-:Y:S01]  /*b790*/  HMMA.16816.F32 R16, R76.reuse, R90, R16 ;  /* 0x0000005a4c10723c */ /* 0x040fe20000001810 */
[----:B------:R4:W-:Y:S07]  /*b7a0*/  MUFU.EX2 R212, R88 ;  /* 0x0000005800d47308 */ /* 0x0009ee0000000800 */
[-C--:B---3--:R-:W-:Y:S08]  /*b7b0*/  HMMA.16816.F32 R20, R76, R84.reuse, R20 ;  /* 0x000000544c14723c */ /* 0x088ff00000001814 */
[C---:B------:R-:W-:Y:S07]  /*b7c0*/  HMMA.16816.F32 R24, R80.reuse, R84, R24 ;  /* 0x000000545018723c */ /* 0x040fee0000001818 */
[----:B------:R-:W-:Y:S01]  /*b7d0*/  FFMA.FTZ R84, R165, c[0x0][0x2d0], -R105 ;  /* 0x0000b400a5547a23 */ /* 0x000fe20000010869 */
[-C--:B------:R-:W-:Y:S03]  /*b7e0*/  HMMA.16816.F32 R28, R80, R86.reuse, R28 ;  /* 0x00000056501c723c */ /* 0x080fe6000000181c */
[----:B------:R3:W-:Y:S01]  /*b7f0*/  MUFU.EX2 R208, R84 ;  /* 0x0000005400d07308 */ /* 0x0007e20000000800 */
[----:B----4-:R-:W-:Y:S04]  /*b800*/  FFMA.FTZ R88, R204, c[0x0][0x2d0], -R103 ;  /* 0x0000b400cc587a23 */ /* 0x010fe80000010867 */
[C---:B------:R-:W-:Y:S05]  /*b810*/  HMMA.16816.F32 R32, R76.reuse, R86, R32 ;  /* 0x000000564c20723c */ /* 0x040fea0000001820 */
[----:B------:R4:W-:Y:S03]  /*b820*/  MUFU.EX2 R210, R88 ;  /* 0x0000005800d27308 */ /* 0x0009e60000000800 */
[-C--:B-1----:R-:W-:Y:S08]  /*b830*/  HMMA.16816.F32 R36, R76, R92.reuse, R36 ;  /* 0x0000005c4c24723c */ /* 0x082ff00000001824 */
[C---:B------:R-:W-:Y:S04]  /*b840*/  HMMA.16816.F32 R40, R80.reuse, R92, R40 ;  /* 0x0000005c5028723c */ /* 0x040fe80000001828 */
[--C-:B---3--:R-:W-:Y:S03]  /*b850*/  FFMA.FTZ R84, R164, c[0x0][0x2d0], -R105.reuse ;  /* 0x0000b400a4547a23 */ /* 0x108fe60000010869 */
[--C-:B------:R-:W-:Y:S01]  /*b860*/  FFMA.FTZ R92, R148, c[0x0][0x2d0], -R106.reuse ;  /* 0x0000b400945c7a23 */ /* 0x100fe2000001086a */
[-C--:B------:R-:W-:Y:S01]  /*b870*/  HMMA.16816.F32 R44, R80, R94.reuse, R44 ;  /* 0x0000005e502c723c */ /* 0x080fe2000000182c */
[----:B------:R1:W-:Y:S03]  /*b880*/  MUFU.EX2 R206, R84 ;  /* 0x0000005400ce7308 */ /* 0x0003e60000000800 */
[--C-:B----4-:R-:W-:Y:S04]  /*b890*/  FFMA.FTZ R88, R167, c[0x0][0x2d0], -R105.reuse ;  /* 0x0000b400a7587a23 */ /* 0x110fe80000010869 */
[C---:B------:R-:W-:Y:S03]  /*b8a0*/  HMMA.16816.F32 R48, R76.reuse, R94, R48 ;  /* 0x0000005e4c30723c */ /* 0x040fe60000001830 */
[----:B------:R3:W-:Y:S10]  /*b8b0*/  MUFU.EX2 R209, R88 ;  /* 0x0000005800d17308 */ /* 0x0007f40000000800 */
[----:B------:R4:W-:Y:S01]  /*b8c0*/  MUFU.EX2 R169, R92 ;  /* 0x0000005c00a97308 */ /* 0x0009e20000000800 */
[--C-:B-1----:R-:W-:Y:S09]  /*b8d0*/  FFMA.FTZ R84, R151, c[0x0][0x2d0], -R106.reuse ;  /* 0x0000b40097547a23 */ /* 0x102ff2000001086a */
[----:B------:R1:W-:Y:S01]  /*b8e0*/  MUFU.EX2 R205, R84 ;  /* 0x0000005400cd7308 */ /* 0x0003e20000000800 */
[----:B---3--:R-:W-:Y:S02]  /*b8f0*/  FFMA.FTZ R88, R166, c[0x0][0x2d0], -R105 ;  /* 0x0000b400a6587a23 */ /* 0x008fe40000010869 */
[----:B------:R-:W-:Y:S07]  /*b900*/  LDSM.16.MT88.4 R164, [R225+0x3100] ;  /* 0x00310000e1a4783b */ /* 0x000fee0000004200 */
[----:B------:R3:W-:Y:S01]  /*b910*/  MUFU.EX2 R207, R88 ;  /* 0x0000005800cf7308 */ /* 0x0007e20000000800 */
[----:B----4-:R-:W-:Y:S02]  /*b920*/  FFMA.FTZ R92, R143, c[0x0][0x2d0], -R3 ;  /* 0x0000b4008f5c7a23 */ /* 0x010fe40000010803 */
[----:B------:R-:W4:Y:S07]  /*b930*/  LDL.LU R143, [R1+0x1c] ;  /* 0x00001c00018f7983 */ /* 0x000f2e0000300800 */
[----:B------:R2:W-:Y:S01]  /*b940*/  MUFU.EX2 R168, R92 ;  /* 0x0000005c00a87308 */ /* 0x0005e20000000800 */
[--C-:B-1----:R-:W-:Y:S09]  /*b950*/  FFMA.FTZ R84, R150, c[0x0][0x2d0], -R106.reuse ;  /* 0x0000b40096547a23 */ /* 0x102ff2000001086a */
[----:B------:R1:W-:Y:S01]  /*b960*/  MUFU.EX2 R171, R84 ;  /* 0x0000005400ab7308 */ /* 0x0003e20000000800 */
[----:B---3--:R-:W3:Y:S01]  /*b970*/  LDSM.16.MT88.4 R88, [R226+0x1100] ;  /* 0x00110000e258783b */ /* 0x008ee20000004200 */
[----:B--2---:R-:W-:Y:S07]  /*b980*/  FFMA.FTZ R92, R142, c[0x0][0x2d0], -R103 ;  /* 0x0000b4008e5c7a23 */ /* 0x004fee0000010867 */
[----:B------:R-:W4:Y:S01]  /*b990*/  LDL.LU R142, [R1+0x18] ;  /* 0x00001800018e7983 */ /* 0x000f220000300800 */
[----:B------:R3:W-:Y:S01]  /*b9a0*/  MUFU.EX2 R204, R92 ;  /* 0x0000005c00cc7308 */ /* 0x0007e20000000800 */
[----:B-1----:R-:W-:Y:S01]  /*b9b0*/  FFMA.FTZ R84, R149, c[0x0][0x2d0], -R106 ;  /* 0x0000b40095547a23 */ /* 0x002fe2000001086a */
[----:B------:R-:W-:Y:S08]  /*b9c0*/  MOV R149, R110 ;  /* 0x0000006e00957202 */ /* 0x000ff00000000f00 */
[----:B------:R1:W1:Y:S01]  /*b9d0*/  MUFU.EX2 R170, R84 ;  /* 0x0000005400aa7308 */ /* 0x0002620000000800 */
[----:B---3--:R-:W-:Y:S01]  /*b9e0*/  LDSM.16.MT88.4 R92, [R225+0x1900] ;  /* 0x00190000e15c783b */ /* 0x008fe20000004200 */
[-C--:B------:R-:W-:Y:S08]  /*b9f0*/  HMMA.16816.F32 R52, R76, R88.reuse, R52 ;  /* 0x000000584c34723c */ /* 0x080ff00000001834 */
[C---:B------:R-:W-:Y:S01]  /*ba00*/  HMMA.16816.F32 R56, R80.reuse, R88, R56 ;  /* 0x000000585038723c */ /* 0x040fe20000001838 */
[----:B-1----:R-:W1:Y:S06]  /*ba10*/  LDSM.16.MT88.4 R84, [R224+0x1900] ;  /* 0x00190000e054783b */ /* 0x002e6c0000004200 */
[--C-:B------:R-:W-:Y:S01]  /*ba20*/  FFMA.FTZ R88, R201, c[0x0][0x2d0], -R3.reuse ;  /* 0x0000b400c9587a23 */ /* 0x100fe20000010803 */
[-C--:B------:R-:W-:Y:S04]  /*ba30*/  HMMA.16816.F32 R60, R80, R90.reuse, R60 ;  /* 0x0000005a503c723c */ /* 0x080fe8000000183c */
[----:B------:R-:W-:Y:S02]  /*ba40*/  MOV R201, R118 ;  /* 0x0000007600c97202 */ /* 0x000fe40000000f00 */
[----:B------:R3:W1:Y:S01]  /*ba50*/  MUFU.EX2 R118, R88 ;  /* 0x0000005800767308 */ /* 0x0006620000000800 */
[--C-:B------:R-:W-:Y:S01]  /*ba60*/  FFMA.FTZ R80, R117, c[0x0][0x2d0], -R3.reuse ;  /* 0x0000b40075507a23 */ /* 0x100fe20000010803 */
[----:B------:R-:W-:Y:S04]  /*ba70*/  HMMA.16816.F32 R64, R76, R90, R64 ;  /* 0x0000005a4c40723c */ /* 0x000fe80000001840 */
[----:B------:R-:W-:Y:S02]  /*ba80*/  F2FP.PACK_AB R82, R163, R213 ;  /* 0x000000d5a352723e */ /* 0x000fe400000000ff */
[----:B------:R-:W-:Y:S02]  /*ba90*/  F2FP.PACK_AB R81, R156, R157 ;  /* 0x0000009d9c51723e */ /* 0x000fe400000000ff */
[----:B------:R1:W-:Y:S01]  /*baa0*/  MUFU.EX2 R117, R80 ;  /* 0x0000005000757308 */ /* 0x0003e20000000800 */
[----:B------:R-:W-:Y:S03]  /*bab0*/  F2FP.PACK_AB R76, R219, R220 ;  /* 0x000000dcdb4c723e */ /* 0x000fe600000000ff */
[----:B------:R-:W-:Y:S02]  /*bac0*/  F2FP.PACK_AB R78, R218, R217 ;  /* 0x000000d9da4e723e */ /* 0x000fe400000000ff */
[----:B------:R-:W-:Y:S02]  /*bad0*/  F2FP.PACK_AB R77, R216, R214 ;  /* 0x000000d6d84d723e */ /* 0x000fe400000000ff */
[----:B------:R-:W-:Y:S02]  /*bae0*/  F2FP.PACK_AB R79, R215, R159 ;  /* 0x0000009fd74f723e */ /* 0x000fe400000000ff */
[----:B------:R-:W-:Y:S01]  /*baf0*/  F2FP.PACK_AB R83, R160, R161 ;  /* 0x000000a1a053723e */ /* 0x000fe200000000ff */
[----:B---3--:R-:W3:Y:S04]  /*bb00*/  LDSM.16.MT88.4 R88, [R227+0x1900] ;  /* 0x00190000e358783b */ /* 0x008ee80000004200 */
[-C--:B-1----:R-:W-:Y:S03]  /*bb10*/  HMMA.16816.F32 R4, R76, R84.reuse, R4 ;  /* 0x000000544c04723c */ /* 0x082fe60000001804 */
[----:B------:R-:W-:Y:S01]  /*bb20*/  FFMA.FTZ R80, R200, c[0x0][0x2d0], -R3 ;  /* 0x0000b400c8507a23 */ /* 0x000fe20000010803 */
[----:B------:R-:W-:Y:S02]  /*bb30*/  MOV R200, R135 ;  /* 0x0000008700c87202 */ /* 0x000fe40000000f00 */
[----:B------:R-:W-:Y:S02]  /*bb40*/  MOV R135, R116 ;  /* 0x0000007400877202 */ /* 0x000fe40000000f00 */
[----:B------:R1:W1:Y:S04]  /*bb50*/  MUFU.EX2 R116, R80 ;  /* 0x0000005000747308 */ /* 0x0002680000000800 */
[----:B-1----:R-:W-:Y:S07]  /*bb60*/  F2FP.PACK_AB R80, R158, R155 ;  /* 0x0000009b9e50723e */ /* 0x002fee00000000ff */
[C---:B------:R-:W-:Y:S07]  /*bb70*/  HMMA.16816.F32 R8, R80.reuse, R84, R8 ;  /* 0x000000545008723c */ /* 0x040fee0000001808 */
[--C-:B------:R-:W-:Y:S01]  /*bb80*/  FFMA.FTZ R84, R139, c[0x0][0x2d0], -R103.reuse ;  /* 0x0000b4008b547a23 */ /* 0x100fe20000010867 */
[-C--:B------:R-:W-:Y:S01]  /*bb90*/  HMMA.16816.F32 R12, R80, R86.reuse, R12 ;  /* 0x00000056500c723c */ /* 0x080fe2000000180c */
[----:B------:R-:W2:Y:S02]  /*bba0*/  LDL.LU R139, [R1+0x20] ;  /* 0x00002000018b7983 */ /* 0x000ea40000300800 */
[----:B------:R1:W-:Y:S05]  /*bbb0*/  MUFU.EX2 R175, R84 ;  /* 0x0000005400af7308 */ /* 0x0003ea0000000800 */
[C---:B------:R-:W-:Y:S08]  /*bbc0*/  HMMA.16816.F32 R16, R76.reuse, R86, R16 ;  /* 0x000000564c10723c */ /* 0x040ff00000001810 */
[-C--:B---3--:R-:W-:Y:S08]  /*bbd0*/  HMMA.16816.F32 R20, R76, R88.reuse, R20 ;  /* 0x000000584c14723c */ /* 0x088ff00000001814 */
[C---:B------:R-:W-:Y:S04]  /*bbe0*/  HMMA.16816.F32 R24, R80.reuse, R88, R24 ;  /* 0x000000585018723c */ /* 0x040fe80000001818 */
[----:B-1----:R-:W-:Y:S03]  /*bbf0*/  FFMA.FTZ R84, R201, c[0x0][0x2d0], -R103 ;  /* 0x0000b400c9547a23 */ /* 0x002fe60000010867 */
[----:B------:R-:W-:Y:S01]  /*bc00*/  FFMA.FTZ R88, R135, c[0x0][0x2d0], -R105 ;  /* 0x0000b40087587a23 */ /* 0x000fe20000010869 */
[-C--:B------:R-:W-:Y:S01]  /*bc10*/  HMMA.16816.F32 R28, R80, R90.reuse, R28 ;  /* 0x0000005a501c723c */ /* 0x080fe2000000181c */
[----:B------:R1:W-:Y:S01]  /*bc20*/  MUFU.EX2 R203, R84 ;  /* 0x0000005400cb7308 */ /* 0x0003e20000000800 */
[----:B------:R-:W3:Y:S06]  /*bc30*/  LDL.LU R135, [R1+0x24] ;  /* 0x0000240001877983 */ /* 0x000eec0000300800 */
[C---:B------:R-:W-:Y:S03]  /*bc40*/  HMMA.16816.F32 R32, R76.reuse, R90, R32 ;  /* 0x0000005a4c20723c */ /* 0x040fe60000001820 */
[----:B------:R1:W-:Y:S05]  /*bc50*/  MUFU.EX2 R173, R88 ;  /* 0x0000005800ad7308 */ /* 0x0003ea0000000800 */
[-C--:B------:R-:W-:Y:S08]  /*bc60*/  HMMA.16816.F32 R36, R76, R92.reuse, R36 ;  /* 0x0000005c4c24723c */ /* 0x080ff00000001824 */
[C---:B------:R-:W-:Y:S04]  /*bc70*/  HMMA.16816.F32 R40, R80.reuse, R92, R40 ;  /* 0x0000005c5028723c */ /* 0x040fe80000001828 */
[--C-:B-1----:R-:W-:Y:S02]  /*bc80*/  FFMA.FTZ R84, R97, c[0x0][0x2d0], -R103.reuse ;  /* 0x0000b40061547a23 */ /* 0x102fe40000010867 */
[----:B------:R-:W-:Y:S02]  /*bc90*/  FFMA.FTZ R103, R96, c[0x0][0x2d0], -R103 ;  /* 0x0000b40060677a23 */ /* 0x000fe40000010867 */
[-C--:B------:R-:W-:Y:S01]  /*bca0*/  HMMA.16816.F32 R44, R80, R94.reuse, R44 ;  /* 0x0000005e502c723c */ /* 0x080fe2000000182c */
[----:B------:R1:W-:Y:S03]  /*bcb0*/  MUFU.EX2 R202, R84 ;  /* 0x0000005400ca7308 */ /* 0x0003e60000000800 */
[--C-:B------:R-:W-:Y:S04]  /*bcc0*/  FFMA.FTZ R88, R98, c[0x0][0x2d0], -R105.reuse ;  /* 0x0000b40062587a23 */ /* 0x100fe80000010869 */
[C---:B------:R-:W-:Y:S01]  /*bcd0*/  HMMA.16816.F32 R48, R76.reuse, R94, R48 ;  /* 0x0000005e4c30723c */ /* 0x040fe20000001830 */
[----:B------:R-:W-:Y:S03]  /*bce0*/  LDSM.16.MT88.4 R92, [R227+0x2100] ;  /* 0x00210000e35c783b */ /* 0x000fe60000004200 */
[--C-:B-1----:R-:W-:Y:S02]  /*bcf0*/  FFMA.FTZ R84, R200, c[0x0][0x2d0], -R105.reuse ;  /* 0x0000b400c8547a23 */ /* 0x102fe40000010869 */
[----:B------:R1:W-:Y:S10]  /*bd00*/  MUFU.EX2 R200, R88 ;  /* 0x0000005800c87308 */ /* 0x0003f40000000800 */
[----:B------:R1:W1:Y:S02]  /*bd10*/  MUFU.EX2 R174, R84 ;  /* 0x0000005400ae7308 */ /* 0x0002640000000800 */
[----:B-1----:R-:W-:Y:S02]  /*bd20*/  FFMA.FTZ R88, R99, c[0x0][0x2d0], -R105 ;  /* 0x0000b40063587a23 */ /* 0x002fe40000010869 */
[----:B------:R-:W-:Y:S06]  /*bd30*/  LDSM.16.MT88.4 R96, [R225+0x2100] ;  /* 0x00210000e160783b */ /* 0x000fec0000004200 */
[----:B------:R1:W-:Y:S02]  /*bd40*/  MUFU.EX2 R201, R88 ;  /* 0x0000005800c97308 */ /* 0x0003e40000000800 */
[----:B------:R-:W4:Y:S02]  /*bd50*/  LDSM.16.MT88.4 R84, [R226+0x1900] ;  /* 0x00190000e254783b */ /* 0x000f240000004200 */
[----:B----4-:R-:W-:Y:S01]  /*bd60*/  FFMA.FTZ R73, R73, R143, R244 ;  /* 0x0000008f49497223 */ /* 0x010fe200000100f4 */
[----:B------:R-:W-:Y:S01]  /*bd70*/  MOV R244, R124 ;  /* 0x0000007c00f47202 */ /* 0x000fe20000000f00 */
[----:B-1----:R-:W-:Y:S01]  /*bd80*/  FFMA.FTZ R88, R134, c[0x0][0x2d0], -R106 ;  /* 0x0000b40086587a23 */ /* 0x002fe2000001086a */
[----:B------:R-:W-:Y:S01]  /*bd90*/  MOV R134, R132 ;  /* 0x0000008400867202 */ /* 0x000fe20000000f00 */
[----:B------:R-:W-:Y:S01]  /*bda0*/  FADD.FTZ R73, R249, R73 ;  /* 0x00000049f9497221 */ /* 0x000fe20000010000 */
[----:B------:R-:W-:Y:S01]  /*bdb0*/  MOV R132, R191 ;  /* 0x000000bf00847202 */ /* 0x000fe20000000f00 */
[----:B------:R1:W-:Y:S01]  /*bdc0*/  MUFU.EX2 R172, R88 ;  /* 0x0000005800ac7308 */ /* 0x0003e20000000800 */
[----:B------:R-:W-:Y:S01]  /*bdd0*/  MOV R249, R128 ;  /* 0x0000008000f97202 */ /* 0x000fe20000000f00 */
[-C--:B------:R-:W-:Y:S03]  /*bde0*/  HMMA.16816.F32 R52, R76, R84.reuse, R52 ;  /* 0x000000544c34723c */ /* 0x080fe60000001834 */
[----:B------:R-:W-:Y:S01]  /*bdf0*/  FFMA.FTZ R72, R72, R142, R222 ;  /* 0x0000008e48487223 */ /* 0x000fe200000100de */
[----:B------:R-:W-:Y:S01]  /*be00*/  MOV R222, R121 ;  /* 0x0000007900de7202 */ /* 0x000fe20000000f00 */
[--C-:B-1----:R-:W-:Y:S03]  /*be10*/  FFMA.FTZ R88, R193, c[0x0][0x2d0], -R106.reuse ;  /* 0x0000b400c1587a23 */ /* 0x102fe6000001086a */
[C---:B------:R-:W-:Y:S01]  /*be20*/  HMMA.16816.F32 R56, R80.reuse, R84, R56 ;  /* 0x000000545038723c */ /* 0x040fe20000001838 */
[----:B------:R1:W-:Y:S06]  /*be30*/  MUFU.EX2 R193, R88 ;  /* 0x0000005800c17308 */ /* 0x0003ec0000000800 */
[--C-:B------:R-:W-:Y:S01]  /*be40*/  FFMA.FTZ R84, R112, c[0x0][0x2d0], -R3.reuse ;  /* 0x0000b40070547a23 */ /* 0x100fe20000010803 */
[-C--:B------:R-:W-:Y:S03]  /*be50*/  HMMA.16816.F32 R60, R80, R86.reuse, R60 ;  /* 0x00000056503c723c */ /* 0x080fe6000000183c */
[----:B------:R4:W-:Y:S04]  /*be60*/  MUFU.EX2 R112, R84 ;  /* 0x0000005400707308 */ /* 0x0009e80000000800 */
[----:B------:R-:W-:Y:S01]  /*be70*/  FFMA.FTZ R80, R107, c[0x0][0x2d0], -R3 ;  /* 0x0000b4006b507a23 */ /* 0x000fe20000010803 */
[----:B------:R-:W-:Y:S04]  /*be80*/  HMMA.16816.F32 R64, R76, R86, R64 ;  /* 0x000000564c40723c */ /* 0x000fe80000001840 */
[----:B------:R-:W-:Y:S01]  /*be90*/  F2FP.PACK_AB R82, R169, R170 ;  /* 0x000000aaa952723e */ /* 0x000fe200000000ff */
[--C-:B------:R-:W-:Y:S01]  /*bea0*/  FFMA.FTZ R107, R108, c[0x0][0x2d0], -R105.reuse ;  /* 0x0000b4006c6b7a23 */ /* 0x100fe20000010869 */
[----:B------:R-:W-:Y:S01]  /*beb0*/  F2FP.PACK_AB R81, R118, R168 ;  /* 0x000000a87651723e */ /* 0x000fe200000000ff */
[----:B------:R-:W-:Y:S01]  /*bec0*/  FFMA.FTZ R108, R114, c[0x0][0x2d0], -R105 ;  /* 0x0000b400726c7a23 */ /* 0x000fe20000010869 */
[----:B------:R-:W-:Y:S03]  /*bed0*/  F2FP.PACK_AB R76, R211, R162 ;  /* 0x000000a2d34c723e */ /* 0x000fe600000000ff */
[----:B------:R-:W-:Y:S01]  /*bee0*/  MUFU.EX2 R107, R107 ;  /* 0x0000006b006b7308 */ /* 0x000fe20000000800 */
[--C-:B-1----:R-:W-:Y:S01]  /*bef0*/  FFMA.FTZ R88, R133, c[0x0][0x2d0], -R106.reuse ;  /* 0x0000b40085587a23 */ /* 0x102fe2000001086a */
[----:B------:R-:W-:Y:S02]  /*bf00*/  MOV R133, R192 ;  /* 0x000000c000857202 */ /* 0x000fe40000000f00 */
[----:B------:R-:W-:Y:S02]  /*bf10*/  F2FP.PACK_AB R78, R210, R212 ;  /* 0x000000d4d24e723e */ /* 0x000fe400000000ff */
[----:B------:R-:W-:Y:S01]  /*bf20*/  F2FP.PACK_AB R77, R207, R209 ;  /* 0x000000d1cf4d723e */ /* 0x000fe200000000ff */
[--C-:B------:R-:W-:Y:S01]  /*bf30*/  FFMA.FTZ R114, R133, c[0x0][0x2d0], -R106.reuse ;  /* 0x0000b40085727a23 */ /* 0x100fe2000001086a */
[----:B------:R-:W-:Y:S02]  /*bf40*/  F2FP.PACK_AB R79, R206, R208 ;  /* 0x000000d0ce4f723e */ /* 0x000fe400000000ff */
[----:B------:R1:W-:Y:S01]  /*bf50*/  MUFU.EX2 R192, R88 ;  /* 0x0000005800c07308 */ /* 0x0003e20000000800 */
[----:B------:R-:W-:Y:S01]  /*bf60*/  F2FP.PACK_AB R83, R116, R117 ;  /* 0x000000757453723e */ /* 0x000fe200000000ff */
[----:B----4-:R-:W-:Y:S01]  /*bf70*/  LDSM.16.MT88.4 R84, [R226+0x2100] ;  /* 0x00210000e254783b */ /* 0x010fe20000004200 */
[----:B------:R-:W-:Y:S04]  /*bf80*/  MOV R133, R187 ;  /* 0x000000bb00857202 */ /* 0x000fe80000000f00 */
[----:B------:R-:W-:Y:S03]  /*bf90*/  MOV R142, R133 ;  /* 0x00000085008e7202 */ /* 0x000fe60000000f00 */
[----:B------:R-:W-:Y:S10]  /*bfa0*/  MUFU.EX2 R108, R108 ;  /* 0x0000006c006c7308 */ /* 0x000ff40000000800 */
[----:B------:R-:W-:Y:S01]  /*bfb0*/  MUFU.EX2 R114, R114 ;  /* 0x0000007200727308 */ /* 0x000fe20000000800 */
[--C-:B-1----:R-:W-:Y:S01]  /*bfc0*/  FFMA.FTZ R88, R185, c[0x0][0x2d0], -R106.reuse ;  /* 0x0000b400b9587a23 */ /* 0x102fe2000001086a */
[----:B------:R-:W-:Y:S04]  /*bfd0*/  MOV R185, R111 ;  /* 0x0000006f00b97202 */ /* 0x000fe80000000f00 */
[----:B------:R-:W-:Y:S04]  /*bfe0*/  MOV R148, R185 ;  /* 0x000000b900947202 */ /* 0x000fe80000000f00 */
[----:B------:R1:W-:Y:S10]  /*bff0*/  MUFU.EX2 R111, R80 ;  /* 0x00000050006f7308 */ /* 0x0003f40000000800 */
[----:B------:R4:W-:Y:S10]  /*c000*/  MUFU.EX2 R191, R88 ;  /* 0x0000005800bf7308 */ /* 0x0009f40000000800 */
[----:B------:R4:W-:Y:S01]  /*c010*/  MUFU.EX2 R185, R103 ;  /* 0x0000006700b97308 */ /* 0x0009e20000000800 */
[----:B-1----:R-:W-:Y:S02]  /*c020*/  FFMA.FTZ R80, R104, c[0x0][0x2d0], -R3 ;  /* 0x0000b40068507a23 */ /* 0x002fe40000010803 */
[--C-:B------:R-:W-:Y:S02]  /*c030*/  FFMA.FTZ R104, R109, c[0x0][0x2d0], -R105.reuse ;  /* 0x0000b4006d687a23 */ /* 0x100fe40000010869 */
[----:B------:R-:W-:Y:S05]  /*c040*/  FFMA.FTZ R105, R115, c[0x0][0x2d0], -R105 ;  /* 0x0000b40073697a23 */ /* 0x000fea0000010869 */
[----:B------:R1:W-:Y:S01]  /*c050*/  MUFU.EX2 R109, R80 ;  /* 0x00000050006d7308 */ /* 0x0003e20000000800 */
[--C-:B------:R-:W-:Y:S01]  /*c060*/  FFMA.FTZ R115, R132, c[0x0][0x2d0], -R106.reuse ;  /* 0x0000b40084737a23 */ /* 0x100fe2000001086a */
[----:B------:R-:W-:Y:S01]  /*c070*/  MOV R132, R186 ;  /* 0x000000ba00847202 */ /* 0x000fe20000000f00 */
[----:B----4-:R-:W4:Y:S03]  /*c080*/  LDSM.16.MT88.4 R88, [R224+0x2100] ;  /* 0x00210000e058783b */ /* 0x010f260000004200 */
[----:B------:R-:W-:Y:S04]  /*c090*/  MOV R143, R132 ;  /* 0x00000084008f7202 */ /* 0x000fe80000000f00 */
[----:B------:R2:W2:Y:S01]  /*c0a0*/  MUFU.EX2 R186, R102 ;  /* 0x0000006600ba7308 */ /* 0x0004a20000000800 */
[----:B------:R-:W-:Y:S01]  /*c0b0*/  FADD.FTZ R103, R250, R73 ;  /* 0x00000049fa677221 */ /* 0x000fe20000010000 */
[----:B------:R-:W-:Y:S08]  /*c0c0*/  F2FP.PACK_AB R73, R173, R174 ;  /* 0x000000aead49723e */ /* 0x000ff000000000ff */
[----:B------:R-:W4:Y:S01]  /*c0d0*/  MUFU.EX2 R105, R105 ;  /* 0x0000006900697308 */ /* 0x000f220000000800 */
[----:B-1----:R-:W-:Y:S02]  /*c0e0*/  FFMA.FTZ R80, R113, c[0x0][0x2d0], -R3 ;  /* 0x0000b40071507a23 */ /* 0x002fe40000010803 */
[--C-:B------:R-:W-:Y:S01]  /*c0f0*/  FFMA.FTZ R113, R134, c[0x0][0x2d0], -R106.reuse ;  /* 0x0000b40086717a23 */ /* 0x100fe2000001086a */
[----:B------:R-:W-:Y:S01]  /*c100*/  MOV R134, R184 ;  /* 0x000000b800867202 */ /* 0x000fe20000000f00 */
[----:B------:R-:W-:Y:S05]  /*c110*/  FFMA.FTZ R106, R188, c[0x0][0x2d0], -R106 ;  /* 0x0000b400bc6a7a23 */ /* 0x000fea000001086a */
[----:B------:R1:W-:Y:S01]  /*c120*/  MUFU.EX2 R110, R80 ;  /* 0x00000050006e7308 */ /* 0x0003e20000000800 */
[----:B--2---:R-:W-:Y:S01]  /*c130*/  FFMA.FTZ R69, R69, R139, R221 ;  /* 0x0000008b45457223 */ /* 0x004fe200000100dd */
[----:B------:R-:W-:Y:S01]  /*c140*/  MOV R139, R134 ;  /* 0x00000086008b7202 */ /* 0x000fe20000000f00 */
[----:B------:R-:W-:Y:S01]  /*c150*/  FFMA.FTZ R102, R148, c[0x0][0x2d0], -R3 ;  /* 0x0000b40094667a23 */ /* 0x000fe20000010803 */
[----:B------:R-:W-:Y:S01]  /*c160*/  MOV R221, R120 ;  /* 0x0000007800dd7202 */ /* 0x000fe20000000f00 */
[----:B------:R-:W-:Y:S01]  /*c170*/  FADD.FTZ R69, R223, R69 ;  /* 0x00000045df457221 */ /* 0x000fe20000010000 */
[----:B------:R-:W-:Y:S04]  /*c180*/  F2FP.PACK_AB R182, R185, R186 ;  /* 0x000000bab9b6723e */ /* 0x000fe800000000ff */
[----:B------:R2:W-:Y:S01]  /*c190*/  MUFU.EX2 R188, R100 ;  /* 0x0000006400bc7308 */ /* 0x0005e20000000800 */
[-C--:B----4-:R-:W-:Y:S03]  /*c1a0*/  HMMA.16816.F32 R4, R76, R88.reuse, R4 ;  /* 0x000000584c04723c */ /* 0x090fe60000001804 */
[----:B------:R-:W-:Y:S06]  /*c1b0*/  F2FP.PACK_AB R183, R105, R108 ;  /* 0x0000006c69b7723e */ /* 0x000fec00000000ff */
[----:B------:R-:W-:Y:S03]  /*c1c0*/  MUFU.EX2 R106, R106 ;  /* 0x0000006a006a7308 */ /* 0x000fe60000000800 */
[----:B-1----:R-:W-:Y:S07]  /*c1d0*/  F2FP.PACK_AB R80, R171, R205 ;  /* 0x000000cdab50723e */ /* 0x002fee00000000ff */
[----:B------:R-:W1:Y:S01]  /*c1e0*/  MUFU.EX2 R115, R115 ;  /* 0x0000007300737308 */ /* 0x000e620000000800 */
[C---:B------:R-:W-:Y:S04]  /*c1f0*/  HMMA.16816.F32 R8, R80.reuse, R88, R8 ;  /* 0x000000585008723c */ /* 0x040fe80000001808 */
[----:B--2---:R-:W-:Y:S02]  /*c200*/  FFMA.FTZ R100, R149, c[0x0][0x2d0], -R3 ;  /* 0x0000b40095647a23 */ /* 0x004fe40000010803 */
[----:B------:R-:W-:Y:S01]  /*c210*/  LDSM.16.MT88.4 R148, [R227+0x3100] ;  /* 0x00310000e394783b */ /* 0x000fe20000004200 */
[----:B---3--:R-:W-:Y:S01]  /*c220*/  FFMA.FTZ R0, R0, R135, R189 ;  /* 0x0000008700007223 */ /* 0x008fe200000100bd */
[-C--:B------:R-:W-:Y:S01]  /*c230*/  HMMA.16816.F32 R12, R80, R90.reuse, R12 ;  /* 0x0000005a500c723c */ /* 0x080fe2000000180c */
[----:B------:R-:W2:Y:S03]  /*c240*/  MUFU.EX2 R184, R104 ;  /* 0x0000006800b87308 */ /* 0x000ea60000000800 */
[----:B------:R-:W-:Y:S02]  /*c250*/  MOV R189, R127 ;  /* 0x0000007f00bd7202 */ /* 0x000fe40000000f00 */
[----:B------:R-:W-:Y:S02]  /*c260*/  LDSM.16.MT88.4 R132, [R224+0x3100] ;  /* 0x00310000e084783b */ /* 0x000fe40000004200 */
[C---:B------:R-:W-:Y:S03]  /*c270*/  HMMA.16816.F32 R16, R76.reuse, R90, R16 ;  /* 0x0000005a4c10723c */ /* 0x040fe60000001810 */
[----:B------:R3:W4:Y:S01]  /*c280*/  MUFU.EX2 R187, R101 ;  /* 0x0000006500bb7308 */ /* 0x0007220000000800 */
[----:B-1----:R-:W-:Y:S02]  /*c290*/  F2FP.PACK_AB R178, R106, R115 ;  /* 0x000000736ab2723e */ /* 0x002fe400000000ff */
[----:B------:R-:W1:Y:S02]  /*c2a0*/  LDSM.16.MT88.4 R88, [R224+0x2900] ;  /* 0x00290000e058783b */ /* 0x000e640000004200 */
[-C--:B------:R-:W-:Y:S05]  /*c2b0*/  HMMA.16816.F32 R20, R76, R92.reuse, R20 ;  /* 0x0000005c4c14723c */ /* 0x080fea0000001814 */
[----:B------:R-:W4:Y:S03]  /*c2c0*/  MUFU.EX2 R113, R113 ;  /* 0x0000007100717308 */ /* 0x000f260000000800 */
[C---:B------:R-:W-:Y:S04]  /*c2d0*/  HMMA.16816.F32 R24, R80.reuse, R92, R24 ;  /* 0x0000005c5018723c */ /* 0x040fe80000001818 */
[----:B--2---:R-:W-:Y:S01]  /*c2e0*/  F2FP.PACK_AB R181, R107, R184 ;  /* 0x000000b86bb5723e */ /* 0x004fe200000000ff */
[--C-:B------:R-:W-:Y:S01]  /*c2f0*/  FFMA.FTZ R104, R75, c[0x0][0x2d0], -R3.reuse ;  /* 0x0000b4004b687a23 */ /* 0x100fe20000010803 */
[----:B------:R-:W-:Y:S01]  /*c300*/  F2FP.PACK_AB R75, R201, R200 ;  /* 0x000000c8c94b723e */ /* 0x000fe200000000ff */
[----:B------:R-:W-:Y:S01]  /*c310*/  FFMA.FTZ R3, R74, c[0x0][0x2d0], -R3 ;  /* 0x0000b4004a037a23 */ /* 0x000fe20000010803 */
[-C--:B------:R-:W-:Y:S01]  /*c320*/  HMMA.16816.F32 R28, R80, R94.reuse, R28 ;  /* 0x0000005e501c723c */ /* 0x080fe2000000181c */
[----:B------:R-:W-:Y:S03]  /*c330*/  MUFU.EX2 R100, R100 ;  /* 0x0000006400647308 */ /* 0x000fe60000000800 */
[----:B------:R-:W-:Y:S01]  /*c340*/  F2FP.PACK_AB R74, R202, R203 ;  /* 0x000000cbca4a723e */ /* 0x000fe200000000ff */
[----:B---3--:R-:W-:Y:S01]  /*c350*/  FADD.FTZ R101, R190, R0 ;  /* 0x00000000be657221 */ /* 0x008fe20000010000 */
[----:B----4-:R-:W-:Y:S02]  /*c360*/  F2FP.PACK_AB R180, R187, R188 ;  /* 0x000000bcbbb4723e */ /* 0x010fe400000000ff */
[C---:B------:R-:W-:Y:S01]  /*c370*/  HMMA.16816.F32 R32, R76.reuse, R94, R32 ;  /* 0x0000005e4c20723c */ /* 0x040fe20000001820 */
[----:B------:R-:W2:Y:S02]  /*c380*/  LDSM.16.MT88.4 R92, [R227+0x2900] ;  /* 0x00290000e35c783b */ /* 0x000ea40000004200 */
[----:B------:R-:W3:Y:S01]  /*c390*/  MUFU.EX2 R102, R102 ;  /* 0x0000006600667308 */ /* 0x000ee20000000800 */
[----:B------:R-:W-:Y:S04]  /*c3a0*/  F2FP.PACK_AB R176, R114, R113 ;  /* 0x0000007172b0723e */ /* 0x000fe800000000ff */
[-C--:B------:R-:W-:Y:S08]  /*c3b0*/  HMMA.16816.F32 R36, R76, R96.reuse, R36 ;  /* 0x000000604c24723c */ /* 0x080ff00000001824 */
[C---:B------:R-:W-:Y:S08]  /*c3c0*/  HMMA.16816.F32 R40, R80.reuse, R96, R40 ;  /* 0x000000605028723c */ /* 0x040ff00000001828 */
[-C--:B------:R-:W-:Y:S04]  /*c3d0*/  HMMA.16816.F32 R44, R80, R98.reuse, R44 ;  /* 0x00000062502c723c */ /* 0x080fe8000000182c */
[----:B---3--:R-:W-:Y:S04]  /*c3e0*/  F2FP.PACK_AB R177, R102, R100 ;  /* 0x0000006466b1723e */ /* 0x008fe800000000ff */
[C---:B------:R-:W-:Y:S01]  /*c3f0*/  HMMA.16816.F32 R48, R76.reuse, R98, R48 ;  /* 0x000000624c30723c */ /* 0x040fe20000001830 */
[----:B------:R-:W3:Y:S07]  /*c400*/  LDSM.16.MT88.4 R96, [R225+0x2900] ;  /* 0x00290000e160783b */ /* 0x000eee0000004200 */
[-C--:B------:R-:W-:Y:S08]  /*c410*/  HMMA.16816.F32 R52, R76, R84.reuse, R52 ;  /* 0x000000544c34723c */ /* 0x080ff00000001834 */
[C---:B------:R-:W-:Y:S07]  /*c420*/  HMMA.16816.F32 R56, R80.reuse, R84, R56 ;  /* 0x000000545038723c */ /* 0x040fee0000001838 */
[----:B------:R-:W-:Y:S01]  /*c430*/  FADD.FTZ R84, R247, R72 ;  /* 0x00000048f7547221 */ /* 0x000fe20000010000 */
[-C--:B------:R-:W-:Y:S01]  /*c440*/  HMMA.16816.F32 R60, R80, R86.reuse, R60 ;  /* 0x00000056503c723c */ /* 0x080fe2000000183c */
[----:B------:R-:W4:Y:S03]  /*c450*/  LDSM.16.MT88.4 R80, [R226+0x2900] ;  /* 0x00290000e250783b */ /* 0x000f260000004200 */
[----:B------:R-:W-:Y:S01]  /*c460*/  F2FP.PACK_AB R72, R175, R204 ;  /* 0x000000ccaf48723e */ /* 0x000fe200000000ff */
[----:B------:R-:W-:Y:S01]  /*c470*/  FADD.FTZ R0, R251, R84 ;  /* 0x00000054fb007221 */ /* 0x000fe20000010000 */
[----:B------:R-:W-:Y:S01]  /*c480*/  MOV R247, R130 ;  /* 0x0000008200f77202 */ /* 0x000fe20000000f00 */
[----:B------:R-:W-:Y:S01]  /*c490*/  FADD.FTZ R85, R248, R69 ;  /* 0x00000045f8557221 */ /* 0x000fe20000010000 */
[----:B------:R-:W-:Y:S01]  /*c4a0*/  HMMA.16816.F32 R64, R76, R86, R64 ;  /* 0x000000564c40723c */ /* 0x000fe20000001840 */
[----:B------:R2:W-:Y:S03]  /*c4b0*/  MUFU.EX2 R86, R3 ;  /* 0x0000000300567308 */ /* 0x0005e60000000800 */
[----:B------:R-:W-:Y:S02]  /*c4c0*/  FADD.FTZ R69, R143, R103 ;  /* 0x000000678f457221 */ /* 0x000fe40000010000 */
[----:B------:R-:W-:Y:S01]  /*c4d0*/  FADD.FTZ R0, R142, R0 ;  /* 0x000000008e007221 */ /* 0x000fe20000010000 */
[----:B------:R-:W-:Y:S01]  /*c4e0*/  F2FP.PACK_AB R76, R193, R172 ;  /* 0x000000acc14c723e */ /* 0x000fe200000000ff */
[-C--:B-1----:R-:W-:Y:S03]  /*c4f0*/  HMMA.16816.F32 R4, R72, R88.reuse, R4 ;  /* 0x000000584804723c */ /* 0x082fe60000001804 */
[----:B------:R-:W1:Y:S02]  /*c500*/  MUFU.EX2 R87, R104 ;  /* 0x0000006800577308 */ /* 0x000e640000000800 */
[----:B------:R-:W-:Y:S01]  /*c510*/  F2FP.PACK_AB R78, R191, R192 ;  /* 0x000000c0bf4e723e */ /* 0x000fe200000000ff */
[----:B------:R-:W-:Y:S01]  /*c520*/  FADD.FTZ R85, R139, R85 ;  /* 0x000000558b557221 */ /* 0x000fe20000010000 */
[----:B------:R-:W-:Y:S01]  /*c530*/  F2FP.PACK_AB R77, R111, R112 ;  /* 0x000000706f4d723e */ /* 0x000fe200000000ff */
[----:B------:R-:W-:Y:S01]  /*c540*/  FADD.FTZ R84, R198, R101 ;  /* 0x00000065c6547221 */ /* 0x000fe20000010000 */
[----:B------:R-:W-:Y:S07]  /*c550*/  F2FP.PACK_AB R79, R110, R109 ;  /* 0x0000006d6e4f723e */ /* 0x000fee00000000ff */
[C---:B------:R-:W-:Y:S04]  /*c560*/  HMMA.16816.F32 R8, R76.reuse, R88, R8 ;  /* 0x000000584c08723c */ /* 0x040fe80000001808 */
[----:B--2---:R-:W-:Y:S04]  /*c570*/  FADD.FTZ R3, R199, R84 ;  /* 0x00000054c7037221 */ /* 0x004fe80000010000 */
[-C--:B------:R-:W-:Y:S04]  /*c580*/  HMMA.16816.F32 R12, R76, R90.reuse, R12 ;  /* 0x0000005a4c0c723c */ /* 0x080fe8000000180c */
[----:B-1----:R-:W-:Y:S01]  /*c590*/  F2FP.PACK_AB R179, R86, R87 ;  /* 0x0000005756b3723e */ /* 0x002fe200000000ff */
[----:B------:R-:W-:Y:S03]  /*c5a0*/  FADD.FTZ R3, R195, R3 ;  /* 0x00000003c3037221 */ /* 0x000fe60000010000 */
[C---:B------:R-:W-:Y:S04]  /*c5b0*/  HMMA.16816.F32 R16, R72.reuse, R90, R16 ;  /* 0x0000005a4810723c */ /* 0x040fe80000001810 */
[----:B------:R-:W-:Y:S04]  /*c5c0*/  FADD.FTZ R3, R194, R3 ;  /* 0x00000003c2037221 */ /* 0x000fe80000010000 */
[-C--:B------:R-:W-:Y:S04]  /*c5d0*/  HMMA.16816.F32 R20, R72, R92.reuse, R20 ;  /* 0x0000005c4814723c */ /* 0x080fe80000001814 */
[----:B------:R-:W-:Y:S04]  /*c5e0*/  FADD.FTZ R3, R196, R3 ;  /* 0x00000003c4037221 */ /* 0x000fe80000010000 */
[C---:B------:R-:W-:Y:S04]  /*c5f0*/  HMMA.16816.F32 R24, R76.reuse, R92, R24 ;  /* 0x0000005c4c18723c */ /* 0x040fe80000001818 */
[----:B------:R-:W-:Y:S04]  /*c600*/  FADD.FTZ R3, R197, R3 ;  /* 0x00000003c5037221 */ /* 0x000fe80000010000 */
[-C--:B------:R-:W-:Y:S08]  /*c610*/  HMMA.16816.F32 R28, R76, R94.reuse, R28 ;  /* 0x0000005e4c1c723c */ /* 0x080ff0000000181c */
[C---:B------:R-:W-:Y:S08]  /*c620*/  HMMA.16816.F32 R32, R72.reuse, R94, R32 ;  /* 0x0000005e4820723c */ /* 0x040ff00000001820 */
[-C--:B---3--:R-:W-:Y:S08]  /*c630*/  HMMA.16816.F32 R36, R72, R96.reuse, R36 ;  /* 0x000000604824723c */ /* 0x088ff00000001824 */
[C---:B------:R-:W-:Y:S08]  /*c640*/  HMMA.16816.F32 R40, R76.reuse, R96, R40 ;  /* 0x000000604c28723c */ /* 0x040ff00000001828 */
[-C--:B------:R-:W-:Y:S08]  /*c650*/  HMMA.16816.F32 R44, R76, R98.reuse, R44 ;  /* 0x000000624c2c723c */ /* 0x080ff0000000182c */
[C---:B------:R-:W-:Y:S08]  /*c660*/  HMMA.16816.F32 R48, R72.reuse, R98, R48 ;  /* 0x000000624830723c */ /* 0x040ff00000001830 */
[-C--:B----4-:R-:W-:Y:S08]  /*c670*/  HMMA.16816.F32 R52, R72, R80.reuse, R52 ;  /* 0x000000504834723c */ /* 0x090ff00000001834 */
[C---:B------:R-:W-:Y:S07]  /*c680*/  HMMA.16816.F32 R56, R76.reuse, R80, R56 ;  /* 0x000000504c38723c */ /* 0x040fee0000001838 */
[----:B------:R-:W-:Y:S01]  /*c690*/  FADD.FTZ R81, R138, R69 ;  /* 0x000000458a517221 */ /* 0x000fe20000010000 */
[-C--:B------:R-:W-:Y:S04]  /*c6a0*/  HMMA.16816.F32 R60, R76, R82.reuse, R60 ;  /* 0x000000524c3c723c */ /* 0x080fe8000000183c */
[----:B------:R-:W-:Y:S02]  /*c6b0*/  FADD.FTZ R80, R137, R0 ;  /* 0x0000000089507221 */ /* 0x000fe40000010000 */
[----:B------:R-:W-:Y:S02]  /*c6c0*/  FADD.FTZ R69, R136, R85 ;  /* 0x0000005588457221 */ /* 0x000fe40000010000 */
[----:B------:R-:W-:Y:S01]  /*c6d0*/  FADD.FTZ R80, R129, R80 ;  /* 0x0000005081507221 */ /* 0x000fe20000010000 */
[----:B------:R-:W-:Y:S04]  /*c6e0*/  HMMA.16816.F32 R64, R72, R82, R64 ;  /* 0x000000524840723c */ /* 0x000fe80000001840 */
[----:B------:R-:W-:Y:S02]  /*c6f0*/  FADD.FTZ R69, R123, R69 ;  /* 0x000000457b457221 */ /* 0x000fe40000010000 */
[----:B------:R-:W-:Y:S02]  /*c700*/  FADD.FTZ R80, R126, R80 ;  /* 0x000000507e507221 */ /* 0x000fe40000010000 */
[----:B------:R-:W-:Y:S02]  /*c710*/  FADD.FTZ R69, R125, R69 ;  /* 0x000000457d457221 */ /* 0x000fe40000010000 */
[-C--:B------:R-:W-:Y:S05]  /*c720*/  HMMA.16816.F32 R124, R180, R132.reuse, R4 ;  /* 0x00000084b47c723c */ /* 0x080fea0000001804 */
[----:B------:R-:W-:Y:S02]  /*c730*/  FADD.FTZ R0, R131, R81 ;  /* 0x0000005183007221 */ /* 0x000fe40000010000 */
[----:B------:R-:W-:Y:S02]  /*c740*/  FADD.FTZ R4, R247, R69 ;  /* 0x00000045f7047221 */ /* 0x000fe40000010000 */
[----:B------:R-:W-:Y:S02]  /*c750*/  FADD.FTZ R0, R122, R0 ;  /* 0x000000007a007221 */ /* 0x000fe40000010000 */
[C---:B------:R-:W-:Y:S04]  /*c760*/  HMMA.16816.F32 R120, R176.reuse, R132, R8 ;  /* 0x00000084b078723c */ /* 0x040fe80000001808 */
[----:B------:R-:W-:Y:S02]  /*c770*/  FADD.FTZ R0, R141, R0 ;  /* 0x000000008d007221 */ /* 0x000fe40000010000 */
[----:B------:R-:W-:Y:S02]  /*c780*/  FADD.FTZ R7, R145, R4 ;  /* 0x0000000491077221 */ /* 0x000fe40000010000 */
[----:B------:R-:W-:Y:S01]  /*c790*/  FADD.FTZ R8, R140, R80 ;  /* 0x000000508c087221 */ /* 0x000fe20000010000 */
[-C--:B------:R-:W-:Y:S03]  /*c7a0*/  HMMA.16816.F32 R128, R176, R134.reuse, R12 ;  /* 0x00000086b080723c */ /* 0x080fe6000000180c */
[----:B------:R-:W-:Y:S02]  /*c7b0*/  FADD.FTZ R0, R249, R0 ;  /* 0x00000000f9007221 */ /* 0x000fe40000010000 */
[----:B------:R-:W-:Y:S02]  /*c7c0*/  FADD.FTZ R8, R147, R8 ;  /* 0x0000000893087221 */ /* 0x000fe40000010000 */
[----:B------:R-:W-:Y:S01]  /*c7d0*/  FADD.FTZ R6, R144, R3 ;  /* 0x0000000390067221 */ /* 0x000fe20000010000 */
        /* <DEDUP_REMOVED lines=8> */
[C---:B------:R-:W-:Y:S01]  /*c860*/  HMMA.16816.F32 R140, R176.reuse, R148, R24 ;  /* 0x00000094b08c723c */ /* 0x040fe20000001818 */
[----:B------:R-:W1:Y:S03]  /*c870*/  LDSM.16.MT88.4 R4, [R226+0x3100] ;  /* 0x00310000e204783b */ /* 0x000e660000004200 */
        /* <DEDUP_REMOVED lines=10> */
[----:B------:R-:W-:Y:S02]  /*c920*/  FADD.FTZ R9, R155, R0 ;  /* 0x000000009b097221 */ /* 0x000fe40000010000 */
[-C--:B------:R-:W-:Y:S03]  /*c930*/  HMMA.16816.F32 R152, R180, R164.reuse, R36 ;  /* 0x000000a4b498723c */ /* 0x080fe60000001824 */
[----:B------:R-:W-:Y:S02]  /*c940*/  FADD.FTZ R8, R157, R12 ;  /* 0x0000000c9d087221 */ /* 0x000fe40000010000 */
[----:B------:R-:W-:Y:S02]  /*c950*/  FADD.FTZ R3, R219, R11 ;  /* 0x0000000bdb037221 */ /* 0x000fe40000010000 */
[----:B------:R-:W-:Y:S02]  /*c960*/  FADD.FTZ R0, R216, R10 ;  /* 0x0000000ad8007221 */ /* 0x000fe40000010000 */
[----:B------:R-:W-:Y:S03]  /*c970*/  FADD.FTZ R12, R158, R9 ;  /* 0x000000099e0c7221 */ /* 0x000fe60000010000 */
[----:B------:R-:W-:Y:S02]  /*c980*/  FADD.FTZ R11, R156, R8 ;  /* 0x000000089c0b7221 */ /* 0x000fe40000010000 */
[----:B------:R-:W-:Y:S02]  /*c990*/  FADD.FTZ R10, R217, R3 ;  /* 0x00000003d90a7221 */ /* 0x000fe40000010000 */
[----:B------:R-:W-:Y:S02]  /*c9a0*/  FADD.FTZ R9, R159, R0 ;  /* 0x000000009f097221 */ /* 0x000fe40000010000 */
[----:B------:R-:W-:Y:S01]  /*c9b0*/  FADD.FTZ R8, R213, R12 ;  /* 0x0000000cd5087221 */ /* 0x000fe20000010000 */
[C---:B------:R-:W-:Y:S04]  /*c9c0*/  HMMA.16816.F32 R156, R176.reuse, R164, R40 ;  /* 0x000000a4b09c723c */ /* 0x040fe80000001828 */
[----:B------:R-:W-:Y:S02]  /*c9d0*/  FADD.FTZ R3, R161, R11 ;  /* 0x0000000ba1037221 */ /* 0x000fe40000010000 */
[----:B------:R-:W-:Y:S02]  /*c9e0*/  FADD.FTZ R0, R218, R10 ;  /* 0x0000000ada007221 */ /* 0x000fe40000010000 */
[----:B------:R-:W-:Y:S04]  /*c9f0*/  FADD.FTZ R12, R215, R9 ;  /* 0x00000009d70c7221 */ /* 0x000fe80000010000 */
[----:B------:R-:W-:Y:S02]  /*ca00*/  FADD.FTZ R11, R163, R8 ;  /* 0x00000008a30b7221 */ /* 0x000fe40000010000 */
        /* <DEDUP_REMOVED lines=11> */
[----:B------:R-:W-:Y:S03]  /*cac0*/  MOV R118, R2 ;  /* 0x0000000200767202 */ /* 0x000fe60000000f00 */
[----:B------:R-:W-:Y:S02]  /*cad0*/  FADD.FTZ R8, R212, R12 ;  /* 0x0000000cd4087221 */ /* 0x000fe40000010000 */
[----:B------:R-:W-:Y:S02]  /*cae0*/  FADD.FTZ R3, R208, R11 ;  /* 0x0000000bd0037221 */ /* 0x000fe40000010000 */
[----:B------:R-:W-:Y:S02]  /*caf0*/  FADD.FTZ R0, R170, R10 ;  /* 0x0000000aaa007221 */ /* 0x000fe40000010000 */
[----:B------:R-:W-:Y:S01]  /*cb00*/  FADD.FTZ R12, R117, R9 ;  /* 0x00000009750c7221 */ /* 0x000fe20000010000 */
[----:B------:R-:W-:Y:S01]  /*cb10*/  MOV R117, R68 ;  /* 0x0000004400757202 */ /* 0x000fe20000000f00 */
[----:B------:R-:W-:Y:S02]  /*cb20*/  FADD.FTZ R11, R210, R8 ;  /* 0x00000008d20b7221 */ /* 0x000fe40000010000 */
[----:B------:R-:W-:Y:S02]  /*cb30*/  FADD.FTZ R10, R206, R3 ;  /* 0x00000003ce0a7221 */ /* 0x000fe40000010000 */
[----:B------:R-:W-:Y:S02]  /*cb40*/  FADD.FTZ R9, R169, R0 ;  /* 0x00000000a9097221 */ /* 0x000fe40000010000 */
[----:B------:R-:W-:Y:S01]  /*cb50*/  FADD.FTZ R8, R116, R12 ;  /* 0x0000000c74087221 */ /* 0x000fe20000010000 */
[-C--:B-1----:R-:W-:Y:S03]  /*cb60*/  HMMA.16816.F32 R168, R180, R4.reuse, R52 ;  /* 0x00000004b4a8723c */ /* 0x082fe60000001834 */
[----:B------:R-:W-:Y:S01]  /*cb70*/  FADD.FTZ R3, R204, R11 ;  /* 0x0000000bcc037221 */ /* 0x000fe20000010000 */
[----:B------:R-:W-:Y:S01]  /*cb80*/  MOV R116, R70 ;  /* 0x0000004600747202 */ /* 0x000fe20000000f00 */
[----:B------:R-:W-:Y:S02]  /*cb90*/  FADD.FTZ R0, R174, R10 ;  /* 0x0000000aae007221 */ /* 0x000fe40000010000 */
[----:B------:R-:W-:Y:S02]  /*cba0*/  FADD.FTZ R11, R172, R9 ;  /* 0x00000009ac0b7221 */ /* 0x000fe40000010000 */
[----:B------:R-:W-:Y:S03]  /*cbb0*/  FADD.FTZ R10, R112, R8 ;  /* 0x00000008700a7221 */ /* 0x000fe60000010000 */
        /* <DEDUP_REMOVED lines=11> */
[----:B------:R-:W-:Y:S04]  /*cc70*/  HMMA.16816.F32 R180, R180, R6, R64 ;  /* 0x00000006b4b4723c */ /* 0x000fe80000001840 */
[----:B------:R-:W-:Y:S02]  /*cc80*/  FADD.FTZ R4, R201, R10 ;  /* 0x0000000ac9047221 */ /* 0x000fe40000010000 */
[----:B------:R-:W-:Y:S02]  /*cc90*/  FADD.FTZ R3, R191, R8 ;  /* 0x00000008bf037221 */ /* 0x000fe40000010000 */
[----:B------:R-:W-:Y:S04]  /*cca0*/  FADD.FTZ R9, R188, R9 ;  /* 0x00000009bc097221 */ /* 0x000fe80000010000 */
[----:B------:R-:W-:Y:S02]  /*ccb0*/  FADD.FTZ R0, R110, R5 ;  /* 0x000000056e007221 */ /* 0x000fe40000010000 */
        /* <DEDUP_REMOVED lines=10> */
[----:B------:R-:W-:Y:S01]  /*cd60*/  FADD.FTZ R4, R108, R0 ;  /* 0x000000006c047221 */ /* 0x000fe20000010000 */
[----:B------:R-:W-:Y:S01]  /*cd70*/  STL [R1+0x1c], R5 ;  /* 0x00001c0501007387 */ /* 0x000fe20000100800 */
[----:B------:R-:W-:Y:S02]  /*cd80*/  FADD.FTZ R3, R106, R3 ;  /* 0x000000036a037221 */ /* 0x000fe40000010000 */
[----:B------:R-:W-:Y:S02]  /*cd90*/  FADD.FTZ R4, R105, R4 ;  /* 0x0000000469047221 */ /* 0x000fe40000010000 */
[----:B------:R-:W-:Y:S03]  /*cda0*/  FADD.FTZ R0, R87, R7 ;  /* 0x0000000757007221 */ /* 0x000fe60000010000 */
[----:B------:R-:W-:Y:S01]  /*cdb0*/  STL [R1+0x18], R4 ;  /* 0x0000180401007387 */ /* 0x000fe20000100800 */
[----:B------:R-:W-:Y:S03]  /*cdc0*/  FADD.FTZ R0, R86, R0 ;  /* 0x0000000056007221 */ /* 0x000fe60000010000 */
[----:B------:R1:W-:Y:S04]  /*cdd0*/  STL [R1+0x20], R3 ;  /* 0x0000200301007387 */ /* 0x0003e80000100800 */
[----:B------:R2:W-:Y:S01]  /*cde0*/  STL [R1+0x24], R0 ;  /* 0x0000240001007387 */ /* 0x0005e20000100800 */
[----:B-1----:R-:W-:Y:S01]  /*cdf0*/  MOV R3, R71 ;  /* 0x0000004700037202 */ /* 0x002fe20000000f00 */
[----:B------:R-:W-:-:S05]  /*ce00*/  @P1 BRA `(.L_x_3) ;  /* 0xffffaab000001947 */ /* 0x000fca000383ffff */
.L_x_2:
[----:B----4-:R-:W3:Y:S04]  /*ce10*/  LDL.LU R8, [R1+0x1c] ;  /* 0x00001c0001087983 */ /* 0x010ee80000300800 */
[----:B------:R-:W4:Y:S04]  /*ce20*/  LDL.LU R5, [R1+0x18] ;  /* 0x0000180001057983 */ /* 0x000f280000300800 */
[----:B--2---:R-:W2:Y:S04]  /*ce30*/  LDL.LU R4, [R1+0x20] ;  /* 0x0000200001047983 */ /* 0x004ea80000300800 */
[----:B------:R-:W2:Y:S04]  /*ce40*/  LDL.LU R0, [R1+0x24] ;  /* 0x0000240001007983 */ /* 0x000ea80000300800 */
[----:B------:R-:W2:Y:S01]  /*ce50*/  LDL.LU R13, [R1+0x50] ;  /* 0x00005000010d7983 */ /* 0x000ea20000300800 */
[----:B------:R-:W-:-:S03]  /*ce60*/  MOV R56, c[0x0][0x4e8] ;  /* 0x00013a0000387a02 */ /* 0x000fc60000000f00 */
[----:B------:R-:W2:Y:S01]  /*ce70*/  LDL.LU R57, [R1+0x54] ;  /* 0x0000540001397983 */ /* 0x000ea20000300800 */
[----:B------:R-:W-:-:S03]  /*ce80*/  ISETP.NE.AND P0, PT, R56, 0x1, PT ;  /* 0x000000013800780c */ /* 0x000fc60003f05270 */
[----:B------:R-:W1:Y:S02]  /*ce90*/  S2R R10, SR_CTAID.Y ;  /* 0x00000000000a7919 */ /* 0x000e640000002600 */
[----:B-1----:R-:W-:-:S04]  /*cea0*/  IMAD.WIDE.U32 R20, R10, c[0x0][0x490], RZ ;  /* 0x000124000a147a25 */ /* 0x002fc800078e00ff */
[----:B------:R-:W-:Y:S01]  /*ceb0*/  IMAD.MOV.U32 R49, RZ, RZ, -0x800000 ;  /* 0xff800000ff317424 */ /* 0x000fe200078e00ff */
[----:B------:R-:W-:Y:S01]  /*cec0*/  MOV R50, 0xff800000 ;  /* 0xff80000000327802 */ /* 0x000fe20000000f00 */
[----:B------:R-:W1:Y:S01]  /*ced0*/  S2R R55, SR_CTAID.X ;  /* 0x0000000000377919 */ /* 0x000e620000002500 */
[----:B------:R-:W-:Y:S01]  /*cee0*/  MOV R52, 0xff800000 ;  /* 0xff80000000347802 */ /* 0x000fe20000000f00 */
[----:B------:R-:W-:Y:S02]  /*cef0*/  IMAD.MOV.U32 R51, RZ, RZ, -0x800000 ;  /* 0xff800000ff337424 */ /* 0x000fe400078e00ff */
[----:B------:R-:W-:Y:S06]  /*cf00*/  BAR.SYNC.DEFER_BLOCKING 0x1, 0x80 ;  /* 0x0042000000007b1d */ /* 0x000fec0000010000 */
[----:B---3--:R-:W3:Y:S04]  /*cf10*/  SHFL.BFLY PT, R12, R8, 0x2, 0x1f ;  /* 0x0c401f00080c7f89 */ /* 0x008ee800000e0000 */
[----:B----4-:R-:W4:Y:S04]  /*cf20*/  SHFL.BFLY PT, R9, R5, 0x2, 0x1f ;  /* 0x0c401f0005097f89 */ /* 0x010f2800000e0000 */
[----:B--2---:R-:W2:Y:S04]  /*cf30*/  SHFL.BFLY PT, R7, R4, 0x2, 0x1f ;  /* 0x0c401f0004077f89 */ /* 0x004ea800000e0000 */
[----:B------:R-:W1:Y:S01]  /*cf40*/  SHFL.BFLY PT, R6, R0, 0x2, 0x1f ;  /* 0x0c401f0000067f89 */ /* 0x000e6200000e0000 */
[----:B------:R-:W-:-:S02]  /*cf50*/  IMAD.MOV.U32 R17, RZ, RZ, R13 ;  /* 0x000000ffff117224 */ /* 0x000fc400078e000d */
[----:B---3--:R-:W-:Y:S02]  /*cf60*/  FADD.FTZ R12, R12, R8 ;  /* 0x000000080c0c7221 */ /* 0x008fe40000010000 */
[----:B------:R-:W3:Y:S01]  /*cf70*/  S2R R8, SR_TID.X ;  /* 0x0000000000087919 */ /* 0x000ee20000002100 */
[----:B----4-:R-:W-:Y:S02]  /*cf80*/  FADD.FTZ R9, R9, R5 ;  /* 0x0000000509097221 */ /* 0x010fe40000010000 */
[----:B--2---:R-:W-:-:S03]  /*cf90*/  FADD.FTZ R7, R7, R4 ;  /* 0x0000000407077221 */ /* 0x004fc60000010000 */
[----:B------:R-:W2:Y:S01]  /*cfa0*/  SHFL.BFLY PT, R3, R9, 0x1, 0x1f ;  /* 0x0c201f0009037f89 */ /* 0x000ea200000e0000 */
[----:B-1----:R-:W-:-:S03]  /*cfb0*/  FADD.FTZ R6, R6, R0 ;  /* 0x0000000006067221 */ /* 0x002fc60000010000 */
[----:B------:R-:W1:Y:S04]  /*cfc0*/  SHFL.BFLY PT, R4, R7, 0x1, 0x1f ;  /* 0x0c201f0007047f89 */ /* 0x000e6800000e0000 */
[----:B------:R-:W4:Y:S04]  /*cfd0*/  SHFL.BFLY PT, R0, R12, 0x1, 0x1f ;  /* 0x0c201f000c007f89 */ /* 0x000f2800000e0000 */
[----:B------:R-:W4:Y:S01]  /*cfe0*/  SHFL.BFLY PT, R5, R6, 0x1, 0x1f ;  /* 0x0c201f0006057f89 */ /* 0x000f2200000e0000 */
[----:B---3--:R-:W-:-:S04]  /*cff0*/  SHF.R.S32.HI R54, RZ, 0x1f, R8 ;  /* 0x0000001fff367819 */ /* 0x008fc80000011408 */
[----:B------:R-:W-:Y:S01]  /*d000*/  LEA.HI R38, R54, R8, RZ, 0x5 ;  /* 0x0000000836267211 */ /* 0x000fe200078f28ff */
[----:B--2---:R-:W-:Y:S01]  /*d010*/  FADD.FTZ R9, R9, R3 ;  /* 0x0000000309097221 */ /* 0x004fe20000010000 */
[----:B------:R-:W-:Y:S01]  /*d020*/  SHF.R.S32.HI R3, RZ, 0x1f, R10 ;  /* 0x0000001fff037819 */ /* 0x000fe2000001140a */
[----:B-1----:R-:W-:-:S03]  /*d030*/  FADD.FTZ R7, R7, R4 ;  /* 0x0000000407077221 */ /* 0x002fc60000010000 */
[----:B------:R-:W-:Y:S01]  /*d040*/  FSETP.NE.FTZ.AND P4, PT, R9, RZ, PT ;  /* 0x000000ff0900720b */ /* 0x000fe20003f95000 */
[----:B------:R-:W-:Y:S02]  /*d050*/  IMAD R18, R3, c[0x0][0x490], RZ ;  /* 0x0001240003127a24 */ /* 0x000fe400078e02ff */
[----:B----4-:R-:W-:Y:S02]  /*d060*/  FADD.FTZ R12, R12, R0 ;  /* 0x000000000c0c7221 */ /* 0x010fe40000010000 */
[----:B------:R-:W-:-:S03]  /*d070*/  @P0 IMAD.HI.U32 R0, R13, c[0x0][0x4ec], RZ ;  /* 0x00013b000d000a27 */ /* 0x000fc600078e00ff */
[----:B------:R-:W-:Y:S01]  /*d080*/  FSETP.NE.FTZ.AND P5, PT, R12, RZ, PT ;  /* 0x000000ff0c00720b */ /* 0x000fe20003fb5000 */
[----:B------:R-:W-:Y:S01]  /*d090*/  FADD.FTZ R6, R6, R5 ;  /* 0x0000000506067221 */ /* 0x000fe20000010000 */
[----:B------:R-:W-:Y:S01]  /*d0a0*/  LEA.HI R5, R54, R8, RZ, 0x2 ;  /* 0x0000000836057211 */ /* 0x000fe200078f10ff */
[----:B------:R-:W-:Y:S01]  /*d0b0*/  IMAD R14, R3, c[0x0][0x3e8], RZ ;  /* 0x0000fa00030e7a24 */ /* 0x000fe200078e02ff */
[----:B------:R-:W-:Y:S01]  /*d0c0*/  LOP3.LUT R3, R38, 0xffffffe0, RZ, 0xc0, !PT ;  /* 0xffffffe026037812 */ /* 0x000fe200078ec0ff */
[----:B------:R-:W-:Y:S01]  /*d0d0*/  IMAD.MOV.U32 R4, RZ, RZ, RZ ;  /* 0x000000ffff047224 */ /* 0x000fe200078e00ff */
[----:B------:R-:W-:Y:S01]  /*d0e0*/  @P0 SHF.R.U32.HI R17, RZ, c[0x0][0x4f0], R0 ;  /* 0x00013c00ff110a19 */ /* 0x000fe20000011600 */
[----:B------:R-:W-:Y:S01]  /*d0f0*/  IMAD R18, R10, c[0x0][0x494], R18 ;  /* 0x000125000a127a24 */ /* 0x000fe200078e0212 */
[----:B------:R-:W-:Y:S01]  /*d100*/  MOV R0, RZ ;  /* 0x000000ff00007202 */ /* 0x000fe20000000f00 */
[----:B------:R-:W-:Y:S01]  /*d110*/  IMAD.IADD R3, R8, 0x1, -R3 ;  /* 0x0000000108037824 */ /* 0x000fe200078e0a03 */
[----:B------:R-:W-:-:S02]  /*d120*/  LOP3.LUT R24, R5, 0xfffffffc, RZ, 0xc0, !PT ;  /* 0xfffffffc05187812 */ /* 0x000fc400078ec0ff */
[----:B------:R-:W-:Y:S02]  /*d130*/  FSETP.NE.FTZ.AND P2, PT, R7, RZ, PT ;  /* 0x000000ff0700720b */ /* 0x000fe40003f55000 */
[-C--:B------:R-:W-:Y:S01]  /*d140*/  LEA.HI R54, R54, R8.reuse, RZ, 0x3 ;  /* 0x0000000836367211 */ /* 0x080fe200078f18ff */
[----:B------:R-:W1:Y:S01]  /*d150*/  @P5 MUFU.RCP R0, R12 ;  /* 0x0000000c00005308 */ /* 0x000e620000001000 */
[----:B------:R-:W-:Y:S01]  /*d160*/  IADD3 R24, -R24, R8, RZ ;  /* 0x0000000818187210 */ /* 0x000fe20007ffe1ff */
[----:B------:R-:W-:Y:S01]  /*d170*/  IMAD.MOV R8, RZ, RZ, -R17 ;  /* 0x000000ffff087224 */ /* 0x000fe200078e0a11 */
[----:B------:R-:W-:Y:S01]  /*d180*/  LOP3.LUT P3, RZ, R3, 0x3, RZ, 0xc0, !PT ;  /* 0x0000000303ff7812 */ /* 0x000fe2000786c0ff */
[----:B------:R-:W-:Y:S02]  /*d190*/  IMAD.MOV.U32 R3, RZ, RZ, RZ ;  /* 0x000000ffff037224 */ /* 0x000fe400078e00ff */
[----:B------:R-:W-:Y:S02]  /*d1a0*/  IMAD R48, R8, c[0x0][0x4e8], R13 ;  /* 0x00013a0008307a24 */ /* 0x000fe400078e020d */
[----:B------:R-:W2:Y:S01]  /*d1b0*/  S2R R8, SR_CTAID.Z ;  /* 0x0000000000087919 */ /* 0x000ea20000002700 */
[----:B------:R-:W3:Y:S01]  /*d1c0*/  @P4 MUFU.RCP R4, R9 ;  /* 0x0000000900044308 */ /* 0x000ee20000001000 */
[----:B------:R-:W-:Y:S01]  /*d1d0*/  FSETP.NE.FTZ.AND P1, PT, R6, RZ, PT ;  /* 0x000000ff0600720b */ /* 0x000fe20003f35000 */
[----:B------:R-:W-:Y:S01]  /*d1e0*/  IMAD.IADD R19, R21, 0x1, R18 ;  /* 0x0000000115137824 */ /* 0x000fe200078e0212 */
[----:B------:R-:W-:Y:S01]  /*d1f0*/  MOV R18, R20 ;  /* 0x0000001400127202 */ /* 0x000fe20000000f00 */
[----:B------:R-:W-:-:S02]  /*d200*/  IMAD R14, R10, c[0x0][0x3ec], R14 ;  /* 0x0000fb000a0e7a24 */ /* 0x000fc400078e020e */
[----:B------:R-:W-:Y:S02]  /*d210*/  IMAD.WIDE.U32 R10, R10, c[0x0][0x3e8], RZ ;  /* 0x0000fa000a0a7a25 */ /* 0x000fe400078e00ff */
[----:B------:R-:W4:Y:S02]  /*d220*/  @P2 MUFU.RCP R3, R7 ;  /* 0x0000000700032308 */ /* 0x000f240000001000 */
[C---:B-1----:R-:W-:Y:S01]  /*d230*/  FMUL.FTZ R125, R0.reuse, R125 ;  /* 0x0000007d007d7220 */ /* 0x042fe20000410000 */
[----:B------:R-:W-:Y:S01]  /*d240*/  IADD3 R15, R11, R14, RZ ;  /* 0x0000000e0b0f7210 */ /* 0x000fe20007ffe0ff */
[C---:B------:R-:W-:Y:S01]  /*d250*/  FMUL.FTZ R124, R0.reuse, R124 ;  /* 0x0000007c007c7220 */ /* 0x040fe20000410000 */
[----:B------:R-:W-:Y:S01]  /*d260*/  MOV R14, R10 ;  /* 0x0000000a000e7202 */ /* 0x000fe20000000f00 */
[C---:B------:R-:W-:Y:S02]  /*d270*/  FMUL.FTZ R133, R0.reuse, R133 ;  /* 0x0000008500857220 */ /* 0x040fe40000410000 */
[----:B------:R-:W-:-:S02]  /*d280*/  FMUL.FTZ R13, R0, R132 ;  /* 0x00000084000d7220 */ /* 0x000fc40000410000 */
[C---:B------:R-:W-:Y:S02]  /*d290*/  FMUL.FTZ R137, R0.reuse, R137 ;  /* 0x0000008900897220 */ /* 0x040fe40000410000 */
[C---:B------:R-:W-:Y:S02]  /*d2a0*/  FMUL.FTZ R22, R0.reuse, R136 ;  /* 0x0000008800167220 */ /* 0x040fe40000410000 */
[C---:B------:R-:W-:Y:S02]  /*d2b0*/  FMUL.FTZ R149, R0.reuse, R149 ;  /* 0x0000009500957220 */ /* 0x040fe40000410000 */
[C---:B------:R-:W-:Y:S02]  /*d2c0*/  FMUL.FTZ R25, R0.reuse, R148 ;  /* 0x0000009400197220 */ /* 0x040fe40000410000 */
[C---:B------:R-:W-:Y:S02]  /*d2d0*/  FMUL.FTZ R153, R0.reuse, R153 ;  /* 0x0000009900997220 */ /* 0x040fe40000410000 */
[----:B------:R-:W-:-:S02]  /*d2e0*/  FMUL.FTZ R32, R0, R152 ;  /* 0x0000009800207220 */ /* 0x000fc40000410000 */
[C---:B------:R-:W-:Y:S02]  /*d2f0*/  FMUL.FTZ R165, R0.reuse, R165 ;  /* 0x000000a500a57220 */ /* 0x040fe40000410000 */
[C---:B------:R-:W-:Y:S02]  /*d300*/  FMUL.FTZ R44, R0.reuse, R164 ;  /* 0x000000a4002c7220 */ /* 0x040fe40000410000 */
[C---:B------:R-:W-:Y:S02]  /*d310*/  FMUL.FTZ R169, R0.reuse, R169 ;  /* 0x000000a900a97220 */ /* 0x040fe40000410000 */
[C---:B------:R-:W-:Y:S02]  /*d320*/  FMUL.FTZ R42, R0.reuse, R168 ;  /* 0x000000a8002a7220 */ /* 0x040fe40000410000 */
[C---:B------:R-:W-:Y:S02]  /*d330*/  FMUL.FTZ R181, R0.reuse, R181 ;  /* 0x000000b500b57220 */ /* 0x040fe40000410000 */
[----:B------:R-:W-:Y:S01]  /*d340*/  FMUL.FTZ R180, R0, R180 ;  /* 0x000000b400b47220 */ /* 0x000fe20000410000 */
[----:B------:R-:W-:Y:S01]  /*d350*/  MOV R0, RZ ;  /* 0x000000ff00007202 */ /* 0x000fe20000000f00 */
[----:B---3--:R-:W-:-:S02]  /*d360*/  FMUL.FTZ R127, R4, R127 ;  /* 0x0000007f047f7220 */ /* 0x008fc40000410000 */
[----:B------:R-:W-:-:S03]  /*d370*/  FMUL.FTZ R126, R4, R126 ;  /* 0x0000007e047e7220 */ /* 0x000fc60000410000 */
[----:B------:R-:W1:Y:S01]  /*d380*/  @P1 MUFU.RCP R0, R6 ;  /* 0x0000000600001308 */ /* 0x000e620000001000 */
        /* <DEDUP_REMOVED lines=13> */
[----:B------:R-:W-:Y:S01]  /*d460*/  FMUL.FTZ R37, R4, R182 ;  /* 0x000000b604257220 */ /* 0x000fe20000410000 */
[----:B------:R-:W-:Y:S01]  /*d470*/  SHF.R.S32.HI R4, RZ, 0x2, R5 ;  /* 0x00000002ff047819 */ /* 0x000fe20000011405 */
[C---:B----4-:R-:W-:Y:S02]  /*d480*/  FMUL.FTZ R121, R3.reuse, R121 ;  /* 0x0000007903797220 */ /* 0x050fe40000410000 */
        /* <DEDUP_REMOVED lines=15> */
[----:B------:R-:W-:Y:S01]  /*d580*/  SHF.R.S32.HI R3, RZ, 0x1f, R5 ;  /* 0x0000001fff037819 */ /* 0x000fe20000011405 */
[----:B------:R-:W3:Y:S01]  /*d590*/  @P1 MUFU.LG2 R6, R6 ;  /* 0x0000000600061308 */ /* 0x000ee20000000c00 */
[----:B--2---:R-:W-:-:S02]  /*d5a0*/  SHF.R.S32.HI R5, RZ, 0x1f, R8 ;  /* 0x0000001fff057819 */ /* 0x004fc40000011408 */
[----:B------:R-:W-:-:S04]  /*d5b0*/  LEA.HI R3, R3, R4, RZ, 0x3 ;  /* 0x0000000403037211 */ /* 0x000fc800078f18ff */
[----:B------:R-:W-:Y:S01]  /*d5c0*/  LOP3.LUT R3, R3, 0xfffffff8, RZ, 0xc0, !PT ;  /* 0xfffffff803037812 */ /* 0x000fe200078ec0ff */
[C---:B------:R-:W-:Y:S02]  /*d5d0*/  IMAD R53, R5.reuse, c[0x0][0x498], RZ ;  /* 0x0001260005357a24 */ /* 0x040fe400078e02ff */
[----:B------:R-:W-:Y:S02]  /*d5e0*/  IMAD R47, R5, c[0x0][0x3f0], RZ ;  /* 0x0000fc00052f7a24 */ /* 0x000fe400078e02ff */
[C---:B-1----:R-:W-:Y:S02]  /*d5f0*/  FMUL.FTZ R123, R0.reuse, R123 ;  /* 0x0000007b007b7220 */ /* 0x042fe40000410000 */
        /* <DEDUP_REMOVED lines=15> */
[----:B------:R-:W-:Y:S01]  /*d6f0*/  @P2 MOV R0, 0x3f317218 ;  /* 0x3f31721800002802 */ /* 0x000fe20000000f00 */
[----:B------:R-:W-:Y:S01]  /*d700*/  IMAD.IADD R11, R4, 0x1, -R3 ;  /* 0x00000001040b7824 */ /* 0x000fe200078e0a03 */
[----:B------:R-:W-:Y:S01]  /*d710*/  @P5 MOV R4, 0x3f317218 ;  /* 0x3f31721800045802 */ /* 0x000fe20000000f00 */
[----:B------:R-:W-:-:S02]  /*d720*/  IMAD R53, R8, c[0x0][0x49c], R53 ;  /* 0x0001270008357a24 */ /* 0x000fc400078e0235 */
[C---:B------:R-:W-:Y:S02]  /*d730*/  IMAD R47, R8.reuse, c[0x0][0x3f4], R47 ;  /* 0x0000fd00082f7a24 */ /* 0x040fe400078e022f */
[C---:B------:R-:W-:Y:S01]  /*d740*/  IMAD.WIDE.U32 R34, R8.reuse, c[0x0][0x498], R18 ;  /* 0x0001260008227a25 */ /* 0x040fe200078e0012 */
[----:B------:R-:W1:Y:S03]  /*d750*/  @P2 MUFU.LG2 R7, R7 ;  /* 0x0000000700072308 */ /* 0x000e660000000c00 */
[----:B------:R-:W-:Y:S01]  /*d760*/  IMAD.WIDE.U32 R14, R8, c[0x0][0x3f0], R14 ;  /* 0x0000fc00080e7a25 */ /* 0x000fe200078e000e */
[----:B------:R-:W-:-:S03]  /*d770*/  @P1 MOV R8, 0x3f317218 ;  /* 0x3f31721800081802 */ /* 0x000fc60000000f00 */
[----:B------:R-:W-:Y:S02]  /*d780*/  @P4 IMAD.MOV.U32 R3, RZ, RZ, 0x3f317218 ;  /* 0x3f317218ff034424 */ /* 0x000fe400078e00ff */
[----:B------:R-:W-:Y:S02]  /*d790*/  @P5 FMUL.FTZ R10, R4, c[0x0][0x2d0] ;  /* 0x0000b400040a5a20 */ /* 0x000fe40000410000 */
[----:B------:R-:W-:Y:S02]  /*d7a0*/  @P4 FMUL.FTZ R5, R3, c[0x0][0x2d0] ;  /* 0x0000b40003054a20 */ /* 0x000fe40000410000 */
[----:B------:R-:W-:Y:S02]  /*d7b0*/  @P2 FMUL.FTZ R3, R0, c[0x0][0x2d0] ;  /* 0x0000b40000032a20 */ /* 0x000fe40000410000 */
[----:B---3--:R-:W-:Y:S02]  /*d7c0*/  @P1 FMUL.FTZ R4, R6, 0.69314718246459960938 ;  /* 0x3f31721806041820 */ /* 0x008fe40000410000 */
[----:B------:R-:W-:-:S04]  /*d7d0*/  @P1 FMUL.FTZ R0, R8, c[0x0][0x2d0] ;  /* 0x0000b40008001a20 */ /* 0x000fc80000410000 */
[----:B------:R-:W-:Y:S01]  /*d7e0*/  @P1 FFMA.FTZ R49, R0, R2, R4 ;  /* 0x0000000200311223 */ /* 0x000fe20000010004 */
[----:B------:R-:W-:Y:S01]  /*d7f0*/  SHF.R.S32.HI R0, RZ, 0x5, R38 ;  /* 0x00000005ff007819 */ /* 0x000fe20000011426 */
[----:B-1----:R-:W-:-:S03]  /*d800*/  @P2 FMUL.FTZ R7, R7, 0.69314718246459960938 ;  /* 0x3f31721807072820 */ /* 0x002fc60000410000 */
[----:B------:R-:W-:Y:S02]  /*d810*/  SHF.R.S32.HI R2, RZ, 0x1f, R0 ;  /* 0x0000001fff027819 */ /* 0x000fe40000011400 */
[----:B------:R-:W-:Y:S02]  /*d820*/  LEA.HI R4, R24, R24, RZ, 0x1 ;  /* 0x0000001818047211 */ /* 0x000fe400078f08ff */
[----:B------:R-:W-:Y:S01]  /*d830*/  LEA.HI R2, R2, R0, RZ, 0x2 ;  /* 0x0000000002027211 */ /* 0x000fe200078f10ff */
[----:B------:R-:W-:-:S03]  /*d840*/  @P2 FFMA.FTZ R50, R3, R68, R7 ;  /* 0x0000004403322223 */ /* 0x000fc60000010007 */
[----:B------:R-:W-:Y:S02]  /*d850*/  LOP3.LUT R3, R2, 0xffffffc, RZ, 0xc0, !PT ;  /* 0x0ffffffc02037812 */ /* 0x000fe400078ec0ff */
[----:B------:R-:W-:-:S04]  /*d860*/  LOP3.LUT R2, R4, 0x1ffffffe, RZ, 0xc0, !PT ;  /* 0x1ffffffe04027812 */ /* 0x000fc800078ec0ff */
[----:B------:R-:W-:Y:S02]  /*d870*/  IADD3 R7, R24, -R2, RZ ;  /* 0x8000000218077210 */ /* 0x000fe40007ffe0ff */
[----:B------:R-:W-:Y:S02]  /*d880*/  SHF.R.S32.HI R2, RZ, 0x2, R57 ;  /* 0x00000002ff027819 */ /* 0x000fe40000011439 */
[----:B------:R-:W2:Y:S04]  /*d890*/  LDL.LU R57, [R1+0x28] ;  /* 0x0000280001397983 */ /* 0x000ea80000300800 */
[----:B------:R-:W3:Y:S01]  /*d8a0*/  LDL.64 R58, [R1+0x30] ;  /* 0x00003000013a7983 */ /* 0x000ee20000100a00 */
[----:B------:R-:W1:Y:S08]  /*d8b0*/  @P5 MUFU.LG2 R12, R12 ;  /* 0x0000000c000c5308 */ /* 0x000e700000000c00 */
[----:B------:R-:W4:Y:S01]  /*d8c0*/  @P4 MUFU.LG2 R9, R9 ;  /* 0x0000000900094308 */ /* 0x000f220000000c00 */
[----:B------:R-:W-:Y:S01]  /*d8d0*/  SHF.R.S32.HI R6, RZ, 0x1f, R17 ;  /* 0x0000001fff067819 */ /* 0x000fe20000011411 */
[----:B-1----:R-:W-:-:S04]  /*d8e0*/  @P5 FMUL.FTZ R12, R12, 0.69314718246459960938 ;  /* 0x3f3172180c0c5820 */ /* 0x002fc80000410000 */
[----:B------:R-:W-:Y:S02]  /*d8f0*/  @P5 FFMA.FTZ R52, R10, R71, R12 ;  /* 0x000000470a345223 */ /* 0x000fe4000001000c */
[----:B----4-:R-:W-:Y:S01]  /*d900*/  @P4 FMUL.FTZ R9, R9, 0.69314718246459960938 ;  /* 0x3f31721809094820 */ /* 0x010fe20000410000 */
[----:B------:R-:W-:-:S03]  /*d910*/  LEA R10, R0, R24, 0x9 ;  /* 0x00000018000a7211 */ /* 0x000fc600078e48ff */
[----:B------:R-:W-:Y:S02]  /*d920*/  @P4 FFMA.FTZ R51, R5, R70, R9 ;  /* 0x0000004605334223 */ /* 0x000fe40000010009 */
[----:B------:R-:W-:Y:S02]  /*d930*/  IMAD.IADD R5, R0, 0x1, -R3 ;  /* 0x0000000100057824 */ /* 0x000fe400078e0a03 */
[----:B------:R-:W-:-:S03]  /*d940*/  IMAD.SHL.U32 R0, R4, 0x20, RZ ;  /* 0x0000002004007824 */ /* 0x000fc600078e00ff */
[----:B------:R-:W-:Y:S01]  /*d950*/  LEA R4, R5, R2, 0x4 ;  /* 0x0000000205047211 */ /* 0x000fe200078e20ff */
[C---:B------:R-:W-:Y:S01]  /*d960*/  IMAD.SHL.U32 R5, R11.reuse, 0x40, RZ ;  /* 0x000000400b057824 */ /* 0x040fe200078e00ff */
[----:B------:R-:W-:Y:S01]  /*d970*/  LOP3.LUT R2, R0, 0xffffffc0, RZ, 0xc0, !PT ;  /* 0xffffffc000027812 */ /* 0x000fe200078ec0ff */
[----:B------:R-:W-:Y:S01]  /*d980*/  IMAD R0, R6, c[0x0][0x3e0], RZ ;  /* 0x0000f80006007a24 */ /* 0x000fe200078e02ff */
[----:B------:R-:W-:Y:S02]  /*d990*/  LOP3.LUT R3, R11, 0x1, RZ, 0xc0, !PT ;  /* 0x000000010b037812 */ /* 0x000fe400078ec0ff */
[----:B------:R-:W-:Y:S01]  /*d9a0*/  LEA R7, R7, R2, 0x3 ;  /* 0x0000000207077211 */ /* 0x000fe200078e18ff */
[----:B------:R-:W-:Y:S01]  /*d9b0*/  IMAD R8, R17, c[0x0][0x3e4], R0 ;  /* 0x0000f90011087a24 */ /* 0x000fe200078e0200 */
[----:B------:R-:W-:Y:S02]  /*d9c0*/  LOP3.LUT R5, R5, 0x1c0, RZ, 0xc0, !PT ;  /* 0x000001c005057812 */ /* 0x000fe400078ec0ff */
[----:B------:R-:W-:Y:S01]  /*d9d0*/  LEA R0, R55, R4, 0x7 ;  /* 0x0000000437007211 */ /* 0x000fe200078e38ff */
[----:B------:R-:W-:Y:S01]  /*d9e0*/  IMAD.IADD R7, R4, 0x1, R7 ;  /* 0x0000000104077824 */ /* 0x000fe200078e0207 */
[----:B------:R-:W-:Y:S01]  /*d9f0*/  ISETP.NE.U32.AND P4, PT, R3, 0x1, PT ;  /* 0x000000010300780c */ /* 0x000fe20003f85070 */
[----:B------:R-:W-:Y:S01]  /*da00*/  IMAD R56, R56, c[0x0][0x388], RZ ;  /* 0x0000e20038387a24 */ /* 0x000fe200078e02ff */
[----:B------:R-:W-:-:S02]  /*da10*/  LEA.HI R6, R5, R5, RZ, 0x1d ;  /* 0x0000000505067211 */ /* 0x000fc400078fe8ff */
[----:B------:R-:W-:Y:S02]  /*da20*/  SHF.R.S32.HI R4, RZ, 0x3, R54 ;  /* 0x00000003ff047819 */ /* 0x000fe40000011436 */
[----:B------:R-:W-:Y:S02]  /*da30*/  IADD3 R5, R0, 0x8, RZ ;  /* 0x0000000800057810 */ /* 0x000fe40007ffe0ff */
[----:B------:R-:W-:Y:S02]  /*da40*/  R2P PR, R11, 0x6 ;  /* 0x000000060b007804 */ /* 0x000fe40000000000 */
[----:B------:R-:W-:Y:S01]  /*da50*/  LEA R6, R10, R6, 0x1 ;  /* 0x000000060a067211 */ /* 0x000fe200078e08ff */
[----:B------:R-:W-:Y:S01]  /*da60*/  IMAD R24, R55, 0x80, R4 ;  /* 0x0000008037187824 */ /* 0x000fe200078e0204 */
[----:B------:R-:W-:Y:S02]  /*da70*/  IADD3 R3, R15, R47, RZ ;  /* 0x0000002f0f037210 */ /* 0x000fe40007ffe0ff */
[----:B------:R-:W-:-:S02]  /*da80*/  MOV R2, R14 ;  /* 0x0000000e00027202 */ /* 0x000fc40000000f00 */
[----:B------:R-:W-:Y:S02]  /*da90*/  LEA R10, R55, R7, 0x7 ;  /* 0x00000007370a7211 */ /* 0x000fe400078e38ff */
[----:B------:R-:W-:Y:S02]  /*daa0*/  ISETP.GE.OR P5, PT, R5, R56, P3 ;  /* 0x000000380500720c */ /* 0x000fe40001fa6670 */
[----:B------:R-:W-:Y:S02]  /*dab0*/  MOV R11, 0xfffffff0 ;  /* 0xfffffff0000b7802 */ /* 0x000fe40000000f00 */
[C---:B------:R-:W-:Y:S02]  /*dac0*/  IADD3 R5, R0.reuse, 0x40, RZ ;  /* 0x0000004000057810 */ /* 0x040fe40007ffe0ff */
[----:B------:R-:W-:Y:S01]  /*dad0*/  IADD3 R4, R0, 0x48, RZ ;  /* 0x0000004800047810 */ /* 0x000fe20007ffe0ff */
[----:B------:R-:W-:Y:S01]  /*dae0*/  IMAD.WIDE.U32 R2, R17, c[0x0][0x3e0], R2 ;  /* 0x0000f80011027a25 */ /* 0x000fe200078e0002 */
[----:B------:R-:W-:-:S02]  /*daf0*/  SEL R11, R11, 0x10, !P4 ;  /* 0x000000100b0b7807 */ /* 0x000fc40006000000 */
[-C--:B------:R-:W-:Y:S01]  /*db00*/  ISETP.GE.OR P6, PT, R0, R56.reuse, P3 ;  /* 0x000000380000720c */ /* 0x080fe20001fc6670 */
[----:B------:R-:W-:Y:S01]  /*db10*/  @P0 IMAD.HI.U32 R7, R10, c[0x0][0x4ec], RZ ;  /* 0x00013b000a070a27 */ /* 0x000fe200078e00ff */
[-C--:B------:R-:W-:Y:S02]  /*db20*/  ISETP.GE.OR P4, PT, R5, R56.reuse, P3 ;  /* 0x000000380500720c */ /* 0x080fe40001f86670 */
[----:B------:R-:W-:Y:S02]  /*db30*/  ISETP.GE.OR P3, PT, R4, R56, P3 ;  /* 0x000000380400720c */ /* 0x000fe40001f66670 */
[----:B------:R-:W-:Y:S01]  /*db40*/  SHF.R.S32.HI R4, RZ, 0x1f, R48 ;  /* 0x0000001fff047819 */ /* 0x000fe20000011430 */
[----:B------:R-:W-:Y:S01]  /*db50*/  IMAD.IADD R3, R3, 0x1, R8 ;  /* 0x0000000103037824 */ /* 0x000fe200078e0208 */
[----:B------:R-:W-:Y:S02]  /*db60*/  MOV R5, R10 ;  /* 0x0000000a00057202 */ /* 0x000fe40000000f00 */
[----:B------:R-:W-:-:S02]  /*db70*/  SHF.L.U32 R0, R6, 0x1, RZ ;  /* 0x0000000106007819 */ /* 0x000fc400000006ff */
[----:B------:R-:W-:Y:S01]  /*db80*/  @P0 SHF.R.U32.HI R5, RZ, c[0x0][0x4f0], R7 ;  /* 0x00013c00ff050a19 */ /* 0x000fe20000011607 */
[----:B------:R-:W-:Y:S01]  /*db90*/  IMAD R6, R4, c[0x0][0x3d8], RZ ;  /* 0x0000f60004067a24 */ /* 0x000fe200078e02ff */
[----:B------:R-:W-:Y:S01]  /*dba0*/  F2FP.PACK_AB R12, R127, R126 ;  /* 0x0000007e7f0c723e */ /* 0x000fe200000000ff */
[----:B------:R-:W-:Y:S01]  /*dbb0*/  IMAD.WIDE.U32 R14, R48, c[0x0][0x3d8], R2 ;  /* 0x0000f600300e7a25 */ /* 0x000fe200078e0002 */
[----:B------:R-:W-:Y:S02]  /*dbc0*/  IADD3 R7, R0, 0x80, RZ ;  /* 0x0000008000077810 */ /* 0x000fe40007ffe0ff */
[----:B------:R-:W-:Y:S01]  /*dbd0*/  IADD3 R2, -R5, RZ, RZ ;  /* 0x000000ff05027210 */ /* 0x000fe20007ffe1ff */
[----:B------:R-:W-:Y:S01]  /*dbe0*/  IMAD R17, R48, c[0x0][0x3dc], R6 ;  /* 0x0000f70030117a24 */ /* 0x000fe200078e0206 */
[----:B------:R-:W-:Y:S01]  /*dbf0*/  F2FP.PACK_AB R9, R125, R124 ;  /* 0x0000007c7d09723e */ /* 0x000fe200000000ff */
[C---:B------:R-:W-:Y:S01]  /*dc00*/  IMAD.IADD R4, R0.reuse, 0x1, R11 ;  /* 0x0000000100047824 */ /* 0x040fe200078e020b */
[----:B------:R-:W-:Y:S01]  /*dc10*/  IADD3 R6, R0, 0xc0, RZ ;  /* 0x000000c000067810 */ /* 0x000fe20007ffe0ff */
[----:B------:R1:W-:Y:S01]  /*dc20*/  STS [R0+0x480], R12 ;  /* 0x0004800c00007388 */ /* 0x0003e20000000800 */
[----:B------:R-:W-:-:S02]  /*dc30*/  F2FP.PACK_AB R16, R135, R16 ;  /* 0x000000108710723e */ /* 0x000fc400000000ff */
[----:B------:R-:W-:Y:S01]  /*dc40*/  @P2 IADD3 R6, R7, -0x40, RZ ;  /* 0xffffffc007062810 */ /* 0x000fe20007ffe0ff */
[----:B------:R-:W-:Y:S01]  /*dc50*/  IMAD R7, R2, c[0x0][0x4e8], R10 ;  /* 0x00013a0002077a24 */ /* 0x000fe200078e020a */
[----:B------:R-:W-:Y:S01]  /*dc60*/  F2FP.PACK_AB R13, R133, R13 ;  /* 0x0000000d850d723e */ /* 0x000fe200000000ff */
[----:B------:R4:W-:Y:S01]  /*dc70*/  STS [R0+0x80], R9 ;  /* 0x0000800900007388 */ /* 0x0009e20000000800 */
[----:B------:R-:W-:Y:S02]  /*dc80*/  F2FP.PACK_AB R19, R121, R120 ;  /* 0x000000787913723e */ /* 0x000fe400000000ff */
[----:B------:R-:W-:Y:S01]  /*dc90*/  F2FP.PACK_AB R18, R123, R122 ;  /* 0x0000007a7b12723e */ /* 0x000fe200000000ff */
[----:B------:R4:W-:Y:S01]  /*dca0*/  STS [R4+0x480], R16 ;  /* 0x0004801004007388 */ /* 0x0009e20000000800 */
[----:B------:R-:W-:Y:S02]  /*dcb0*/  F2FP.PACK_AB R20, R129, R20 ;  /* 0x000000148114723e */ /* 0x000fe400000000ff */
[----:B------:R-:W-:-:S02]  /*dcc0*/  F2FP.PACK_AB R23, R131, R23 ;  /* 0x000000178317723e */ /* 0x000fc400000000ff */
[----:B------:R-:W-:Y:S02]  /*dcd0*/  SHF.R.S32.HI R3, RZ, 0x1f, R5 ;  /* 0x0000001fff037819 */ /* 0x000fe40000011405 */
[----:B------:R-:W-:Y:S02]  /*dce0*/  IADD3 R8, P0, R5, R34, RZ ;  /* 0x0000002205087210 */ /* 0x000fe40007f1e0ff */
[----:B------:R-:W-:Y:S02]  /*dcf0*/  SHF.R.S32.HI R2, RZ, 0x1f, R7 ;  /* 0x0000001fff027819 */ /* 0x000fe40000011407 */
[----:B-1----:R-:W-:Y:S01]  /*dd00*/  MOV R12, 0x20 ;  /* 0x00000020000c7802 */ /* 0x002fe20000000f00 */
[----:B------:R-:W-:Y:S01]  /*dd10*/  STS [R4+0x80], R13 ;  /* 0x0000800d04007388 */ /* 0x000fe20000000800 */
[----:B------:R-:W-:-:S03]  /*dd20*/  F2FP.PACK_AB R22, R137, R22 ;  /* 0x000000168916723e */ /* 0x000fc600000000ff */
[----:B------:R-:W-:Y:S01]  /*dd30*/  STS [R0+0x2080], R19 ;  /* 0x0020801300007388 */ /* 0x000fe20000000800 */
[----:B----4-:R-:W-:Y:S02]  /*dd40*/  IADD3.X R9, R3, R35, R53, P0, !PT ;  /* 0x0000002303097210 */ /* 0x010fe400007fe435 */
[----:B------:R-:W-:Y:S01]  /*dd50*/  SEL R16, R12, 0xffffffe0, !P1 ;  /* 0xffffffe00c107807 */ /* 0x000fe20004800000 */
[----:B------:R1:W-:Y:S01]  /*dd60*/  STS [R0+0x2480], R18 ;  /* 0x0024801200007388 */ /* 0x0003e20000000800 */
[----:B------:R-:W-:Y:S02]  /*dd70*/  F2FP.PACK_AB R21, R139, R21 ;  /* 0x000000158b15723e */ /* 0x000fe400000000ff */
[----:B------:R-:W-:Y:S01]  /*dd80*/  IADD3 R5, R16, R4, RZ ;  /* 0x0000000410057210 */ /* 0x000fe20007ffe0ff */
[----:B------:R-:W-:Y:S01]  /*dd90*/  STS [R4+0x2080], R20 ;  /* 0x0020801404007388 */ /* 0x000fe20000000800 */
[----:B------:R-:W-:-:S03]  /*dda0*/  F2FP.PACK_AB R25, R149, R25 ;  /* 0x000000199519723e */ /* 0x000fc600000000ff */
[----:B------:R4:W-:Y:S01]  /*ddb0*/  STS [R4+0x2480], R23 ;  /* 0x0024801704007388 */ /* 0x0009e20000000800 */
[----:B------:R-:W-:Y:S02]  /*ddc0*/  F2FP.PACK_AB R26, R151, R26 ;  /* 0x0000001a971a723e */ /* 0x000fe400000000ff */
[----:B------:R-:W-:Y:S02]  /*ddd0*/  F2FP.PACK_AB R28, R141, R28 ;  /* 0x0000001c8d1c723e */ /* 0x000fe400000000ff */
[----:B------:R-:W-:Y:S01]  /*dde0*/  F2FP.PACK_AB R27, R143, R27 ;  /* 0x0000001b8f1b723e */ /* 0x000fe200000000ff */
[----:B-1----:R-:W-:Y:S02]  /*ddf0*/  IMAD.IADD R0, R0, 0x1, R16 ;  /* 0x0000000100007824 */ /* 0x002fe400078e0210 */
[----:B----4-:R-:W-:Y:S02]  /*de00*/  IMAD R4, R2, c[0x0][0x488], RZ ;  /* 0x0001220002047a24 */ /* 0x010fe400078e02ff */
[C---:B------:R-:W-:Y:S01]  /*de10*/  IMAD.WIDE.U32 R2, R7.reuse, c[0x0][0x488], R8 ;  /* 0x0001220007027a25 */ /* 0x040fe200078e0008 */
[----:B------:R-:W-:Y:S03]  /*de20*/  STS [R0+0x80], R22 ;  /* 0x0000801600007388 */ /* 0x000fe60000000800 */
[----:B------:R-:W-:Y:S01]  /*de30*/  IMAD R7, R7, c[0x0][0x48c], R4 ;  /* 0x0001230007077a24 */ /* 0x000fe200078e0204 */
[----:B------:R-:W-:Y:S01]  /*de40*/  STS [R0+0x480], R21 ;  /* 0x0004801500007388 */ /* 0x000fe20000000800 */
[----:B------:R-:W-:-:S03]  /*de50*/  LEA R4, P0, R2, c[0x0][0x450], 0x2 ;  /* 0x0001140002047a11 */ /* 0x000fc600078010ff */
[----:B------:R-:W-:Y:S04]  /*de60*/  STS [R5+0x80], R25 ;  /* 0x0000801905007388 */ /* 0x000fe80000000800 */
[----:B------:R-:W-:Y:S04]  /*de70*/  STS [R5+0x480], R26 ;  /* 0x0004801a05007388 */ /* 0x000fe80000000800 */
[----:B------:R-:W-:Y:S04]  /*de80*/  STS [R0+0x2080], R28 ;  /* 0x0020801c00007388 */ /* 0x000fe80000000800 */
[----:B------:R1:W-:Y:S01]  /*de90*/  STS [R0+0x2480], R27 ;  /* 0x0024801b00007388 */ /* 0x0003e20000000800 */
[----:B------:R-:W-:-:S02]  /*dea0*/  F2FP.PACK_AB R30, R145, R30 ;  /* 0x0000001e911e723e */ /* 0x000fc400000000ff */
[----:B------:R-:W-:Y:S02]  /*deb0*/  F2FP.PACK_AB R29, R147, R29 ;  /* 0x0000001d931d723e */ /* 0x000fe400000000ff */
[----:B------:R-:W-:Y:S02]  /*dec0*/  F2FP.PACK_AB R32, R153, R32 ;  /* 0x000000209920723e */ /* 0x000fe400000000ff */
[----:B------:R-:W-:Y:S01]  /*ded0*/  F2FP.PACK_AB R31, R155, R31 ;  /* 0x0000001f9b1f723e */ /* 0x000fe200000000ff */
[----:B------:R-:W-:Y:S01]  /*dee0*/  STS [R5+0x2080], R30 ;  /* 0x0020801e05007388 */ /* 0x000fe20000000800 */
[----:B------:R-:W-:Y:S02]  /*def0*/  F2FP.PACK_AB R44, R165, R44 ;  /* 0x0000002ca52c723e */ /* 0x000fe400000000ff */
[----:B------:R-:W-:Y:S01]  /*df00*/  F2FP.PACK_AB R43, R167, R43 ;  /* 0x0000002ba72b723e */ /* 0x000fe200000000ff */
[----:B------:R-:W-:Y:S01]  /*df10*/  STS [R5+0x2480], R29 ;  /* 0x0024801d05007388 */ /* 0x000fe20000000800 */
[----:B------:R-:W-:-:S02]  /*df20*/  F2FP.PACK_AB R46, R157, R46 ;  /* 0x0000002e9d2e723e */ /* 0x000fc400000000ff */
[----:B------:R-:W-:Y:S02]  /*df30*/  F2FP.PACK_AB R158, R159, R158 ;  /* 0x0000009e9f9e723e */ /* 0x000fe400000000ff */
[----:B-1----:R-:W-:Y:S02]  /*df40*/  IADD3 R0, R3, R7, RZ ;  /* 0x0000000703007210 */ /* 0x002fe40007ffe0ff */
[----:B------:R-:W-:Y:S02]  /*df50*/  IADD3 R3, R16, 0x400, R6 ;  /* 0x0000040010037810 */ /* 0x000fe40007ffe006 */
[----:B------:R-:W-:Y:S02]  /*df60*/  LEA.HI.X R2, R2, c[0x0][0x454], R0, 0x2, P0 ;  /* 0x0001150002027a11 */ /* 0x000fe400000f1400 */
[C---:B------:R-:W-:Y:S01]  /*df70*/  IADD3 R0, R11.reuse, R6, RZ ;  /* 0x000000060b007210 */ /* 0x040fe20007ffe0ff */
[----:B------:R-:W-:Y:S01]  /*df80*/  IMAD.IADD R7, R11, 0x1, R3 ;  /* 0x000000010b077824 */ /* 0x000fe200078e0203 */
[----:B------:R-:W-:Y:S01]  /*df90*/  F2FP.PACK_AB R45, R161, R45 ;  /* 0x0000002da12d723e */ /* 0x000fe200000000ff */
[----:B------:R-:W-:Y:S01]  /*dfa0*/  SHFL.IDX PT, R13, R2, RZ, 0x1c1f ;  /* 0x001c1fff020d7589 */ /* 0x000fe200000e0000 */
[----:B------:R-:W-:Y:S01]  /*dfb0*/  F2FP.PACK_AB R162, R163, R162 ;  /* 0x000000a2a3a2723e */ /* 0x000fe200000000ff */
[----:B------:R-:W-:Y:S01]  /*dfc0*/  IMAD.IADD R3, R16, 0x1, R0 ;  /* 0x0000000110037824 */ /* 0x000fe200078e0200 */
[----:B------:R-:W-:Y:S01]  /*dfd0*/  F2FP.PACK_AB R42, R169, R42 ;  /* 0x0000002aa92a723e */ /* 0x000fe200000000ff */
[----:B------:R-:W-:Y:S01]  /*dfe0*/  SHFL.IDX PT, R11, R2, 0x1, 0x1c1f ;  /* 0x003c1f00020b7f89 */ /* 0x000fe200000e0000 */
[----:B------:R-:W-:-:S03]  /*dff0*/  F2FP.PACK_AB R41, R171, R41 ;  /* 0x00000029ab29723e */ /* 0x000fc600000000ff */
[----:B------:R-:W-:Y:S01]  /*e000*/  SHFL.IDX PT, R9, R2, 0x2, 0x1c1f ;  /* 0x005c1f0002097f89 */ /* 0x000fe200000e0000 */
[----:B------:R-:W-:-:S03]  /*e010*/  F2FP.PACK_AB R38, R181, R180 ;  /* 0x000000b4b526723e */ /* 0x000fc600000000ff */
[----:B------:R1:W-:Y:S01]  /*e020*/  SHFL.IDX PT, R5, R2, 0x3, 0x1c1f ;  /* 0x007c1f0002057f89 */ /* 0x0003e200000e0000 */
[----:B------:R-:W-:-:S03]  /*e030*/  F2FP.PACK_AB R37, R183, R37 ;  /* 0x00000025b725723e */ /* 0x000fc600000000ff */
[----:B------:R2:W-:Y:S01]  /*e040*/  STS [R6], R32 ;  /* 0x0000002006007388 */ /* 0x0005e20000000800 */
[----:B------:R-:W-:-:S03]  /*e050*/  F2FP.PACK_AB R40, R173, R40 ;  /* 0x00000028ad28723e */ /* 0x000fc600000000ff */
[----:B------:R-:W-:Y:S01]  /*e060*/  STS [R6+0x400], R31 ;  /* 0x0004001f06007388 */ /* 0x000fe20000000800 */
[----:B------:R-:W-:-:S03]  /*e070*/  F2FP.PACK_AB R39, R175, R39 ;  /* 0x00000027af27723e */ /* 0x000fc600000000ff */
[----:B------:R-:W-:Y:S01]  /*e080*/  STS [R0], R44 ;  /* 0x0000002c00007388 */ /* 0x000fe20000000800 */
[----:B------:R-:W-:-:S03]  /*e090*/  F2FP.PACK_AB R36, R177, R36 ;  /* 0x00000024b124723e */ /* 0x000fc600000000ff */
[----:B------:R-:W-:Y:S01]  /*e0a0*/  STS [R0+0x400], R43 ;  /* 0x0004002b00007388 */ /* 0x000fe20000000800 */
[----:B------:R-:W-:-:S03]  /*e0b0*/  F2FP.PACK_AB R33, R179, R33 ;  /* 0x00000021b321723e */ /* 0x000fc600000000ff */
[----:B------:R-:W-:Y:S01]  /*e0c0*/  STS [R6+0x2000], R46 ;  /* 0x0020002e06007388 */ /* 0x000fe20000000800 */
[----:B-1----:R-:W-:-:S03]  /*e0d0*/  IADD3 R2, R16, R6, RZ ;  /* 0x0000000610027210 */ /* 0x002fc60007ffe0ff */
[----:B------:R-:W-:Y:S04]  /*e0e0*/  STS [R6+0x2400], R158 ;  /* 0x0024009e06007388 */ /* 0x000fe80000000800 */
[----:B------:R-:W-:Y:S04]  /*e0f0*/  STS [R0+0x2000], R45 ;  /* 0x0020002d00007388 */ /* 0x000fe80000000800 */
[----:B------:R1:W-:Y:S04]  /*e100*/  STS [R0+0x2400], R162 ;  /* 0x002400a200007388 */ /* 0x0003e80000000800 */
[----:B------:R-:W-:Y:S04]  /*e110*/  STS [R2], R42 ;  /* 0x0000002a02007388 */ /* 0x000fe80000000800 */
[----:B------:R-:W-:Y:S04]  /*e120*/  STS [R2+0x400], R41 ;  /* 0x0004002902007388 */ /* 0x000fe80000000800 */
[----:B------:R-:W-:Y:S04]  /*e130*/  STS [R3], R38 ;  /* 0x0000002603007388 */ /* 0x000fe80000000800 */
[----:B------:R-:W-:Y:S04]  /*e140*/  STS [R7], R37 ;  /* 0x0000002507007388 */ /* 0x000fe80000000800 */
[----:B------:R-:W-:Y:S04]  /*e150*/  STS [R2+0x2000], R40 ;  /* 0x0020002802007388 */ /* 0x000fe80000000800 */
[----:B------:R-:W-:Y:S04]  /*e160*/  STS [R2+0x2400], R39 ;  /* 0x0024002702007388 */ /* 0x000fe80000000800 */
[----:B------:R-:W-:Y:S04]  /*e170*/  STS [R3+0x2000], R36 ;  /* 0x0020002403007388 */ /* 0x000fe80000000800 */
[----:B------:R-:W-:Y:S04]  /*e180*/  STS [R7+0x2000], R33 ;  /* 0x0020002107007388 */ /* 0x000fe80000000800 */
[----:B------:R-:W4:Y:S04]  /*e190*/  SHFL.IDX PT, R12, R4, RZ, 0x1c1f ;  /* 0x001c1fff040c7589 */ /* 0x000f2800000e0000 */
[----:B------:R-:W-:Y:S06]  /*e1a0*/  BAR.SYNC.DEFER_BLOCKING 0x1, 0x80 ;  /* 0x0042000000007b1d */ /* 0x000fec0000010000 */
[----:B------:R-:W3:Y:S04]  /*e1b0*/  SHFL.IDX PT, R10, R4, 0x1, 0x1c1f ;  /* 0x003c1f00040a7f89 */ /* 0x000ee800000e0000 */
[----:B------:R-:W3:Y:S04]  /*e1c0*/  SHFL.IDX PT, R8, R4, 0x2, 0x1c1f ;  /* 0x005c1f0004087f89 */ /* 0x000ee800000e0000 */
[----:B------:R-:W3:Y:S01]  /*e1d0*/  SHFL.IDX PT, R4, R4, 0x3, 0x1c1f ;  /* 0x007c1f0004047f89 */ /* 0x000ee200000e0000 */
[----:B--2---:R-:W-:-:S02]  /*e1e0*/  SHF.L.U32 R32, R57, 0x1, RZ ;  /* 0x0000000139207819 */ /* 0x004fc400000006ff */
[----:B-1----:R-:W-:Y:S01]  /*e1f0*/  IADD3 R0, R15, R17, RZ ;  /* 0x000000110f007210 */ /* 0x002fe20007ffe0ff */
[----:B----4-:R-:W-:Y:S01]  /*e200*/  @!P6 ST.E [R12.64], R52 ;  /* 0x000000340c00e985 */ /* 0x010fe2000c101908 */
[----:B------:R-:W-:-:S03]  /*e210*/  LEA R2, P0, R14, c[0x0][0x380], 0x1 ;  /* 0x0000e0000e027a11 */ /* 0x000fc600078008ff */
[----:B---3--:R-:W-:Y:S04]  /*e220*/  @!P5 ST.E [R10.64], R51 ;  /* 0x000000330a00d985 */ /* 0x008fe8000c101908 */
[----:B------:R-:W-:Y:S04]  /*e230*/  @!P4 ST.E [R8.64], R50 ;  /* 0x000000320800c985 */ /* 0x000fe8000c101908 */
[----:B------:R-:W-:Y:S04]  /*e240*/  @!P3 ST.E [R4.64], R49 ;  /* 0x000000310400b985 */ /* 0x000fe8000c101908 */
[----:B------:R-:W-:Y:S01]  /*e250*/  LDS.128 R28, [R32+0x80] ;  /* 0x00008000201c7984 */ /* 0x000fe20000000c00 */
[----:B------:R-:W-:-:S03]  /*e260*/  LEA.HI.X R0, R14, c[0x0][0x384], R0, 0x1, P0 ;  /* 0x0000e1000e007a11 */ /* 0x000fc600000f0c00 */
[----:B------:R-:W-:Y:S04]  /*e270*/  LDS.128 R20, [R32+0x880] ;  /* 0x0008800020147984 */ /* 0x000fe80000000c00 */
[----:B------:R-:W-:Y:S04]  /*e280*/  SHFL.IDX PT, R10, R2, RZ, 0x181f ;  /* 0x00181fff020a7589 */ /* 0x000fe800000e0000 */
[----:B------:R-:W1:Y:S01]  /*e290*/  SHFL.IDX PT, R11, R0, RZ, 0x181f ;  /* 0x00181fff000b7589 */ /* 0x000e6200000e0000 */
[----:B------:R-:W-:-:S03]  /*e2a0*/  ISETP.GE.AND P6, PT, R58, c[0x0][0x3c8], PT ;  /* 0x0000f2003a007a0c */ /* 0x000fc60003fc6270 */
[----:B------:R-:W-:Y:S04]  /*e2b0*/  LDS.128 R52, [R32+0x1080] ;  /* 0x0010800020347984 */ /* 0x000fe80000000c00 */
[----:B------:R-:W-:Y:S04]  /*e2c0*/  LDS.128 R48, [R32+0x1880] ;  /* 0x0018800020307984 */ /* 0x000fe80000000c00 */
[----:B------:R-:W-:Y:S04]  /*e2d0*/  LDS.128 R44, [R32+0x2080] ;  /* 0x00208000202c7984 */ /* 0x000fe80000000c00 */
[----:B------:R-:W-:Y:S01]  /*e2e0*/  LDS.128 R40, [R32+0x2880] ;  /* 0x0028800020287984 */ /* 0x000fe20000000c00 */
[----:B------:R-:W-:-:S03]  /*e2f0*/  ISETP.GE.OR P0, PT, R24, R56, P6 ;  /* 0x000000381800720c */ /* 0x000fc60003706670 */
[----:B------:R-:W-:Y:S04]  /*e300*/  LDS.128 R36, [R32+0x3080] ;  /* 0x0030800020247984 */ /* 0x000fe80000000c00 */
[----:B------:R-:W-:Y:S04]  /*e310*/  SHFL.IDX PT, R8, R2, 0x1, 0x181f ;  /* 0x00381f0002087f89 */ /* 0x000fe800000e0000 */
[----:B------:R-:W2:Y:S01]  /*e320*/  SHFL.IDX PT, R9, R0, 0x1, 0x181f ;  /* 0x00381f0000097f89 */ /* 0x000ea200000e0000 */
[----:B------:R-:W-:-:S03]  /*e330*/  IADD3 R3, R24, 0x10, RZ ;  /* 0x0000001018037810 */ /* 0x000fc60007ffe0ff */
[----:B------:R-:W-:Y:S04]  /*e340*/  SHFL.IDX PT, R6, R2, 0x2, 0x181f ;  /* 0x00581f0002067f89 */ /* 0x000fe800000e0000 */
[----:B------:R-:W3:Y:S01]  /*e350*/  SHFL.IDX PT, R7, R0, 0x2, 0x181f ;  /* 0x00581f0000077f89 */ /* 0x000ee200000e0000 */
[----:B------:R-:W-:-:S03]  /*e360*/  ISETP.GE.OR P5, PT, R3, R56, P6 ;  /* 0x000000380300720c */ /* 0x000fc600037a6670 */
[----:B------:R-:W-:Y:S04]  /*e370*/  SHFL.IDX PT, R4, R2, 0x3, 0x181f ;  /* 0x00781f0002047f89 */ /* 0x000fe800000e0000 */
[----:B------:R-:W-:Y:S01]  /*e380*/  SHFL.IDX PT, R5, R0, 0x3, 0x181f ;  /* 0x00781f0000057f89 */ /* 0x000fe200000e0000 */
[----:B------:R-:W-:-:S03]  /*e390*/  IADD3 R3, R24, 0x40, RZ ;  /* 0x0000004018037810 */ /* 0x000fc60007ffe0ff */
[----:B------:R-:W-:Y:S04]  /*e3a0*/  SHFL.IDX PT, R12, R2, 0x4, 0x181f ;  /* 0x00981f00020c7f89 */ /* 0x000fe800000e0000 */
[----:B------:R-:W4:Y:S01]  /*e3b0*/  SHFL.IDX PT, R13, R0, 0x4, 0x181f ;  /* 0x00981f00000d7f89 */ /* 0x000f2200000e0000 */
[----:B------:R-:W-:-:S03]  /*e3c0*/  IADD3 R14, R24, 0x30, RZ ;  /* 0x00000030180e7810 */ /* 0x000fc60007ffe0ff */
[----:B------:R-:W-:Y:S04]  /*e3d0*/  SHFL.IDX PT, R16, R2, 0x5, 0x181f ;  /* 0x00b81f0002107f89 */ /* 0x000fe800000e0000 */
[----:B------:R-:W-:Y:S01]  /*e3e0*/  SHFL.IDX PT, R17, R0, 0x5, 0x181f ;  /* 0x00b81f0000117f89 */ /* 0x000fe200000e0000 */
[----:B------:R-:W-:-:S03]  /*e3f0*/  IADD3 R15, R24, 0x20, RZ ;  /* 0x00000020180f7810 */ /* 0x000fc60007ffe0ff */
[----:B------:R-:W-:Y:S04]  /*e400*/  SHFL.IDX PT, R18, R2, 0x6, 0x181f ;  /* 0x00d81f0002127f89 */ /* 0x000fe800000e0000 */
[----:B------:R-:W4:Y:S01]  /*e410*/  SHFL.IDX PT, R19, R0, 0x6, 0x181f ;  /* 0x00d81f0000137f89 */ /* 0x000f2200000e0000 */
[-C--:B------:R-:W-:Y:S01]  /*e420*/  ISETP.GE.OR P2, PT, R3, R56.reuse, P6 ;  /* 0x000000380300720c */ /* 0x080fe20003746670 */
[----:B-1----:R-:W-:Y:S01]  /*e430*/  @!P0 IMAD.WIDE R10, R58, 0x2, R10 ;  /* 0x000000023a0a8825 */ /* 0x002fe200078e020a */
[-C--:B------:R-:W-:Y:S01]  /*e440*/  ISETP.GE.OR P3, PT, R14, R56.reuse, P6 ;  /* 0x000000380e00720c */ /* 0x080fe20003766670 */
[----:B------:R-:W1:Y:S01]  /*e450*/  LDS.128 R32, [R32+0x3880] ;  /* 0x0038800020207984 */ /* 0x000e620000000c00 */
[----:B------:R-:W-:Y:S02]  /*e460*/  IADD3 R3, R24, 0x50, RZ ;  /* 0x0000005018037810 */ /* 0x000fe40007ffe0ff */
[----:B------:R-:W-:-:S02]  /*e470*/  ISETP.GE.OR P4, PT, R15, R56, P6 ;  /* 0x000000380f00720c */ /* 0x000fc40003786670 */
[----:B------:R-:W-:Y:S01]  /*e480*/  IADD3 R14, R24, 0x60, RZ ;  /* 0x00000060180e7810 */ /* 0x000fe20007ffe0ff */
[----:B------:R-:W-:Y:S01]  /*e490*/  @!P0 ST.E.128 [R10.64], R28 ;  /* 0x0000001c0a008985 */ /* 0x000fe2000c101d08 */
[-C--:B------:R-:W-:Y:S02]  /*e4a0*/  ISETP.GE.OR P1, PT, R3, R56.reuse, P6 ;  /* 0x000000380300720c */ /* 0x080fe40003726670 */
[----:B------:R-:W-:Y:S01]  /*e4b0*/  ISETP.GE.OR P0, PT, R14, R56, P6 ;  /* 0x000000380e00720c */ /* 0x000fe20003706670 */
[----:B------:R1:W1:Y:S01]  /*e4c0*/  SHFL.IDX PT, R11, R0, 0x7, 0x181f ;  /* 0x00f81f00000b7f89 */ /* 0x00026200000e0000 */
[----:B--2---:R-:W-:-:S05]  /*e4d0*/  @!P5 IMAD.WIDE R8, R58, 0x2, R8 ;  /* 0x000000023a08d825 */ /* 0x004fca00078e0208 */
[----:B------:R-:W-:Y:S01]  /*e4e0*/  @!P5 ST.E.128 [R8.64], R20 ;  /* 0x000000140800d985 */ /* 0x000fe2000c101d08 */
[----:B---3--:R-:W-:-:S03]  /*e4f0*/  @!P4 IMAD.WIDE R14, R58, 0x2, R6 ;  /* 0x000000023a0ec825 */ /* 0x008fc600078e0206 */
[----:B------:R2:W3:Y:S01]  /*e500*/  SHFL.IDX PT, R10, R2, 0x7, 0x181f ;  /* 0x00f81f00020a7f89 */ /* 0x0004e200000e0000 */
[----:B----4-:R-:W-:Y:S01]  /*e510*/  @!P2 IMAD.WIDE R6, R58, 0x2, R12 ;  /* 0x000000023a06a825 */ /* 0x010fe200078e020c */
[----:B-1----:R-:W-:-:S04]  /*e520*/  IADD3 R0, R24, 0x70, RZ ;  /* 0x0000007018007810 */ /* 0x002fc80007ffe0ff */
[----:B------:R-:W-:Y:S01]  /*e530*/  ISETP.GE.OR P6, PT, R0, R56, P6 ;  /* 0x000000380000720c */ /* 0x000fe200037c6670 */
[----:B------:R1:W-:Y:S01]  /*e540*/  @!P4 ST.E.128 [R14.64], R52 ;  /* 0x000000340e00c985 */ /* 0x0003e2000c101d08 */
[----:B--2---:R-:W-:-:S04]  /*e550*/  @!P0 IMAD.WIDE R2, R58, 0x2, R18 ;  /* 0x000000023a028825 */ /* 0x004fc800078e0212 */
[----:B------:R-:W-:-:S04]  /*e560*/  @!P3 IMAD.WIDE R8, R58, 0x2, R4 ;  /* 0x000000023a08b825 */ /* 0x000fc800078e0204 */
[----:B------:R-:W-:Y:S01]  /*e570*/  @!P1 IMAD.WIDE R4, R58, 0x2, R16 ;  /* 0x000000023a049825 */ /* 0x000fe200078e0210 */
[----:B------:R1:W-:Y:S04]  /*e580*/  @!P3 ST.E.128 [R8.64], R48 ;  /* 0x000000300800b985 */ /* 0x0003e8000c101d08 */
[----:B------:R1:W-:Y:S04]  /*e590*/  @!P2 ST.E.128 [R6.64], R44 ;  /* 0x0000002c0600a985 */ /* 0x0003e8000c101d08 */
[----:B------:R1:W-:Y:S04]  /*e5a0*/  @!P1 ST.E.128 [R4.64], R40 ;  /* 0x0000002804009985 */ /* 0x0003e8000c101d08 */
[----:B------:R1:W-:Y:S01]  /*e5b0*/  @!P0 ST.E.128 [R2.64], R36 ;  /* 0x0000002402008985 */ /* 0x0003e2000c101d08 */
[----:B------:R-:W-:Y:S05]  /*e5c0*/  @P6 EXIT ;  /* 0x000000000000694d */ /* 0x000fea0003800000 */
[----:B-1-3--:R-:W-:-:S05]  /*e5d0*/  IMAD.WIDE R2, R58, 0x2, R10 ;  /* 0x000000023a027825 */ /* 0x00afca00078e020a */
[----:B------:R-:W-:Y:S01]  /*e5e0*/  ST.E.128 [R2.64], R32 ;  /* 0x0000002002007985 */ /* 0x000fe2000c101d08 */
[----:B------:R-:W-:Y:S05]  /*e5f0*/  EXIT ;  /* 0x000000000000794d */ /* 0x000fea0003800000 */
.L_x_4:
[----:B------:R-:W-:-:S00]  /*e600*/  BRA `(.L_x_4) ;  /* 0xfffffff000007947 */ /* 0x000fc0000383ffff */
[----:B------:R-:W-:-:S00]  /*e610*/  NOP ;  /* 0x0000000000007918 */ /* 0x000fc00000000000 */
        /* <DEDUP_REMOVED lines=14> */
.L_x_1470:


//--------------------- .text._ZN7cutlass13device_kernelIN5flash19enable_sm80_to_sm89INS1_16FlashAttnFwdSm80INS1_25CollectiveMainloopFwdSm80ILi4ELi1ELb0EN4cute5tupleIJNS5_1CILi128EEENS7_ILi112EEENS7_ILi64EEEEEELi64ENS_6half_tEfNS_4arch4Sm80ELb0ELb0ELb1ELb1ELb0ELb0ELb1ELb0EEENS1_21CollectiveEpilogueFwdINS6_IJS8_SA_S9_EEENS6_IJNS7_ILi1EEESI_SI_EEESC_SE_Li128ELb1ELb1ELb0ELb0EEENS1_19SingleTileSchedulerILb1ELb0ELb1ELi128EEEEEEEEEvNT_6ParamsE --------------------------
	.section	.text._ZN7cutlass13device_kernelIN5flash19enable_sm80_to_sm89INS1_16FlashAttnFwdSm80INS1_25CollectiveMainloopFwdSm80ILi4ELi1ELb0EN4cute5tupleIJNS5_1CILi128EEENS7_ILi112EEENS7_ILi64EEEEEELi64ENS_6half_tEfNS_4arch4Sm80ELb0ELb0ELb1ELb1ELb0ELb0ELb1ELb0EEENS1_21CollectiveEpilogueFwdINS6_IJS8_SA_S9_EEENS6_IJNS7_ILi1EEESI_SI_EEESC_SE_Li128ELb1ELb1ELb0ELb0EEENS1_19SingleTileSchedulerILb1ELb0ELb1ELi128EEEEEEEEEvNT_6ParamsE,"ax",@progbits
	.sectioninfo	@"SHI_REGISTERS=255"
	.align	128
.text._ZN7cutlass13device_kernelIN5flash19enable_sm80_to_sm89INS1_16FlashAttnFwdSm80INS1_25CollectiveMainloopFwdSm80ILi4ELi1ELb0EN4cute5tupleIJNS5_1CILi128EEENS7_ILi112EEENS7_ILi64EEEEEELi64ENS_6half_tEfNS_4arch4Sm80ELb0ELb0ELb1ELb1ELb0ELb0ELb1ELb0EEENS1_21CollectiveEpilogueFwdINS6_IJS8_SA_S9_EEENS6_IJNS7_ILi1EEESI_SI_EEESC_SE_Li128ELb1ELb1ELb0ELb0EEENS1_19SingleTileSchedulerILb1ELb0ELb1ELi128EEEEEEEEEvNT_6ParamsE:
        .type           _ZN7cutlass13device_kernelIN5flash19enable_sm80_to_sm89INS1_16FlashAttnFwdSm80INS1_25CollectiveMainloopFwdSm80ILi4ELi1ELb0EN4cute5tupleIJNS5_1CILi128EEENS7_ILi112EEENS7_ILi64EEEEEELi64ENS_6half_tEfNS_4arch4Sm80ELb0ELb0ELb1ELb1ELb0ELb0ELb1ELb0EEENS1_21CollectiveEpilogueFwdINS6_IJS8_SA_S9_EEENS6_IJNS7_ILi1EEESI_SI_EEESC_SE_Li128ELb1ELb1ELb0ELb0EEENS1_19SingleTileSchedulerILb1ELb0ELb1ELi128EEEEEEEEEvNT_6ParamsE,@function
        .size           _ZN7cutlass13device_kernelIN5flash19enable_sm80_to_sm89INS1_16FlashAttnFwdSm80INS1_25CollectiveMainloopFwdSm80ILi4ELi1ELb0EN4cute5tupleIJNS5_1CILi128EEENS7_ILi112EEENS7_ILi64EEEEEELi64ENS_6half_tEfNS_4arch4Sm80ELb0ELb0ELb1ELb1ELb0ELb0ELb1ELb0EEENS1_21CollectiveEpilogueFwdINS6_IJS8_SA_S9_EEENS6_IJNS7_ILi1EEESI_SI_EEESC_SE_Li128ELb1ELb1ELb0ELb0EEENS1_19SingleTileSchedulerILb1ELb0ELb1ELi128EEEEEEEEEvNT_6ParamsE,(.L_x_1471 - _ZN7cutlass13device_kernelIN5flash19enable_sm80_to_sm89INS1_16FlashAttnFwdSm80INS1_25CollectiveMainloopFwdSm80ILi4ELi1ELb0EN4cute5tupleIJNS5_1CILi128EEENS7_ILi112EEENS7_ILi64EEEEEELi64ENS_6half_tEfNS_4arch4Sm80ELb0ELb0ELb1ELb1ELb0ELb0ELb1ELb0EEENS1_21CollectiveEpilogueFwdINS6_IJS8_SA_S9_EEENS6_IJNS7_ILi1EEESI_SI_EEESC_SE_Li128ELb1ELb1ELb0ELb0EEENS1_19SingleTileSchedulerILb1ELb0ELb1ELi128EEEEEEEEEvNT_6ParamsE)
        .other          _ZN7cutlass13device_kernelIN5flash19enable_sm80_to_sm89INS1_16FlashAttnFwdSm80INS1_25CollectiveMainloopFwdSm80ILi4ELi1ELb0EN4cute5tupleIJNS5_1CILi128EEENS7_ILi112EEENS7_ILi64EEEEEELi64ENS_6half_tEfNS_4arch4Sm80ELb0ELb0ELb1ELb1ELb0ELb0ELb1ELb0EEENS1_21CollectiveEpilogueFwdINS6_IJS8_SA_S9_EEENS6_IJNS7_ILi1EEESI_SI_EEESC_SE_Li128ELb1ELb1ELb0ELb0EEENS1_19SingleTileSchedulerILb1ELb0ELb1ELi128EEEEEEEEEvNT_6ParamsE,@"STO_CUDA_ENTRY STV_DEFAULT"
_ZN7cutlass13device_kernelIN5flash19enable_sm80_to_sm89INS1_16FlashAttnFwdSm80INS1_25CollectiveMainloopFwdSm80ILi4ELi1ELb0EN4cute5tupleIJNS5_1CILi128EEENS7_ILi112EEENS7_ILi64EEEEEELi64ENS_6half_tEfNS_4arch4Sm80ELb0ELb0ELb1ELb1ELb0ELb0ELb1ELb0EEENS1_21CollectiveEpilogueFwdINS6_IJS8_SA_S9_EEENS6_IJNS7_ILi1EEESI_SI_EEESC_SE_Li128ELb1ELb1ELb0ELb0EEENS1_19SingleTileSchedulerILb1ELb0ELb1ELi128EEEEEEEEEvNT_6ParamsE:
[----:B------:R-:W-:Y:S02]  /*0000*/  MOV R1, c[0x0][0x28] ;  /* 0x00000a0000017a02 */ /* 0x000fe40000000f00 */
[----:B------:R-:W1:Y:S01]  /*0010*/  S2R R192, SR_TID.X ;  /* 0x0000000000c07919 */ /* 0x000e620000002100 */
[----:B------:R-:W-:Y:S01]  /*0020*/  IMAD.MOV.U32 R18, RZ, RZ, 0x4 ;  /* 0x00000004ff127424 */ /* 0x000fe200078e00ff */
[----:B------:R-:W-:Y:S01]  /*0030*/  ULDC.64 UR8, c[0x0][0x118] ;  /* 0x0000460000087ab9 */ /* 0x000fe20000000a00 */
[----:B------:R-:W-:Y:S01]  /*0040*/  IADD3 R1, R1, -0x78, RZ ;  /* 0xffffff8801017810 */ /* 0x000fe20007ffe0ff */
[----:B------:R-:W2:Y:S04]  /*0050*/  S2R R5, SR_CTAID.Z ;  /* 0x0000000000057919 */ /* 0x000ea80000002700 */
[----:B------:R-:W3:Y:S01]  /*0060*/  S2R R35, SR_CTAID.X ;  /* 0x0000000000237919 */ /* 0x000ee20000002500 */
[----:B-1----:R-:W-:Y:S01]  /*0070*/  SHF.R.U32.HI R0, RZ, 0x5, R192 ;  /* 0x00000005ff007819 */ /* 0x002fe200000116c0 */
[----:B--2---:R-:W-:-:S05]  /*0080*/  IMAD.WIDE R2, R5, R18, c[0x0][0x568] ;  /* 0x00015a0005027625 */ /* 0x004fca00078e0212 */
[----:B------:R-:W1:Y:S02]  /*0090*/  SHFL.IDX PT, R0, R0, RZ, 0x1f ;  /* 0x00001fff00007589 */ /* 0x000e6400000e0000 */
[----:B-1----:R-:W-:-:S13]  /*00a0*/  ISETP.NE.AND P0, PT, R0, RZ, PT ;  /* 0x000000ff0000720c */ /* 0x002fda0003f05270 */
[----:B------:R-:W-:Y:S05]  /*00b0*/  @!P0 BRA `(.L_x_5) ;  /* 0x0000014000008947 */ /* 0x000fea0003800000 */
[----:B---3--:R-:W-:-:S04]  /*00c0*/  ISETP.NE.U32.AND P0, PT, RZ, c[0x0][0x568], PT ;  /* 0x00015a00ff007a0c */ /* 0x008fc80003f05070 */
[----:B------:R-:W-:-:S13]  /*00d0*/  ISETP.NE.AND.EX P0, PT, RZ, c[0x0][0x56c], PT, P0 ;  /* 0x00015b00ff007a0c */ /* 0x000fda0003f05300 */
[----:B------:R-:W-:Y:S05]  /*00e0*/  @!P0 BRA `(.L_x_6) ;  /* 0x0000002000008947 */ /* 0x000fea0003800000 */
[----:B------:R1:W5:Y:S01]  /*00f0*/  LDG.E R0, [R2.64] ;  /* 0x0000000802007981 */ /* 0x000362000c1e1900 */
[----:B------:R-:W-:Y:S05]  /*0100*/  BRA `(.L_x_7) ;  /* 0x0000009000007947 */ /* 0x000fea0003800000 */
.L_x_6:
[----:B------:R-:W-:-:S04]  /*0110*/  ISETP.NE.U32.AND P0, PT, RZ, c[0x0][0x560], PT ;  /* 0x00015800ff007a0c */ /* 0x000fc80003f05070 */
[----:B------:R-:W-:-:S13]  /*0120*/  ISETP.NE.AND.EX P0, PT, RZ, c[0x0][0x564], PT, P0 ;  /* 0x00015900ff007a0c */ /* 0x000fda0003f05300 */
[----:B------:R-:W-:Y:S05]  /*0130*/  @!P0 BRA `(.L_x_8) ;  /* 0x0000005000008947 */ /* 0x000fea0003800000 */
[----:B------:R-:W-:-:S05]  /*0140*/  IMAD.WIDE R2, R5, R18, c[0x0][0x560] ;  /* 0x0001580005027625 */ /* 0x000fca00078e0212 */
[----:B------:R-:W2:Y:S04]  /*0150*/  LDG.E R4, [R2.64] ;  /* 0x0000000802047981 */ /* 0x000ea8000c1e1900 */
[----:B------:R-:W2:Y:S02]  /*0160*/  LDG.E R0, [R2.64+0x4] ;  /* 0x0000040802007981 */ /* 0x000ea4000c1e1900 */
[----:B--2---:R-:W-:Y:S01]  /*0170*/  IADD3 R0, -R4, R0, RZ ;  /* 0x0000000004007210 */ /* 0x004fe20007ffe1ff */
[----:B------:R-:W-:Y:S05]  /*0180*/  BRA `(.L_x_7) ;  /* 0x0000001000007947 */ /* 0x000fea0003800000 */
.L_x_8:
[----:B------:R-:W-:-:S05]  /*0190*/  MOV R0, c[0x0][0x54c] ;  /* 0x0001530000007a02 */ /* 0x000fca0000000f00 */
.L_x_7:
[----:B-----5:R-:W-:Y:S01]  /*01a0*/  IMAD R0, R0, c[0x0][0x548], RZ ;  /* 0x0001520000007a24 */ /* 0x020fe200078e02ff */
[----:B-1----:R-:W-:-:S04]  /*01b0*/  SHF.L.U32 R2, R35, 0x7, RZ ;  /* 0x0000000723027819 */ /* 0x002fc800000006ff */
[----:B------:R-:W-:-:S04]  /*01c0*/  ISETP.GE.AND P0, PT, R2, R0, PT ;  /* 0x000000000200720c */ /* 0x000fc80003f06270 */
[----:B------:R-:W-:-:S05]  /*01d0*/  SEL R0, R5, 0xffffffff, !P0 ;  /* 0xffffffff05007807 */ /* 0x000fca0004000000 */
[----:B------:R1:W-:Y:S01]  /*01e0*/  STL [R1+0x40], R0 ;  /* 0x0000400001007387 */ /* 0x0003e20000100800 */
[----:B------:R-:W-:Y:S05]  /*01f0*/  BRA `(.L_x_9) ;  /* 0x0000013000007947 */ /* 0x000fea0003800000 */
.L_x_5:
[----:B---3--:R-:W-:-:S04]  /*0200*/  ISETP.NE.U32.AND P0, PT, RZ, c[0x0][0x568], PT ;  /* 0x00015a00ff007a0c */ /* 0x008fc80003f05070 */
[----:B------:R-:W-:-:S13]  /*0210*/  ISETP.NE.AND.EX P0, PT, RZ, c[0x0][0x56c], PT, P0 ;  /* 0x00015b00ff007a0c */ /* 0x000fda0003f05300 */
[----:B------:R-:W-:Y:S05]  /*0220*/  @!P0 BRA `(.L_x_10) ;  /* 0x0000002000008947 */ /* 0x000fea0003800000 */
[----:B------:R1:W5:Y:S01]  /*0230*/  LDG.E R0, [R2.64] ;  /* 0x0000000802007981 */ /* 0x000362000c1e1900 */
[----:B------:R-:W-:Y:S05]  /*0240*/  BRA `(.L_x_11) ;  /* 0x0000009000007947 */ /* 0x000fea0003800000 */
.L_x_10:
        /* <DEDUP_REMOVED lines=8> */
.L_x_12:
[----:B------:R-:W-:-:S05]  /*02d0*/  MOV R0, c[0x0][0x54c] ;  /* 0x0001530000007a02 */ /* 0x000fca0000000f00 */
.L_x_11:
[----:B-----5:R-:W-:Y:S01]  /*02e0*/  IMAD R0, R0, c[0x0][0x548], RZ ;  /* 0x0001520000007a24 */ /* 0x020fe200078e02ff */
[----:B-1----:R-:W-:-:S04]  /*02f0*/  SHF.L.U32 R2, R35, 0x7, RZ ;  /* 0x0000000723027819 */ /* 0x002fc800000006ff */
[----:B------:R-:W-:-:S04]  /*0300*/  ISETP.GE.AND P0, PT, R2, R0, PT ;  /* 0x000000000200720c */ /* 0x000fc80003f06270 */
[----:B------:R-:W-:-:S05]  /*0310*/  SEL R0, R5, 0xffffffff, !P0 ;  /* 0xffffffff05007807 */ /* 0x000fca0004000000 */
[----:B------:R1:W-:Y:S04]  /*0320*/  STL [R1+0x40], R0 ;  /* 0x0000400001007387 */ /* 0x0003e80000100800 */
.L_x_9:
[----:B------:R-:W2:Y:S02]  /*0330*/  LDL R41, [R1+0x40] ;  /* 0x0000400001297983 */ /* 0x000ea40000100800 */
[----:B--2---:R-:W-:-:S13]  /*0340*/  ISETP.GE.AND P0, PT, R41, RZ, PT ;  /* 0x000000ff2900720c */ /* 0x004fda0003f06270 */
[----:B------:R-:W-:Y:S05]  /*0350*/  @!P0 EXIT ;  /* 0x000000000000894d */ /* 0x000fea0003800000 */
[----:B------:R-:W-:Y:S01]  /*0360*/  ISETP.NE.U32.AND P3, PT, RZ, c[0x0][0x370], PT ;  /* 0x0000dc00ff007a0c */ /* 0x000fe20003f65070 */
[----:B------:R-:W-:Y:S01]  /*0370*/  CS2R R10, SRZ ;  /* 0x00000000000a7805 */ /* 0x000fe2000001ff00 */
[----:B------:R-:W-:Y:S01]  /*0380*/  ISETP.NE.U32.AND P2, PT, RZ, c[0x0][0x360], PT ;  /* 0x0000d800ff007a0c */ /* 0x000fe20003f45070 */
[----:B------:R-:W-:Y:S01]  /*0390*/  IMAD.MOV.U32 R21, RZ, RZ, c[0x0][0x168] ;  /* 0x00005a00ff157624 */ /* 0x000fe200078e00ff */
[----:B------:R-:W-:Y:S01]  /*03a0*/  ISETP.NE.AND.EX P3, PT, RZ, c[0x0][0x374], PT, P3 ;  /* 0x0000dd00ff007a0c */ /* 0x000fe20003f65330 */
[----:B------:R-:W-:Y:S01]  /*03b0*/  IMAD.MOV.U32 R12, RZ, RZ, RZ ;  /* 0x000000ffff0c7224 */ /* 0x000fe200078e00ff */
[----:B------:R-:W-:Y:S01]  /*03c0*/  ISETP.NE.AND.EX P2, PT, RZ, c[0x0][0x364], PT, P2 ;  /* 0x0000d900ff007a0c */ /* 0x000fe20003f45320 */
[CC--:B------:R-:W-:Y:S01]  /*03d0*/  IMAD.WIDE R4, R41.reuse, R18.reuse, c[0x0][0x348] ;  /* 0x0000d20029047625 */ /* 0x0c0fe200078e0212 */
[----:B------:R-:W-:Y:S02]  /*03e0*/  ISETP.NE.U32.AND P1, PT, RZ, c[0x0][0x348], PT ;  /* 0x0000d200ff007a0c */ /* 0x000fe40003f25070 */
[----:B------:R-:W-:Y:S01]  /*03f0*/  ISETP.NE.U32.AND P0, PT, RZ, c[0x0][0x350], PT ;  /* 0x0000d400ff007a0c */ /* 0x000fe20003f05070 */
[----:B------:R-:W-:Y:S01]  /*0400*/  IMAD.WIDE R2, R41, R18, c[0x0][0x350] ;  /* 0x0000d40029027625 */ /* 0x000fe200078e0212 */
[----:B------:R-:W-:-:S02]  /*0410*/  ISETP.NE.AND.EX P1, PT, RZ, c[0x0][0x34c], PT, P1 ;  /* 0x0000d300ff007a0c */ /* 0x000fc40003f25310 */
[----:B------:R-:W-:-:S03]  /*0420*/  ISETP.NE.AND.EX P0, PT, RZ, c[0x0][0x354], PT, P0 ;  /* 0x0000d500ff007a0c */ /* 0x000fc60003f05300 */
[----:B------:R-:W-:-:S04]  /*0430*/  @P3 IMAD.WIDE R8, R41, R18, c[0x0][0x370] ;  /* 0x0000dc0029083625 */ /* 0x000fc800078e0212 */
[----:B------:R-:W-:Y:S01]  /*0440*/  @P2 IMAD.WIDE R6, R41, R18, c[0x0][0x360] ;  /* 0x0000d80029062625 */ /* 0x000fe200078e0212 */
[----:B------:R2:W5:Y:S04]  /*0450*/  @P3 LDG.E R10, [R8.64] ;  /* 0x00000008080a3981 */ /* 0x000568000c1e1900 */
[----:B------:R2:W5:Y:S04]  /*0460*/  @P2 LDG.E R21, [R6.64] ;  /* 0x0000000806152981 */ /* 0x000568000c1e1900 */
[----:B------:R2:W5:Y:S04]  /*0470*/  @P1 LDG.E R11, [R4.64] ;  /* 0x00000008040b1981 */ /* 0x000568000c1e1900 */
[----:B------:R2:W5:Y:S01]  /*0480*/  @P0 LDG.E R12, [R2.64] ;  /* 0x00000008020c0981 */ /* 0x000562000c1e1900 */
[----:B-1----:R-:W-:Y:S01]  /*0490*/  IMAD.MOV.U32 R0, RZ, RZ, c[0x0][0x1d0] ;  /* 0x00007400ff007624 */ /* 0x002fe200078e00ff */
[----:B------:R-:W-:Y:S05]  /*04a0*/  @P2 BRA `(.L_x_13) ;  /* 0x0000004000002947 */ /* 0x000fea0003800000 */
[----:B------:R-:W-:Y:S05]  /*04b0*/  @!P1 BRA `(.L_x_13) ;  /* 0x0000003000009947 */ /* 0x000fea0003800000 */
[----:B--2---:R1:W2:Y:S04]  /*04c0*/  LDG.E R6, [R4.64] ;  /* 0x0000000804067981 */ /* 0x0042a8000c1e1900 */
[----:B-1----:R-:W2:Y:S02]  /*04d0*/  LDG.E R4, [R4.64+0x4] ;  /* 0x0000040804047981 */ /* 0x002ea4000c1e1900 */
[----:B--2--5:R-:W-:-:S02]  /*04e0*/  IADD3 R21, -R6, R4, RZ ;  /* 0x0000000406157210 */ /* 0x024fc40007ffe1ff */
.L_x_13:
[----:B------:R-:W-:-:S04]  /*04f0*/  ISETP.NE.U32.AND P2, PT, RZ, c[0x0][0x368], PT ;  /* 0x0000da00ff007a0c */ /* 0x000fc80003f45070 */
[----:B------:R-:W-:-:S13]  /*0500*/  ISETP.NE.AND.EX P2, PT, RZ, c[0x0][0x36c], PT, P2 ;  /* 0x0000db00ff007a0c */ /* 0x000fda0003f45320 */
[----:B------:R-:W-:Y:S05]  /*0510*/  @!P2 BRA `(.L_x_14) ;  /* 0x000000300000a947 */ /* 0x000fea0003800000 */
[----:B--2---:R-:W-:-:S05]  /*0520*/  IMAD.WIDE R2, R41, R18, c[0x0][0x368] ;  /* 0x0000da0029027625 */ /* 0x004fca00078e0212 */
[----:B------:R1:W5:Y:S01]  /*0530*/  LDG.E R0, [R2.64] ;  /* 0x0000000802007981 */ /* 0x000362000c1e1900 */
[----:B------:R-:W-:Y:S05]  /*0540*/  BRA `(.L_x_15) ;  /* 0x0000004000007947 */ /* 0x000fea0003800000 */
.L_x_14:
[----:B------:R-:W-:Y:S05]  /*0550*/  @!P0 BRA `(.L_x_15) ;  /* 0x0000003000008947 */ /* 0x000fea0003800000 */
[----:B------:R1:W3:Y:S04]  /*0560*/  LDG.E R0, [R2.64] ;  /* 0x0000000802007981 */ /* 0x0002e8000c1e1900 */
[----:B-12---:R-:W3:Y:S02]  /*0570*/  LDG.E R2, [R2.64+0x4] ;  /* 0x0000040802027981 */ /* 0x006ee4000c1e1900 */
[----:B---3--:R-:W-:-:S05]  /*0580*/  IADD3 R0, -R0, R2, RZ ;  /* 0x0000000200007210 */ /* 0x008fca0007ffe1ff */
.L_x_15:
[----:B-----5:R-:W-:Y:S01]  /*0590*/  IMAD.IADD R112, R0, 0x1, -R10 ;  /* 0x0000000100707824 */ /* 0x020fe200078e0a0a */
[----:B------:R-:W-:Y:S01]  /*05a0*/  IADD3 R10, R12, R10, RZ ;  /* 0x0000000a0c0a7210 */ /* 0x000fe20007ffe0ff */
[----:B-12---:R-:W-:Y:S01]  /*05b0*/  IMAD.MOV.U32 R2, RZ, RZ, RZ ;  /* 0x000000ffff027224 */ /* 0x006fe200078e00ff */
[----:B------:R-:W-:Y:S01]  /*05c0*/  PLOP3.LUT P4, PT, PT, PT, PT, 0x80, 0x0 ;  /* 0x000000000000781c */ /* 0x000fe20003f8f070 */
[----:B------:R-:W-:Y:S01]  /*05d0*/  CS2R R178, SRZ ;  /* 0x0000000000b27805 */ /* 0x000fe2000001ff00 */
[C---:B------:R-:W-:Y:S01]  /*05e0*/  IADD3 R3, R112.reuse, 0x6f, RZ ;  /* 0x0000006f70037810 */ /* 0x040fe20007ffe0ff */
[----:B------:R-:W-:Y:S01]  /*05f0*/  CS2R R176, SRZ ;  /* 0x0000000000b07805 */ /* 0x000fe2000001ff00 */
[----:B------:R-:W-:Y:S01]  /*0600*/  ISETP.GE.AND P2, PT, R112, 0x1, PT ;  /* 0x000000017000780c */ /* 0x000fe20003f46270 */
[----:B------:R-:W-:Y:S01]  /*0610*/  CS2R R182, SRZ ;  /* 0x0000000000b67805 */ /* 0x000fe2000001ff00 */
[----:B------:R-:W-:Y:S01]  /*0620*/  CS2R R12, SRZ ;  /* 0x00000000000c7805 */ /* 0x000fe2000001ff00 */
[----:B------:R-:W-:Y:S01]  /*0630*/  IMAD.HI R2, R3, -0x6db6db6d, R2 ;  /* 0x9249249303027827 */ /* 0x000fe200078e0202 */
[----:B------:R-:W-:Y:S01]  /*0640*/  CS2R R14, SRZ ;  /* 0x00000000000e7805 */ /* 0x000fe2000001ff00 */
[----:B------:R-:W-:Y:S01]  /*0650*/  MOV R174, RZ ;  /* 0x000000ff00ae7202 */ /* 0x000fe20000000f00 */
[----:B------:R-:W-:Y:S01]  /*0660*/  CS2R R16, SRZ ;  /* 0x0000000000107805 */ /* 0x000fe2000001ff00 */
[----:B------:R-:W-:Y:S01]  /*0670*/  IMAD.MOV.U32 R180, RZ, RZ, RZ ;  /* 0x000000ffffb47224 */ /* 0x000fe200078e00ff */
[----:B------:R-:W-:Y:S01]  /*0680*/  SHF.R.U32.HI R0, RZ, 0x1f, R2 ;  /* 0x0000001fff007819 */ /* 0x000fe20000011602 */
[----:B------:R-:W-:Y:S01]  /*0690*/  IMAD.MOV.U32 R172, RZ, RZ, RZ ;  /* 0x000000ffffac7224 */ /* 0x000fe200078e00ff */
[----:B------:R-:W-:Y:S01]  /*06a0*/  MOV R170, RZ ;  /* 0x000000ff00aa7202 */ /* 0x000fe20000000f00 */
[----:B------:R-:W-:Y:S01]  /*06b0*/  IMAD.MOV.U32 R19, RZ, RZ, RZ ;  /* 0x000000ffff137224 */ /* 0x000fe200078e00ff */
[----:B------:R-:W-:Y:S01]  /*06c0*/  LEA.HI.SX32 R195, R2, R0, 0x1a ;  /* 0x0000000002c37211 */ /* 0x000fe200078fd2ff */
[----:B------:R-:W-:Y:S01]  /*06d0*/  CS2R R26, SRZ ;  /* 0x00000000001a7805 */ /* 0x000fe2000001ff00 */
[----:B------:R-:W-:Y:S01]  /*06e0*/  MOV R168, RZ ;  /* 0x000000ff00a87202 */ /* 0x000fe20000000f00 */
[----:B------:R-:W-:Y:S01]  /*06f0*/  IMAD.MOV.U32 R162, RZ, RZ, RZ ;  /* 0x000000ffffa27224 */ /* 0x000fe200078e00ff */
[----:B------:R-:W-:Y:S01]  /*0700*/  MOV R20, RZ ;  /* 0x000000ff00147202 */ /* 0x000fe20000000f00 */
[----:B------:R1:W-:Y:S01]  /*0710*/  STL [R1+0x8], R195 ;  /* 0x000008c301007387 */ /* 0x0003e20000100800 */
[----:B------:R-:W-:Y:S01]  /*0720*/  IMAD.MOV.U32 R160, RZ, RZ, RZ ;  /* 0x000000ffffa07224 */ /* 0x000fe200078e00ff */
[----:B------:R-:W-:Y:S01]  /*0730*/  MOV R166, RZ ;  /* 0x000000ff00a67202 */ /* 0x000fe20000000f00 */
[----:B------:R-:W-:Y:S01]  /*0740*/  CS2R R164, SRZ ;  /* 0x0000000000a47805 */ /* 0x000fe2000001ff00 */
[----:B------:R-:W-:Y:S01]  /*0750*/  CS2R R22, SRZ ;  /* 0x0000000000167805 */ /* 0x000fe2000001ff00 */
[----:B------:R-:W-:Y:S01]  /*0760*/  IMAD.MOV.U32 R158, RZ, RZ, RZ ;  /* 0x000000ffff9e7224 */ /* 0x000fe200078e00ff */
[----:B------:R-:W-:Y:S01]  /*0770*/  MOV R156, RZ ;  /* 0x000000ff009c7202 */ /* 0x000fe20000000f00 */
[----:B------:R-:W-:Y:S01]  /*0780*/  CS2R R24, SRZ ;  /* 0x0000000000187805 */ /* 0x000fe2000001ff00 */
[----:B------:R-:W-:Y:S01]  /*0790*/  IMAD.MOV.U32 R154, RZ, RZ, RZ ;  /* 0x000000ffff9a7224 */ /* 0x000fe200078e00ff */
[----:B------:R-:W-:Y:S01]  /*07a0*/  MOV R152, RZ ;  /* 0x000000ff00987202 */ /* 0x000fe20000000f00 */
[----:B------:R-:W-:Y:S01]  /*07b0*/  CS2R R146, SRZ ;  /* 0x0000000000927805 */ /* 0x000fe2000001ff00 */
[----:B------:R-:W-:Y:S01]  /*07c0*/  CS2R R30, SRZ ;  /* 0x00000000001e7805 */ /* 0x000fe2000001ff00 */
[----:B------:R-:W-:Y:S01]  /*07d0*/  IMAD.MOV.U32 R144, RZ, RZ, RZ ;  /* 0x000000ffff907224 */ /* 0x000fe200078e00ff */
[----:B------:R-:W-:Y:S01]  /*07e0*/  MOV R150, RZ ;  /* 0x000000ff00967202 */ /* 0x000fe20000000f00 */
[----:B------:R-:W-:Y:S01]  /*07f0*/  IMAD.MOV.U32 R148, RZ, RZ, RZ ;  /* 0x000000ffff947224 */ /* 0x000fe200078e00ff */
[----:B------:R-:W-:Y:S01]  /*0800*/  CS2R R142, SRZ ;  /* 0x00000000008e7805 */ /* 0x000fe2000001ff00 */
[----:B------:R-:W-:Y:S01]  /*0810*/  CS2R R32, SRZ ;  /* 0x0000000000207805 */ /* 0x000fe2000001ff00 */
[----:B------:R-:W-:Y:S01]  /*0820*/  MOV R140, RZ ;  /* 0x000000ff008c7202 */ /* 0x000fe20000000f00 */
        /* <DEDUP_REMOVED lines=10> */
[----:B------:R-:W-:Y:S01]  /*08d0*/  CS2R R126, SRZ ;  /* 0x00000000007e7805 */ /* 0x000fe2000001ff00 */
[----:B------:R-:W-:Y:S01]  /*08e0*/  CS2R R124, SRZ ;  /* 0x00000000007c7805 */ /* 0x000fe2000001ff00 */
[----:B------:R-:W-:Y:S01]  /*08f0*/  IMAD.MOV.U32 R40, RZ, RZ, RZ ;  /* 0x000000ffff287224 */ /* 0x000fe200078e00ff */
[----:B------:R-:W-:Y:S01]  /*0900*/  CS2R R38, SRZ ;  /* 0x0000000000267805 */ /* 0x000fe2000001ff00 */
[----:B------:R-:W-:Y:S01]  /*0910*/  MOV R37, RZ ;  /* 0x000000ff00257202 */ /* 0x000fe20000000f00 */
[----:B------:R-:W-:Y:S05]  /*0920*/  @!P2 BRA `(.L_x_16) ;  /* 0x0000ca400000a947 */ /* 0x000fea0003800000 */
[----:B-1----:R-:W-:-:S04]  /*0930*/  ISETP.NE.U32.AND P4, PT, RZ, c[0x0][0x340], PT ;  /* 0x0000d000ff007a0c */ /* 0x002fc80003f85070 */
[----:B------:R-:W-:-:S13]  /*0940*/  ISETP.NE.AND.EX P4, PT, RZ, c[0x0][0x344], PT, P4 ;  /* 0x0000d100ff007a0c */ /* 0x000fda0003f85340 */
[----:B------:R-:W-:-:S05]  /*0950*/  @P4 IMAD.WIDE R2, R41, R18, c[0x0][0x340] ;  /* 0x0000d00029024625 */ /* 0x000fca00078e0212 */
[----:B------:R1:W2:Y:S01]  /*0960*/  @P4 LDG.E R18, [R2.64] ;  /* 0x0000000802124981 */ /* 0x0002a2000c1e1900 */
[----:B------:R-:W-:Y:S01]  /*0970*/  SHF.R.S32.HI R28, RZ, 0x1f, R192 ;  /* 0x0000001fff1c7819 */ /* 0x000fe200000114c0 */
[----:B------:R-:W-:Y:S01]  /*0980*/  IMAD.MOV.U32 R6, RZ, RZ, c[0x0][0x2c4] ;  /* 0x0000b100ff067624 */ /* 0x000fe200078e00ff */
[----:B------:R-:W-:Y:S01]  /*0990*/  SHF.R.S32.HI R0, RZ, 0x1f, R11 ;  /* 0x0000001fff007819 */ /* 0x000fe2000001140b */
[----:B------:R-:W3:Y:S01]  /*09a0*/  S2R R22, SR_CTAID.Y ;  /* 0x0000000000167919 */ /* 0x000ee20000002600 */
[-C--:B------:R-:W-:Y:S01]  /*09b0*/  LEA.HI R4, R28, R192.reuse, RZ, 0x3 ;  /* 0x000000c01c047211 */ /* 0x080fe200078f18ff */
[----:B------:R-:W-:Y:S01]  /*09c0*/  BSSY B0, `(.L_x_17) ;  /* 0x000006f000007945 */ /* 0x000fe20003800000 */
[----:B------:R-:W-:Y:S01]  /*09d0*/  ISETP.NE.AND P3, PT, R6, 0x1, PT ;  /* 0x000000010600780c */ /* 0x000fe20003f65270 */
[----:B------:R-:W-:Y:S01]  /*09e0*/  IMAD R0, R0, c[0x0][0x178], RZ ;  /* 0x00005e0000007a24 */ /* 0x000fe200078e02ff */
[----:B------:R-:W-:Y:S02]  /*09f0*/  SHF.R.S32.HI R19, RZ, 0x3, R4 ;  /* 0x00000003ff137819 */ /* 0x000fe40000011404 */
[----:B------:R-:W-:Y:S01]  /*0a00*/  LOP3.LUT R4, R4, 0xfffffff8, RZ, 0xc0, !PT ;  /* 0xfffffff804047812 */ /* 0x000fe200078ec0ff */
[----:B------:R-:W-:Y:S01]  /*0a10*/  IMAD R5, R11, c[0x0][0x17c], R0 ;  /* 0x00005f000b057a24 */ /* 0x000fe200078e0200 */
[----:B------:R-:W-:Y:S01]  /*0a20*/  SHF.R.S32.HI R8, RZ, 0x1f, R10 ;  /* 0x0000001fff087819 */ /* 0x000fe2000001140a */
[----:B------:R-:W-:Y:S01]  /*0a30*/  IMAD.SHL.U32 R0, R19, 0x40, RZ ;  /* 0x0000004013007824 */ /* 0x000fe200078e00ff */
[----:B------:R-:W-:-:S02]  /*0a40*/  IADD3 R40, -R4, R192, RZ ;  /* 0x000000c004287210 */ /* 0x000fc40007ffe1ff */
[----:B------:R-:W-:Y:S02]  /*0a50*/  IADD3 R4, P2, R10, R19, RZ ;  /* 0x000000130a047210 */ /* 0x000fe40007f5e0ff */
[----:B------:R-:W-:Y:S01]  /*0a60*/  LOP3.LUT R0, R0, 0x1c0, RZ, 0xc0, !PT ;  /* 0x000001c000007812 */ /* 0x000fe200078ec0ff */
[----:B------:R-:W-:Y:S01]  /*0a70*/  IMAD.SHL.U32 R6, R40, 0x8, RZ ;  /* 0x0000000828067824 */ /* 0x000fe200078e00ff */
[----:B------:R-:W-:Y:S02]  /*0a80*/  SHF.R.S32.HI R17, RZ, 0x1f, R41 ;  /* 0x0000001fff117819 */ /* 0x000fe40000011429 */
[----:B------:R-:W-:Y:S01]  /*0a90*/  LEA.HI R27, R28, R192, RZ, 0x4 ;  /* 0x000000c01c1b7211 */ /* 0x000fe200078f20ff */
[----:B-1----:R-:W-:Y:S01]  /*0aa0*/  IMAD.WIDE.U32 R2, R11, c[0x0][0x178], RZ ;  /* 0x00005e000b027a25 */ /* 0x002fe200078e00ff */
[----:B------:R-:W-:Y:S02]  /*0ab0*/  LOP3.LUT R7, R0, 0x38, R6, 0xf8, !PT ;  /* 0x0000003800077812 */ /* 0x000fe400078ef806 */
[----:B---3--:R-:W-:-:S02]  /*0ac0*/  SHF.R.S32.HI R16, RZ, 0x1f, R22 ;  /* 0x0000001fff107819 */ /* 0x008fc40000011416 */
[----:B------:R-:W-:Y:S02]  /*0ad0*/  IADD3 R3, R3, R5, RZ ;  /* 0x0000000503037210 */ /* 0x000fe40007ffe0ff */
[----:B------:R-:W-:Y:S01]  /*0ae0*/  SHF.R.U32.HI R5, RZ, 0x3, R0 ;  /* 0x00000003ff057819 */ /* 0x000fe20000011600 */
[----:B------:R-:W-:Y:S01]  /*0af0*/  IMAD R10, R16, c[0x0][0x1b8], RZ ;  /* 0x00006e00100a7a24 */ /* 0x000fe200078e02ff */
[----:B------:R-:W-:Y:S01]  /*0b00*/  LEA.HI.X.SX32 R0, R19, R8, 0x1, P2 ;  /* 0x0000000813007211 */ /* 0x000fe200010f0eff */
[----:B------:R-:W-:Y:S01]  /*0b10*/  IMAD.WIDE.U32 R2, R22, c[0x0][0x1b8], R2 ;  /* 0x00006e0016027a25 */ /* 0x000fe200078e0002 */
[----:B------:R-:W-:Y:S02]  /*0b20*/  LOP3.LUT R20, R7, R5, RZ, 0x3c, !PT ;  /* 0x0000000507147212 */ /* 0x000fe400078e3cff */
[----:B------:R-:W-:Y:S01]  /*0b30*/  SEL R12, R17, RZ, !P1 ;  /* 0x000000ff110c7207 */ /* 0x000fe20004800000 */
[----:B------:R-:W-:Y:S01]  /*0b40*/  IMAD R5, R40, 0x10, R19 ;  /* 0x0000001028057824 */ /* 0x000fe200078e0213 */
[----:B------:R-:W-:Y:S01]  /*0b50*/  SHF.R.S32.HI R7, RZ, 0x1f, R6 ;  /* 0x0000001fff077819 */ /* 0x000fe20000011406 */
[----:B------:R-:W-:-:S02]  /*0b60*/  IMAD R8, R0, c[0x0][0x1e0], RZ ;  /* 0x0000780000087a24 */ /* 0x000fc400078e02ff */
[----:B------:R-:W-:Y:S01]  /*0b70*/  IMAD R10, R22, c[0x0][0x1bc], R10 ;  /* 0x00006f00160a7a24 */ /* 0x000fe200078e020a */
[----:B------:R-:W-:Y:S01]  /*0b80*/  LEA R11, R35, R5, 0x7 ;  /* 0x00000005230b7211 */ /* 0x000fe200078e38ff */
[----:B------:R-:W-:Y:S02]  /*0b90*/  IMAD R0, R0, c[0x0][0x208], RZ ;  /* 0x0000820000007a24 */ /* 0x000fe400078e02ff */
[----:B------:R-:W-:Y:S01]  /*0ba0*/  IMAD.IADD R3, R3, 0x1, R10 ;  /* 0x0000000103037824 */ /* 0x000fe200078e020a */
[----:B------:R-:W-:Y:S01]  /*0bb0*/  SEL R10, R41, RZ, !P1 ;  /* 0x000000ff290a7207 */ /* 0x000fe20004800000 */
[----:B------:R-:W-:-:S04]  /*0bc0*/  @P3 IMAD.HI.U32 R13, R11, c[0x0][0x2c8], RZ ;  /* 0x0000b2000b0d3a27 */ /* 0x000fc800078e00ff */
[----:B------:R-:W-:Y:S01]  /*0bd0*/  IMAD R15, R4, c[0x0][0x20c], R0 ;  /* 0x00008300040f7a24 */ /* 0x000fe200078e0200 */
[----:B------:R-:W-:Y:S01]  /*0be0*/  MOV R0, R11 ;  /* 0x0000000b00007202 */ /* 0x000fe20000000f00 */
[----:B------:R-:W-:Y:S01]  /*0bf0*/  IMAD R12, R12, c[0x0][0x1c0], RZ ;  /* 0x000070000c0c7a24 */ /* 0x000fe200078e02ff */
[----:B------:R-:W-:Y:S01]  /*0c00*/  @P3 SHF.R.U32.HI R0, RZ, c[0x0][0x2cc], R13 ;  /* 0x0000b300ff003a19 */ /* 0x000fe2000001160d */
[----:B------:R-:W-:-:S04]  /*0c10*/  IMAD.WIDE.U32 R2, R10, c[0x0][0x1c0], R2 ;  /* 0x000070000a027a25 */ /* 0x000fc800078e0002 */
[----:B------:R-:W-:Y:S01]  /*0c20*/  IMAD R13, R10, c[0x0][0x1c4], R12 ;  /* 0x000071000a0d7a24 */ /* 0x000fe200078e020c */
[--C-:B------:R-:W-:Y:S01]  /*0c30*/  SHF.R.S32.HI R10, RZ, 0x1f, R0.reuse ;  /* 0x0000001fff0a7819 */ /* 0x100fe20000011400 */
[----:B------:R-:W-:Y:S02]  /*0c40*/  IMAD.MOV R12, RZ, RZ, -R0 ;  /* 0x000000ffff0c7224 */ /* 0x000fe400078e0a00 */
[----:B------:R-:W-:Y:S01]  /*0c50*/  IMAD R14, R4, c[0x0][0x1e4], R8 ;  /* 0x00007900040e7a24 */ /* 0x000fe200078e0208 */
[----:B------:R-:W-:Y:S01]  /*0c60*/  IADD3 R3, R3, R13, RZ ;  /* 0x0000000d03037210 */ /* 0x000fe20007ffe0ff */
[----:B------:R-:W-:Y:S01]  /*0c70*/  IMAD R12, R12, c[0x0][0x2c4], R11 ;  /* 0x0000b1000c0c7a24 */ /* 0x000fe200078e020b */
[----:B------:R-:W-:Y:S01]  /*0c80*/  LOP3.LUT R11, R27, 0xfffffff0, RZ, 0xc0, !PT ;  /* 0xfffffff01b0b7812 */ /* 0x000fe200078ec0ff */
[----:B------:R-:W-:Y:S02]  /*0c90*/  IMAD R10, R10, c[0x0][0x1b0], RZ ;  /* 0x00006c000a0a7a24 */ /* 0x000fe400078e02ff */
[----:B------:R-:W-:Y:S01]  /*0ca0*/  IMAD.WIDE.U32 R8, R4, c[0x0][0x1e0], R6 ;  /* 0x0000780004087a25 */ /* 0x000fe200078e0006 */
[----:B------:R-:W-:-:S03]  /*0cb0*/  SHF.R.S32.HI R13, RZ, 0x1f, R12 ;  /* 0x0000001fff0d7819 */ /* 0x000fc6000001140c */
[----:B------:R-:W-:-:S04]  /*0cc0*/  IMAD.WIDE.U32 R4, R4, c[0x0][0x208], R6 ;  /* 0x0000820004047a25 */ /* 0x000fc800078e0006 */
[C---:B------:R-:W-:Y:S01]  /*0cd0*/  IMAD R10, R0.reuse, c[0x0][0x1b4], R10 ;  /* 0x00006d00000a7a24 */ /* 0x040fe200078e020a */
[----:B------:R-:W-:Y:S01]  /*0ce0*/  IADD3 R5, R5, R15, RZ ;  /* 0x0000000f05057210 */ /* 0x000fe20007ffe0ff */
[----:B------:R-:W-:-:S04]  /*0cf0*/  IMAD.WIDE.U32 R2, R0, c[0x0][0x1b0], R2 ;  /* 0x00006c0000027a25 */ /* 0x000fc800078e0002 */
[----:B------:R-:W-:Y:S01]  /*0d00*/  IMAD.IADD R0, R192, 0x1, -R11 ;  /* 0x00000001c0007824 */ /* 0x000fe200078e0a0b */
[----:B------:R-:W-:Y:S01]  /*0d10*/  IADD3 R3, R3, R10, RZ ;  /* 0x0000000a03037210 */ /* 0x000fe20007ffe0ff */
[----:B------:R-:W-:Y:S02]  /*0d20*/  IMAD.IADD R9, R9, 0x1, R14 ;  /* 0x0000000109097824 */ /* 0x000fe400078e020e */
[C---:B------:R-:W-:Y:S02]  /*0d30*/  IMAD R14, R16.reuse, c[0x0][0x1e8], RZ ;  /* 0x00007a00100e7a24 */ /* 0x040fe400078e02ff */
[----:B------:R-:W-:Y:S01]  /*0d40*/  IMAD R15, R16, c[0x0][0x210], RZ ;  /* 0x00008400100f7a24 */ /* 0x000fe200078e02ff */
[----:B------:R-:W-:Y:S01]  /*0d50*/  SHF.R.S32.HI R16, RZ, 0x1f, R0 ;  /* 0x0000001fff107819 */ /* 0x000fe20000011400 */
[----:B------:R-:W-:-:S03]  /*0d60*/  IMAD.WIDE.U32 R10, R22, c[0x0][0x1e8], R8 ;  /* 0x00007a00160a7a25 */ /* 0x000fc600078e0008 */
[----:B------:R-:W-:Y:S01]  /*0d70*/  LEA.HI R26, R16, R0, RZ, 0x3 ;  /* 0x00000000101a7211 */ /* 0x000fe200078f18ff */
[----:B------:R-:W-:-:S04]  /*0d80*/  IMAD.WIDE.U32 R8, R22, c[0x0][0x210], R4 ;  /* 0x0000840016087a25 */ /* 0x000fc800078e0004 */
[----:B------:R-:W-:Y:S01]  /*0d90*/  IMAD.WIDE.U32 R4, R12, c[0x0][0x1a8], R2 ;  /* 0x00006a000c047a25 */ /* 0x000fe200078e0002 */
[----:B------:R-:W-:-:S03]  /*0da0*/  LOP3.LUT R2, R26, 0xfffffff8, RZ, 0xc0, !PT ;  /* 0xfffffff81a027812 */ /* 0x000fc600078ec0ff */
[----:B------:R-:W-:Y:S01]  /*0db0*/  IMAD R15, R22, c[0x0][0x214], R15 ;  /* 0x00008500160f7a24 */ /* 0x000fe200078e020f */
[----:B------:R-:W-:Y:S01]  /*0dc0*/  IADD3 R25, R0, -R2, RZ ;  /* 0x8000000200197210 */ /* 0x000fe20007ffe0ff */
[----:B------:R-:W-:Y:S02]  /*0dd0*/  IMAD R14, R22, c[0x0][0x1ec], R14 ;  /* 0x00007b00160e7a24 */ /* 0x000fe400078e020e */
[----:B------:R-:W-:Y:S01]  /*0de0*/  IMAD R13, R13, c[0x0][0x1a8], RZ ;  /* 0x00006a000d0d7a24 */ /* 0x000fe200078e02ff */
[----:B------:R-:W-:Y:S01]  /*0df0*/  IADD3 R9, R9, R15, RZ ;  /* 0x0000000f09097210 */ /* 0x000fe20007ffe0ff */
[----:B------:R-:W-:Y:S02]  /*0e00*/  IMAD.IADD R11, R11, 0x1, R14 ;  /* 0x000000010b0b7824 */ /* 0x000fe400078e020e */
[----:B------:R-:W-:-:S04]  /*0e10*/  IMAD R13, R12, c[0x0][0x1ac], R13 ;  /* 0x00006b000c0d7a24 */ /* 0x000fc800078e020d */
[----:B------:R-:W-:Y:S01]  /*0e20*/  IMAD.IADD R12, R5, 0x1, R13 ;  /* 0x00000001050c7824 */ /* 0x000fe200078e020d */
[C---:B------:R-:W-:Y:S01]  /*0e30*/  LEA R13, P1, R4.reuse, c[0x0][0x160], 0x1 ;  /* 0x00005800040d7a11 */ /* 0x040fe200078208ff */
[----:B------:R-:W-:Y:S01]  /*0e40*/  IMAD R5, R21, c[0x0][0x2c4], RZ ;  /* 0x0000b10015057a24 */ /* 0x000fe200078e02ff */
[----:B------:R-:W-:Y:S02]  /*0e50*/  MOV R21, 0x20 ;  /* 0x0000002000157802 */ /* 0x000fe40000000f00 */
[----:B------:R-:W-:Y:S01]  /*0e60*/  LEA.HI.X R12, R4, c[0x0][0x164], R12, 0x1, P1 ;  /* 0x00005900040c7a11 */ /* 0x000fe200008f0c0c */
[----:B------:R1:W3:Y:S01]  /*0e70*/  SHFL.IDX PT, R15, R13, RZ, 0x181f ;  /* 0x00181fff0d0f7589 */ /* 0x0002e200000e0000 */
[----:B------:R-:W-:-:S03]  /*0e80*/  LEA.HI R4, R28, R192, RZ, 0x6 ;  /* 0x000000c01c047211 */ /* 0x000fc600078f30ff */
[----:B------:R1:W4:Y:S02]  /*0e90*/  SHFL.IDX PT, R16, R12, RZ, 0x181f ;  /* 0x00181fff0c107589 */ /* 0x00032400000e0000 */
[----:B------:R-:W-:Y:S01]  /*0ea0*/  IMAD.SHL.U32 R4, R4, 0x8, RZ ;  /* 0x0000000804047824 */ /* 0x000fe200078e00ff */
[--C-:B--2---:R-:W-:Y:S01]  /*0eb0*/  @P4 SHF.R.S32.HI R3, RZ, 0x1f, R18.reuse ;  /* 0x0000001fff034819 */ /* 0x104fe20000011412 */
[----:B------:R-:W-:Y:S01]  /*0ec0*/  @P4 IMAD.MOV.U32 R2, RZ, RZ, R18 ;  /* 0x000000ffff024224 */ /* 0x000fe200078e0012 */
[----:B------:R-:W-:Y:S01]  /*0ed0*/  @!P4 MOV R2, R41 ;  /* 0x000000290002c202 */ /* 0x000fe20000000f00 */
[----:B------:R-:W-:Y:S01]  /*0ee0*/  @!P4 IMAD.MOV.U32 R3, RZ, RZ, R17 ;  /* 0x000000ffff03c224 */ /* 0x000fe200078e0011 */
[----:B------:R-:W-:Y:S01]  /*0ef0*/  LEA R17, R35, R19, 0x7 ;  /* 0x0000001323117211 */ /* 0x000fe200078e38ff */
[----:B------:R-:W-:Y:S01]  /*0f00*/  IMAD.MOV.U32 R18, RZ, RZ, 0x10 ;  /* 0x00000010ff127424 */ /* 0x000fe200078e00ff */
[----:B------:R-:W-:Y:S02]  /*0f10*/  SEL R0, R2, RZ, !P0 ;  /* 0x000000ff02007207 */ /* 0x000fe40004000000 */
[----:B------:R-:W-:-:S02]  /*0f20*/  SEL R2, R3, RZ, !P0 ;  /* 0x000000ff03027207 */ /* 0x000fc40004000000 */
[----:B------:R-:W-:Y:S01]  /*0f30*/  ISETP.GE.AND P3, PT, R17, R5, PT ;  /* 0x000000051100720c */ /* 0x000fe20003f66270 */
[----:B------:R-:W-:Y:S01]  /*0f40*/  IMAD.WIDE.U32 R30, R0, c[0x0][0x1f0], R10 ;  /* 0x00007c00001e7a25 */ /* 0x000fe200078e000a */
[----:B------:R-:W-:-:S03]  /*0f50*/  ISETP.GE.AND P0, PT, R6, c[0x0][0x198], PT ;  /* 0x0000660006007a0c */ /* 0x000fc60003f06270 */
[C---:B------:R-:W-:Y:S01]  /*0f60*/  IMAD R3, R2.reuse, c[0x0][0x1f0], RZ ;  /* 0x00007c0002037a24 */ /* 0x040fe200078e02ff */
[----:B------:R1:W-:Y:S01]  /*0f70*/  STL.64 [R1+0x38], R30 ;  /* 0x0000381e01007387 */ /* 0x0003e20000100a00 */
[----:B------:R-:W-:Y:S01]  /*0f80*/  IMAD R2, R2, c[0x0][0x218], RZ ;  /* 0x0000860002027a24 */ /* 0x000fe200078e02ff */
[----:B------:R-:W-:Y:S01]  /*0f90*/  R2P PR, R25, 0x6 ;  /* 0x0000000619007804 */ /* 0x000fe20000000000 */
[C---:B------:R-:W-:Y:S02]  /*0fa0*/  IMAD R14, R0.reuse, c[0x0][0x1f4], R3 ;  /* 0x00007d00000e7a24 */ /* 0x040fe400078e0203 */
[C---:B------:R-:W-:Y:S02]  /*0fb0*/  IMAD R2, R0.reuse, c[0x0][0x21c], R2 ;  /* 0x0000870000027a24 */ /* 0x040fe400078e0202 */
[----:B------:R-:W-:Y:S01]  /*0fc0*/  IMAD.WIDE.U32 R32, R0, c[0x0][0x218], R8 ;  /* 0x0000860000207a25 */ /* 0x000fe200078e0008 */
[----:B------:R-:W-:Y:S02]  /*0fd0*/  IADD3 R37, R31, R14, RZ ;  /* 0x0000000e1f257210 */ /* 0x000fe40007ffe0ff */
[----:B------:R-:W-:Y:S01]  /*0fe0*/  LOP3.LUT R0, R20, 0xfffffe00, R4, 0xf8, !PT ;  /* 0xfffffe0014007812 */ /* 0x000fe200078ef804 */
[----:B------:R-:W-:Y:S01]  /*0ff0*/  IMAD.IADD R23, R33, 0x1, R2 ;  /* 0x0000000121177824 */ /* 0x000fe200078e0202 */
[----:B------:R1:W-:Y:S01]  /*1000*/  STL.64 [R1+0x10], R32 ;  /* 0x0000102001007387 */ /* 0x0003e20000100a00 */
[----:B------:R-:W-:-:S02]  /*1010*/  SEL R3, R18, 0xfffffff0, !P1 ;  /* 0xfffffff012037807 */ /* 0x000fc40004800000 */
[----:B------:R-:W-:Y:S01]  /*1020*/  SEL R4, R21, 0xffffffe0, !P2 ;  /* 0xffffffe015047807 */ /* 0x000fe20005000000 */
[----:B------:R1:W-:Y:S04]  /*1030*/  STL [R1+0x4], R23 ;  /* 0x0000041701007387 */ /* 0x0003e80000100800 */
[----:B------:R1:W-:Y:S01]  /*1040*/  STL [R1+0x34], R37 ;  /* 0x0000342501007387 */ /* 0x0003e20000100800 */
[----:B------:R-:W-:Y:S05]  /*1050*/  @P3 BRA `(.L_x_18) ;  /* 0x0000005000003947 */ /* 0x000fea0003800000 */
[----:B---34-:R-:W-:Y:S01]  /*1060*/  LEA R8, P1, R6, R15, 0x1 ;  /* 0x0000000f06087211 */ /* 0x018fe200078208ff */
[----:B------:R-:W-:-:S03]  /*1070*/  IMAD.SHL.U32 R2, R0, 0x2, RZ ;  /* 0x0000000200027824 */ /* 0x000fc600078e00ff */
[----:B------:R-:W-:-:S05]  /*1080*/  LEA.HI.X R9, R6, R16, R7, 0x1, P1 ;  /* 0x0000001006097211 */ /* 0x000fca00008f0c07 */
[----:B------:R-:W-:Y:S01]  /*1090*/  @!PT LDS RZ, [RZ] ;  /* 0x00000000fffff984 */ /* 0x000fe20000000800 */
[----:B------:R2:W-:Y:S04]  /*10a0*/  LDGSTS.E.BYPASS.LTC128B.128 [R2+0x7100], [R8.64], !P0 ;  /* 0x0710000008027fae */ /* 0x0005e8000c101d48 */
.L_x_18:
[----:B---34-:R-:W-:Y:S05]  /*10b0*/  BSYNC B0 ;  /* 0x0000000000007941 */ /* 0x018fea0003800000 */
.L_x_17:
[----:B--2---:R-:W-:Y:S01]  /*10c0*/  IADD3 R9, R17, 0x10, RZ ;  /* 0x0000001011097810 */ /* 0x004fe20007ffe0ff */
[----:B------:R2:W3:Y:S01]  /*10d0*/  SHFL.IDX PT, R2, R12, 0x1, 0x181f ;  /* 0x00381f000c027f89 */ /* 0x0004e200000e0000 */
[----:B------:R-:W-:Y:S02]  /*10e0*/  BSSY B0, `(.L_x_19) ;  /* 0x0000009000007945 */ /* 0x000fe40003800000 */
[----:B------:R-:W-:Y:S01]  /*10f0*/  ISETP.GE.AND P1, PT, R9, R5, PT ;  /* 0x000000050900720c */ /* 0x000fe20003f26270 */
[----:B------:R2:W4:-:S12]  /*1100*/  SHFL.IDX PT, R8, R13, 0x1, 0x181f ;  /* 0x00381f000d087f89 */ /* 0x00051800000e0000 */
[----:B------:R-:W-:Y:S05]  /*1110*/  @P1 BRA `(.L_x_20) ;  /* 0x0000005000001947 */ /* 0x000fea0003800000 */
[----:B----4-:R-:W-:-:S04]  /*1120*/  LEA R8, P1, R6, R8, 0x1 ;  /* 0x0000000806087211 */ /* 0x010fc800078208ff */
[----:B---3--:R-:W-:Y:S01]  /*1130*/  LEA.HI.X R9, R6, R2, R7, 0x1, P1 ;  /* 0x0000000206097211 */ /* 0x008fe200008f0c07 */
[----:B------:R-:W-:-:S05]  /*1140*/  IMAD.SHL.U32 R2, R0, 0x2, RZ ;  /* 0x0000000200027824 */ /* 0x000fca00078e00ff */
[----:B------:R-:W-:Y:S01]  /*1150*/  @!PT LDS RZ, [RZ] ;  /* 0x00000000fffff984 */ /* 0x000fe20000000800 */
[----:B------:R3:W-:Y:S03]  /*1160*/  LDGSTS.E.BYPASS.LTC128B.128 [R2+0x7900], [R8.64], !P0 ;  /* 0x0790000008027fae */ /* 0x0007e6000c101d48 */
.L_x_20:
[----:B------:R-:W-:Y:S05]  /*1170*/  BSYNC B0 ;  /* 0x0000000000007941 */ /* 0x000fea0003800000 */
.L_x_19:
[----:B---3--:R-:W-:Y:S01]  /*1180*/  IADD3 R9, R17, 0x20, RZ ;  /* 0x0000002011097810 */ /* 0x008fe20007ffe0ff */
[----:B------:R3:W1:Y:S01]  /*1190*/  SHFL.IDX PT, R2, R12, 0x2, 0x181f ;  /* 0x00581f000c027f89 */ /* 0x00066200000e0000 */
[----:B------:R-:W-:Y:S02]  /*11a0*/  BSSY B0, `(.L_x_21) ;  /* 0x0000009000007945 */ /* 0x000fe40003800000 */
[----:B------:R-:W-:Y:S01]  /*11b0*/  ISETP.GE.AND P1, PT, R9, R5, PT ;  /* 0x000000050900720c */ /* 0x000fe20003f26270 */
[----:B----4-:R3:W4:-:S12]  /*11c0*/  SHFL.IDX PT, R8, R13, 0x2, 0x181f ;  /* 0x00581f000d087f89 */ /* 0x01071800000e0000 */
[----:B------:R-:W-:Y:S05]  /*11d0*/  @P1 BRA `(.L_x_22) ;  /* 0x0000005000001947 */ /* 0x000fea0003800000 */
[----:B----4-:R-:W-:-:S04]  /*11e0*/  LEA R8, P1, R6, R8, 0x1 ;  /* 0x0000000806087211 */ /* 0x010fc800078208ff */
[----:B-1----:R-:W-:Y:S01]  /*11f0*/  LEA.HI.X R9, R6, R2, R7, 0x1, P1 ;  /* 0x0000000206097211 */ /* 0x002fe200008f0c07 */
[----:B------:R-:W-:-:S05]  /*1200*/  IMAD.SHL.U32 R2, R0, 0x2, RZ ;  /* 0x0000000200027824 */ /* 0x000fca00078e00ff */
[----:B------:R-:W-:Y:S01]  /*1210*/  @!PT LDS RZ, [RZ] ;  /* 0x00000000fffff984 */ /* 0x000fe20000000800 */
[----:B------:R1:W-:Y:S03]  /*1220*/  LDGSTS.E.BYPASS.LTC128B.128 [R2+0x8100], [R8.64], !P0 ;  /* 0x0810000008027fae */ /* 0x0003e6000c101d48 */
.L_x_22:
[----:B------:R-:W-:Y:S05]  /*1230*/  BSYNC B0 ;  /* 0x0000000000007941 */ /* 0x000fea0003800000 */
.L_x_21:
[----:B-1----:R-:W-:Y:S01]  /*1240*/  IADD3 R9, R17, 0x30, RZ ;  /* 0x0000003011097810 */ /* 0x002fe20007ffe0ff */
[----:B------:R1:W2:Y:S01]  /*1250*/  SHFL.IDX PT, R2, R12, 0x3, 0x181f ;  /* 0x00781f000c027f89 */ /* 0x0002a200000e0000 */
[----:B------:R-:W-:Y:S02]  /*1260*/  BSSY B0, `(.L_x_23) ;  /* 0x0000009000007945 */ /* 0x000fe40003800000 */
[----:B------:R-:W-:Y:S01]  /*1270*/  ISETP.GE.AND P1, PT, R9, R5, PT ;  /* 0x000000050900720c */ /* 0x000fe20003f26270 */
[----:B----4-:R1:W4:-:S12]  /*1280*/  SHFL.IDX PT, R8, R13, 0x3, 0x181f ;  /* 0x00781f000d087f89 */ /* 0x01031800000e0000 */
[----:B------:R-:W-:Y:S05]  /*1290*/  @P1 BRA `(.L_x_24) ;  /* 0x0000005000001947 */ /* 0x000fea0003800000 */
[----:B----4-:R-:W-:-:S04]  /*12a0*/  LEA R8, P1, R6, R8, 0x1 ;  /* 0x0000000806087211 */ /* 0x010fc800078208ff */
[----:B--2---:R-:W-:Y:S01]  /*12b0*/  LEA.HI.X R9, R6, R2, R7, 0x1, P1 ;  /* 0x0000000206097211 */ /* 0x004fe200008f0c07 */
[----:B------:R-:W-:-:S05]  /*12c0*/  IMAD.SHL.U32 R2, R0, 0x2, RZ ;  /* 0x0000000200027824 */ /* 0x000fca00078e00ff */
[----:B------:R-:W-:Y:S01]  /*12d0*/  @!PT LDS RZ, [RZ] ;  /* 0x00000000fffff984 */ /* 0x000fe20000000800 */
[----:B------:R2:W-:Y:S03]  /*12e0*/  LDGSTS.E.BYPASS.LTC128B.128 [R2+0x8900], [R8.64], !P0 ;  /* 0x0890000008027fae */ /* 0x0005e6000c101d48 */
.L_x_24:
[----:B------:R-:W-:Y:S05]  /*12f0*/  BSYNC B0 ;  /* 0x0000000000007941 */ /* 0x000fea0003800000 */
.L_x_23:
[----:B--2---:R-:W-:Y:S01]  /*1300*/  IADD3 R9, R17, 0x40, RZ ;  /* 0x0000004011097810 */ /* 0x004fe20007ffe0ff */
        /* <DEDUP_REMOVED lines=10> */
.L_x_26:
[----:B------:R-:W-:Y:S05]  /*13b0*/  BSYNC B0 ;  /* 0x0000000000007941 */ /* 0x000fea0003800000 */
.L_x_25:
        /* <DEDUP_REMOVED lines=11> */
.L_x_28:
[----:B------:R-:W-:Y:S05]  /*1470*/  BSYNC B0 ;  /* 0x0000000000007941 */ /* 0x000fea0003800000 */
.L_x_27:
        /* <DEDUP_REMOVED lines=11> */
.L_x_30:
[----:B------:R-:W-:Y:S05]  /*1530*/  BSYNC B0 ;  /* 0x0000000000007941 */ /* 0x000fea0003800000 */
.L_x_29:
[----:B-1--4-:R-:W1:Y:S01]  /*1540*/  SHFL.IDX PT, R8, R13, 0x7, 0x181f ;  /* 0x00f81f000d087f89 */ /* 0x012e6200000e0000 */
[----:B------:R-:W-:Y:S01]  /*1550*/  IADD3 R9, R17, 0x70, RZ ;  /* 0x0000007011097810 */ /* 0x000fe20007ffe0ff */
[----:B------:R-:W-:Y:S01]  /*1560*/  ULDC.64 UR4, c[0x0][0x208] ;  /* 0x0000820000047ab9 */ /* 0x000fe20000000a00 */
[----:B------:R-:W-:Y:S01]  /*1570*/  SHF.L.U32 R241, R0, 0x1, RZ ;  /* 0x0000000100f17819 */ /* 0x000fe200000006ff */
[----:B------:R-:W4:Y:S01]  /*1580*/  SHFL.IDX PT, R2, R12, 0x7, 0x181f ;  /* 0x00f81f000c027f89 */ /* 0x000f2200000e0000 */
[----:B------:R-:W-:Y:S01]  /*1590*/  ISETP.GE.AND P1, PT, R9, R5, PT ;  /* 0x000000050900720c */ /* 0x000fe20003f26270 */
[----:B------:R-:W-:Y:S01]  /*15a0*/  USHF.L.U32 UR7, UR4, 0x5, URZ ;  /* 0x0000000504077899 */ /* 0x000fe2000800063f */
[----:B------:R-:W-:Y:S01]  /*15b0*/  MOV R5, 0x70 ;  /* 0x0000007000057802 */ /* 0x000fe20000000f00 */
[----:B------:R-:W-:Y:S01]  /*15c0*/  UMOV UR6, 0x5 ;  /* 0x0000000500067882 */ /* 0x000fe20000000000 */
[C---:B------:R-:W-:Y:S01]  /*15d0*/  IADD3 R17, R195.reuse, -0x1, RZ ;  /* 0xffffffffc3117810 */ /* 0x040fe20007ffe0ff */
[----:B------:R-:W-:Y:S01]  /*15e0*/  USHF.L.U64.HI UR5, UR4, UR6, UR5 ;  /* 0x0000000604057299 */ /* 0x000fe20008010205 */
[----:B------:R-:W-:Y:S01]  /*15f0*/  MOV R198, R36 ;  /* 0x0000002400c67202 */ /* 0x000fe20000000f00 */
[----:B------:R-:W-:Y:S01]  /*1600*/  IMAD R156, R195, -0x70, R5 ;  /* 0xffffff90c39c7824 */ /* 0x000fe200078e0205 */
[----:B------:R-:W-:Y:S01]  /*1610*/  MOV R199, R37 ;  /* 0x0000002500c77202 */ /* 0x000fe20000000f00 */
[C---:B------:R-:W-:Y:S01]  /*1620*/  IMAD R10, R5.reuse, c[0x0][0x1e4], RZ ;  /* 0x00007900050a7a24 */ /* 0x040fe200078e02ff */
[----:B------:R-:W-:Y:S01]  /*1630*/  SHF.R.S32.HI R24, RZ, 0x1f, R17 ;  /* 0x0000001fff187819 */ /* 0x000fe20000011411 */
[----:B------:R-:W-:Y:S01]  /*1640*/  IMAD.WIDE.U32 R196, R5, c[0x0][0x1e0], RZ ;  /* 0x0000780005c47a25 */ /* 0x000fe200078e00ff */
[----:B------:R-:W-:-:S02]  /*1650*/  IADD3 R18, R156, R112, -R19 ;  /* 0x000000709c127210 */ /* 0x000fc40007ffe813 */
[----:B------:R-:W-:Y:S02]  /*1660*/  MOV R198, R30 ;  /* 0x0000001e00c67202 */ /* 0x000fe40000000f00 */
[----:B------:R-:W-:Y:S02]  /*1670*/  IADD3 R191, R197, R10, RZ ;  /* 0x0000000ac5bf7210 */ /* 0x000fe40007ffe0ff */
[----:B------:R-:W-:Y:S01]  /*1680*/  ISETP.GE.AND P5, PT, R18, 0x1, PT ;  /* 0x000000011200780c */ /* 0x000fe20003fa6270 */
[----:B------:R-:W-:Y:S01]  /*1690*/  STL.64 [R1+0x30], R198 ;  /* 0x000030c601007387 */ /* 0x000fe20000100a00 */
[----:B-1----:R-:W-:Y:S01]  /*16a0*/  @!P1 LEA R8, P2, R6, R8, 0x1 ;  /* 0x0000000806089211 */ /* 0x002fe200078408ff */
[----:B------:R-:W-:Y:S01]  /*16b0*/  IMAD R0, R191, R17, RZ ;  /* 0x00000011bf007224 */ /* 0x000fe200078e02ff */
[----:B------:R-:W-:Y:S02]  /*16c0*/  ISETP.GE.AND P3, PT, R18, 0x21, PT ;  /* 0x000000211200780c */ /* 0x000fe40003f66270 */
[----:B----4-:R-:W-:Y:S01]  /*16d0*/  @!P1 LEA.HI.X R9, R6, R2, R7, 0x1, P2 ;  /* 0x0000000206099211 */ /* 0x010fe200010f0c07 */
[----:B------:R-:W-:Y:S01]  /*16e0*/  IMAD R0, R24, R196, R0 ;  /* 0x000000c418007224 */ /* 0x000fe200078e0200 */
[----:B------:R-:W-:-:S02]  /*16f0*/  ISETP.GE.AND P2, PT, R6, c[0x0][0x1d4], PT ;  /* 0x0000750006007a0c */ /* 0x000fc40003f46270 */
[----:B------:R-:W-:Y:S01]  /*1700*/  MOV R193, c[0x0][0x1e0] ;  /* 0x0000780000c17a02 */ /* 0x000fe20000000f00 */
[----:B------:R-:W-:Y:S01]  /*1710*/  @!PT LDS RZ, [RZ] ;  /* 0x00000000fffff984 */ /* 0x000fe20000000800 */
[----:B------:R1:W-:Y:S01]  /*1720*/  @!P1 LDGSTS.E.BYPASS.LTC128B.128 [R241+0xa900], [R8.64], !P0 ;  /* 0x0a90000008f19fae */ /* 0x0003e2000c101d48 */
[C---:B------:R-:W-:Y:S02]  /*1730*/  ISETP.GE.AND P0, PT, R18.reuse, 0x11, PT ;  /* 0x000000111200780c */ /* 0x040fe40003f06270 */
[----:B------:R-:W-:Y:S01]  /*1740*/  ISETP.GE.AND P6, PT, R18, 0x31, PT ;  /* 0x000000311200780c */ /* 0x000fe20003fc6270 */
[----:B------:R-:W0:Y:S01]  /*1750*/  LDGDEPBAR ;  /* 0x00000000000079af */ /* 0x000e220000000000 */
[----:B--23--:R-:W-:Y:S01]  /*1760*/  IMAD.WIDE.U32 R12, R193, 0x20, RZ ;  /* 0x00000020c10c7825 */ /* 0x00cfe200078e00ff */
[----:B------:R-:W-:Y:S02]  /*1770*/  MOV R194, c[0x0][0x1e4] ;  /* 0x0000790000c27a02 */ /* 0x000fe40000000f00 */
[----:B------:R-:W-:Y:S02]  /*1780*/  MOV R30, R22 ;  /* 0x00000016001e7202 */ /* 0x000fe40000000f00 */
[----:B------:R-:W-:-:S02]  /*1790*/  SHF.L.U32 R7, R194, 0x5, RZ ;  /* 0x00000005c2077819 */ /* 0x000fc400000006ff */
[----:B------:R-:W-:Y:S02]  /*17a0*/  MOV R31, R23 ;  /* 0x00000017001f7202 */ /* 0x000fe40000000f00 */
[----:B------:R-:W-:Y:S02]  /*17b0*/  SHF.R.S32.HI R15, RZ, 0x4, R27 ;  /* 0x00000004ff0f7819 */ /* 0x000fe4000001141b */
[----:B------:R-:W-:Y:S02]  /*17c0*/  SHF.L.U32 R19, R19, 0x3, RZ ;  /* 0x0000000313137819 */ /* 0x000fe400000006ff */
[----:B------:R-:W-:Y:S02]  /*17d0*/  LEA.HI R14, R27, R15, RZ, 0x1 ;  /* 0x0000000f1b0e7211 */ /* 0x000fe400078f08ff */
[----:B------:R-:W-:Y:S02]  /*17e0*/  MOV R30, R32 ;  /* 0x00000020001e7202 */ /* 0x000fe40000000f00 */
[----:B------:R-:W-:-:S03]  /*17f0*/  LEA.HI R190, R28, R192, RZ, 0x5 ;  /* 0x000000c01cbe7211 */ /* 0x000fc600078f28ff */
[----:B------:R-:W-:Y:S01]  /*1800*/  STL.64 [R1], R30 ;  /* 0x0000001e01007387 */ /* 0x000fe20000100a00 */
[----:B-1----:R-:W-:-:S03]  /*1810*/  IMAD.WIDE.U32 R8, R17, R196, R198 ;  /* 0x000000c411087225 */ /* 0x002fc600078e00c6 */
[----:B------:R-:W-:Y:S02]  /*1820*/  BAR.SYNC.DEFER_BLOCKING 0x0 ;  /* 0x0000000000007b1d */ /* 0x000fe40000010000 */
[C---:B------:R-:W-:Y:S02]  /*1830*/  @P5 LEA R10, P1, R8.reuse, c[0x0][0x1c8], 0x1 ;  /* 0x00007200080a5a11 */ /* 0x040fe400078208ff */
[----:B------:R-:W-:Y:S02]  /*1840*/  IADD3 R9, R9, R0, RZ ;  /* 0x0000000009097210 */ /* 0x000fe40007ffe0ff */
[----:B------:R-:W-:Y:S02]  /*1850*/  @P0 LEA R0, P4, R193, R8, 0x4 ;  /* 0x00000008c1000211 */ /* 0x000fe400078820ff */
[C---:B------:R-:W-:Y:S02]  /*1860*/  @P5 LEA.HI.X R11, R8.reuse, c[0x0][0x1cc], R9, 0x1, P1 ;  /* 0x00007300080b5a11 */ /* 0x040fe400008f0c09 */
[----:B------:R-:W-:-:S02]  /*1870*/  @P3 IADD3 R2, P1, R8, R12, RZ ;  /* 0x0000000c08023210 */ /* 0x000fc40007f3e0ff */
[----:B------:R-:W-:Y:S02]  /*1880*/  @P0 LEA.HI.X R5, R193, R9, R194, 0x4, P4 ;  /* 0x00000009c1050211 */ /* 0x000fe400020f24c2 */
[C---:B------:R-:W-:Y:S02]  /*1890*/  @P0 LEA R12, P4, R0.reuse, c[0x0][0x1c8], 0x1 ;  /* 0x00007200000c0a11 */ /* 0x040fe400078808ff */
[----:B------:R-:W-:Y:S02]  /*18a0*/  @P3 IADD3.X R7, R9, R13, R7, P1, !PT ;  /* 0x0000000d09073210 */ /* 0x000fe40000ffe407 */
[----:B------:R-:W-:Y:S01]  /*18b0*/  @P0 LEA.HI.X R13, R0, c[0x0][0x1cc], R5, 0x1, P4 ;  /* 0x00007300000d0a11 */ /* 0x000fe200020f0c05 */
[----:B------:R-:W-:Y:S01]  /*18c0*/  @P6 IMAD R0, R194, 0x30, RZ ;  /* 0x00000030c2006824 */ /* 0x000fe200078e02ff */
[C---:B------:R-:W-:Y:S01]  /*18d0*/  ISETP.GE.AND P4, PT, R18.reuse, 0x51, PT ;  /* 0x000000511200780c */ /* 0x040fe20003f86270 */
[----:B------:R-:W-:Y:S01]  /*18e0*/  @!PT LDS RZ, [RZ] ;  /* 0x00000000fffff984 */ /* 0x000fe20000000800 */
[----:B------:R-:W-:Y:S01]  /*18f0*/  @!PT LDS RZ, [RZ] ;  /* 0x00000000fffff984 */ /* 0x000fe20000000800 */
[----:B------:R-:W-:Y:S01]  /*1900*/  @!PT LDS RZ, [RZ] ;  /* 0x00000000fffff984 */ /* 0x000fe20000000800 */
[----:B------:R1:W-:Y:S01]  /*1910*/  @P5 LDGSTS.E.BYPASS.LTC128B.128 [R241+0x3900], [R10.64], !P2 ;  /* 0x039000000af15fae */ /* 0x0003e2000d101d48 */
[----:B------:R-:W-:-:S03]  /*1920*/  ISETP.GE.AND P5, PT, R18, 0x41, PT ;  /* 0x000000411200780c */ /* 0x000fc60003fa6270 */
[----:B------:R2:W-:Y:S01]  /*1930*/  @P0 LDGSTS.E.BYPASS.LTC128B.128 [R241+0x4100], [R12.64], !P2 ;  /* 0x041000000cf10fae */ /* 0x0005e2000d101d48 */
[----:B-1----:R-:W-:Y:S01]  /*1940*/  @P6 IMAD.WIDE.U32 R10, R193, 0x30, R8 ;  /* 0x00000030c10a6825 */ /* 0x002fe200078e0008 */
[----:B--2---:R-:W-:-:S04]  /*1950*/  @P3 LEA R12, P1, R2, c[0x0][0x1c8], 0x1 ;  /* 0x00007200020c3a11 */ /* 0x004fc800078208ff */
[----:B------:R-:W-:Y:S02]  /*1960*/  @P6 IADD3 R0, R11, R0, RZ ;  /* 0x000000000b006210 */ /* 0x000fe40007ffe0ff */
[----:B------:R-:W-:Y:S02]  /*1970*/  @P6 LEA R22, P0, R10, c[0x0][0x1c8], 0x1 ;  /* 0x000072000a166a11 */ /* 0x000fe400078008ff */
[----:B------:R-:W-:Y:S01]  /*1980*/  @P3 LEA.HI.X R13, R2, c[0x0][0x1cc], R7, 0x1, P1 ;  /* 0x00007300020d3a11 */ /* 0x000fe200008f0c07 */
[----:B------:R-:W-:Y:S01]  /*1990*/  @P4 IMAD R7, R194, 0x50, RZ ;  /* 0x00000050c2074824 */ /* 0x000fe200078e02ff */
[----:B------:R-:W-:Y:S02]  /*19a0*/  @P6 LEA.HI.X R23, R10, c[0x0][0x1cc], R0, 0x1, P0 ;  /* 0x000073000a176a11 */ /* 0x000fe400000f0c00 */
[----:B------:R-:W-:Y:S01]  /*19b0*/  @P5 LEA R0, P0, R193, R8, 0x6 ;  /* 0x00000008c1005211 */ /* 0x000fe200078030ff */
[----:B------:R1:W-:Y:S01]  /*19c0*/  @P3 LDGSTS.E.BYPASS.LTC128B.128 [R241+0x4900], [R12.64], !P2 ;  /* 0x049000000cf13fae */ /* 0x0003e2000d101d48 */
[----:B------:R-:W-:-:S02]  /*19d0*/  SHF.L.U32 R2, R40, 0x6, RZ ;  /* 0x0000000628027819 */ /* 0x000fc400000006ff */
[----:B------:R-:W-:Y:S01]  /*19e0*/  @P4 MOV R10, R8 ;  /* 0x00000008000a4202 */ /* 0x000fe20000000f00 */
[----:B------:R2:W-:Y:S01]  /*19f0*/  @P6 LDGSTS.E.BYPASS.LTC128B.128 [R241+0x5100], [R22.64], !P2 ;  /* 0x0510000016f16fae */ /* 0x0005e2000d101d48 */
[-C--:B------:R-:W-:Y:S02]  /*1a00*/  @P4 MOV R11, R9.reuse ;  /* 0x00000009000b4202 */ /* 0x080fe40000000f00 */
[C---:B------:R-:W-:Y:S02]  /*1a10*/  @P5 LEA.HI.X R5, R193.reuse, R9, R194, 0x6, P0 ;  /* 0x00000009c1055211 */ /* 0x040fe400000f34c2 */
[----:B------:R-:W-:Y:S01]  /*1a20*/  ISETP.GE.AND P1, PT, R18, 0x61, PT ;  /* 0x000000611200780c */ /* 0x000fe20003f26270 */
[----:B------:R-:W-:Y:S01]  /*1a30*/  @P4 IMAD.WIDE.U32 R10, R193, 0x50, R10 ;  /* 0x00000050c10a4825 */ /* 0x000fe200078e000a */
[----:B------:R-:W-:Y:S02]  /*1a40*/  @P5 LEA R20, P0, R0, c[0x0][0x1c8], 0x1 ;  /* 0x0000720000145a11 */ /* 0x000fe400078008ff */
[----:B------:R-:W-:-:S02]  /*1a50*/  LOP3.LUT R2, R2, 0x1c0, RZ, 0xc0, !PT ;  /* 0x000001c002027812 */ /* 0x000fc400078ec0ff */
[----:B------:R-:W-:Y:S02]  /*1a60*/  @P5 LEA.HI.X R21, R0, c[0x0][0x1cc], R5, 0x1, P0 ;  /* 0x0000730000155a11 */ /* 0x000fe400000f0c05 */
[----:B------:R-:W-:Y:S02]  /*1a70*/  LOP3.LUT R0, R2, 0x8, R19, 0xf8, !PT ;  /* 0x0000000802007812 */ /* 0x000fe400078ef813 */
[----:B------:R-:W-:Y:S01]  /*1a80*/  SHF.R.U32.HI R2, RZ, 0x3, R2 ;  /* 0x00000003ff027819 */ /* 0x000fe20000011602 */
[----:B------:R2:W-:Y:S01]  /*1a90*/  @P5 LDGSTS.E.BYPASS.LTC128B.128 [R241+0x5900], [R20.64], !P2 ;  /* 0x0590000014f15fae */ /* 0x0005e2000d101d48 */
[----:B------:R-:W-:Y:S01]  /*1aa0*/  LOP3.LUT R5, R14, 0xfffffffe, RZ, 0xc0, !PT ;  /* 0xfffffffe0e057812 */ /* 0x000fe200078ec0ff */
[----:B------:R-:W-:Y:S01]  /*1ab0*/  @P1 IMAD.WIDE.U32 R8, R193, 0x60, R8 ;  /* 0x00000060c1081825 */ /* 0x000fe200078e0008 */
[----:B------:R-:W-:Y:S02]  /*1ac0*/  @P4 IADD3 R7, R11, R7, RZ ;  /* 0x000000070b074210 */ /* 0x000fe40007ffe0ff */
[----:B------:R-:W-:-:S02]  /*1ad0*/  @P4 LEA R14, P0, R10, c[0x0][0x1c8], 0x1 ;  /* 0x000072000a0e4a11 */ /* 0x000fc400078008ff */
[----:B------:R-:W-:Y:S01]  /*1ae0*/  LOP3.LUT R16, R0, R2, RZ, 0x3c, !PT ;  /* 0x0000000200107212 */ /* 0x000fe200078e3cff */
[----:B-1----:R-:W-:Y:S01]  /*1af0*/  IMAD R13, R24, c[0x0][0x208], RZ ;  /* 0x00008200180d7a24 */ /* 0x002fe200078e02ff */
[----:B------:R-:W-:Y:S02]  /*1b00*/  IADD3 R5, R15, -R5, RZ ;  /* 0x800000050f057210 */ /* 0x000fe40007ffe0ff */
[----:B------:R-:W-:Y:S01]  /*1b10*/  SHF.L.U32 R0, R25, 0x6, RZ ;  /* 0x0000000619007819 */ /* 0x000fe200000006ff */
[C---:B------:R-:W-:Y:S01]  /*1b20*/  IMAD R13, R17.reuse, c[0x0][0x20c], R13 ;  /* 0x00008300110d7a24 */ /* 0x040fe200078e020d */
[----:B------:R-:W-:Y:S01]  /*1b30*/  @P4 LEA.HI.X R15, R10, c[0x0][0x1cc], R7, 0x1, P0 ;  /* 0x000073000a0f4a11 */ /* 0x000fe200000f0c07 */
[----:B------:R-:W-:Y:S01]  /*1b40*/  @P1 IMAD R7, R194, 0x60, RZ ;  /* 0x00000060c2071824 */ /* 0x000fe200078e02ff */
[----:B------:R-:W-:Y:S01]  /*1b50*/  LOP3.LUT R2, R0, 0x1c0, RZ, 0xc0, !PT ;  /* 0x000001c000027812 */ /* 0x000fe200078ec0ff */
[----:B------:R-:W-:Y:S01]  /*1b60*/  IMAD.WIDE.U32 R10, R17, c[0x0][0x208], RZ ;  /* 0x00008200110a7a25 */ /* 0x000fe200078e00ff */
[C---:B------:R-:W-:Y:S01]  /*1b70*/  LEA R0, R5.reuse, R16, 0x9 ;  /* 0x0000001005007211 */ /* 0x040fe200078e48ff */
[----:B------:R1:W-:Y:S01]  /*1b80*/  @P4 LDGSTS.E.BYPASS.LTC128B.128 [R241+0x6100], [R14.64], !P2 ;  /* 0x061000000ef14fae */ /* 0x0003e2000d101d48 */
[----:B------:R-:W-:-:S02]  /*1b90*/  SHF.L.U32 R16, R5, 0x3, RZ ;  /* 0x0000000305107819 */ /* 0x000fc400000006ff */
[----:B------:R-:W-:Y:S02]  /*1ba0*/  @P1 IADD3 R5, R9, R7, RZ ;  /* 0x0000000709051210 */ /* 0x000fe40007ffe0ff */
[----:B------:R-:W-:Y:S02]  /*1bb0*/  @P1 LEA R12, P0, R8, c[0x0][0x1c8], 0x1 ;  /* 0x00007200080c1a11 */ /* 0x000fe400078008ff */
[----:B------:R-:W-:Y:S01]  /*1bc0*/  IADD3 R7, R11, R13, RZ ;  /* 0x0000000d0b077210 */ /* 0x000fe20007ffe0ff */
[----:B------:R-:W-:Y:S01]  /*1bd0*/  IMAD.WIDE.U32 R10, R10, 0x70, R30 ;  /* 0x000000700a0a7825 */ /* 0x000fe200078e001e */
[----:B------:R-:W-:Y:S02]  /*1be0*/  @P1 LEA.HI.X R13, R8, c[0x0][0x1cc], R5, 0x1, P0 ;  /* 0x00007300080d1a11 */ /* 0x000fe400000f0c05 */
[----:B------:R-:W-:Y:S02]  /*1bf0*/  LOP3.LUT P3, RZ, R40, 0x2, RZ, 0xc0, !PT ;  /* 0x0000000228ff7812 */ /* 0x000fe4000786c0ff */
[----:B------:R-:W-:Y:S01]  /*1c00*/  SHF.L.U32 R119, R0, 0x1, RZ ;  /* 0x0000000100777819 */ /* 0x000fe200000006ff */
[----:B------:R3:W-:Y:S01]  /*1c10*/  @P1 LDGSTS.E.BYPASS.LTC128B.128 [R241+0x6900], [R12.64], !P2 ;  /* 0x069000000cf11fae */ /* 0x0007e2000d101d48 */
[----:B------:R-:W-:Y:S01]  /*1c20*/  IMAD R0, R7, 0x70, RZ ;  /* 0x0000007007007824 */ /* 0x000fe200078e02ff */
[----:B------:R-:W-:-:S02]  /*1c30*/  LOP3.LUT R8, R2, 0x8, R16, 0xf8, !PT ;  /* 0x0000000802087812 */ /* 0x000fc400078ef810 */
[----:B------:R-:W0:Y:S01]  /*1c40*/  LDGDEPBAR ;  /* 0x00000000000079af */ /* 0x000e220000000000 */
[----:B------:R-:W-:Y:S02]  /*1c50*/  IADD3 R5, R119, 0x3900, RZ ;  /* 0x0000390077057810 */ /* 0x000fe40007ffe0ff */
[----:B------:R-:W-:Y:S02]  /*1c60*/  SHF.R.U32.HI R2, RZ, 0x3, R2 ;  /* 0x00000003ff027819 */ /* 0x000fe40000011602 */
[----:B------:R-:W-:Y:S02]  /*1c70*/  LEA R16, P0, R10, c[0x0][0x1f8], 0x1 ;  /* 0x00007e000a107a11 */ /* 0x000fe400078008ff */
[----:B------:R-:W-:Y:S02]  /*1c80*/  IADD3 R0, R11, R0, RZ ;  /* 0x000000000b007210 */ /* 0x000fe40007ffe0ff */
[----:B------:R-:W-:Y:S02]  /*1c90*/  IADD3 R234, R119, 0x3920, RZ ;  /* 0x0000392077ea7810 */ /* 0x000fe40007ffe0ff */
[----:B------:R-:W-:-:S02]  /*1ca0*/  @P3 IADD3 R234, R5, -0x20, RZ ;  /* 0xffffffe005ea3810 */ /* 0x000fc40007ffe0ff */
[----:B------:R-:W-:Y:S02]  /*1cb0*/  LOP3.LUT R5, R8, R2, RZ, 0x3c, !PT ;  /* 0x0000000208057212 */ /* 0x000fe400078e3cff */
[----:B------:R-:W-:Y:S02]  /*1cc0*/  LEA.HI.X R17, R10, c[0x0][0x1fc], R0, 0x1, P0 ;  /* 0x00007f000a117a11 */ /* 0x000fe400000f0c00 */
[----:B------:R-:W-:Y:S02]  /*1cd0*/  SHF.L.U32 R2, R26, 0x6, RZ ;  /* 0x000000061a027819 */ /* 0x000fe400000006ff */
[----:B------:R-:W-:Y:S02]  /*1ce0*/  SHF.L.U32 R0, R190, 0x5, RZ ;  /* 0x00000005be007819 */ /* 0x000fe400000006ff */
[----:B------:R-:W-:Y:S02]  /*1cf0*/  LOP3.LUT R2, R2, 0xfffffe00, RZ, 0xc0, !PT ;  /* 0xfffffe0002027812 */ /* 0x000fe400078ec0ff */
[----:B------:R-:W-:Y:S01]  /*1d00*/  LOP3.LUT R0, R0, 0x7ffffc00, RZ, 0xc0, !PT ;  /* 0x7ffffc0000007812 */ /* 0x000fe200078ec0ff */
[----:B------:R-:W-:-:S04]  /*1d10*/  DEPBAR.LE SB0, 0x1 ;  /* 0x000080400000791a */ /* 0x000fc80000000000 */
[----:B------:R-:W-:-:S04]  /*1d20*/  DEPBAR.LE SB0, 0x0 ;  /* 0x000080000000791a */ /* 0x000fc80000000000 */
[----:B------:R-:W-:Y:S01]  /*1d30*/  BAR.SYNC.DEFER_BLOCKING 0x0 ;  /* 0x0000000000007b1d */ /* 0x000fe20000010000 */
[----:B------:R-:W-:Y:S02]  /*1d40*/  IADD3 R0, R5, R2, R0 ;  /* 0x0000000205007210 */ /* 0x000fe40007ffe000 */
[----:B------:R-:W-:Y:S02]  /*1d50*/  ISETP.GE.AND P3, PT, R6, c[0x0][0x1d4], PT ;  /* 0x0000750006007a0c */ /* 0x000fe40003f66270 */
[----:B------:R-:W-:Y:S02]  /*1d60*/  SHF.L.U32 R230, R0, 0x1, RZ ;  /* 0x0000000100e67819 */ /* 0x000fe400000006ff */
[----:B------:R-:W-:Y:S02]  /*1d70*/  ISETP.LT.OR P6, PT, R18, 0x1, P3 ;  /* 0x000000011200780c */ /* 0x000fe40001fc1670 */
[----:B---3--:R-:W-:Y:S02]  /*1d80*/  IADD3 R12, P1, R16, UR7, RZ ;  /* 0x00000007100c7c10 */ /* 0x008fe4000ff3e0ff */
[----:B------:R-:W-:-:S02]  /*1d90*/  LEA R233, R3, R230, 0x1 ;  /* 0x000000e603e97211 */ /* 0x000fc400078e08ff */
[----:B------:R-:W-:Y:S02]  /*1da0*/  ISETP.LT.OR P5, PT, R18, 0x11, P3 ;  /* 0x000000111200780c */ /* 0x000fe40001fa1670 */
[----:B------:R-:W-:Y:S02]  /*1db0*/  IADD3 R10, P4, R12, UR7, RZ ;  /* 0x000000070c0a7c10 */ /* 0x000fe4000ff9e0ff */
[----:B------:R-:W-:Y:S02]  /*1dc0*/  ISETP.LT.OR P0, PT, R18, 0x21, P3 ;  /* 0x000000211200780c */ /* 0x000fe40001f01670 */
[----:B------:R-:W-:Y:S02]  /*1dd0*/  IADD3.X R13, R17, UR5, RZ, P1, !PT ;  /* 0x00000005110d7c10 */ /* 0x000fe40008ffe4ff */
[----:B------:R-:W-:Y:S02]  /*1de0*/  IADD3 R8, P1, R10, UR7, RZ ;  /* 0x000000070a087c10 */ /* 0x000fe4000ff3e0ff */
[----:B------:R-:W-:Y:S01]  /*1df0*/  IADD3.X R11, R13, UR5, RZ, P4, !PT ;  /* 0x000000050d0b7c10 */ /* 0x000fe2000a7fe4ff */
[----:B------:R-:W-:Y:S01]  /*1e00*/  LDSM.16.M88.4 R36, [R230+0x7100] ;  /* 0x00710000e624783b */ /* 0x000fe20000000200 */
[----:B------:R-:W-:-:S02]  /*1e10*/  IADD3 R6, P4, R8, UR7, RZ ;  /* 0x0000000708067c10 */ /* 0x000fc4000ff9e0ff */
[----:B------:R-:W-:Y:S01]  /*1e20*/  IADD3.X R9, R11, UR5, RZ, P1, !PT ;  /* 0x000000050b097c10 */ /* 0x000fe20008ffe4ff */
[----:B------:R-:W3:Y:S01]  /*1e30*/  LDSM.16.M88.4 R48, [R119+0x3900] ;  /* 0x003900007730783b */ /* 0x000ee20000000200 */
[----:B------:R-:W-:Y:S02]  /*1e40*/  LOP3.LUT P1, RZ, R40, 0x4, RZ, 0xc0, !PT ;  /* 0x0000000428ff7812 */ /* 0x000fe4000782c0ff */
[----:B------:R-:W-:Y:S01]  /*1e50*/  IADD3.X R7, R9, UR5, RZ, P4, !PT ;  /* 0x0000000509077c10 */ /* 0x000fe2000a7fe4ff */
[----:B------:R-:W4:Y:S01]  /*1e60*/  LDSM.16.M88.4 R32, [R230+0x9100] ;  /* 0x00910000e620783b */ /* 0x000f220000000200 */
[----:B------:R-:W-:Y:S02]  /*1e70*/  ISETP.LT.OR P4, PT, R18, 0x51, P3 ;  /* 0x000000511200780c */ /* 0x000fe40001f81670 */
[----:B------:R-:W-:Y:S01]  /*1e80*/  MOV R0, 0x40 ;  /* 0x0000004000007802 */ /* 0x000fe20000000f00 */
[----:B------:R-:W-:Y:S01]  /*1e90*/  LDSM.16.M88.4 R80, [R119+0x4100] ;  /* 0x004100007750783b */ /* 0x000fe20000000200 */
[----:B------:R-:W-:-:S02]  /*1ea0*/  LEA R231, R4, R230, 0x1 ;  /* 0x000000e604e77211 */ /* 0x000fc400078e08ff */
[----:B------:R-:W-:Y:S01]  /*1eb0*/  SEL R0, R0, 0xffffffc0, !P1 ;  /* 0xffffffc000007807 */ /* 0x000fe20004800000 */
[----:B------:R-:W-:Y:S01]  /*1ec0*/  LDSM.16.M88.4 R88, [R119+0x4900] ;  /* 0x004900007758783b */ /* 0x000fe20000000200 */
[----:B------:R-:W-:Y:S02]  /*1ed0*/  LEA R232, R3, R231, 0x1 ;  /* 0x000000e703e87211 */ /* 0x000fe400078e08ff */
[----:B------:R-:W-:Y:S01]  /*1ee0*/  IADD3 R229, R119, R0, RZ ;  /* 0x0000000077e57210 */ /* 0x000fe20007ffe0ff */
[----:B------:R-:W-:Y:S01]  /*1ef0*/  LDSM.16.M88.4 R96, [R119+0x5100] ;  /* 0x005100007760783b */ /* 0x000fe20000000200 */
[----:B------:R-:W-:Y:S02]  /*1f00*/  IADD3 R228, R0, R234, RZ ;  /* 0x000000ea00e47210 */ /* 0x000fe40007ffe0ff */
[C---:B------:R-:W-:Y:S01]  /*1f10*/  IADD3 R240, R234.reuse, 0x800, RZ ;  /* 0x00000800eaf07810 */ /* 0x040fe20007ffe0ff */
[----:B------:R-:W-:Y:S01]  /*1f20*/  LDSM.16.M88.4 R104, [R119+0x5900] ;  /* 0x005900007768783b */ /* 0x000fe20000000200 */
[----:B------:R-:W-:-:S02]  /*1f30*/  IADD3 R239, R234, 0x1000, RZ ;  /* 0x00001000eaef7810 */ /* 0x000fc40007ffe0ff */
[C---:B------:R-:W-:Y:S01]  /*1f40*/  IADD3 R238, R234.reuse, 0x1800, RZ ;  /* 0x00001800eaee7810 */ /* 0x040fe20007ffe0ff */
[----:B------:R-:W-:Y:S01]  /*1f50*/  LDSM.16.M88.4 R120, [R119+0x6100] ;  /* 0x006100007778783b */ /* 0x000fe20000000200 */
[C---:B------:R-:W-:Y:S02]  /*1f60*/  IADD3 R237, R234.reuse, 0x2000, RZ ;  /* 0x00002000eaed7810 */ /* 0x040fe40007ffe0ff */
[C---:B------:R-:W-:Y:S01]  /*1f70*/  IADD3 R236, R234.reuse, 0x2800, RZ ;  /* 0x00002800eaec7810 */ /* 0x040fe20007ffe0ff */
[----:B------:R-:W-:Y:S01]  /*1f80*/  LDSM.16.M88.4 R128, [R119+0x6900] ;  /* 0x006900007780783b */ /* 0x000fe20000000200 */
[----:B------:R-:W-:-:S03]  /*1f90*/  IADD3 R235, R234, 0x3000, RZ ;  /* 0x00003000eaeb7810 */ /* 0x000fc60007ffe0ff */
[----:B------:R-:W-:Y:S04]  /*1fa0*/  LDSM.16.M88.4 R28, [R233+0x7100] ;  /* 0x00710000e91c783b */ /* 0x000fe80000000200 */
[----:B------:R-:W-:Y:S04]  /*1fb0*/  LDSM.16.M88.4 R24, [R233+0x9100] ;  /* 0x00910000e918783b */ /* 0x000fe80000000200 */
[----:B------:R-:W5:Y:S01]  /*1fc0*/  LDSM.16.M88.4 R52, [R234] ;  /* 0x00000000ea34783b */ /* 0x000f620000000200 */
[----:B---3--:R-:W-:Y:S03]  /*1fd0*/  HMMA.16816.F32 R68, R36, R50, RZ ;  /* 0x000000322444723c */ /* 0x008fe600000018ff */
[----:B------:R-:W-:Y:S04]  /*1fe0*/  LDSM.16.M88.4 R84, [R234+0x800] ;  /* 0x00080000ea54783b */ /* 0x000fe80000000200 */
[----:B------:R-:W-:Y:S01]  /*1ff0*/  LDSM.16.M88.4 R92, [R234+0x1000] ;  /* 0x00100000ea5c783b */ /* 0x000fe20000000200 */
[----:B----4-:R-:W-:Y:S03]  /*2000*/  HMMA.16816.F32 R56, R32, R48, RZ ;  /* 0x000000302038723c */ /* 0x010fe600000018ff */
[----:B------:R-:W-:Y:S04]  /*2010*/  LDSM.16.M88.4 R100, [R234+0x1800] ;  /* 0x00180000ea64783b */ /* 0x000fe80000000200 */
[----:B------:R-:W-:Y:S04]  /*2020*/  LDSM.16.M88.4 R108, [R234+0x2000] ;  /* 0x00200000ea6c783b */ /* 0x000fe80000000200 */
[----:B------:R-:W-:Y:S04]  /*2030*/  LDSM.16.M88.4 R124, [R234+0x2800] ;  /* 0x00280000ea7c783b */ /* 0x000fe80000000200 */
[----:B------:R-:W-:Y:S04]  /*2040*/  LDSM.16.M88.4 R132, [R234+0x3000] ;  /* 0x00300000ea84783b */ /* 0x000fe80000000200 */
[----:B------:R-:W-:Y:S01]  /*2050*/  @!PT LDS RZ, [RZ] ;  /* 0x00000000fffff984 */ /* 0x000fe20000000800 */
[----:B------:R-:W-:Y:S01]  /*2060*/  @!PT LDS RZ, [RZ] ;  /* 0x00000000fffff984 */ /* 0x000fe20000000800 */
[----:B------:R-:W-:Y:S01]  /*2070*/  @!PT LDS RZ, [RZ] ;  /* 0x00000000fffff984 */ /* 0x000fe20000000800 */
[----:B------:R3:W-:Y:S01]  /*2080*/  LDGSTS.E.BYPASS.LTC128B.128 [R241+0x100], [R16.64], !P6 ;  /* 0x0010000010f17fae */ /* 0x0007e2000f101d48 */
[----:B------:R-:W-:-:S03]  /*2090*/  ISETP.LT.OR P6, PT, R18, 0x31, P3 ;  /* 0x000000311200780c */ /* 0x000fc60001fc1670 */
[----:B------:R1:W-:Y:S01]  /*20a0*/  LDGSTS.E.BYPASS.LTC128B.128 [R241+0x900], [R12.64], !P5 ;  /* 0x009000000cf17fae */ /* 0x0003e2000e901d48 */
[C---:B------:R-:W-:Y:S02]  /*20b0*/  ISETP.LT.OR P5, PT, R18.reuse, 0x41, P3 ;  /* 0x000000411200780c */ /* 0x040fe40001fa1670 */
[----:B------:R-:W-:Y:S01]  /*20c0*/  ISETP.LT.OR P3, PT, R18, 0x61, P3 ;  /* 0x000000611200780c */ /* 0x000fe20001f61670 */
[----:B------:R4:W-:Y:S01]  /*20d0*/  LDGSTS.E.BYPASS.LTC128B.128 [R241+0x1100], [R10.64], !P0 ;  /* 0x011000000af17fae */ /* 0x0009e2000c101d48 */
[----:B-----5:R-:W-:Y:S05]  /*20e0*/  HMMA.16816.F32 R56, R24, R52, R56 ;  /* 0x000000341838723c */ /* 0x020fea0000001838 */
[----:B------:R5:W-:Y:S04]  /*20f0*/  LDGSTS.E.BYPASS.LTC128B.128 [R241+0x1900], [R8.64], !P6 ;  /* 0x0190000008f17fae */ /* 0x000be8000f101d48 */
[----:B------:R2:W-:Y:S01]  /*2100*/  LDGSTS.E.BYPASS.LTC128B.128 [R241+0x2100], [R6.64], !P5 ;  /* 0x0210000006f17fae */ /* 0x0005e2000e901d48 */
[----:B-1----:R-:W-:Y:S01]  /*2110*/  HMMA.16816.F32 R12, R36, R48, RZ ;  /* 0x00000030240c723c */ /* 0x002fe200000018ff */
[----:B----4-:R-:W-:-:S04]  /*2120*/  IADD3 R10, P0, R6, UR7, RZ ;  /* 0x00000007060a7c10 */ /* 0x010fc8000ff1e0ff */
[----:B------:R-:W-:Y:S02]  /*2130*/  IADD3.X R11, R7, UR5, RZ, P0, !PT ;  /* 0x00000005070b7c10 */ /* 0x000fe400087fe4ff */
[----:B-----5:R-:W-:Y:S02]  /*2140*/  IADD3 R8, P1, R10, UR7, RZ ;  /* 0x000000070a087c10 */ /* 0x020fe4000ff3e0ff */
[----:B------:R-:W-:Y:S01]  /*2150*/  ISETP.GE.AND P0, PT, R112, 0x71, PT ;  /* 0x000000717000780c */ /* 0x000fe20003f06270 */
[----:B------:R1:W-:Y:S01]  /*2160*/  LDGSTS.E.BYPASS.LTC128B.128 [R241+0x2900], [R10.64], !P4 ;  /* 0x029000000af17fae */ /* 0x0003e2000e101d48 */
[----:B------:R-:W-:-:S05]  /*2170*/  IADD3.X R9, R11, UR5, RZ, P1, !PT ;  /* 0x000000050b097c10 */ /* 0x000fca0008ffe4ff */
[----:B------:R1:W-:Y:S04]  /*2180*/  LDGSTS.E.BYPASS.LTC128B.128 [R241+0x3100], [R8.64], !P3 ;  /* 0x0310000008f17fae */ /* 0x0003e8000d901d48 */
[----:B------:R-:W-:Y:S04]  /*2190*/  LDSM.16.M88.4 R40, [R229+0x3900] ;  /* 0x00390000e528783b */ /* 0x000fe80000000200 */
[----:B------:R-:W-:Y:S01]  /*21a0*/  HMMA.16816.F32 R60, R28, R52, R12 ;  /* 0x000000341c3c723c */ /* 0x000fe2000000180c */
[----:B--2---:R-:W2:Y:S04]  /*21b0*/  LDSM.16.M88.4 R20, [R231+0x7100] ;  /* 0x00710000e714783b */ /* 0x004ea80000000200 */
[----:B---3--:R-:W3:Y:S04]  /*21c0*/  LDSM.16.M88.4 R16, [R231+0x9100] ;  /* 0x00910000e710783b */ /* 0x008ee80000000200 */
[----:B------:R-:W-:Y:S04]  /*21d0*/  LDSM.16.M88.4 R44, [R228] ;  /* 0x00000000e42c783b */ /* 0x000fe80000000200 */
[----:B------:R-:W4:Y:S04]  /*21e0*/  LDSM.16.M88.4 R12, [R232+0x7100] ;  /* 0x00710000e80c783b */ /* 0x000f280000000200 */
[----:B------:R-:W0:Y:S04]  /*21f0*/  LDGDEPBAR ;  /* 0x00000000000079af */ /* 0x000e280000000000 */
[----:B-1----:R-:W1:Y:S03]  /*2200*/  LDSM.16.M88.4 R8, [R232+0x9100] ;  /* 0x00910000e808783b */ /* 0x002e660000000200 */
[----:B--2---:R-:W-:Y:S08]  /*2210*/  HMMA.16816.F32 R64, R20, R40, R60 ;  /* 0x000000281440723c */ /* 0x004ff0000000183c */
[----:B------:R-:W-:Y:S08]  /*2220*/  HMMA.16816.F32 R60, R32, R50, RZ ;  /* 0x00000032203c723c */ /* 0x000ff000000018ff */
[----:B---3--:R-:W-:Y:S08]  /*2230*/  HMMA.16816.F32 R48, R16, R40, R56 ;  /* 0x000000281030723c */ /* 0x008ff00000001838 */
[----:B------:R-:W-:Y:S08]  /*2240*/  HMMA.16816.F32 R56, R28, R54, R68 ;  /* 0x000000361c38723c */ /* 0x000ff00000001844 */
[----:B----4-:R-:W-:Y:S08]  /*2250*/  HMMA.16816.F32 R68, R12, R44, R64 ;  /* 0x0000002c0c44723c */ /* 0x010ff00000001840 */
[----:B------:R-:W-:Y:S08]  /*2260*/  HMMA.16816.F32 R64, R24, R54, R60 ;  /* 0x000000361840723c */ /* 0x000ff0000000183c */
[----:B------:R-:W-:Y:S08]  /*2270*/  HMMA.16816.F32 R60, R36, R80, RZ ;  /* 0x00000050243c723c */ /* 0x000ff000000018ff */
[----:B-1----:R-:W-:Y:S01]  /*2280*/  HMMA.16816.F32 R76, R8, R44, R48 ;  /* 0x0000002c084c723c */ /* 0x002fe20000001830 */
        /* <DEDUP_REMOVED lines=9> */
[----:B------:R-:W5:Y:S01]  /*2320*/  LDSM.16.M88.4 R40, [R228+0x800] ;  /* 0x00080000e428783b */ /* 0x000f620000000200 */
[----:B--2---:R-:W-:-:S04]  /*2330*/  FMUL.FTZ R0, R70, c[0x0][0x320] ;  /* 0x0000c80046007a20 */ /* 0x004fc80000410000 */
[----:B------:R2:W2:Y:S10]  /*2340*/  MUFU.TANH R187, R0 ;  /* 0x0000000000bb7308 */ /* 0x0004b40000002400 */
[----:B-1----:R-:W-:Y:S08]  /*2350*/  HMMA.16816.F32 R60, R20, R48, R60 ;  /* 0x00000030143c723c */ /* 0x002ff0000000183c */
[----:B------:R-:W-:Y:S01]  /*2360*/  HMMA.16816.F32 R72, R8, R46, R64 ;  /* 0x0000002e0848723c */ /* 0x000fe20000001840 */
[----:B--2---:R-:W-:-:S07]  /*2370*/  FMUL.FTZ R0, R71, c[0x0][0x320] ;  /* 0x0000c80047007a20 */ /* 0x004fce0000410000 */
[----:B------:R-:W-:Y:S01]  /*2380*/  HMMA.16816.F32 R68, R12, R46, R52 ;  /* 0x0000002e0c44723c */ /* 0x000fe20000001834 */
[----:B------:R1:W2:Y:S07]  /*2390*/  MUFU.TANH R186, R0 ;  /* 0x0000000000ba7308 */ /* 0x0002ae0000002400 */
[----:B------:R-:W-:Y:S08]  /*23a0*/  HMMA.16816.F32 R52, R24, R84, R56 ;  /* 0x000000541834723c */ /* 0x000ff00000001838 */
[----:B------:R-:W-:Y:S01]  /*23b0*/  HMMA.16816.F32 R56, R36, R82, RZ ;  /* 0x000000522438723c */ /* 0x000fe200000018ff */
[----:B-1----:R-:W-:-:S04]  /*23c0*/  FMUL.FTZ R0, R76, c[0x0][0x320] ;  /* 0x0000c8004c007a20 */ /* 0x002fc80000410000 */
[----:B------:R1:W1:Y:S03]  /*23d0*/  MUFU.TANH R185, R0 ;  /* 0x0000000000b97308 */ /* 0x0002660000002400 */
[----:B------:R-:W-:Y:S08]  /*23e0*/  HMMA.16816.F32 R64, R32, R82, RZ ;  /* 0x000000522040723c */ /* 0x000ff000000018ff */
[----:B------:R-:W-:Y:S01]  /*23f0*/  HMMA.16816.F32 R44, R16, R48, R52 ;  /* 0x00000030102c723c */ /* 0x000fe20000001834 */
[----:B-1----:R-:W-:-:S07]  /*2400*/  FMUL.FTZ R0, R77, c[0x0][0x320] ;  /* 0x0000c8004d007a20 */ /* 0x002fce0000410000 */
[-C--:B------:R-:W-:Y:S01]  /*2410*/  HMMA.16816.F32 R52, R28, R86.reuse, R56 ;  /* 0x000000561c34723c */ /* 0x080fe20000001838 */
[----:B------:R1:W1:Y:S07]  /*2420*/  MUFU.TANH R184, R0 ;  /* 0x0000000000b87308 */ /* 0x00026e0000002400 */
[----:B------:R-:W-:Y:S08]  /*2430*/  HMMA.16816.F32 R64, R24, R86, R64 ;  /* 0x000000561840723c */ /* 0x000ff00000001840 */
[----:B------:R-:W-:Y:S01]  /*2440*/  HMMA.16816.F32 R56, R32, R88, RZ ;  /* 0x000000582038723c */ /* 0x000fe200000018ff */
[----:B-1----:R-:W-:-:S04]  /*2450*/  FMUL.FTZ R0, R78, c[0x0][0x320] ;  /* 0x0000c8004e007a20 */ /* 0x002fc80000410000 */
[----:B------:R1:W1:Y:S03]  /*2460*/  MUFU.TANH R180, R0 ;  /* 0x0000000000b47308 */ /* 0x0002660000002400 */
[-C--:B------:R-:W-:Y:S08]  /*2470*/  HMMA.16816.F32 R52, R20, R50.reuse, R52 ;  /* 0x000000321434723c */ /* 0x080ff00000001834 */
        /* <DEDUP_REMOVED lines=288> */
[C---:B------:R-:W-:Y:S07]  /*3680*/  HMMA.16816.F32 R40, R12.reuse, R48, R40 ;  /* 0x000000300c28723c */ /* 0x040fee0000001828 */
[----:B------:R-:W1:Y:S01]  /*3690*/  MUFU.TANH R56, R71 ;  /* 0x0000004700387308 */ /* 0x000e620000002400 */
[-C--:B------:R-:W-:Y:S07]  /*36a0*/  HMMA.16816.F32 R12, R12, R50.reuse, R20 ;  /* 0x000000320c0c723c */ /* 0x080fee0000001814 */
[----:B------:R5:W1:Y:S01]  /*36b0*/  MUFU.TANH R52, R0 ;  /* 0x0000000000347308 */ /* 0x000a620000002400 */
[----:B------:R-:W-:Y:S01]  /*36c0*/  HMMA.16816.F32 R8, R8, R50, R16 ;  /* 0x000000320808723c */ /* 0x000fe20000001810 */
[----:B------:R-:W-:-:S02]  /*36d0*/  FMUL.FTZ R24, R24, c[0x0][0x320] ;  /* 0x0000c80018187a20 */ /* 0x000fc40000410000 */
[----:B------:R-:W-:Y:S02]  /*36e0*/  FMUL.FTZ R25, R25, c[0x0][0x320] ;  /* 0x0000c80019197a20 */ /* 0x000fe40000410000 */
[----:B------:R-:W-:Y:S02]  /*36f0*/  FMUL.FTZ R26, R26, c[0x0][0x320] ;  /* 0x0000c8001a1a7a20 */ /* 0x000fe40000410000 */
[----:B------:R-:W1:Y:S01]  /*3700*/  MUFU.TANH R34, R24 ;  /* 0x0000001800227308 */ /* 0x000e620000002400 */
[----:B------:R-:W-:Y:S02]  /*3710*/  FMUL.FTZ R27, R27, c[0x0][0x320] ;  /* 0x0000c8001b1b7a20 */ /* 0x000fe40000410000 */
[----:B------:R-:W-:Y:S02]  /*3720*/  FMUL.FTZ R40, R40, c[0x0][0x320] ;  /* 0x0000c80028287a20 */ /* 0x000fe40000410000 */
[----:B------:R-:W-:Y:S02]  /*3730*/  FMUL.FTZ R41, R41, c[0x0][0x320] ;  /* 0x0000c80029297a20 */ /* 0x000fe40000410000 */
[----:B------:R-:W-:Y:S01]  /*3740*/  FMUL.FTZ R42, R42, c[0x0][0x320] ;  /* 0x0000c8002a2a7a20 */ /* 0x000fe20000410000 */
[----:B------:R-:W1:Y:S01]  /*3750*/  MUFU.TANH R35, R25 ;  /* 0x0000001900237308 */ /* 0x000e620000002400 */
[----:B-----5:R-:W-:-:S02]  /*3760*/  FMUL.FTZ R0, R43, c[0x0][0x320] ;  /* 0x0000c8002b007a20 */ /* 0x020fc40000410000 */
[----:B------:R-:W-:Y:S02]  /*3770*/  FMUL.FTZ R12, R12, c[0x0][0x320] ;  /* 0x0000c8000c0c7a20 */ /* 0x000fe40000410000 */
[----:B------:R-:W-:Y:S02]  /*3780*/  FMUL.FTZ R13, R13, c[0x0][0x320] ;  /* 0x0000c8000d0d7a20 */ /* 0x000fe40000410000 */
[----:B------:R-:W-:Y:S01]  /*3790*/  FMUL.FTZ R14, R14, c[0x0][0x320] ;  /* 0x0000c8000e0e7a20 */ /* 0x000fe20000410000 */
[----:B------:R-:W1:Y:S01]  /*37a0*/  MUFU.TANH R37, R26 ;  /* 0x0000001a00257308 */ /* 0x000e620000002400 */
[----:B------:R-:W-:Y:S02]  /*37b0*/  FMUL.FTZ R15, R15, c[0x0][0x320] ;  /* 0x0000c8000f0f7a20 */ /* 0x000fe40000410000 */
[----:B------:R-:W-:Y:S02]  /*37c0*/  FMUL.FTZ R8, R8, c[0x0][0x320] ;  /* 0x0000c80008087a20 */ /* 0x000fe40000410000 */
[----:B------:R-:W-:-:S02]  /*37d0*/  FMUL.FTZ R9, R9, c[0x0][0x320] ;  /* 0x0000c80009097a20 */ /* 0x000fc40000410000 */
[----:B------:R-:W-:Y:S01]  /*37e0*/  FMUL.FTZ R10, R10, c[0x0][0x320] ;  /* 0x0000c8000a0a7a20 */ /* 0x000fe20000410000 */
[----:B------:R-:W1:Y:S01]  /*37f0*/  MUFU.TANH R36, R27 ;  /* 0x0000001b00247308 */ /* 0x000e620000002400 */
[----:B------:R-:W-:-:S07]  /*3800*/  FMUL.FTZ R11, R11, c[0x0][0x320] ;  /* 0x0000c8000b0b7a20 */ /* 0x000fce0000410000 */
[----:B------:R-:W1:Y:S08]  /*3810*/  MUFU.TANH R33, R40 ;  /* 0x0000002800217308 */ /* 0x000e700000002400 */
        /* <DEDUP_REMOVED lines=10> */
[----:B------:R5:W1:Y:S02]  /*38c0*/  MUFU.TANH R48, R0 ;  /* 0x0000000000307308 */ /* 0x000a640000002400 */
[----:B-----5:R-:W-:Y:S01]  /*38d0*/  LOP3.LUT R0, R5, R2, RZ, 0xfc, !PT ;  /* 0x0000000205007212 */ /* 0x020fe200078efcff */
        /* <DEDUP_REMOVED lines=12> */
[----:B------:R-:W-:Y:S02]  /*39a0*/  LEA.HI.X R7, R8, c[0x0][0x1cc], R2, 0x1, P1 ;  /* 0x0000730008077a11 */ /* 0x000fe400008f0c02 */
[----:B------:R-:W-:-:S03]  /*39b0*/  IADD3 R12, P1, R14, R18, RZ ;  /* 0x000000120e0c7210 */ /* 0x000fc60007f3e0ff */
[----:B------:R-:W-:Y:S01]  /*39c0*/  IMAD.X R15, R5, 0x1, R7, P3 ;  /* 0x00000001050f7824 */ /* 0x000fe200018e0607 */
[-C--:B------:R-:W-:Y:S01]  /*39d0*/  IADD3 R10, P3, R12, R18.reuse, RZ ;  /* 0x000000120c0a7210 */ /* 0x080fe20007f7e0ff */
[----:B------:R-:W-:Y:S01]  /*39e0*/  @!PT LDS RZ, [RZ] ;  /* 0x00000000fffff984 */ /* 0x000fe20000000800 */
[----:B------:R-:W-:Y:S01]  /*39f0*/  @!PT LDS RZ, [RZ] ;  /* 0x00000000fffff984 */ /* 0x000fe20000000800 */
[----:B------:R-:W-:Y:S01]  /*3a00*/  @!PT LDS RZ, [RZ] ;  /* 0x00000000fffff984 */ /* 0x000fe20000000800 */
[----:B------:R1:W-:Y:S02]  /*3a10*/  LDGSTS.E.BYPASS.LTC128B.128 [R241+0x3900], [R6.64], !P2 ;  /* 0x0390000006f17fae */ /* 0x0003e4000d101d48 */
[--C-:B------:R-:W-:Y:S01]  /*3a20*/  IMAD.X R13, R15, 0x1, R5.reuse, P1 ;  /* 0x000000010f0d7824 */ /* 0x100fe200008e0605 */
[----:B------:R-:W-:Y:S01]  /*3a30*/  IADD3 R8, P1, R10, R18, RZ ;  /* 0x000000120a087210 */ /* 0x000fe20007f3e0ff */
[----:B------:R2:W-:Y:S02]  /*3a40*/  LDGSTS.E.BYPASS.LTC128B.128 [R241+0x4100], [R14.64], !P2 ;  /* 0x041000000ef17fae */ /* 0x0005e4000d101d48 */
[--C-:B------:R-:W-:Y:S02]  /*3a50*/  IMAD.X R11, R13, 0x1, R5.reuse, P3 ;  /* 0x000000010d0b7824 */ /* 0x100fe400018e0605 */
[----:B------:R3:W-:Y:S02]  /*3a60*/  LDGSTS.E.BYPASS.LTC128B.128 [R241+0x4900], [R12.64], !P2 ;  /* 0x049000000cf17fae */ /* 0x0007e4000d101d48 */
[----:B------:R-:W-:-:S02]  /*3a70*/  IMAD.X R9, R11, 0x1, R5, P1 ;  /* 0x000000010b097824 */ /* 0x000fc400008e0605 */
[----:B------:R3:W-:Y:S04]  /*3a80*/  LDGSTS.E.BYPASS.LTC128B.128 [R241+0x5100], [R10.64], !P2 ;  /* 0x051000000af17fae */ /* 0x0007e8000d101d48 */
[----:B------:R3:W-:Y:S01]  /*3a90*/  LDGSTS.E.BYPASS.LTC128B.128 [R241+0x5900], [R8.64], !P2 ;  /* 0x0590000008f17fae */ /* 0x0007e2000d101d48 */
[----:B-1----:R-:W-:-:S04]  /*3aa0*/  IADD3 R6, P3, R8, R18, RZ ;  /* 0x0000001208067210 */ /* 0x002fc80007f7e0ff */
[----:B--2---:R-:W-:Y:S01]  /*3ab0*/  IADD3 R14, P1, R6, R18, RZ ;  /* 0x00000012060e7210 */ /* 0x004fe20007f3e0ff */
[----:B------:R-:W-:-:S04]  /*3ac0*/  IMAD.X R7, R9, 0x1, R5, P3 ;  /* 0x0000000109077824 */ /* 0x000fc800018e0605 */
[----:B------:R-:W-:Y:S01]  /*3ad0*/  IMAD.X R15, R7, 0x1, R5, P1 ;  /* 0x00000001070f7824 */ /* 0x000fe200008e0605 */
[----:B------:R3:W-:Y:S04]  /*3ae0*/  LDGSTS.E.BYPASS.LTC128B.128 [R241+0x6100], [R6.64], !P2 ;  /* 0x0610000006f17fae */ /* 0x0007e8000d101d48 */
[----:B------:R3:W-:Y:S03]  /*3af0*/  LDGSTS.E.BYPASS.LTC128B.128 [R241+0x6900], [R14.64], !P2 ;  /* 0x069000000ef17fae */ /* 0x0007e6000d101d48 */
.L_x_31:
[----:B-1234-:R-:W-:Y:S01]  /*3b00*/  LOP3.LUT R2, R190, 0xffffffe0, RZ, 0xc0, !PT ;  /* 0xffffffe0be027812 */ /* 0x01efe200078ec0ff */
[----:B------:R-:W-:Y:S01]  /*3b10*/  IMAD.IADD R6, R112, 0x1, R156 ;  /* 0x0000000170067824 */ /* 0x000fe200078e029c */
[----:B------:R-:W0:Y:S01]  /*3b20*/  LDGDEPBAR ;  /* 0x00000000000079af */ /* 0x000e220000000000 */
[----:B------:R-:W-:Y:S02]  /*3b30*/  IMAD.SHL.U32 R224, R0, 0x2, RZ ;  /* 0x0000000200e07824 */ /* 0x000fe400078e00ff */
[----:B------:R-:W-:-:S02]  /*3b40*/  IMAD.IADD R2, R192, 0x1, -R2 ;  /* 0x00000001c0027824 */ /* 0x000fc400078e0a02 */
[--C-:B------:R-:W-:Y:S02]  /*3b50*/  IMAD R225, R4, 0x2, R224.reuse ;  /* 0x0000000204e17824 */ /* 0x100fe400078e02e0 */
[C---:B------:R-:W-:Y:S01]  /*3b60*/  IMAD R227, R3.reuse, 0x2, R224 ;  /* 0x0000000203e37824 */ /* 0x040fe200078e02e0 */
[----:B------:R-:W-:Y:S01]  /*3b70*/  SHF.R.S32.HI R5, RZ, 0x1f, R2 ;  /* 0x0000001fff057819 */ /* 0x000fe20000011402 */
[----:B------:R-:W-:-:S03]  /*3b80*/  IMAD R226, R3, 0x2, R225 ;  /* 0x0000000203e27824 */ /* 0x000fc600078e02e1 */
[----:B------:R-:W-:-:S04]  /*3b90*/  LEA.HI R5, R5, R2, RZ, 0x2 ;  /* 0x0000000205057211 */ /* 0x000fc800078f10ff */
[----:B------:R-:W-:-:S05]  /*3ba0*/  LOP3.LUT R5, R5, 0x7ffffffc, RZ, 0xc0, !PT ;  /* 0x7ffffffc05057812 */ /* 0x000fca00078ec0ff */
[----:B------:R-:W-:-:S04]  /*3bb0*/  IMAD.IADD R2, R2, 0x1, -R5 ;  /* 0x0000000102027824 */ /* 0x000fc800078e0a05 */
[----:B------:R-:W-:-:S05]  /*3bc0*/  IMAD R2, R2, -0x2, R6 ;  /* 0xfffffffe02027824 */ /* 0x000fca00078e0206 */
[C---:B------:R-:W-:Y:S02]  /*3bd0*/  ISETP.GT.AND P4, PT, R2.reuse, RZ, PT ;  /* 0x000000ff0200720c */ /* 0x040fe40003f84270 */
[C---:B------:R-:W-:Y:S02]  /*3be0*/  ISETP.GT.AND P3, PT, R2.reuse, 0x1, PT ;  /* 0x000000010200780c */ /* 0x040fe40003f64270 */
[----:B------:R-:W-:Y:S02]  /*3bf0*/  ISETP.GT.AND P1, PT, R2, 0x8, PT ;  /* 0x000000080200780c */ /* 0x000fe40003f24270 */
[----:B------:R-:W-:Y:S02]  /*3c00*/  FSEL R10, R189, -INF , P4 ;  /* 0xff800000bd0a7808 */ /* 0x000fe40002000000 */
[----:B------:R-:W-:Y:S02]  /*3c10*/  FSEL R11, R188, -INF , P3 ;  /* 0xff800000bc0b7808 */ /* 0x000fe40001800000 */
[----:B------:R-:W-:-:S02]  /*3c20*/  ISETP.GT.AND P6, PT, R2, 0x9, PT ;  /* 0x000000090200780c */ /* 0x000fc40003fc4270 */
[----:B------:R-:W-:Y:S02]  /*3c30*/  FSEL R12, R183, -INF , P1 ;  /* 0xff800000b70c7808 */ /* 0x000fe40000800000 */
[----:B------:R-:W-:Y:S02]  /*3c40*/  FMNMX.FTZ R70, R10, R11, !PT ;  /* 0x0000000b0a467209 */ /* 0x000fe40007810000 */
[----:B------:R-:W-:Y:S02]  /*3c50*/  ISETP.GT.AND P5, PT, R2, 0x10, PT ;  /* 0x000000100200780c */ /* 0x000fe40003fa4270 */
[----:B------:R-:W-:Y:S02]  /*3c60*/  FSEL R13, R182, -INF , P6 ;  /* 0xff800000b60d7808 */ /* 0x000fe40003000000 */
[----:B------:R-:W-:Y:S02]  /*3c70*/  FMNMX.FTZ R70, R12, R70, !PT ;  /* 0x000000460c467209 */ /* 0x000fe40007810000 */
[----:B------:R-:W-:-:S02]  /*3c80*/  FSEL R21, R180, -INF , P4 ;  /* 0xff800000b4157808 */ /* 0x000fc40002000000 */
        /* <DEDUP_REMOVED lines=28> */
[----:B------:R-:W-:Y:S02]  /*3e50*/  FSEL R116, R159, -INF , P6 ;  /* 0xff8000009f747808 */ /* 0x000fe40003000000 */
[----:B------:R-:W-:-:S02]  /*3e60*/  FMNMX.FTZ R70, R31, R70, !PT ;  /* 0x000000461f467209 */ /* 0x000fc40007810000 */
[----:B------:R-:W-:Y:S02]  /*3e70*/  FSEL R92, R165, -INF , P4 ;  /* 0xff800000a55c7808 */ /* 0x000fe40002000000 */
[----:B------:R-:W-:Y:S02]  /*3e80*/  FSEL R45, R168, -INF , P4 ;  /* 0xff800000a82d7808 */ /* 0x000fe40002000000 */
[----:B------:R-:W-:Y:S02]  /*3e90*/  FSEL R99, R170, -INF , P4 ;  /* 0xff800000aa637808 */ /* 0x000fe40002000000 */
[----:B------:R-:W-:Y:S02]  /*3ea0*/  FSEL R112, R113, -INF , P6 ;  /* 0xff80000071707808 */ /* 0x000fe40003000000 */
[----:B------:R-:W-:Y:S02]  /*3eb0*/  ISETP.GT.AND P4, PT, R2, 0x28, PT ;  /* 0x000000280200780c */ /* 0x000fe40003f84270 */
[----:B------:R-:W-:-:S02]  /*3ec0*/  FSEL R113, R117, -INF , P5 ;  /* 0xff80000075717808 */ /* 0x000fc40002800000 */
[----:B------:R-:W-:Y:S02]  /*3ed0*/  FSEL R117, R160, -INF , P5 ;  /* 0xff800000a0757808 */ /* 0x000fe40002800000 */
[----:B------:R-:W-:Y:S02]  /*3ee0*/  FMNMX.FTZ R70, R116, R70, !PT ;  /* 0x0000004674467209 */ /* 0x000fe40007810000 */
[----:B------:R-:W-:Y:S02]  /*3ef0*/  FSEL R96, R157, -INF , P3 ;  /* 0xff8000009d607808 */ /* 0x000fe40001800000 */
[----:B------:R-:W-:Y:S02]  /*3f00*/  FSEL R46, R162, -INF , P3 ;  /* 0xff800000a22e7808 */ /* 0x000fe40001800000 */
[----:B------:R-:W-:Y:S02]  /*3f10*/  FSEL R104, R164, -INF , P3 ;  /* 0xff800000a4687808 */ /* 0x000fe40001800000 */
[----:B------:R-:W-:-:S02]  /*3f20*/  FSEL R110, R118, -INF , P4 ;  /* 0xff800000766e7808 */ /* 0x000fc40002000000 */
[----:B------:R-:W-:Y:S02]  /*3f30*/  ISETP.GT.AND P3, PT, R2, 0x29, PT ;  /* 0x000000290200780c */ /* 0x000fe40003f64270 */
[----:B------:R-:W-:Y:S02]  /*3f40*/  FSEL R118, R149, -INF , P4 ;  /* 0xff80000095767808 */ /* 0x000fe40002000000 */
[----:B------:R-:W-:Y:S02]  /*3f50*/  FMNMX.FTZ R70, R117, R70, !PT ;  /* 0x0000004675467209 */ /* 0x000fe40007810000 */
[----:B------:R-:W-:Y:S02]  /*3f60*/  FSEL R97, R158, -INF , P1 ;  /* 0xff8000009e617808 */ /* 0x000fe40000800000 */
[----:B------:R-:W-:Y:S02]  /*3f70*/  FSEL R47, R161, -INF , P1 ;  /* 0xff800000a12f7808 */ /* 0x000fe40000800000 */
[----:B------:R-:W-:-:S02]  /*3f80*/  FSEL R105, R163, -INF , P1 ;  /* 0xff800000a3697808 */ /* 0x000fc40000800000 */
[----:B------:R-:W-:Y:S02]  /*3f90*/  ISETP.GT.AND P1, PT, R2, 0x30, PT ;  /* 0x000000300200780c */ /* 0x000fe40003f24270 */
[----:B------:R-:W-:Y:S02]  /*3fa0*/  FSEL R124, R152, -INF , P3 ;  /* 0xff800000987c7808 */ /* 0x000fe40001800000 */
[----:B------:R-:W-:Y:S02]  /*3fb0*/  FMNMX.FTZ R70, R118, R70, !PT ;  /* 0x0000004676467209 */ /* 0x000fe40007810000 */
[----:B------:R-:W-:Y:S02]  /*3fc0*/  FSEL R125, R155, -INF , P6 ;  /* 0xff8000009b7d7808 */ /* 0x000fe40003000000 */
[----:B------:R-:W-:Y:S02]  /*3fd0*/  ISETP.GT.AND P6, PT, R2, 0x31, PT ;  /* 0x000000310200780c */ /* 0x000fe40003fc4270 */
[----:B------:R-:W-:-:S02]  /*3fe0*/  FSEL R129, R142, -INF , P1 ;  /* 0xff8000008e817808 */ /* 0x000fc40000800000 */
[----:B------:R-:W-:Y:S02]  /*3ff0*/  FMNMX.FTZ R70, R124, R70, !PT ;  /* 0x000000467c467209 */ /* 0x000fe40007810000 */
[----:B------:R-:W-:Y:S02]  /*4000*/  FSEL R109, R153, -INF , P5 ;  /* 0xff800000996d7808 */ /* 0x000fe40002800000 */
[----:B------:R-:W-:Y:S02]  /*4010*/  FSEL R126, R154, -INF , P5 ;  /* 0xff8000009a7e7808 */ /* 0x000fe40002800000 */
[----:B------:R-:W-:Y:S02]  /*4020*/  ISETP.GT.AND P5, PT, R2, 0x38, PT ;  /* 0x000000380200780c */ /* 0x000fe40003fa4270 */
        /* <DEDUP_REMOVED lines=52> */
[----:B------:R-:W-:Y:S02]  /*4370*/  FSEL R222, R68, -INF , P1 ;  /* 0xff80000044de7808 */ /* 0x000fe40000800000 */
[----:B------:R-:W-:Y:S02]  /*4380*/  ISETP.GT.AND P4, PT, R2, 0x59, PT ;  /* 0x000000590200780c */ /* 0x000fe40003f84270 */
        /* <DEDUP_REMOVED lines=10> */
[C---:B------:R-:W-:Y:S02]  /*4430*/  ISETP.GT.AND P5, PT, R2.reuse, 0x61, PT ;  /* 0x000000610200780c */ /* 0x040fe40003fa4270 */
[----:B------:R-:W-:Y:S02]  /*4440*/  FSEL R196, R33, -INF , P6 ;  /* 0xff80000021c47808 */ /* 0x000fe40003000000 */
[----:B------:R-:W-:Y:S02]  /*4450*/  FMNMX.FTZ R70, R223, R70, !PT ;  /* 0x00000046df467209 */ /* 0x000fe40007810000 */
[----:B------:R-:W-:Y:S01]  /*4460*/  ISETP.GT.AND P4, PT, R2, 0x68, PT ;  /* 0x000000680200780c */ /* 0x000fe20003f84270 */
[----:B------:R-:W-:Y:S01]  /*4470*/  IMAD.MOV.U32 R4, RZ, RZ, R196 ;  /* 0x000000ffff047224 */ /* 0x000fe200078e00c4 */
[----:B------:R-:W-:-:S02]  /*4480*/  FSEL R197, R32, -INF , P5 ;  /* 0xff80000020c57808 */ /* 0x000fc40002800000 */
[----:B------:R-:W-:Y:S02]  /*4490*/  FMNMX.FTZ R70, R196, R70, !PT ;  /* 0x00000046c4467209 */ /* 0x000fe40007810000 */
[----:B------:R-:W-:Y:S02]  /*44a0*/  FSEL R178, R79, -INF , P3 ;  /* 0xff8000004fb27808 */ /* 0x000fe40001800000 */
[----:B------:R-:W-:Y:S02]  /*44b0*/  FSEL R172, R77, -INF , P3 ;  /* 0xff8000004dac7808 */ /* 0x000fe40001800000 */
[----:B------:R-:W-:Y:S02]  /*44c0*/  FSEL R249, R73, -INF , P3 ;  /* 0xff80000049f97808 */ /* 0x000fe40001800000 */
[----:B------:R-:W-:Y:S02]  /*44d0*/  ISETP.GT.AND P3, PT, R2, 0x69, PT ;  /* 0x000000690200780c */ /* 0x000fe40003f64270 */
[----:B------:R-:W-:-:S02]  /*44e0*/  FSEL R195, R17, -INF , P4 ;  /* 0xff80000011c37808 */ /* 0x000fc40002000000 */
[----:B------:R-:W-:Y:S02]  /*44f0*/  FMNMX.FTZ R70, R197, R70, !PT ;  /* 0x00000046c5467209 */ /* 0x000fe40007810000 */
[----:B------:R-:W-:Y:S02]  /*4500*/  FSEL R187, R16, -INF , P3 ;  /* 0xff80000010bb7808 */ /* 0x000fe40001800000 */
[----:B------:R-:W-:Y:S02]  /*4510*/  FMNMX.FTZ R70, R195, R70, !PT ;  /* 0x00000046c3467209 */ /* 0x000fe40007810000 */
[----:B------:R-:W-:Y:S02]  /*4520*/  FMNMX.FTZ R68, R15, R18, !PT ;  /* 0x000000120f447209 */ /* 0x000fe40007810000 */
[----:B------:R-:W-:Y:S02]  /*4530*/  FMNMX.FTZ R70, R187, R70, !PT ;  /* 0x00000046bb467209 */ /* 0x000fe40007810000 */
[----:B------:R-:W-:-:S02]  /*4540*/  FMNMX.FTZ R68, R19, R68, !PT ;  /* 0x0000004413447209 */ /* 0x000fc40007810000 */
[----:B------:R-:W-:Y:S01]  /*4550*/  FSEL R176, R66, -INF , P1 ;  /* 0xff80000042b07808 */ /* 0x000fe20000800000 */
[----:B------:R-:W1:Y:S01]  /*4560*/  SHFL.BFLY PT, R5, R70, 0x2, 0x1f ;  /* 0x0c401f0046057f89 */ /* 0x000e6200000e0000 */
[----:B------:R-:W-:Y:S02]  /*4570*/  FMNMX.FTZ R68, R20, R68, !PT ;  /* 0x0000004414447209 */ /* 0x000fe40007810000 */
[----:B------:R-:W-:Y:S02]  /*4580*/  FSEL R171, R64, -INF , P1 ;  /* 0xff80000040ab7808 */ /* 0x000fe40000800000 */
[----:B------:R-:W-:Y:S02]  /*4590*/  FMNMX.FTZ R68, R44, R68, !PT ;  /* 0x000000442c447209 */ /* 0x000fe40007810000 */
[----:B------:R-:W-:Y:S02]  /*45a0*/  FSEL R245, R60, -INF , P1 ;  /* 0xff8000003cf57808 */ /* 0x000fe40000800000 */
[----:B------:R-:W-:-:S02]  /*45b0*/  FMNMX.FTZ R68, R45, R68, !PT ;  /* 0x000000442d447209 */ /* 0x000fc40007810000 */
[----:B------:R-:W-:Y:S02]  /*45c0*/  FMNMX.FTZ R6, R40, R41, !PT ;  /* 0x0000002928067209 */ /* 0x000fe40007810000 */
[----:B------:R-:W-:Y:S02]  /*45d0*/  FMNMX.FTZ R68, R46, R68, !PT ;  /* 0x000000442e447209 */ /* 0x000fe40007810000 */
[----:B------:R-:W-:Y:S02]  /*45e0*/  FSEL R179, R34, -INF , P6 ;  /* 0xff80000022b37808 */ /* 0x000fe40003000000 */
[----:B------:R-:W-:Y:S02]  /*45f0*/  FMNMX.FTZ R68, R47, R68, !PT ;  /* 0x000000442f447209 */ /* 0x000fe40007810000 */
[----:B------:R-:W-:Y:S02]  /*4600*/  FSEL R182, R35, -INF , P5 ;  /* 0xff80000023b67808 */ /* 0x000fe40002800000 */
[----:B------:R-:W-:Y:S01]  /*4610*/  FMNMX.FTZ R68, R108, R68, !PT ;  /* 0x000000446c447209 */ /* 0x000fe20007810000 */
[----:B------:R-:W-:Y:S01]  /*4620*/  LDSM.16.MT88.4 R32, [R225+0x100] ;  /* 0x00010000e120783b */ /* 0x000fe20000004200 */
[----:B------:R-:W-:-:S02]  /*4630*/  FSEL R183, R24, -INF , P4 ;  /* 0xff80000018b77808 */ /* 0x000fc40002000000 */
[----:B-1----:R-:W-:Y:S02]  /*4640*/  FMNMX.FTZ R70, R70, R5, !PT ;  /* 0x0000000546467209 */ /* 0x002fe40007810000 */
[----:B------:R-:W-:Y:S02]  /*4650*/  FMNMX.FTZ R68, R109, R68, !PT ;  /* 0x000000446d447209 */ /* 0x000fe40007810000 */
[----:B------:R-:W-:Y:S01]  /*4660*/  FSEL R208, R25, -INF , P3 ;  /* 0xff80000019d07808 */ /* 0x000fe20001800000 */
[----:B------:R-:W1:Y:S01]  /*4670*/  SHFL.BFLY PT, R5, R70, 0x1, 0x1f ;  /* 0x0c201f0046057f89 */ /* 0x000e6200000e0000 */
[----:B------:R-:W-:Y:S02]  /*4680*/  FMNMX.FTZ R68, R110, R68, !PT ;  /* 0x000000446e447209 */ /* 0x000fe40007810000 */
[----:B------:R-:W-:Y:S02]  /*4690*/  FSEL R181, R37, -INF , P6 ;  /* 0xff80000025b57808 */ /* 0x000fe40003000000 */
[----:B------:R-:W-:-:S02]  /*46a0*/  FMNMX.FTZ R68, R111, R68, !PT ;  /* 0x000000446f447209 */ /* 0x000fc40007810000 */
[----:B------:R-:W-:Y:S02]  /*46b0*/  FSEL R180, R36, -INF , P5 ;  /* 0xff80000024b47808 */ /* 0x000fe40002800000 */
[----:B------:R-:W-:Y:S02]  /*46c0*/  FMNMX.FTZ R68, R131, R68, !PT ;  /* 0x0000004483447209 */ /* 0x000fe40007810000 */
[----:B------:R-:W-:Y:S02]  /*46d0*/  FSEL R209, R27, -INF , P4 ;  /* 0xff8000001bd17808 */ /* 0x000fe40002000000 */
[----:B------:R-:W-:Y:S02]  /*46e0*/  FMNMX.FTZ R68, R132, R68, !PT ;  /* 0x0000004484447209 */ /* 0x000fe40007810000 */
[----:B------:R-:W-:Y:S02]  /*46f0*/  FSEL R221, R26, -INF , P3 ;  /* 0xff8000001add7808 */ /* 0x000fe40001800000 */
[----:B------:R-:W-:Y:S01]  /*4700*/  FMNMX.FTZ R68, R133, R68, !PT ;  /* 0x0000004485447209 */ /* 0x000fe20007810000 */
[----:B------:R-:W-:Y:S01]  /*4710*/  LDSM.16.MT88.4 R24, [R227+0x100] ;  /* 0x00010000e318783b */ /* 0x000fe20000004200 */
[----:B------:R-:W-:-:S02]  /*4720*/  FSEL R219, R49, -INF , P6 ;  /* 0xff80000031db7808 */ /* 0x000fc40003000000 */
[----:B------:R-:W-:Y:S02]  /*4730*/  FMNMX.FTZ R68, R134, R68, !PT ;  /* 0x0000004486447209 */ /* 0x000fe40007810000 */
[----:B------:R-:W-:Y:S02]  /*4740*/  FSEL R215, R48, -INF , P5 ;  /* 0xff80000030d77808 */ /* 0x000fe40002800000 */
[----:B-1----:R-:W-:Y:S02]  /*4750*/  FMNMX.FTZ R70, R70, R5, !PT ;  /* 0x0000000546467209 */ /* 0x002fe40007810000 */
[----:B------:R-:W-:Y:S02]  /*4760*/  FMNMX.FTZ R5, R21, R22, !PT ;  /* 0x0000001615057209 */ /* 0x000fe40007810000 */
[----:B------:R-:W-:Y:S01]  /*4770*/  FMNMX.FTZ R68, R152, R68, !PT ;  /* 0x0000004498447209 */ /* 0x000fe20007810000 */
[----:B------:R-:W-:Y:S01]  /*4780*/  FMUL.FTZ R7, R70, c[0x0][0x2d0] ;  /* 0x0000b40046077a20 */ /* 0x000fe20000410000 */
[----:B------:R-:W-:-:S02]  /*4790*/  FMNMX.FTZ R5, R23, R5, !PT ;  /* 0x0000000517057209 */ /* 0x000fc40007810000 */
[----:B------:R-:W-:Y:S02]  /*47a0*/  FSETP.NEU.FTZ.AND P1, PT, R70, -INF , PT ;  /* 0xff8000004600780b */ /* 0x000fe40003f3d000 */
[----:B------:R-:W-:Y:S02]  /*47b0*/  FMNMX.FTZ R5, R28, R5, !PT ;  /* 0x000000051c057209 */ /* 0x000fe40007810000 */
[----:B------:R-:W-:Y:S02]  /*47c0*/  FMNMX.FTZ R68, R153, R68, !PT ;  /* 0x0000004499447209 */ /* 0x000fe40007810000 */
[----:B------:R-:W-:Y:S02]  /*47d0*/  FMNMX.FTZ R5, R71, R5, !PT ;  /* 0x0000000547057209 */ /* 0x000fe40007810000 */
[----:B------:R-:W-:Y:S02]  /*47e0*/  FSEL R7, R7, RZ, P1 ;  /* 0x000000ff07077208 */ /* 0x000fe40000800000 */
[----:B------:R-:W-:-:S02]  /*47f0*/  FMNMX.FTZ R5, R92, R5, !PT ;  /* 0x000000055c057209 */ /* 0x000fc40007810000 */
[----:B------:R-:W-:Y:S01]  /*4800*/  ISETP.GT.AND P1, PT, R2, 0x59, PT ;  /* 0x000000590200780c */ /* 0x000fe20003f24270 */
[----:B------:R-:W-:Y:S01]  /*4810*/  FFMA.FTZ R4, R4, c[0x0][0x2d0], -R7 ;  /* 0x0000b40004047a23 */ /* 0x000fe20000010807 */
        /* <DEDUP_REMOVED lines=9> */
[----:B------:R-:W-:Y:S02]  /*48b0*/  FSEL R164, R65, -INF , P1 ;  /* 0xff80000041a47808 */ /* 0x000fe40000800000 */
        /* <DEDUP_REMOVED lines=26> */
[----:B------:R-:W-:Y:S02]  /*4a60*/  FSEL R165, R52, -INF , P1 ;  /* 0xff80000034a57808 */ /* 0x000fe40000800000 */
[----:B------:R-:W-:Y:S01]  /*4a70*/  FMNMX.FTZ R2, R176, R2, !PT ;  /* 0x00000002b0027209 */ /* 0x000fe20007810000 */
[----:B------:R-:W1:Y:S01]  /*4a80*/  SHFL.BFLY PT, R6, R68, 0x2, 0x1f ;  /* 0x0c401f0044067f89 */ /* 0x000e6200000e0000 */
        /* <DEDUP_REMOVED lines=11> */
[----:B------:R-:W-:Y:S01]  /*4b40*/  FSEL R170, R56, -INF , P1 ;  /* 0xff80000038aa7808 */ /* 0x000fe20000800000 */
[----:B------:R-:W2:Y:S01]  /*4b50*/  SHFL.BFLY PT, R8, R2, 0x2, 0x1f ;  /* 0x0c401f0002087f89 */ /* 0x000ea200000e0000 */
[----:B------:R-:W-:Y:S02]  /*4b60*/  FMNMX.FTZ R5, R166, R5, !PT ;  /* 0x00000005a6057209 */ /* 0x000fe40007810000 */
[----:B-1----:R-:W-:Y:S01]  /*4b70*/  FMNMX.FTZ R68, R68, R6, !PT ;  /* 0x0000000644447209 */ /* 0x002fe20007810000 */
[----:B------:R-:W-:Y:S01]  /*4b80*/  FFMA.FTZ R6, R10, c[0x0][0x2d0], -R7 ;  /* 0x0000b4000a067a23 */ /* 0x000fe20000010807 */
[----:B------:R-:W-:-:S02]  /*4b90*/  FMNMX.FTZ R5, R167, R5, !PT ;  /* 0x00000005a7057209 */ /* 0x000fc40007810000 */
[----:B------:R-:W-:Y:S01]  /*4ba0*/  FSEL R210, R39, -INF , P4 ;  /* 0xff80000027d27808 */ /* 0x000fe20002000000 */
[----:B------:R-:W1:Y:S01]  /*4bb0*/  SHFL.BFLY PT, R9, R68, 0x1, 0x1f ;  /* 0x0c201f0044097f89 */ /* 0x000e6200000e0000 */
[----:B------:R-:W-:Y:S01]  /*4bc0*/  FMNMX.FTZ R5, R169, R5, !PT ;  /* 0x00000005a9057209 */ /* 0x000fe20007810000 */
[----:B------:R3:W-:Y:S01]  /*4bd0*/  MUFU.EX2 R243, R6 ;  /* 0x0000000600f37308 */ /* 0x0007e20000000800 */
[----:B------:R-:W-:Y:S02]  /*4be0*/  FSEL R207, R38, -INF , P3 ;  /* 0xff80000026cf7808 */ /* 0x000fe40001800000 */
[----:B------:R-:W-:Y:S01]  /*4bf0*/  FMNMX.FTZ R5, R250, R5, !PT ;  /* 0x00000005fa057209 */ /* 0x000fe20007810000 */
[----:B------:R-:W-:Y:S03]  /*4c00*/  LDSM.16.MT88.4 R36, [R226+0x100] ;  /* 0x00010000e224783b */ /* 0x000fe60000004200 */
[----:B------:R-:W-:-:S02]  /*4c10*/  FMNMX.FTZ R5, R249, R5, !PT ;  /* 0x00000005f9057209 */ /* 0x000fc40007810000 */
[----:B--2---:R-:W-:Y:S01]  /*4c20*/  FMNMX.FTZ R2, R2, R8, !PT ;  /* 0x0000000802027209 */ /* 0x004fe20007810000 */
[----:B---3--:R-:W-:-:S04]  /*4c30*/  FFMA.FTZ R6, R11, c[0x0][0x2d0], -R7 ;  /* 0x0000b4000b067a23 */ /* 0x008fc80000010807 */
[----:B------:R-:W2:Y:S01]  /*4c40*/  SHFL.BFLY PT, R11, R2, 0x1, 0x1f ;  /* 0x0c201f00020b7f89 */ /* 0x000ea200000e0000 */
[----:B------:R3:W4:Y:S01]  /*4c50*/  MUFU.EX2 R242, R6 ;  /* 0x0000000600f27308 */ /* 0x0007220000000800 */
[----:B-1----:R-:W-:-:S04]  /*4c60*/  FMNMX.FTZ R68, R68, R9, !PT ;  /* 0x0000000944447209 */ /* 0x002fc80007810000 */
[C---:B------:R-:W-:Y:S01]  /*4c70*/  FSETP.NEU.FTZ.AND P1, PT, R68.reuse, -INF , PT ;  /* 0xff8000004400780b */ /* 0x040fe20003f3d000 */
[----:B------:R-:W-:Y:S01]  /*4c80*/  FMUL.FTZ R9, R68, c[0x0][0x2d0] ;  /* 0x0000b40044097a20 */ /* 0x000fe20000410000 */
[----:B---3--:R-:W-:Y:S01]  /*4c90*/  FMNMX.FTZ R6, R245, R5, !PT ;  /* 0x00000005f5067209 */ /* 0x008fe20007810000 */
[--C-:B------:R-:W-:Y:S01]  /*4ca0*/  FFMA.FTZ R5, R12, c[0x0][0x2d0], -R7.reuse ;  /* 0x0000b4000c057a23 */ /* 0x100fe20000010807 */
[----:B----4-:R-:W-:Y:S02]  /*4cb0*/  F2FP.PACK_AB R12, R242, R243 ;  /* 0x000000f3f20c723e */ /* 0x010fe400000000ff */
[----:B------:R-:W-:Y:S01]  /*4cc0*/  FMNMX.FTZ R6, R170, R6, !PT ;  /* 0x00000006aa067209 */ /* 0x000fe20007810000 */
[----:B------:R1:W-:Y:S01]  /*4cd0*/  MUFU.EX2 R201, R5 ;  /* 0x0000000500c97308 */ /* 0x0003e20000000800 */
[----:B--2---:R-:W-:Y:S02]  /*4ce0*/  FMNMX.FTZ R2, R2, R11, !PT ;  /* 0x0000000b02027209 */ /* 0x004fe40007810000 */
[----:B-1----:R-:W-:Y:S01]  /*4cf0*/  FMNMX.FTZ R5, R219, R6, !PT ;  /* 0x00000006db057209 */ /* 0x002fe20007810000 */
[----:B------:R-:W-:-:S03]  /*4d00*/  FFMA.FTZ R6, R13, c[0x0][0x2d0], -R7 ;  /* 0x0000b4000d067a23 */ /* 0x000fc60000010807 */
[----:B------:R-:W-:Y:S01]  /*4d10*/  FMNMX.FTZ R5, R215, R5, !PT ;  /* 0x00000005d7057209 */ /* 0x000fe20007810000 */
[----:B------:R1:W2:Y:S03]  /*4d20*/  MUFU.EX2 R190, R6 ;  /* 0x0000000600be7308 */ /* 0x0002a60000000800 */
[----:B------:R-:W-:Y:S01]  /*4d30*/  FMNMX.FTZ R8, R210, R5, !PT ;  /* 0x00000005d2087209 */ /* 0x000fe20007810000 */
[----:B------:R-:W-:-:S03]  /*4d40*/  FFMA.FTZ R5, R14, c[0x0][0x2d0], -R7 ;  /* 0x0000b4000e057a23 */ /* 0x000fc60000010807 */
[----:B------:R-:W-:Y:S01]  /*4d50*/  FMNMX.FTZ R8, R207, R8, !PT ;  /* 0x00000008cf087209 */ /* 0x000fe20007810000 */
[----:B------:R3:W-:Y:S04]  /*4d60*/  MUFU.EX2 R200, R5 ;  /* 0x0000000500c87308 */ /* 0x0007e80000000800 */
[----:B------:R-:W4:Y:S01]  /*4d70*/  SHFL.BFLY PT, R10, R8, 0x2, 0x1f ;  /* 0x0c401f00080a7f89 */ /* 0x000f2200000e0000 */
[----:B-1----:R-:W-:Y:S02]  /*4d80*/  FSEL R6, R9, RZ, P1 ;  /* 0x000000ff09067208 */ /* 0x002fe40000800000 */
[----:B------:R-:W-:Y:S02]  /*4d90*/  FSETP.NEU.FTZ.AND P1, PT, R2, -INF , PT ;  /* 0xff8000000200780b */ /* 0x000fe40003f3d000 */
[----:B--2---:R-:W-:Y:S01]  /*4da0*/  F2FP.PACK_AB R14, R190, R201 ;  /* 0x000000c9be0e723e */ /* 0x004fe200000000ff */
[----:B------:R-:W-:-:S02]  /*4db0*/  FFMA.FTZ R9, R19, c[0x0][0x2d0], -R6 ;  /* 0x0000b40013097a23 */ /* 0x000fc40000010806 */
[--C-:B---3--:R-:W-:Y:S02]  /*4dc0*/  FFMA.FTZ R5, R15, c[0x0][0x2d0], -R6.reuse ;  /* 0x0000b4000f057a23 */ /* 0x108fe40000010806 */
[----:B------:R1:W-:Y:S08]  /*4dd0*/  MUFU.EX2 R185, R9 ;  /* 0x0000000900b97308 */ /* 0x0003f00000000800 */
[----:B------:R2:W-:Y:S01]  /*4de0*/  MUFU.EX2 R202, R5 ;  /* 0x0000000500ca7308 */ /* 0x0005e20000000800 */
[----:B----4-:R-:W-:Y:S01]  /*4df0*/  FMNMX.FTZ R8, R8, R10, !PT ;  /* 0x0000000a08087209 */ /* 0x010fe20007810000 */
[----:B-1----:R-:W-:-:S06]  /*4e00*/  FFMA.FTZ R9, R20, c[0x0][0x2d0], -R6 ;  /* 0x0000b40014097a23 */ /* 0x002fcc0000010806 */
[----:B------:R-:W1:Y:S01]  /*4e10*/  MUFU.EX2 R189, R9 ;  /* 0x0000000900bd7308 */ /* 0x000e620000000800 */
[----:B--2---:R-:W-:Y:S02]  /*4e20*/  FFMA.FTZ R5, R18, c[0x0][0x2d0], -R6 ;  /* 0x0000b40012057a23 */ /* 0x004fe40000010806 */
[----:B------:R-:W-:Y:S05]  /*4e30*/  LDSM.16.MT88.4 R16, [R224+0x100] ;  /* 0x00010000e010783b */ /* 0x000fea0000004200 */
[----:B------:R2:W3:Y:S01]  /*4e40*/  MUFU.EX2 R145, R5 ;  /* 0x0000000500917308 */ /* 0x0004e20000000800 */
[----:B-1----:R-:W-:Y:S01]  /*4e50*/  F2FP.PACK_AB R10, R189, R185 ;  /* 0x000000b9bd0a723e */ /* 0x002fe200000000ff */
[----:B--2---:R-:W-:-:S05]  /*4e60*/  FMUL.FTZ R5, R2, c[0x0][0x2d0] ;  /* 0x0000b40002057a20 */ /* 0x004fca0000410000 */
[----:B------:R-:W-:-:S05]  /*4e70*/  FSEL R5, R5, RZ, P1 ;  /* 0x000000ff05057208 */ /* 0x000fca0000800000 */
[--C-:B------:R-:W-:Y:S02]  /*4e80*/  FFMA.FTZ R9, R21, c[0x0][0x2d0], -R5.reuse ;  /* 0x0000b40015097a23 */ /* 0x100fe40000010805 */
[--C-:B------:R-:W-:Y:S02]  /*4e90*/  FFMA.FTZ R0, R22, c[0x0][0x2d0], -R5.reuse ;  /* 0x0000b40016007a23 */ /* 0x100fe40000010805 */
[----:B------:R1:W-:Y:S08]  /*4ea0*/  MUFU.EX2 R191, R9 ;  /* 0x0000000900bf7308 */ /* 0x0003f00000000800 */
[----:B------:R2:W4:Y:S01]  /*4eb0*/  MUFU.EX2 R244, R0 ;  /* 0x0000000000f47308 */ /* 0x0005220000000800 */
[----:B-1----:R-:W1:Y:S01]  /*4ec0*/  SHFL.BFLY PT, R9, R8, 0x1, 0x1f ;  /* 0x0c201f0008097f89 */ /* 0x002e6200000e0000 */
[----:B--2---:R-:W-:-:S03]  /*4ed0*/  FFMA.FTZ R0, R23, c[0x0][0x2d0], -R5 ;  /* 0x0000b40017007a23 */ /* 0x004fc60000010805 */
[----:B------:R-:W2:Y:S03]  /*4ee0*/  LDSM.16.MT88.4 R20, [R224+0x900] ;  /* 0x00090000e014783b */ /* 0x000ea60000004200 */
[----:B------:R5:W-:Y:S01]  /*4ef0*/  MUFU.EX2 R248, R0 ;  /* 0x0000000000f87308 */ /* 0x000be20000000800 */
[----:B-1----:R-:W-:Y:S02]  /*4f00*/  FMNMX.FTZ R69, R8, R9, !PT ;  /* 0x0000000908457209 */ /* 0x002fe40007810000 */
[----:B---3--:R-:W-:Y:S01]  /*4f10*/  F2FP.PACK_AB R8, R145, R202 ;  /* 0x000000ca9108723e */ /* 0x008fe200000000ff */
[----:B-----5:R-:W-:Y:S01]  /*4f20*/  FFMA.FTZ R0, R28, c[0x0][0x2d0], -R5 ;  /* 0x0000b4001c007a23 */ /* 0x020fe20000010805 */
[C---:B------:R-:W-:Y:S01]  /*4f30*/  FSETP.NEU.FTZ.AND P1, PT, R69.reuse, -INF , PT ;  /* 0xff8000004500780b */ /* 0x040fe20003f3d000 */
[----:B------:R-:W-:Y:S01]  /*4f40*/  FMUL.FTZ R3, R69, c[0x0][0x2d0] ;  /* 0x0000b40045037a20 */ /* 0x000fe20000410000 */
[----:B----4-:R-:W-:Y:S01]  /*4f50*/  F2FP.PACK_AB R9, R244, R191 ;  /* 0x000000bff409723e */ /* 0x010fe200000000ff */
[----:B------:R1:W3:Y:S02]  /*4f60*/  MUFU.EX2 R194, R0 ;  /* 0x0000000000c27308 */ /* 0x0002e40000000800 */
[----:B-1----:R-:W-:Y:S01]  /*4f70*/  FFMA.FTZ R0, R29, c[0x0][0x2d0], -R7 ;  /* 0x0000b4001d007a23 */ /* 0x002fe20000010807 */
[----:B---3--:R-:W-:-:S05]  /*4f80*/  F2FP.PACK_AB R11, R194, R248 ;  /* 0x000000f8c20b723e */ /* 0x008fca00000000ff */
[----:B------:R1:W-:Y:S02]  /*4f90*/  MUFU.EX2 R147, R0 ;  /* 0x0000000000937308 */ /* 0x0003e40000000800 */
[C---:B------:R-:W-:Y:S08]  /*4fa0*/  HMMA.16816.F32 R80, R8.reuse, R16, RZ ;  /* 0x000000100850723c */ /* 0x040ff000000018ff */
[----:B------:R-:W-:Y:S01]  /*4fb0*/  HMMA.16816.F32 R60, R8, R18, RZ ;  /* 0x00000012083c723c */ /* 0x000fe200000018ff */
[----:B-1----:R-:W-:-:S04]  /*4fc0*/  FFMA.FTZ R0, R30, c[0x0][0x2d0], -R7 ;  /* 0x0000b4001e007a23 */ /* 0x002fc80000010807 */
[----:B------:R1:W-:Y:S03]  /*4fd0*/  MUFU.EX2 R193, R0 ;  /* 0x0000000000c17308 */ /* 0x0003e60000000800 */
[C---:B------:R-:W-:Y:S08]  /*4fe0*/  HMMA.16816.F32 R76, R8.reuse, R24, RZ ;  /* 0x00000018084c723c */ /* 0x040ff000000018ff */
[----:B------:R-:W-:Y:S01]  /*4ff0*/  HMMA.16816.F32 R56, R8, R26, RZ ;  /* 0x0000001a0838723c */ /* 0x000fe200000018ff */
[----:B-1----:R-:W-:Y:S01]  /*5000*/  FSEL R0, R3, RZ, P1 ;  /* 0x000000ff03007208 */ /* 0x002fe20000800000 */
[----:B------:R-:W-:-:S06]  /*5010*/  FFMA.FTZ R3, R31, c[0x0][0x2d0], -R7 ;  /* 0x0000b4001f037a23 */ /* 0x000fcc0000010807 */
[C---:B------:R-:W-:Y:S01]  /*5020*/  HMMA.16816.F32 R72, R8.reuse, R32, RZ ;  /* 0x000000200848723c */ /* 0x040fe200000018ff */
[----:B------:R-:W1:Y:S01]  /*5030*/  LDSM.16.MT88.4 R28, [R226+0x900] ;  /* 0x00090000e21c783b */ /* 0x000e620000004200 */
[----:B------:R3:W-:Y:S06]  /*5040*/  MUFU.EX2 R156, R3 ;  /* 0x00000003009c7308 */ /* 0x0007ec0000000800 */
[C---:B------:R-:W-:Y:S08]  /*5050*/  HMMA.16816.F32 R64, R8.reuse, R36, RZ ;  /* 0x000000240840723c */ /* 0x040ff000000018ff */
[----:B------:R-:W-:Y:S01]  /*5060*/  HMMA.16816.F32 R52, R8, R34, RZ ;  /* 0x000000220834723c */ /* 0x000fe200000018ff */
[----:B---3--:R-:W-:-:S04]  /*5070*/  FFMA.FTZ R3, R40, c[0x0][0x2d0], -R0 ;  /* 0x0000b40028037a23 */ /* 0x008fc80000010800 */
[----:B------:R3:W-:Y:S03]  /*5080*/  MUFU.EX2 R175, R3 ;  /* 0x0000000300af7308 */ /* 0x0007e60000000800 */
[----:B------:R-:W-:Y:S01]  /*5090*/  HMMA.16816.F32 R48, R8, R38, RZ ;  /* 0x000000260830723c */ /* 0x000fe200000018ff */
        /* <DEDUP_REMOVED lines=10> */
[C---:B------:R-:W-:Y:S08]  /*5140*/  HMMA.16816.F32 R84, R12.reuse, R16, RZ ;  /* 0x000000100c54723c */ /* 0x040ff000000018ff */
[----:B------:R-:W-:Y:S01]  /*5150*/  HMMA.16816.F32 R88, R12, R18, RZ ;  /* 0x000000120c58723c */ /* 0x000fe200000018ff */
[----:B------:R-:W4:Y:S01]  /*5160*/  LDSM.16.MT88.4 R16, [R227+0x900] ;  /* 0x00090000e310783b */ /* 0x000f220000004200 */
[----:B---3--:R-:W-:-:S04]  /*5170*/  FFMA.FTZ R3, R45, c[0x0][0x2d0], -R6 ;  /* 0x0000b4002d037a23 */ /* 0x008fc80000010806 */
[----:B------:R3:W5:Y:S02]  /*5180*/  MUFU.EX2 R146, R3 ;  /* 0x0000000300927308 */ /* 0x0007640000000800 */
[C---:B------:R-:W-:Y:S08]  /*5190*/  HMMA.16816.F32 R40, R12.reuse, R32, RZ ;  /* 0x000000200c28723c */ /* 0x040ff000000018ff */
[----:B------:R-:W-:Y:S01]  /*51a0*/  HMMA.16816.F32 R100, R12, R34, RZ ;  /* 0x000000220c64723c */ /* 0x000fe200000018ff */
[----:B---3--:R-:W-:Y:S01]  /*51b0*/  FFMA.FTZ R3, R46, c[0x0][0x2d0], -R6 ;  /* 0x0000b4002e037a23 */ /* 0x008fe20000010806 */
[----:B-----5:R-:W-:-:S06]  /*51c0*/  F2FP.PACK_AB R8, R146, R199 ;  /* 0x000000c79208723e */ /* 0x020fcc00000000ff */
[----:B------:R-:W-:Y:S01]  /*51d0*/  HMMA.16816.F32 R32, R12, R36, RZ ;  /* 0x000000240c20723c */ /* 0x000fe200000018ff */
[----:B------:R3:W-:Y:S02]  /*51e0*/  MUFU.EX2 R198, R3 ;  /* 0x0000000300c67308 */ /* 0x0007e40000000800 */
[----:B---3--:R-:W-:-:S05]  /*51f0*/  FFMA.FTZ R3, R47, c[0x0][0x2d0], -R6 ;  /* 0x0000b4002f037a23 */ /* 0x008fca0000010806 */
[----:B------:R-:W-:Y:S01]  /*5200*/  HMMA.16816.F32 R44, R12, R24, RZ ;  /* 0x000000180c2c723c */ /* 0x000fe200000018ff */
[----:B------:R3:W5:Y:S02]  /*5210*/  MUFU.EX2 R192, R3 ;  /* 0x0000000300c07308 */ /* 0x0007640000000800 */
[----:B---3--:R-:W-:Y:S01]  /*5220*/  FFMA.FTZ R3, R71, c[0x0][0x2d0], -R5 ;  /* 0x0000b40047037a23 */ /* 0x008fe20000010805 */
[----:B-----5:R-:W-:Y:S01]  /*5230*/  F2FP.PACK_AB R10, R192, R198 ;  /* 0x000000c6c00a723e */ /* 0x020fe200000000ff */
[----:B------:R-:W-:-:S04]  /*5240*/  IMAD.MOV.U32 R71, RZ, RZ, R197 ;  /* 0x000000ffff477224 */ /* 0x000fc800078e00c5 */
[----:B------:R3:W-:Y:S02]  /*5250*/  MUFU.EX2 R247, R3 ;  /* 0x0000000300f77308 */ /* 0x0007e40000000800 */
[--C-:B---3--:R-:W-:Y:S02]  /*5260*/  FFMA.FTZ R3, R92, c[0x0][0x2d0], -R5.reuse ;  /* 0x0000b4005c037a23 */ /* 0x108fe40000010805 */
[----:B------:R-:W-:Y:S01]  /*5270*/  HMMA.16816.F32 R92, R12, R26, RZ ;  /* 0x0000001a0c5c723c */ /* 0x000fe200000018ff */
[----:B------:R-:W3:Y:S03]  /*5280*/  LDSM.16.MT88.4 R24, [R225+0x900] ;  /* 0x00090000e118783b */ /* 0x000ee60000004200 */
[----:B------:R5:W1:Y:S02]  /*5290*/  MUFU.EX2 R246, R3 ;  /* 0x0000000300f67308 */ /* 0x000a640000000800 */
[----:B-----5:R-:W-:Y:S01]  /*52a0*/  FFMA.FTZ R3, R96, c[0x0][0x2d0], -R5 ;  /* 0x0000b40060037a23 */ /* 0x020fe20000010805 */
[----:B-1----:R-:W-:-:S05]  /*52b0*/  F2FP.PACK_AB R9, R246, R247 ;  /* 0x000000f7f609723e */ /* 0x002fca00000000ff */
[----:B------:R1:W-:Y:S02]  /*52c0*/  MUFU.EX2 R252, R3 ;  /* 0x0000000300fc7308 */ /* 0x0003e40000000800 */
[----:B-1----:R-:W-:-:S06]  /*52d0*/  FFMA.FTZ R3, R97, c[0x0][0x2d0], -R5 ;  /* 0x0000b40061037a23 */ /* 0x002fcc0000010805 */
[----:B------:R1:W5:Y:S02]  /*52e0*/  MUFU.EX2 R251, R3 ;  /* 0x0000000300fb7308 */ /* 0x0003640000000800 */
[----:B-1----:R-:W-:Y:S01]  /*52f0*/  FFMA.FTZ R3, R98, c[0x0][0x2d0], -R0 ;  /* 0x0000b40062037a23 */ /* 0x002fe20000010800 */
[----:B-----5:R-:W-:-:S05]  /*5300*/  F2FP.PACK_AB R11, R251, R252 ;  /* 0x000000fcfb0b723e */ /* 0x020fca00000000ff */
[----:B------:R1:W-:Y:S02]  /*5310*/  MUFU.EX2 R214, R3 ;  /* 0x0000000300d67308 */ /* 0x0003e40000000800 */
[C---:B--2---:R-:W-:Y:S08]  /*5320*/  HMMA.16816.F32 R120, R8.reuse, R20, R80 ;  /* 0x000000140878723c */ /* 0x044ff00000001850 */
[----:B------:R-:W-:Y:S01]  /*5330*/  HMMA.16816.F32 R48, R8, R30, R48 ;  /* 0x0000001e0830723c */ /* 0x000fe20000001830 */
[----:B-1----:R-:W-:-:S04]  /*5340*/  FFMA.FTZ R3, R99, c[0x0][0x2d0], -R0 ;  /* 0x0000b40063037a23 */ /* 0x002fc80000010800 */
[----:B------:R1:W2:Y:S03]  /*5350*/  MUFU.EX2 R213, R3 ;  /* 0x0000000300d57308 */ /* 0x0002a60000000800 */
[----:B------:R-:W-:Y:S01]  /*5360*/  HMMA.16816.F32 R96, R12, R38, RZ ;  /* 0x000000260c60723c */ /* 0x000fe200000018ff */
[----:B------:R-:W-:Y:S01]  /*5370*/  LDSM.16.MT88.4 R12, [R224+0x1100] ;  /* 0x00110000e00c783b */ /* 0x000fe20000004200 */
[----:B-1----:R-:W-:-:S04]  /*5380*/  FFMA.FTZ R3, R104, c[0x0][0x2d0], -R0 ;  /* 0x0000b40068037a23 */ /* 0x002fc80000010800 */
[----:B------:R1:W-:Y:S02]  /*5390*/  MUFU.EX2 R217, R3 ;  /* 0x0000000300d97308 */ /* 0x0003e40000000800 */
[----:B-1----:R-:W-:Y:S02]  /*53a0*/  FFMA.FTZ R3, R105, c[0x0][0x2d0], -R0 ;  /* 0x0000b40069037a23 */ /* 0x002fe40000010800 */
[C---:B----4-:R-:W-:Y:S04]  /*53b0*/  HMMA.16816.F32 R104, R8.reuse, R16, R76 ;  /* 0x000000100868723c */ /* 0x050fe8000000184c */
[----:B------:R1:W4:Y:S04]  /*53c0*/  MUFU.EX2 R212, R3 ;  /* 0x0000000300d47308 */ /* 0x0003280000000800 */
[C---:B---3--:R-:W-:Y:S08]  /*53d0*/  HMMA.16816.F32 R76, R8.reuse, R24, R72 ;  /* 0x00000018084c723c */ /* 0x048ff00000001848 */
[----:B------:R-:W-:Y:S01]  /*53e0*/  HMMA.16816.F32 R72, R8, R28, R64 ;  /* 0x0000001c0848723c */ /* 0x000fe20000001840 */
[----:B-1----:R-:W-:-:S04]  /*53f0*/  FFMA.FTZ R3, R108, c[0x0][0x2d0], -R6 ;  /* 0x0000b4006c037a23 */ /* 0x002fc80000010806 */
[----:B------:R1:W-:Y:S03]  /*5400*/  MUFU.EX2 R206, R3 ;  /* 0x0000000300ce7308 */ /* 0x0003e60000000800 */
[C---:B------:R-:W-:Y:S08]  /*5410*/  HMMA.16816.F32 R64, R8.reuse, R22, R60 ;  /* 0x000000160840723c */ /* 0x040ff0000000183c */
[----:B------:R-:W-:Y:S01]  /*5420*/  HMMA.16816.F32 R60, R8, R18, R56 ;  /* 0x00000012083c723c */ /* 0x000fe20000001838 */
[----:B-1----:R-:W-:-:S07]  /*5430*/  FFMA.FTZ R3, R109, c[0x0][0x2d0], -R6 ;  /* 0x0000b4006d037a23 */ /* 0x002fce0000010806 */
[----:B------:R-:W-:Y:S01]  /*5440*/  HMMA.16816.F32 R56, R8, R26, R52 ;  /* 0x0000001a0838723c */ /* 0x000fe20000001834 */
[----:B------:R1:W3:Y:S06]  /*5450*/  MUFU.EX2 R205, R3 ;  /* 0x0000000300cd7308 */ /* 0x0002ec0000000800 */
[----:B------:R-:W-:Y:S02]  /*5460*/  F2FP.PACK_AB R8, R147, R200 ;  /* 0x000000c89308723e */ /* 0x000fe400000000ff */
[----:B--2---:R-:W-:Y:S02]  /*5470*/  F2FP.PACK_AB R9, R213, R214 ;  /* 0x000000d6d509723e */ /* 0x004fe400000000ff */
[----:B------:R-:W-:-:S02]  /*5480*/  F2FP.PACK_AB R10, R156, R193 ;  /* 0x000000c19c0a723e */ /* 0x000fc400000000ff */
[----:B----4-:R-:W-:Y:S01]  /*5490*/  F2FP.PACK_AB R11, R212, R217 ;  /* 0x000000d9d40b723e */ /* 0x010fe200000000ff */
[----:B-1----:R-:W-:-:S06]  /*54a0*/  FFMA.FTZ R3, R110, c[0x0][0x2d0], -R6 ;  /* 0x0000b4006e037a23 */ /* 0x002fcc0000010806 */
[C---:B------:R-:W-:Y:S01]  /*54b0*/  HMMA.16816.F32 R44, R8.reuse, R16, R44 ;  /* 0x00000010082c723c */ /* 0x040fe2000000182c */
[----:B------:R1:W-:Y:S07]  /*54c0*/  MUFU.EX2 R204, R3 ;  /* 0x0000000300cc7308 */ /* 0x0003ee0000000800 */
[C---:B------:R-:W-:Y:S07]  /*54d0*/  HMMA.16816.F32 R16, R8.reuse, R18, R92 ;  /* 0x000000120810723c */ /* 0x040fee000000185c */
[----:B------:R-:W-:Y:S01]  /*54e0*/  IMAD.MOV.U32 R93, RZ, RZ, R200 ;  /* 0x000000ffff5d7224 */ /* 0x000fe200078e00c8 */
[----:B------:R-:W-:Y:S01]  /*54f0*/  HMMA.16816.F32 R80, R8, R24, R40 ;  /* 0x000000180850723c */ /* 0x000fe20000001828 */
[----:B------:R-:W-:-:S02]  /*5500*/  IMAD.MOV.U32 R95, RZ, RZ, R199 ;  /* 0x000000ffff5f7224 */ /* 0x000fc400078e00c7 */
[----:B-1----:R-:W-:Y:S02]  /*5510*/  FFMA.FTZ R3, R111, c[0x0][0x2d0], -R6 ;  /* 0x0000b4006f037a23 */ /* 0x002fe40000010806 */
[----:B------:R-:W-:Y:S02]  /*5520*/  IMAD.MOV.U32 R94, RZ, RZ, R195 ;  /* 0x000000ffff5e7224 */ /* 0x000fe400078e00c3 */
[----:B------:R1:W2:Y:S01]  /*5530*/  MUFU.EX2 R203, R3 ;  /* 0x0000000300cb7308 */ /* 0x0002a20000000800 */
[----:B------:R-:W-:Y:S01]  /*5540*/  HMMA.16816.F32 R40, R8, R26, R100 ;  /* 0x0000001a0828723c */ /* 0x000fe20000001864 */
[----:B------:R-:W-:Y:S01]  /*5550*/  LDSM.16.MT88.4 R24, [R226+0x1100] ;  /* 0x00110000e218783b */ /* 0x000fe20000004200 */
[----:B------:R-:W-:-:S05]  /*5560*/  IMAD.MOV.U32 R92, RZ, RZ, R187 ;  /* 0x000000ffff5c7224 */ /* 0x000fca00078e00bb */
[----:B------:R-:W-:Y:S01]  /*5570*/  IMAD.MOV.U32 R103, RZ, RZ, R198 ;  /* 0x000000ffff677224 */ /* 0x000fe200078e00c6 */
[C---:B------:R-:W-:Y:S01]  /*5580*/  HMMA.16816.F32 R52, R8.reuse, R20, R84 ;  /* 0x000000140834723c */ /* 0x040fe20000001854 */
[----:B------:R-:W-:Y:S02]  /*5590*/  IMAD.MOV.U32 R102, RZ, RZ, R194 ;  /* 0x000000ffff667224 */ /* 0x000fe400078e00c2 */
[----:B------:R-:W-:Y:S02]  /*55a0*/  IMAD.MOV.U32 R100, RZ, RZ, R192 ;  /* 0x000000ffff647224 */ /* 0x000fe400078e00c0 */
[----:B------:R-:W-:Y:S02]  /*55b0*/  IMAD.MOV.U32 R101, RZ, RZ, R190 ;  /* 0x000000ffff657224 */ /* 0x000fe400078e00be */
[----:B-1----:R-:W-:Y:S01]  /*55c0*/  FFMA.FTZ R3, R112, c[0x0][0x2d0], -R5 ;  /* 0x0000b40070037a23 */ /* 0x002fe20000010805 */
[----:B------:R-:W-:Y:S01]  /*55d0*/  HMMA.16816.F32 R84, R8, R30, R96 ;  /* 0x0000001e0854723c */ /* 0x000fe20000001860 */
[----:B------:R-:W-:-:S02]  /*55e0*/  IMAD.MOV.U32 R112, RZ, RZ, R202 ;  /* 0x000000ffff707224 */ /* 0x000fc400078e00ca */
[----:B------:R1:W-:Y:S04]  /*55f0*/  MUFU.EX2 R202, R3 ;  /* 0x0000000300ca7308 */ /* 0x0003e80000000800 */
[----:B------:R-:W-:Y:S01]  /*5600*/  IMAD.MOV.U32 R97, RZ, RZ, R193 ;  /* 0x000000ffff617224 */ /* 0x000fe200078e00c1 */
[----:B------:R-:W-:Y:S01]  /*5610*/  HMMA.16816.F32 R108, R8, R28, R32 ;  /* 0x0000001c086c723c */ /* 0x000fe20000001820 */
[----:B------:R-:W4:Y:S01]  /*5620*/  LDSM.16.MT88.4 R32, [R225+0x1100] ;  /* 0x00110000e120783b */ /* 0x000f220000004200 */
[----:B------:R-:W-:Y:S02]  /*5630*/  IMAD.MOV.U32 R96, RZ, RZ, R191 ;  /* 0x000000ffff607224 */ /* 0x000fe400078e00bf */
[----:B------:R-:W-:Y:S02]  /*5640*/  IMAD.MOV.U32 R98, RZ, RZ, R185 ;  /* 0x000000ffff627224 */ /* 0x000fe400078e00b9 */
[----:B------:R-:W-:-:S02]  /*5650*/  IMAD.MOV.U32 R99, RZ, RZ, R156 ;  /* 0x000000ffff637224 */ /* 0x000fc400078e009c */
[----:B------:R-:W-:Y:S01]  /*5660*/  HMMA.16816.F32 R36, R8, R22, R88 ;  /* 0x000000160824723c */ /* 0x000fe20000001858 */
[----:B------:R-:W5:Y:S01]  /*5670*/  LDSM.16.MT88.4 R20, [R227+0x1100] ;  /* 0x00110000e314783b */ /* 0x000f620000004200 */
[----:B-1----:R-:W-:Y:S02]  /*5680*/  FFMA.FTZ R3, R113, c[0x0][0x2d0], -R5 ;  /* 0x0000b40071037a23 */ /* 0x002fe40000010805 */
[----:B------:R-:W-:Y:S02]  /*5690*/  IMAD.MOV.U32 R113, RZ, RZ, R201 ;  /* 0x000000ffff717224 */ /* 0x000fe400078e00c9 */
[----:B------:R1:W1:Y:S01]  /*56a0*/  MUFU.EX2 R201, R3 ;  /* 0x0000000300c97308 */ /* 0x0002620000000800 */
[----:B---3--:R-:W-:Y:S02]  /*56b0*/  F2FP.PACK_AB R8, R205, R206 ;  /* 0x000000cecd08723e */ /* 0x008fe400000000ff */
[----:B--2---:R-:W-:Y:S01]  /*56c0*/  F2FP.PACK_AB R10, R203, R204 ;  /* 0x000000cccb0a723e */ /* 0x004fe200000000ff */
[----:B-1----:R-:W-:Y:S01]  /*56d0*/  FFMA.FTZ R3, R114, c[0x0][0x2d0], -R5 ;  /* 0x0000b40072037a23 */ /* 0x002fe20000010805 */
[----:B------:R-:W-:Y:S01]  /*56e0*/  F2FP.PACK_AB R9, R201, R202 ;  /* 0x000000cac909723e */ /* 0x000fe200000000ff */
[----:B------:R-:W-:-:S02]  /*56f0*/  IMAD.MOV.U32 R114, RZ, RZ, R189 ;  /* 0x000000ffff727224 */ /* 0x000fc400078e00bd */
[----:B------:R1:W-:Y:S02]  /*5700*/  MUFU.EX2 R200, R3 ;  /* 0x0000000300c87308 */ /* 0x0003e40000000800 */
[----:B-1----:R-:W-:-:S06]  /*5710*/  FFMA.FTZ R3, R115, c[0x0][0x2d0], -R5 ;  /* 0x0000b40073037a23 */ /* 0x002fcc0000010805 */
[----:B------:R1:W2:Y:S02]  /*5720*/  MUFU.EX2 R199, R3 ;  /* 0x0000000300c77308 */ /* 0x0002a40000000800 */
[----:B-1----:R-:W-:Y:S01]  /*5730*/  FFMA.FTZ R3, R116, c[0x0][0x2d0], -R7 ;  /* 0x0000b40074037a23 */ /* 0x002fe20000010807 */
[----:B--2---:R-:W-:-:S05]  /*5740*/  F2FP.PACK_AB R11, R199, R200 ;  /* 0x000000c8c70b723e */ /* 0x004fca00000000ff */
[----:B------:R1:W-:Y:S02]  /*5750*/  MUFU.EX2 R198, R3 ;  /* 0x0000000300c67308 */ /* 0x0003e40000000800 */
[C---:B----4-:R-:W-:Y:S08]  /*5760*/  HMMA.16816.F32 R156, R8.reuse, R32, R76 ;  /* 0x00000020089c723c */ /* 0x050ff0000000184c */
[----:B------:R-:W-:Y:S01]  /*5770*/  HMMA.16816.F32 R76, R8, R14, R64 ;  /* 0x0000000e084c723c */ /* 0x000fe20000001840 */
[----:B-1----:R-:W-:-:S04]  /*5780*/  FFMA.FTZ R3, R117, c[0x0][0x2d0], -R7 ;  /* 0x0000b40075037a23 */ /* 0x002fc80000010807 */
[----:B------:R1:W2:Y:S03]  /*5790*/  MUFU.EX2 R197, R3 ;  /* 0x0000000300c57308 */ /* 0x0002a60000000800 */
[C---:B------:R-:W-:Y:S08]  /*57a0*/  HMMA.16816.F32 R88, R8.reuse, R24, R72 ;  /* 0x000000180858723c */ /* 0x040ff00000001848 */
[----:B------:R-:W-:Y:S01]  /*57b0*/  HMMA.16816.F32 R64, R8, R34, R56 ;  /* 0x000000220840723c */ /* 0x000fe20000001838 */
[----:B-1----:R-:W-:-:S07]  /*57c0*/  FFMA.FTZ R3, R118, c[0x0][0x2d0], -R7 ;  /* 0x0000b40076037a23 */ /* 0x002fce0000010807 */
[C---:B------:R-:W-:Y:S01]  /*57d0*/  HMMA.16816.F32 R120, R8.reuse, R12, R120 ;  /* 0x0000000c0878723c */ /* 0x040fe20000001878 */
[----:B------:R1:W-:Y:S07]  /*57e0*/  MUFU.EX2 R196, R3 ;  /* 0x0000000300c47308 */ /* 0x0003ee0000000800 */
[C---:B-----5:R-:W-:Y:S08]  /*57f0*/  HMMA.16816.F32 R104, R8.reuse, R20, R104 ;  /* 0x000000140868723c */ /* 0x060ff00000001868 */
[----:B------:R-:W-:Y:S01]  /*5800*/  HMMA.16816.F32 R72, R8, R22, R60 ;  /* 0x000000160848723c */ /* 0x000fe2000000183c */
[----:B-1----:R-:W-:-:S02]  /*5810*/  FFMA.FTZ R3, R124, c[0x0][0x2d0], -R7 ;  /* 0x0000b4007c037a23 */ /* 0x002fc40000010807 */
[----:B------:R-:W-:Y:S02]  /*5820*/  IMAD.MOV.U32 R124, RZ, RZ, R113 ;  /* 0x000000ffff7c7224 */ /* 0x000fe400078e0071 */
[----:B------:R1:W3:Y:S03]  /*5830*/  MUFU.EX2 R195, R3 ;  /* 0x0000000300c37308 */ /* 0x0002e60000000800 */
[----:B------:R-:W-:Y:S07]  /*5840*/  HMMA.16816.F32 R56, R8, R26, R48 ;  /* 0x0000001a0838723c */ /* 0x000fee0000001830 */
[----:B--2---:R-:W-:Y:S01]  /*5850*/  F2FP.PACK_AB R8, R197, R198 ;  /* 0x000000c6c508723e */ /* 0x004fe200000000ff */
[----:B-1----:R-:W-:Y:S01]  /*5860*/  FFMA.FTZ R3, R125, c[0x0][0x2d0], -R0 ;  /* 0x0000b4007d037a23 */ /* 0x002fe20000010800 */
[----:B---3--:R-:W-:Y:S01]  /*5870*/  F2FP.PACK_AB R10, R195, R196 ;  /* 0x000000c4c30a723e */ /* 0x008fe200000000ff */
[----:B------:R-:W-:-:S02]  /*5880*/  IMAD.MOV.U32 R125, RZ, RZ, R112 ;  /* 0x000000ffff7d7224 */ /* 0x000fc400078e0070 */
[----:B------:R1:W-:Y:S02]  /*5890*/  MUFU.EX2 R194, R3 ;  /* 0x0000000300c27308 */ /* 0x0003e40000000800 */
[----:B-1----:R-:W-:Y:S02]  /*58a0*/  FFMA.FTZ R3, R126, c[0x0][0x2d0], -R0 ;  /* 0x0000b4007e037a23 */ /* 0x002fe40000010800 */
[----:B------:R-:W-:-:S04]  /*58b0*/  IMAD.MOV.U32 R126, RZ, RZ, R145 ;  /* 0x000000ffff7e7224 */ /* 0x000fc800078e0091 */
[----:B------:R1:W2:Y:S02]  /*58c0*/  MUFU.EX2 R193, R3 ;  /* 0x0000000300c17308 */ /* 0x0002a40000000800 */
[----:B-1----:R-:W-:Y:S01]  /*58d0*/  FFMA.FTZ R3, R127, c[0x0][0x2d0], -R0 ;  /* 0x0000b4007f037a23 */ /* 0x002fe20000010800 */
[----:B--2---:R-:W-:Y:S01]  /*58e0*/  F2FP.PACK_AB R9, R193, R194 ;  /* 0x000000c2c109723e */ /* 0x004fe200000000ff */
[----:B------:R-:W-:-:S04]  /*58f0*/  IMAD.MOV.U32 R127, RZ, RZ, R146 ;  /* 0x000000ffff7f7224 */ /* 0x000fc800078e0092 */
        /* <DEDUP_REMOVED lines=8> */
[----:B------:R-:W-:Y:S01]  /*5980*/  LDSM.16.MT88.4 R12, [R227+0x1900] ;  /* 0x00190000e30c783b */ /* 0x000fe20000004200 */
[----:B-1----:R-:W-:-:S04]  /*5990*/  FFMA.FTZ R3, R130, c[0x0][0x2d0], -R7 ;  /* 0x0000b40082037a23 */ /* 0x002fc80000010807 */
[----:B------:R1:W-:Y:S02]  /*59a0*/  MUFU.EX2 R189, R3 ;  /* 0x0000000300bd7308 */ /* 0x0003e40000000800 */
[C---:B------:R-:W-:Y:S08]  /*59b0*/  HMMA.16816.F32 R60, R8.reuse, R24, R108 ;  /* 0x00000018083c723c */ /* 0x040ff0000000186c */
[----:B------:R-:W-:Y:S01]  /*59c0*/  HMMA.16816.F32 R44, R8, R20, R44 ;  /* 0x00000014082c723c */ /* 0x000fe2000000182c */
[----:B-1----:R-:W-:-:S07]  /*59d0*/  FFMA.FTZ R3, R131, c[0x0][0x2d0], -R6 ;  /* 0x0000b40083037a23 */ /* 0x002fce0000010806 */
[C---:B------:R-:W-:Y:S01]  /*59e0*/  HMMA.16816.F32 R36, R8.reuse, R22, R16 ;  /* 0x000000160824723c */ /* 0x040fe20000001810 */
[----:B------:R-:W1:Y:S01]  /*59f0*/  LDSM.16.MT88.4 R16, [R224+0x1900] ;  /* 0x00190000e010783b */ /* 0x000e620000004200 */
[----:B------:R2:W-:Y:S03]  /*5a00*/  MUFU.EX2 R188, R3 ;  /* 0x0000000300bc7308 */ /* 0x0005e60000000800 */
[----:B------:R-:W3:Y:S03]  /*5a10*/  LDSM.16.MT88.4 R20, [R225+0x1900] ;  /* 0x00190000e114783b */ /* 0x000ee60000004200 */
[C---:B------:R-:W-:Y:S08]  /*5a20*/  HMMA.16816.F32 R28, R8.reuse, R32, R80 ;  /* 0x00000020081c723c */ /* 0x040ff00000001850 */
[----:B------:R-:W-:Y:S01]  /*5a30*/  HMMA.16816.F32 R40, R8, R34, R40 ;  /* 0x000000220828723c */ /* 0x000fe20000001828 */
[----:B--2---:R-:W-:-:S02]  /*5a40*/  FFMA.FTZ R3, R132, c[0x0][0x2d0], -R6 ;  /* 0x0000b40084037a23 */ /* 0x004fc40000010806 */
[----:B------:R-:W-:Y:S02]  /*5a50*/  IMAD.MOV.U32 R132, RZ, RZ, R102 ;  /* 0x000000ffff847224 */ /* 0x000fe400078e0066 */
[----:B------:R2:W4:Y:S03]  /*5a60*/  MUFU.EX2 R187, R3 ;  /* 0x0000000300bb7308 */ /* 0x0005260000000800 */
[----:B------:R-:W-:Y:S01]  /*5a70*/  HMMA.16816.F32 R84, R8, R26, R84 ;  /* 0x0000001a0854723c */ /* 0x000fe20000001854 */
[----:B------:R-:W5:Y:S01]  /*5a80*/  LDSM.16.MT88.4 R24, [R226+0x1900] ;  /* 0x00190000e218783b */ /* 0x000f620000004200 */
[----:B--2---:R-:W-:-:S05]  /*5a90*/  FFMA.FTZ R3, R133, c[0x0][0x2d0], -R6 ;  /* 0x0000b40085037a23 */ /* 0x004fca0000010806 */
[----:B----4-:R-:W-:Y:S01]  /*5aa0*/  F2FP.PACK_AB R8, R187, R188 ;  /* 0x000000bcbb08723e */ /* 0x010fe200000000ff */
[----:B------:R-:W-:Y:S01]  /*5ab0*/  IMAD.MOV.U32 R133, RZ, RZ, R92 ;  /* 0x000000ffff857224 */ /* 0x000fe200078e005c */
[----:B------:R2:W-:Y:S01]  /*5ac0*/  MUFU.EX2 R186, R3 ;  /* 0x0000000300ba7308 */ /* 0x0005e20000000800 */
[----:B------:R-:W-:Y:S02]  /*5ad0*/  IMAD.MOV.U32 R92, RZ, RZ, R95 ;  /* 0x000000ffff5c7224 */ /* 0x000fe400078e005f */
[----:B--2---:R-:W-:-:S05]  /*5ae0*/  FFMA.FTZ R3, R134, c[0x0][0x2d0], -R6 ;  /* 0x0000b40086037a23 */ /* 0x004fca0000010806 */
[----:B------:R2:W4:Y:S02]  /*5af0*/  MUFU.EX2 R185, R3 ;  /* 0x0000000300b97308 */ /* 0x0005240000000800 */
[----:B--2---:R-:W-:Y:S01]  /*5b00*/  FFMA.FTZ R3, R135, c[0x0][0x2d0], -R5 ;  /* 0x0000b40087037a23 */ /* 0x004fe20000010805 */
[----:B----4-:R-:W-:-:S05]  /*5b10*/  F2FP.PACK_AB R10, R185, R186 ;  /* 0x000000bab90a723e */ /* 0x010fca00000000ff */
[----:B------:R2:W-:Y:S02]  /*5b20*/  MUFU.EX2 R184, R3 ;  /* 0x0000000300b87308 */ /* 0x0005e40000000800 */
[----:B--2---:R-:W-:-:S06]  /*5b30*/  FFMA.FTZ R3, R137, c[0x0][0x2d0], -R5 ;  /* 0x0000b40089037a23 */ /* 0x004fcc0000010805 */
[----:B------:R2:W4:Y:S02]  /*5b40*/  MUFU.EX2 R118, R3 ;  /* 0x0000000300767308 */ /* 0x0005240000000800 */
[----:B--2---:R-:W-:Y:S01]  /*5b50*/  FFMA.FTZ R3, R136, c[0x0][0x2d0], -R5 ;  /* 0x0000b40088037a23 */ /* 0x004fe20000010805 */
[----:B----4-:R-:W-:Y:S01]  /*5b60*/  F2FP.PACK_AB R9, R118, R184 ;  /* 0x000000b87609723e */ /* 0x010fe200000000ff */
[----:B------:R-:W-:-:S04]  /*5b70*/  IMAD.MOV.U32 R136, RZ, RZ, R124 ;  /* 0x000000ffff887224 */ /* 0x000fc800078e007c */
[----:B------:R2:W-:Y:S01]  /*5b80*/  MUFU.EX2 R116, R3 ;  /* 0x0000000300747308 */ /* 0x0005e20000000800 */
[----:B------:R-:W-:Y:S02]  /*5b90*/  IMAD.MOV.U32 R124, RZ, RZ, R101 ;  /* 0x000000ffff7c7224 */ /* 0x000fe400078e0065 */
[----:B--2---:R-:W-:Y:S02]  /*5ba0*/  FFMA.FTZ R3, R138, c[0x0][0x2d0], -R5 ;  /* 0x0000b4008a037a23 */ /* 0x004fe40000010805 */
[----:B------:R-:W-:-:S03]  /*5bb0*/  IMAD.MOV.U32 R138, RZ, RZ, R97 ;  /* 0x000000ffff8a7224 */ /* 0x000fc600078e0061 */
[----:B------:R2:W4:Y:S01]  /*5bc0*/  MUFU.EX2 R117, R3 ;  /* 0x0000000300757308 */ /* 0x0005220000000800 */
[----:B------:R-:W-:Y:S02]  /*5bd0*/  IMAD.MOV.U32 R97, RZ, RZ, R114 ;  /* 0x000000ffff617224 */ /* 0x000fe400078e0072 */
[----:B--2---:R-:W-:Y:S01]  /*5be0*/  FFMA.FTZ R3, R140, c[0x0][0x2d0], -R7 ;  /* 0x0000b4008c037a23 */ /* 0x004fe20000010807 */
[----:B----4-:R-:W-:-:S04]  /*5bf0*/  F2FP.PACK_AB R11, R117, R116 ;  /* 0x00000074750b723e */ /* 0x010fc800000000ff */
[----:B------:R2:W-:Y:S03]  /*5c00*/  MUFU.EX2 R115, R3 ;  /* 0x0000000300737308 */ /* 0x0005e60000000800 */
[C---:B-1----:R-:W-:Y:S08]  /*5c10*/  HMMA.16816.F32 R128, R8.reuse, R18, R76 ;  /* 0x000000120880723c */ /* 0x042ff0000000184c */
[----:B------:R-:W-:Y:S01]  /*5c20*/  HMMA.16816.F32 R120, R8, R16, R120 ;  /* 0x000000100878723c */ /* 0x000fe20000001878 */
[----:B--2---:R-:W-:-:S02]  /*5c30*/  FFMA.FTZ R3, R139, c[0x0][0x2d0], -R7 ;  /* 0x0000b4008b037a23 */ /* 0x004fc40000010807 */
[----:B------:R-:W-:Y:S02]  /*5c40*/  IMAD.MOV.U32 R139, RZ, RZ, R96 ;  /* 0x000000ffff8b7224 */ /* 0x000fe400078e0060 */
[----:B------:R1:W2:Y:S01]  /*5c50*/  MUFU.EX2 R114, R3 ;  /* 0x0000000300727308 */ /* 0x0002a20000000800 */
[----:B------:R-:W-:Y:S02]  /*5c60*/  IMAD.MOV.U32 R96, RZ, RZ, R103 ;  /* 0x000000ffff607224 */ /* 0x000fe400078e0067 */
[----:B---3--:R-:W-:Y:S01]  /*5c70*/  HMMA.16816.F32 R156, R8, R20, R156 ;  /* 0x00000014089c723c */ /* 0x008fe2000000189c */
[----:B------:R-:W-:Y:S02]  /*5c80*/  IMAD.MOV.U32 R103, RZ, RZ, R147 ;  /* 0x000000ffff677224 */ /* 0x000fe400078e0093 */
[----:B------:R-:W-:-:S05]  /*5c90*/  IMAD.MOV.U32 R137, RZ, RZ, R96 ;  /* 0x000000ffff897224 */ /* 0x000fca00078e0060 */
[----:B------:R-:W-:Y:S01]  /*5ca0*/  HMMA.16816.F32 R80, R8, R22, R64 ;  /* 0x000000160850723c */ /* 0x000fe20000001840 */
[----:B-1----:R-:W-:-:S07]  /*5cb0*/  FFMA.FTZ R3, R141, c[0x0][0x2d0], -R7 ;  /* 0x0000b4008d037a23 */ /* 0x002fce0000010807 */
[----:B-----5:R-:W-:Y:S01]  /*5cc0*/  HMMA.16816.F32 R76, R8, R24, R88 ;  /* 0x00000018084c723c */ /* 0x020fe20000001858 */
[----:B------:R1:W-:Y:S02]  /*5cd0*/  MUFU.EX2 R113, R3 ;  /* 0x0000000300717308 */ /* 0x0003e40000000800 */
[----:B-1----:R-:W-:-:S06]  /*5ce0*/  FFMA.FTZ R3, R142, c[0x0][0x2d0], -R7 ;  /* 0x0000b4008e037a23 */ /* 0x002fcc0000010807 */
[----:B------:R1:W-:Y:S02]  /*5cf0*/  MUFU.EX2 R112, R3 ;  /* 0x0000000300707308 */ /* 0x0003e40000000800 */
[--C-:B-1----:R-:W-:Y:S02]  /*5d00*/  FFMA.FTZ R3, R143, c[0x0][0x2d0], -R0.reuse ;  /* 0x0000b4008f037a23 */ /* 0x102fe40000010800 */
[----:B------:R-:W-:Y:S04]  /*5d10*/  HMMA.16816.F32 R140, R8, R12, R104 ;  /* 0x0000000c088c723c */ /* 0x000fe80000001868 */
[----:B------:R1:W-:Y:S02]  /*5d20*/  MUFU.EX2 R110, R3 ;  /* 0x00000003006e7308 */ /* 0x0003e40000000800 */
[----:B-1----:R-:W-:-:S02]  /*5d30*/  FFMA.FTZ R3, R144, c[0x0][0x2d0], -R0 ;  /* 0x0000b40090037a23 */ /* 0x002fc40000010800 */
[C---:B------:R-:W-:Y:S04]  /*5d40*/  HMMA.16816.F32 R144, R8.reuse, R14, R72 ;  /* 0x0000000e0890723c */ /* 0x040fe80000001848 */
[----:B------:R1:W3:Y:S04]  /*5d50*/  MUFU.EX2 R109, R3 ;  /* 0x00000003006d7308 */ /* 0x0002e80000000800 */
[----:B------:R-:W-:Y:S07]  /*5d60*/  HMMA.16816.F32 R72, R8, R26, R56 ;  /* 0x0000001a0848723c */ /* 0x000fee0000001838 */
[----:B------:R-:W-:-:S02]  /*5d70*/  F2FP.PACK_AB R8, R189, R190 ;  /* 0x000000bebd08723e */ /* 0x000fc400000000ff */
[----:B--2---:R-:W-:Y:S01]  /*5d80*/  F2FP.PACK_AB R10, R114, R115 ;  /* 0x00000073720a723e */ /* 0x004fe200000000ff */
[----:B-1----:R-:W-:Y:S01]  /*5d90*/  FFMA.FTZ R3, R150, c[0x0][0x2d0], -R0 ;  /* 0x0000b40096037a23 */ /* 0x002fe20000010800 */
[----:B---3--:R-:W-:-:S03]  /*5da0*/  F2FP.PACK_AB R9, R109, R110 ;  /* 0x0000006e6d09723e */ /* 0x008fc600000000ff */
        /* <DEDUP_REMOVED lines=8> */
[----:B------:R-:W2:Y:S01]  /*5e30*/  LDSM.16.MT88.4 R16, [R224+0x2100] ;  /* 0x00210000e010783b */ /* 0x000ea20000004200 */
[----:B-1----:R-:W-:-:S03]  /*5e40*/  FFMA.FTZ R3, R149, c[0x0][0x2d0], -R7 ;  /* 0x0000b40095037a23 */ /* 0x002fc60000010807 */
[----:B------:R-:W-:Y:S01]  /*5e50*/  LDSM.16.MT88.4 R148, [R227+0x3100] ;  /* 0x00310000e394783b */ /* 0x000fe20000004200 */
[----:B------:R1:W-:Y:S02]  /*5e60*/  MUFU.EX2 R108, R3 ;  /* 0x00000003006c7308 */ /* 0x0003e40000000800 */
[C---:B------:R-:W-:Y:S08]  /*5e70*/  HMMA.16816.F32 R52, R8.reuse, R12, R44 ;  /* 0x0000000c0834723c */ /* 0x040ff0000000182c */
[----:B------:R-:W-:Y:S01]  /*5e80*/  HMMA.16816.F32 R48, R8, R14, R36 ;  /* 0x0000000e0830723c */ /* 0x000fe20000001824 */
[----:B------:R-:W3:Y:S01]  /*5e90*/  LDSM.16.MT88.4 R12, [R227+0x2100] ;  /* 0x00210000e30c783b */ /* 0x000ee20000004200 */
[----:B-1----:R-:W-:-:S06]  /*5ea0*/  FFMA.FTZ R3, R152, c[0x0][0x2d0], -R6 ;  /* 0x0000b40098037a23 */ /* 0x002fcc0000010806 */
[----:B------:R-:W-:Y:S01]  /*5eb0*/  HMMA.16816.F32 R32, R8, R20, R28 ;  /* 0x000000140820723c */ /* 0x000fe2000000181c */
[----:B------:R-:W-:Y:S01]  /*5ec0*/  IMAD.MOV.U32 R152, RZ, RZ, R127 ;  /* 0x000000ffff987224 */ /* 0x000fe200078e007f */
[----:B------:R-:W-:Y:S01]  /*5ed0*/  LDSM.16.MT88.4 R28, [R226+0x2100] ;  /* 0x00210000e21c783b */ /* 0x000fe20000004200 */
[----:B------:R1:W-:Y:S01]  /*5ee0*/  MUFU.EX2 R105, R3 ;  /* 0x0000000300697308 */ /* 0x0003e20000000800 */
[----:B------:R-:W-:-:S04]  /*5ef0*/  IMAD.MOV.U32 R127, RZ, RZ, R98 ;  /* 0x000000ffff7f7224 */ /* 0x000fc800078e0062 */
[C---:B------:R-:W-:Y:S01]  /*5f00*/  HMMA.16816.F32 R40, R8.reuse, R22, R40 ;  /* 0x000000160828723c */ /* 0x040fe20000001828 */
[----:B------:R-:W4:Y:S07]  /*5f10*/  LDSM.16.MT88.4 R20, [R225+0x2100] ;  /* 0x00210000e114783b */ /* 0x000f2e0000004200 */
[----:B------:R-:W-:Y:S01]  /*5f20*/  HMMA.16816.F32 R36, R8, R26, R84 ;  /* 0x0000001a0824723c */ /* 0x000fe20000001854 */
[----:B-1----:R-:W-:Y:S02]  /*5f30*/  FFMA.FTZ R3, R153, c[0x0][0x2d0], -R6 ;  /* 0x0000b40099037a23 */ /* 0x002fe40000010806 */
[----:B------:R-:W-:-:S02]  /*5f40*/  IMAD.MOV.U32 R153, RZ, RZ, R103 ;  /* 0x000000ffff997224 */ /* 0x000fc400078e0067 */
[----:B------:R1:W5:Y:S03]  /*5f50*/  MUFU.EX2 R104, R3 ;  /* 0x0000000300687308 */ /* 0x0003660000000800 */
[----:B------:R-:W-:Y:S01]  /*5f60*/  HMMA.16816.F32 R44, R8, R24, R60 ;  /* 0x00000018082c723c */ /* 0x000fe2000000183c */
[----:B------:R-:W2:Y:S01]  /*5f70*/  LDSM.16.MT88.4 R24, [R224+0x2900] ;  /* 0x00290000e018783b */ /* 0x000ea20000004200 */
[----:B-1----:R-:W-:-:S05]  /*5f80*/  FFMA.FTZ R3, R155, c[0x0][0x2d0], -R6 ;  /* 0x0000b4009b037a23 */ /* 0x002fca0000010806 */
[----:B-----5:R-:W-:Y:S01]  /*5f90*/  F2FP.PACK_AB R8, R104, R105 ;  /* 0x000000696808723e */ /* 0x020fe200000000ff */
[----:B------:R-:W-:Y:S01]  /*5fa0*/  IMAD.MOV.U32 R155, RZ, RZ, R125 ;  /* 0x000000ffff9b7224 */ /* 0x000fe200078e007d */
[----:B------:R1:W-:Y:S01]  /*5fb0*/  MUFU.EX2 R103, R3 ;  /* 0x0000000300677308 */ /* 0x0003e20000000800 */
[----:B------:R-:W-:Y:S02]  /*5fc0*/  IMAD.MOV.U32 R125, RZ, RZ, R100 ;  /* 0x000000ffff7d7224 */ /* 0x000fe400078e0064 */
[----:B-1----:R-:W-:Y:S02]  /*5fd0*/  FFMA.FTZ R3, R154, c[0x0][0x2d0], -R6 ;  /* 0x0000b4009a037a23 */ /* 0x002fe40000010806 */
[----:B------:R-:W-:-:S03]  /*5fe0*/  IMAD.MOV.U32 R154, RZ, RZ, R126 ;  /* 0x000000ffff9a7224 */ /* 0x000fc600078e007e */
[----:B------:R1:W5:Y:S01]  /*5ff0*/  MUFU.EX2 R102, R3 ;  /* 0x0000000300667308 */ /* 0x0003620000000800 */
[----:B------:R-:W-:Y:S02]  /*6000*/  IMAD.MOV.U32 R126, RZ, RZ, R99 ;  /* 0x000000ffff7e7224 */ /* 0x000fe400078e0063 */
[----:B-1----:R-:W-:Y:S01]  /*6010*/  FFMA.FTZ R3, R160, c[0x0][0x2d0], -R5 ;  /* 0x0000b400a0037a23 */ /* 0x002fe20000010805 */
[----:B-----5:R-:W-:-:S04]  /*6020*/  F2FP.PACK_AB R10, R102, R103 ;  /* 0x00000067660a723e */ /* 0x020fc800000000ff */
[----:B------:R1:W-:Y:S02]  /*6030*/  MUFU.EX2 R101, R3 ;  /* 0x0000000300657308 */ /* 0x0003e40000000800 */
[----:B-1----:R-:W-:-:S06]  /*6040*/  FFMA.FTZ R3, R163, c[0x0][0x2d0], -R5 ;  /* 0x0000b400a3037a23 */ /* 0x002fcc0000010805 */
[----:B------:R1:W5:Y:S02]  /*6050*/  MUFU.EX2 R100, R3 ;  /* 0x0000000300647308 */ /* 0x0003640000000800 */
[----:B-1----:R-:W-:Y:S01]  /*6060*/  FFMA.FTZ R3, R162, c[0x0][0x2d0], -R5 ;  /* 0x0000b400a2037a23 */ /* 0x002fe20000010805 */
[----:B-----5:R-:W-:-:S05]  /*6070*/  F2FP.PACK_AB R9, R100, R101 ;  /* 0x000000656409723e */ /* 0x020fca00000000ff */
[----:B------:R1:W-:Y:S02]  /*6080*/  MUFU.EX2 R99, R3 ;  /* 0x0000000300637308 */ /* 0x0003e40000000800 */
[----:B-1----:R-:W-:-:S06]  /*6090*/  FFMA.FTZ R3, R161, c[0x0][0x2d0], -R5 ;  /* 0x0000b400a1037a23 */ /* 0x002fcc0000010805 */
[----:B------:R1:W5:Y:S02]  /*60a0*/  MUFU.EX2 R98, R3 ;  /* 0x0000000300627308 */ /* 0x0003640000000800 */
[----:B-1----:R-:W-:Y:S01]  /*60b0*/  FFMA.FTZ R3, R168, c[0x0][0x2d0], -R0 ;  /* 0x0000b400a8037a23 */ /* 0x002fe20000010800 */
[----:B-----5:R-:W-:Y:S01]  /*60c0*/  F2FP.PACK_AB R11, R98, R99 ;  /* 0x00000063620b723e */ /* 0x020fe200000000ff */
[----:B------:R-:W-:-:S04]  /*60d0*/  IMAD.MOV.U32 R168, RZ, RZ, R97 ;  /* 0x000000ffffa87224 */ /* 0x000fc800078e0061 */
[----:B------:R1:W-:Y:S02]  /*60e0*/  MUFU.EX2 R97, R3 ;  /* 0x0000000300617308 */ /* 0x0003e40000000800 */
[C---:B--2---:R-:W-:Y:S08]  /*60f0*/  HMMA.16816.F32 R120, R8.reuse, R16, R120 ;  /* 0x000000100878723c */ /* 0x044ff00000001878 */
[----:B------:R-:W-:Y:S01]  /*6100*/  HMMA.16816.F32 R128, R8, R18, R128 ;  /* 0x000000120880723c */ /* 0x000fe20000001880 */
[----:B-1----:R-:W-:-:S04]  /*6110*/  FFMA.FTZ R3, R166, c[0x0][0x2d0], -R0 ;  /* 0x0000b400a6037a23 */ /* 0x002fc80000010800 */
[----:B------:R1:W2:Y:S03]  /*6120*/  MUFU.EX2 R96, R3 ;  /* 0x0000000300607308 */ /* 0x0002a60000000800 */
[C---:B---3--:R-:W-:Y:S08]  /*6130*/  HMMA.16816.F32 R140, R8.reuse, R12, R140 ;  /* 0x0000000c088c723c */ /* 0x048ff0000000188c */
[----:B------:R-:W-:Y:S01]  /*6140*/  HMMA.16816.F32 R144, R8, R14, R144 ;  /* 0x0000000e0890723c */ /* 0x000fe20000001890 */
[----:B-1----:R-:W-:-:S07]  /*6150*/  FFMA.FTZ R3, R167, c[0x0][0x2d0], -R0 ;  /* 0x0000b400a7037a23 */ /* 0x002fce0000010800 */
[C---:B----4-:R-:W-:Y:S01]  /*6160*/  HMMA.16816.F32 R156, R8.reuse, R20, R156 ;  /* 0x00000014089c723c */ /* 0x050fe2000000189c */
[----:B------:R1:W-:Y:S07]  /*6170*/  MUFU.EX2 R95, R3 ;  /* 0x00000003005f7308 */ /* 0x0003ee0000000800 */
[C---:B------:R-:W-:Y:S08]  /*6180*/  HMMA.16816.F32 R80, R8.reuse, R22, R80 ;  /* 0x000000160850723c */ /* 0x040ff00000001850 */
[----:B------:R-:W-:Y:S01]  /*6190*/  HMMA.16816.F32 R76, R8, R28, R76 ;  /* 0x0000001c084c723c */ /* 0x000fe2000000184c */
[----:B-1----:R-:W-:-:S02]  /*61a0*/  FFMA.FTZ R3, R169, c[0x0][0x2d0], -R0 ;  /* 0x0000b400a9037a23 */ /* 0x002fc40000010800 */
[----:B------:R-:W-:Y:S02]  /*61b0*/  IMAD.MOV.U32 R169, RZ, RZ, R132 ;  /* 0x000000ffffa97224 */ /* 0x000fe400078e0084 */
[----:B------:R-:W-:-:S03]  /*61c0*/  IMAD.MOV.U32 R132, RZ, RZ, R94 ;  /* 0x000000ffff847224 */ /* 0x000fc600078e005e */
[----:B------:R-:W-:Y:S01]  /*61d0*/  HMMA.16816.F32 R72, R8, R30, R72 ;  /* 0x0000001e0848723c */ /* 0x000fe20000001848 */
[----:B------:R1:W3:Y:S06]  /*61e0*/  MUFU.EX2 R94, R3 ;  /* 0x00000003005e7308 */ /* 0x0002ec0000000800 */
[----:B------:R-:W-:Y:S02]  /*61f0*/  F2FP.PACK_AB R8, R112, R113 ;  /* 0x000000717008723e */ /* 0x000fe400000000ff */
[----:B--2---:R-:W-:Y:S02]  /*6200*/  F2FP.PACK_AB R9, R96, R97 ;  /* 0x000000616009723e */ /* 0x004fe400000000ff */
[----:B------:R-:W-:Y:S01]  /*6210*/  F2FP.PACK_AB R10, R108, R111 ;  /* 0x0000006f6c0a723e */ /* 0x000fe200000000ff */
[----:B-1----:R-:W-:Y:S01]  /*6220*/  FFMA.FTZ R3, R173, c[0x0][0x2d0], -R6 ;  /* 0x0000b400ad037a23 */ /* 0x002fe20000010806 */
[----:B---3--:R-:W-:Y:S01]  /*6230*/  F2FP.PACK_AB R11, R94, R95 ;  /* 0x0000005f5e0b723e */ /* 0x008fe200000000ff */
[----:B------:R-:W-:-:S02]  /*6240*/  IMAD.MOV.U32 R173, RZ, RZ, R93 ;  /* 0x000000ffffad7224 */ /* 0x000fc400078e005d */
[----:B------:R1:W-:Y:S04]  /*6250*/  MUFU.EX2 R93, R3 ;  /* 0x00000003005d7308 */ /* 0x0003e80000000800 */
[C---:B------:R-:W-:Y:S08]  /*6260*/  HMMA.16816.F32 R64, R8.reuse, R16, R64 ;  /* 0x000000100840723c */ /* 0x040ff00000001840 */
[----:B------:R-:W-:Y:S01]  /*6270*/  HMMA.16816.F32 R56, R8, R18, R56 ;  /* 0x000000120838723c */ /* 0x000fe20000001838 */
[----:B------:R-:W-:Y:S01]  /*6280*/  LDSM.16.MT88.4 R16, [R225+0x2900] ;  /* 0x00290000e110783b */ /* 0x000fe20000004200 */
[----:B-1----:R-:W-:-:S02]  /*6290*/  FFMA.FTZ R3, R172, c[0x0][0x2d0], -R6 ;  /* 0x0000b400ac037a23 */ /* 0x002fc40000010806 */
[----:B------:R-:W-:Y:S02]  /*62a0*/  IMAD.MOV.U32 R172, RZ, RZ, R92 ;  /* 0x000000ffffac7224 */ /* 0x000fe400078e005c */
[----:B------:R1:W2:Y:S02]  /*62b0*/  MUFU.EX2 R92, R3 ;  /* 0x00000003005c7308 */ /* 0x0002a40000000800 */
[C---:B------:R-:W-:Y:S08]  /*62c0*/  HMMA.16816.F32 R52, R8.reuse, R12, R52 ;  /* 0x0000000c0834723c */ /* 0x040ff00000001834 */
[----:B------:R-:W-:Y:S01]  /*62d0*/  HMMA.16816.F32 R48, R8, R14, R48 ;  /* 0x0000000e0830723c */ /* 0x000fe20000001830 */
[----:B------:R-:W-:Y:S01]  /*62e0*/  LDSM.16.MT88.4 R12, [R226+0x2900] ;  /* 0x00290000e20c783b */ /* 0x000fe20000004200 */
[----:B-1----:R-:W-:-:S06]  /*62f0*/  FFMA.FTZ R3, R171, c[0x0][0x2d0], -R6 ;  /* 0x0000b400ab037a23 */ /* 0x002fcc0000010806 */
[C---:B------:R-:W-:Y:S01]  /*6300*/  HMMA.16816.F32 R32, R8.reuse, R20, R32 ;  /* 0x000000140820723c */ /* 0x040fe20000001820 */
[----:B------:R-:W-:Y:S01]  /*6310*/  IMAD.MOV.U32 R171, RZ, RZ, R133 ;  /* 0x000000ffffab7224 */ /* 0x000fe200078e0085 */
[----:B------:R1:W-:Y:S06]  /*6320*/  MUFU.EX2 R91, R3 ;  /* 0x00000003005b7308 */ /* 0x0003ec0000000800 */
[C---:B------:R-:W-:Y:S01]  /*6330*/  HMMA.16816.F32 R40, R8.reuse, R22, R40 ;  /* 0x000000160828723c */ /* 0x040fe20000001828 */
[----:B------:R-:W3:Y:S07]  /*6340*/  LDSM.16.MT88.4 R20, [R227+0x2900] ;  /* 0x00290000e314783b */ /* 0x000eee0000004200 */
[----:B------:R-:W-:Y:S01]  /*6350*/  HMMA.16816.F32 R36, R8, R30, R36 ;  /* 0x0000001e0824723c */ /* 0x000fe20000001824 */
[----:B-1----:R-:W-:-:S04]  /*6360*/  FFMA.FTZ R3, R164, c[0x0][0x2d0], -R6 ;  /* 0x0000b400a4037a23 */ /* 0x002fc80000010806 */
[----:B------:R1:W4:Y:S03]  /*6370*/  MUFU.EX2 R90, R3 ;  /* 0x00000003005a7308 */ /* 0x0003260000000800 */
[----:B------:R-:W-:Y:S07]  /*6380*/  HMMA.16816.F32 R44, R8, R28, R44 ;  /* 0x0000001c082c723c */ /* 0x000fee000000182c */
[----:B--2---:R-:W-:Y:S01]  /*6390*/  F2FP.PACK_AB R8, R92, R93 ;  /* 0x0000005d5c08723e */ /* 0x004fe200000000ff */
[----:B-1----:R-:W-:Y:S01]  /*63a0*/  FFMA.FTZ R3, R177, c[0x0][0x2d0], -R5 ;  /* 0x0000b400b1037a23 */ /* 0x002fe20000010805 */
[----:B----4-:R-:W-:Y:S01]  /*63b0*/  F2FP.PACK_AB R10, R90, R91 ;  /* 0x0000005b5a0a723e */ /* 0x010fe200000000ff */
[----:B------:R-:W-:-:S02]  /*63c0*/  IMAD.MOV.U32 R177, RZ, RZ, R132 ;  /* 0x000000ffffb17224 */ /* 0x000fc400078e0084 */
[----:B------:R1:W-:Y:S01]  /*63d0*/  MUFU.EX2 R89, R3 ;  /* 0x0000000300597308 */ /* 0x0003e20000000800 */
[----:B------:R-:W2:Y:S01]  /*63e0*/  LDSM.16.MT88.4 R132, [R224+0x3100] ;  /* 0x00310000e084783b */ /* 0x000ea20000004200 */
[----:B-1----:R-:W-:Y:S02]  /*63f0*/  FFMA.FTZ R3, R178, c[0x0][0x2d0], -R5 ;  /* 0x0000b400b2037a23 */ /* 0x002fe40000010805 */
[----:B------:R-:W-:-:S04]  /*6400*/  IMAD.MOV.U32 R178, RZ, RZ, R71 ;  /* 0x000000ffffb27224 */ /* 0x000fc800078e0047 */
[----:B------:R1:W4:Y:S02]  /*6410*/  MUFU.EX2 R88, R3 ;  /* 0x0000000300587308 */ /* 0x0003240000000800 */
[----:B-1----:R-:W-:Y:S01]  /*6420*/  FFMA.FTZ R3, R176, c[0x0][0x2d0], -R5 ;  /* 0x0000b400b0037a23 */ /* 0x002fe20000010805 */
[----:B----4-:R-:W-:-:S05]  /*6430*/  F2FP.PACK_AB R9, R88, R89 ;  /* 0x000000595809723e */ /* 0x010fca00000000ff */
[----:B------:R1:W-:Y:S02]  /*6440*/  MUFU.EX2 R86, R3 ;  /* 0x0000000300567308 */ /* 0x0003e40000000800 */
[----:B-1----:R-:W-:Y:S02]  /*6450*/  FFMA.FTZ R3, R165, c[0x0][0x2d0], -R5 ;  /* 0x0000b400a5037a23 */ /* 0x002fe40000010805 */
[----:B------:R-:W1:Y:S04]  /*6460*/  LDSM.16.MT88.4 R164, [R225+0x3100] ;  /* 0x00310000e1a4783b */ /* 0x000e680000004200 */
[----:B------:R4:W5:Y:S02]  /*6470*/  MUFU.EX2 R87, R3 ;  /* 0x0000000300577308 */ /* 0x0009640000000800 */
[----:B----4-:R-:W-:Y:S01]  /*6480*/  FFMA.FTZ R3, R216, c[0x0][0x2d0], -R7 ;  /* 0x0000b400d8037a23 */ /* 0x010fe20000010807 */
[----:B-----5:R-:W-:Y:S01]  /*6490*/  F2FP.PACK_AB R11, R87, R86 ;  /* 0x00000056570b723e */ /* 0x020fe200000000ff */
[----:B------:R-:W-:-:S04]  /*64a0*/  IMAD.MOV.U32 R216, RZ, RZ, R125 ;  /* 0x000000ffffd87224 */ /* 0x000fc800078e007d */
[----:B------:R4:W-:Y:S02]  /*64b0*/  MUFU.EX2 R85, R3 ;  /* 0x0000000300557308 */ /* 0x0009e40000000800 */
[C---:B------:R-:W-:Y:S08]  /*64c0*/  HMMA.16816.F32 R120, R8.reuse, R24, R120 ;  /* 0x000000180878723c */ /* 0x040ff00000001878 */
[----:B------:R-:W-:Y:S01]  /*64d0*/  HMMA.16816.F32 R128, R8, R26, R128 ;  /* 0x0000001a0880723c */ /* 0x000fe20000001880 */
[----:B----4-:R-:W-:-:S02]  /*64e0*/  FFMA.FTZ R3, R211, c[0x0][0x2d0], -R7 ;  /* 0x0000b400d3037a23 */ /* 0x010fc40000010807 */
[----:B------:R-:W-:Y:S02]  /*64f0*/  IMAD.MOV.U32 R211, RZ, RZ, R126 ;  /* 0x000000ffffd37224 */ /* 0x000fe400078e007e */
[----:B------:R4:W5:Y:S03]  /*6500*/  MUFU.EX2 R84, R3 ;  /* 0x0000000300547308 */ /* 0x0009660000000800 */
[C---:B---3--:R-:W-:Y:S08]  /*6510*/  HMMA.16816.F32 R140, R8.reuse, R20, R140 ;  /* 0x00000014088c723c */ /* 0x048ff0000000188c */
[----:B------:R-:W-:Y:S01]  /*6520*/  HMMA.16816.F32 R144, R8, R22, R144 ;  /* 0x000000160890723c */ /* 0x000fe20000001890 */
[----:B----4-:R-:W-:-:S07]  /*6530*/  FFMA.FTZ R3, R222, c[0x0][0x2d0], -R7 ;  /* 0x0000b400de037a23 */ /* 0x010fce0000010807 */
[C---:B------:R-:W-:Y:S01]  /*6540*/  HMMA.16816.F32 R156, R8.reuse, R16, R156 ;  /* 0x00000010089c723c */ /* 0x040fe2000000189c */
[----:B------:R-:W-:Y:S01]  /*6550*/  IMAD.MOV.U32 R222, RZ, RZ, R137 ;  /* 0x000000ffffde7224 */ /* 0x000fe200078e0089 */
[----:B------:R3:W-:Y:S06]  /*6560*/  MUFU.EX2 R71, R3 ;  /* 0x0000000300477308 */ /* 0x0007ec0000000800 */
[C---:B------:R-:W-:Y:S08]  /*6570*/  HMMA.16816.F32 R160, R8.reuse, R18, R80 ;  /* 0x0000001208a0723c */ /* 0x040ff00000001850 */
[----:B------:R-:W-:Y:S01]  /*6580*/  HMMA.16816.F32 R76, R8, R12, R76 ;  /* 0x0000000c084c723c */ /* 0x000fe2000000184c */
[----:B---3--:R-:W-:-:S02]  /*6590*/  FFMA.FTZ R3, R223, c[0x0][0x2d0], -R7 ;  /* 0x0000b400df037a23 */ /* 0x008fc40000010807 */
[----:B------:R-:W-:Y:S02]  /*65a0*/  IMAD.MOV.U32 R223, RZ, RZ, R172 ;  /* 0x000000ffffdf7224 */ /* 0x000fe400078e00ac */
[----:B------:R3:W4:Y:S03]  /*65b0*/  MUFU.EX2 R63, R3 ;  /* 0x00000003003f7308 */ /* 0x0007260000000800 */
[----:B------:R-:W-:Y:S07]  /*65c0*/  HMMA.16816.F32 R72, R8, R14, R72 ;  /* 0x0000000e0848723c */ /* 0x000fee0000001848 */
[----:B-----5:R-:W-:Y:S01]  /*65d0*/  F2FP.PACK_AB R8, R84, R85 ;  /* 0x000000555408723e */ /* 0x020fe200000000ff */
[----:B---3--:R-:W-:Y:S01]  /*65e0*/  FFMA.FTZ R3, R250, c[0x0][0x2d0], -R0 ;  /* 0x0000b400fa037a23 */ /* 0x008fe20000010800 */
[----:B----4-:R-:W-:Y:S01]  /*65f0*/  F2FP.PACK_AB R10, R63, R71 ;  /* 0x000000473f0a723e */ /* 0x010fe200000000ff */
[----:B------:R-:W-:-:S02]  /*6600*/  IMAD.MOV.U32 R250, RZ, RZ, R173 ;  /* 0x000000fffffa7224 */ /* 0x000fc400078e00ad */
[----:B------:R3:W-:Y:S02]  /*6610*/  MUFU.EX2 R62, R3 ;  /* 0x00000003003e7308 */ /* 0x0007e40000000800 */
[----:B---3--:R-:W-:Y:S02]  /*6620*/  FFMA.FTZ R3, R249, c[0x0][0x2d0], -R0 ;  /* 0x0000b400f9037a23 */ /* 0x008fe40000010800 */
[----:B------:R-:W-:-:S04]  /*6630*/  IMAD.MOV.U32 R249, RZ, RZ, R169 ;  /* 0x000000fffff97224 */ /* 0x000fc800078e00a9 */
[----:B------:R3:W4:Y:S01]  /*6640*/  MUFU.EX2 R61, R3 ;  /* 0x00000003003d7308 */ /* 0x0007220000000800 */
[----:B------:R-:W-:Y:S02]  /*6650*/  IMAD.MOV.U32 R169, RZ, RZ, R152 ;  /* 0x000000ffffa97224 */ /* 0x000fe400078e0098 */
[----:B---3--:R-:W-:Y:S01]  /*6660*/  FFMA.FTZ R3, R245, c[0x0][0x2d0], -R0 ;  /* 0x0000b400f5037a23 */ /* 0x008fe20000010800 */
[----:B----4-:R-:W-:Y:S01]  /*6670*/  F2FP.PACK_AB R9, R61, R62 ;  /* 0x0000003e3d09723e */ /* 0x010fe200000000ff */
[----:B------:R-:W-:-:S03]  /*6680*/  IMAD.MOV.U32 R245, RZ, RZ, R168 ;  /* 0x000000fffff57224 */ /* 0x000fc600078e00a8 */
[----:B------:R3:W-:Y:S01]  /*6690*/  MUFU.EX2 R60, R3 ;  /* 0x00000003003c7308 */ /* 0x0007e20000000800 */
[----:B------:R-:W-:Y:S02]  /*66a0*/  IMAD.MOV.U32 R168, RZ, RZ, R138 ;  /* 0x000000ffffa87224 */ /* 0x000fe400078e008a */
[----:B---3--:R-:W-:-:S05]  /*66b0*/  FFMA.FTZ R3, R170, c[0x0][0x2d0], -R0 ;  /* 0x0000b400aa037a23 */ /* 0x008fca0000010800 */
[----:B------:R3:W4:Y:S02]  /*66c0*/  MUFU.EX2 R31, R3 ;  /* 0x00000003001f7308 */ /* 0x0007240000000800 */
[----:B---3--:R-:W-:Y:S01]  /*66d0*/  FFMA.FTZ R3, R179, c[0x0][0x2d0], -R6 ;  /* 0x0000b400b3037a23 */ /* 0x008fe20000010806 */
[----:B----4-:R-:W-:-:S05]  /*66e0*/  F2FP.PACK_AB R11, R31, R60 ;  /* 0x0000003c1f0b723e */ /* 0x010fca00000000ff */
[----:B------:R3:W-:Y:S02]  /*66f0*/  MUFU.EX2 R29, R3 ;  /* 0x00000003001d7308 */ /* 0x0007e40000000800 */
[C---:B------:R-:W-:Y:S08]  /*6700*/  HMMA.16816.F32 R56, R8.reuse, R26, R56 ;  /* 0x0000001a0838723c */ /* 0x040ff00000001838 */
[----:B------:R-:W-:Y:S01]  /*6710*/  HMMA.16816.F32 R64, R8, R24, R64 ;  /* 0x000000180840723c */ /* 0x000fe20000001840 */
[----:B---3--:R-:W-:-:S04]  /*6720*/  FFMA.FTZ R3, R182, c[0x0][0x2d0], -R6 ;  /* 0x0000b400b6037a23 */ /* 0x008fc80000010806 */
[----:B------:R3:W4:Y:S03]  /*6730*/  MUFU.EX2 R30, R3 ;  /* 0x00000003001e7308 */ /* 0x0007260000000800 */
[C---:B------:R-:W-:Y:S05]  /*6740*/  HMMA.16816.F32 R48, R8.reuse, R22, R48 ;  /* 0x000000160830723c */ /* 0x040fea0000001830 */
[----:B------:R5:W-:Y:S03]  /*6750*/  MUFU.EX2 R22, R4 ;  /* 0x0000000400167308 */ /* 0x000be60000000800 */
[----:B------:R-:W-:Y:S01]  /*6760*/  HMMA.16816.F32 R44, R8, R12, R44 ;  /* 0x0000000c082c723c */ /* 0x000fe2000000182c */
[----:B---3--:R-:W-:-:S07]  /*6770*/  FFMA.FTZ R3, R183, c[0x0][0x2d0], -R6 ;  /* 0x0000b400b7037a23 */ /* 0x008fce0000010806 */
[C---:B------:R-:W-:Y:S01]  /*6780*/  HMMA.16816.F32 R52, R8.reuse, R20, R52 ;  /* 0x000000140834723c */ /* 0x040fe20000001834 */
[----:B------:R-:W-:Y:S01]  /*6790*/  FFMA.FTZ R12, R210, c[0x0][0x2d0], -R0 ;  /* 0x0000b400d20c7a23 */ /* 0x000fe20000010800 */
[----:B----4-:R-:W-:Y:S01]  /*67a0*/  F2FP.PACK_AB R176, R30, R29 ;  /* 0x0000001d1eb0723e */ /* 0x010fe200000000ff */
[----:B------:R3:W-:Y:S01]  /*67b0*/  MUFU.EX2 R28, R3 ;  /* 0x00000003001c7308 */ /* 0x0007e20000000800 */
[----:B------:R-:W-:Y:S02]  /*67c0*/  FADD.FTZ R13, R243, R242 ;  /* 0x000000f2f30d7221 */ /* 0x000fe40000010000 */
[----:B-----5:R-:W-:Y:S02]  /*67d0*/  FFMA.FTZ R4, R219, c[0x0][0x2d0], -R0 ;  /* 0x0000b400db047a23 */ /* 0x020fe40000010800 */
[----:B------:R-:W-:Y:S01]  /*67e0*/  HMMA.16816.F32 R36, R8, R14, R36 ;  /* 0x0000000e0824723c */ /* 0x000fe20000001824 */
[----:B------:R-:W-:-:S07]  /*67f0*/  FADD.FTZ R20, R175, R174 ;  /* 0x000000aeaf147221 */ /* 0x000fce0000010000 */
[C---:B------:R-:W-:Y:S01]  /*6800*/  HMMA.16816.F32 R32, R8.reuse, R16, R32 ;  /* 0x000000100820723c */ /* 0x040fe20000001820 */
[----:B---3--:R-:W-:Y:S02]  /*6810*/  FFMA.FTZ R3, R208, c[0x0][0x2d0], -R6 ;  /* 0x0000b400d0037a23 */ /* 0x008fe40000010806 */
[--C-:B------:R-:W-:Y:S02]  /*6820*/  FFMA.FTZ R6, R215, c[0x0][0x2d0], -R0.reuse ;  /* 0x0000b400d7067a23 */ /* 0x100fe40000010800 */
[----:B------:R3:W-:Y:S01]  /*6830*/  MUFU.EX2 R27, R3 ;  /* 0x00000003001b7308 */ /* 0x0007e20000000800 */
[----:B------:R-:W-:Y:S02]  /*6840*/  FFMA.FTZ R0, R207, c[0x0][0x2d0], -R0 ;  /* 0x0000b400cf007a23 */ /* 0x000fe40000010800 */
[----:B------:R-:W-:Y:S01]  /*6850*/  HMMA.16816.F32 R40, R8, R18, R40 ;  /* 0x000000120828723c */ /* 0x000fe20000001828 */
[----:B------:R-:W4:Y:S04]  /*6860*/  LDSM.16.MT88.4 R16, [R226+0x3100] ;  /* 0x00310000e210783b */ /* 0x000f280000004200 */
[----:B------:R5:W-:Y:S01]  /*6870*/  MUFU.EX2 R10, R4 ;  /* 0x00000004000a7308 */ /* 0x000be20000000800 */
[----:B---3--:R-:W-:-:S07]  /*6880*/  FFMA.FTZ R3, R181, c[0x0][0x2d0], -R5 ;  /* 0x0000b400b5037a23 */ /* 0x008fce0000010805 */
[----:B------:R-:W-:Y:S01]  /*6890*/  MUFU.EX2 R11, R12 ;  /* 0x0000000c000b7308 */ /* 0x000fe20000000800 */
[----:B-----5:R-:W-:-:S07]  /*68a0*/  FADD.FTZ R4, R139, R244 ;  /* 0x000000f48b047221 */ /* 0x020fce0000010000 */
[----:B------:R3:W-:Y:S01]  /*68b0*/  MUFU.EX2 R26, R3 ;  /* 0x00000003001a7308 */ /* 0x0007e20000000800 */
[----:B------:R-:W-:-:S07]  /*68c0*/  FADD.FTZ R4, R248, R4 ;  /* 0x00000004f8047221 */ /* 0x000fce0000010000 */
[----:B------:R5:W1:Y:S01]  /*68d0*/  MUFU.EX2 R12, R0 ;  /* 0x00000000000c7308 */ /* 0x000a620000000800 */
[----:B---3--:R-:W-:-:S07]  /*68e0*/  FFMA.FTZ R3, R180, c[0x0][0x2d0], -R5 ;  /* 0x0000b400b4037a23 */ /* 0x008fce0000010805 */
[----:B------:R3:W2:Y:S01]  /*68f0*/  MUFU.EX2 R9, R6 ;  /* 0x0000000600097308 */ /* 0x0006a20000000800 */
[----:B-----5:R-:W-:-:S07]  /*6900*/  FADD.FTZ R0, R218, R20 ;  /* 0x00000014da007221 */ /* 0x020fce0000010000 */
[----:B------:R5:W4:Y:S01]  /*6910*/  MUFU.EX2 R25, R3 ;  /* 0x0000000300197308 */ /* 0x000b220000000800 */
[----:B-1----:R-:W-:Y:S01]  /*6920*/  F2FP.PACK_AB R183, R12, R11 ;  /* 0x0000000b0cb7723e */ /* 0x002fe200000000ff */
[----:B---3--:R-:W-:Y:S01]  /*6930*/  FADD.FTZ R6, R220, R0 ;  /* 0x00000000dc067221 */ /* 0x008fe20000010000 */
[----:B--2---:R-:W-:-:S03]  /*6940*/  F2FP.PACK_AB R181, R9, R10 ;  /* 0x0000000a09b5723e */ /* 0x004fc600000000ff */
[----:B------:R-:W-:Y:S02]  /*6950*/  FADD.FTZ R6, R214, R6 ;  /* 0x00000006d6067221 */ /* 0x000fe40000010000 */
[--C-:B-----5:R-:W-:Y:S02]  /*6960*/  FFMA.FTZ R3, R209, c[0x0][0x2d0], -R5.reuse ;  /* 0x0000b400d1037a23 */ /* 0x120fe40000010805 */
[----:B------:R-:W-:Y:S02]  /*6970*/  FADD.FTZ R8, R213, R6 ;  /* 0x00000006d5087221 */ /* 0x000fe40000010000 */
[----:B------:R1:W-:Y:S02]  /*6980*/  MUFU.EX2 R24, R3 ;  /* 0x0000000300187308 */ /* 0x0003e40000000800 */
[----:B-1----:R-:W-:Y:S02]  /*6990*/  FFMA.FTZ R3, R221, c[0x0][0x2d0], -R5 ;  /* 0x0000b400dd037a23 */ /* 0x002fe40000010805 */
[----:B------:R-:W-:Y:S01]  /*69a0*/  FFMA.FTZ R5, R177, c[0x0][0x2d0], -R7 ;  /* 0x0000b400b1057a23 */ /* 0x000fe20000010807 */
[----:B----4-:R-:W-:-:S03]  /*69b0*/  F2FP.PACK_AB R177, R25, R26 ;  /* 0x0000001a19b1723e */ /* 0x010fc600000000ff */
[----:B------:R1:W2:Y:S08]  /*69c0*/  MUFU.EX2 R23, R3 ;  /* 0x0000000300177308 */ /* 0x0002b00000000800 */
[----:B------:R3:W-:Y:S01]  /*69d0*/  MUFU.EX2 R15, R5 ;  /* 0x00000005000f7308 */ /* 0x0007e20000000800 */
[--C-:B-1----:R-:W-:Y:S01]  /*69e0*/  FFMA.FTZ R3, R178, c[0x0][0x2d0], -R7.reuse ;  /* 0x0000b400b2037a23 */ /* 0x102fe20000010807 */
[----:B------:R-:W-:Y:S01]  /*69f0*/  F2FP.PACK_AB R178, R27, R28 ;  /* 0x0000001c1bb2723e */ /* 0x000fe200000000ff */
[----:B------:R-:W-:Y:S01]  /*6a00*/  FFMA.FTZ R7, R171, c[0x0][0x2d0], -R7 ;  /* 0x0000b400ab077a23 */ /* 0x000fe20000010807 */
[----:B--2---:R-:W-:-:S04]  /*6a10*/  F2FP.PACK_AB R179, R23, R24 ;  /* 0x0000001817b3723e */ /* 0x004fc800000000ff */
[----:B------:R1:W2:Y:S01]  /*6a20*/  MUFU.EX2 R21, R3 ;  /* 0x0000000300157308 */ /* 0x0002a20000000800 */
[----:B------:R-:W-:Y:S02]  /*6a30*/  IMAD.MOV.U32 R171, RZ, RZ, R153 ;  /* 0x000000ffffab7224 */ /* 0x000fe400078e0099 */
[----:B---3--:R-:W-:Y:S01]  /*6a40*/  FADD.FTZ R5, R155, R154 ;  /* 0x0000009a9b057221 */ /* 0x008fe20000010000 */
[C---:B------:R-:W-:Y:S04]  /*6a50*/  HMMA.16816.F32 R120, R176.reuse, R132, R120 ;  /* 0x00000084b078723c */ /* 0x040fe80000001878 */
[----:B------:R3:W4:Y:S04]  /*6a60*/  MUFU.EX2 R14, R7 ;  /* 0x00000007000e7308 */ /* 0x0007280000000800 */
[----:B------:R-:W-:Y:S01]  /*6a70*/  HMMA.16816.F32 R128, R176, R134, R128 ;  /* 0x00000086b080723c */ /* 0x000fe20000001880 */
[----:B-1----:R-:W-:Y:S01]  /*6a80*/  FADD.FTZ R3, R136, R13 ;  /* 0x0000000d88037221 */ /* 0x002fe20000010000 */
[----:B--2---:R-:W-:-:S06]  /*6a90*/  F2FP.PACK_AB R180, R21, R22 ;  /* 0x0000001615b4723e */ /* 0x004fcc00000000ff */
[C---:B------:R-:W-:Y:S01]  /*6aa0*/  HMMA.16816.F32 R140, R176.reuse, R148, R140 ;  /* 0x00000094b08c723c */ /* 0x040fe2000000188c */
[----:B---3--:R-:W-:Y:S01]  /*6ab0*/  FADD.FTZ R7, R127, R5 ;  /* 0x000000057f077221 */ /* 0x008fe20000010000 */
[----:B----4-:R-:W-:Y:S01]  /*6ac0*/  F2FP.PACK_AB R182, R14, R15 ;  /* 0x0000000f0eb6723e */ /* 0x010fe200000000ff */
[----:B------:R-:W-:Y:S02]  /*6ad0*/  FADD.FTZ R5, R124, R3 ;  /* 0x000000037c057221 */ /* 0x000fe40000010000 */
[----:B------:R-:W-:Y:S02]  /*6ae0*/  FADD.FTZ R0, R245, R7 ;  /* 0x00000007f5007221 */ /* 0x000fe40000010000 */
[----:B------:R-:W-:Y:S01]  /*6af0*/  FADD.FTZ R3, R249, R4 ;  /* 0x00000004f9037221 */ /* 0x000fe20000010000 */
[----:B------:R-:W-:Y:S01]  /*6b00*/  HMMA.16816.F32 R144, R176, R150, R144 ;  /* 0x00000096b090723c */ /* 0x000fe20000001890 */
[----:B------:R-:W-:Y:S02]  /*6b10*/  FADD.FTZ R5, R250, R5 ;  /* 0x00000005fa057221 */ /* 0x000fe40000010000 */
[----:B------:R-:W-:-:S02]  /*6b20*/  FADD.FTZ R4, R223, R0 ;  /* 0x00000000df047221 */ /* 0x000fc40000010000 */
[----:B------:R-:W-:Y:S02]  /*6b30*/  FADD.FTZ R3, R247, R3 ;  /* 0x00000003f7037221 */ /* 0x000fe40000010000 */
[----:B------:R-:W-:Y:S01]  /*6b40*/  FADD.FTZ R0, R171, R5 ;  /* 0x00000005ab007221 */ /* 0x000fe20000010000 */
[C---:B------:R-:W-:Y:S01]  /*6b50*/  HMMA.16816.F32 R156, R176.reuse, R164, R156 ;  /* 0x000000a4b09c723c */ /* 0x040fe2000000189c */
[----:B------:R-:W-:Y:S02]  /*6b60*/  FADD.FTZ R7, R169, R4 ;  /* 0x00000004a9077221 */ /* 0x000fe40000010000 */
[----:B------:R-:W-:Y:S02]  /*6b70*/  FADD.FTZ R6, R246, R3 ;  /* 0x00000003f6067221 */ /* 0x000fe40000010000 */
[----:B------:R-:W-:Y:S02]  /*6b80*/  FADD.FTZ R5, R168, R0 ;  /* 0x00000000a8057221 */ /* 0x000fe40000010000 */
[----:B------:R-:W-:Y:S01]  /*6b90*/  FADD.FTZ R4, R217, R8 ;  /* 0x00000008d9047221 */ /* 0x000fe20000010000 */
[----:B------:R-:W-:Y:S01]  /*6ba0*/  HMMA.16816.F32 R160, R176, R166, R160 ;  /* 0x000000a6b0a0723c */ /* 0x000fe200000018a0 */
[----:B------:R-:W-:-:S02]  /*6bb0*/  FADD.FTZ R3, R222, R7 ;  /* 0x00000007de037221 */ /* 0x000fc40000010000 */
[----:B------:R-:W-:Y:S02]  /*6bc0*/  FADD.FTZ R0, R252, R6 ;  /* 0x00000006fc007221 */ /* 0x000fe40000010000 */
[----:B------:R-:W-:Y:S02]  /*6bd0*/  FADD.FTZ R6, R211, R5 ;  /* 0x00000005d3067221 */ /* 0x000fe40000010000 */
[----:B------:R-:W-:Y:S01]  /*6be0*/  FADD.FTZ R4, R212, R4 ;  /* 0x00000004d4047221 */ /* 0x000fe20000010000 */
[----:B------:R-:W-:Y:S01]  /*6bf0*/  HMMA.16816.F32 R124, R180, R132, R64 ;  /* 0x00000084b47c723c */ /* 0x000fe20000001840 */
[----:B------:R-:W-:Y:S02]  /*6c00*/  FADD.FTZ R5, R216, R3 ;  /* 0x00000003d8057221 */ /* 0x000fe40000010000 */
[----:B------:R-:W-:Y:S02]  /*6c10*/  FADD.FTZ R3, R251, R0 ;  /* 0x00000000fb037221 */ /* 0x000fe40000010000 */
[----:B------:R-:W-:-:S02]  /*6c20*/  FADD.FTZ R0, R198, R6 ;  /* 0x00000006c6007221 */ /* 0x000fc40000010000 */
        /* <DEDUP_REMOVED lines=31> */
[----:B------:R-:W-:Y:S01]  /*6e20*/  HMMA.16816.F32 R168, R180, R16, R44 ;  /* 0x00000010b4a8723c */ /* 0x000fe2000000182c */
        /* <DEDUP_REMOVED lines=54> */
[----:B------:R-:W-:Y:S01]  /*7190*/  FADD.FTZ R0, R23, R0 ;  /* 0x0000000017007221 */ /* 0x000fe20000010000 */
[----:B------:R1:W-:Y:S01]  /*71a0*/  STL [R1+0x18], R5 ;  /* 0x0000180501007387 */ /* 0x0003e20000100800 */
[----:B------:R-:W-:-:S03]  /*71b0*/  FADD.FTZ R3, R27, R3 ;  /* 0x000000031b037221 */ /* 0x000fc60000010000 */
[----:B------:R1:W-:Y:S04]  /*71c0*/  STL [R1+0x24], R4 ;  /* 0x0000240401007387 */ /* 0x0003e80000100800 */
[----:B------:R1:W-:Y:S04]  /*71d0*/  STL [R1+0x1c], R0 ;  /* 0x00001c0001007387 */ /* 0x0003e80000100800 */
[----:B------:R1:W-:Y:S01]  /*71e0*/  STL [R1+0x20], R3 ;  /* 0x0000200301007387 */ /* 0x0003e20000100800 */
[----:B------:R-:W-:Y:S05]  /*71f0*/  @!P0 BRA `(.L_x_32) ;  /* 0x000059e000008947 */ /* 0x000fea0003800000 */
[----:B------:R-:W2:Y:S01]  /*7200*/  LDL.LU R216, [R1+0x8] ;  /* 0x0000080001d87983 */ /* 0x000ea20000300800 */
[----:B------:R-:W-:Y:S01]  /*7210*/  IMAD.MOV.U32 R116, RZ, RZ, R69 ;  /* 0x000000ffff747224 */ /* 0x000fe200078e0045 */
[----:B------:R-:W-:Y:S01]  /*7220*/  MOV R118, R2 ;  /* 0x0000000200767202 */ /* 0x000fe20000000f00 */
[----:B-1----:R-:W-:Y:S01]  /*7230*/  IMAD.MOV.U32 R3, RZ, RZ, R70 ;  /* 0x000000ffff037224 */ /* 0x002fe200078e0046 */
[----:B------:R-:W3:Y:S01]  /*7240*/  LDL.LU.64 R82, [R1] ;  /* 0x0000000001527983 */ /* 0x000ee20000300a00 */
[----:B------:R-:W-:-:S03]  /*7250*/  IMAD.MOV.U32 R117, RZ, RZ, R68 ;  /* 0x000000ffff757224 */ /* 0x000fc600078e0044 */
[----:B------:R-:W4:Y:S01]  /*7260*/  LDL.LU.64 R222, [R1+0x10] ;  /* 0x0000100001de7983 */ /* 0x000f220000300a00 */
[----:B--2---:R-:W-:Y:S02]  /*7270*/  IADD3 R242, R216, -0x2, RZ ;  /* 0xfffffffed8f27810 */ /* 0x004fe40007ffe0ff */
[----:B---3--:R-:W-:Y:S02]  /*7280*/  MOV R5, R83 ;  /* 0x0000005300057202 */ /* 0x008fe40000000f00 */
[----:B----4-:R-:W-:-:S05]  /*7290*/  MOV R4, R222 ;  /* 0x000000de00047202 */ /* 0x010fca0000000f00 */
[----:B------:R1:W-:Y:S02]  /*72a0*/  STL.64 [R1+0x28], R4 ;  /* 0x0000280401007387 */ /* 0x0003e40000100a00 */
.L_x_33:
        /* <DEDUP_REMOVED lines=78> */
[C---:B-1----:R-:W-:Y:S07]  /*7790*/  HMMA.16816.F32 R88, R108.reuse, R96, RZ ;  /* 0x000000606c58723c */ /* 0x042fee00000018ff */
[----:B------:R-:W-:Y:S01]  /*77a0*/  IADD3 R96, P0, R102, UR7, RZ ;  /* 0x0000000766607c10 */ /* 0x000fe2000ff1e0ff */
[-C--:B--2---:R-:W-:Y:S04]  /*77b0*/  HMMA.16816.F32 R92, R108, R98.reuse, RZ ;  /* 0x000000626c5c723c */ /* 0x084fe800000018ff */
[----:B------:R-:W-:Y:S02]  /*77c0*/  IADD3.X R97, R103, UR5, RZ, P0, !PT ;  /* 0x0000000567617c10 */ /* 0x000fe400087fe4ff */
[----:B------:R-:W-:Y:S03]  /*77d0*/  IADD3 R100, P1, R96, UR7, RZ ;  /* 0x0000000760647c10 */ /* 0x000fe6000ff3e0ff */
[----:B------:R1:W-:Y:S03]  /*77e0*/  LDGSTS.E.BYPASS.LTC128B.128 [R241+0x2100], [R96.64], !P2 ;  /* 0x0210000060f17fae */ /* 0x0003e6000d101d48 */
[----:B------:R-:W-:Y:S02]  /*77f0*/  IADD3.X R101, R97, UR5, RZ, P1, !PT ;  /* 0x0000000561657c10 */ /* 0x000fe40008ffe4ff */
[----:B---3--:R-:W-:Y:S03]  /*7800*/  IADD3 R102, P0, R100, UR7, RZ ;  /* 0x0000000764667c10 */ /* 0x008fe6000ff1e0ff */
[----:B------:R2:W-:Y:S01]  /*7810*/  LDGSTS.E.BYPASS.LTC128B.128 [R241+0x2900], [R100.64], !P2 ;  /* 0x0290000064f17fae */ /* 0x0005e2000d101d48 */
[----:B------:R-:W-:Y:S02]  /*7820*/  IADD3.X R103, R101, UR5, RZ, P0, !PT ;  /* 0x0000000565677c10 */ /* 0x000fe400087fe4ff */
[C---:B------:R-:W-:Y:S02]  /*7830*/  ISETP.GT.AND P0, PT, R242.reuse, RZ, PT ;  /* 0x000000fff200720c */ /* 0x040fe40003f04270 */
[----:B------:R-:W-:Y:S03]  /*7840*/  IADD3 R242, R242, -0x1, RZ ;  /* 0xfffffffff2f27810 */ /* 0x000fe60007ffe0ff */
[----:B------:R2:W-:Y:S08]  /*7850*/  LDGSTS.E.BYPASS.LTC128B.128 [R241+0x3100], [R102.64], !P2 ;  /* 0x0310000066f17fae */ /* 0x0005f0000d101d48 */
[----:B------:R-:W0:Y:S01]  /*7860*/  LDGDEPBAR ;  /* 0x00000000000079af */ /* 0x000e220000000000 */
[C---:B-1----:R-:W-:Y:S08]  /*7870*/  HMMA.16816.F32 R96, R112.reuse, R98, RZ ;  /* 0x000000627060723c */ /* 0x042ff000000018ff */
[-C--:B--2---:R-:W-:Y:S08]  /*7880*/  HMMA.16816.F32 R100, R112, R184.reuse, RZ ;  /* 0x000000b87064723c */ /* 0x084ff000000018ff */
        /* <DEDUP_REMOVED lines=53> */
[C---:B------:R-:W-:Y:S01]  /*7be0*/  HMMA.16816.F32 R48, R184.reuse, R190, R48 ;  /* 0x000000beb830723c */ /* 0x040fe20000001830 */
[----:B------:R-:W3:Y:S07]  /*7bf0*/  LDSM.16.M88.4 R188, [R232+0x9100] ;  /* 0x00910000e8bc783b */ /* 0x000eee0000000200 */
[-C--:B------:R-:W-:Y:S08]  /*7c00*/  HMMA.16816.F32 R52, R184, R196.reuse, R52 ;  /* 0x000000c4b834723c */ /* 0x080ff00000001834 */
[C---:B------:R-:W-:Y:S08]  /*7c10*/  HMMA.16816.F32 R56, R200.reuse, R196, R56 ;  /* 0x000000c4c838723c */ /* 0x040ff00000001838 */
[-C--:B------:R-:W-:Y:S08]  /*7c20*/  HMMA.16816.F32 R60, R200, R198.reuse, R60 ;  /* 0x000000c6c83c723c */ /* 0x080ff0000000183c */
[C---:B------:R-:W-:Y:S08]  /*7c30*/  HMMA.16816.F32 R64, R184.reuse, R198, R64 ;  /* 0x000000c6b840723c */ /* 0x040ff00000001840 */
        /* <DEDUP_REMOVED lines=11> */
[----:B------:R-:W-:Y:S08]  /*7cf0*/  HMMA.16816.F32 R112, R184, R214, R112 ;  /* 0x000000d6b870723c */ /* 0x000ff00000001870 */
[-C--:B--2---:R-:W-:Y:S08]  /*7d00*/  HMMA.16816.F32 R4, R204, R216.reuse, R4 ;  /* 0x000000d8cc04723c */ /* 0x084ff00000001804 */
        /* <DEDUP_REMOVED lines=72> */
[----:B------:R-:W1:Y:S01]  /*8190*/  MUFU.TANH R34, R34 ;  /* 0x0000002200227308 */ /* 0x000e620000002400 */
        /* <DEDUP_REMOVED lines=9> */
[----:B------:R-:W-:Y:S01]  /*8230*/  MUFU.TANH R28, R28 ;  /* 0x0000001c001c7308 */ /* 0x000fe20000002400 */
[C---:B------:R-:W-:Y:S01]  /*8240*/  HMMA.16816.F32 R64, R204.reuse, R6, R64 ;  /* 0x00000006cc40723c */ /* 0x040fe20000001840 */
[----:B------:R-:W1:Y:S03]  /*8250*/  LDSM.16.M88.4 R4, [R228+0x2800] ;  /* 0x00280000e404783b */ /* 0x000e660000000200 */
[----:B------:R-:W-:Y:S02]  /*8260*/  FMUL.FTZ R54, R54, c[0x0][0x320] ;  /* 0x0000c80036367a20 */ /* 0x000fe40000410000 */
[----:B------:R-:W-:Y:S02]  /*8270*/  FMUL.FTZ R52, R52, c[0x0][0x320] ;  /* 0x0000c80034347a20 */ /* 0x000fe40000410000 */
[----:B------:R-:W-:Y:S01]  /*8280*/  FMUL.FTZ R55, R55, c[0x0][0x320] ;  /* 0x0000c80037377a20 */ /* 0x000fe20000410000 */
[----:B------:R-:W1:Y:S01]  /*8290*/  MUFU.TANH R32, R32 ;  /* 0x0000002000207308 */ /* 0x000e620000002400 */
        /* <DEDUP_REMOVED lines=27> */
[-C--:B------:R-:W-:Y:S01]  /*8450*/  HMMA.16816.F32 R92, R188, R6.reuse, R92 ;  /* 0x00000006bc5c723c */ /* 0x080fe2000000185c */
[----:B------:R-:W-:Y:S03]  /*8460*/  MUFU.TANH R198, R38 ;  /* 0x0000002600c67308 */ /* 0x000fe60000002400 */
[----:B------:R-:W-:Y:S02]  /*8470*/  FMUL.FTZ R40, R40, c[0x0][0x320] ;  /* 0x0000c80028287a20 */ /* 0x000fe40000410000 */
[----:B------:R-:W-:Y:S02]  /*8480*/  FMUL.FTZ R81, R81, c[0x0][0x320] ;  /* 0x0000c80051517a20 */ /* 0x000fe40000410000 */
[C---:B------:R-:W-:Y:S03]  /*8490*/  HMMA.16816.F32 R96, R204.reuse, R6, R96 ;  /* 0x00000006cc60723c */ /* 0x040fe60000001860 */
[----:B------:R-:W-:Y:S01]  /*84a0*/  MUFU.TANH R194, R26 ;  /* 0x0000001a00c27308 */ /* 0x000fe20000002400 */
[----:B------:R-:W-:Y:S02]  /*84b0*/  FMUL.FTZ R82, R82, c[0x0][0x320] ;  /* 0x0000c80052527a20 */ /* 0x000fe40000410000 */
[----:B------:R-:W-:Y:S01]  /*84c0*/  FMUL.FTZ R83, R83, c[0x0][0x320] ;  /* 0x0000c80053537a20 */ /* 0x000fe20000410000 */
[----:B-1----:R-:W-:Y:S01]  /*84d0*/  FMNMX.FTZ R70, R184, R0, !PT ;  /* 0x00000000b8467209 */ /* 0x002fe20007810000 */
[----:B------:R-:W-:Y:S01]  /*84e0*/  FMUL.FTZ R84, R84, c[0x0][0x320] ;  /* 0x0000c80054547a20 */ /* 0x000fe20000410000 */
[----:B------:R-:W-:Y:S01]  /*84f0*/  FMNMX.FTZ R0, R186, R2, !PT ;  /* 0x00000002ba007209 */ /* 0x000fe20007810000 */
[-C--:B--2---:R-:W-:Y:S03]  /*8500*/  HMMA.16816.F32 R100, R204, R8.reuse, R100 ;  /* 0x00000008cc64723c */ /* 0x084fe60000001864 */
[----:B------:R-:W1:Y:S01]  /*8510*/  MUFU.TANH R26, R36 ;  /* 0x00000024001a7308 */ /* 0x000e620000002400 */
[----:B---3--:R-:W-:Y:S01]  /*8520*/  FMNMX.FTZ R2, R192, R4, !PT ;  /* 0x00000004c0027209 */ /* 0x008fe20007810000 */
[----:B------:R-:W-:Y:S01]  /*8530*/  FMUL.FTZ R80, R80, c[0x0][0x320] ;  /* 0x0000c80050507a20 */ /* 0x000fe20000410000 */
[----:B------:R-:W-:Y:S01]  /*8540*/  FMNMX.FTZ R0, R18, R0, !PT ;  /* 0x0000000012007209 */ /* 0x000fe20007810000 */
[----:B------:R-:W-:Y:S01]  /*8550*/  FMUL.FTZ R94, R94, c[0x0][0x320] ;  /* 0x0000c8005e5e7a20 */ /* 0x000fe20000410000 */
[----:B------:R-:W-:Y:S01]  /*8560*/  FMNMX.FTZ R70, R16, R70, !PT ;  /* 0x0000004610467209 */ /* 0x000fe20007810000 */
[----:B------:R-:W-:Y:S01]  /*8570*/  FMUL.FTZ R95, R95, c[0x0][0x320] ;  /* 0x0000c8005f5f7a20 */ /* 0x000fe20000410000 */
[C---:B------:R-:W-:Y:S03]  /*8580*/  HMMA.16816.F32 R104, R188.reuse, R8, R104 ;  /* 0x00000008bc68723c */ /* 0x040fe60000001868 */
[----:B------:R2:W-:Y:S01]  /*8590*/  MUFU.TANH R201, R39 ;  /* 0x0000002700c97308 */ /* 0x0005e20000002400 */
[----:B------:R-:W-:Y:S01]  /*85a0*/  FMNMX.FTZ R2, R12, R2, !PT ;  /* 0x000000020c027209 */ /* 0x000fe20007810000 */
[----:B------:R-:W-:Y:S01]  /*85b0*/  FMUL.FTZ R86, R86, c[0x0][0x320] ;  /* 0x0000c80056567a20 */ /* 0x000fe20000410000 */
[----:B------:R-:W-:Y:S01]  /*85c0*/  FMNMX.FTZ R0, R19, R0, !PT ;  /* 0x0000000013007209 */ /* 0x000fe20007810000 */
[----:B------:R-:W-:Y:S01]  /*85d0*/  FMUL.FTZ R87, R87, c[0x0][0x320] ;  /* 0x0000c80057577a20 */ /* 0x000fe20000410000 */
[----:B------:R-:W-:Y:S01]  /*85e0*/  FMNMX.FTZ R2, R13, R2, !PT ;  /* 0x000000020d027209 */ /* 0x000fe20007810000 */
[-C--:B------:R-:W-:Y:S03]  /*85f0*/  HMMA.16816.F32 R108, R188, R10.reuse, R108 ;  /* 0x0000000abc6c723c */ /* 0x080fe6000000186c */
[----:B------:R-:W-:Y:S01]  /*8600*/  FMNMX.FTZ R4, R22, R0, !PT ;  /* 0x0000000016047209 */ /* 0x000fe20007810000 */
[----:B------:R-:W3:Y:S01]  /*8610*/  MUFU.TANH R208, R40 ;  /* 0x0000002800d07308 */ /* 0x000ee20000002400 */
[----:B------:R-:W-:Y:S01]  /*8620*/  FMUL.FTZ R48, R48, c[0x0][0x320] ;  /* 0x0000c80030307a20 */ /* 0x000fe20000410000 */
[----:B------:R-:W-:Y:S01]  /*8630*/  FMNMX.FTZ R70, R17, R70, !PT ;  /* 0x0000004611467209 */ /* 0x000fe20007810000 */
[----:B------:R-:W-:Y:S01]  /*8640*/  FMUL.FTZ R85, R85, c[0x0][0x320] ;  /* 0x0000c80055557a20 */ /* 0x000fe20000410000 */
[----:B----4-:R-:W-:Y:S01]  /*8650*/  FMNMX.FTZ R4, R23, R4, !PT ;  /* 0x0000000417047209 */ /* 0x010fe20007810000 */
[----:B------:R-:W-:Y:S04]  /*8660*/  HMMA.16816.F32 R112, R204, R10, R112 ;  /* 0x0000000acc70723c */ /* 0x000fe80000001870 */
[----:B------:R-:W-:Y:S01]  /*8670*/  FMNMX.FTZ R70, R20, R70, !PT ;  /* 0x0000004614467209 */ /* 0x000fe20007810000 */
[----:B------:R-:W-:Y:S01]  /*8680*/  MUFU.TANH R193, R27 ;  /* 0x0000001b00c17308 */ /* 0x000fe20000002400 */
[----:B------:R-:W-:Y:S01]  /*8690*/  FMUL.FTZ R98, R98, c[0x0][0x320] ;  /* 0x0000c80062627a20 */ /* 0x000fe20000410000 */
[----:B------:R-:W-:Y:S01]  /*86a0*/  FMNMX.FTZ R4, R34, R4, !PT ;  /* 0x0000000422047209 */ /* 0x000fe20007810000 */
[----:B------:R-:W-:Y:S01]  /*86b0*/  FMUL.FTZ R96, R96, c[0x0][0x320] ;  /* 0x0000c80060607a20 */ /* 0x000fe20000410000 */
[----:B--2---:R-:W2:Y:S03]  /*86c0*/  LDL.64 R38, [R1+0x38] ;  /* 0x0000380001267983 */ /* 0x004ea60000100a00 */
[----:B------:R-:W-:Y:S01]  /*86d0*/  FMNMX.FTZ R70, R21, R70, !PT ;  /* 0x0000004615467209 */ /* 0x000fe20007810000 */
[----:B------:R-:W-:Y:S01]  /*86e0*/  FMUL.FTZ R99, R99, c[0x0][0x320] ;  /* 0x0000c80063637a20 */ /* 0x000fe20000410000 */
[----:B------:R-:W-:Y:S01]  /*86f0*/  FMNMX.FTZ R0, R24, R2, !PT ;  /* 0x0000000218007209 */ /* 0x000fe20007810000 */
[----:B------:R4:W4:Y:S01]  /*8700*/  MUFU.TANH R27, R37 ;  /* 0x00000025001b7308 */ /* 0x0009220000002400 */
        /* <DEDUP_REMOVED lines=9> */
[----:B------:R-:W4:Y:S01]  /*87a0*/  MUFU.TANH R50, R50 ;  /* 0x0000003200327308 */ /* 0x000f220000002400 */
[----:B------:R-:W-:Y:S01]  /*87b0*/  FMUL.FTZ R89, R89, c[0x0][0x320] ;  /* 0x0000c80059597a20 */ /* 0x000fe20000410000 */
[----:B-1----:R-:W-:Y:S01]  /*87c0*/  FMNMX.FTZ R70, R26, R70, !PT ;  /* 0x000000461a467209 */ /* 0x002fe20007810000 */
[----:B------:R-:W-:Y:S01]  /*87d0*/  FMUL.FTZ R115, R115, c[0x0][0x320] ;  /* 0x0000c80073737a20 */ /* 0x000fe20000410000 */
[----:B------:R-:W-:Y:S01]  /*87e0*/  FMNMX.FTZ R4, R35, R4, !PT ;  /* 0x0000000423047209 */ /* 0x000fe20007810000 */
[----:B------:R-:W-:Y:S01]  /*87f0*/  FMUL.FTZ R92, R92, c[0x0][0x320] ;  /* 0x0000c8005c5c7a20 */ /* 0x000fe20000410000 */
[----:B------:R-:W-:Y:S01]  /*8800*/  FMNMX.FTZ R0, R29, R0, !PT ;  /* 0x000000001d007209 */ /* 0x000fe20007810000 */
[----:B------:R-:W-:Y:S01]  /*8810*/  FMUL.FTZ R93, R93, c[0x0][0x320] ;  /* 0x0000c8005d5d7a20 */ /* 0x000fe20000410000 */
[----:B------:R-:W-:Y:S01]  /*8820*/  FMNMX.FTZ R4, R198, R4, !PT ;  /* 0x00000004c6047209 */ /* 0x000fe20007810000 */
[----:B------:R-:W-:Y:S01]  /*8830*/  FMUL.FTZ R105, R105, c[0x0][0x320] ;  /* 0x0000c80069697a20 */ /* 0x000fe20000410000 */
[----:B------:R-:W1:Y:S01]  /*8840*/  MUFU.TANH R48, R48 ;  /* 0x0000003000307308 */ /* 0x000e620000002400 */
[----:B------:R-:W-:Y:S01]  /*8850*/  FMUL.FTZ R90, R90, c[0x0][0x320] ;  /* 0x0000c8005a5a7a20 */ /* 0x000fe20000410000 */
[----:B---3--:R-:W-:Y:S01]  /*8860*/  FMNMX.FTZ R2, R208, R0, !PT ;  /* 0x00000000d0027209 */ /* 0x008fe20007810000 */
[----:B------:R-:W-:Y:S01]  /*8870*/  FMUL.FTZ R91, R91, c[0x0][0x320] ;  /* 0x0000c8005b5b7a20 */ /* 0x000fe20000410000 */
[----:B----4-:R-:W-:Y:S01]  /*8880*/  MOV R37, c[0x0][0x1e0] ;  /* 0x0000780000257a02 */ /* 0x010fe20000000f00 */
[----:B------:R-:W-:Y:S01]  /*8890*/  FMUL.FTZ R106, R106, c[0x0][0x320] ;  /* 0x0000c8006a6a7a20 */ /* 0x000fe20000410000 */
[----:B------:R-:W-:Y:S01]  /*88a0*/  FMNMX.FTZ R0, R201, R4, !PT ;  /* 0x00000004c9007209 */ /* 0x000fe20007810000 */
[----:B------:R-:W-:Y:S01]  /*88b0*/  FMUL.FTZ R107, R107, c[0x0][0x320] ;  /* 0x0000c8006b6b7a20 */ /* 0x000fe20000410000 */
[----:B------:R-:W-:Y:S01]  /*88c0*/  FMNMX.FTZ R4, R196, R118, !PT ;  /* 0x00000076c4047209 */ /* 0x000fe20007810000 */
[----:B------:R-:W-:Y:S01]  /*88d0*/  FMUL.FTZ R72, R72, c[0x0][0x320] ;  /* 0x0000c80048487a20 */ /* 0x000fe20000410000 */
[----:B------:R-:W3:Y:S01]  /*88e0*/  MUFU.TANH R51, R51 ;  /* 0x0000003300337308 */ /* 0x000ee20000002400 */
[----:B------:R-:W-:Y:S01]  /*88f0*/  FMNMX.FTZ R70, R27, R70, !PT ;  /* 0x000000461b467209 */ /* 0x000fe20007810000 */
[----:B------:R-:W-:Y:S01]  /*8900*/  FMUL.FTZ R73, R73, c[0x0][0x320] ;  /* 0x0000c80049497a20 */ /* 0x000fe20000410000 */
[----:B------:R-:W-:Y:S01]  /*8910*/  FMNMX.FTZ R4, R195, R4, !PT ;  /* 0x00000004c3047209 */ /* 0x000fe20007810000 */
[----:B------:R-:W-:Y:S01]  /*8920*/  FMUL.FTZ R101, R101, c[0x0][0x320] ;  /* 0x0000c80065657a20 */ /* 0x000fe20000410000 */
[----:B------:R-:W-:Y:S01]  /*8930*/  FMNMX.FTZ R0, R50, R0, !PT ;  /* 0x0000000032007209 */ /* 0x000fe20007810000 */
[----:B------:R-:W-:Y:S02]  /*8940*/  FMUL.FTZ R102, R102, c[0x0][0x320] ;  /* 0x0000c80066667a20 */ /* 0x000fe40000410000 */
[----:B------:R-:W-:Y:S02]  /*8950*/  FMUL.FTZ R103, R103, c[0x0][0x320] ;  /* 0x0000c80067677a20 */ /* 0x000fe40000410000 */
[----:B------:R-:W4:Y:S01]  /*8960*/  MUFU.TANH R49, R49 ;  /* 0x0000003100317308 */ /* 0x000f220000002400 */
[----:B------:R-:W-:Y:S02]  /*8970*/  FMUL.FTZ R58, R58, c[0x0][0x320] ;  /* 0x0000c8003a3a7a20 */ /* 0x000fe40000410000 */
[----:B------:R-:W-:Y:S01]  /*8980*/  FMUL.FTZ R108, R108, c[0x0][0x320] ;  /* 0x0000c8006c6c7a20 */ /* 0x000fe20000410000 */
[----:B-1----:R-:W-:Y:S01]  /*8990*/  FMNMX.FTZ R70, R48, R70, !PT ;  /* 0x0000004630467209 */ /* 0x002fe20007810000 */
[----:B------:R-:W-:Y:S02]  /*89a0*/  FMUL.FTZ R78, R78, c[0x0][0x320] ;  /* 0x0000c8004e4e7a20 */ /* 0x000fe40000410000 */
[----:B------:R-:W-:Y:S02]  /*89b0*/  FMUL.FTZ R43, R43, c[0x0][0x320] ;  /* 0x0000c8002b2b7a20 */ /* 0x000fe40000410000 */
[----:B------:R-:W-:Y:S01]  /*89c0*/  FMUL.FTZ R64, R64, c[0x0][0x320] ;  /* 0x0000c80040407a20 */ /* 0x000fe20000410000 */
[----:B------:R-:W1:Y:S01]  /*89d0*/  MUFU.TANH R249, R54 ;  /* 0x0000003600f97308 */ /* 0x000e620000002400 */
[----:B------:R-:W-:Y:S02]  /*89e0*/  FMUL.FTZ R41, R41, c[0x0][0x320] ;  /* 0x0000c80029297a20 */ /* 0x000fe40000410000 */
[----:B------:R-:W-:Y:S01]  /*89f0*/  FMUL.FTZ R67, R67, c[0x0][0x320] ;  /* 0x0000c80043437a20 */ /* 0x000fe20000410000 */
[----:B---3--:R-:W-:Y:S01]  /*8a00*/  FMNMX.FTZ R0, R51, R0, !PT ;  /* 0x0000000033007209 */ /* 0x008fe20007810000 */
[----:B------:R-:W-:Y:S02]  /*8a10*/  FMUL.FTZ R65, R65, c[0x0][0x320] ;  /* 0x0000c80041417a20 */ /* 0x000fe40000410000 */
[----:B------:R-:W-:Y:S02]  /*8a20*/  FMUL.FTZ R59, R59, c[0x0][0x320] ;  /* 0x0000c8003b3b7a20 */ /* 0x000fe40000410000 */
[----:B------:R-:W-:Y:S01]  /*8a30*/  FMUL.FTZ R68, R68, c[0x0][0x320] ;  /* 0x0000c80044447a20 */ /* 0x000fe20000410000 */
[----:B------:R-:W3:Y:S01]  /*8a40*/  MUFU.TANH R215, R52 ;  /* 0x0000003400d77308 */ /* 0x000ee20000002400 */
[----:B------:R-:W-:Y:S02]  /*8a50*/  FMUL.FTZ R46, R46, c[0x0][0x320] ;  /* 0x0000c8002e2e7a20 */ /* 0x000fe40000410000 */
[----:B------:R-:W-:Y:S01]  /*8a60*/  FMUL.FTZ R56, R56, c[0x0][0x320] ;  /* 0x0000c80038387a20 */ /* 0x000fe20000410000 */
[----:B----4-:R-:W-:Y:S01]  /*8a70*/  FMNMX.FTZ R70, R49, R70, !PT ;  /* 0x0000004631467209 */ /* 0x010fe20007810000 */
[----:B------:R-:W-:Y:S02]  /*8a80*/  FMUL.FTZ R71, R71, c[0x0][0x320] ;  /* 0x0000c80047477a20 */ /* 0x000fe40000410000 */
[----:B------:R-:W-:Y:S02]  /*8a90*/  FMUL.FTZ R69, R69, c[0x0][0x320] ;  /* 0x0000c80045457a20 */ /* 0x000fe40000410000 */
[----:B------:R-:W-:Y:S01]  /*8aa0*/  FMUL.FTZ R60, R60, c[0x0][0x320] ;  /* 0x0000c8003c3c7a20 */ /* 0x000fe20000410000 */
[----:B------:R-:W4:Y:S01]  /*8ab0*/  MUFU.TANH R221, R55 ;  /* 0x0000003700dd7308 */ /* 0x000f220000002400 */
[----:B------:R-:W-:Y:S02]  /*8ac0*/  FMUL.FTZ R112, R112, c[0x0][0x320] ;  /* 0x0000c80070707a20 */ /* 0x000fe40000410000 */
[----:B------:R-:W-:Y:S01]  /*8ad0*/  FMUL.FTZ R113, R113, c[0x0][0x320] ;  /* 0x0000c80071717a20 */ /* 0x000fe20000410000 */
[----:B-1----:R-:W-:Y:S01]  /*8ae0*/  FMNMX.FTZ R0, R249, R0, !PT ;  /* 0x00000000f9007209 */ /* 0x002fe20007810000 */
[----:B------:R-:W-:Y:S02]  /*8af0*/  FMUL.FTZ R74, R74, c[0x0][0x320] ;  /* 0x0000c8004a4a7a20 */ /* 0x000fe40000410000 */
[----:B------:R-:W-:Y:S03]  /*8b00*/  FMUL.FTZ R109, R109, c[0x0][0x320] ;  /* 0x0000c8006d6d7a20 */ /* 0x000fe60000410000 */
[----:B------:R1:W1:Y:S01]  /*8b10*/  MUFU.TANH R218, R53 ;  /* 0x0000003500da7308 */ /* 0x0002620000002400 */
[----:B---3--:R-:W-:Y:S09]  /*8b20*/  FMNMX.FTZ R70, R215, R70, !PT ;  /* 0x00000046d7467209 */ /* 0x008ff20007810000 */
[----:B------:R-:W3:Y:S01]  /*8b30*/  MUFU.TANH R223, R66 ;  /* 0x0000004200df7308 */ /* 0x000ee20000002400 */
[----:B----4-:R-:W-:Y:S09]  /*8b40*/  FMNMX.FTZ R0, R221, R0, !PT ;  /* 0x00000000dd007209 */ /* 0x010ff20007810000 */
[----:B------:R-:W4:Y:S01]  /*8b50*/  MUFU.TANH R212, R64 ;  /* 0x0000004000d47308 */ /* 0x000f220000002400 */
[----:B-1----:R-:W2:Y:S01]  /*8b60*/  LDL.64 R52, [R1+0x30] ;  /* 0x0000300001347983 */ /* 0x002ea20000100a00 */
[----:B------:R-:W-:Y:S08]  /*8b70*/  FMNMX.FTZ R70, R218, R70, !PT ;  /* 0x00000046da467209 */ /* 0x000ff00007810000 */
[----:B------:R-:W1:Y:S01]  /*8b80*/  MUFU.TANH R203, R41 ;  /* 0x0000002900cb7308 */ /* 0x000e620000002400 */
[----:B---3--:R-:W-:Y:S09]  /*8b90*/  FMNMX.FTZ R0, R223, R0, !PT ;  /* 0x00000000df007209 */ /* 0x008ff20007810000 */
[----:B------:R-:W-:Y:S01]  /*8ba0*/  MUFU.TANH R216, R43 ;  /* 0x0000002b00d87308 */ /* 0x000fe20000002400 */
[----:B----4-:R-:W-:Y:S09]  /*8bb0*/  FMNMX.FTZ R70, R212, R70, !PT ;  /* 0x00000046d4467209 */ /* 0x010ff20007810000 */
[----:B------:R-:W3:Y:S01]  /*8bc0*/  MUFU.TANH R43, R67 ;  /* 0x00000043002b7308 */ /* 0x000ee20000002400 */
[----:B-1----:R-:W-:Y:S09]  /*8bd0*/  FMNMX.FTZ R2, R203, R2, !PT ;  /* 0x00000002cb027209 */ /* 0x002ff20007810000 */
[----:B------:R-:W1:Y:S10]  /*8be0*/  MUFU.TANH R211, R65 ;  /* 0x0000004100d37308 */ /* 0x000e740000002400 */
[----:B------:R-:W4:Y:S01]  /*8bf0*/  MUFU.TANH R209, R44 ;  /* 0x0000002c00d17308 */ /* 0x000f220000002400 */
[----:B---3--:R-:W-:Y:S04]  /*8c00*/  FMNMX.FTZ R0, R43, R0, !PT ;  /* 0x000000002b007209 */ /* 0x008fe80007810000 */
[----:B------:R-:W-:Y:S05]  /*8c10*/  FMNMX.FTZ R0, R240, R0, !PT ;  /* 0x00000000f0007209 */ /* 0x000fea0007810000 */
[----:B------:R-:W-:Y:S01]  /*8c20*/  MUFU.TANH R248, R59 ;  /* 0x0000003b00f87308 */ /* 0x000fe20000002400 */
[----:B-1----:R-:W-:Y:S09]  /*8c30*/  FMNMX.FTZ R70, R211, R70, !PT ;  /* 0x00000046d3467209 */ /* 0x002ff20007810000 */
[----:B------:R-:W1:Y:S01]  /*8c40*/  MUFU.TANH R59, R68 ;  /* 0x00000044003b7308 */ /* 0x000e620000002400 */
[----:B----4-:R-:W-:Y:S09]  /*8c50*/  FMNMX.FTZ R2, R209, R2, !PT ;  /* 0x00000002d1027209 */ /* 0x010ff20007810000 */
[----:B------:R-:W3:Y:S10]  /*8c60*/  MUFU.TANH R210, R45 ;  /* 0x0000002d00d27308 */ /* 0x000ef40000002400 */
[----:B------:R-:W4:Y:S01]  /*8c70*/  MUFU.TANH R250, R71 ;  /* 0x0000004700fa7308 */ /* 0x000f220000002400 */
[----:B-1----:R-:W-:Y:S09]  /*8c80*/  FMNMX.FTZ R70, R59, R70, !PT ;  /* 0x000000463b467209 */ /* 0x002ff20007810000 */
[----:B------:R-:W-:Y:S01]  /*8c90*/  MUFU.TANH R214, R46 ;  /* 0x0000002e00d67308 */ /* 0x000fe20000002400 */
[----:B---3--:R-:W-:Y:S09]  /*8ca0*/  FMNMX.FTZ R2, R210, R2, !PT ;  /* 0x00000002d2027209 */ /* 0x008ff20007810000 */
        /* <DEDUP_REMOVED lines=10> */
[----:B------:R3:W-:Y:S01]  /*8d50*/  MUFU.TANH R236, R84 ;  /* 0x0000005400ec7308 */ /* 0x0007e20000002400 */
[----:B-1----:R-:W-:Y:S09]  /*8d60*/  FMNMX.FTZ R0, R81, R0, !PT ;  /* 0x0000000051007209 */ /* 0x002ff20007810000 */
[----:B------:R-:W1:Y:S10]  /*8d70*/  MUFU.TANH R14, R14 ;  /* 0x0000000e000e7308 */ /* 0x000e740000002400 */
[----:B------:R-:W4:Y:S01]  /*8d80*/  MUFU.TANH R239, R80 ;  /* 0x0000005000ef7308 */ /* 0x000f220000002400 */
[----:B---3--:R-:W-:Y:S04]  /*8d90*/  MOV R84, R246 ;  /* 0x000000f600547202 */ /* 0x008fe80000000f00 */
[----:B------:R-:W-:Y:S05]  /*8da0*/  FMNMX.FTZ R0, R84, R0, !PT ;  /* 0x0000000054007209 */ /* 0x000fea0007810000 */
[----:B------:R-:W3:Y:S01]  /*8db0*/  MUFU.TANH R237, R86 ;  /* 0x0000005600ed7308 */ /* 0x000ee20000002400 */
[----:B-1----:R-:W-:Y:S09]  /*8dc0*/  FMNMX.FTZ R4, R14, R4, !PT ;  /* 0x000000040e047209 */ /* 0x002ff20007810000 */
[----:B------:R-:W1:Y:S01]  /*8dd0*/  MUFU.TANH R15, R15 ;  /* 0x0000000f000f7308 */ /* 0x000e620000002400 */
[----:B----4-:R-:W-:Y:S04]  /*8de0*/  FMNMX.FTZ R70, R239, R70, !PT ;  /* 0x00000046ef467209 */ /* 0x010fe80007810000 */
[----:B------:R-:W-:Y:S05]  /*8df0*/  FMNMX.FTZ R70, R57, R70, !PT ;  /* 0x0000004639467209 */ /* 0x000fea0007810000 */
[----:B------:R-:W-:Y:S01]  /*8e00*/  MUFU.TANH R217, R47 ;  /* 0x0000002f00d97308 */ /* 0x000fe20000002400 */
[----:B------:R-:W-:Y:S02]  /*8e10*/  FMNMX.FTZ R70, R236, R70, !PT ;  /* 0x00000046ec467209 */ /* 0x000fe40007810000 */
[----:B---3--:R-:W-:Y:S04]  /*8e20*/  MOV R205, R237 ;  /* 0x000000ed00cd7202 */ /* 0x008fe80000000f00 */
[----:B------:R-:W-:Y:S03]  /*8e30*/  FMNMX.FTZ R0, R205, R0, !PT ;  /* 0x00000000cd007209 */ /* 0x000fe60007810000 */
[----:B------:R-:W3:Y:S01]  /*8e40*/  MUFU.TANH R60, R60 ;  /* 0x0000003c003c7308 */ /* 0x000ee20000002400 */
[----:B-1----:R-:W-:Y:S04]  /*8e50*/  FMNMX.FTZ R4, R15, R4, !PT ;  /* 0x000000040f047209 */ /* 0x002fe80007810000 */
[----:B------:R-:W-:Y:S05]  /*8e60*/  FMNMX.FTZ R4, R194, R4, !PT ;  /* 0x00000004c2047209 */ /* 0x000fea0007810000 */
[----:B------:R-:W1:Y:S01]  /*8e70*/  MUFU.TANH R119, R61 ;  /* 0x0000003d00777308 */ /* 0x000e620000002400 */
[----:B------:R-:W-:Y:S09]  /*8e80*/  FMNMX.FTZ R4, R193, R4, !PT ;  /* 0x00000004c1047209 */ /* 0x000ff20007810000 */
[----:B------:R1:W-:Y:S01]  /*8e90*/  MUFU.TANH R47, R63 ;  /* 0x0000003f002f7308 */ /* 0x0003e20000002400 */
[----:B---3--:R-:W-:Y:S09]  /*8ea0*/  FMNMX.FTZ R2, R60, R2, !PT ;  /* 0x000000023c027209 */ /* 0x008ff20007810000 */
[----:B------:R-:W3:Y:S10]  /*8eb0*/  MUFU.TANH R233, R76 ;  /* 0x0000004c00e97308 */ /* 0x000ef40000002400 */
[----:B------:R-:W4:Y:S01]  /*8ec0*/  MUFU.TANH R234, R72 ;  /* 0x0000004800ea7308 */ /* 0x000f220000002400 */
[----:B-1----:R-:W-:Y:S04]  /*8ed0*/  MOV R63, R119 ;  /* 0x00000077003f7202 */ /* 0x002fe80000000f00 */
[----:B------:R-:W-:Y:S05]  /*8ee0*/  FMNMX.FTZ R2, R63, R2, !PT ;  /* 0x000000023f027209 */ /* 0x000fea0007810000 */
[----:B------:R-:W1:Y:S01]  /*8ef0*/  MUFU.TANH R231, R87 ;  /* 0x0000005700e77308 */ /* 0x000e620000002400 */
[----:B---3--:R-:W-:Y:S09]  /*8f00*/  MOV R206, R233 ;  /* 0x000000e900ce7202 */ /* 0x008ff20000000f00 */
[----:B------:R-:W3:Y:S01]  /*8f10*/  MUFU.TANH R220, R85 ;  /* 0x0000005500dc7308 */ /* 0x000ee20000002400 */
[----:B----4-:R-:W-:Y:S04]  /*8f20*/  MOV R207, R234 ;  /* 0x000000ea00cf7202 */ /* 0x010fe80000000f00 */
[----:B------:R-:W-:Y:S05]  /*8f30*/  FMNMX.FTZ R2, R207, R2, !PT ;  /* 0x00000002cf027209 */ /* 0x000fea0007810000 */
[----:B------:R-:W4:Y:S01]  /*8f40*/  MUFU.TANH R247, R73 ;  /* 0x0000004900f77308 */ /* 0x000f220000002400 */
[----:B-1----:R-:W-:Y:S09]  /*8f50*/  FMNMX.FTZ R0, R231, R0, !PT ;  /* 0x00000000e7007209 */ /* 0x002ff20007810000 */
[----:B------:R-:W1:Y:S01]  /*8f60*/  MUFU.TANH R98, R98 ;  /* 0x0000006200627308 */ /* 0x000e620000002400 */
[----:B---3--:R-:W-:Y:S09]  /*8f70*/  FMNMX.FTZ R70, R220, R70, !PT ;  /* 0x00000046dc467209 */ /* 0x008ff20007810000 */
[----:B------:R-:W3:Y:S01]  /*8f80*/  MUFU.TANH R30, R30 ;  /* 0x0000001e001e7308 */ /* 0x000ee20000002400 */
[----:B----4-:R-:W-:Y:S04]  /*8f90*/  MOV R83, R247 ;  /* 0x000000f700537202 */ /* 0x010fe80000000f00 */
[----:B------:R-:W-:Y:S05]  /*8fa0*/  FMNMX.FTZ R2, R83, R2, !PT ;  /* 0x0000000253027209 */ /* 0x000fea0007810000 */
[----:B------:R-:W4:Y:S01]  /*8fb0*/  MUFU.TANH R96, R96 ;  /* 0x0000006000607308 */ /* 0x000f220000002400 */
[----:B------:R-:W-:Y:S02]  /*8fc0*/  FMNMX.FTZ R2, R206, R2, !PT ;  /* 0x00000002ce027209 */ /* 0x000fe40007810000 */
[----:B-1----:R-:W-:Y:S07]  /*8fd0*/  FMNMX.FTZ R0, R98, R0, !PT ;  /* 0x0000000062007209 */ /* 0x002fee0007810000 */
        /* <DEDUP_REMOVED lines=8> */
[----:B------:R1:W3:Y:S01]  /*9060*/  MUFU.TANH R189, R101 ;  /* 0x0000006500bd7308 */ /* 0x0002e20000002400 */
[----:B----4-:R-:W-:Y:S09]  /*9070*/  FMNMX.FTZ R70, R97, R70, !PT ;  /* 0x0000004661467209 */ /* 0x010ff20007810000 */
[----:B------:R-:W4:Y:S10]  /*9080*/  MUFU.TANH R190, R102 ;  /* 0x0000006600be7308 */ /* 0x000f340000002400 */
[----:B------:R-:W2:Y:S01]  /*9090*/  MUFU.TANH R213, R42 ;  /* 0x0000002a00d57308 */ /* 0x000ea20000002400 */
[----:B-1----:R-:W-:Y:S04]  /*90a0*/  MOV R101, R235 ;  /* 0x000000eb00657202 */ /* 0x002fe80000000f00 */
[----:B------:R-:W-:Y:S05]  /*90b0*/  FMNMX.FTZ R70, R101, R70, !PT ;  /* 0x0000004665467209 */ /* 0x000fea0007810000 */
[----:B------:R-:W1:Y:S01]  /*90c0*/  MUFU.TANH R238, R77 ;  /* 0x0000004d00ee7308 */ /* 0x000e620000002400 */
[----:B---3--:R-:W-:Y:S02]  /*90d0*/  FMNMX.FTZ R70, R189, R70, !PT ;  /* 0x00000046bd467209 */ /* 0x008fe40007810000 */
[----:B----4-:R-:W-:Y:S07]  /*90e0*/  FMNMX.FTZ R0, R190, R0, !PT ;  /* 0x00000000be007209 */ /* 0x010fee0007810000 */
[----:B------:R-:W3:Y:S01]  /*90f0*/  MUFU.TANH R103, R103 ;  /* 0x0000006700677308 */ /* 0x000ee20000002400 */
[----:B--2---:R-:W-:Y:S04]  /*9100*/  FMNMX.FTZ R4, R213, R4, !PT ;  /* 0x00000004d5047209 */ /* 0x004fe80007810000 */
[----:B------:R-:W-:Y:S05]  /*9110*/  FMNMX.FTZ R4, R216, R4, !PT ;  /* 0x00000004d8047209 */ /* 0x000fea0007810000 */
[----:B------:R-:W2:Y:S01]  /*9120*/  MUFU.TANH R44, R88 ;  /* 0x00000058002c7308 */ /* 0x000ea20000002400 */
[----:B------:R-:W-:Y:S02]  /*9130*/  FMNMX.FTZ R4, R214, R4, !PT ;  /* 0x00000004d6047209 */ /* 0x000fe40007810000 */
[----:B-1----:R-:W-:Y:S02]  /*9140*/  FMNMX.FTZ R2, R238, R2, !PT ;  /* 0x00000002ee027209 */ /* 0x002fe40007810000 */
[----:B------:R-:W-:Y:S05]  /*9150*/  FMNMX.FTZ R4, R217, R4, !PT ;  /* 0x00000004d9047209 */ /* 0x000fea0007810000 */
[----:B------:R-:W1:Y:S01]  /*9160*/  MUFU.TANH R237, R114 ;  /* 0x0000007200ed7308 */ /* 0x000e620000002400 */
[----:B---3--:R-:W-:Y:S09]  /*9170*/  FMNMX.FTZ R0, R103, R0, !PT ;  /* 0x0000000067007209 */ /* 0x008ff20007810000 */
[----:B------:R-:W-:Y:S01]  /*9180*/  MUFU.TANH R80, R104 ;  /* 0x0000006800507308 */ /* 0x000fe20000002400 */
[----:B--2---:R-:W-:Y:S09]  /*9190*/  FMNMX.FTZ R2, R44, R2, !PT ;  /* 0x000000022c027209 */ /* 0x004ff20007810000 */
[----:B------:R-:W2:Y:S01]  /*91a0*/  MUFU.TANH R104, R112 ;  /* 0x0000007000687308 */ /* 0x000ea20000002400 */
[----:B-1----:R-:W-:Y:S09]  /*91b0*/  FMNMX.FTZ R0, R237, R0, !PT ;  /* 0x00000000ed007209 */ /* 0x002ff20007810000 */
[----:B------:R-:W1:Y:S10]  /*91c0*/  MUFU.TANH R219, R89 ;  /* 0x0000005900db7308 */ /* 0x000e740000002400 */
[----:B------:R-:W3:Y:S01]  /*91d0*/  MUFU.TANH R233, R115 ;  /* 0x0000007300e97308 */ /* 0x000ee20000002400 */
[----:B--2---:R-:W-:Y:S09]  /*91e0*/  FMNMX.FTZ R70, R104, R70, !PT ;  /* 0x0000004668467209 */ /* 0x004ff20007810000 */
[----:B------:R-:W2:Y:S01]  /*91f0*/  MUFU.TANH R252, R58 ;  /* 0x0000003a00fc7308 */ /* 0x000ea20000002400 */
[----:B-1----:R-:W-:Y:S09]  /*9200*/  FMNMX.FTZ R2, R219, R2, !PT ;  /* 0x00000002db027209 */ /* 0x002ff20007810000 */
[----:B------:R-:W1:Y:S01]  /*9210*/  MUFU.TANH R112, R113 ;  /* 0x0000007100707308 */ /* 0x000e620000002400 */
[----:B---3--:R-:W-:Y:S05]  /*9220*/  FMNMX.FTZ R0, R233, R0, !PT ;  /* 0x00000000e9007209 */ /* 0x008fea0007810000 */
[----:B------:R-:W3:Y:S04]  /*9230*/  SHFL.BFLY PT, R69, R0, 0x2, 0x1f ;  /* 0x0c401f0000457f89 */ /* 0x000ee800000e0000 */
[----:B------:R-:W4:Y:S01]  /*9240*/  MUFU.TANH R230, R92 ;  /* 0x0000005c00e67308 */ /* 0x000f220000002400 */
[----:B--2---:R-:W-:Y:S04]  /*9250*/  MOV R82, R252 ;  /* 0x000000fc00527202 */ /* 0x004fe80000000f00 */
[----:B------:R-:W-:Y:S05]  /*9260*/  FMNMX.FTZ R4, R82, R4, !PT ;  /* 0x0000000452047209 */ /* 0x000fea0007810000 */
[----:B------:R-:W2:Y:S01]  /*9270*/  MUFU.TANH R229, R62 ;  /* 0x0000003e00e57308 */ /* 0x000ea20000002400 */
[----:B------:R-:W-:Y:S02]  /*9280*/  FMNMX.FTZ R4, R248, R4, !PT ;  /* 0x00000004f8047209 */ /* 0x000fe40007810000 */
[----:B-1----:R-:W-:Y:S05]  /*9290*/  FMNMX.FTZ R70, R112, R70, !PT ;  /* 0x0000004670467209 */ /* 0x002fea0007810000 */
[----:B------:R-:W1:Y:S02]  /*92a0*/  SHFL.BFLY PT, R5, R70, 0x2, 0x1f ;  /* 0x0c401f0046057f89 */ /* 0x000e6400000e0000 */
[----:B------:R-:W1:Y:S01]  /*92b0*/  MUFU.TANH R62, R93 ;  /* 0x0000005d003e7308 */ /* 0x000e620000002400 */
[----:B---3--:R-:W-:Y:S02]  /*92c0*/  FMNMX.FTZ R69, R0, R69, !PT ;  /* 0x0000004500457209 */ /* 0x008fe40007810000 */
[----:B----4-:R-:W-:Y:S07]  /*92d0*/  FMNMX.FTZ R2, R230, R2, !PT ;  /* 0x00000002e6027209 */ /* 0x010fee0007810000 */
[----:B------:R-:W3:Y:S01]  /*92e0*/  MUFU.TANH R234, R105 ;  /* 0x0000006900ea7308 */ /* 0x000ee20000002400 */
[----:B--2---:R-:W-:Y:S04]  /*92f0*/  FMNMX.FTZ R4, R229, R4, !PT ;  /* 0x00000004e5047209 */ /* 0x004fe80007810000 */
[----:B------:R-:W-:Y:S05]  /*9300*/  FMNMX.FTZ R4, R47, R4, !PT ;  /* 0x000000042f047209 */ /* 0x000fea0007810000 */
[----:B------:R-:W2:Y:S01]  /*9310*/  MUFU.TANH R113, R108 ;  /* 0x0000006c00717308 */ /* 0x000ea20000002400 */
[----:B-1----:R-:W-:Y:S02]  /*9320*/  FMNMX.FTZ R70, R70, R5, !PT ;  /* 0x0000000546467209 */ /* 0x002fe40007810000 */
[----:B------:R-:W-:Y:S01]  /*9330*/  FMNMX.FTZ R2, R62, R2, !PT ;  /* 0x000000023e027209 */ /* 0x000fe20007810000 */
[----:B------:R-:W1:Y:S03]  /*9340*/  SHFL.BFLY PT, R5, R69, 0x1, 0x1f ;  /* 0x0c201f0045057f89 */ /* 0x000e6600000e0000 */
[----:B------:R-:W-:Y:S03]  /*9350*/  FMNMX.FTZ R2, R80, R2, !PT ;  /* 0x0000000250027209 */ /* 0x000fe60007810000 */
[----:B------:R-:W4:Y:S01]  /*9360*/  MUFU.TANH R58, R74 ;  /* 0x0000004a003a7308 */ /* 0x000f220000002400 */
[----:B---3--:R-:W-:Y:S01]  /*9370*/  FMNMX.FTZ R2, R234, R2, !PT ;  /* 0x00000002ea027209 */ /* 0x008fe20007810000 */
[----:B------:R-:W3:Y:S08]  /*9380*/  SHFL.BFLY PT, R6, R70, 0x1, 0x1f ;  /* 0x0c201f0046067f89 */ /* 0x000ef000000e0000 */
[----:B------:R-:W3:Y:S01]  /*9390*/  MUFU.TANH R41, R109 ;  /* 0x0000006d00297308 */ /* 0x000ee20000002400 */
[----:B--2---:R-:W-:Y:S09]  /*93a0*/  FMNMX.FTZ R2, R113, R2, !PT ;  /* 0x0000000271027209 */ /* 0x004ff20007810000 */
[----:B------:R-:W2:Y:S01]  /*93b0*/  MUFU.TANH R232, R75 ;  /* 0x0000004b00e87308 */ /* 0x000ea20000002400 */
[----:B-1----:R-:W-:Y:S02]  /*93c0*/  FMNMX.FTZ R69, R69, R5, !PT ;  /* 0x0000000545457209 */ /* 0x002fe40007810000 */
[----:B----4-:R-:W-:Y:S03]  /*93d0*/  FMNMX.FTZ R4, R58, R4, !PT ;  /* 0x000000043a047209 */ /* 0x010fe60007810000 */
[----:B------:R-:W-:Y:S01]  /*93e0*/  FMUL.FTZ R102, R69, c[0x0][0x2d0] ;  /* 0x0000b40045667a20 */ /* 0x000fe20000410000 */
[----:B---3--:R-:W-:Y:S03]  /*93f0*/  FMNMX.FTZ R70, R70, R6, !PT ;  /* 0x0000000646467209 */ /* 0x008fe60007810000 */
[----:B------:R-:W1:Y:S01]  /*9400*/  MUFU.TANH R243, R78 ;  /* 0x0000004e00f37308 */ /* 0x000e620000002400 */
[--C-:B------:R-:W-:Y:S02]  /*9410*/  FFMA.FTZ R7, R23, c[0x0][0x2d0], -R102.reuse ;  /* 0x0000b40017077a23 */ /* 0x100fe40000010866 */
[----:B------:R-:W-:Y:S01]  /*9420*/  FFMA.FTZ R9, R35, c[0x0][0x2d0], -R102 ;  /* 0x0000b40023097a23 */ /* 0x000fe20000010866 */
[----:B------:R-:W-:Y:S01]  /*9430*/  FMNMX.FTZ R2, R41, R2, !PT ;  /* 0x0000000229027209 */ /* 0x000fe20007810000 */
[----:B------:R-:W-:Y:S04]  /*9440*/  FMUL.FTZ R105, R70, c[0x0][0x2d0] ;  /* 0x0000b40046697a20 */ /* 0x000fe80000410000 */
[--C-:B------:R-:W-:Y:S01]  /*9450*/  FFMA.FTZ R5, R21, c[0x0][0x2d0], -R105.reuse ;  /* 0x0000b40015057a23 */ /* 0x100fe20000010869 */
[----:B------:R-:W3:Y:S01]  /*9460*/  MUFU.TANH R244, R79 ;  /* 0x0000004f00f47308 */ /* 0x000ee20000002400 */
[--C-:B------:R-:W-:Y:S01]  /*9470*/  FFMA.FTZ R6, R20, c[0x0][0x2d0], -R105.reuse ;  /* 0x0000b40014067a23 */ /* 0x100fe20000010869 */
[----:B------:R-:W4:Y:S01]  /*9480*/  SHFL.BFLY PT, R68, R2, 0x2, 0x1f ;  /* 0x0c401f0002447f89 */ /* 0x000f2200000e0000 */
[--C-:B------:R-:W-:Y:S01]  /*9490*/  FFMA.FTZ R101, R101, c[0x0][0x2d0], -R105.reuse ;  /* 0x0000b40065657a23 */ /* 0x100fe20000010869 */
[----:B--2---:R-:W-:Y:S01]  /*94a0*/  FMNMX.FTZ R4, R232, R4, !PT ;  /* 0x00000004e8047209 */ /* 0x004fe20007810000 */
[----:B------:R-:W-:Y:S01]  /*94b0*/  FMUL.FTZ R75, R110, c[0x0][0x320] ;  /* 0x0000c8006e4b7a20 */ /* 0x000fe20000410000 */
[----:B------:R-:W-:Y:S01]  /*94c0*/  MOV R110, R44 ;  /* 0x0000002c006e7202 */ /* 0x000fe20000000f00 */
[--C-:B------:R-:W-:Y:S03]  /*94d0*/  FFMA.FTZ R104, R104, c[0x0][0x2d0], -R105.reuse ;  /* 0x0000b40068687a23 */ /* 0x100fe60000010869 */
[----:B------:R-:W2:Y:S01]  /*94e0*/  MUFU.TANH R61, R90 ;  /* 0x0000005a003d7308 */ /* 0x000ea20000002400 */
[----:B-1----:R-:W-:Y:S04]  /*94f0*/  MOV R114, R243 ;  /* 0x000000f300727202 */ /* 0x002fe80000000f00 */
[----:B------:R-:W-:Y:S05]  /*9500*/  FMNMX.FTZ R0, R114, R4, !PT ;  /* 0x0000000472007209 */ /* 0x000fea0007810000 */
[----:B------:R-:W1:Y:S01]  /*9510*/  MUFU.TANH R245, R91 ;  /* 0x0000005b00f57308 */ /* 0x000e620000002400 */
[----:B---3--:R-:W-:Y:S02]  /*9520*/  MOV R115, R244 ;  /* 0x000000f400737202 */ /* 0x008fe40000000f00 */
[----:B----4-:R-:W-:Y:S02]  /*9530*/  FMNMX.FTZ R68, R2, R68, !PT ;  /* 0x0000004402447209 */ /* 0x010fe40007810000 */
[----:B------:R-:W-:Y:S05]  /*9540*/  FMNMX.FTZ R0, R115, R0, !PT ;  /* 0x0000000073007209 */ /* 0x000fea0007810000 */
[----:B------:R-:W3:Y:S01]  /*9550*/  MUFU.TANH R100, R94 ;  /* 0x0000005e00647308 */ /* 0x000ee20000002400 */
[----:B--2---:R-:W-:Y:S01]  /*9560*/  FMNMX.FTZ R4, R61, R0, !PT ;  /* 0x000000003d047209 */ /* 0x004fe20007810000 */
[----:B------:R-:W-:Y:S01]  /*9570*/  FMUL.FTZ R0, R111, c[0x0][0x320] ;  /* 0x0000c8006f007a20 */ /* 0x000fe20000410000 */
[----:B------:R-:W-:Y:S07]  /*9580*/  MOV R111, R81 ;  /* 0x00000051006f7202 */ /* 0x000fee0000000f00 */
[----:B------:R-:W2:Y:S01]  /*9590*/  MUFU.TANH R188, R95 ;  /* 0x0000005f00bc7308 */ /* 0x000ea20000002400 */
[----:B-1----:R-:W-:Y:S04]  /*95a0*/  MOV R109, R245 ;  /* 0x000000f5006d7202 */ /* 0x002fe80000000f00 */
[----:B------:R-:W-:Y:S05]  /*95b0*/  FMNMX.FTZ R2, R109, R4, !PT ;  /* 0x000000046d027209 */ /* 0x000fea0007810000 */
[----:B------:R1:W4:Y:S01]  /*95c0*/  MUFU.TANH R235, R106 ;  /* 0x0000006a00eb7308 */ /* 0x0003220000002400 */
[----:B------:R-:W4:Y:S01]  /*95d0*/  SHFL.BFLY PT, R4, R68, 0x1, 0x1f ;  /* 0x0c201f0044047f89 */ /* 0x000f2200000e0000 */
[----:B---3--:R-:W-:Y:S08]  /*95e0*/  FMNMX.FTZ R2, R100, R2, !PT ;  /* 0x0000000264027209 */ /* 0x008ff00007810000 */
[----:B------:R3:W-:Y:S01]  /*95f0*/  MUFU.TANH R74, R0 ;  /* 0x00000000004a7308 */ /* 0x0007e20000002400 */
[----:B--2---:R-:W-:Y:S09]  /*9600*/  FMNMX.FTZ R2, R188, R2, !PT ;  /* 0x00000002bc027209 */ /* 0x004ff20007810000 */
[----:B------:R-:W2:Y:S01]  /*9610*/  MUFU.TANH R42, R107 ;  /* 0x0000006b002a7308 */ /* 0x000ea20000002400 */
[----:B-1----:R-:W-:Y:S02]  /*9620*/  MOV R106, R83 ;  /* 0x00000053006a7202 */ /* 0x002fe40000000f00 */
[----:B----4-:R-:W-:Y:S01]  /*9630*/  FMNMX.FTZ R68, R68, R4, !PT ;  /* 0x0000000444447209 */ /* 0x010fe20007810000 */
[----:B------:R-:W-:Y:S01]  /*9640*/  FFMA.FTZ R4, R185, c[0x0][0x2d0], -R105 ;  /* 0x0000b400b9047a23 */ /* 0x000fe20000010869 */
[----:B------:R-:W-:Y:S05]  /*9650*/  MOV R185, R62 ;  /* 0x0000003e00b97202 */ /* 0x000fea0000000f00 */
[----:B------:R-:W1:Y:S01]  /*9660*/  MUFU.TANH R75, R75 ;  /* 0x0000004b004b7308 */ /* 0x000e620000002400 */
[----:B------:R-:W-:Y:S02]  /*9670*/  FMUL.FTZ R108, R68, c[0x0][0x2d0] ;  /* 0x0000b400446c7a20 */ /* 0x000fe40000410000 */
[----:B---3--:R-:W-:Y:S01]  /*9680*/  FADD.FTZ R0, -R70, R3 ;  /* 0x0000000346007221 */ /* 0x008fe20000010100 */
[----:B------:R-:W-:Y:S01]  /*9690*/  FMNMX.FTZ R3, R235, R2, !PT ;  /* 0x00000002eb037209 */ /* 0x000fe20007810000 */
[----:B------:R-:W-:Y:S02]  /*96a0*/  FFMA.FTZ R44, R208, c[0x0][0x2d0], -R108 ;  /* 0x0000b400d02c7a23 */ /* 0x000fe4000001086c */
[----:B------:R-:W-:Y:S03]  /*96b0*/  FMUL.FTZ R2, R0, c[0x0][0x2d0] ;  /* 0x0000b40000027a20 */ /* 0x000fe60000410000 */
[----:B------:R-:W-:Y:S01]  /*96c0*/  MUFU.EX2 R246, R4 ;  /* 0x0000000400f67308 */ /* 0x000fe20000000800 */
[----:B--2---:R-:W-:Y:S02]  /*96d0*/  FMNMX.FTZ R0, R42, R3, !PT ;  /* 0x000000032a007209 */ /* 0x004fe40007810000 */
[----:B------:R-:W-:Y:S07]  /*96e0*/  MOV R107, R80 ;  /* 0x00000050006b7202 */ /* 0x000fee0000000f00 */
[----:B------:R2:W3:Y:S01]  /*96f0*/  MUFU.EX2 R73, R2 ;  /* 0x0000000200497308 */ /* 0x0004e20000000800 */
[----:B-1----:R-:W-:Y:S04]  /*9700*/  FMNMX.FTZ R0, R75, R0, !PT ;  /* 0x000000004b007209 */ /* 0x002fe80007810000 */
[----:B------:R-:W-:Y:S05]  /*9710*/  FMNMX.FTZ R0, R74, R0, !PT ;  /* 0x000000004a007209 */ /* 0x000fea0007810000 */
[----:B------:R1:W-:Y:S01]  /*9720*/  MUFU.EX2 R87, R5 ;  /* 0x0000000500577308 */ /* 0x0003e20000000800 */
[----:B------:R-:W4:Y:S09]  /*9730*/  SHFL.BFLY PT, R3, R0, 0x2, 0x1f ;  /* 0x0c401f0000037f89 */ /* 0x000f3200000e0000 */
[----:B------:R-:W-:Y:S01]  /*9740*/  MUFU.EX2 R85, R6 ;  /* 0x0000000600557308 */ /* 0x000fe20000000800 */
[----:B--2---:R-:W-:Y:S01]  /*9750*/  FADD.FTZ R2, -R69, R116 ;  /* 0x0000007445027221 */ /* 0x004fe20000010100 */
[----:B------:R-:W-:Y:S03]  /*9760*/  MOV R116, R58 ;  /* 0x0000003a00747202 */ /* 0x000fe60000000f00 */
[----:B------:R-:W-:Y:S05]  /*9770*/  FMUL.FTZ R2, R2, c[0x0][0x2d0] ;  /* 0x0000b40002027a20 */ /* 0x000fea0000410000 */
[----:B------:R2:W-:Y:S01]  /*9780*/  MUFU.EX2 R88, R7 ;  /* 0x0000000700587308 */ /* 0x0005e20000000800 */
[--C-:B-1----:R-:W-:Y:S01]  /*9790*/  FFMA.FTZ R5, R22, c[0x0][0x2d0], -R102.reuse ;  /* 0x0000b40016057a23 */ /* 0x102fe20000010866 */
[----:B----4-:R-:W-:Y:S01]  /*97a0*/  FMNMX.FTZ R0, R0, R3, !PT ;  /* 0x0000000300007209 */ /* 0x010fe20007810000 */
[----:B------:R-:W-:Y:S07]  /*97b0*/  FFMA.FTZ R3, R17, c[0x0][0x2d0], -R105 ;  /* 0x0000b40011037a23 */ /* 0x000fee0000010869 */
[----:B------:R1:W-:Y:S01]  /*97c0*/  MUFU.EX2 R72, R2 ;  /* 0x0000000200487308 */ /* 0x0003e20000000800 */
[----:B---3--:R-:W-:Y:S01]  /*97d0*/  FMUL.FTZ R17, R73, R133 ;  /* 0x0000008549117220 */ /* 0x008fe20000410000 */
[----:B------:R-:W-:Y:S08]  /*97e0*/  MOV R133, R82 ;  /* 0x0000005200857202 */ /* 0x000ff00000000f00 */
[----:B------:R3:W-:Y:S01]  /*97f0*/  MUFU.EX2 R10, R3 ;  /* 0x00000003000a7308 */ /* 0x0007e20000000800 */
[----:B--2---:R-:W-:Y:S09]  /*9800*/  @P0 MOV R7, R53 ;  /* 0x0000003500070202 */ /* 0x004ff20000000f00 */
[----:B------:R-:W-:Y:S01]  /*9810*/  MUFU.EX2 R86, R5 ;  /* 0x0000000500567308 */ /* 0x000fe20000000800 */
[----:B-1----:R-:W-:Y:S04]  /*9820*/  FADD.FTZ R2, -R68, R117 ;  /* 0x0000007544027221 */ /* 0x002fe80000010100 */
[----:B------:R-:W-:Y:S05]  /*9830*/  FMUL.FTZ R2, R2, c[0x0][0x2d0] ;  /* 0x0000b40002027a20 */ /* 0x000fea0000410000 */
[----:B------:R-:W-:Y:S01]  /*9840*/  MUFU.EX2 R93, R9 ;  /* 0x00000009005d7308 */ /* 0x000fe20000000800 */
[--C-:B---3--:R-:W-:Y:S01]  /*9850*/  FFMA.FTZ R3, R187, c[0x0][0x2d0], -R102.reuse ;  /* 0x0000b400bb037a23 */ /* 0x108fe20000010866 */
[----:B------:R-:W-:Y:S08]  /*9860*/  MOV R187, R41 ;  /* 0x0000002900bb7202 */ /* 0x000ff00000000f00 */
[----:B------:R1:W-:Y:S10]  /*9870*/  MUFU.EX2 R244, R3 ;  /* 0x0000000300f47308 */ /* 0x0003f40000000800 */
[----:B------:R2:W3:Y:S01]  /*9880*/  MUFU.EX2 R71, R2 ;  /* 0x0000000200477308 */ /* 0x0004e20000000800 */
[--C-:B-1----:R-:W-:Y:S01]  /*9890*/  FFMA.FTZ R3, R186, c[0x0][0x2d0], -R102.reuse ;  /* 0x0000b400ba037a23 */ /* 0x102fe20000010866 */
[----:B------:R-:W-:Y:S08]  /*98a0*/  MOV R186, R220 ;  /* 0x000000dc00ba7202 */ /* 0x000ff00000000f00 */
[----:B------:R1:W4:Y:S01]  /*98b0*/  MUFU.EX2 R245, R3 ;  /* 0x0000000300f57308 */ /* 0x0003220000000800 */
[--C-:B--2---:R-:W-:Y:S01]  /*98c0*/  FFMA.FTZ R2, R184, c[0x0][0x2d0], -R105.reuse ;  /* 0x0000b400b8027a23 */ /* 0x104fe20000010869 */
[----:B------:R-:W-:Y:S01]  /*98d0*/  MOV R184, R42 ;  /* 0x0000002a00b87202 */ /* 0x000fe20000000f00 */
[----:B---3--:R-:W-:Y:S07]  /*98e0*/  FMUL.FTZ R41, R71, R157 ;  /* 0x0000009d47297220 */ /* 0x008fee0000410000 */
[----:B------:R2:W3:Y:S01]  /*98f0*/  MUFU.EX2 R247, R2 ;  /* 0x0000000200f77308 */ /* 0x0004e20000000800 */
[----:B-1----:R-:W-:Y:S01]  /*9900*/  FFMA.FTZ R3, R18, c[0x0][0x2d0], -R102 ;  /* 0x0000b40012037a23 */ /* 0x002fe20000010866 */
[----:B----4-:R-:W-:Y:S01]  /*9910*/  F2FP.PACK_AB R77, R245, R244 ;  /* 0x000000f4f54d723e */ /* 0x010fe200000000ff */
[----:B------:R-:W-:Y:S01]  /*9920*/  FMUL.FTZ R18, R72, R134 ;  /* 0x0000008648127220 */ /* 0x000fe20000410000 */
[----:B------:R-:W-:Y:S06]  /*9930*/  MOV R134, R63 ;  /* 0x0000003f00867202 */ /* 0x000fec0000000f00 */
[----:B------:R1:W-:Y:S01]  /*9940*/  MUFU.EX2 R119, R3 ;  /* 0x0000000300777308 */ /* 0x0003e20000000800 */
[--C-:B--2---:R-:W-:Y:S01]  /*9950*/  FFMA.FTZ R2, R16, c[0x0][0x2d0], -R105.reuse ;  /* 0x0000b40010027a23 */ /* 0x104fe20000010869 */
[----:B---3--:R-:W-:Y:S01]  /*9960*/  F2FP.PACK_AB R76, R247, R246 ;  /* 0x000000f6f74c723e */ /* 0x008fe200000000ff */
[----:B------:R-:W-:Y:S07]  /*9970*/  FFMA.FTZ R16, R27, c[0x0][0x2d0], -R105 ;  /* 0x0000b4001b107a23 */ /* 0x000fee0000010869 */
[----:B------:R2:W-:Y:S10]  /*9980*/  MUFU.EX2 R252, R2 ;  /* 0x0000000200fc7308 */ /* 0x0005f40000000800 */
[----:B------:R3:W-:Y:S01]  /*9990*/  MUFU.EX2 R35, R16 ;  /* 0x0000001000237308 */ /* 0x0007e20000000800 */
[--C-:B-1----:R-:W-:Y:S09]  /*99a0*/  FFMA.FTZ R3, R197, c[0x0][0x2d0], -R108.reuse ;  /* 0x0000b400c5037a23 */ /* 0x102ff2000001086c */
[----:B------:R1:W-:Y:S01]  /*99b0*/  MUFU.EX2 R222, R3 ;  /* 0x0000000300de7308 */ /* 0x0003e20000000800 */
[----:B--2---:R-:W2:Y:S01]  /*99c0*/  SHFL.BFLY PT, R2, R0, 0x1, 0x1f ;  /* 0x0c201f0000027f89 */ /* 0x004ea200000e0000 */
[----:B---3--:R-:W-:Y:S01]  /*99d0*/  FMUL.FTZ R16, R73, R132 ;  /* 0x0000008449107220 */ /* 0x008fe20000410000 */
[----:B------:R-:W-:Y:S01]  /*99e0*/  MOV R132, R84 ;  /* 0x0000005400847202 */ /* 0x000fe20000000f00 */
[----:B-1----:R-:W-:Y:S01]  /*99f0*/  FFMA.FTZ R3, R192, c[0x0][0x2d0], -R108 ;  /* 0x0000b400c0037a23 */ /* 0x002fe2000001086c */
[----:B------:R-:W-:Y:S01]  /*9a00*/  MOV R192, R61 ;  /* 0x0000003d00c07202 */ /* 0x000fe20000000f00 */
[----:B------:R-:W-:Y:S04]  /*9a10*/  FMUL.FTZ R61, R71, R177 ;  /* 0x000000b1473d7220 */ /* 0x000fe80000410000 */
        /* <DEDUP_REMOVED lines=10> */
[----:B------:R-:W-:Y:S02]  /*9ac0*/  MOV R118, R10 ;  /* 0x0000000a00767202 */ /* 0x000fe40000000f00 */
[----:B----4-:R-:W-:Y:S01]  /*9ad0*/  F2FP.PACK_AB R79, R204, R119 ;  /* 0x00000077cc4f723e */ /* 0x010fe200000000ff */
[----:B------:R-:W-:Y:S01]  /*9ae0*/  FMUL.FTZ R0, R0, c[0x0][0x2d0] ;  /* 0x0000b40000007a20 */ /* 0x000fe20000410000 */
[----:B------:R-:W-:Y:S05]  /*9af0*/  F2FP.PACK_AB R78, R118, R252 ;  /* 0x000000fc764e723e */ /* 0x000fea00000000ff */
[----:B------:R-:W2:Y:S01]  /*9b00*/  MUFU.EX2 R0, R0 ;  /* 0x0000000000007308 */ /* 0x000ea20000000800 */
[----:B-1----:R-:W-:Y:S09]  /*9b10*/  FFMA.FTZ R3, R13, c[0x0][0x2d0], -R108 ;  /* 0x0000b4000d037a23 */ /* 0x002ff2000001086c */
[----:B------:R1:W-:Y:S01]  /*9b20*/  MUFU.EX2 R45, R3 ;  /* 0x00000003002d7308 */ /* 0x0003e20000000800 */
[C---:B--2---:R-:W-:Y:S02]  /*9b30*/  FMUL.FTZ R27, R0.reuse, R143 ;  /* 0x0000008f001b7220 */ /* 0x044fe40000410000 */
[C---:B------:R-:W-:Y:S02]  /*9b40*/  FMUL.FTZ R42, R0.reuse, R158 ;  /* 0x0000009e002a7220 */ /* 0x040fe40000410000 */
[C---:B------:R-:W-:Y:S02]  /*9b50*/  FMUL.FTZ R58, R0.reuse, R174 ;  /* 0x000000ae003a7220 */ /* 0x040fe40000410000 */
[C---:B------:R-:W-:Y:S02]  /*9b60*/  FMUL.FTZ R62, R0.reuse, R178 ;  /* 0x000000b2003e7220 */ /* 0x040fe40000410000 */
[----:B------:R-:W-:Y:S02]  /*9b70*/  FMUL.FTZ R63, R0, R179 ;  /* 0x000000b3003f7220 */ /* 0x000fe40000410000 */
[----:B-1----:R-:W-:Y:S04]  /*9b80*/  FMUL.FTZ R3, R2, c[0x0][0x2d0] ;  /* 0x0000b40002037a20 */ /* 0x002fe80000410000 */
[--C-:B------:R-:W-:Y:S02]  /*9b90*/  FFMA.FTZ R4, R196, c[0x0][0x2d0], -R3.reuse ;  /* 0x0000b400c4047a23 */ /* 0x100fe40000010803 */
[--C-:B------:R-:W-:Y:S02]  /*9ba0*/  FFMA.FTZ R60, R213, c[0x0][0x2d0], -R3.reuse ;  /* 0x0000b400d53c7a23 */ /* 0x100fe40000010803 */
[----:B------:R1:W-:Y:S01]  /*9bb0*/  MUFU.EX2 R117, R4 ;  /* 0x0000000400757308 */ /* 0x0003e20000000800 */
[--C-:B------:R-:W-:Y:S02]  /*9bc0*/  FFMA.FTZ R100, R100, c[0x0][0x2d0], -R3.reuse ;  /* 0x0000b40064647a23 */ /* 0x100fe40000010803 */
[--C-:B-1----:R-:W-:Y:S07]  /*9bd0*/  FFMA.FTZ R4, R195, c[0x0][0x2d0], -R3.reuse ;  /* 0x0000b400c3047a23 */ /* 0x102fee0000010803 */
[----:B------:R1:W2:Y:S02]  /*9be0*/  MUFU.EX2 R191, R4 ;  /* 0x0000000400bf7308 */ /* 0x0002a40000000800 */
[--C-:B-1----:R-:W-:Y:S01]  /*9bf0*/  FFMA.FTZ R4, R14, c[0x0][0x2d0], -R3.reuse ;  /* 0x0000b4000e047a23 */ /* 0x102fe20000010803 */
[----:B--2---:R-:W-:Y:S07]  /*9c00*/  F2FP.PACK_AB R65, R191, R117 ;  /* 0x00000075bf41723e */ /* 0x004fee00000000ff */
[----:B------:R1:W-:Y:S02]  /*9c10*/  MUFU.EX2 R200, R4 ;  /* 0x0000000400c87308 */ /* 0x0003e40000000800 */
[----:B-1----:R-:W-:Y:S01]  /*9c20*/  FFMA.FTZ R4, R15, c[0x0][0x2d0], -R3 ;  /* 0x0000b4000f047a23 */ /* 0x002fe20000010803 */
[----:B------:R-:W-:Y:S07]  /*9c30*/  @P0 SHF.L.U32 R15, R37, 0x5, RZ ;  /* 0x00000005250f0819 */ /* 0x000fee00000006ff */
[----:B------:R1:W2:Y:S02]  /*9c40*/  MUFU.EX2 R202, R4 ;  /* 0x0000000400ca7308 */ /* 0x0002a40000000800 */
[--C-:B-1----:R-:W-:Y:S01]  /*9c50*/  FFMA.FTZ R4, R32, c[0x0][0x2d0], -R105.reuse ;  /* 0x0000b40020047a23 */ /* 0x102fe20000010869 */
[----:B--2---:R-:W-:Y:S07]  /*9c60*/  F2FP.PACK_AB R67, R202, R200 ;  /* 0x000000c8ca43723e */ /* 0x004fee00000000ff */
[----:B------:R1:W-:Y:S02]  /*9c70*/  MUFU.EX2 R89, R4 ;  /* 0x0000000400597308 */ /* 0x0003e40000000800 */
[----:B-1----:R-:W-:Y:S08]  /*9c80*/  FFMA.FTZ R4, R33, c[0x0][0x2d0], -R105 ;  /* 0x0000b40021047a23 */ /* 0x002ff00000010869 */
[----:B------:R1:W-:Y:S02]  /*9c90*/  MUFU.EX2 R92, R4 ;  /* 0x00000004005c7308 */ /* 0x0003e40000000800 */
        /* <DEDUP_REMOVED lines=8> */
[----:B------:R-:W-:Y:S03]  /*9d20*/  @P0 SHF.L.U64.HI R14, R37, 0x5, R38 ;  /* 0x00000005250e0819 */ /* 0x000fe60000010226 */
[----:B------:R-:W-:Y:S01]  /*9d30*/  @P0 IMAD R5, R5, 0x70, RZ ;  /* 0x0000007005050824 */ /* 0x000fe200078e02ff */
[----:B------:R-:W-:Y:S01]  /*9d40*/  @P0 LEA R4, P3, R6, c[0x0][0x1c8], 0x1 ;  /* 0x0000720006040a11 */ /* 0x000fe200078608ff */
[----:B------:R-:W-:Y:S03]  /*9d50*/  FFMA.FTZ R8, R34, c[0x0][0x2d0], -R102 ;  /* 0x0000b40022087a23 */ /* 0x000fe60000010866 */
[----:B------:R-:W-:Y:S01]  /*9d60*/  @P0 IADD3 R5, R7, R5, RZ ;  /* 0x0000000507050210 */ /* 0x000fe20007ffe0ff */
[----:B------:R1:W2:Y:S03]  /*9d70*/  MUFU.EX2 R90, R8 ;  /* 0x00000008005a7308 */ /* 0x0002a60000000800 */
[----:B------:R-:W-:Y:S01]  /*9d80*/  @P0 LEA.HI.X R5, R6, c[0x0][0x1cc], R5, 0x1, P3 ;  /* 0x0000730006050a11 */ /* 0x000fe200018f0c05 */
[--C-:B------:R-:W-:Y:S02]  /*9d90*/  FFMA.FTZ R6, R24, c[0x0][0x2d0], -R108.reuse ;  /* 0x0000b40018067a23 */ /* 0x100fe4000001086c */
[--C-:B------:R-:W-:Y:S02]  /*9da0*/  FFMA.FTZ R24, R49, c[0x0][0x2d0], -R105.reuse ;  /* 0x0000b40031187a23 */ /* 0x100fe40000010869 */
[----:B------:R3:W-:Y:S01]  /*9db0*/  @P0 LDGSTS.E.BYPASS.LTC128B.128 [R241+0x3900], [R4.64], !P2 ;  /* 0x0390000004f10fae */ /* 0x0007e2000d101d48 */
[----:B------:R-:W-:Y:S01]  /*9dc0*/  FMUL.FTZ R49, R73, R165 ;  /* 0x000000a549317220 */ /* 0x000fe20000410000 */
[----:B------:R4:W3:Y:S01]  /*9dd0*/  MUFU.EX2 R33, R6 ;  /* 0x0000000600217308 */ /* 0x0008e20000000800 */
[-C--:B-1----:R-:W-:Y:S02]  /*9de0*/  @P0 IADD3 R8, P1, R4, R15.reuse, RZ ;  /* 0x0000000f04080210 */ /* 0x082fe40007f3e0ff */
[----:B--2---:R-:W-:Y:S02]  /*9df0*/  MOV R143, R90 ;  /* 0x0000005a008f7202 */ /* 0x004fe40000000f00 */
[-C--:B------:R-:W-:Y:S02]  /*9e00*/  @P0 IADD3.X R9, R5, R14.reuse, RZ, P1, !PT ;  /* 0x0000000e05090210 */ /* 0x080fe40000ffe4ff */
[-C--:B------:R-:W-:Y:S03]  /*9e10*/  @P0 IADD3 R12, P4, R8, R15.reuse, RZ ;  /* 0x0000000f080c0210 */ /* 0x080fe60007f9e0ff */
[----:B------:R1:W-:Y:S01]  /*9e20*/  @P0 LDGSTS.E.BYPASS.LTC128B.128 [R241+0x4100], [R8.64], !P2 ;  /* 0x0410000008f10fae */ /* 0x0003e2000d101d48 */
[----:B------:R-:W-:Y:S01]  /*9e30*/  @P0 IADD3.X R13, R9, R14, RZ, P4, !PT ;  /* 0x0000000e090d0210 */ /* 0x000fe200027fe4ff */
[--C-:B---3--:R-:W-:Y:S01]  /*9e40*/  FFMA.FTZ R4, R25, c[0x0][0x2d0], -R108.reuse ;  /* 0x0000b40019047a23 */ /* 0x108fe2000001086c */
[----:B------:R-:W-:Y:S01]  /*9e50*/  @P0 IADD3 R10, P3, R12, R15, RZ ;  /* 0x0000000f0c0a0210 */ /* 0x000fe20007f7e0ff */
[----:B------:R-:W-:Y:S01]  /*9e60*/  FMUL.FTZ R25, R71, R141 ;  /* 0x0000008d47197220 */ /* 0x000fe20000410000 */
[----:B------:R-:W-:Y:S01]  /*9e70*/  MOV R141, R92 ;  /* 0x0000005c008d7202 */ /* 0x000fe20000000f00 */
[----:B------:R2:W3:Y:S01]  /*9e80*/  MUFU.EX2 R34, R4 ;  /* 0x0000000400227308 */ /* 0x0004e20000000800 */
[-C--:B------:R-:W-:Y:S01]  /*9e90*/  @P0 IADD3.X R11, R13, R14.reuse, RZ, P3, !PT ;  /* 0x0000000e0d0b0210 */ /* 0x080fe20001ffe4ff */
[----:B------:R3:W-:Y:S01]  /*9ea0*/  @P0 LDGSTS.E.BYPASS.LTC128B.128 [R241+0x4900], [R12.64], !P2 ;  /* 0x049000000cf10fae */ /* 0x0007e2000d101d48 */
[-C--:B----4-:R-:W-:Y:S01]  /*9eb0*/  @P0 IADD3 R6, P1, R10, R15.reuse, RZ ;  /* 0x0000000f0a060210 */ /* 0x090fe20007f3e0ff */
[--C-:B------:R-:W-:Y:S03]  /*9ec0*/  FFMA.FTZ R92, R215, c[0x0][0x2d0], -R105.reuse ;  /* 0x0000b400d75c7a23 */ /* 0x100fe60000010869 */
[-C--:B------:R-:W-:Y:S03]  /*9ed0*/  @P0 IADD3.X R7, R11, R14.reuse, RZ, P1, !PT ;  /* 0x0000000e0b070210 */ /* 0x080fe60000ffe4ff */
[----:B------:R4:W-:Y:S08]  /*9ee0*/  @P0 LDGSTS.E.BYPASS.LTC128B.128 [R241+0x5100], [R10.64], !P2 ;  /* 0x051000000af10fae */ /* 0x0009f0000d101d48 */
[----:B------:R4:W-:Y:S01]  /*9ef0*/  @P0 LDGSTS.E.BYPASS.LTC128B.128 [R241+0x5900], [R6.64], !P2 ;  /* 0x0590000006f10fae */ /* 0x0009e2000d101d48 */
[----:B-1----:R-:W-:Y:S02]  /*9f00*/  FFMA.FTZ R9, R28, c[0x0][0x2d0], -R108 ;  /* 0x0000b4001c097a23 */ /* 0x002fe4000001086c */
[----:B------:R-:W-:Y:S01]  /*9f10*/  FFMA.FTZ R28, R198, c[0x0][0x2d0], -R102 ;  /* 0x0000b400c61c7a23 */ /* 0x000fe20000010866 */
[----:B--2---:R-:W-:Y:S01]  /*9f20*/  @P0 IADD3 R4, P3, R6, R15, RZ ;  /* 0x0000000f06040210 */ /* 0x004fe20007f7e0ff */
[----:B------:R1:W2:Y:S01]  /*9f30*/  MUFU.EX2 R91, R9 ;  /* 0x00000009005b7308 */ /* 0x0002a20000000800 */
[----:B------:R-:W-:Y:S02]  /*9f40*/  MOV R198, R251 ;  /* 0x000000fb00c67202 */ /* 0x000fe40000000f00 */
[----:B------:R-:W-:Y:S01]  /*9f50*/  @P0 IADD3.X R5, R7, R14, RZ, P3, !PT ;  /* 0x0000000e07050210 */ /* 0x000fe20001ffe4ff */
[----:B---3--:R-:W-:Y:S01]  /*9f60*/  FFMA.FTZ R12, R26, c[0x0][0x2d0], -R105 ;  /* 0x0000b4001a0c7a23 */ /* 0x008fe20000010869 */
[----:B------:R-:W-:Y:S01]  /*9f70*/  @P0 IADD3 R8, P1, R4, R15, RZ ;  /* 0x0000000f04080210 */ /* 0x000fe20007f3e0ff */
[----:B------:R-:W-:Y:S01]  /*9f80*/  FMUL.FTZ R13, R71, R129 ;  /* 0x00000081470d7220 */ /* 0x000fe20000410000 */
[----:B------:R-:W-:Y:S01]  /*9f90*/  MOV R129, R85 ;  /* 0x0000005500817202 */ /* 0x000fe20000000f00 */
[----:B------:R3:W-:Y:S01]  /*9fa0*/  @P0 LDGSTS.E.BYPASS.LTC128B.128 [R241+0x6100], [R4.64], !P2 ;  /* 0x0610000004f10fae */ /* 0x0007e2000d101d48 */
[C---:B------:R-:W-:Y:S01]  /*9fb0*/  FMUL.FTZ R15, R0.reuse, R131 ;  /* 0x00000083000f7220 */ /* 0x040fe20000410000 */
[----:B------:R2:W-:Y:S01]  /*9fc0*/  MUFU.EX2 R40, R12 ;  /* 0x0000000c00287308 */ /* 0x0005e20000000800 */
[C---:B------:R-:W-:Y:S01]  /*9fd0*/  FMUL.FTZ R26, R0.reuse, R142 ;  /* 0x0000008e001a7220 */ /* 0x040fe20000410000 */
[----:B------:R-:W-:Y:S01]  /*9fe0*/  MOV R131, R248 ;  /* 0x000000f800837202 */ /* 0x000fe20000000f00 */
[C---:B----4-:R-:W-:Y:S01]  /*9ff0*/  FMUL.FTZ R10, R0.reuse, R122 ;  /* 0x0000007a000a7220 */ /* 0x050fe20000410000 */
[----:B------:R-:W-:Y:S01]  /*a000*/  MOV R122, R33 ;  /* 0x00000021007a7202 */ /* 0x000fe20000000f00 */
[C---:B------:R-:W-:Y:S02]  /*a010*/  FMUL.FTZ R11, R0.reuse, R123 ;  /* 0x0000007b000b7220 */ /* 0x040fe40000410000 */
[----:B------:R-:W-:Y:S01]  /*a020*/  FMUL.FTZ R33, R73, R149 ;  /* 0x0000009549217220 */ /* 0x000fe20000410000 */
[----:B------:R-:W-:Y:S01]  /*a030*/  MOV R149, R43 ;  /* 0x0000002b00957202 */ /* 0x000fe20000000f00 */
[----:B------:R-:W-:Y:S01]  /*a040*/  FMUL.FTZ R43, R0, R159 ;  /* 0x0000009f002b7220 */ /* 0x000fe20000410000 */
[----:B------:R4:W-:Y:S01]  /*a050*/  MUFU.EX2 R251, R28 ;  /* 0x0000001c00fb7308 */ /* 0x0009e20000000800 */
[----:B------:R-:W-:Y:S02]  /*a060*/  FFMA.FTZ R6, R29, c[0x0][0x2d0], -R108 ;  /* 0x0000b4001d067a23 */ /* 0x000fe4000001086c */
[----:B------:R-:W-:Y:S01]  /*a070*/  FMUL.FTZ R7, R72, R127 ;  /* 0x0000007f48077220 */ /* 0x000fe20000410000 */
[----:B-1----:R-:W-:Y:S01]  /*a080*/  @P0 IADD3.X R9, R5, R14, RZ, P1, !PT ;  /* 0x0000000e05090210 */ /* 0x002fe20000ffe4ff */
[----:B------:R-:W-:Y:S01]  /*a090*/  FMUL.FTZ R14, R0, R130 ;  /* 0x00000082000e7220 */ /* 0x000fe20000410000 */
[----:B------:R-:W-:Y:S01]  /*a0a0*/  MOV R127, R34 ;  /* 0x00000022007f7202 */ /* 0x000fe20000000f00 */
[C---:B------:R-:W-:Y:S01]  /*a0b0*/  FMUL.FTZ R29, R71.reuse, R145 ;  /* 0x00000091471d7220 */ /* 0x040fe20000410000 */
[----:B------:R-:W-:Y:S01]  /*a0c0*/  MOV R130, R45 ;  /* 0x0000002d00827202 */ /* 0x000fe20000000f00 */
[----:B------:R1:W-:Y:S01]  /*a0d0*/  @P0 LDGSTS.E.BYPASS.LTC128B.128 [R241+0x6900], [R8.64], !P2 ;  /* 0x0690000008f10fae */ /* 0x0003e2000d101d48 */
[----:B------:R1:W1:Y:S01]  /*a0e0*/  MUFU.EX2 R32, R6 ;  /* 0x0000000600207308 */ /* 0x0002620000000800 */
[----:B------:R-:W-:Y:S01]  /*a0f0*/  FMUL.FTZ R34, R72, R150 ;  /* 0x0000009648227220 */ /* 0x000fe20000410000 */
[----:B------:R-:W-:Y:S01]  /*a100*/  MOV R150, R223 ;  /* 0x000000df00967202 */ /* 0x000fe20000000f00 */
[----:B--2---:R-:W-:Y:S01]  /*a110*/  FMUL.FTZ R12, R71, R128 ;  /* 0x00000080470c7220 */ /* 0x004fe20000410000 */
[----:B------:R-:W-:Y:S01]  /*a120*/  MOV R128, R86 ;  /* 0x0000005600807202 */ /* 0x000fe20000000f00 */
[--C-:B---3--:R-:W-:Y:S02]  /*a130*/  FFMA.FTZ R4, R194, c[0x0][0x2d0], -R3.reuse ;  /* 0x0000b400c2047a23 */ /* 0x108fe40000010803 */
[----:B------:R-:W2:Y:S01]  /*a140*/  LDSM.16.MT88.4 R20, [R224+0x100] ;  /* 0x00010000e014783b */ /* 0x000ea20000004200 */
[----:B------:R-:W-:Y:S01]  /*a150*/  FMUL.FTZ R5, R73, R125 ;  /* 0x0000007d49057220 */ /* 0x000fe20000410000 */
[----:B------:R-:W-:Y:S01]  /*a160*/  MOV R125, R89 ;  /* 0x00000059007d7202 */ /* 0x000fe20000000f00 */
[----:B------:R3:W-:Y:S01]  /*a170*/  MUFU.EX2 R195, R4 ;  /* 0x0000000400c37308 */ /* 0x0007e20000000800 */
[----:B------:R-:W-:Y:S02]  /*a180*/  MOV R142, R91 ;  /* 0x0000005b008e7202 */ /* 0x000fe40000000f00 */
[----:B------:R-:W-:Y:S01]  /*a190*/  MOV R194, R219 ;  /* 0x000000db00c27202 */ /* 0x000fe20000000f00 */
[C---:B----4-:R-:W-:Y:S01]  /*a1a0*/  FMUL.FTZ R28, R71.reuse, R144 ;  /* 0x00000090471c7220 */ /* 0x050fe20000410000 */
[----:B------:R-:W-:Y:S05]  /*a1b0*/  LDSM.16.MT88.4 R52, [R225+0x100] ;  /* 0x00010000e134783b */ /* 0x000fea0000004200 */
[----:B------:R4:W-:Y:S03]  /*a1c0*/  MUFU.EX2 R145, R44 ;  /* 0x0000002c00917308 */ /* 0x0009e60000000800 */
[----:B------:R-:W-:Y:S01]  /*a1d0*/  LDSM.16.MT88.4 R80, [R226+0x100] ;  /* 0x00010000e250783b */ /* 0x000fe20000004200 */
[----:B-1----:R-:W-:Y:S01]  /*a1e0*/  FMUL.FTZ R6, R72, R126 ;  /* 0x0000007e48067220 */ /* 0x002fe20000410000 */
[----:B------:R-:W-:Y:S01]  /*a1f0*/  MOV R123, R32 ;  /* 0x00000020007b7202 */ /* 0x000fe20000000f00 */
[C---:B------:R-:W-:Y:S01]  /*a200*/  FMUL.FTZ R8, R71.reuse, R120 ;  /* 0x0000007847087220 */ /* 0x040fe20000410000 */
[----:B------:R-:W-:Y:S01]  /*a210*/  MOV R120, R88 ;  /* 0x0000005800787202 */ /* 0x000fe20000000f00 */
[----:B------:R-:W-:Y:S01]  /*a220*/  FMUL.FTZ R9, R71, R121 ;  /* 0x0000007947097220 */ /* 0x000fe20000410000 */
[----:B------:R-:W-:Y:S01]  /*a230*/  MOV R121, R87 ;  /* 0x0000005700797202 */ /* 0x000fe20000000f00 */
[--C-:B------:R-:W-:Y:S01]  /*a240*/  FFMA.FTZ R32, R201, c[0x0][0x2d0], -R102.reuse ;  /* 0x0000b400c9207a23 */ /* 0x100fe20000010866 */
[----:B------:R-:W-:Y:S01]  /*a250*/  MOV R201, R47 ;  /* 0x0000002f00c97202 */ /* 0x000fe20000000f00 */
[----:B------:R-:W-:Y:S01]  /*a260*/  FMUL.FTZ R47, R0, R163 ;  /* 0x000000a3002f7220 */ /* 0x000fe20000410000 */
[----:B------:R1:W-:Y:S01]  /*a270*/  MUFU.EX2 R144, R60 ;  /* 0x0000003c00907308 */ /* 0x0003e20000000800 */
[--C-:B---3--:R-:W-:Y:S01]  /*a280*/  FFMA.FTZ R4, R193, c[0x0][0x2d0], -R3.reuse ;  /* 0x0000b400c1047a23 */ /* 0x108fe20000010803 */
[----:B------:R-:W-:Y:S01]  /*a290*/  MOV R193, R36 ;  /* 0x0000002400c17202 */ /* 0x000fe20000000f00 */
[----:B------:R-:W-:Y:S03]  /*a2a0*/  LDSM.16.MT88.4 R84, [R224+0x900] ;  /* 0x00090000e054783b */ /* 0x000fe60000004200 */
[----:B------:R-:W-:Y:S01]  /*a2b0*/  F2FP.PACK_AB R66, R45, R193 ;  /* 0x000000c12d42723e */ /* 0x000fe200000000ff */
[C---:B------:R-:W-:Y:S03]  /*a2c0*/  FMUL.FTZ R45, R71.reuse, R161 ;  /* 0x000000a1472d7220 */ /* 0x040fe60000410000 */
[----:B------:R3:W2:Y:S01]  /*a2d0*/  MUFU.EX2 R196, R4 ;  /* 0x0000000400c47308 */ /* 0x0006a20000000800 */
[----:B------:R-:W2:Y:S01]  /*a2e0*/  LDSM.16.MT88.4 R36, [R227+0x100] ;  /* 0x00010000e324783b */ /* 0x000ea20000004200 */
[C---:B----4-:R-:W-:Y:S07]  /*a2f0*/  FMUL.FTZ R44, R71.reuse, R160 ;  /* 0x000000a0472c7220 */ /* 0x050fee0000410000 */
[----:B------:R-:W4:Y:S01]  /*a300*/  LDSM.16.MT88.4 R88, [R227+0x900] ;  /* 0x00090000e358783b */ /* 0x000f220000004200 */
[----:B-1----:R-:W-:Y:S07]  /*a310*/  FMUL.FTZ R60, R71, R176 ;  /* 0x000000b0473c7220 */ /* 0x002fee0000410000 */
[----:B------:R-:W0:Y:S01]  /*a320*/  LDGDEPBAR ;  /* 0x00000000000079af */ /* 0x000e220000000000 */
[--C-:B---3--:R-:W-:Y:S02]  /*a330*/  FFMA.FTZ R4, R30, c[0x0][0x2d0], -R3.reuse ;  /* 0x0000b4001e047a23 */ /* 0x108fe40000010803 */
[----:B------:R-:W-:Y:S01]  /*a340*/  FMUL.FTZ R30, R0, R146 ;  /* 0x00000092001e7220 */ /* 0x000fe20000410000 */
[----:B------:R-:W-:Y:S01]  /*a350*/  MOV R146, R35 ;  /* 0x0000002300927202 */ /* 0x000fe20000000f00 */
[----:B------:R1:W-:Y:S01]  /*a360*/  MUFU.EX2 R197, R4 ;  /* 0x0000000400c57308 */ /* 0x0003e20000000800 */
[----:B------:R-:W-:Y:S01]  /*a370*/  FMUL.FTZ R35, R72, R151 ;  /* 0x0000009748237220 */ /* 0x000fe20000410000 */
[----:B------:R-:W-:Y:S01]  /*a380*/  MOV R151, R221 ;  /* 0x000000dd00977202 */ /* 0x000fe20000000f00 */
[----:B-1----:R-:W-:Y:S02]  /*a390*/  FFMA.FTZ R4, R31, c[0x0][0x2d0], -R3 ;  /* 0x0000b4001f047a23 */ /* 0x002fe40000010803 */
[----:B------:R-:W-:Y:S01]  /*a3a0*/  FMUL.FTZ R31, R0, R147 ;  /* 0x00000093001f7220 */ /* 0x000fe20000410000 */
[----:B------:R-:W-:Y:S04]  /*a3b0*/  MOV R147, R40 ;  /* 0x0000002800937202 */ /* 0x000fe80000000f00 */
[----:B------:R1:W3:Y:S01]  /*a3c0*/  MUFU.EX2 R199, R4 ;  /* 0x0000000400c77308 */ /* 0x0002e20000000800 */
[----:B------:R-:W-:Y:S02]  /*a3d0*/  FFMA.FTZ R40, R51, c[0x0][0x2d0], -R102 ;  /* 0x0000b40033287a23 */ /* 0x000fe40000010866 */
[----:B------:R-:W-:Y:S02]  /*a3e0*/  FMUL.FTZ R51, R72, R167 ;  /* 0x000000a748337220 */ /* 0x000fe40000410000 */
[----:B-1----:R-:W-:Y:S05]  /*a3f0*/  FMUL.FTZ R4, R73, R124 ;  /* 0x0000007c49047220 */ /* 0x002fea0000410000 */
[----:B------:R1:W-:Y:S02]  /*a400*/  MUFU.EX2 R124, R24 ;  /* 0x00000018007c7308 */ /* 0x0003e40000000800 */
[-C--:B--2---:R-:W-:Y:S08]  /*a410*/  HMMA.16816.F32 R4, R76, R20.reuse, R4 ;  /* 0x000000144c04723c */ /* 0x084ff00000001804 */
[C---:B------:R-:W-:Y:S07]  /*a420*/  HMMA.16816.F32 R8, R64.reuse, R20, R8 ;  /* 0x000000144008723c */ /* 0x040fee0000001808 */
[----:B------:R-:W-:Y:S01]  /*a430*/  FFMA.FTZ R20, R48, c[0x0][0x2d0], -R105 ;  /* 0x0000b40030147a23 */ /* 0x000fe20000010869 */
[-C--:B------:R-:W-:Y:S03]  /*a440*/  HMMA.16816.F32 R12, R64, R22.reuse, R12 ;  /* 0x00000016400c723c */ /* 0x080fe6000000180c */
[----:B------:R2:W2:Y:S01]  /*a450*/  MUFU.EX2 R126, R20 ;  /* 0x00000014007e7308 */ /* 0x0004a20000000800 */
[----:B-1----:R-:W-:Y:S01]  /*a460*/  FMUL.FTZ R24, R71, R140 ;  /* 0x0000008c47187220 */ /* 0x002fe20000410000 */
[----:B------:R-:W-:Y:S01]  /*a470*/  MOV R140, R93 ;  /* 0x0000005d008c7202 */ /* 0x000fe20000000f00 */
[--C-:B------:R-:W-:Y:S02]  /*a480*/  FFMA.FTZ R48, R203, c[0x0][0x2d0], -R108.reuse ;  /* 0x0000b400cb307a23 */ /* 0x100fe4000001086c */
[C---:B------:R-:W-:Y:S04]  /*a490*/  HMMA.16816.F32 R16, R76.reuse, R22, R16 ;  /* 0x000000164c10723c */ /* 0x040fe80000001810 */
[----:B------:R-:W-:Y:S01]  /*a4a0*/  FMUL.FTZ R21, R73, R137 ;  /* 0x0000008949157220 */ /* 0x000fe20000410000 */
[----:B------:R1:W-:Y:S01]  /*a4b0*/  MUFU.EX2 R223, R48 ;  /* 0x0000003000df7308 */ /* 0x0003e20000000800 */
[----:B------:R-:W-:Y:S01]  /*a4c0*/  MOV R137, R56 ;  /* 0x0000003800897202 */ /* 0x000fe20000000f00 */
[C---:B------:R-:W-:Y:S01]  /*a4d0*/  FMUL.FTZ R23, R72.reuse, R139 ;  /* 0x0000008b48177220 */ /* 0x040fe20000410000 */
[----:B------:R-:W-:Y:S01]  /*a4e0*/  MOV R139, R250 ;  /* 0x000000fa008b7202 */ /* 0x000fe20000000f00 */
[----:B------:R-:W-:Y:S03]  /*a4f0*/  FMUL.FTZ R22, R72, R138 ;  /* 0x0000008a48167220 */ /* 0x000fe60000410000 */
[----:B------:R-:W-:Y:S01]  /*a500*/  FFMA.FTZ R56, R210, c[0x0][0x2d0], -R108 ;  /* 0x0000b400d2387a23 */ /* 0x000fe2000001086c */
[----:B------:R-:W-:Y:S01]  /*a510*/  MOV R138, R57 ;  /* 0x00000039008a7202 */ /* 0x000fe20000000f00 */
[----:B------:R-:W-:Y:S01]  /*a520*/  FMUL.FTZ R57, R71, R173 ;  /* 0x000000ad47397220 */ /* 0x000fe20000410000 */
[----:B------:R3:W3:Y:S01]  /*a530*/  MUFU.EX2 R250, R32 ;  /* 0x0000002000fa7308 */ /* 0x0006e20000000800 */
[C---:B--2---:R-:W-:Y:S01]  /*a540*/  FMUL.FTZ R20, R73.reuse, R136 ;  /* 0x0000008849147220 */ /* 0x044fe20000410000 */
[----:B------:R-:W-:Y:S01]  /*a550*/  MOV R136, R59 ;  /* 0x0000003b00887202 */ /* 0x000fe20000000f00 */
[----:B------:R-:W-:Y:S07]  /*a560*/  FMUL.FTZ R59, R0, R175 ;  /* 0x000000af003b7220 */ /* 0x000fee0000410000 */
[----:B------:R2:W-:Y:S01]  /*a570*/  MUFU.EX2 R221, R56 ;  /* 0x0000003800dd7308 */ /* 0x0005e20000000800 */
[-C--:B------:R-:W-:Y:S03]  /*a580*/  HMMA.16816.F32 R20, R76, R36.reuse, R20 ;  /* 0x000000244c14723c */ /* 0x080fe60000001814 */
[C---:B-1----:R-:W-:Y:S05]  /*a590*/  FMUL.FTZ R48, R73.reuse, R164 ;  /* 0x000000a449307220 */ /* 0x042fea0000410000 */
[C---:B------:R-:W-:Y:S04]  /*a5a0*/  HMMA.16816.F32 R24, R64.reuse, R36, R24 ;  /* 0x000000244018723c */ /* 0x040fe80000001818 */
[C---:B---3--:R-:W-:Y:S01]  /*a5b0*/  FMUL.FTZ R32, R73.reuse, R148 ;  /* 0x0000009449207220 */ /* 0x048fe20000410000 */
[----:B------:R-:W-:Y:S02]  /*a5c0*/  MOV R148, R46 ;  /* 0x0000002e00947202 */ /* 0x000fe40000000f00 */
[----:B------:R-:W-:Y:S01]  /*a5d0*/  FFMA.FTZ R36, R50, c[0x0][0x2d0], -R102 ;  /* 0x0000b40032247a23 */ /* 0x000fe20000010866 */
[-C--:B------:R-:W-:Y:S03]  /*a5e0*/  HMMA.16816.F32 R28, R64, R38.reuse, R28 ;  /* 0x00000026401c723c */ /* 0x080fe6000000181c */
[----:B------:R1:W-:Y:S01]  /*a5f0*/  MUFU.EX2 R248, R36 ;  /* 0x0000002400f87308 */ /* 0x0003e20000000800 */
[----:B------:R-:W-:Y:S02]  /*a600*/  FMUL.FTZ R50, R72, R166 ;  /* 0x000000a648327220 */ /* 0x000fe40000410000 */
[----:B------:R-:W-:Y:S01]  /*a610*/  LDSM.16.MT88.4 R164, [R225+0x3100] ;  /* 0x00310000e1a4783b */ /* 0x000fe20000004200 */
[----:B------:R-:W-:Y:S01]  /*a620*/  FMUL.FTZ R46, R0, R162 ;  /* 0x000000a2002e7220 */ /* 0x000fe20000410000 */
[C---:B------:R-:W-:Y:S04]  /*a630*/  HMMA.16816.F32 R32, R76.reuse, R38, R32 ;  /* 0x000000264c20723c */ /* 0x040fe80000001820 */
[----:B------:R-:W-:Y:S02]  /*a640*/  FMUL.FTZ R37, R73, R153 ;  /* 0x0000009949257220 */ /* 0x000fe40000410000 */
[----:B--2---:R-:W-:Y:S02]  /*a650*/  FMUL.FTZ R56, R71, R172 ;  /* 0x000000ac47387220 */ /* 0x004fe40000410000 */
[C---:B------:R-:W-:Y:S01]  /*a660*/  FMUL.FTZ R39, R72.reuse, R155 ;  /* 0x0000009b48277220 */ /* 0x040fe20000410000 */
[----:B------:R-:W-:Y:S02]  /*a670*/  MOV R155, R249 ;  /* 0x000000f9009b7202 */ /* 0x000fe40000000f00 */
[----:B------:R2:W3:Y:S01]  /*a680*/  MUFU.EX2 R249, R40 ;  /* 0x0000002800f97308 */ /* 0x0004e20000000800 */
[C---:B------:R-:W-:Y:S02]  /*a690*/  FMUL.FTZ R38, R72.reuse, R154 ;  /* 0x0000009a48267220 */ /* 0x040fe40000410000 */
[----:B-1----:R-:W-:Y:S07]  /*a6a0*/  FMUL.FTZ R36, R73, R152 ;  /* 0x0000009849247220 */ /* 0x002fee0000410000 */
[-C--:B------:R-:W-:Y:S03]  /*a6b0*/  HMMA.16816.F32 R36, R76, R52.reuse, R36 ;  /* 0x000000344c24723c */ /* 0x080fe60000001824 */
[----:B--2---:R-:W-:Y:S01]  /*a6c0*/  FMUL.FTZ R40, R71, R156 ;  /* 0x0000009c47287220 */ /* 0x004fe20000410000 */
[----:B------:R-:W-:Y:S02]  /*a6d0*/  MOV R156, R150 ;  /* 0x00000096009c7202 */ /* 0x000fe40000000f00 */
[----:B------:R-:W-:Y:S04]  /*a6e0*/  MOV R150, R198 ;  /* 0x000000c600967202 */ /* 0x000fe80000000f00 */
[C---:B------:R-:W-:Y:S04]  /*a6f0*/  HMMA.16816.F32 R40, R64.reuse, R52, R40 ;  /* 0x000000344028723c */ /* 0x040fe80000001828 */
[----:B------:R-:W-:Y:S02]  /*a700*/  MOV R198, R136 ;  /* 0x0000008800c67202 */ /* 0x000fe40000000f00 */
[----:B------:R-:W-:Y:S01]  /*a710*/  MOV R136, R133 ;  /* 0x0000008500887202 */ /* 0x000fe20000000f00 */
[----:B------:R-:W-:Y:S01]  /*a720*/  FFMA.FTZ R52, R209, c[0x0][0x2d0], -R108 ;  /* 0x0000b400d1347a23 */ /* 0x000fe2000001086c */
[-C--:B------:R-:W-:Y:S03]  /*a730*/  HMMA.16816.F32 R44, R64, R54.reuse, R44 ;  /* 0x00000036402c723c */ /* 0x080fe6000000182c */
[----:B------:R1:W2:Y:S01]  /*a740*/  MUFU.EX2 R220, R52 ;  /* 0x0000003400dc7308 */ /* 0x0002a20000000800 */
[----:B------:R-:W-:Y:S01]  /*a750*/  MOV R133, R232 ;  /* 0x000000e800857202 */ /* 0x000fe20000000f00 */
[C---:B------:R-:W-:Y:S01]  /*a760*/  FMUL.FTZ R53, R73.reuse, R169 ;  /* 0x000000a949357220 */ /* 0x040fe20000410000 */
[----:B------:R2:W5:Y:S02]  /*a770*/  LDL.LU R232, [R1+0x74] ;  /* 0x0000740001e87983 */ /* 0x0005640000300800 */
[C---:B------:R-:W-:Y:S07]  /*a780*/  HMMA.16816.F32 R48, R76.reuse, R54, R48 ;  /* 0x000000364c30723c */ /* 0x040fee0000001830 */
[C---:B------:R-:W-:Y:S02]  /*a790*/  FMUL.FTZ R55, R72.reuse, R171 ;  /* 0x000000ab48377220 */ /* 0x040fe40000410000 */
[----:B------:R-:W-:Y:S03]  /*a7a0*/  FMUL.FTZ R54, R72, R170 ;  /* 0x000000aa48367220 */ /* 0x000fe60000410000 */
[C---:B-1----:R-:W-:Y:S07]  /*a7b0*/  FMUL.FTZ R52, R73.reuse, R168 ;  /* 0x000000a849347220 */ /* 0x042fee0000410000 */
[-C--:B------:R-:W-:Y:S08]  /*a7c0*/  HMMA.16816.F32 R52, R76, R80.reuse, R52 ;  /* 0x000000504c34723c */ /* 0x080ff00000001834 */
[C---:B------:R-:W-:Y:S07]  /*a7d0*/  HMMA.16816.F32 R56, R64.reuse, R80, R56 ;  /* 0x000000504038723c */ /* 0x040fee0000001838 */
[--C-:B------:R-:W-:Y:S01]  /*a7e0*/  FFMA.FTZ R80, R216, c[0x0][0x2d0], -R3.reuse ;  /* 0x0000b400d8507a23 */ /* 0x100fe20000010803 */
        /* <DEDUP_REMOVED lines=8> */
[--C-:B-1----:R-:W-:Y:S03]  /*a870*/  FFMA.FTZ R80, R214, c[0x0][0x2d0], -R3.reuse ;  /* 0x0000b400d6507a23 */ /* 0x102fe60000010803 */
[----:B------:R-:W-:Y:S02]  /*a880*/  F2FP.PACK_AB R76, R121, R129 ;  /* 0x00000081794c723e */ /* 0x000fe400000000ff */
[----:B------:R-:W-:Y:S01]  /*a890*/  F2FP.PACK_AB R78, R141, R125 ;  /* 0x0000007d8d4e723e */ /* 0x000fe200000000ff */
[----:B------:R1:W-:Y:S02]  /*a8a0*/  MUFU.EX2 R152, R80 ;  /* 0x0000005000987308 */ /* 0x0003e40000000800 */
[----:B------:R-:W-:Y:S02]  /*a8b0*/  F2FP.PACK_AB R77, R120, R128 ;  /* 0x00000080784d723e */ /* 0x000fe400000000ff */
[----:B------:R-:W-:Y:S02]  /*a8c0*/  F2FP.PACK_AB R79, R140, R143 ;  /* 0x0000008f8c4f723e */ /* 0x000fe400000000ff */
[----:B------:R-:W-:Y:S02]  /*a8d0*/  F2FP.PACK_AB R82, R123, R142 ;  /* 0x0000008e7b52723e */ /* 0x000fe400000000ff */
[----:B------:R-:W-:Y:S03]  /*a8e0*/  F2FP.PACK_AB R83, R199, R197 ;  /* 0x000000c5c753723e */ /* 0x000fe600000000ff */
[-C--:B------:R-:W-:Y:S03]  /*a8f0*/  HMMA.16816.F32 R4, R76, R84.reuse, R4 ;  /* 0x000000544c04723c */ /* 0x080fe60000001804 */
[----:B-1----:R-:W-:Y:S02]  /*a900*/  FFMA.FTZ R80, R217, c[0x0][0x2d0], -R3 ;  /* 0x0000b400d9507a23 */ /* 0x002fe40000010803 */
[----:B------:R1:W-:Y:S10]  /*a910*/  MUFU.EX2 R217, R92 ;  /* 0x0000005c00d97308 */ /* 0x0003f40000000800 */
[----:B------:R2:W2:Y:S01]  /*a920*/  MUFU.EX2 R153, R80 ;  /* 0x0000005000997308 */ /* 0x0004a20000000800 */
[----:B-1----:R-:W1:Y:S01]  /*a930*/  LDSM.16.MT88.4 R92, [R225+0x900] ;  /* 0x00090000e15c783b */ /* 0x002e620000004200 */
[----:B--2---:R-:W-:Y:S07]  /*a940*/  F2FP.PACK_AB R80, R127, R122 ;  /* 0x0000007a7f50723e */ /* 0x004fee00000000ff */
[C---:B------:R-:W-:Y:S07]  /*a950*/  HMMA.16816.F32 R8, R80.reuse, R84, R8 ;  /* 0x000000545008723c */ /* 0x040fee0000001808 */
[--C-:B------:R-:W-:Y:S01]  /*a960*/  FFMA.FTZ R84, R218, c[0x0][0x2d0], -R105.reuse ;  /* 0x0000b400da547a23 */ /* 0x100fe20000010869 */
[-C--:B------:R-:W-:Y:S03]  /*a970*/  HMMA.16816.F32 R12, R80, R86.reuse, R12 ;  /* 0x00000056500c723c */ /* 0x080fe6000000180c */
[----:B------:R2:W-:Y:S05]  /*a980*/  MUFU.EX2 R219, R84 ;  /* 0x0000005400db7308 */ /* 0x0005ea0000000800 */
[C---:B------:R-:W-:Y:S08]  /*a990*/  HMMA.16816.F32 R16, R76.reuse, R86, R16 ;  /* 0x000000564c10723c */ /* 0x040ff00000001810 */
[-C--:B----4-:R-:W-:Y:S08]  /*a9a0*/  HMMA.16816.F32 R20, R76, R88.reuse, R20 ;  /* 0x000000584c14723c */ /* 0x090ff00000001814 */
[C---:B------:R-:W-:Y:S04]  /*a9b0*/  HMMA.16816.F32 R24, R80.reuse, R88, R24 ;  /* 0x000000585018723c */ /* 0x040fe80000001818 */
[--C-:B--2---:R-:W-:Y:S03]  /*a9c0*/  FFMA.FTZ R84, R212, c[0x0][0x2d0], -R105.reuse ;  /* 0x0000b400d4547a23 */ /* 0x104fe60000010869 */
[--C-:B------:R-:W-:Y:S01]  /*a9d0*/  FFMA.FTZ R88, R151, c[0x0][0x2d0], -R102.reuse ;  /* 0x0000b40097587a23 */ /* 0x100fe20000010866 */
[-C--:B------:R-:W-:Y:S01]  /*a9e0*/  HMMA.16816.F32 R28, R80, R90.reuse, R28 ;  /* 0x0000005a501c723c */ /* 0x080fe2000000181c */
[----:B------:R2:W-:Y:S03]  /*a9f0*/  MUFU.EX2 R216, R84 ;  /* 0x0000005400d87308 */ /* 0x0005e60000000800 */
[----:B------:R-:W-:Y:S02]  /*aa00*/  MOV R151, R148 ;  /* 0x0000009400977202 */ /* 0x000fe40000000f00 */
[----:B------:R-:W-:Y:S02]  /*aa10*/  MOV R148, R134 ;  /* 0x0000008600947202 */ /* 0x000fe40000000f00 */
[C---:B------:R-:W-:Y:S03]  /*aa20*/  HMMA.16816.F32 R32, R76.reuse, R90, R32 ;  /* 0x0000005a4c20723c */ /* 0x040fe60000001820 */
[----:B------:R4:W-:Y:S01]  /*aa30*/  MUFU.EX2 R215, R88 ;  /* 0x0000005800d77308 */ /* 0x0009e20000000800 */
[----:B------:R-:W-:Y:S02]  /*aa40*/  MOV R134, R131 ;  /* 0x0000008300867202 */ /* 0x000fe40000000f00 */
[----:B------:R-:W-:Y:S02]  /*aa50*/  MOV R131, R118 ;  /* 0x0000007600837202 */ /* 0x000fe40000000f00 */
[-C--:B-1----:R-:W-:Y:S04]  /*aa60*/  HMMA.16816.F32 R36, R76, R92.reuse, R36 ;  /* 0x0000005c4c24723c */ /* 0x082fe80000001824 */
[----:B------:R-:W-:Y:S04]  /*aa70*/  MOV R118, R231 ;  /* 0x000000e700767202 */ /* 0x000fe80000000f00 */
[C---:B------:R-:W-:Y:S04]  /*aa80*/  HMMA.16816.F32 R40, R80.reuse, R92, R40 ;  /* 0x0000005c5028723c */ /* 0x040fe80000001828 */
[----:B--2---:R-:W-:Y:S04]  /*aa90*/  FFMA.FTZ R84, R211, c[0x0][0x2d0], -R105 ;  /* 0x0000b400d3547a23 */ /* 0x004fe80000010869 */
[-C--:B------:R-:W-:Y:S01]  /*aaa0*/  HMMA.16816.F32 R44, R80, R94.reuse, R44 ;  /* 0x0000005e502c723c */ /* 0x080fe2000000182c */
[----:B------:R1:W-:Y:S03]  /*aab0*/  MUFU.EX2 R218, R84 ;  /* 0x0000005400da7308 */ /* 0x0003e60000000800 */
[--C-:B----4-:R-:W-:Y:S04]  /*aac0*/  FFMA.FTZ R88, R156, c[0x0][0x2d0], -R102.reuse ;  /* 0x0000b4009c587a23 */ /* 0x110fe80000010866 */
[C---:B------:R-:W-:Y:S03]  /*aad0*/  HMMA.16816.F32 R48, R76.reuse, R94, R48 ;  /* 0x0000005e4c30723c */ /* 0x040fe60000001830 */
[----:B------:R2:W-:Y:S01]  /*aae0*/  MUFU.EX2 R159, R88 ;  /* 0x00000058009f7308 */ /* 0x0005e20000000800 */
[--C-:B-1----:R-:W-:Y:S01]  /*aaf0*/  FFMA.FTZ R84, R155, c[0x0][0x2d0], -R102.reuse ;  /* 0x0000b4009b547a23 */ /* 0x102fe20000010866 */
[----:B------:R-:W-:Y:S02]  /*ab00*/  MOV R155, R149 ;  /* 0x00000095009b7202 */ /* 0x000fe40000000f00 */
[----:B------:R-:W-:Y:S06]  /*ab10*/  MOV R149, R135 ;  /* 0x0000008700957202 */ /* 0x000fec0000000f00 */
[----:B------:R1:W-:Y:S01]  /*ab20*/  MUFU.EX2 R213, R84 ;  /* 0x0000005400d57308 */ /* 0x0003e20000000800 */
[----:B------:R-:W-:Y:S02]  /*ab30*/  MOV R156, R155 ;  /* 0x0000009b009c7202 */ /* 0x000fe40000000f00 */
[----:B------:R-:W-:Y:S02]  /*ab40*/  MOV R155, R151 ;  /* 0x00000097009b7202 */ /* 0x000fe40000000f00 */
[----:B------:R-:W-:Y:S01]  /*ab50*/  MOV R151, R150 ;  /* 0x0000009600977202 */ /* 0x000fe20000000f00 */
[----:B--2---:R-:W-:Y:S01]  /*ab60*/  FFMA.FTZ R88, R156, c[0x0][0x2d0], -R102 ;  /* 0x0000b4009c587a23 */ /* 0x004fe20000010866 */
[----:B------:R-:W-:Y:S02]  /*ab70*/  MOV R156, R155 ;  /* 0x0000009b009c7202 */ /* 0x000fe40000000f00 */
[----:B------:R-:W-:Y:S01]  /*ab80*/  MOV R155, R151 ;  /* 0x00000097009b7202 */ /* 0x000fe20000000f00 */
[----:B------:R2:W-:Y:S01]  /*ab90*/  MUFU.EX2 R214, R88 ;  /* 0x0000005800d67308 */ /* 0x0005e20000000800 */
[----:B------:R-:W-:Y:S02]  /*aba0*/  MOV R150, R149 ;  /* 0x0000009500967202 */ /* 0x000fe40000000f00 */
[----:B------:R-:W-:Y:S02]  /*abb0*/  MOV R157, R155 ;  /* 0x0000009b009d7202 */ /* 0x000fe40000000f00 */
[----:B------:R-:W-:Y:S02]  /*abc0*/  MOV R151, R150 ;  /* 0x0000009600977202 */ /* 0x000fe40000000f00 */
[----:B------:R-:W-:Y:S02]  /*abd0*/  MOV R135, R132 ;  /* 0x0000008400877202 */ /* 0x000fe40000000f00 */
[----:B------:R-:W-:Y:S02]  /*abe0*/  MOV R132, R193 ;  /* 0x000000c100847202 */ /* 0x000fe40000000f00 */
[----:B------:R-:W-:Y:S02]  /*abf0*/  MOV R193, R229 ;  /* 0x000000e500c17202 */ /* 0x000fe40000000f00 */
[----:B------:R-:W-:Y:S01]  /*ac00*/  MOV R149, R148 ;  /* 0x0000009400957202 */ /* 0x000fe20000000f00 */
[----:B-1----:R-:W1:Y:S01]  /*ac10*/  LDSM.16.MT88.4 R84, [R226+0x900] ;  /* 0x00090000e254783b */ /* 0x002e620000004200 */
[----:B------:R-:W-:Y:S02]  /*ac20*/  MOV R148, R136 ;  /* 0x0000008800947202 */ /* 0x000fe40000000f00 */
[----:B------:R-:W-:Y:S02]  /*ac30*/  MOV R136, R135 ;  /* 0x0000008700887202 */ /* 0x000fe40000000f00 */
[----:B------:R-:W-:Y:S02]  /*ac40*/  MOV R135, R134 ;  /* 0x0000008600877202 */ /* 0x000fe40000000f00 */
[----:B------:R-:W-:Y:S01]  /*ac50*/  MOV R134, R193 ;  /* 0x000000c100867202 */ /* 0x000fe20000000f00 */
[----:B------:R4:W5:Y:S01]  /*ac60*/  LDL.LU R229, [R1+0x70] ;  /* 0x0000700001e57983 */ /* 0x0009620000300800 */
[----:B------:R-:W-:Y:S01]  /*ac70*/  MOV R150, R149 ;  /* 0x0000009500967202 */ /* 0x000fe20000000f00 */
[--C-:B--2---:R-:W-:Y:S01]  /*ac80*/  FFMA.FTZ R88, R156, c[0x0][0x2d0], -R108.reuse ;  /* 0x0000b4009c587a23 */ /* 0x104fe2000001086c */
[----:B------:R-:W-:Y:S01]  /*ac90*/  MOV R156, R151 ;  /* 0x00000097009c7202 */ /* 0x000fe20000000f00 */
[----:B------:R4:W5:Y:S01]  /*aca0*/  LDL.LU R231, [R1+0x6c] ;  /* 0x00006c0001e77983 */ /* 0x0009620000300800 */
[----:B------:R-:W-:Y:S01]  /*acb0*/  MOV R149, R148 ;  /* 0x0000009400957202 */ /* 0x000fe20000000f00 */
[----:B------:R2:W-:Y:S01]  /*acc0*/  MUFU.EX2 R155, R88 ;  /* 0x00000058009b7308 */ /* 0x0005e20000000800 */
[----:B------:R-:W-:Y:S02]  /*acd0*/  MOV R148, R135 ;  /* 0x0000008700947202 */ /* 0x000fe40000000f00 */
[----:B------:R-:W-:Y:S02]  /*ace0*/  MOV R135, R134 ;  /* 0x0000008600877202 */ /* 0x000fe40000000f00 */
[----:B------:R-:W-:Y:S02]  /*acf0*/  MOV R134, R236 ;  /* 0x000000ec00867202 */ /* 0x000fe40000000f00 */
[----:B------:R-:W-:Y:S02]  /*ad00*/  MOV R193, R186 ;  /* 0x000000ba00c17202 */ /* 0x000fe40000000f00 */
[----:B------:R-:W-:Y:S02]  /*ad10*/  MOV R186, R235 ;  /* 0x000000eb00ba7202 */ /* 0x000fe40000000f00 */
[----:B------:R4:W5:Y:S01]  /*ad20*/  LDL.LU R235, [R1+0x68] ;  /* 0x0000680001eb7983 */ /* 0x0009620000300800 */
[----:B------:R-:W-:Y:S02]  /*ad30*/  MOV R151, R150 ;  /* 0x0000009600977202 */ /* 0x000fe40000000f00 */
[----:B------:R-:W-:Y:S01]  /*ad40*/  MOV R150, R149 ;  /* 0x0000009500967202 */ /* 0x000fe20000000f00 */
[----:B------:R4:W5:Y:S01]  /*ad50*/  LDL.LU R236, [R1+0x64] ;  /* 0x0000640001ec7983 */ /* 0x0009620000300800 */
[----:B------:R-:W-:Y:S02]  /*ad60*/  MOV R149, R148 ;  /* 0x0000009400957202 */ /* 0x000fe40000000f00 */
[----:B------:R-:W-:Y:S02]  /*ad70*/  MOV R148, R135 ;  /* 0x0000008700947202 */ /* 0x000fe40000000f00 */
[----:B------:R-:W-:Y:S02]  /*ad80*/  MOV R135, R134 ;  /* 0x0000008600877202 */ /* 0x000fe40000000f00 */
[----:B------:R-:W-:Y:S01]  /*ad90*/  MOV R134, R110 ;  /* 0x0000006e00867202 */ /* 0x000fe20000000f00 */
[--C-:B--2---:R-:W-:Y:S01]  /*ada0*/  FFMA.FTZ R88, R157, c[0x0][0x2d0], -R108.reuse ;  /* 0x0000b4009d587a23 */ /* 0x104fe2000001086c */
[----:B------:R-:W-:Y:S01]  /*adb0*/  MOV R157, R156 ;  /* 0x0000009c009d7202 */ /* 0x000fe20000000f00 */
[-C--:B-1----:R-:W-:Y:S02]  /*adc0*/  HMMA.16816.F32 R52, R76, R84.reuse, R52 ;  /* 0x000000544c34723c */ /* 0x082fe40000001834 */
[----:B------:R1:W-:Y:S01]  /*add0*/  MUFU.EX2 R158, R88 ;  /* 0x00000058009e7308 */ /* 0x0003e20000000800 */
[----:B------:R-:W-:Y:S01]  /*ade0*/  MOV R156, R151 ;  /* 0x00000097009c7202 */ /* 0x000fe20000000f00 */
[--C-:B------:R-:W-:Y:S01]  /*adf0*/  FFMA.FTZ R92, R157, c[0x0][0x2d0], -R108.reuse ;  /* 0x0000b4009d5c7a23 */ /* 0x100fe2000001086c */
[----:B------:R-:W-:Y:S02]  /*ae00*/  MOV R151, R150 ;  /* 0x0000009600977202 */ /* 0x000fe40000000f00 */
[----:B------:R-:W-:Y:S01]  /*ae10*/  MOV R150, R149 ;  /* 0x0000009500967202 */ /* 0x000fe20000000f00 */
[C---:B------:R-:W-:Y:S04]  /*ae20*/  HMMA.16816.F32 R56, R80.reuse, R84, R56 ;  /* 0x000000545038723c */ /* 0x040fe80000001838 */
[----:B------:R2:W-:Y:S01]  /*ae30*/  MUFU.EX2 R163, R92 ;  /* 0x0000005c00a37308 */ /* 0x0005e20000000800 */
[----:B------:R-:W-:Y:S02]  /*ae40*/  MOV R157, R156 ;  /* 0x0000009c009d7202 */ /* 0x000fe40000000f00 */
[----:B------:R-:W-:Y:S01]  /*ae50*/  MOV R149, R148 ;  /* 0x0000009400957202 */ /* 0x000fe20000000f00 */
[-C--:B------:R-:W-:Y:S04]  /*ae60*/  HMMA.16816.F32 R60, R80, R86.reuse, R60 ;  /* 0x00000056503c723c */ /* 0x080fe8000000183c */
[----:B------:R-:W-:Y:S02]  /*ae70*/  MOV R156, R151 ;  /* 0x00000097009c7202 */ /* 0x000fe40000000f00 */
[----:B------:R-:W-:Y:S02]  /*ae80*/  MOV R151, R150 ;  /* 0x0000009600977202 */ /* 0x000fe40000000f00 */
[----:B------:R-:W-:Y:S01]  /*ae90*/  HMMA.16816.F32 R64, R76, R86, R64 ;  /* 0x000000564c40723c */ /* 0x000fe20000001840 */
[----:B-1----:R-:W1:Y:S03]  /*aea0*/  LDSM.16.MT88.4 R88, [R224+0x1100] ;  /* 0x00110000e058783b */ /* 0x002e660000004200 */
[----:B------:R-:W-:Y:S02]  /*aeb0*/  MOV R150, R149 ;  /* 0x0000009500967202 */ /* 0x000fe40000000f00 */
[----:B------:R-:W-:Y:S02]  /*aec0*/  MOV R148, R201 ;  /* 0x000000c900947202 */ /* 0x000fe40000000f00 */
[----:B------:R-:W-:Y:S01]  /*aed0*/  MOV R201, R139 ;  /* 0x0000008b00c97202 */ /* 0x000fe20000000f00 */
[----:B--2---:R-:W-:Y:S03]  /*aee0*/  FFMA.FTZ R92, R157, c[0x0][0x2d0], -R108 ;  /* 0x0000b4009d5c7a23 */ /* 0x004fe6000001086c */
[----:B------:R-:W-:Y:S02]  /*aef0*/  MOV R157, R156 ;  /* 0x0000009c009d7202 */ /* 0x000fe40000000f00 */
[----:B------:R-:W-:Y:S01]  /*af00*/  MOV R156, R151 ;  /* 0x00000097009c7202 */ /* 0x000fe20000000f00 */
[----:B------:R-:W2:Y:S01]  /*af10*/  MUFU.EX2 R162, R92 ;  /* 0x0000005c00a27308 */ /* 0x000ea20000000800 */
[----:B------:R-:W-:Y:S01]  /*af20*/  MOV R151, R150 ;  /* 0x0000009600977202 */ /* 0x000fe20000000f00 */
[--C-:B------:R-:W-:Y:S01]  /*af30*/  FFMA.FTZ R84, R157, c[0x0][0x2d0], -R3.reuse ;  /* 0x0000b4009d547a23 */ /* 0x100fe20000010803 */
[----:B------:R-:W-:Y:S02]  /*af40*/  MOV R208, R156 ;  /* 0x0000009c00d07202 */ /* 0x000fe40000000f00 */
[----:B------:R-:W-:Y:S02]  /*af50*/  MOV R156, R151 ;  /* 0x00000097009c7202 */ /* 0x000fe40000000f00 */
[----:B------:R-:W-:Y:S01]  /*af60*/  MOV R149, R148 ;  /* 0x0000009400957202 */ /* 0x000fe20000000f00 */
[--C-:B------:R-:W-:Y:S01]  /*af70*/  FFMA.FTZ R80, R208, c[0x0][0x2d0], -R3.reuse ;  /* 0x0000b400d0507a23 */ /* 0x100fe20000010803 */
[----:B------:R-:W-:Y:S01]  /*af80*/  MOV R203, R156 ;  /* 0x0000009c00cb7202 */ /* 0x000fe20000000f00 */
[----:B------:R2:W-:Y:S01]  /*af90*/  MUFU.EX2 R157, R84 ;  /* 0x00000054009d7308 */ /* 0x0005e20000000800 */
[----:B------:R-:W-:Y:S02]  /*afa0*/  MOV R148, R201 ;  /* 0x000000c900947202 */ /* 0x000fe40000000f00 */
[----:B------:R-:W-:Y:S02]  /*afb0*/  MOV R201, R198 ;  /* 0x000000c600c97202 */ /* 0x000fe40000000f00 */
[----:B------:R-:W-:Y:S02]  /*afc0*/  F2FP.PACK_AB R76, R146, R147 ;  /* 0x00000093924c723e */ /* 0x000fe400000000ff */
[----:B------:R-:W-:Y:S02]  /*afd0*/  F2FP.PACK_AB R78, R124, R126 ;  /* 0x0000007e7c4e723e */ /* 0x000fe400000000ff */
[----:B------:R-:W-:Y:S01]  /*afe0*/  F2FP.PACK_AB R77, R250, R251 ;  /* 0x000000fbfa4d723e */ /* 0x000fe200000000ff */
[----:B------:R4:W4:Y:S01]  /*aff0*/  MUFU.EX2 R156, R80 ;  /* 0x00000050009c7308 */ /* 0x0009220000000800 */
[----:B---3--:R-:W-:Y:S02]  /*b000*/  F2FP.PACK_AB R79, R249, R248 ;  /* 0x000000f8f94f723e */ /* 0x008fe400000000ff */
[----:B------:R-:W-:Y:S02]  /*b010*/  MOV R150, R149 ;  /* 0x0000009500967202 */ /* 0x000fe40000000f00 */
[----:B------:R-:W-:Y:S02]  /*b020*/  MOV R149, R201 ;  /* 0x000000c900957202 */ /* 0x000fe40000000f00 */
[----:B------:R-:W-:Y:S01]  /*b030*/  MOV R151, R150 ;  /* 0x0000009600977202 */ /* 0x000fe20000000f00 */
[-C--:B-1----:R-:W-:Y:S03]  /*b040*/  HMMA.16816.F32 R4, R76, R88.reuse, R4 ;  /* 0x000000584c04723c */ /* 0x082fe60000001804 */
[----:B------:R-:W-:Y:S02]  /*b050*/  MOV R150, R149 ;  /* 0x0000009500967202 */ /* 0x000fe40000000f00 */
[----:B------:R-:W-:Y:S01]  /*b060*/  F2FP.PACK_AB R82, R221, R220 ;  /* 0x000000dcdd52723e */ /* 0x000fe200000000ff */
[----:B--2---:R-:W1:Y:S01]  /*b070*/  LDSM.16.MT88.4 R84, [R227+0x1100] ;  /* 0x00110000e354783b */ /* 0x004e620000004200 */
[----:B------:R-:W-:Y:S02]  /*b080*/  F2FP.PACK_AB R81, R154, R144 ;  /* 0x000000909a51723e */ /* 0x000fe400000000ff */
[----:B------:R-:W-:Y:S03]  /*b090*/  F2FP.PACK_AB R83, R153, R152 ;  /* 0x000000989953723e */ /* 0x000fe600000000ff */
[----:B------:R-:W-:Y:S02]  /*b0a0*/  MOV R208, R151 ;  /* 0x0000009700d07202 */ /* 0x000fe40000000f00 */
[----:B------:R-:W-:Y:S01]  /*b0b0*/  MOV R151, R150 ;  /* 0x0000009600977202 */ /* 0x000fe20000000f00 */
[--C-:B----4-:R-:W-:Y:S01]  /*b0c0*/  FFMA.FTZ R80, R203, c[0x0][0x2d0], -R3.reuse ;  /* 0x0000b400cb507a23 */ /* 0x110fe20000010803 */
[----:B------:R-:W-:Y:S02]  /*b0d0*/  MOV R203, R208 ;  /* 0x000000d000cb7202 */ /* 0x000fe40000000f00 */
[----:B------:R-:W-:Y:S01]  /*b0e0*/  MOV R208, R151 ;  /* 0x0000009700d07202 */ /* 0x000fe20000000f00 */
[----:B------:R2:W-:Y:S01]  /*b0f0*/  MUFU.EX2 R160, R80 ;  /* 0x0000005000a07308 */ /* 0x0005e20000000800 */
[----:B------:R-:W-:Y:S01]  /*b100*/  MOV R198, R138 ;  /* 0x0000008a00c67202 */ /* 0x000fe20000000f00 */
[----:B------:R-:W-:Y:S01]  /*b110*/  FFMA.FTZ R92, R203, c[0x0][0x2d0], -R3 ;  /* 0x0000b400cb5c7a23 */ /* 0x000fe20000010803 */
        /* <DEDUP_REMOVED lines=11> */
[----:B--2---:R-:W-:Y:S02]  /*b1d0*/  F2FP.PACK_AB R80, R223, R145 ;  /* 0x00000091df50723e */ /* 0x004fe400000000ff */
[----:B------:R-:W-:Y:S02]  /*b1e0*/  MOV R139, R238 ;  /* 0x000000ee008b7202 */ /* 0x000fe40000000f00 */
[----:B------:R-:W-:Y:S02]  /*b1f0*/  MOV R110, R237 ;  /* 0x000000ed006e7202 */ /* 0x000fe40000000f00 */
[----:B------:R2:W5:Y:S01]  /*b200*/  LDL.LU R237, [R1+0x60] ;  /* 0x0000600001ed7983 */ /* 0x0005620000300800 */
[C---:B------:R-:W-:Y:S03]  /*b210*/  HMMA.16816.F32 R8, R80.reuse, R88, R8 ;  /* 0x000000585008723c */ /* 0x040fe60000001808 */
[----:B------:R2:W5:Y:S01]  /*b220*/  LDL.LU R238, [R1+0x5c] ;  /* 0x00005c0001ee7983 */ /* 0x0005620000300800 */
[----:B------:R-:W-:Y:S02]  /*b230*/  MOV R203, R150 ;  /* 0x0000009600cb7202 */ /* 0x000fe40000000f00 */
[----:B------:R-:W-:Y:S01]  /*b240*/  MOV R138, R137 ;  /* 0x00000089008a7202 */ /* 0x000fe20000000f00 */
[--C-:B------:R-:W-:Y:S01]  /*b250*/  FFMA.FTZ R88, R161, c[0x0][0x2d0], -R105.reuse ;  /* 0x0000b400a1587a23 */ /* 0x100fe20000010869 */
[-C--:B------:R-:W-:Y:S01]  /*b260*/  HMMA.16816.F32 R12, R80, R90.reuse, R12 ;  /* 0x0000005a500c723c */ /* 0x080fe2000000180c */
[----:B------:R2:W5:Y:S02]  /*b270*/  LDL.LU R239, [R1+0x58] ;  /* 0x0000580001ef7983 */ /* 0x0005640000300800 */
[----:B------:R3:W-:Y:S01]  /*b280*/  MUFU.EX2 R161, R88 ;  /* 0x0000005800a17308 */ /* 0x0007e20000000800 */
[----:B------:R-:W-:Y:S02]  /*b290*/  MOV R137, R240 ;  /* 0x000000f000897202 */ /* 0x000fe40000000f00 */
[----:B------:R2:W5:Y:S01]  /*b2a0*/  LDL.LU R240, [R1+0x54] ;  /* 0x0000540001f07983 */ /* 0x0005620000300800 */
[----:B------:R-:W-:Y:S01]  /*b2b0*/  MOV R198, R138 ;  /* 0x0000008a00c67202 */ /* 0x000fe20000000f00 */
[C---:B------:R-:W-:Y:S04]  /*b2c0*/  HMMA.16816.F32 R16, R76.reuse, R90, R16 ;  /* 0x0000005a4c10723c */ /* 0x040fe80000001810 */
[----:B------:R-:W-:Y:S02]  /*b2d0*/  MOV R138, R137 ;  /* 0x00000089008a7202 */ /* 0x000fe40000000f00 */
[----:B------:R-:W-:Y:S02]  /*b2e0*/  MOV R137, R111 ;  /* 0x0000006f00897202 */ /* 0x000fe40000000f00 */
[-C--:B-1----:R-:W-:Y:S04]  /*b2f0*/  HMMA.16816.F32 R20, R76, R84.reuse, R20 ;  /* 0x000000544c14723c */ /* 0x082fe80000001814 */
[----:B------:R-:W-:Y:S02]  /*b300*/  MOV R201, R198 ;  /* 0x000000c600c97202 */ /* 0x000fe40000000f00 */
[----:B------:R-:W-:Y:S02]  /*b310*/  MOV R198, R138 ;  /* 0x0000008a00c67202 */ /* 0x000fe40000000f00 */
[C---:B------:R-:W-:Y:S04]  /*b320*/  HMMA.16816.F32 R24, R80.reuse, R84, R24 ;  /* 0x000000545018723c */ /* 0x040fe80000001818 */
[--C-:B---3--:R-:W-:Y:S01]  /*b330*/  FFMA.FTZ R88, R203, c[0x0][0x2d0], -R105.reuse ;  /* 0x0000b400cb587a23 */ /* 0x108fe20000010869 */
[----:B------:R-:W-:Y:S02]  /*b340*/  MOV R149, R201 ;  /* 0x000000c900957202 */ /* 0x000fe40000000f00 */
[----:B------:R-:W-:Y:S01]  /*b350*/  MOV R201, R198 ;  /* 0x000000c600c97202 */ /* 0x000fe20000000f00 */
[-C--:B------:R-:W-:Y:S01]  /*b360*/  HMMA.16816.F32 R28, R80, R86.reuse, R28 ;  /* 0x00000056501c723c */ /* 0x080fe2000000181c */
[----:B------:R1:W-:Y:S03]  /*b370*/  MUFU.EX2 R211, R88 ;  /* 0x0000005800d37308 */ /* 0x0003e60000000800 */
[----:B------:R-:W-:Y:S02]  /*b380*/  MOV R150, R201 ;  /* 0x000000c900967202 */ /* 0x000fe40000000f00 */
[----:B------:R-:W-:Y:S02]  /*b390*/  MOV R138, R137 ;  /* 0x00000089008a7202 */ /* 0x000fe40000000f00 */
[C---:B------:R-:W-:Y:S04]  /*b3a0*/  HMMA.16816.F32 R32, R76.reuse, R86, R32 ;  /* 0x000000564c20723c */ /* 0x040fe80000001820 */
[----:B------:R-:W-:Y:S01]  /*b3b0*/  MOV R137, R136 ;  /* 0x0000008800897202 */ /* 0x000fe20000000f00 */
[--C-:B------:R-:W-:Y:S01]  /*b3c0*/  FFMA.FTZ R84, R150, c[0x0][0x2d0], -R102.reuse ;  /* 0x0000b40096547a23 */ /* 0x100fe20000010866 */
[----:B------:R-:W-:Y:S02]  /*b3d0*/  MOV R136, R106 ;  /* 0x0000006a00887202 */ /* 0x000fe40000000f00 */
[----:B------:R-:W-:Y:S01]  /*b3e0*/  MOV R198, R138 ;  /* 0x0000008a00c67202 */ /* 0x000fe20000000f00 */
[----:B------:R3:W-:Y:S03]  /*b3f0*/  MUFU.EX2 R209, R84 ;  /* 0x0000005400d17308 */ /* 0x0007e60000000800 */
[----:B------:R-:W-:Y:S02]  /*b400*/  MOV R138, R137 ;  /* 0x00000089008a7202 */ /* 0x000fe40000000f00 */
[----:B------:R-:W-:Y:S02]  /*b410*/  MOV R137, R136 ;  /* 0x0000008800897202 */ /* 0x000fe40000000f00 */
[----:B------:R-:W-:Y:S02]  /*b420*/  MOV R208, R149 ;  /* 0x0000009500d07202 */ /* 0x000fe40000000f00 */
[----:B------:R-:W-:Y:S02]  /*b430*/  MOV R149, R198 ;  /* 0x000000c600957202 */ /* 0x000fe40000000f00 */
[----:B------:R-:W-:Y:S01]  /*b440*/  MOV R198, R137 ;  /* 0x0000008900c67202 */ /* 0x000fe20000000f00 */
[--C-:B-1----:R-:W-:Y:S01]  /*b450*/  FFMA.FTZ R88, R208, c[0x0][0x2d0], -R105.reuse ;  /* 0x0000b400d0587a23 */ /* 0x102fe20000010869 */
[----:B------:R-:W-:Y:S02]  /*b460*/  MOV R137, R135 ;  /* 0x0000008700897202 */ /* 0x000fe40000000f00 */
[----:B------:R-:W-:Y:S01]  /*b470*/  MOV R135, R118 ;  /* 0x0000007600877202 */ /* 0x000fe20000000f00 */
[----:B------:R1:W-:Y:S01]  /*b480*/  MUFU.EX2 R212, R88 ;  /* 0x0000005800d47308 */ /* 0x0003e20000000800 */
[----:B------:R-:W-:Y:S02]  /*b490*/  MOV R201, R138 ;  /* 0x0000008a00c97202 */ /* 0x000fe40000000f00 */
[----:B------:R-:W-:Y:S02]  /*b4a0*/  MOV R136, R133 ;  /* 0x0000008500887202 */ /* 0x000fe40000000f00 */
[----:B------:R-:W-:Y:S02]  /*b4b0*/  MOV R111, R233 ;  /* 0x000000e9006f7202 */ /* 0x000fe40000000f00 */
[----:B------:R-:W-:Y:S01]  /*b4c0*/  MOV R138, R136 ;  /* 0x00000088008a7202 */ /* 0x000fe20000000f00 */
[----:B---3--:R-:W-:Y:S01]  /*b4d0*/  FFMA.FTZ R84, R148, c[0x0][0x2d0], -R102 ;  /* 0x0000b40094547a23 */ /* 0x008fe20000010866 */
[----:B------:R-:W-:Y:S01]  /*b4e0*/  MOV R148, R207 ;  /* 0x000000cf00947202 */ /* 0x000fe20000000f00 */
[----:B------:R3:W4:Y:S01]  /*b4f0*/  MUFU.EX2 R118, R92 ;  /* 0x0000005c00767308 */ /* 0x0007220000000800 */
[----:B------:R-:W-:Y:S01]  /*b500*/  MOV R136, R193 ;  /* 0x000000c100887202 */ /* 0x000fe20000000f00 */
[----:B------:R2:W5:Y:S01]  /*b510*/  LDL.LU R233, [R1+0x50] ;  /* 0x0000500001e97983 */ /* 0x0005620000300800 */
[----:B------:R-:W-:Y:S02]  /*b520*/  MOV R106, R234 ;  /* 0x000000ea006a7202 */ /* 0x000fe40000000f00 */
[----:B------:R-:W-:Y:S01]  /*b530*/  MOV R133, R132 ;  /* 0x0000008400857202 */ /* 0x000fe20000000f00 */
[----:B------:R2:W5:Y:S01]  /*b540*/  LDL.LU R234, [R1+0x4c] ;  /* 0x00004c0001ea7983 */ /* 0x0005620000300800 */
[----:B------:R-:W-:Y:S01]  /*b550*/  MOV R132, R119 ;  /* 0x0000007700847202 */ /* 0x000fe20000000f00 */
[----:B------:R-:W-:Y:S01]  /*b560*/  FFMA.FTZ R106, R106, c[0x0][0x2d0], -R108 ;  /* 0x0000b4006a6a7a23 */ /* 0x000fe2000001086c */
[----:B------:R-:W-:Y:S01]  /*b570*/  MOV R193, R230 ;  /* 0x000000e600c17202 */ /* 0x000fe20000000f00 */
[----:B------:R2:W-:Y:S01]  /*b580*/  MUFU.EX2 R207, R84 ;  /* 0x0000005400cf7308 */ /* 0x0005e20000000800 */
[----:B------:R2:W5:Y:S01]  /*b590*/  LDL.LU R119, [R1+0x48] ;  /* 0x0000480001777983 */ /* 0x0005620000300800 */
[----:B------:R-:W-:Y:S01]  /*b5a0*/  MOV R150, R110 ;  /* 0x0000006e00967202 */ /* 0x000fe20000000f00 */
[--C-:B-1----:R-:W-:Y:S02]  /*b5b0*/  FFMA.FTZ R88, R151, c[0x0][0x2d0], -R105.reuse ;  /* 0x0000b40097587a23 */ /* 0x102fe40000010869 */
[----:B------:R1:W5:Y:S01]  /*b5c0*/  LDL.LU R230, [R1+0x44] ;  /* 0x0000440001e67983 */ /* 0x0003620000300800 */
[----:B------:R-:W-:Y:S01]  /*b5d0*/  MOV R151, R103 ;  /* 0x0000006700977202 */ /* 0x000fe20000000f00 */
[----:B------:R-:W-:Y:S03]  /*b5e0*/  FFMA.FTZ R103, R189, c[0x0][0x2d0], -R105 ;  /* 0x0000b400bd677a23 */ /* 0x000fe60000010869 */
[----:B------:R1:W-:Y:S01]  /*b5f0*/  MUFU.EX2 R210, R88 ;  /* 0x0000005800d27308 */ /* 0x0003e20000000800 */
[----:B---3--:R-:W3:Y:S09]  /*b600*/  LDSM.16.MT88.4 R92, [R225+0x1100] ;  /* 0x00110000e15c783b */ /* 0x008ef20000004200 */
[----:B------:R-:W-:Y:S01]  /*b610*/  MUFU.EX2 R106, R106 ;  /* 0x0000006a006a7308 */ /* 0x000fe20000000800 */
[--C-:B--2---:R-:W-:Y:S09]  /*b620*/  FFMA.FTZ R84, R149, c[0x0][0x2d0], -R102.reuse ;  /* 0x0000b40095547a23 */ /* 0x104ff20000010866 */
[----:B------:R2:W-:Y:S01]  /*b630*/  MUFU.EX2 R208, R84 ;  /* 0x0000005400d07308 */ /* 0x0005e20000000800 */
[----:B-1----:R-:W1:Y:S09]  /*b640*/  LDSM.16.MT88.4 R88, [R226+0x1100] ;  /* 0x00110000e258783b */ /* 0x002e720000004200 */
[----:B------:R-:W-:Y:S10]  /*b650*/  MUFU.EX2 R110, R100 ;  /* 0x00000064006e7308 */ /* 0x000ff40000000800 */
[----:B------:R1:W-:Y:S01]  /*b660*/  MUFU.EX2 R189, R103 ;  /* 0x0000006700bd7308 */ /* 0x0003e20000000800 */
[-C--:B---3--:R-:W-:Y:S03]  /*b670*/  HMMA.16816.F32 R36, R76, R92.reuse, R36 ;  /* 0x0000005c4c24723c */ /* 0x088fe60000001824 */
[----:B--2---:R-:W-:Y:S01]  /*b680*/  FFMA.FTZ R84, R201, c[0x0][0x2d0], -R102 ;  /* 0x0000b400c9547a23 */ /* 0x004fe20000010866 */
[----:B------:R-:W-:Y:S02]  /*b690*/  MOV R201, R198 ;  /* 0x000000c600c97202 */ /* 0x000fe40000000f00 */
[----:B------:R-:W-:Y:S02]  /*b6a0*/  MOV R198, R206 ;  /* 0x000000ce00c67202 */ /* 0x000fe40000000f00 */
[C---:B------:R-:W-:Y:S01]  /*b6b0*/  HMMA.16816.F32 R40, R80.reuse, R92, R40 ;  /* 0x0000005c5028723c */ /* 0x040fe20000001828 */
[----:B------:R2:W-:Y:S06]  /*b6c0*/  MUFU.EX2 R206, R84 ;  /* 0x0000005400ce7308 */ /* 0x0005ec0000000800 */
[--C-:B------:R-:W-:Y:S01]  /*b6d0*/  FFMA.FTZ R92, R201, c[0x0][0x2d0], -R108.reuse ;  /* 0x0000b400c95c7a23 */ /* 0x100fe2000001086c */
[-C--:B------:R-:W-:Y:S03]  /*b6e0*/  HMMA.16816.F32 R44, R80, R94.reuse, R44 ;  /* 0x0000005e502c723c */ /* 0x080fe6000000182c */
[----:B------:R3:W-:Y:S01]  /*b6f0*/  MUFU.EX2 R169, R92 ;  /* 0x0000005c00a97308 */ /* 0x0007e20000000800 */
[--C-:B-1----:R-:W-:Y:S04]  /*b700*/  FFMA.FTZ R103, R75, c[0x0][0x2d0], -R3.reuse ;  /* 0x0000b4004b677a23 */ /* 0x102fe80000010803 */
[C---:B------:R-:W-:Y:S08]  /*b710*/  HMMA.16816.F32 R48, R76.reuse, R94, R48 ;  /* 0x0000005e4c30723c */ /* 0x040ff00000001830 */
[-C--:B------:R-:W-:Y:S04]  /*b720*/  HMMA.16816.F32 R52, R76, R88.reuse, R52 ;  /* 0x000000584c34723c */ /* 0x080fe80000001834 */
[--C-:B--2---:R-:W-:Y:S01]  /*b730*/  FFMA.FTZ R84, R148, c[0x0][0x2d0], -R108.reuse ;  /* 0x0000b40094547a23 */ /* 0x104fe2000001086c */
[----:B------:R-:W-:Y:S03]  /*b740*/  MOV R148, R187 ;  /* 0x000000bb00947202 */ /* 0x000fe60000000f00 */
[C---:B------:R-:W-:Y:S01]  /*b750*/  HMMA.16816.F32 R56, R80.reuse, R88, R56 ;  /* 0x000000585038723c */ /* 0x040fe20000001838 */
[----:B------:R1:W-:Y:S03]  /*b760*/  MUFU.EX2 R171, R84 ;  /* 0x0000005400ab7308 */ /* 0x0003e60000000800 */
[--C-:B---3--:R-:W-:Y:S03]  /*b770*/  FFMA.FTZ R92, R198, c[0x0][0x2d0], -R108.reuse ;  /* 0x0000b400c65c7a23 */ /* 0x108fe6000001086c */
[--C-:B------:R-:W-:Y:S01]  /*b780*/  FFMA.FTZ R88, R139, c[0x0][0x2d0], -R108.reuse ;  /* 0x0000b4008b587a23 */ /* 0x100fe2000001086c */
[-C--:B------:R-:W-:Y:S03]  /*b790*/  HMMA.16816.F32 R60, R80, R90.reuse, R60 ;  /* 0x0000005a503c723c */ /* 0x080fe6000000183c */
[----:B------:R2:W-:Y:S01]  /*b7a0*/  MUFU.EX2 R168, R88 ;  /* 0x0000005800a87308 */ /* 0x0005e20000000800 */
[----:B------:R-:W-:Y:S02]  /*b7b0*/  MOV R139, R186 ;  /* 0x000000ba008b7202 */ /* 0x000fe40000000f00 */
[----:B------:R-:W-:Y:S01]  /*b7c0*/  MOV R186, R111 ;  /* 0x0000006f00ba7202 */ /* 0x000fe20000000f00 */
[--C-:B------:R-:W-:Y:S01]  /*b7d0*/  FFMA.FTZ R80, R116, c[0x0][0x2d0], -R3.reuse ;  /* 0x0000b40074507a23 */ /* 0x100fe20000010803 */
[----:B------:R-:W-:Y:S04]  /*b7e0*/  HMMA.16816.F32 R64, R76, R90, R64 ;  /* 0x0000005a4c40723c */ /* 0x000fe80000001840 */
[----:B------:R-:W-:Y:S01]  /*b7f0*/  F2FP.PACK_AB R82, R162, R163 ;  /* 0x000000a3a252723e */ /* 0x000fe200000000ff */
[----:B------:R3:W-:Y:S01]  /*b800*/  MUFU.EX2 R116, R80 ;  /* 0x0000005000747308 */ /* 0x0007e20000000800 */
[----:B------:R-:W-:Y:S01]  /*b810*/  F2FP.PACK_AB R81, R156, R157 ;  /* 0x0000009d9c51723e */ /* 0x000fe200000000ff */
[--C-:B------:R-:W-:Y:S01]  /*b820*/  FFMA.FTZ R100, R139, c[0x0][0x2d0], -R3.reuse ;  /* 0x0000b4008b647a23 */ /* 0x100fe20000010803 */
[----:B------:R-:W-:Y:S01]  /*b830*/  F2FP.PACK_AB R76, R219, R217 ;  /* 0x000000d9db4c723e */ /* 0x000fe200000000ff */
[----:B-1----:R-:W1:Y:S03]  /*b840*/  LDSM.16.MT88.4 R84, [R224+0x1900] ;  /* 0x00190000e054783b */ /* 0x002e660000004200 */
[----:B------:R-:W-:Y:S02]  /*b850*/  F2FP.PACK_AB R78, R218, R216 ;  /* 0x000000d8da4e723e */ /* 0x000fe400000000ff */
[----:B------:R-:W-:Y:S01]  /*b860*/  F2FP.PACK_AB R77, R215, R213 ;  /* 0x000000d5d74d723e */ /* 0x000fe200000000ff */
[----:B------:R1:W-:Y:S01]  /*b870*/  MUFU.EX2 R170, R92 ;  /* 0x0000005c00aa7308 */ /* 0x0003e20000000800 */
[----:B------:R-:W-:Y:S02]  /*b880*/  F2FP.PACK_AB R79, R214, R159 ;  /* 0x0000009fd64f723e */ /* 0x000fe400000000ff */
[----:B----4-:R-:W-:Y:S01]  /*b890*/  F2FP.PACK_AB R83, R118, R160 ;  /* 0x000000a07653723e */ /* 0x010fe200000000ff */
[----:B--2---:R-:W2:Y:S06]  /*b8a0*/  LDSM.16.MT88.4 R88, [R227+0x1900] ;  /* 0x00190000e358783b */ /* 0x004eac0000004200 */
[----:B------:R-:W-:Y:S01]  /*b8b0*/  MUFU.EX2 R100, R100 ;  /* 0x0000006400647308 */ /* 0x000fe20000000800 */
[--C-:B---3--:R-:W-:Y:S01]  /*b8c0*/  FFMA.FTZ R80, R138, c[0x0][0x2d0], -R3.reuse ;  /* 0x0000b4008a507a23 */ /* 0x108fe20000010803 */
        /* <DEDUP_REMOVED lines=10> */
[----:B------:R-:W-:Y:S01]  /*b970*/  MOV R185, R190 ;  /* 0x000000be00b97202 */ /* 0x000fe20000000f00 */
[----:B------:R-:W-:Y:S01]  /*b980*/  FFMA.FTZ R107, R107, c[0x0][0x2d0], -R108 ;  /* 0x0000b4006b6b7a23 */ /* 0x000fe2000001086c */
[-C--:B------:R-:W-:Y:S05]  /*b990*/  HMMA.16816.F32 R4, R76, R84.reuse, R4 ;  /* 0x000000544c04723c */ /* 0x080fea0000001804 */
[----:B------:R3:W-:Y:S10]  /*b9a0*/  MUFU.EX2 R113, R80 ;  /* 0x0000005000717308 */ /* 0x0007f40000000800 */
[----:B------:R4:W2:Y:S01]  /*b9b0*/  MUFU.EX2 R190, R101 ;  /* 0x0000006500be7308 */ /* 0x0008a20000000800 */
[----:B-1----:R-:W1:Y:S09]  /*b9c0*/  LDSM.16.MT88.4 R92, [R225+0x1900] ;  /* 0x00190000e15c783b */ /* 0x002e720000004200 */
[----:B------:R-:W-:Y:S01]  /*b9d0*/  MUFU.EX2 R107, R107 ;  /* 0x0000006b006b7308 */ /* 0x000fe20000000800 */
[----:B---3--:R-:W-:Y:S07]  /*b9e0*/  F2FP.PACK_AB R80, R158, R155 ;  /* 0x0000009b9e50723e */ /* 0x008fee00000000ff */
[C---:B------:R-:W-:Y:S04]  /*b9f0*/  HMMA.16816.F32 R8, R80.reuse, R84, R8 ;  /* 0x000000545008723c */ /* 0x040fe80000001808 */
[--C-:B----4-:R-:W-:Y:S01]  /*ba00*/  FFMA.FTZ R101, R184, c[0x0][0x2d0], -R3.reuse ;  /* 0x0000b400b8657a23 */ /* 0x110fe20000010803 */
[----:B--2---:R-:W-:Y:S02]  /*ba10*/  F2FP.PACK_AB R180, R189, R190 ;  /* 0x000000bebdb4723e */ /* 0x004fe400000000ff */
[----:B------:R-:W-:Y:S01]  /*ba20*/  FFMA.FTZ R84, R115, c[0x0][0x2d0], -R3 ;  /* 0x0000b40073547a23 */ /* 0x000fe20000010803 */
[-C--:B------:R-:W-:Y:S02]  /*ba30*/  HMMA.16816.F32 R12, R80, R86.reuse, R12 ;  /* 0x00000056500c723c */ /* 0x080fe4000000180c */
[----:B------:R-:W2:Y:S06]  /*ba40*/  MUFU.EX2 R101, R101 ;  /* 0x0000006500657308 */ /* 0x000eac0000000800 */
[C---:B------:R-:W-:Y:S04]  /*ba50*/  HMMA.16816.F32 R16, R76.reuse, R86, R16 ;  /* 0x000000564c10723c */ /* 0x040fe80000001810 */
[----:B------:R3:W-:Y:S04]  /*ba60*/  MUFU.EX2 R115, R84 ;  /* 0x0000005400737308 */ /* 0x0007e80000000800 */
[-C--:B------:R-:W-:Y:S08]  /*ba70*/  HMMA.16816.F32 R20, R76, R88.reuse, R20 ;  /* 0x000000584c14723c */ /* 0x080ff00000001814 */
[C---:B------:R-:W-:Y:S04]  /*ba80*/  HMMA.16816.F32 R24, R80.reuse, R88, R24 ;  /* 0x000000585018723c */ /* 0x040fe80000001818 */
[----:B--2---:R-:W-:Y:S04]  /*ba90*/  F2FP.PACK_AB R177, R101, R100 ;  /* 0x0000006465b1723e */ /* 0x004fe800000000ff */
[-C--:B------:R-:W-:Y:S04]  /*baa0*/  HMMA.16816.F32 R28, R80, R90.reuse, R28 ;  /* 0x0000005a501c723c */ /* 0x080fe8000000181c */
[--C-:B---3--:R-:W-:Y:S01]  /*bab0*/  FFMA.FTZ R84, R138, c[0x0][0x2d0], -R105.reuse ;  /* 0x0000b4008a547a23 */ /* 0x108fe20000010869 */
[----:B------:R-:W-:Y:S03]  /*bac0*/  MOV R138, R205 ;  /* 0x000000cd008a7202 */ /* 0x000fe60000000f00 */
[C---:B------:R-:W-:Y:S01]  /*bad0*/  HMMA.16816.F32 R32, R76.reuse, R90, R32 ;  /* 0x0000005a4c20723c */ /* 0x040fe20000001820 */
[----:B------:R2:W-:Y:S03]  /*bae0*/  MUFU.EX2 R205, R84 ;  /* 0x0000005400cd7308 */ /* 0x0005e60000000800 */
[----:B------:R-:W-:Y:S02]  /*baf0*/  FFMA.FTZ R88, R138, c[0x0][0x2d0], -R102 ;  /* 0x0000b4008a587a23 */ /* 0x000fe40000010866 */
[----:B------:R-:W3:Y:S02]  /*bb00*/  LDL.LU R138, [R1+0x18] ;  /* 0x00001800018a7983 */ /* 0x000ee40000300800 */
[-C--:B-1----:R-:W-:Y:S03]  /*bb10*/  HMMA.16816.F32 R36, R76, R92.reuse, R36 ;  /* 0x0000005c4c24723c */ /* 0x082fe60000001824 */
[----:B------:R1:W-:Y:S05]  /*bb20*/  MUFU.EX2 R174, R88 ;  /* 0x0000005800ae7308 */ /* 0x0003ea0000000800 */
[C---:B------:R-:W-:Y:S07]  /*bb30*/  HMMA.16816.F32 R40, R80.reuse, R92, R40 ;  /* 0x0000005c5028723c */ /* 0x040fee0000001828 */
[----:B------:R-:W-:Y:S01]  /*bb40*/  FFMA.FTZ R92, R194, c[0x0][0x2d0], -R108 ;  /* 0x0000b400c25c7a23 */ /* 0x000fe2000001086c */
[-C--:B------:R-:W-:Y:S03]  /*bb50*/  HMMA.16816.F32 R44, R80, R94.reuse, R44 ;  /* 0x0000005e502c723c */ /* 0x080fe6000000182c */
[----:B------:R4:W-:Y:S01]  /*bb60*/  MUFU.EX2 R194, R92 ;  /* 0x0000005c00c27308 */ /* 0x0009e20000000800 */
[--C-:B--2---:R-:W-:Y:S01]  /*bb70*/  FFMA.FTZ R84, R137, c[0x0][0x2d0], -R105.reuse ;  /* 0x0000b40089547a23 */ /* 0x104fe20000010869 */
[----:B------:R-:W-:Y:S02]  /*bb80*/  MOV R137, R136 ;  /* 0x0000008800897202 */ /* 0x000fe40000000f00 */
[----:B------:R-:W-:Y:S01]  /*bb90*/  MOV R136, R134 ;  /* 0x0000008600887202 */ /* 0x000fe20000000f00 */
[C---:B------:R-:W-:Y:S04]  /*bba0*/  HMMA.16816.F32 R48, R76.reuse, R94, R48 ;  /* 0x0000005e4c30723c */ /* 0x040fe80000001830 */
[----:B------:R-:W-:Y:S01]  /*bbb0*/  MOV R134, R131 ;  /* 0x0000008300867202 */ /* 0x000fe20000000f00 */
[----:B------:R2:W-:Y:S01]  /*bbc0*/  MUFU.EX2 R175, R84 ;  /* 0x0000005400af7308 */ /* 0x0005e20000000800 */
[----:B------:R-:W-:Y:S01]  /*bbd0*/  MOV R131, R204 ;  /* 0x000000cc00837202 */ /* 0x000fe20000000f00 */
[----:B-1----:R-:W-:Y:S02]  /*bbe0*/  FFMA.FTZ R88, R137, c[0x0][0x2d0], -R102 ;  /* 0x0000b40089587a23 */ /* 0x002fe40000010866 */
[----:B------:R-:W3:Y:S06]  /*bbf0*/  LDL.LU R137, [R1+0x24] ;  /* 0x0000240001897983 */ /* 0x000eec0000300800 */
[----:B------:R1:W-:Y:S01]  /*bc00*/  MUFU.EX2 R173, R88 ;  /* 0x0000005800ad7308 */ /* 0x0003e20000000800 */
[----:B----4-:R-:W-:Y:S09]  /*bc10*/  FFMA.FTZ R92, R193, c[0x0][0x2d0], -R108 ;  /* 0x0000b400c15c7a23 */ /* 0x010ff2000001086c */
[----:B------:R4:W-:Y:S01]  /*bc20*/  MUFU.EX2 R193, R92 ;  /* 0x0000005c00c17308 */ /* 0x0009e20000000800 */
[--C-:B--2---:R-:W-:Y:S09]  /*bc30*/  FFMA.FTZ R84, R96, c[0x0][0x2d0], -R105.reuse ;  /* 0x0000b40060547a23 */ /* 0x104ff20000010869 */
[----:B------:R2:W-:Y:S01]  /*bc40*/  MUFU.EX2 R204, R84 ;  /* 0x0000005400cc7308 */ /* 0x0005e20000000800 */
[--C-:B-1----:R-:W-:Y:S09]  /*bc50*/  FFMA.FTZ R88, R98, c[0x0][0x2d0], -R102.reuse ;  /* 0x0000b40062587a23 */ /* 0x102ff20000010866 */
[----:B------:R1:W-:Y:S01]  /*bc60*/  MUFU.EX2 R198, R88 ;  /* 0x0000005800c67308 */ /* 0x0003e20000000800 */
[----:B----4-:R-:W-:Y:S01]  /*bc70*/  LDSM.16.MT88.4 R92, [R227+0x2100] ;  /* 0x00210000e35c783b */ /* 0x010fe20000004200 */
[--C-:B--2---:R-:W-:Y:S02]  /*bc80*/  FFMA.FTZ R84, R97, c[0x0][0x2d0], -R105.reuse ;  /* 0x0000b40061547a23 */ /* 0x104fe40000010869 */
[----:B------:R-:W-:Y:S06]  /*bc90*/  FFMA.FTZ R105, R112, c[0x0][0x2d0], -R105 ;  /* 0x0000b40070697a23 */ /* 0x000fec0000010869 */
[----:B------:R2:W-:Y:S01]  /*bca0*/  MUFU.EX2 R203, R84 ;  /* 0x0000005400cb7308 */ /* 0x0005e20000000800 */
[----:B-1----:R-:W-:Y:S02]  /*bcb0*/  FFMA.FTZ R88, R99, c[0x0][0x2d0], -R102 ;  /* 0x0000b40063587a23 */ /* 0x002fe40000010866 */
[----:B------:R-:W-:Y:S07]  /*bcc0*/  LDSM.16.MT88.4 R96, [R225+0x2100] ;  /* 0x00210000e160783b */ /* 0x000fee0000004200 */
[----:B------:R1:W4:Y:S10]  /*bcd0*/  MUFU.EX2 R201, R88 ;  /* 0x0000005800c97308 */ /* 0x0003340000000800 */
[----:B------:R4:W-:Y:S01]  /*bce0*/  MUFU.EX2 R187, R105 ;  /* 0x0000006900bb7308 */ /* 0x0009e20000000800 */
[----:B--2---:R-:W2:Y:S01]  /*bcf0*/  LDSM.16.MT88.4 R84, [R226+0x1900] ;  /* 0x00190000e254783b */ /* 0x004ea20000004200 */
[--C-:B-1----:R-:W-:Y:S01]  /*bd00*/  FFMA.FTZ R88, R136, c[0x0][0x2d0], -R108.reuse ;  /* 0x0000b40088587a23 */ /* 0x102fe2000001086c */
[----:B----4-:R-:W-:Y:S06]  /*bd10*/  F2FP.PACK_AB R75, R201, R198 ;  /* 0x000000c6c94b723e */ /* 0x010fec00000000ff */
[----:B------:R-:W4:Y:S01]  /*bd20*/  LDL.LU R136, [R1+0x20] ;  /* 0x0000200001887983 */ /* 0x000f220000300800 */
[----:B------:R1:W-:Y:S01]  /*bd30*/  MUFU.EX2 R172, R88 ;  /* 0x0000005800ac7308 */ /* 0x0003e20000000800 */
[--C-:B------:R-:W-:Y:S09]  /*bd40*/  FFMA.FTZ R105, R149, c[0x0][0x2d0], -R108.reuse ;  /* 0x0000b40095697a23 */ /* 0x100ff2000001086c */
[----:B------:R-:W2:Y:S01]  /*bd50*/  MUFU.EX2 R105, R105 ;  /* 0x0000006900697308 */ /* 0x000ea20000000800 */
[----:B-1----:R-:W1:Y:S01]  /*bd60*/  LDSM.16.MT88.4 R88, [R224+0x2100] ;  /* 0x00210000e058783b */ /* 0x002e620000004200 */
[-C--:B--2---:R-:W-:Y:S08]  /*bd70*/  HMMA.16816.F32 R52, R76, R84.reuse, R52 ;  /* 0x000000544c34723c */ /* 0x084ff00000001834 */
[C---:B------:R-:W-:Y:S04]  /*bd80*/  HMMA.16816.F32 R56, R80.reuse, R84, R56 ;  /* 0x000000545038723c */ /* 0x040fe80000001838 */
[----:B------:R-:W-:Y:S03]  /*bd90*/  F2FP.PACK_AB R176, R106, R105 ;  /* 0x000000696ab0723e */ /* 0x000fe600000000ff */
[--C-:B------:R-:W-:Y:S01]  /*bda0*/  FFMA.FTZ R84, R192, c[0x0][0x2d0], -R108.reuse ;  /* 0x0000b400c0547a23 */ /* 0x100fe2000001086c */
[-C--:B------:R-:W-:Y:S03]  /*bdb0*/  HMMA.16816.F32 R60, R80, R86.reuse, R60 ;  /* 0x00000056503c723c */ /* 0x080fe6000000183c */
[----:B------:R2:W-:Y:S01]  /*bdc0*/  MUFU.EX2 R192, R84 ;  /* 0x0000005400c07308 */ /* 0x0005e20000000800 */
[----:B------:R-:W-:Y:S03]  /*bdd0*/  FFMA.FTZ R108, R148, c[0x0][0x2d0], -R108 ;  /* 0x0000b400946c7a23 */ /* 0x000fe6000001086c */
[--C-:B------:R-:W-:Y:S01]  /*bde0*/  FFMA.FTZ R81, R135, c[0x0][0x2d0], -R3.reuse ;  /* 0x0000b40087517a23 */ /* 0x100fe20000010803 */
[----:B------:R-:W-:Y:S01]  /*bdf0*/  HMMA.16816.F32 R64, R76, R86, R64 ;  /* 0x000000564c40723c */ /* 0x000fe20000001840 */
[----:B------:R-:W4:Y:S03]  /*be00*/  LDL.LU R135, [R1+0x1c] ;  /* 0x00001c0001877983 */ /* 0x000f260000300800 */
[--C-:B------:R-:W-:Y:S01]  /*be10*/  FFMA.FTZ R80, R109, c[0x0][0x2d0], -R3.reuse ;  /* 0x0000b4006d507a23 */ /* 0x100fe20000010803 */
[----:B------:R-:W-:Y:S01]  /*be20*/  F2FP.PACK_AB R82, R168, R170 ;  /* 0x000000aaa852723e */ /* 0x000fe200000000ff */
[----:B------:R1:W-:Y:S01]  /*be30*/  MUFU.EX2 R109, R81 ;  /* 0x00000051006d7308 */ /* 0x0003e20000000800 */
[----:B------:R-:W-:Y:S02]  /*be40*/  F2FP.PACK_AB R76, R211, R161 ;  /* 0x000000a1d34c723e */ /* 0x000fe400000000ff */
[----:B------:R-:W-:Y:S03]  /*be50*/  F2FP.PACK_AB R78, R210, R212 ;  /* 0x000000d4d24e723e */ /* 0x000fe600000000ff */
[----:B------:R-:W-:Y:S02]  /*be60*/  F2FP.PACK_AB R77, R207, R209 ;  /* 0x000000d1cf4d723e */ /* 0x000fe400000000ff */
[----:B------:R-:W-:Y:S02]  /*be70*/  F2FP.PACK_AB R79, R206, R208 ;  /* 0x000000d0ce4f723e */ /* 0x000fe400000000ff */
[----:B------:R1:W-:Y:S01]  /*be80*/  MUFU.EX2 R112, R80 ;  /* 0x0000005000707308 */ /* 0x0003e20000000800 */
[----:B------:R-:W-:Y:S01]  /*be90*/  F2FP.PACK_AB R83, R115, R114 ;  /* 0x000000727353723e */ /* 0x000fe200000000ff */
[----:B--2---:R-:W2:Y:S03]  /*bea0*/  LDSM.16.MT88.4 R84, [R226+0x2100] ;  /* 0x00210000e254783b */ /* 0x004ea60000004200 */
[-C--:B-1----:R-:W-:Y:S05]  /*beb0*/  HMMA.16816.F32 R4, R76, R88.reuse, R4 ;  /* 0x000000584c04723c */ /* 0x082fea0000001804 */
[----:B------:R-:W1:Y:S01]  /*bec0*/  MUFU.EX2 R108, R108 ;  /* 0x0000006c006c7308 */ /* 0x000e620000000800 */
[----:B------:R-:W-:Y:S02]  /*bed0*/  F2FP.PACK_AB R81, R113, R116 ;  /* 0x000000747151723e */ /* 0x000fe400000000ff */
[----:B------:R-:W-:Y:S07]  /*bee0*/  F2FP.PACK_AB R80, R169, R171 ;  /* 0x000000aba950723e */ /* 0x000fee00000000ff */
[C---:B------:R-:W-:Y:S04]  /*bef0*/  HMMA.16816.F32 R8, R80.reuse, R88, R8 ;  /* 0x000000585008723c */ /* 0x040fe80000001808 */
[----:B-1----:R-:W-:Y:S03]  /*bf00*/  F2FP.PACK_AB R178, R108, R107 ;  /* 0x0000006b6cb2723e */ /* 0x002fe600000000ff */
[--C-:B------:R-:W-:Y:S01]  /*bf10*/  FFMA.FTZ R88, R188, c[0x0][0x2d0], -R3.reuse ;  /* 0x0000b400bc587a23 */ /* 0x100fe20000010803 */
[-C--:B------:R-:W-:Y:S01]  /*bf20*/  HMMA.16816.F32 R12, R80, R90.reuse, R12 ;  /* 0x0000005a500c723c */ /* 0x080fe2000000180c */
[----:B------:R-:W1:Y:S03]  /*bf30*/  MUFU.EX2 R188, R104 ;  /* 0x0000006800bc7308 */ /* 0x000e660000000800 */
[----:B------:R-:W-:Y:S01]  /*bf40*/  FFMA.FTZ R3, R74, c[0x0][0x2d0], -R3 ;  /* 0x0000b4004a037a23 */ /* 0x000fe20000010803 */
[----:B------:R-:W-:Y:S03]  /*bf50*/  F2FP.PACK_AB R74, R203, R204 ;  /* 0x000000cccb4a723e */ /* 0x000fe600000000ff */
[C---:B------:R-:W-:Y:S03]  /*bf60*/  HMMA.16816.F32 R16, R76.reuse, R90, R16 ;  /* 0x0000005a4c10723c */ /* 0x040fe60000001810 */
[----:B------:R2:W-:Y:S05]  /*bf70*/  MUFU.EX2 R111, R88 ;  /* 0x00000058006f7308 */ /* 0x0005ea0000000800 */
[-C--:B------:R-:W-:Y:S08]  /*bf80*/  HMMA.16816.F32 R20, R76, R92.reuse, R20 ;  /* 0x0000005c4c14723c */ /* 0x080ff00000001814 */
[C---:B------:R-:W-:Y:S04]  /*bf90*/  HMMA.16816.F32 R24, R80.reuse, R92, R24 ;  /* 0x0000005c5018723c */ /* 0x040fe80000001818 */
[----:B-1----:R-:W-:Y:S03]  /*bfa0*/  F2FP.PACK_AB R182, R187, R188 ;  /* 0x000000bcbbb6723e */ /* 0x002fe600000000ff */
[--C-:B------:R-:W-:Y:S01]  /*bfb0*/  FFMA.FTZ R92, R151, c[0x0][0x2d0], -R102.reuse ;  /* 0x0000b400975c7a23 */ /* 0x100fe20000010866 */
[-C--:B------:R-:W-:Y:S04]  /*bfc0*/  HMMA.16816.F32 R28, R80, R94.reuse, R28 ;  /* 0x0000005e501c723c */ /* 0x080fe8000000181c */
[--C-:B--2---:R-:W-:Y:S04]  /*bfd0*/  FFMA.FTZ R88, R185, c[0x0][0x2d0], -R102.reuse ;  /* 0x0000b400b9587a23 */ /* 0x104fe80000010866 */
[C---:B------:R-:W-:Y:S01]  /*bfe0*/  HMMA.16816.F32 R32, R76.reuse, R94, R32 ;  /* 0x0000005e4c20723c */ /* 0x040fe20000001820 */
[----:B------:R1:W-:Y:S07]  /*bff0*/  MUFU.EX2 R185, R88 ;  /* 0x0000005800b97308 */ /* 0x0003ee0000000800 */
[-C--:B------:R-:W-:Y:S08]  /*c000*/  HMMA.16816.F32 R36, R76, R96.reuse, R36 ;  /* 0x000000604c24723c */ /* 0x080ff00000001824 */
[C---:B------:R-:W-:Y:S07]  /*c010*/  HMMA.16816.F32 R40, R80.reuse, R96, R40 ;  /* 0x000000605028723c */ /* 0x040fee0000001828 */
[--C-:B------:R-:W-:Y:S01]  /*c020*/  FFMA.FTZ R96, R150, c[0x0][0x2d0], -R102.reuse ;  /* 0x0000b40096607a23 */ /* 0x100fe20000010866 */
[-C--:B------:R-:W-:Y:S01]  /*c030*/  HMMA.16816.F32 R44, R80, R98.reuse, R44 ;  /* 0x00000062502c723c */ /* 0x080fe2000000182c */
[----:B-1----:R-:W1:Y:S02]  /*c040*/  LDSM.16.MT88.4 R88, [R224+0x2900] ;  /* 0x00290000e058783b */ /* 0x002e640000004200 */
[----:B------:R2:W-:Y:S01]  /*c050*/  MUFU.EX2 R184, R96 ;  /* 0x0000006000b87308 */ /* 0x0005e20000000800 */
[----:B------:R-:W-:Y:S02]  /*c060*/  FFMA.FTZ R102, R186, c[0x0][0x2d0], -R102 ;  /* 0x0000b400ba667a23 */ /* 0x000fe40000010866 */
[----:B---3--:R-:W-:Y:S01]  /*c070*/  FFMA.FTZ R73, R73, R138, R246 ;  /* 0x0000008a49497223 */ /* 0x008fe200000100f6 */
[----:B------:R-:W-:Y:S01]  /*c080*/  MOV R138, R132 ;  /* 0x00000084008a7202 */ /* 0x000fe20000000f00 */
[C---:B------:R-:W-:Y:S01]  /*c090*/  HMMA.16816.F32 R48, R76.reuse, R98, R48 ;  /* 0x000000624c30723c */ /* 0x040fe20000001830 */
[----:B------:R-:W-:Y:S03]  /*c0a0*/  LDSM.16.MT88.4 R148, [R227+0x3100] ;  /* 0x00310000e394783b */ /* 0x000fe60000004200 */
[----:B------:R-:W-:Y:S01]  /*c0b0*/  MOV R246, R124 ;  /* 0x0000007c00f67202 */ /* 0x000fe20000000f00 */
[----:B------:R-:W3:Y:S03]  /*c0c0*/  MUFU.EX2 R186, R92 ;  /* 0x0000005c00ba7308 */ /* 0x000ee60000000800 */
[-C--:B------:R-:W-:Y:S08]  /*c0d0*/  HMMA.16816.F32 R52, R76, R84.reuse, R52 ;  /* 0x000000544c34723c */ /* 0x080ff00000001834 */
[C---:B------:R-:W-:Y:S01]  /*c0e0*/  HMMA.16816.F32 R56, R80.reuse, R84, R56 ;  /* 0x000000545038723c */ /* 0x040fe20000001838 */
[----:B--2---:R-:W-:Y:S06]  /*c0f0*/  LDSM.16.MT88.4 R96, [R225+0x2900] ;  /* 0x00290000e160783b */ /* 0x004fec0000004200 */
[----:B------:R-:W-:Y:S01]  /*c100*/  FADD.FTZ R84, R247, R73 ;  /* 0x00000049f7547221 */ /* 0x000fe20000010000 */
[-C--:B------:R-:W-:Y:S01]  /*c110*/  HMMA.16816.F32 R60, R80, R86.reuse, R60 ;  /* 0x00000056503c723c */ /* 0x080fe2000000183c */
[----:B------:R-:W-:Y:S03]  /*c120*/  LDSM.16.MT88.4 R80, [R226+0x2900] ;  /* 0x00290000e250783b */ /* 0x000fe60000004200 */
[----:B------:R-:W-:Y:S01]  /*c130*/  F2FP.PACK_AB R73, R173, R174 ;  /* 0x000000aead49723e */ /* 0x000fe200000000ff */
[----:B------:R-:W-:Y:S01]  /*c140*/  FADD.FTZ R85, R252, R84 ;  /* 0x00000054fc557221 */ /* 0x000fe20000010000 */
[----:B---3--:R-:W-:Y:S01]  /*c150*/  F2FP.PACK_AB R181, R186, R185 ;  /* 0x000000b9bab5723e */ /* 0x008fe200000000ff */
[----:B------:R-:W-:Y:S01]  /*c160*/  FFMA.FTZ R72, R72, R137, R244 ;  /* 0x0000008948487223 */ /* 0x000fe200000100f4 */
[----:B------:R-:W-:Y:S01]  /*c170*/  HMMA.16816.F32 R64, R76, R86, R64 ;  /* 0x000000564c40723c */ /* 0x000fe20000001840 */
[----:B------:R-:W-:Y:S01]  /*c180*/  MUFU.EX2 R86, R103 ;  /* 0x0000006700567308 */ /* 0x000fe20000000800 */
[----:B------:R-:W2:Y:S02]  /*c190*/  LDSM.16.MT88.4 R92, [R227+0x2900] ;  /* 0x00290000e35c783b */ /* 0x000ea40000004200 */
[----:B------:R-:W-:Y:S01]  /*c1a0*/  FADD.FTZ R104, R245, R72 ;  /* 0x00000048f5687221 */ /* 0x000fe20000010000 */
[----:B------:R-:W-:Y:S02]  /*c1b0*/  F2FP.PACK_AB R72, R175, R205 ;  /* 0x000000cdaf48723e */ /* 0x000fe400000000ff */
[----:B------:R-:W-:Y:S01]  /*c1c0*/  MOV R137, R133 ;  /* 0x0000008500897202 */ /* 0x000fe20000000f00 */
[----:B------:R-:W-:Y:S01]  /*c1d0*/  FADD.FTZ R84, R138, R104 ;  /* 0x000000688a547221 */ /* 0x000fe20000010000 */
[----:B------:R-:W-:Y:S03]  /*c1e0*/  MOV R244, R126 ;  /* 0x0000007e00f47202 */ /* 0x000fe60000000f00 */
[-C--:B-1----:R-:W-:Y:S05]  /*c1f0*/  HMMA.16816.F32 R4, R72, R88.reuse, R4 ;  /* 0x000000584804723c */ /* 0x082fea0000001804 */
[----:B------:R-:W-:Y:S01]  /*c200*/  F2FP.PACK_AB R76, R194, R172 ;  /* 0x000000acc24c723e */ /* 0x000fe200000000ff */
[----:B------:R-:W-:Y:S01]  /*c210*/  FADD.FTZ R84, R131, R84 ;  /* 0x0000005483547221 */ /* 0x000fe20000010000 */
[----:B------:R-:W-:Y:S02]  /*c220*/  F2FP.PACK_AB R78, R192, R193 ;  /* 0x000000c1c04e723e */ /* 0x000fe400000000ff */
[----:B------:R-:W-:Y:S03]  /*c230*/  F2FP.PACK_AB R77, R112, R109 ;  /* 0x0000006d704d723e */ /* 0x000fe600000000ff */
[----:B------:R-:W-:Y:S07]  /*c240*/  F2FP.PACK_AB R79, R111, R110 ;  /* 0x0000006e6f4f723e */ /* 0x000fee00000000ff */
[C---:B------:R-:W-:Y:S08]  /*c250*/  HMMA.16816.F32 R8, R76.reuse, R88, R8 ;  /* 0x000000584c08723c */ /* 0x040ff00000001808 */
[-C--:B------:R-:W-:Y:S08]  /*c260*/  HMMA.16816.F32 R12, R76, R90.reuse, R12 ;  /* 0x0000005a4c0c723c */ /* 0x080ff0000000180c */
[C---:B------:R-:W-:Y:S08]  /*c270*/  HMMA.16816.F32 R16, R72.reuse, R90, R16 ;  /* 0x0000005a4810723c */ /* 0x040ff00000001810 */
[-C--:B--2---:R-:W-:Y:S08]  /*c280*/  HMMA.16816.F32 R20, R72, R92.reuse, R20 ;  /* 0x0000005c4814723c */ /* 0x084ff00000001814 */
[C---:B------:R-:W-:Y:S08]  /*c290*/  HMMA.16816.F32 R24, R76.reuse, R92, R24 ;  /* 0x0000005c4c18723c */ /* 0x040ff00000001818 */
[-C--:B------:R-:W-:Y:S08]  /*c2a0*/  HMMA.16816.F32 R28, R76, R94.reuse, R28 ;  /* 0x0000005e4c1c723c */ /* 0x080ff0000000181c */
[C---:B------:R-:W-:Y:S08]  /*c2b0*/  HMMA.16816.F32 R32, R72.reuse, R94, R32 ;  /* 0x0000005e4820723c */ /* 0x040ff00000001820 */
[-C--:B------:R-:W-:Y:S04]  /*c2c0*/  HMMA.16816.F32 R36, R72, R96.reuse, R36 ;  /* 0x000000604824723c */ /* 0x080fe80000001824 */
[----:B----4-:R-:W-:Y:S01]  /*c2d0*/  FFMA.FTZ R71, R71, R136, R222 ;  /* 0x0000008847477223 */ /* 0x010fe200000100de */
[----:B------:R-:W-:Y:S02]  /*c2e0*/  MOV R136, R134 ;  /* 0x0000008600887202 */ /* 0x000fe40000000f00 */
[----:B------:R-:W-:Y:S01]  /*c2f0*/  MOV R222, R123 ;  /* 0x0000007b00de7202 */ /* 0x000fe20000000f00 */
[C---:B------:R-:W-:Y:S08]  /*c300*/  HMMA.16816.F32 R40, R76.reuse, R96, R40 ;  /* 0x000000604c28723c */ /* 0x040ff00000001828 */
[-C--:B------:R-:W-:Y:S08]  /*c310*/  HMMA.16816.F32 R44, R76, R98.reuse, R44 ;  /* 0x000000624c2c723c */ /* 0x080ff0000000182c */
[C---:B------:R-:W-:Y:S08]  /*c320*/  HMMA.16816.F32 R48, R72.reuse, R98, R48 ;  /* 0x000000624830723c */ /* 0x040ff00000001830 */
[-C--:B------:R-:W-:Y:S08]  /*c330*/  HMMA.16816.F32 R52, R72, R80.reuse, R52 ;  /* 0x000000504834723c */ /* 0x080ff00000001834 */
[C---:B------:R-:W-:Y:S07]  /*c340*/  HMMA.16816.F32 R56, R76.reuse, R80, R56 ;  /* 0x000000504c38723c */ /* 0x040fee0000001838 */
[----:B------:R-:W-:Y:S01]  /*c350*/  FADD.FTZ R81, R136, R85 ;  /* 0x0000005588517221 */ /* 0x000fe20000010000 */
[-C--:B------:R-:W-:Y:S01]  /*c360*/  HMMA.16816.F32 R60, R76, R82.reuse, R60 ;  /* 0x000000524c3c723c */ /* 0x080fe2000000183c */
[----:B------:R1:W2:Y:S03]  /*c370*/  MUFU.EX2 R85, R3 ;  /* 0x0000000300557308 */ /* 0x0002a60000000800 */
[----:B------:R-:W-:Y:S04]  /*c380*/  FFMA.FTZ R0, R0, R135, R117 ;  /* 0x0000008700007223 */ /* 0x000fe80000010075 */
[----:B------:R-:W-:Y:S01]  /*c390*/  HMMA.16816.F32 R64, R72, R82, R64 ;  /* 0x000000524840723c */ /* 0x000fe20000001840 */
[----:B------:R-:W3:Y:S02]  /*c3a0*/  LDSM.16.MT88.4 R132, [R224+0x3100] ;  /* 0x00310000e084783b */ /* 0x000ee40000004200 */
[----:B------:R4:W4:Y:S01]  /*c3b0*/  MUFU.EX2 R117, R102 ;  /* 0x0000006600757308 */ /* 0x0009220000000800 */
[----:B-1----:R-:W-:Y:S01]  /*c3c0*/  FADD.FTZ R3, R129, R81 ;  /* 0x0000005181037221 */ /* 0x002fe20000010000 */
[----:B--2---:R-:W-:Y:S03]  /*c3d0*/  F2FP.PACK_AB R179, R85, R86 ;  /* 0x0000005655b3723e */ /* 0x004fe600000000ff */
[----:B------:R-:W-:Y:S04]  /*c3e0*/  FADD.FTZ R3, R121, R3 ;  /* 0x0000000379037221 */ /* 0x000fe80000010000 */
[----:B----4-:R-:W-:Y:S01]  /*c3f0*/  FADD.FTZ R102, R243, R71 ;  /* 0x00000047f3667221 */ /* 0x010fe20000010000 */
[----:B------:R-:W-:Y:S01]  /*c400*/  F2FP.PACK_AB R183, R117, R184 ;  /* 0x000000b875b7723e */ /* 0x000fe200000000ff */
        /* <DEDUP_REMOVED lines=11> */
[-C--:B---3--:R-:W-:Y:S05]  /*c4c0*/  HMMA.16816.F32 R124, R180, R132.reuse, R4 ;  /* 0x00000084b47c723c */ /* 0x088fea0000001804 */
        /* <DEDUP_REMOVED lines=24> */
[----:B------:R-:W-:Y:S01]  /*c650*/  FADD.FTZ R10, R220, R3 ;  /* 0x00000003dc0a7221 */ /* 0x000fe20000010000 */
[----:B------:R-:W1:Y:S01]  /*c660*/  LDSM.16.MT88.4 R4, [R226+0x3100] ;  /* 0x00310000e204783b */ /* 0x000e620000004200 */
        /* <DEDUP_REMOVED lines=8> */
[----:B------:R-:W-:Y:S02]  /*c6f0*/  FADD.FTZ R9, R155, R0 ;  /* 0x000000009b097221 */ /* 0x000fe40000010000 */
[----:B------:R-:W-:Y:S01]  /*c700*/  FADD.FTZ R8, R157, R12 ;  /* 0x0000000c9d087221 */ /* 0x000fe20000010000 */
[-C--:B------:R-:W-:Y:S03]  /*c710*/  HMMA.16816.F32 R152, R180, R164.reuse, R36 ;  /* 0x000000a4b498723c */ /* 0x080fe60000001824 */
[----:B------:R-:W-:Y:S02]  /*c720*/  FADD.FTZ R3, R219, R11 ;  /* 0x0000000bdb037221 */ /* 0x000fe40000010000 */
        /* <DEDUP_REMOVED lines=12> */
[----:B------:R-:W-:Y:S01]  /*c7f0*/  FADD.FTZ R10, R118, R3 ;  /* 0x00000003760a7221 */ /* 0x000fe20000010000 */
[-C--:B------:R-:W-:Y:S03]  /*c800*/  HMMA.16816.F32 R160, R176, R166.reuse, R44 ;  /* 0x000000a6b0a0723c */ /* 0x080fe6000000182c */
[----:B------:R-:W-:Y:S01]  /*c810*/  FADD.FTZ R8, R209, R12 ;  /* 0x0000000cd1087221 */ /* 0x000fe20000010000 */
[----:B------:R-:W-:Y:S01]  /*c820*/  MOV R118, R2 ;  /* 0x0000000200767202 */ /* 0x000fe20000000f00 */
[----:B------:R-:W-:Y:S02]  /*c830*/  FADD.FTZ R3, R171, R11 ;  /* 0x0000000bab037221 */ /* 0x000fe40000010000 */
[----:B------:R-:W-:Y:S01]  /*c840*/  FADD.FTZ R0, R116, R10 ;  /* 0x0000000a74007221 */ /* 0x000fe20000010000 */
[C---:B------:R-:W-:Y:S04]  /*c850*/  HMMA.16816.F32 R164, R180.reuse, R166, R48 ;  /* 0x000000a6b4a4723c */ /* 0x040fe80000001830 */
[----:B------:R-:W-:Y:S01]  /*c860*/  FADD.FTZ R12, R211, R9 ;  /* 0x00000009d30c7221 */ /* 0x000fe20000010000 */
[----:B------:R-:W-:Y:S01]  /*c870*/  MOV R116, R69 ;  /* 0x0000004500747202 */ /* 0x000fe20000000f00 */
        /* <DEDUP_REMOVED lines=11> */
[-C--:B-1----:R-:W-:Y:S03]  /*c930*/  HMMA.16816.F32 R168, R180, R4.reuse, R52 ;  /* 0x00000004b4a8723c */ /* 0x082fe60000001834 */
        /* <DEDUP_REMOVED lines=33> */
[----:B------:R-:W-:Y:S01]  /*cb50*/  FADD.FTZ R4, R117, R4 ;  /* 0x0000000475047221 */ /* 0x000fe20000010000 */
[----:B------:R-:W-:Y:S01]  /*cb60*/  MOV R117, R68 ;  /* 0x0000004400757202 */ /* 0x000fe20000000f00 */
[----:B------:R-:W-:Y:S03]  /*cb70*/  FADD.FTZ R0, R86, R7 ;  /* 0x0000000756007221 */ /* 0x000fe60000010000 */
[----:B------:R-:W-:Y:S01]  /*cb80*/  STL [R1+0x24], R4 ;  /* 0x0000240401007387 */ /* 0x000fe20000100800 */
[----:B------:R-:W-:Y:S03]  /*cb90*/  FADD.FTZ R0, R85, R0 ;  /* 0x0000000055007221 */ /* 0x000fe60000010000 */
[----:B------:R1:W-:Y:S04]  /*cba0*/  STL [R1+0x20], R3 ;  /* 0x0000200301007387 */ /* 0x0003e80000100800 */
[----:B------:R2:W-:Y:S01]  /*cbb0*/  STL [R1+0x1c], R0 ;  /* 0x00001c0001007387 */ /* 0x0005e20000100800 */
[----:B-1----:R-:W-:Y:S01]  /*cbc0*/  MOV R3, R70 ;  /* 0x0000004600037202 */ /* 0x002fe20000000f00 */
[----:B------:R-:W-:-:S05]  /*cbd0*/  @P0 BRA `(.L_x_33) ;  /* 0xffffa6d000000947 */ /* 0x000fca000383ffff */
.L_x_32:
[----:B-12---:R-:W2:Y:S04]  /*cbe0*/  LDL.LU R0, [R1+0x18] ;  /* 0x0000180001007983 */ /* 0x006ea80000300800 */
[----:B------:R-:W3:Y:S04]  /*cbf0*/  LDL.LU R4, [R1+0x24] ;  /* 0x0000240001047983 */ /* 0x000ee80000300800 */
[----:B------:R-:W4:Y:S04]  /*cc00*/  LDL.LU R10, [R1+0x20] ;  /* 0x00002000010a7983 */ /* 0x000f280000300800 */
[----:B------:R-:W4:Y:S01]  /*cc10*/  LDL.LU R9, [R1+0x1c] ;  /* 0x00001c0001097983 */ /* 0x000f220000300800 */
[----:B------:R-:W-:-:S02]  /*cc20*/  MOV R37, 0xff800000 ;  /* 0xff80000000257802 */ /* 0x000fc40000000f00 */
[----:B------:R-:W-:Y:S02]  /*cc30*/  MOV R38, 0xff800000 ;  /* 0xff80000000267802 */ /* 0x000fe40000000f00 */
[----:B------:R-:W-:Y:S02]  /*cc40*/  MOV R39, 0xff800000 ;  /* 0xff80000000277802 */ /* 0x000fe40000000f00 */
[----:B------:R-:W-:Y:S02]  /*cc50*/  MOV R40, 0xff800000 ;  /* 0xff80000000287802 */ /* 0x000fe40000000f00 */
[----:B------:R-:W-:Y:S01]  /*cc60*/  PLOP3.LUT P4, PT, PT, PT, PT, 0x8, 0x0 ;  /* 0x000000000000781c */ /* 0x000fe20003f8e170 */
[----:B--2---:R-:W1:Y:S04]  /*cc70*/  SHFL.BFLY PT, R5, R0, 0x2, 0x1f ;  /* 0x0c401f0000057f89 */ /* 0x004e6800000e0000 */
[----:B---3--:R-:W2:Y:S04]  /*cc80*/  SHFL.BFLY PT, R6, R4, 0x2, 0x1f ;  /* 0x0c401f0004067f89 */ /* 0x008ea800000e0000 */
[----:B----4-:R-:W3:Y:S04]  /*cc90*/  SHFL.BFLY PT, R7, R10, 0x2, 0x1f ;  /* 0x0c401f000a077f89 */ /* 0x010ee800000e0000 */
[----:B------:R-:W4:Y:S01]  /*cca0*/  SHFL.BFLY PT, R8, R9, 0x2, 0x1f ;  /* 0x0c401f0009087f89 */ /* 0x000f2200000e0000 */
[----:B-1----:R-:W-:-:S02]  /*ccb0*/  FADD.FTZ R5, R5, R0 ;  /* 0x0000000005057221 */ /* 0x002fc40000010000 */
[----:B--2---:R-:W-:-:S03]  /*ccc0*/  FADD.FTZ R6, R6, R4 ;  /* 0x0000000406067221 */ /* 0x004fc60000010000 */
[----:B------:R-:W1:Y:S01]  /*ccd0*/  SHFL.BFLY PT, R0, R5, 0x1, 0x1f ;  /* 0x0c201f0005007f89 */ /* 0x000e6200000e0000 */
[----:B---3--:R-:W-:-:S03]  /*cce0*/  FADD.FTZ R7, R7, R10 ;  /* 0x0000000a07077221 */ /* 0x008fc60000010000 */
[----:B------:R-:W2:Y:S01]  /*ccf0*/  SHFL.BFLY PT, R4, R6, 0x1, 0x1f ;  /* 0x0c201f0006047f89 */ /* 0x000ea200000e0000 */
[----:B----4-:R-:W-:-:S03]  /*cd00*/  FADD.FTZ R8, R8, R9 ;  /* 0x0000000908087221 */ /* 0x010fc60000010000 */
[----:B------:R-:W3:Y:S04]  /*cd10*/  SHFL.BFLY PT, R3, R7, 0x1, 0x1f ;  /* 0x0c201f0007037f89 */ /* 0x000ee800000e0000 */
[----:B------:R-:W4:Y:S01]  /*cd20*/  SHFL.BFLY PT, R9, R8, 0x1, 0x1f ;  /* 0x0c201f0008097f89 */ /* 0x000f2200000e0000 */
[----:B-1----:R-:W-:Y:S01]  /*cd30*/  FADD.FTZ R5, R5, R0 ;  /* 0x0000000005057221 */ /* 0x002fe20000010000 */
[----:B------:R-:W-:Y:S01]  /*cd40*/  MOV R0, RZ ;  /* 0x000000ff00007202 */ /* 0x000fe20000000f00 */
[----:B--2---:R-:W-:-:S03]  /*cd50*/  FADD.FTZ R6, R6, R4 ;  /* 0x0000000406067221 */ /* 0x004fc60000010000 */
[----:B------:R-:W-:Y:S02]  /*cd60*/  FSETP.NE.FTZ.AND P3, PT, R5, RZ, PT ;  /* 0x000000ff0500720b */ /* 0x000fe40003f75000 */
[----:B------:R-:W-:Y:S01]  /*cd70*/  MOV R4, RZ ;  /* 0x000000ff00047202 */ /* 0x000fe20000000f00 */
[----:B---3--:R-:W-:Y:S01]  /*cd80*/  FADD.FTZ R7, R7, R3 ;  /* 0x0000000307077221 */ /* 0x008fe20000010000 */
[----:B------:R-:W-:Y:S02]  /*cd90*/  FSETP.NE.FTZ.AND P2, PT, R6, RZ, PT ;  /* 0x000000ff0600720b */ /* 0x000fe40003f55000 */
[----:B------:R-:W-:Y:S01]  /*cda0*/  MOV R3, RZ ;  /* 0x000000ff00037202 */ /* 0x000fe20000000f00 */
[----:B----4-:R-:W-:Y:S01]  /*cdb0*/  FADD.FTZ R8, R9, R8 ;  /* 0x0000000809087221 */ /* 0x010fe20000010000 */
[----:B------:R-:W-:-:S04]  /*cdc0*/  FSETP.NE.FTZ.AND P1, PT, R7, RZ, PT ;  /* 0x000000ff0700720b */ /* 0x000fc80003f35000 */
[----:B------:R-:W-:Y:S01]  /*cdd0*/  FSETP.NE.FTZ.AND P0, PT, R8, RZ, PT ;  /* 0x000000ff0800720b */ /* 0x000fe20003f15000 */
[----:B------:R-:W1:Y:S08]  /*cde0*/  @P3 MUFU.RCP R0, R5 ;  /* 0x0000000500003308 */ /* 0x000e700000001000 */
[----:B------:R-:W2:Y:S01]  /*cdf0*/  @P1 MUFU.RCP R3, R7 ;  /* 0x0000000700031308 */ /* 0x000ea20000001000 */
[----:B-1----:R-:W-:-:S07]  /*ce00*/  FMUL.FTZ R124, R0, R124 ;  /* 0x0000007c007c7220 */ /* 0x002fce0000410000 */
[----:B------:R-:W1:Y:S01]  /*ce10*/  @P2 MUFU.RCP R4, R6 ;  /* 0x0000000600042308 */ /* 0x000e620000001000 */
[C---:B------:R-:W-:Y:S02]  /*ce20*/  FMUL.FTZ R125, R0.reuse, R125 ;  /* 0x0000007d007d7220 */ /* 0x040fe40000410000 */
[C---:B------:R-:W-:Y:S02]  /*ce30*/  FMUL.FTZ R132, R0.reuse, R132 ;  /* 0x0000008400847220 */ /* 0x040fe40000410000 */
[C---:B------:R-:W-:Y:S02]  /*ce40*/  FMUL.FTZ R133, R0.reuse, R133 ;  /* 0x0000008500857220 */ /* 0x040fe40000410000 */
[C---:B------:R-:W-:Y:S01]  /*ce50*/  FMUL.FTZ R136, R0.reuse, R136 ;  /* 0x0000008800887220 */ /* 0x040fe20000410000 */
[----:B------:R-:W-:Y:S01]  /*ce60*/  @P2 MUFU.LG2 R9, R6 ;  /* 0x0000000600092308 */ /* 0x000fe20000000c00 */
[C---:B------:R-:W-:Y:S02]  /*ce70*/  FMUL.FTZ R29, R0.reuse, R137 ;  /* 0x00000089001d7220 */ /* 0x040fe40000410000 */
[----:B------:R-:W-:-:S02]  /*ce80*/  FMUL.FTZ R148, R0, R148 ;  /* 0x0000009400947220 */ /* 0x000fc40000410000 */
[C---:B------:R-:W-:Y:S02]  /*ce90*/  FMUL.FTZ R14, R0.reuse, R149 ;  /* 0x00000095000e7220 */ /* 0x040fe40000410000 */
[C---:B------:R-:W-:Y:S01]  /*cea0*/  FMUL.FTZ R152, R0.reuse, R152 ;  /* 0x0000009800987220 */ /* 0x040fe20000410000 */
[----:B------:R-:W-:Y:S01]  /*ceb0*/  @P3 MUFU.LG2 R11, R5 ;  /* 0x00000005000b3308 */ /* 0x000fe20000000c00 */
[C---:B------:R-:W-:Y:S02]  /*cec0*/  FMUL.FTZ R25, R0.reuse, R153 ;  /* 0x0000009900197220 */ /* 0x040fe40000410000 */
[C---:B------:R-:W-:Y:S02]  /*ced0*/  FMUL.FTZ R164, R0.reuse, R164 ;  /* 0x000000a400a47220 */ /* 0x040fe40000410000 */
[C---:B------:R-:W-:Y:S02]  /*cee0*/  FMUL.FTZ R165, R0.reuse, R165 ;  /* 0x000000a500a57220 */ /* 0x040fe40000410000 */
[C---:B------:R-:W-:Y:S01]  /*cef0*/  FMUL.FTZ R168, R0.reuse, R168 ;  /* 0x000000a800a87220 */ /* 0x040fe20000410000 */
[----:B------:R-:W-:Y:S01]  /*cf00*/  @P1 MUFU.LG2 R7, R7 ;  /* 0x0000000700071308 */ /* 0x000fe20000000c00 */
[----:B------:R-:W-:-:S02]  /*cf10*/  FMUL.FTZ R19, R0, R169 ;  /* 0x000000a900137220 */ /* 0x000fc40000410000 */
[C---:B------:R-:W-:Y:S02]  /*cf20*/  FMUL.FTZ R180, R0.reuse, R180 ;  /* 0x000000b400b47220 */ /* 0x040fe40000410000 */
[----:B------:R-:W-:Y:S01]  /*cf30*/  FMUL.FTZ R12, R0, R181 ;  /* 0x000000b5000c7220 */ /* 0x000fe20000410000 */
[----:B------:R-:W-:Y:S01]  /*cf40*/  MOV R0, RZ ;  /* 0x000000ff00007202 */ /* 0x000fe20000000f00 */
[C---:B--2---:R-:W-:Y:S01]  /*cf50*/  FMUL.FTZ R120, R3.reuse, R120 ;  /* 0x0000007803787220 */ /* 0x044fe20000410000 */
[----:B------:R-:W-:Y:S01]  /*cf60*/  @P0 MUFU.LG2 R6, R8 ;  /* 0x0000000800060308 */ /* 0x000fe20000000c00 */
[C---:B------:R-:W-:Y:S02]  /*cf70*/  FMUL.FTZ R34, R3.reuse, R121 ;  /* 0x0000007903227220 */ /* 0x040fe40000410000 */
[C---:B------:R-:W-:Y:S02]  /*cf80*/  FMUL.FTZ R128, R3.reuse, R128 ;  /* 0x0000008003807220 */ /* 0x040fe40000410000 */
[----:B------:R-:W-:-:S02]  /*cf90*/  FMUL.FTZ R33, R3, R129 ;  /* 0x0000008103217220 */ /* 0x000fc40000410000 */
[C---:B------:R-:W-:Y:S01]  /*cfa0*/  FMUL.FTZ R140, R3.reuse, R140 ;  /* 0x0000008c038c7220 */ /* 0x040fe20000410000 */
[----:B------:R2:W3:Y:S01]  /*cfb0*/  @P0 MUFU.RCP R0, R8 ;  /* 0x0000000800000308 */ /* 0x0004e20000001000 */
[C---:B------:R-:W-:Y:S02]  /*cfc0*/  FMUL.FTZ R32, R3.reuse, R141 ;  /* 0x0000008d03207220 */ /* 0x040fe40000410000 */
[C---:B------:R-:W-:Y:S02]  /*cfd0*/  FMUL.FTZ R144, R3.reuse, R144 ;  /* 0x0000009003907220 */ /* 0x040fe40000410000 */
[C---:B------:R-:W-:Y:S02]  /*cfe0*/  FMUL.FTZ R31, R3.reuse, R145 ;  /* 0x00000091031f7220 */ /* 0x040fe40000410000 */
[C---:B------:R-:W-:Y:S02]  /*cff0*/  FMUL.FTZ R156, R3.reuse, R156 ;  /* 0x0000009c039c7220 */ /* 0x040fe40000410000 */
[----:B------:R-:W-:-:S02]  /*d000*/  FMUL.FTZ R23, R3, R157 ;  /* 0x0000009d03177220 */ /* 0x000fc40000410000 */
[C---:B------:R-:W-:Y:S02]  /*d010*/  FMUL.FTZ R160, R3.reuse, R160 ;  /* 0x000000a003a07220 */ /* 0x040fe40000410000 */
[C---:B------:R-:W-:Y:S02]  /*d020*/  FMUL.FTZ R20, R3.reuse, R161 ;  /* 0x000000a103147220 */ /* 0x040fe40000410000 */
[C---:B------:R-:W-:Y:S01]  /*d030*/  FMUL.FTZ R172, R3.reuse, R172 ;  /* 0x000000ac03ac7220 */ /* 0x040fe20000410000 */
[----:B--2---:R-:W-:Y:S01]  /*d040*/  @P0 MOV R8, 0x3f317218 ;  /* 0x3f31721800080802 */ /* 0x004fe20000000f00 */
[C---:B------:R-:W-:Y:S02]  /*d050*/  FMUL.FTZ R13, R3.reuse, R173 ;  /* 0x000000ad030d7220 */ /* 0x040fe40000410000 */
[C---:B------:R-:W-:Y:S02]  /*d060*/  FMUL.FTZ R176, R3.reuse, R176 ;  /* 0x000000b003b07220 */ /* 0x040fe40000410000 */
[----:B------:R-:W-:Y:S01]  /*d070*/  FMUL.FTZ R177, R3, R177 ;  /* 0x000000b103b17220 */ /* 0x000fe20000410000 */
[----:B------:R-:W-:Y:S01]  /*d080*/  @P2 MOV R3, 0x3f317218 ;  /* 0x3f31721800032802 */ /* 0x000fe20000000f00 */
[----:B-1----:R-:W-:-:S02]  /*d090*/  FMUL.FTZ R126, R4, R126 ;  /* 0x0000007e047e7220 */ /* 0x002fc40000410000 */
        /* <DEDUP_REMOVED lines=14> */
[----:B------:R-:W-:Y:S01]  /*d180*/  FMUL.FTZ R183, R4, R183 ;  /* 0x000000b704b77220 */ /* 0x000fe20000410000 */
[----:B------:R-:W-:Y:S01]  /*d190*/  @P3 MOV R4, 0x3f317218 ;  /* 0x3f31721800043802 */ /* 0x000fe20000000f00 */
[C---:B---3--:R-:W-:Y:S02]  /*d1a0*/  FMUL.FTZ R122, R0.reuse, R122 ;  /* 0x0000007a007a7220 */ /* 0x048fe40000410000 */
        /* <DEDUP_REMOVED lines=14> */
[----:B------:R-:W-:Y:S01]  /*d290*/  FMUL.FTZ R179, R0, R179 ;  /* 0x000000b300b37220 */ /* 0x000fe20000410000 */
[----:B------:R-:W-:Y:S01]  /*d2a0*/  @P1 MOV R0, 0x3f317218 ;  /* 0x3f31721800001802 */ /* 0x000fe20000000f00 */
[----:B------:R-:W-:Y:S02]  /*d2b0*/  @P2 FMUL.FTZ R5, R3, c[0x0][0x2d0] ;  /* 0x0000b40003052a20 */ /* 0x000fe40000410000 */
[----:B------:R-:W-:Y:S02]  /*d2c0*/  @P3 FMUL.FTZ R10, R4, c[0x0][0x2d0] ;  /* 0x0000b400040a3a20 */ /* 0x000fe40000410000 */
[----:B------:R-:W-:Y:S02]  /*d2d0*/  @P1 FMUL.FTZ R3, R0, c[0x0][0x2d0] ;  /* 0x0000b40000031a20 */ /* 0x000fe40000410000 */
[----:B------:R-:W-:Y:S02]  /*d2e0*/  @P3 FMUL.FTZ R11, R11, 0.69314718246459960938 ;  /* 0x3f3172180b0b3820 */ /* 0x000fe40000410000 */
[----:B------:R-:W-:-:S02]  /*d2f0*/  @P2 FMUL.FTZ R9, R9, 0.69314718246459960938 ;  /* 0x3f31721809092820 */ /* 0x000fc40000410000 */
[----:B------:R-:W-:Y:S02]  /*d300*/  @P1 FMUL.FTZ R7, R7, 0.69314718246459960938 ;  /* 0x3f31721807071820 */ /* 0x000fe40000410000 */
[----:B------:R-:W-:Y:S02]  /*d310*/  @P0 FMUL.FTZ R4, R6, 0.69314718246459960938 ;  /* 0x3f31721806040820 */ /* 0x000fe40000410000 */
[----:B------:R-:W-:Y:S02]  /*d320*/  @P0 FMUL.FTZ R0, R8, c[0x0][0x2d0] ;  /* 0x0000b40008000a20 */ /* 0x000fe40000410000 */
[----:B------:R-:W-:Y:S02]  /*d330*/  @P3 FFMA.FTZ R37, R10, R70, R11 ;  /* 0x000000460a253223 */ /* 0x000fe4000001000b */
[----:B------:R-:W-:Y:S02]  /*d340*/  @P2 FFMA.FTZ R38, R5, R69, R9 ;  /* 0x0000004505262223 */ /* 0x000fe40000010009 */
[----:B------:R-:W-:-:S02]  /*d350*/  @P1 FFMA.FTZ R39, R3, R68, R7 ;  /* 0x0000004403271223 */ /* 0x000fc40000010007 */
[----:B------:R-:W-:Y:S02]  /*d360*/  @P0 FFMA.FTZ R40, R0, R2, R4 ;  /* 0x0000000200280223 */ /* 0x000fe40000010004 */
.L_x_16:
[----:B-1----:R-:W-:Y:S05]  /*d370*/  @P4 BRA `(.L_x_34) ;  /* 0x0000131000004947 */ /* 0x002fea0003800000 */
[----:B------:R-:W2:Y:S01]  /*d380*/  LDL R43, [R1+0x40] ;  /* 0x00004000012b7983 */ /* 0x000ea20000100800 */
[----:B------:R-:W-:Y:S01]  /*d390*/  IMAD.MOV.U32 R6, RZ, RZ, -0x10 ;  /* 0xfffffff0ff067424 */ /* 0x000fe200078e00ff */
[----:B------:R-:W-:Y:S02]  /*d3a0*/  F2FP.PACK_AB R5, R125, R124 ;  /* 0x0000007c7d05723e */ /* 0x000fe400000000ff */
[----:B------:R-:W1:Y:S01]  /*d3b0*/  S2R R41, SR_TID.X ;  /* 0x0000000000297919 */ /* 0x000e620000002100 */
[----:B------:R-:W-:Y:S02]  /*d3c0*/  F2FP.PACK_AB R7, R127, R126 ;  /* 0x0000007e7f07723e */ /* 0x000fe400000000ff */
[----:B------:R-:W-:Y:S02]  /*d3d0*/  F2FP.PACK_AB R8, R133, R132 ;  /* 0x000000848508723e */ /* 0x000fe400000000ff */
[----:B------:R-:W-:Y:S02]  /*d3e0*/  F2FP.PACK_AB R30, R30, R134 ;  /* 0x000000861e1e723e */ /* 0x000fe400000000ff */
[----:B------:R-:W-:-:S02]  /*d3f0*/  F2FP.PACK_AB R34, R34, R120 ;  /* 0x000000782222723e */ /* 0x000fc400000000ff */
[----:B------:R-:W-:Y:S02]  /*d400*/  F2FP.PACK_AB R122, R123, R122 ;  /* 0x0000007a7b7a723e */ /* 0x000fe400000000ff */
[----:B------:R-:W-:Y:S02]  /*d410*/  F2FP.PACK_AB R33, R33, R128 ;  /* 0x000000802121723e */ /* 0x000fe400000000ff */
[----:B------:R-:W-:Y:S02]  /*d420*/  F2FP.PACK_AB R130, R131, R130 ;  /* 0x000000828382723e */ /* 0x000fe400000000ff */
[----:B------:R-:W-:Y:S02]  /*d430*/  F2FP.PACK_AB R29, R29, R136 ;  /* 0x000000881d1d723e */ /* 0x000fe400000000ff */
[----:B------:R-:W-:Y:S02]  /*d440*/  F2FP.PACK_AB R28, R28, R138 ;  /* 0x0000008a1c1c723e */ /* 0x000fe400000000ff */
[----:B------:R-:W-:-:S02]  /*d450*/  F2FP.PACK_AB R14, R14, R148 ;  /* 0x000000940e0e723e */ /* 0x000fc400000000ff */
[----:B------:R-:W-:Y:S02]  /*d460*/  F2FP.PACK_AB R26, R26, R150 ;  /* 0x000000961a1a723e */ /* 0x000fe400000000ff */
[----:B------:R-:W-:Y:S02]  /*d470*/  F2FP.PACK_AB R32, R32, R140 ;  /* 0x0000008c2020723e */ /* 0x000fe400000000ff */
[----:B-1----:R-:W-:Y:S02]  /*d480*/  SHF.R.S32.HI R42, RZ, 0x1f, R41 ;  /* 0x0000001fff2a7819 */ /* 0x002fe40000011429 */
[----:B------:R-:W-:Y:S02]  /*d490*/  F2FP.PACK_AB R142, R143, R142 ;  /* 0x0000008e8f8e723e */ /* 0x000fe400000000ff */
[CC--:B------:R-:W-:Y:S02]  /*d4a0*/  LEA.HI R2, R42.reuse, R41.reuse, RZ, 0x2 ;  /* 0x000000292a027211 */ /* 0x0c0fe400078f10ff */
[----:B------:R-:W-:-:S02]  /*d4b0*/  LEA.HI R36, R42, R41, RZ, 0x5 ;  /* 0x000000292a247211 */ /* 0x000fc400078f28ff */
[--C-:B------:R-:W-:Y:S02]  /*d4c0*/  SHF.R.S32.HI R4, RZ, 0x2, R2.reuse ;  /* 0x00000002ff047819 */ /* 0x100fe40000011402 */
[----:B------:R-:W-:Y:S02]  /*d4d0*/  SHF.R.S32.HI R0, RZ, 0x1f, R2 ;  /* 0x0000001fff007819 */ /* 0x000fe40000011402 */
[----:B------:R-:W-:Y:S02]  /*d4e0*/  SHF.R.S32.HI R35, RZ, 0x5, R36 ;  /* 0x00000005ff237819 */ /* 0x000fe40000011424 */
[----:B------:R-:W-:Y:S02]  /*d4f0*/  LEA.HI R0, R0, R4, RZ, 0x3 ;  /* 0x0000000400007211 */ /* 0x000fe400078f18ff */
[----:B------:R-:W-:Y:S02]  /*d500*/  F2FP.PACK_AB R31, R31, R144 ;  /* 0x000000901f1f723e */ /* 0x000fe400000000ff */
[----:B------:R-:W-:-:S02]  /*d510*/  LOP3.LUT R0, R0, 0xfffffff8, RZ, 0xc0, !PT ;  /* 0xfffffff800007812 */ /* 0x000fc400078ec0ff */
[----:B------:R-:W-:Y:S02]  /*d520*/  F2FP.PACK_AB R146, R147, R146 ;  /* 0x000000929392723e */ /* 0x000fe400000000ff */
[----:B------:R-:W-:Y:S01]  /*d530*/  F2FP.PACK_AB R25, R25, R152 ;  /* 0x000000981919723e */ /* 0x000fe200000000ff */
[----:B------:R-:W-:Y:S01]  /*d540*/  IMAD.IADD R4, R4, 0x1, -R0 ;  /* 0x0000000104047824 */ /* 0x000fe200078e0a00 */
[----:B------:R-:W-:Y:S02]  /*d550*/  LOP3.LUT R0, R2, 0xfffffffc, RZ, 0xc0, !PT ;  /* 0xfffffffc02007812 */ /* 0x000fe400078ec0ff */
[----:B------:R-:W-:Y:S01]  /*d560*/  F2FP.PACK_AB R24, R24, R154 ;  /* 0x0000009a1818723e */ /* 0x000fe200000000ff */
[C---:B------:R-:W-:Y:S01]  /*d570*/  IMAD.SHL.U32 R2, R4.reuse, 0x40, RZ ;  /* 0x0000004004027824 */ /* 0x040fe200078e00ff */
[----:B------:R-:W-:Y:S01]  /*d580*/  LOP3.LUT R3, R4, 0x1, RZ, 0xc0, !PT ;  /* 0x0000000104037812 */ /* 0x000fe200078ec0ff */
[----:B------:R-:W-:Y:S01]  /*d590*/  IMAD.IADD R18, R41, 0x1, -R0 ;  /* 0x0000000129127824 */ /* 0x000fe200078e0a00 */
[----:B------:R-:W-:-:S02]  /*d5a0*/  F2FP.PACK_AB R21, R165, R164 ;  /* 0x000000a4a515723e */ /* 0x000fc400000000ff */
[----:B------:R-:W-:Y:S01]  /*d5b0*/  LOP3.LUT R2, R2, 0x1c0, RZ, 0xc0, !PT ;  /* 0x000001c002027812 */ /* 0x000fe200078ec0ff */
[----:B------:R-:W-:Y:S01]  /*d5c0*/  IMAD R0, R35, 0x200, R18 ;  /* 0x0000020023007824 */ /* 0x000fe200078e0212 */
[----:B------:R-:W-:Y:S02]  /*d5d0*/  ISETP.NE.U32.AND P0, PT, R3, 0x1, PT ;  /* 0x000000010300780c */ /* 0x000fe40003f05070 */
[----:B------:R-:W-:Y:S02]  /*d5e0*/  LEA.HI R2, R2, R2, RZ, 0x1d ;  /* 0x0000000202027211 */ /* 0x000fe400078fe8ff */
[----:B------:R-:W-:Y:S02]  /*d5f0*/  R2P PR, R4, 0x6 ;  /* 0x0000000604007804 */ /* 0x000fe40000000000 */
[----:B------:R-:W-:Y:S01]  /*d600*/  SEL R6, R6, 0x10, !P0 ;  /* 0x0000001006067807 */ /* 0x000fe20004000000 */
[----:B------:R-:W-:Y:S01]  /*d610*/  IMAD.U32 R2, R0, 0x2, R2 ;  /* 0x0000000200027824 */ /* 0x000fe200078e0002 */
[----:B------:R-:W-:-:S02]  /*d620*/  F2FP.PACK_AB R17, R17, R166 ;  /* 0x000000a61111723e */ /* 0x000fc400000000ff */
[----:B------:R-:W-:Y:S01]  /*d630*/  F2FP.PACK_AB R23, R23, R156 ;  /* 0x0000009c1717723e */ /* 0x000fe200000000ff */
[----:B------:R-:W-:Y:S01]  /*d640*/  IMAD.SHL.U32 R2, R2, 0x2, RZ ;  /* 0x0000000202027824 */ /* 0x000fe200078e00ff */
[----:B------:R-:W-:Y:S01]  /*d650*/  BAR.SYNC.DEFER_BLOCKING 0x1, 0x80 ;  /* 0x0042000000007b1d */ /* 0x000fe20000010000 */
[----:B------:R-:W-:Y:S02]  /*d660*/  F2FP.PACK_AB R22, R22, R158 ;  /* 0x0000009e1616723e */ /* 0x000fe400000000ff */
[C---:B------:R-:W-:Y:S01]  /*d670*/  IMAD.IADD R3, R2.reuse, 0x1, R6 ;  /* 0x0000000102037824 */ /* 0x040fe200078e0206 */
[C---:B------:R-:W-:Y:S02]  /*d680*/  IADD3 R4, R2.reuse, 0x80, RZ ;  /* 0x0000008002047810 */ /* 0x040fe40007ffe0ff */
[----:B------:R-:W-:Y:S02]  /*d690*/  IADD3 R0, R2, 0xc0, RZ ;  /* 0x000000c002007810 */ /* 0x000fe40007ffe0ff */
[----:B------:R-:W-:-:S02]  /*d6a0*/  @P2 IADD3 R0, R4, -0x40, RZ ;  /* 0xffffffc004002810 */ /* 0x000fc40007ffe0ff */
[----:B------:R-:W-:Y:S02]  /*d6b0*/  F2FP.PACK_AB R20, R20, R160 ;  /* 0x000000a01414723e */ /* 0x000fe400000000ff */
[----:B------:R-:W-:Y:S02]  /*d6c0*/  F2FP.PACK_AB R27, R27, R162 ;  /* 0x000000a21b1b723e */ /* 0x000fe400000000ff */
[----:B------:R-:W-:Y:S02]  /*d6d0*/  F2FP.PACK_AB R19, R19, R168 ;  /* 0x000000a81313723e */ /* 0x000fe400000000ff */
[----:B------:R-:W-:Y:S02]  /*d6e0*/  F2FP.PACK_AB R16, R16, R170 ;  /* 0x000000aa1010723e */ /* 0x000fe400000000ff */
[----:B------:R-:W-:Y:S02]  /*d6f0*/  F2FP.PACK_AB R12, R12, R180 ;  /* 0x000000b40c0c723e */ /* 0x000fe400000000ff */
[----:B------:R-:W-:-:S02]  /*d700*/  F2FP.PACK_AB R11, R183, R182 ;  /* 0x000000b6b70b723e */ /* 0x000fc400000000ff */
[----:B------:R-:W-:Y:S01]  /*d710*/  F2FP.PACK_AB R13, R13, R172 ;  /* 0x000000ac0d0d723e */ /* 0x000fe200000000ff */
[----:B------:R1:W-:Y:S01]  /*d720*/  STS [R2+0x80], R5 ;  /* 0x0000800502007388 */ /* 0x0003e20000000800 */
[----:B------:R-:W-:Y:S02]  /*d730*/  F2FP.PACK_AB R15, R15, R174 ;  /* 0x000000ae0f0f723e */ /* 0x000fe400000000ff */
[----:B------:R-:W-:Y:S01]  /*d740*/  F2FP.PACK_AB R10, R177, R176 ;  /* 0x000000b0b10a723e */ /* 0x000fe200000000ff */
[----:B------:R-:W-:Y:S01]  /*d750*/  STS [R2+0x480], R7 ;  /* 0x0004800702007388 */ /* 0x000fe20000000800 */
[----:B------:R-:W-:Y:S02]  /*d760*/  F2FP.PACK_AB R9, R179, R178 ;  /* 0x000000b2b309723e */ /* 0x000fe400000000ff */
[----:B------:R-:W-:Y:S01]  /*d770*/  ISETP.NE.U32.AND P0, PT, RZ, c[0x0][0x500], PT ;  /* 0x00014000ff007a0c */ /* 0x000fe20003f05070 */
[----:B------:R3:W-:Y:S03]  /*d780*/  STS [R3+0x80], R8 ;  /* 0x0000800803007388 */ /* 0x0007e60000000800 */
[----:B------:R-:W-:Y:S01]  /*d790*/  ISETP.NE.AND.EX P0, PT, RZ, c[0x0][0x504], PT, P0 ;  /* 0x00014100ff007a0c */ /* 0x000fe20003f05300 */
[----:B------:R-:W-:Y:S04]  /*d7a0*/  STS [R3+0x480], R30 ;  /* 0x0004801e03007388 */ /* 0x000fe80000000800 */
[----:B------:R-:W-:Y:S04]  /*d7b0*/  STS [R2+0x2080], R34 ;  /* 0x0020802202007388 */ /* 0x000fe80000000800 */
[----:B------:R4:W-:Y:S04]  /*d7c0*/  STS [R2+0x2480], R122 ;  /* 0x0024807a02007388 */ /* 0x0009e80000000800 */
[----:B------:R-:W-:Y:S01]  /*d7d0*/  STS [R3+0x2080], R33 ;  /* 0x0020802103007388 */ /* 0x000fe20000000800 */
[----:B-1----:R-:W-:-:S03]  /*d7e0*/  IMAD.MOV.U32 R5, RZ, RZ, 0x20 ;  /* 0x00000020ff057424 */ /* 0x002fc600078e00ff */
[----:B------:R1:W-:Y:S02]  /*d7f0*/  STS [R3+0x2480], R130 ;  /* 0x0024808203007388 */ /* 0x0003e40000000800 */
[----:B---3--:R-:W-:Y:S02]  /*d800*/  SEL R8, R5, 0xffffffe0, !P1 ;  /* 0xffffffe005087807 */ /* 0x008fe40004800000 */
[----:B------:R-:W-:-:S03]  /*d810*/  ISETP.NE.U32.AND P1, PT, RZ, c[0x0][0x508], PT ;  /* 0x00014200ff007a0c */ /* 0x000fc60003f25070 */
[----:B------:R-:W-:Y:S01]  /*d820*/  IMAD.IADD R5, R2, 0x1, R8 ;  /* 0x0000000102057824 */ /* 0x000fe200078e0208 */
[----:B------:R-:W-:Y:S01]  /*d830*/  ISETP.NE.AND.EX P1, PT, RZ, c[0x0][0x50c], PT, P1 ;  /* 0x00014300ff007a0c */ /* 0x000fe20003f25310 */
[----:B------:R-:W-:-:S03]  /*d840*/  IMAD.IADD R4, R8, 0x1, R3 ;  /* 0x0000000108047824 */ /* 0x000fc600078e0203 */
[----:B------:R-:W-:Y:S01]  /*d850*/  STS [R5+0x80], R29 ;  /* 0x0000801d05007388 */ /* 0x000fe20000000800 */
[----:B----4-:R-:W-:-:S03]  /*d860*/  IADD3 R2, R8, 0x400, R0 ;  /* 0x0000040008027810 */ /* 0x010fc60007ffe000 */
[----:B------:R-:W-:Y:S02]  /*d870*/  STS [R5+0x480], R28 ;  /* 0x0004801c05007388 */ /* 0x000fe40000000800 */
[C---:B------:R-:W-:Y:S02]  /*d880*/  IMAD.IADD R7, R6.reuse, 0x1, R2 ;  /* 0x0000000106077824 */ /* 0x040fe400078e0202 */
[----:B------:R-:W-:Y:S01]  /*d890*/  STS [R4+0x80], R14 ;  /* 0x0000800e04007388 */ /* 0x000fe20000000800 */
[----:B------:R-:W-:-:S03]  /*d8a0*/  IMAD.IADD R2, R6, 0x1, R0 ;  /* 0x0000000106027824 */ /* 0x000fc600078e0200 */
[----:B------:R-:W-:Y:S01]  /*d8b0*/  STS [R4+0x480], R26 ;  /* 0x0004801a04007388 */ /* 0x000fe20000000800 */
[----:B-1----:R-:W-:-:S03]  /*d8c0*/  IMAD.IADD R3, R8, 0x1, R2 ;  /* 0x0000000108037824 */ /* 0x002fc600078e0202 */
[----:B------:R-:W-:Y:S04]  /*d8d0*/  STS [R5+0x2080], R32 ;  /* 0x0020802005007388 */ /* 0x000fe80000000800 */
[----:B------:R-:W-:Y:S04]  /*d8e0*/  STS [R5+0x2480], R142 ;  /* 0x0024808e05007388 */ /* 0x000fe80000000800 */
[----:B------:R-:W-:Y:S04]  /*d8f0*/  STS [R4+0x2080], R31 ;  /* 0x0020801f04007388 */ /* 0x000fe80000000800 */
[----:B------:R-:W-:Y:S04]  /*d900*/  STS [R4+0x2480], R146 ;  /* 0x0024809204007388 */ /* 0x000fe80000000800 */
[----:B------:R-:W-:Y:S04]  /*d910*/  STS [R0], R25 ;  /* 0x0000001900007388 */ /* 0x000fe80000000800 */
[----:B------:R-:W-:Y:S04]  /*d920*/  STS [R0+0x400], R24 ;  /* 0x0004001800007388 */ /* 0x000fe80000000800 */
[----:B------:R-:W-:Y:S04]  /*d930*/  STS [R2], R21 ;  /* 0x0000001502007388 */ /* 0x000fe80000000800 */
[----:B------:R-:W-:Y:S04]  /*d940*/  STS [R2+0x400], R17 ;  /* 0x0004001102007388 */ /* 0x000fe80000000800 */
[----:B------:R-:W-:Y:S04]  /*d950*/  STS [R0+0x2000], R23 ;  /* 0x0020001700007388 */ /* 0x000fe80000000800 */
[----:B------:R1:W-:Y:S04]  /*d960*/  STS [R0+0x2400], R22 ;  /* 0x0024001600007388 */ /* 0x0003e80000000800 */
[----:B------:R-:W-:Y:S04]  /*d970*/  STS [R2+0x2000], R20 ;  /* 0x0020001402007388 */ /* 0x000fe80000000800 */
[----:B------:R3:W-:Y:S01]  /*d980*/  STS [R2+0x2400], R27 ;  /* 0x0024001b02007388 */ /* 0x0007e20000000800 */
[----:B-1----:R-:W-:-:S05]  /*d990*/  IMAD.IADD R0, R8, 0x1, R0 ;  /* 0x0000000108007824 */ /* 0x002fca00078e0200 */
[----:B------:R-:W-:Y:S01]  /*d9a0*/  STS [R0], R19 ;  /* 0x0000001300007388 */ /* 0x000fe20000000800 */
[----:B---3--:R-:W-:-:S03]  /*d9b0*/  IMAD.MOV.U32 R2, RZ, RZ, 0x4 ;  /* 0x00000004ff027424 */ /* 0x008fc600078e00ff */
[----:B------:R-:W-:Y:S04]  /*d9c0*/  STS [R0+0x400], R16 ;  /* 0x0004001000007388 */ /* 0x000fe80000000800 */
[----:B------:R-:W-:Y:S04]  /*d9d0*/  STS [R3], R12 ;  /* 0x0000000c03007388 */ /* 0x000fe80000000800 */
[----:B------:R-:W-:Y:S04]  /*d9e0*/  STS [R7], R11 ;  /* 0x0000000b07007388 */ /* 0x000fe80000000800 */
[----:B------:R-:W-:Y:S04]  /*d9f0*/  STS [R0+0x2000], R13 ;  /* 0x0020000d00007388 */ /* 0x000fe80000000800 */
[----:B------:R1:W-:Y:S04]  /*da00*/  STS [R0+0x2400], R15 ;  /* 0x0024000f00007388 */ /* 0x0003e80000000800 */
[----:B------:R3:W-:Y:S04]  /*da10*/  STS [R3+0x2000], R10 ;  /* 0x0020000a03007388 */ /* 0x0007e80000000800 */
[----:B------:R4:W-:Y:S01]  /*da20*/  STS [R7+0x2000], R9 ;  /* 0x0020000907007388 */ /* 0x0009e20000000800 */
[----:B--2---:R-:W-:-:S03]  /*da30*/  IMAD.WIDE R4, R43, R2, c[0x0][0x500] ;  /* 0x000140002b047625 */ /* 0x004fc600078e0202 */
[----:B------:R-:W-:Y:S06]  /*da40*/  BAR.SYNC.DEFER_BLOCKING 0x1, 0x80 ;  /* 0x0042000000007b1d */ /* 0x000fec0000010000 */
[----:B-1----:R-:W2:Y:S01]  /*da50*/  @P0 LDG.E R0, [R4.64] ;  /* 0x0000000804000981 */ /* 0x002ea2000c1e1900 */
[----:B------:R-:W-:Y:S02]  /*da60*/  IMAD.MOV.U32 R17, RZ, RZ, c[0x0][0x388] ;  /* 0x0000e200ff117624 */ /* 0x000fe400078e00ff */
[----:B---3--:R-:W-:-:S05]  /*da70*/  @P1 IMAD.WIDE R2, R43, R2, c[0x0][0x508] ;  /* 0x000142002b021625 */ /* 0x008fca00078e0202 */
[----:B------:R1:W5:Y:S02]  /*da80*/  @P1 LDG.E R17, [R2.64] ;  /* 0x0000000802111981 */ /* 0x000364000c1e1900 */
[----:B-1----:R-:W-:Y:S02]  /*da90*/  CS2R R2, SRZ ;  /* 0x0000000000027805 */ /* 0x002fe4000001ff00 */
[--C-:B--2---:R-:W-:Y:S01]  /*daa0*/  @P0 SHF.R.S32.HI R3, RZ, 0x1f, R0.reuse ;  /* 0x0000001fff030819 */ /* 0x104fe20000011400 */
[----:B------:R-:W-:Y:S01]  /*dab0*/  @P0 IMAD.MOV.U32 R2, RZ, RZ, R0 ;  /* 0x000000ffff020224 */ /* 0x000fe200078e0000 */
[----:B------:R-:W-:Y:S05]  /*dac0*/  @P1 BRA `(.L_x_35) ;  /* 0x0000004000001947 */ /* 0x000fea0003800000 */
[----:B----4-:R-:W-:Y:S05]  /*dad0*/  @!P0 BRA `(.L_x_35) ;  /* 0x0000003000008947 */ /* 0x010fea0003800000 */
[----:B------:R-:W2:Y:S04]  /*dae0*/  LDG.E R6, [R4.64] ;  /* 0x0000000804067981 */ /* 0x000ea8000c1e1900 */
[----:B------:R-:W2:Y:S02]  /*daf0*/  LDG.E R0, [R4.64+0x4] ;  /* 0x0000040804007981 */ /* 0x000ea4000c1e1900 */
[----:B--2--5:R-:W-:-:S02]  /*db00*/  IADD3 R17, -R6, R0, RZ ;  /* 0x0000000006117210 */ /* 0x024fc40007ffe1ff */
.L_x_35:
[----:B----4-:R-:W-:Y:S01]  /*db10*/  IMAD.MOV.U32 R4, RZ, RZ, c[0x0][0x4e8] ;  /* 0x00013a00ff047624 */ /* 0x010fe200078e00ff */
[----:B------:R-:W-:Y:S01]  /*db20*/  LEA.HI R6, R18, R18, RZ, 0x1 ;  /* 0x0000001212067211 */ /* 0x000fe200078f08ff */
[----:B------:R-:W1:Y:S01]  /*db30*/  S2R R19, SR_CTAID.Y ;  /* 0x0000000000137919 */ /* 0x000e620000002600 */
[----:B------:R-:W-:Y:S01]  /*db40*/  LEA.HI R20, R42, R41, RZ, 0x3 ;  /* 0x000000292a147211 */ /* 0x000fe200078f18ff */
[----:B------:R-:W-:Y:S01]  /*db50*/  IMAD R7, R3, c[0x0][0x3a0], RZ ;  /* 0x0000e80003077a24 */ /* 0x000fe200078e02ff */
[----:B------:R-:W-:Y:S01]  /*db60*/  LOP3.LUT R0, R6, 0x1ffffffe, RZ, 0xc0, !PT ;  /* 0x1ffffffe06007812 */ /* 0x000fe200078ec0ff */
[----:B------:R-:W2:Y:S01]  /*db70*/  S2R R23, SR_CTAID.X ;  /* 0x0000000000177919 */ /* 0x000ea20000002500 */
[----:B------:R-:W-:Y:S01]  /*db80*/  ISETP.NE.AND P2, PT, R4, 0x1, PT ;  /* 0x000000010400780c */ /* 0x000fe20003f45270 */
[----:B------:R-:W-:Y:S01]  /*db90*/  IMAD.SHL.U32 R8, R6, 0x20, RZ ;  /* 0x0000002006087824 */ /* 0x000fe200078e00ff */
[----:B------:R-:W-:Y:S01]  /*dba0*/  LOP3.LUT R4, R36, 0xffffffe0, RZ, 0xc0, !PT ;  /* 0xffffffe024047812 */ /* 0x000fe200078ec0ff */
[----:B------:R-:W-:Y:S01]  /*dbb0*/  IMAD.IADD R10, R18, 0x1, -R0 ;  /* 0x00000001120a7824 */ /* 0x000fe200078e0a00 */
[----:B------:R-:W-:Y:S01]  /*dbc0*/  SHF.R.S32.HI R9, RZ, 0x1f, R35 ;  /* 0x0000001fff097819 */ /* 0x000fe20000011423 */
[----:B------:R-:W-:Y:S01]  /*dbd0*/  IMAD R6, R2, c[0x0][0x3a4], R7 ;  /* 0x0000e90002067a24 */ /* 0x000fe200078e0207 */
[----:B------:R-:W-:Y:S01]  /*dbe0*/  LOP3.LUT R5, R20, 0xfffffff8, RZ, 0xc0, !PT ;  /* 0xfffffff814057812 */ /* 0x000fe200078ec0ff */
[----:B------:R-:W-:Y:S01]  /*dbf0*/  IMAD.IADD R0, R41, 0x1, -R4 ;  /* 0x0000000129007824 */ /* 0x000fe200078e0a04 */
[----:B------:R-:W-:-:S02]  /*dc00*/  LEA.HI R9, R9, R35, RZ, 0x2 ;  /* 0x0000002309097211 */ /* 0x000fc400078f10ff */
[----:B------:R-:W-:Y:S01]  /*dc10*/  LOP3.LUT R8, R8, 0xffffffc0, RZ, 0xc0, !PT ;  /* 0xffffffc008087812 */ /* 0x000fe200078ec0ff */
[----:B------:R-:W-:Y:S01]  /*dc20*/  IMAD.IADD R13, R41, 0x1, -R5 ;  /* 0x00000001290d7824 */ /* 0x000fe200078e0a05 */
[----:B------:R-:W-:Y:S01]  /*dc30*/  SHF.R.S32.HI R11, RZ, 0x1f, R0 ;  /* 0x0000001fff0b7819 */ /* 0x000fe20000011400 */
[----:B------:R-:W-:Y:S01]  /*dc40*/  IMAD.WIDE.U32 R4, R2, c[0x0][0x3a0], RZ ;  /* 0x0000e80002047a25 */ /* 0x000fe200078e00ff */
[----:B------:R-:W-:Y:S02]  /*dc50*/  LOP3.LUT R9, R9, 0xffffffc, RZ, 0xc0, !PT ;  /* 0x0ffffffc09097812 */ /* 0x000fe400078ec0ff */
[----:B------:R-:W-:Y:S01]  /*dc60*/  LEA.HI R7, R11, R0, RZ, 0x2 ;  /* 0x000000000b077211 */ /* 0x000fe200078f10ff */
[----:B------:R-:W-:Y:S01]  /*dc70*/  IMAD.IADD R5, R5, 0x1, R6 ;  /* 0x0000000105057824 */ /* 0x000fe200078e0206 */
[----:B------:R-:W-:Y:S01]  /*dc80*/  LOP3.LUT P1, RZ, R0, 0x3, RZ, 0xc0, !PT ;  /* 0x0000000300ff7812 */ /* 0x000fe2000782c0ff */
[----:B------:R-:W-:Y:S01]  /*dc90*/  IMAD.IADD R0, R35, 0x1, -R9 ;  /* 0x0000000123007824 */ /* 0x000fe200078e0a09 */
[----:B------:R-:W-:Y:S01]  /*dca0*/  SHF.R.S32.HI R6, RZ, 0x2, R7 ;  /* 0x00000002ff067819 */ /* 0x000fe20000011407 */
[----:B------:R-:W-:Y:S01]  /*dcb0*/  IMAD R8, R10, 0x8, R8 ;  /* 0x000000080a087824 */ /* 0x000fe200078e0208 */
[----:B-1----:R-:W-:Y:S01]  /*dcc0*/  SHF.R.S32.HI R7, RZ, 0x1f, R19 ;  /* 0x0000001fff077819 */ /* 0x002fe20000011413 */
[----:B------:R-:W-:Y:S01]  /*dcd0*/  IMAD.WIDE.U32 R14, R19, c[0x0][0x490], R2 ;  /* 0x00012400130e7a25 */ /* 0x000fe200078e0002 */
[----:B------:R-:W-:-:S02]  /*dce0*/  SHF.R.S32.HI R20, RZ, 0x3, R20 ;  /* 0x00000003ff147819 */ /* 0x000fc40000011414 */
[----:B------:R-:W-:Y:S01]  /*dcf0*/  LEA.HI R22, R42, R41, RZ, 0x6 ;  /* 0x000000292a167211 */ /* 0x000fe200078f30ff */
[----:B------:R-:W-:Y:S02]  /*dd00*/  IMAD R16, R0, 0x10, R6 ;  /* 0x0000001000107824 */ /* 0x000fe400078e0206 */
[C---:B------:R-:W-:Y:S02]  /*dd10*/  IMAD R9, R7.reuse, c[0x0][0x490], RZ ;  /* 0x0001240007097a24 */ /* 0x040fe400078e02ff */
[----:B------:R-:W-:Y:S02]  /*dd20*/  IMAD.IADD R0, R16, 0x1, R8 ;  /* 0x0000000110007824 */ /* 0x000fe400078e0208 */
[----:B------:R-:W-:Y:S02]  /*dd30*/  IMAD R12, R7, c[0x0][0x3e8], RZ ;  /* 0x0000fa00070c7a24 */ /* 0x000fe400078e02ff */
[----:B------:R-:W-:Y:S02]  /*dd40*/  IMAD.SHL.U32 R7, R20, 0x40, RZ ;  /* 0x0000004014077824 */ /* 0x000fe400078e00ff */
[----:B--2---:R-:W-:-:S02]  /*dd50*/  IMAD R6, R23, 0x80, R0 ;  /* 0x0000008017067824 */ /* 0x004fc400078e0200 */
[----:B------:R-:W-:Y:S01]  /*dd60*/  IMAD R9, R19, c[0x0][0x494], R9 ;  /* 0x0001250013097a24 */ /* 0x000fe200078e0209 */
[----:B------:R-:W-:Y:S01]  /*dd70*/  LOP3.LUT R7, R7, 0x1c0, RZ, 0xc0, !PT ;  /* 0x000001c007077812 */ /* 0x000fe200078ec0ff */
[----:B------:R-:W-:Y:S02]  /*dd80*/  IMAD.SHL.U32 R8, R13, 0x8, RZ ;  /* 0x000000080d087824 */ /* 0x000fe400078e00ff */
[----:B------:R-:W-:-:S03]  /*dd90*/  @P2 IMAD.HI.U32 R10, R6, c[0x0][0x4ec], RZ ;  /* 0x00013b00060a2a27 */ /* 0x000fc600078e00ff */
[----:B------:R-:W-:Y:S01]  /*dda0*/  LOP3.LUT R11, R7, 0x38, R8, 0xf8, !PT ;  /* 0x00000038070b7812 */ /* 0x000fe200078ef808 */
[----:B------:R-:W-:Y:S01]  /*ddb0*/  IMAD.WIDE.U32 R2, R19, c[0x0][0x3e8], R4 ;  /* 0x0000fa0013027a25 */ /* 0x000fe200078e0004 */
[----:B------:R-:W-:Y:S02]  /*ddc0*/  SHF.R.U32.HI R7, RZ, 0x3, R7 ;  /* 0x00000003ff077819 */ /* 0x000fe40000011607 */
[----:B------:R-:W-:Y:S01]  /*ddd0*/  ISETP.GE.AND P6, PT, R8, c[0x0][0x3c8], PT ;  /* 0x0000f20008007a0c */ /* 0x000fe20003fc6270 */
[----:B------:R-:W-:Y:S01]  /*dde0*/  IMAD.IADD R5, R15, 0x1, R9 ;  /* 0x000000010f057824 */ /* 0x000fe200078e0209 */
[----:B------:R-:W-:Y:S01]  /*ddf0*/  SHF.R.S32.HI R9, RZ, 0x1f, R43 ;  /* 0x0000001fff097819 */ /* 0x000fe2000001142b */
[----:B------:R-:W-:Y:S01]  /*de00*/  IMAD.MOV.U32 R0, RZ, RZ, R6 ;  /* 0x000000ffff007224 */ /* 0x000fe200078e0006 */
[----:B------:R-:W-:Y:S01]  /*de10*/  @P2 SHF.R.U32.HI R0, RZ, c[0x0][0x4f0], R10 ;  /* 0x00013c00ff002a19 */ /* 0x000fe2000001160a */
[----:B------:R-:W-:Y:S01]  /*de20*/  IMAD R12, R19, c[0x0][0x3ec], R12 ;  /* 0x0000fb00130c7a24 */ /* 0x000fe200078e020c */
[----:B------:R-:W-:Y:S01]  /*de30*/  SEL R9, R9, RZ, !P0 ;  /* 0x000000ff09097207 */ /* 0x000fe20004000000 */
[----:B------:R-:W-:Y:S01]  /*de40*/  IMAD.MOV.U32 R4, RZ, RZ, R14 ;  /* 0x000000ffff047224 */ /* 0x000fe200078e000e */
[----:B------:R-:W-:Y:S01]  /*de50*/  SEL R10, R43, RZ, !P0 ;  /* 0x000000ff2b0a7207 */ /* 0x000fe20004000000 */
[----:B------:R-:W-:Y:S01]  /*de60*/  IMAD.IADD R3, R3, 0x1, R12 ;  /* 0x0000000103037824 */ /* 0x000fe200078e020c */
[----:B------:R-:W-:Y:S01]  /*de70*/  LOP3.LUT R21, R11, R7, RZ, 0x3c, !PT ;  /* 0x000000070b157212 */ /* 0x000fe200078e3cff */
[----:B------:R-:W-:Y:S01]  /*de80*/  IMAD R7, R13, 0x10, R20 ;  /* 0x000000100d077824 */ /* 0x000fe200078e0214 */
[----:B------:R-:W-:Y:S01]  /*de90*/  SHF.R.S32.HI R53, RZ, 0x1f, R8 ;  /* 0x0000001fff357819 */ /* 0x000fe20000011408 */
[----:B------:R-:W-:-:S02]  /*dea0*/  IMAD.MOV R12, RZ, RZ, -R0 ;  /* 0x000000ffff0c7224 */ /* 0x000fc400078e0a00 */
[----:B------:R-:W-:Y:S02]  /*deb0*/  IMAD R13, R9, c[0x0][0x498], RZ ;  /* 0x00012600090d7a24 */ /* 0x000fe400078e02ff */
[----:B------:R-:W-:-:S04]  /*dec0*/  IMAD.WIDE.U32 R4, R10, c[0x0][0x498], R4 ;  /* 0x000126000a047a25 */ /* 0x000fc800078e0004 */
[----:B------:R-:W-:Y:S01]  /*ded0*/  IMAD R11, R23, 0x80, R7 ;  /* 0x00000080170b7824 */ /* 0x000fe200078e0207 */
[----:B------:R-:W-:Y:S01]  /*dee0*/  IADD3 R4, P0, R0, R4, RZ ;  /* 0x0000000400047210 */ /* 0x000fe20007f1e0ff */
[----:B------:R-:W-:Y:S02]  /*def0*/  IMAD R7, R12, c[0x0][0x4e8], R6 ;  /* 0x00013a000c077a24 */ /* 0x000fe400078e0206 */
[----:B------:R-:W-:Y:S01]  /*df00*/  IMAD R12, R10, c[0x0][0x49c], R13 ;  /* 0x000127000a0c7a24 */ /* 0x000fe200078e020d */
[----:B------:R-:W-:Y:S01]  /*df10*/  SHF.R.S32.HI R13, RZ, 0x1f, R0 ;  /* 0x0000001fff0d7819 */ /* 0x000fe20000011400 */
[----:B------:R-:W-:Y:S01]  /*df20*/  IMAD R0, R9, c[0x0][0x3f0], RZ ;  /* 0x0000fc0009007a24 */ /* 0x000fe200078e02ff */
[----:B------:R-:W-:Y:S01]  /*df30*/  SHF.R.S32.HI R9, RZ, 0x1f, R7 ;  /* 0x0000001fff097819 */ /* 0x000fe20000011407 */
[----:B------:R-:W-:Y:S01]  /*df40*/  @P2 IMAD.HI.U32 R14, R11, c[0x0][0x4ec], RZ ;  /* 0x00013b000b0e2a27 */ /* 0x000fe200078e00ff */
[----:B------:R-:W-:-:S03]  /*df50*/  IADD3.X R5, R13, R5, R12, P0, !PT ;  /* 0x000000050d057210 */ /* 0x000fc600007fe40c */
[----:B------:R-:W-:Y:S02]  /*df60*/  IMAD R12, R10, c[0x0][0x3f4], R0 ;  /* 0x0000fd000a0c7a24 */ /* 0x000fe400078e0200 */
[----:B------:R-:W-:Y:S02]  /*df70*/  IMAD R0, R9, c[0x0][0x488], RZ ;  /* 0x0001220009007a24 */ /* 0x000fe400078e02ff */
[----:B------:R-:W-:Y:S01]  /*df80*/  IMAD.MOV.U32 R6, RZ, RZ, R11 ;  /* 0x000000ffff067224 */ /* 0x000fe200078e000b */
[----:B------:R-:W-:Y:S01]  /*df90*/  @P2 SHF.R.U32.HI R6, RZ, c[0x0][0x4f0], R14 ;  /* 0x00013c00ff062a19 */ /* 0x000fe2000001160e */
[----:B------:R-:W-:-:S04]  /*dfa0*/  IMAD.WIDE.U32 R4, R7, c[0x0][0x488], R4 ;  /* 0x0001220007047a25 */ /* 0x000fc800078e0004 */
[----:B------:R-:W-:Y:S01]  /*dfb0*/  IMAD R9, R7, c[0x0][0x48c], R0 ;  /* 0x0001230007097a24 */ /* 0x000fe200078e0200 */
[----:B------:R-:W-:Y:S01]  /*dfc0*/  LEA R7, P0, R4, c[0x0][0x450], 0x2 ;  /* 0x0001140004077a11 */ /* 0x000fe200078010ff */
[----:B------:R-:W-:Y:S01]  /*dfd0*/  IMAD.WIDE.U32 R2, R10, c[0x0][0x3f0], R2 ;  /* 0x0000fc000a027a25 */ /* 0x000fe200078e0002 */
[----:B------:R-:W-:-:S03]  /*dfe0*/  SHF.R.S32.HI R10, RZ, 0x1f, R6 ;  /* 0x0000001fff0a7819 */ /* 0x000fc60000011406 */
[----:B------:R-:W-:Y:S01]  /*dff0*/  IMAD.IADD R5, R5, 0x1, R9 ;  /* 0x0000000105057824 */ /* 0x000fe200078e0209 */
[----:B------:R-:W-:Y:S01]  /*e000*/  SHFL.IDX PT, R14, R7, 0x1, 0x1c1f ;  /* 0x003c1f00070e7f89 */ /* 0x000fe200000e0000 */
[----:B------:R-:W-:Y:S02]  /*e010*/  IMAD R0, R10, c[0x0][0x3e0], RZ ;  /* 0x0000f8000a007a24 */ /* 0x000fe400078e02ff */
[----:B------:R-:W-:Y:S01]  /*e020*/  IMAD.MOV R18, RZ, RZ, -R6 ;  /* 0x000000ffff127224 */ /* 0x000fe200078e0a06 */
[----:B------:R-:W-:Y:S01]  /*e030*/  LEA.HI.X R4, R4, c[0x0][0x454], R5, 0x2, P0 ;  /* 0x0001150004047a11 */ /* 0x000fe200000f1405 */
[----:B------:R-:W-:Y:S01]  /*e040*/  IMAD R9, R6, c[0x0][0x3e4], R0 ;  /* 0x0000f90006097a24 */ /* 0x000fe200078e0200 */
[----:B------:R-:W-:Y:S01]  /*e050*/  SHFL.IDX PT, R10, R7, 0x3, 0x1c1f ;  /* 0x007c1f00070a7f89 */ /* 0x000fe200000e0000 */
[----:B------:R-:W-:Y:S02]  /*e060*/  IMAD.IADD R3, R3, 0x1, R12 ;  /* 0x0000000103037824 */ /* 0x000fe400078e020c */
[----:B-----5:R-:W-:Y:S01]  /*e070*/  IMAD R0, R17, c[0x0][0x4e8], RZ ;  /* 0x00013a0011007a24 */ /* 0x020fe200078e02ff */
[----:B------:R-:W-:Y:S01]  /*e080*/  SHFL.IDX PT, R15, R4, 0x1, 0x1c1f ;  /* 0x003c1f00040f7f89 */ /* 0x000fe200000e0000 */
[----:B------:R-:W-:-:S02]  /*e090*/  IMAD R5, R23, 0x80, R16 ;  /* 0x0000008017057824 */ /* 0x000fc400078e0210 */
[----:B------:R-:W-:Y:S01]  /*e0a0*/  IMAD R18, R18, c[0x0][0x4e8], R11 ;  /* 0x00013a0012127a24 */ /* 0x000fe200078e020b */
[----:B------:R-:W-:Y:S01]  /*e0b0*/  SHFL.IDX PT, R16, R7, RZ, 0x1c1f ;  /* 0x001c1fff07107589 */ /* 0x000fe200000e0000 */
[----:B------:R-:W-:Y:S01]  /*e0c0*/  IMAD.WIDE.U32 R2, R6, c[0x0][0x3e0], R2 ;  /* 0x0000f80006027a25 */ /* 0x000fe200078e0002 */
[-C--:B------:R-:W-:Y:S02]  /*e0d0*/  ISETP.GE.OR P4, PT, R5, R0.reuse, P1 ;  /* 0x000000000500720c */ /* 0x080fe40000f86670 */
[----:B------:R-:W1:Y:S01]  /*e0e0*/  SHFL.IDX PT, R17, R4, RZ, 0x1c1f ;  /* 0x001c1fff04117589 */ /* 0x000e6200000e0000 */
[----:B------:R-:W-:Y:S01]  /*e0f0*/  SHF.R.S32.HI R6, RZ, 0x1f, R18 ;  /* 0x0000001fff067819 */ /* 0x000fe20000011412 */
[----:B------:R-:W-:Y:S01]  /*e100*/  IMAD.IADD R3, R3, 0x1, R9 ;  /* 0x0000000103037824 */ /* 0x000fe200078e0209 */
[----:B------:R-:W-:Y:S01]  /*e110*/  IADD3 R9, R5, 0x8, RZ ;  /* 0x0000000805097810 */ /* 0x000fe20007ffe0ff */
[----:B------:R2:W-:Y:S02]  /*e120*/  SHFL.IDX PT, R12, R7, 0x2, 0x1c1f ;  /* 0x005c1f00070c7f89 */ /* 0x0005e400000e0000 */
[----:B------:R-:W-:Y:S01]  /*e130*/  IMAD R6, R6, c[0x0][0x3d8], RZ ;  /* 0x0000f60006067a24 */ /* 0x000fe200078e02ff */
[----:B------:R-:W-:Y:S01]  /*e140*/  ISETP.GE.OR P3, PT, R9, R0, P1 ;  /* 0x000000000900720c */ /* 0x000fe20000f66670 */
[----:B------:R-:W3:Y:S01]  /*e150*/  SHFL.IDX PT, R13, R4, 0x2, 0x1c1f ;  /* 0x005c1f00040d7f89 */ /* 0x000ee200000e0000 */
[----:B------:R-:W-:-:S02]  /*e160*/  IMAD.SHL.U32 R9, R22, 0x8, RZ ;  /* 0x0000000816097824 */ /* 0x000fc400078e00ff */
[C---:B------:R-:W-:Y:S01]  /*e170*/  IMAD R19, R18.reuse, c[0x0][0x3dc], R6 ;  /* 0x0000f70012137a24 */ /* 0x040fe200078e0206 */
[----:B------:R4:W3:Y:S04]  /*e180*/  SHFL.IDX PT, R11, R4, 0x3, 0x1c1f ;  /* 0x007c1f00040b7f89 */ /* 0x0008e800000e0000 */
[----:B-1----:R-:W-:Y:S01]  /*e190*/  @!P4 ST.E [R16.64], R37 ;  /* 0x000000251000c985 */ /* 0x002fe2000c101908 */
[----:B--2---:R-:W-:Y:S01]  /*e1a0*/  IMAD.WIDE.U32 R6, R18, c[0x0][0x3d8], R2 ;  /* 0x0000f60012067a25 */ /* 0x004fe200078e0002 */
[----:B------:R-:W-:Y:S02]  /*e1b0*/  IADD3 R18, R5, 0x48, RZ ;  /* 0x0000004805127810 */ /* 0x000fe40007ffe0ff */
[----:B------:R-:W-:Y:S01]  /*e1c0*/  @!P3 ST.E [R14.64], R38 ;  /* 0x000000260e00b985 */ /* 0x000fe2000c101908 */
[----:B------:R-:W-:-:S02]  /*e1d0*/  IMAD.IADD R3, R7, 0x1, R19 ;  /* 0x0000000107037824 */ /* 0x000fc400078e0213 */
[----:B------:R-:W-:Y:S01]  /*e1e0*/  IMAD R2, R23, 0x80, R20 ;  /* 0x0000008017027824 */ /* 0x000fe200078e0214 */
[----:B----4-:R-:W-:Y:S02]  /*e1f0*/  IADD3 R4, R5, 0x40, RZ ;  /* 0x0000004005047810 */ /* 0x010fe40007ffe0ff */
[----:B------:R-:W-:Y:S02]  /*e200*/  LOP3.LUT R5, R21, 0x7ffffe00, R9, 0xf8, !PT ;  /* 0x7ffffe0015057812 */ /* 0x000fe400078ef809 */
[-C--:B------:R-:W-:Y:S02]  /*e210*/  ISETP.GE.OR P2, PT, R4, R0.reuse, P1 ;  /* 0x000000000400720c */ /* 0x080fe40000f46670 */
[----:B------:R-:W-:Y:S01]  /*e220*/  LEA R4, P0, R6, c[0x0][0x380], 0x1 ;  /* 0x0000e00006047a11 */ /* 0x000fe200078008ff */
[----:B------:R-:W-:Y:S01]  /*e230*/  IMAD.SHL.U32 R5, R5, 0x2, RZ ;  /* 0x0000000205057824 */ /* 0x000fe200078e00ff */
[-C--:B------:R-:W-:Y:S02]  /*e240*/  ISETP.GE.OR P1, PT, R18, R0.reuse, P1 ;  /* 0x000000001200720c */ /* 0x080fe40000f26670 */
[----:B------:R-:W-:Y:S01]  /*e250*/  LEA.HI.X R3, R6, c[0x0][0x384], R3, 0x1, P0 ;  /* 0x0000e10006037a11 */ /* 0x000fe200000f0c03 */
[----:B------:R-:W-:Y:S01]  /*e260*/  SHFL.IDX PT, R7, R4, 0x1, 0x181f ;  /* 0x00381f0004077f89 */ /* 0x000fe200000e0000 */
[----:B------:R-:W-:-:S02]  /*e270*/  ISETP.GE.OR P3, PT, R2, R0, P6 ;  /* 0x000000000200720c */ /* 0x000fc40003766670 */
[C---:B------:R-:W-:Y:S01]  /*e280*/  IADD3 R6, R2.reuse, 0x10, RZ ;  /* 0x0000001002067810 */ /* 0x040fe20007ffe0ff */
[----:B------:R-:W-:Y:S01]  /*e290*/  SHFL.IDX PT, R9, R3, RZ, 0x181f ;  /* 0x00181fff03097589 */ /* 0x000fe200000e0000 */
[C---:B------:R-:W-:Y:S02]  /*e2a0*/  IADD3 R32, R2.reuse, 0x40, RZ ;  /* 0x0000004002207810 */ /* 0x040fe40007ffe0ff */
[----:B------:R-:W-:Y:S01]  /*e2b0*/  IADD3 R54, R2, 0x60, RZ ;  /* 0x0000006002367810 */ /* 0x000fe20007ffe0ff */
[----:B---3--:R-:W-:Y:S01]  /*e2c0*/  @!P2 ST.E [R12.64], R39 ;  /* 0x000000270c00a985 */ /* 0x008fe2000c101908 */
[-C--:B------:R-:W-:Y:S02]  /*e2d0*/  ISETP.GE.OR P2, PT, R6, R0.reuse, P6 ;  /* 0x000000000600720c */ /* 0x080fe40003746670 */
[----:B------:R-:W-:Y:S01]  /*e2e0*/  IADD3 R6, R2, 0x20, RZ ;  /* 0x0000002002067810 */ /* 0x000fe20007ffe0ff */
[----:B------:R-:W1:Y:S04]  /*e2f0*/  SHFL.IDX PT, R12, R4, RZ, 0x181f ;  /* 0x00181fff040c7589 */ /* 0x000e6800000e0000 */
[----:B------:R2:W-:Y:S01]  /*e300*/  @!P1 ST.E [R10.64], R40 ;  /* 0x000000280a009985 */ /* 0x0005e2000c101908 */
[----:B------:R-:W-:-:S02]  /*e310*/  ISETP.GE.OR P1, PT, R6, R0, P6 ;  /* 0x000000000600720c */ /* 0x000fc40003726670 */
[----:B------:R-:W-:Y:S01]  /*e320*/  IADD3 R6, R2, 0x30, RZ ;  /* 0x0000003002067810 */ /* 0x000fe20007ffe0ff */
[----:B------:R-:W-:Y:S03]  /*e330*/  LDS.128 R24, [R5+0x80] ;  /* 0x0000800005187984 */ /* 0x000fe60000000c00 */
[----:B------:R-:W-:Y:S01]  /*e340*/  ISETP.GE.OR P0, PT, R6, R0, P6 ;  /* 0x000000000600720c */ /* 0x000fe20003706670 */
[----:B------:R-:W3:Y:S04]  /*e350*/  SHFL.IDX PT, R11, R3, 0x1, 0x181f ;  /* 0x00381f00030b7f89 */ /* 0x000ee800000e0000 */
[----:B------:R-:W4:Y:S04]  /*e360*/  SHFL.IDX PT, R14, R4, 0x2, 0x181f ;  /* 0x00581f00040e7f89 */ /* 0x000f2800000e0000 */
[----:B------:R-:W4:Y:S04]  /*e370*/  SHFL.IDX PT, R44, R3, 0x2, 0x181f ;  /* 0x00581f00032c7f89 */ /* 0x000f2800000e0000 */
[----:B------:R-:W4:Y:S01]  /*e380*/  SHFL.IDX PT, R15, R4, 0x3, 0x181f ;  /* 0x00781f00040f7f89 */ /* 0x000f2200000e0000 */
[----:B-1----:R-:W-:-:S03]  /*e390*/  @!P3 LEA R12, P5, R8, R12, 0x1 ;  /* 0x0000000c080cb211 */ /* 0x002fc600078a08ff */
[----:B------:R-:W-:Y:S01]  /*e3a0*/  LDS.128 R20, [R5+0x880] ;  /* 0x0008800005147984 */ /* 0x000fe20000000c00 */
[----:B------:R-:W-:Y:S02]  /*e3b0*/  @!P3 LEA.HI.X R13, R8, R9, R53, 0x1, P5 ;  /* 0x00000009080db211 */ /* 0x000fe400028f0c35 */
[----:B------:R-:W-:Y:S01]  /*e3c0*/  ISETP.GE.OR P5, PT, R32, R0, P6 ;  /* 0x000000002000720c */ /* 0x000fe200037a6670 */
[----:B------:R-:W-:Y:S01]  /*e3d0*/  LDS.128 R16, [R5+0x1080] ;  /* 0x0010800005107984 */ /* 0x000fe20000000c00 */
[----:B--2---:R-:W-:-:S03]  /*e3e0*/  @!P2 LEA R10, P4, R8, R7, 0x1 ;  /* 0x00000007080aa211 */ /* 0x004fc600078808ff */
[----:B------:R-:W1:Y:S01]  /*e3f0*/  SHFL.IDX PT, R45, R3, 0x3, 0x181f ;  /* 0x00781f00032d7f89 */ /* 0x000e6200000e0000 */
[----:B---3--:R-:W-:-:S03]  /*e400*/  @!P2 LEA.HI.X R11, R8, R11, R53, 0x1, P4 ;  /* 0x0000000b080ba211 */ /* 0x008fc600020f0c35 */
[----:B------:R-:W2:Y:S01]  /*e410*/  LDS.128 R28, [R5+0x1880] ;  /* 0x00188000051c7984 */ /* 0x000ea20000000c00 */
[----:B----4-:R-:W-:-:S03]  /*e420*/  @!P1 LEA R6, P4, R8, R14, 0x1 ;  /* 0x0000000e08069211 */ /* 0x010fc600078808ff */
[----:B------:R-:W-:Y:S01]  /*e430*/  LDS.128 R32, [R5+0x2080] ;  /* 0x0020800005207984 */ /* 0x000fe20000000c00 */
[--C-:B------:R-:W-:Y:S02]  /*e440*/  @!P1 LEA.HI.X R7, R8, R44, R53.reuse, 0x1, P4 ;  /* 0x0000002c08079211 */ /* 0x100fe400020f0c35 */
[----:B------:R-:W-:Y:S01]  /*e450*/  IADD3 R44, R2, 0x50, RZ ;  /* 0x00000050022c7810 */ /* 0x000fe20007ffe0ff */
[----:B------:R-:W-:Y:S01]  /*e460*/  LDS.128 R36, [R5+0x2880] ;  /* 0x0028800005247984 */ /* 0x000fe20000000c00 */
[----:B------:R-:W-:Y:S02]  /*e470*/  @!P0 LEA R14, P4, R8, R15, 0x1 ;  /* 0x0000000f080e8211 */ /* 0x000fe400078808ff */
[----:B------:R-:W-:Y:S01]  /*e480*/  IADD3 R2, R2, 0x70, RZ ;  /* 0x0000007002027810 */ /* 0x000fe20007ffe0ff */
[----:B------:R-:W-:Y:S04]  /*e490*/  LDS.128 R40, [R5+0x3080] ;  /* 0x0030800005287984 */ /* 0x000fe80000000c00 */
[----:B------:R-:W3:Y:S04]  /*e4a0*/  SHFL.IDX PT, R48, R4, 0x4, 0x181f ;  /* 0x00981f0004307f89 */ /* 0x000ee800000e0000 */
[----:B------:R-:W4:Y:S01]  /*e4b0*/  SHFL.IDX PT, R9, R4, 0x5, 0x181f ;  /* 0x00b81f0004097f89 */ /* 0x000f2200000e0000 */
[----:B-1----:R-:W-:-:S02]  /*e4c0*/  @!P0 LEA.HI.X R15, R8, R45, R53, 0x1, P4 ;  /* 0x0000002d080f8211 */ /* 0x002fc400020f0c35 */
[-C--:B------:R-:W-:Y:S01]  /*e4d0*/  ISETP.GE.OR P4, PT, R44, R0.reuse, P6 ;  /* 0x000000002c00720c */ /* 0x080fe20003786670 */
[----:B------:R-:W-:Y:S04]  /*e4e0*/  SHFL.IDX PT, R49, R4, 0x6, 0x181f ;  /* 0x00d81f0004317f89 */ /* 0x000fe800000e0000 */
[----:B------:R-:W1:Y:S04]  /*e4f0*/  SHFL.IDX PT, R52, R3, 0x4, 0x181f ;  /* 0x00981f0003347f89 */ /* 0x000e6800000e0000 */
[----:B------:R-:W1:Y:S04]  /*e500*/  SHFL.IDX PT, R51, R3, 0x5, 0x181f ;  /* 0x00b81f0003337f89 */ /* 0x000e6800000e0000 */
[----:B------:R-:W1:Y:S04]  /*e510*/  SHFL.IDX PT, R50, R3, 0x6, 0x181f ;  /* 0x00d81f0003327f89 */ /* 0x000e6800000e0000 */
[----:B------:R-:W1:Y:S04]  /*e520*/  LDS.128 R44, [R5+0x3880] ;  /* 0x00388000052c7984 */ /* 0x000e680000000c00 */
[----:B------:R3:W-:Y:S01]  /*e530*/  @!P3 ST.E.128 [R12.64], R24 ;  /* 0x000000180c00b985 */ /* 0x0007e2000c101d08 */
[----:B------:R-:W-:-:S02]  /*e540*/  ISETP.GE.OR P3, PT, R54, R0, P6 ;  /* 0x000000003600720c */ /* 0x000fc40003766670 */
[----:B------:R-:W-:Y:S01]  /*e550*/  ISETP.GE.OR P6, PT, R2, R0, P6 ;  /* 0x000000000200720c */ /* 0x000fe200037c6670 */
[----:B------:R4:W-:Y:S04]  /*e560*/  @!P2 ST.E.128 [R10.64], R20 ;  /* 0x000000140a00a985 */ /* 0x0009e8000c101d08 */
[----:B------:R1:W-:Y:S04]  /*e570*/  @!P1 ST.E.128 [R6.64], R16 ;  /* 0x0000001006009985 */ /* 0x0003e8000c101d08 */
[----:B--2---:R2:W-:Y:S04]  /*e580*/  @!P0 ST.E.128 [R14.64], R28 ;  /* 0x0000001c0e008985 */ /* 0x0045e8000c101d08 */
[----:B------:R-:W1:Y:S04]  /*e590*/  SHFL.IDX PT, R4, R4, 0x7, 0x181f ;  /* 0x00f81f0004047f89 */ /* 0x000e6800000e0000 */
[----:B------:R-:W2:Y:S01]  /*e5a0*/  SHFL.IDX PT, R3, R3, 0x7, 0x181f ;  /* 0x00f81f0003037f89 */ /* 0x000ea200000e0000 */
[----:B---3--:R-:W-:-:S02]  /*e5b0*/  @!P5 LEA R12, P2, R8, R48, 0x1 ;  /* 0x00000030080cd211 */ /* 0x008fc400078408ff */
[C---:B----4-:R-:W-:Y:S02]  /*e5c0*/  @!P4 LEA R10, P1, R8.reuse, R9, 0x1 ;  /* 0x00000009080ac211 */ /* 0x050fe400078208ff */
[C-C-:B-1----:R-:W-:Y:S02]  /*e5d0*/  @!P5 LEA.HI.X R13, R8.reuse, R52, R53.reuse, 0x1, P2 ;  /* 0x00000034080dd211 */ /* 0x142fe400010f0c35 */
[C---:B------:R-:W-:Y:S02]  /*e5e0*/  @!P3 LEA R6, P0, R8.reuse, R49, 0x1 ;  /* 0x000000310806b211 */ /* 0x040fe400078008ff */
[C-C-:B------:R-:W-:Y:S01]  /*e5f0*/  @!P4 LEA.HI.X R11, R8.reuse, R51, R53.reuse, 0x1, P1 ;  /* 0x00000033080bc211 */ /* 0x140fe200008f0c35 */
[----:B------:R1:W-:Y:S01]  /*e600*/  @!P5 ST.E.128 [R12.64], R32 ;  /* 0x000000200c00d985 */ /* 0x0003e2000c101d08 */
[----:B------:R-:W-:-:S03]  /*e610*/  @!P3 LEA.HI.X R7, R8, R50, R53, 0x1, P0 ;  /* 0x000000320807b211 */ /* 0x000fc600000f0c35 */
[----:B------:R1:W-:Y:S04]  /*e620*/  @!P4 ST.E.128 [R10.64], R36 ;  /* 0x000000240a00c985 */ /* 0x0003e8000c101d08 */
[----:B------:R1:W-:Y:S01]  /*e630*/  @!P3 ST.E.128 [R6.64], R40 ;  /* 0x000000280600b985 */ /* 0x0003e2000c101d08 */
[----:B------:R-:W-:Y:S05]  /*e640*/  @P6 EXIT ;  /* 0x000000000000694d */ /* 0x000fea0003800000 */
[----:B--2---:R-:W-:-:S04]  /*e650*/  LEA R2, P0, R8, R4, 0x1 ;  /* 0x0000000408027211 */ /* 0x004fc800078008ff */
[----:B------:R-:W-:-:S05]  /*e660*/  LEA.HI.X R3, R8, R3, R53, 0x1, P0 ;  /* 0x0000000308037211 */ /* 0x000fca00000f0c35 */
[----:B------:R-:W-:Y:S01]  /*e670*/  ST.E.128 [R2.64], R44 ;  /* 0x0000002c02007985 */ /* 0x000fe2000c101d08 */
[----:B------:R-:W-:Y:S05]  /*e680*/  EXIT ;  /* 0x000000000000794d */ /* 0x000fea0003800000 */
.L_x_34:
[----:B------:R-:W2:Y:S01]  /*e690*/  LDL R8, [R1+0x40] ;  /* 0x0000400001087983 */ /* 0x000ea20000100800 */
[----:B------:R-:W-:Y:S01]  /*e6a0*/  ISETP.NE.U32.AND P0, PT, RZ, c[0x0][0x508], PT ;  /* 0x00014200ff007a0c */ /* 0x000fe20003f05070 */
[----:B------:R-:W-:Y:S01]  /*e6b0*/  IMAD.MOV.U32 R2, RZ, RZ, 0x4 ;  /* 0x00000004ff027424 */ /* 0x000fe200078e00ff */
[----:B------:R-:W-:Y:S02]  /*e6c0*/  ISETP.NE.U32.AND P1, PT, RZ, c[0x0][0x500], PT ;  /* 0x00014000ff007a0c */ /* 0x000fe40003f25070 */
[----:B------:R-:W-:Y:S02]  /*e6d0*/  ISETP.NE.AND.EX P0, PT, RZ, c[0x0][0x50c], PT, P0 ;  /* 0x00014300ff007a0c */ /* 0x000fe40003f05300 */
[----:B------:R-:W-:Y:S01]  /*e6e0*/  ISETP.NE.AND.EX P1, PT, RZ, c[0x0][0x504], PT, P1 ;  /* 0x00014100ff007a0c */ /* 0x000fe20003f25310 */
[----:B------:R-:W-:Y:S02]  /*e6f0*/  IMAD.MOV.U32 R18, RZ, RZ, c[0x0][0x388] ;  /* 0x0000e200ff127624 */ /* 0x000fe400078e00ff */
[----:B--2---:R-:W-:-:S08]  /*e700*/  IMAD.WIDE R6, R8, R2, c[0x0][0x500] ;  /* 0x0001400008067625 */ /* 0x004fd000078e0202 */
[----:B------:R-:W-:Y:S02]  /*e710*/  @P0 IMAD.WIDE R2, R8, R2, c[0x0][0x508] ;  /* 0x0001420008020625 */ /* 0x000fe400078e0202 */
[----:B------:R-:W2:Y:S04]  /*e720*/  @P1 LDG.E R0, [R6.64] ;  /* 0x0000000806001981 */ /* 0x000ea8000c1e1900 */
[----:B------:R1:W5:Y:S01]  /*e730*/  @P0 LDG.E R18, [R2.64] ;  /* 0x0000000802120981 */ /* 0x000362000c1e1900 */
[----:B------:R-:W-:Y:S02]  /*e740*/  CS2R R4, SRZ ;  /* 0x0000000000047805 */ /* 0x000fe4000001ff00 */
[--C-:B--2---:R-:W-:Y:S01]  /*e750*/  @P1 SHF.R.S32.HI R5, RZ, 0x1f, R0.reuse ;  /* 0x0000001fff051819 */ /* 0x104fe20000011400 */
[----:B------:R-:W-:Y:S01]  /*e760*/  @P1 IMAD.MOV.U32 R4, RZ, RZ, R0 ;  /* 0x000000ffff041224 */ /* 0x000fe200078e0000 */
[----:B------:R-:W-:Y:S05]  /*e770*/  @P0 BRA `(.L_x_36) ;  /* 0x0000004000000947 */ /* 0x000fea0003800000 */
[----:B-1----:R-:W-:Y:S05]  /*e780*/  @!P1 BRA `(.L_x_36) ;  /* 0x0000003000009947 */ /* 0x002fea0003800000 */
[----:B------:R1:W2:Y:S04]  /*e790*/  LDG.E R0, [R6.64] ;  /* 0x0000000806007981 */ /* 0x0002a8000c1e1900 */
[----:B-1----:R-:W2:Y:S02]  /*e7a0*/  LDG.E R6, [R6.64+0x4] ;  /* 0x0000040806067981 */ /* 0x002ea4000c1e1900 */
[----:B--2--5:R-:W-:-:S02]  /*e7b0*/  IADD3 R18, -R0, R6, RZ ;  /* 0x0000000600127210 */ /* 0x024fc40007ffe1ff */
.L_x_36:
[----:B-1----:R-:W1:Y:S01]  /*e7c0*/  S2R R12, SR_TID.X ;  /* 0x00000000000c7919 */ /* 0x002e620000002100 */
[----:B------:R-:W-:Y:S01]  /*e7d0*/  SHF.R.S32.HI R0, RZ, 0x1f, R8 ;  /* 0x0000001fff007819 */ /* 0x000fe20000011408 */
[----:B------:R-:W-:Y:S01]  /*e7e0*/  BSSY B0, `(.L_x_37) ;  /* 0x0000028000007945 */ /* 0x000fe20003800000 */
[----:B------:R-:W-:-:S02]  /*e7f0*/  SEL R10, R8, RZ, !P1 ;  /* 0x000000ff080a7207 */ /* 0x000fc40004800000 */
[----:B------:R-:W-:Y:S02]  /*e800*/  SEL R11, R0, RZ, !P1 ;  /* 0x000000ff000b7207 */ /* 0x000fe40004800000 */
[----:B-1----:R-:W-:-:S13]  /*e810*/  ISETP.GE.AND P0, PT, R12, 0x80, PT ;  /* 0x000000800c00780c */ /* 0x002fda0003f06270 */
[----:B------:R-:W-:Y:S05]  /*e820*/  @P0 BRA `(.L_x_38) ;  /* 0x0000023000000947 */ /* 0x000fea0003800000 */
[----:B------:R-:W1:Y:S01]  /*e830*/  S2R R9, SR_CTAID.X ;  /* 0x0000000000097919 */ /* 0x000e620000002500 */
[----:B-----5:R-:W-:Y:S01]  /*e840*/  IMAD R0, R18, c[0x0][0x4e8], RZ ;  /* 0x00013a0012007a24 */ /* 0x020fe200078e02ff */
[----:B-1----:R-:W-:-:S04]  /*e850*/  LEA R9, R9, R12, 0x7 ;  /* 0x0000000c09097211 */ /* 0x002fc800078e38ff */
[----:B------:R-:W-:-:S13]  /*e860*/  ISETP.GE.AND P0, PT, R9, R0, PT ;  /* 0x000000000900720c */ /* 0x000fda0003f06270 */
[----:B------:R-:W-:Y:S05]  /*e870*/  @P0 BRA `(.L_x_38) ;  /* 0x000001e000000947 */ /* 0x000fea0003800000 */
[----:B------:R-:W1:Y:S01]  /*e880*/  S2R R8, SR_CTAID.Y ;  /* 0x0000000000087919 */ /* 0x000e620000002600 */
[----:B------:R-:W-:Y:S01]  /*e890*/  MOV R0, c[0x0][0x4e8] ;  /* 0x00013a0000007a02 */ /* 0x000fe20000000f00 */
[----:B------:R-:W-:Y:S01]  /*e8a0*/  IMAD.MOV.U32 R3, RZ, RZ, R5 ;  /* 0x000000ffff037224 */ /* 0x000fe200078e0005 */
[----:B------:R-:W-:Y:S02]  /*e8b0*/  MOV R2, R4 ;  /* 0x0000000400027202 */ /* 0x000fe40000000f00 */
[----:B------:R-:W-:-:S13]  /*e8c0*/  ISETP.NE.AND P0, PT, R0, 0x1, PT ;  /* 0x000000010000780c */ /* 0x000fda0003f05270 */
[----:B------:R-:W-:Y:S01]  /*e8d0*/  @P0 IMAD.HI.U32 R7, R9, c[0x0][0x4ec], RZ ;  /* 0x00013b0009070a27 */ /* 0x000fe200078e00ff */
[----:B-1----:R-:W-:-:S03]  /*e8e0*/  SHF.R.S32.HI R0, RZ, 0x1f, R8 ;  /* 0x0000001fff007819 */ /* 0x002fc60000011408 */
[----:B------:R-:W-:-:S04]  /*e8f0*/  IMAD.WIDE.U32 R2, R8, c[0x0][0x490], R2 ;  /* 0x0001240008027a25 */ /* 0x000fc800078e0002 */
[----:B------:R-:W-:Y:S02]  /*e900*/  IMAD R6, R0, c[0x0][0x490], RZ ;  /* 0x0001240000067a24 */ /* 0x000fe400078e02ff */
[----:B------:R-:W-:Y:S01]  /*e910*/  IMAD.MOV.U32 R0, RZ, RZ, R9 ;  /* 0x000000ffff007224 */ /* 0x000fe200078e0009 */
[----:B------:R-:W-:Y:S01]  /*e920*/  @P0 SHF.R.U32.HI R0, RZ, c[0x0][0x4f0], R7 ;  /* 0x00013c00ff000a19 */ /* 0x000fe20000011607 */
[----:B------:R-:W-:Y:S02]  /*e930*/  IMAD R6, R8, c[0x0][0x494], R6 ;  /* 0x0001250008067a24 */ /* 0x000fe400078e0206 */
[----:B------:R-:W-:Y:S01]  /*e940*/  IMAD R8, R11, c[0x0][0x498], RZ ;  /* 0x000126000b087a24 */ /* 0x000fe200078e02ff */
[----:B------:R-:W-:Y:S01]  /*e950*/  IADD3 R7, -R0, RZ, RZ ;  /* 0x000000ff00077210 */ /* 0x000fe20007ffe1ff */
[----:B------:R-:W-:Y:S02]  /*e960*/  IMAD.IADD R3, R6, 0x1, R3 ;  /* 0x0000000106037824 */ /* 0x000fe400078e0203 */
[----:B------:R-:W-:-:S02]  /*e970*/  IMAD R8, R10, c[0x0][0x49c], R8 ;  /* 0x000127000a087a24 */ /* 0x000fc400078e0208 */
[----:B------:R-:W-:Y:S01]  /*e980*/  IMAD R6, R7, c[0x0][0x4e8], R9 ;  /* 0x00013a0007067a24 */ /* 0x000fe200078e0209 */
[----:B------:R-:W-:Y:S01]  /*e990*/  SHF.R.S32.HI R9, RZ, 0x1f, R0 ;  /* 0x0000001fff097819 */ /* 0x000fe20000011400 */
[----:B------:R-:W-:-:S03]  /*e9a0*/  IMAD.WIDE.U32 R2, R10, c[0x0][0x498], R2 ;  /* 0x000126000a027a25 */ /* 0x000fc600078e0002 */
[----:B------:R-:W-:Y:S02]  /*e9b0*/  SHF.R.S32.HI R7, RZ, 0x1f, R6 ;  /* 0x0000001fff077819 */ /* 0x000fe40000011406 */
[----:B------:R-:W-:-:S03]  /*e9c0*/  IADD3 R2, P0, R0, R2, RZ ;  /* 0x0000000200027210 */ /* 0x000fc60007f1e0ff */
[----:B------:R-:W-:Y:S01]  /*e9d0*/  IMAD R0, R7, c[0x0][0x488], RZ ;  /* 0x0001220007007a24 */ /* 0x000fe200078e02ff */
[----:B------:R-:W-:-:S03]  /*e9e0*/  IADD3.X R3, R9, R3, R8, P0, !PT ;  /* 0x0000000309037210 */ /* 0x000fc600007fe408 */
[C---:B------:R-:W-:Y:S02]  /*e9f0*/  IMAD R0, R6.reuse, c[0x0][0x48c], R0 ;  /* 0x0001230006007a24 */ /* 0x040fe400078e0200 */
[----:B------:R-:W-:-:S05]  /*ea00*/  IMAD.WIDE.U32 R2, R6, c[0x0][0x488], R2 ;  /* 0x0001220006027a25 */ /* 0x000fca00078e0002 */
[----:B------:R-:W-:Y:S02]  /*ea10*/  IADD3 R0, R3, R0, RZ ;  /* 0x0000000003007210 */ /* 0x000fe40007ffe0ff */
[----:B------:R-:W-:-:S04]  /*ea20*/  LEA R6, P0, R2, c[0x0][0x450], 0x2 ;  /* 0x0001140002067a11 */ /* 0x000fc800078010ff */
[----:B------:R-:W-:Y:S02]  /*ea30*/  LEA.HI.X R7, R2, c[0x0][0x454], R0, 0x2, P0 ;  /* 0x0001150002077a11 */ /* 0x000fe400000f1400 */
[----:B------:R-:W-:-:S05]  /*ea40*/  MOV R0, 0xff800000 ;  /* 0xff80000000007802 */ /* 0x000fca0000000f00 */
[----:B------:R1:W-:Y:S02]  /*ea50*/  STG.E [R6.64], R0 ;  /* 0x0000000006007986 */ /* 0x0003e4000c101908 */
.L_x_38:
[----:B------:R-:W-:Y:S05]  /*ea60*/  BSYNC B0 ;  /* 0x0000000000007941 */ /* 0x000fea0003800000 */
.L_x_37:
[----:B-1----:R-:W1:Y:S01]  /*ea70*/  S2R R6, SR_CTAID.Y ;  /* 0x0000000000067919 */ /* 0x002e620000002600 */
[----:B------:R-:W-:Y:S01]  /*ea80*/  IMAD R0, R5, c[0x0][0x3a0], RZ ;  /* 0x0000e80005007a24 */ /* 0x000fe200078e02ff */
[----:B------:R-:W-:Y:S01]  /*ea90*/  SHF.R.S32.HI R5, RZ, 0x1f, R12 ;  /* 0x0000001fff057819 */ /* 0x000fe2000001140c */
[C---:B------:R-:W-:Y:S01]  /*eaa0*/  IMAD.WIDE.U32 R2, R4.reuse, c[0x0][0x3a0], RZ ;  /* 0x0000e80004027a25 */ /* 0x040fe200078e00ff */
[----:B------:R-:W2:Y:S02]  /*eab0*/  S2R R13, SR_CTAID.X ;  /* 0x00000000000d7919 */ /* 0x000ea40000002500 */
[----:B------:R-:W-:Y:S01]  /*eac0*/  LEA.HI R5, R5, R12, RZ, 0x3 ;  /* 0x0000000c05057211 */ /* 0x000fe200078f18ff */
[----:B------:R-:W-:Y:S02]  /*ead0*/  IMAD R0, R4, c[0x0][0x3a4], R0 ;  /* 0x0000e90004007a24 */ /* 0x000fe400078e0200 */
[----:B------:R-:W-:Y:S01]  /*eae0*/  IMAD.MOV.U32 R8, RZ, RZ, c[0x0][0x4e8] ;  /* 0x00013a00ff087624 */ /* 0x000fe200078e00ff */
[----:B------:R-:W-:Y:S01]  /*eaf0*/  LOP3.LUT R4, R5, 0xfffffff8, RZ, 0xc0, !PT ;  /* 0xfffffff805047812 */ /* 0x000fe200078ec0ff */
[----:B------:R-:W-:Y:S01]  /*eb00*/  IMAD.IADD R3, R3, 0x1, R0 ;  /* 0x0000000103037824 */ /* 0x000fe200078e0200 */
[----:B------:R-:W-:Y:S01]  /*eb10*/  SHF.R.S32.HI R9, RZ, 0x3, R5 ;  /* 0x00000003ff097819 */ /* 0x000fe20000011405 */
[----:B-----5:R-:W-:Y:S01]  /*eb20*/  IMAD R18, R18, c[0x0][0x4e8], RZ ;  /* 0x00013a0012127a24 */ /* 0x020fe200078e02ff */
[----:B------:R-:W-:Y:S01]  /*eb30*/  ISETP.NE.AND P0, PT, R8, 0x1, PT ;  /* 0x000000010800780c */ /* 0x000fe20003f05270 */
[----:B------:R-:W-:-:S04]  /*eb40*/  IMAD.IADD R8, R12, 0x1, -R4 ;  /* 0x000000010c087824 */ /* 0x000fc800078e0a04 */
[----:B------:R-:W-:Y:S01]  /*eb50*/  IMAD R4, R8, 0x10, R9 ;  /* 0x0000001008047824 */ /* 0x000fe200078e0209 */
[----:B-1----:R-:W-:Y:S01]  /*eb60*/  SHF.R.S32.HI R7, RZ, 0x1f, R6 ;  /* 0x0000001fff077819 */ /* 0x002fe20000011406 */
[----:B------:R-:W-:-:S04]  /*eb70*/  IMAD.WIDE.U32 R2, R6, c[0x0][0x3e8], R2 ;  /* 0x0000fa0006027a25 */ /* 0x000fc800078e0002 */
[----:B------:R-:W-:Y:S02]  /*eb80*/  IMAD R0, R7, c[0x0][0x3e8], RZ ;  /* 0x0000fa0007007a24 */ /* 0x000fe400078e02ff */
[----:B--2---:R-:W-:Y:S02]  /*eb90*/  IMAD R4, R13, 0x80, R4 ;  /* 0x000000800d047824 */ /* 0x004fe400078e0204 */
[----:B------:R-:W-:Y:S02]  /*eba0*/  IMAD R0, R6, c[0x0][0x3ec], R0 ;  /* 0x0000fb0006007a24 */ /* 0x000fe400078e0200 */
[----:B------:R-:W-:-:S04]  /*ebb0*/  @P0 IMAD.HI.U32 R5, R4, c[0x0][0x4ec], RZ ;  /* 0x00013b0004050a27 */ /* 0x000fc800078e00ff */
[----:B------:R-:W-:Y:S02]  /*ebc0*/  IMAD.IADD R3, R0, 0x1, R3 ;  /* 0x0000000100037824 */ /* 0x000fe400078e0203 */
[----:B------:R-:W-:Y:S01]  /*ebd0*/  IMAD.MOV.U32 R0, RZ, RZ, R4 ;  /* 0x000000ffff007224 */ /* 0x000fe200078e0004 */
[----:B------:R-:W-:Y:S01]  /*ebe0*/  @P0 SHF.R.U32.HI R0, RZ, c[0x0][0x4f0], R5 ;  /* 0x00013c00ff000a19 */ /* 0x000fe20000011605 */
[----:B------:R-:W-:Y:S02]  /*ebf0*/  IMAD R6, R11, c[0x0][0x3f0], RZ ;  /* 0x0000fc000b067a24 */ /* 0x000fe400078e02ff */
[----:B------:R-:W-:-:S04]  /*ec00*/  IMAD.WIDE.U32 R2, R10, c[0x0][0x3f0], R2 ;  /* 0x0000fc000a027a25 */ /* 0x000fc800078e0002 */
[----:B------:R-:W-:Y:S01]  /*ec10*/  IMAD R7, R10, c[0x0][0x3f4], R6 ;  /* 0x0000fd000a077a24 */ /* 0x000fe200078e0206 */
[--C-:B------:R-:W-:Y:S01]  /*ec20*/  SHF.R.S32.HI R6, RZ, 0x1f, R0.reuse ;  /* 0x0000001fff067819 */ /* 0x100fe20000011400 */
[----:B------:R-:W-:Y:S02]  /*ec30*/  IMAD.MOV R5, RZ, RZ, -R0 ;  /* 0x000000ffff057224 */ /* 0x000fe400078e0a00 */
[----:B------:R-:W-:Y:S02]  /*ec40*/  IMAD.IADD R3, R3, 0x1, R7 ;  /* 0x0000000103037824 */ /* 0x000fe400078e0207 */
[----:B------:R-:W-:Y:S02]  /*ec50*/  IMAD R5, R5, c[0x0][0x4e8], R4 ;  /* 0x00013a0005057a24 */ /* 0x000fe400078e0204 */
[----:B------:R-:W-:Y:S02]  /*ec60*/  IMAD R6, R6, c[0x0][0x3e0], RZ ;  /* 0x0000f80006067a24 */ /* 0x000fe400078e02ff */
[----:B------:R-:W-:Y:S01]  /*ec70*/  IMAD.WIDE.U32 R2, R0, c[0x0][0x3e0], R2 ;  /* 0x0000f80000027a25 */ /* 0x000fe200078e0002 */
[----:B------:R-:W-:-:S03]  /*ec80*/  SHF.R.S32.HI R4, RZ, 0x1f, R5 ;  /* 0x0000001fff047819 */ /* 0x000fc60000011405 */
[----:B------:R-:W-:-:S04]  /*ec90*/  IMAD R0, R0, c[0x0][0x3e4], R6 ;  /* 0x0000f90000007a24 */ /* 0x000fc800078e0206 */
[----:B------:R-:W-:Y:S02]  /*eca0*/  IMAD.IADD R3, R3, 0x1, R0 ;  /* 0x0000000103037824 */ /* 0x000fe400078e0200 */
[----:B------:R-:W-:Y:S02]  /*ecb0*/  IMAD R0, R4, c[0x0][0x3d8], RZ ;  /* 0x0000f60004007a24 */ /* 0x000fe400078e02ff */
[----:B------:R-:W-:-:S04]  /*ecc0*/  IMAD.WIDE.U32 R2, R5, c[0x0][0x3d8], R2 ;  /* 0x0000f60005027a25 */ /* 0x000fc800078e0002 */
[----:B------:R-:W-:Y:S01]  /*ecd0*/  IMAD R0, R5, c[0x0][0x3dc], R0 ;  /* 0x0000f70005007a24 */ /* 0x000fe200078e0200 */
[----:B------:R-:W-:-:S03]  /*ece0*/  LEA R4, P0, R2, c[0x0][0x380], 0x1 ;  /* 0x0000e00002047a11 */ /* 0x000fc600078008ff */
[----:B------:R-:W-:Y:S02]  /*ecf0*/  IMAD.IADD R3, R3, 0x1, R0 ;  /* 0x0000000103037824 */ /* 0x000fe400078e0200 */
[----:B------:R-:W1:Y:S01]  /*ed00*/  SHFL.IDX PT, R6, R4, RZ, 0x181f ;  /* 0x00181fff04067589 */ /* 0x000e6200000e0000 */
[----:B------:R-:W-:Y:S02]  /*ed10*/  IMAD.SHL.U32 R0, R8, 0x8, RZ ;  /* 0x0000000808007824 */ /* 0x000fe400078e00ff */
[----:B------:R-:W-:Y:S01]  /*ed20*/  LEA.HI.X R3, R2, c[0x0][0x384], R3, 0x1, P0 ;  /* 0x0000e10002037a11 */ /* 0x000fe200000f0c03 */
[----:B------:R-:W-:Y:S01]  /*ed30*/  IMAD R2, R13, 0x80, R9 ;  /* 0x000000800d027824 */ /* 0x000fe200078e0209 */
[----:B------:R-:W-:Y:S01]  /*ed40*/  SHFL.IDX PT, R5, R4, 0x1, 0x181f ;  /* 0x00381f0004057f89 */ /* 0x000fe200000e0000 */
[----:B------:R-:W-:Y:S02]  /*ed50*/  ISETP.GE.AND P0, PT, R0, c[0x0][0x3c8], PT ;  /* 0x0000f20000007a0c */ /* 0x000fe40003f06270 */
[----:B------:R-:W-:Y:S01]  /*ed60*/  SHF.R.S32.HI R19, RZ, 0x1f, R0 ;  /* 0x0000001fff137819 */ /* 0x000fe20000011400 */
[----:B------:R-:W2:Y:S01]  /*ed70*/  SHFL.IDX PT, R7, R3, RZ, 0x181f ;  /* 0x00181fff03077589 */ /* 0x000ea200000e0000 */
[----:B------:R-:W-:-:S02]  /*ed80*/  ISETP.GE.OR P2, PT, R2, R18, P0 ;  /* 0x000000120200720c */ /* 0x000fc40000746670 */
[C---:B------:R-:W-:Y:S01]  /*ed90*/  IADD3 R8, R2.reuse, 0x10, RZ ;  /* 0x0000001002087810 */ /* 0x040fe20007ffe0ff */
[----:B------:R-:W3:Y:S01]  /*eda0*/  SHFL.IDX PT, R9, R3, 0x1, 0x181f ;  /* 0x00381f0003097f89 */ /* 0x000ee200000e0000 */
[----:B------:R-:W-:Y:S02]  /*edb0*/  IADD3 R14, R2, 0x20, RZ ;  /* 0x00000020020e7810 */ /* 0x000fe40007ffe0ff */
[-C--:B------:R-:W-:Y:S01]  /*edc0*/  ISETP.GE.OR P4, PT, R8, R18.reuse, P0 ;  /* 0x000000120800720c */ /* 0x080fe20000786670 */
[----:B------:R-:W-:Y:S01]  /*edd0*/  SHFL.IDX PT, R12, R3, 0x2, 0x181f ;  /* 0x00581f00030c7f89 */ /* 0x000fe200000e0000 */
[C---:B------:R-:W-:Y:S02]  /*ede0*/  IADD3 R10, R2.reuse, 0x40, RZ ;  /* 0x00000040020a7810 */ /* 0x040fe40007ffe0ff */
[----:B------:R-:W-:Y:S01]  /*edf0*/  IADD3 R13, R2, 0x30, RZ ;  /* 0x00000030020d7810 */ /* 0x000fe20007ffe0ff */
[----:B------:R-:W4:Y:S01]  /*ee00*/  SHFL.IDX PT, R8, R4, 0x2, 0x181f ;  /* 0x00581f0004087f89 */ /* 0x000f2200000e0000 */
[----:B------:R-:W-:-:S02]  /*ee10*/  ISETP.GE.OR P3, PT, R14, R18, P0 ;  /* 0x000000120e00720c */ /* 0x000fc40000766670 */
[----:B-1----:R-:W-:Y:S01]  /*ee20*/  @!P2 LEA R6, P1, R0, R6, 0x1 ;  /* 0x000000060006a211 */ /* 0x002fe200078208ff */
[----:B------:R-:W-:Y:S01]  /*ee30*/  SHFL.IDX PT, R11, R4, 0x3, 0x181f ;  /* 0x00781f00040b7f89 */ /* 0x000fe200000e0000 */
[----:B------:R-:W-:-:S03]  /*ee40*/  ISETP.GE.OR P6, PT, R10, R18, P0 ;  /* 0x000000120a00720c */ /* 0x000fc600007c6670 */
[----:B------:R-:W-:Y:S01]  /*ee50*/  SHFL.IDX PT, R14, R3, 0x3, 0x181f ;  /* 0x00781f00030e7f89 */ /* 0x000fe200000e0000 */
[----:B--2---:R-:W-:-:S03]  /*ee60*/  @!P2 LEA.HI.X R7, R0, R7, R19, 0x1, P1 ;  /* 0x000000070007a211 */ /* 0x004fc600008f0c13 */
[----:B------:R-:W1:Y:S01]  /*ee70*/  SHFL.IDX PT, R10, R4, 0x4, 0x181f ;  /* 0x00981f00040a7f89 */ /* 0x000e6200000e0000 */
[----:B------:R-:W-:-:S03]  /*ee80*/  ISETP.GE.OR P1, PT, R13, R18, P0 ;  /* 0x000000120d00720c */ /* 0x000fc60000726670 */
[----:B------:R2:W-:Y:S04]  /*ee90*/  @!P2 ST.E.128 [R6.64], RZ ;  /* 0x000000ff0600a985 */ /* 0x0005e8000c101d08 */
[----:B------:R-:W-:Y:S04]  /*eea0*/  SHFL.IDX PT, R13, R4, 0x5, 0x181f ;  /* 0x00b81f00040d7f89 */ /* 0x000fe800000e0000 */
[----:B------:R-:W1:Y:S04]  /*eeb0*/  SHFL.IDX PT, R17, R3, 0x4, 0x181f ;  /* 0x00981f0003117f89 */ /* 0x000e6800000e0000 */
[----:B------:R-:W1:Y:S04]  /*eec0*/  SHFL.IDX PT, R16, R3, 0x5, 0x181f ;  /* 0x00b81f0003107f89 */ /* 0x000e6800000e0000 */
[----:B------:R-:W-:Y:S04]  /*eed0*/  SHFL.IDX PT, R15, R3, 0x6, 0x181f ;  /* 0x00d81f00030f7f89 */ /* 0x000fe800000e0000 */
[----:B------:R-:W-:Y:S01]  /*eee0*/  SHFL.IDX PT, R3, R3, 0x7, 0x181f ;  /* 0x00f81f0003037f89 */ /* 0x000fe200000e0000 */
[----:B--2---:R-:W-:-:S02]  /*eef0*/  @!P4 LEA R6, P2, R0, R5, 0x1 ;  /* 0x000000050006c211 */ /* 0x004fc400078408ff */
[----:B------:R-:W-:Y:S01]  /*ef00*/  IADD3 R7, R2, 0x50, RZ ;  /* 0x0000005002077810 */ /* 0x000fe20007ffe0ff */
[----:B------:R-:W2:Y:S03]  /*ef10*/  SHFL.IDX PT, R5, R4, 0x6, 0x181f ;  /* 0x00d81f0004057f89 */ /* 0x000ea600000e0000 */
[----:B------:R-:W-:Y:S01]  /*ef20*/  ISETP.GE.OR P5, PT, R7, R18, P0 ;  /* 0x000000120700720c */ /* 0x000fe200007a6670 */
[----:B------:R-:W2:Y:S01]  /*ef30*/  SHFL.IDX PT, R4, R4, 0x7, 0x181f ;  /* 0x00f81f0004047f89 */ /* 0x000ea200000e0000 */
[----:B---3--:R-:W-:Y:S02]  /*ef40*/  @!P4 LEA.HI.X R7, R0, R9, R19, 0x1, P2 ;  /* 0x000000090007c211 */ /* 0x008fe400010f0c13 */
[----:B------:R-:W-:Y:S02]  /*ef50*/  IADD3 R9, R2, 0x60, RZ ;  /* 0x0000006002097810 */ /* 0x000fe40007ffe0ff */
[----:B----4-:R-:W-:Y:S01]  /*ef60*/  @!P3 LEA R8, P2, R0, R8, 0x1 ;  /* 0x000000080008b211 */ /* 0x010fe200078408ff */
[----:B------:R3:W-:Y:S01]  /*ef70*/  @!P4 ST.E.128 [R6.64], RZ ;  /* 0x000000ff0600c985 */ /* 0x0007e2000c101d08 */
[----:B------:R-:W-:-:S02]  /*ef80*/  ISETP.GE.OR P4, PT, R9, R18, P0 ;  /* 0x000000120900720c */ /* 0x000fc40000786670 */
[----:B------:R-:W-:Y:S02]  /*ef90*/  @!P3 LEA.HI.X R9, R0, R12, R19, 0x1, P2 ;  /* 0x0000000c0009b211 */ /* 0x000fe400010f0c13 */
[----:B------:R-:W-:-:S03]  /*efa0*/  IADD3 R2, R2, 0x70, RZ ;  /* 0x0000007002027810 */ /* 0x000fc60007ffe0ff */
[----:B------:R4:W-:Y:S01]  /*efb0*/  @!P3 ST.E.128 [R8.64], RZ ;  /* 0x000000ff0800b985 */ /* 0x0009e2000c101d08 */
[----:B------:R-:W-:Y:S02]  /*efc0*/  ISETP.GE.OR P0, PT, R2, R18, P0 ;  /* 0x000000120200720c */ /* 0x000fe40000706670 */
[C---:B-1----:R-:W-:Y:S02]  /*efd0*/  @!P6 LEA R10, P3, R0.reuse, R10, 0x1 ;  /* 0x0000000a000ae211 */ /* 0x042fe400078608ff */
[C---:B---3--:R-:W-:Y:S02]  /*efe0*/  @!P1 LEA R6, P2, R0.reuse, R11, 0x1 ;  /* 0x0000000b00069211 */ /* 0x048fe400078408ff */
[C-C-:B------:R-:W-:Y:S02]  /*eff0*/  @!P6 LEA.HI.X R11, R0.reuse, R17, R19.reuse, 0x1, P3 ;  /* 0x00000011000be211 */ /* 0x140fe400018f0c13 */
[C---:B------:R-:W-:Y:S02]  /*f000*/  @!P1 LEA.HI.X R7, R0.reuse, R14, R19, 0x1, P2 ;  /* 0x0000000e00079211 */ /* 0x040fe400010f0c13 */
[----:B----4-:R-:W-:-:S03]  /*f010*/  @!P5 LEA R8, P2, R0, R13, 0x1 ;  /* 0x0000000d0008d211 */ /* 0x010fc600078408ff */
[----:B------:R2:W-:Y:S01]  /*f020*/  @!P1 ST.E.128 [R6.64], RZ ;  /* 0x000000ff06009985 */ /* 0x0005e2000c101d08 */
[----:B------:R-:W-:-:S03]  /*f030*/  @!P5 LEA.HI.X R9, R0, R16, R19, 0x1, P2 ;  /* 0x000000100009d211 */ /* 0x000fc600010f0c13 */
[----:B------:R1:W-:Y:S04]  /*f040*/  @!P6 ST.E.128 [R10.64], RZ ;  /* 0x000000ff0a00e985 */ /* 0x0003e8000c101d08 */
[----:B------:R1:W-:Y:S01]  /*f050*/  @!P5 ST.E.128 [R8.64], RZ ;  /* 0x000000ff0800d985 */ /* 0x0003e2000c101d08 */
[----:B--2---:R-:W-:-:S04]  /*f060*/  @!P4 LEA R6, P1, R0, R5, 0x1 ;  /* 0x000000050006c211 */ /* 0x004fc800078208ff */
[----:B------:R-:W-:-:S05]  /*f070*/  @!P4 LEA.HI.X R7, R0, R15, R19, 0x1, P1 ;  /* 0x0000000f0007c211 */ /* 0x000fca00008f0c13 */
[----:B------:R1:W-:Y:S01]  /*f080*/  @!P4 ST.E.128 [R6.64], RZ ;  /* 0x000000ff0600c985 */ /* 0x0003e2000c101d08 */
[----:B------:R-:W-:Y:S05]  /*f090*/  @P0 EXIT ;  /* 0x000000000000094d */ /* 0x000fea0003800000 */
[----:B------:R-:W-:-:S04]  /*f0a0*/  LEA R2, P0, R0, R4, 0x1 ;  /* 0x0000000400027211 */ /* 0x000fc800078008ff */
[----:B------:R-:W-:-:S05]  /*f0b0*/  LEA.HI.X R3, R0, R3, R19, 0x1, P0 ;  /* 0x0000000300037211 */ /* 0x000fca00000f0c13 */
[----:B------:R-:W-:Y:S01]  /*f0c0*/  ST.E.128 [R2.64], RZ ;  /* 0x000000ff02007985 */ /* 0x000fe2000c101d08 */
[----:B------:R-:W-:Y:S05]  /*f0d0*/  EXIT ;  /* 0x000000000000794d */ /* 0x000fea0003800000 */
.L_x_39:
        /* <DEDUP_REMOVED lines=10> */
.L_x_1471:


//--------------------- .text._ZN7cutlass13device_kernelIN5flash19enable_sm80_to_sm89INS1_16FlashAttnFwdSm80INS1_25CollectiveMainloopFwdSm80ILi4ELi1ELb0EN4cute5tupleIJNS5_1CILi128EEENS7_ILi112EEENS7_ILi64EEEEEELi64ENS_6half_tEfNS_4arch4Sm80ELb0ELb0ELb1ELb1ELb0ELb1ELb1ELb0EEENS1_21CollectiveEpilogueFwdINS6_IJS8_SA_S9_EEENS6_IJNS7_ILi1EEESI_SI_EEESC_SE_Li128ELb1ELb1ELb0ELb0EEENS1_19SingleTileSchedulerILb1ELb0ELb1ELi128EEEEEEEEEvNT_6ParamsE --------------------------
	.section	.text._ZN7cutlass13device_kernelIN5flash19enable_sm80_to_sm89INS1_16FlashAttnFwdSm80INS1_25CollectiveMainloopFwdSm80ILi4ELi1ELb0EN4cute5tupleIJNS5_1CILi128EEENS7_ILi112EEENS7_ILi64EEEEEELi64ENS_6half_tEfNS_4arch4Sm80ELb0ELb0ELb1ELb1ELb0ELb1ELb1ELb0EEENS1_21CollectiveEpilogueFwdINS6_IJS8_SA_S9_EEENS6_IJNS7_ILi1EEESI_SI_EEESC_SE_Li128ELb1ELb1ELb0ELb0EEENS1_19SingleTileSchedulerILb1ELb0ELb1ELi128EEEEEEEEEvNT_6ParamsE,"ax",@progbits
	.sectioninfo	@"SHI_REGISTERS=255"
	.align	128
.text._ZN7cutlass13device_kernelIN5flash19enable_sm80_to_sm89INS1_16FlashAttnFwdSm80INS1_25CollectiveMainloopFwdSm80ILi4ELi1ELb0EN4cute5tupleIJNS5_1CILi128EEENS7_ILi112EEENS7_ILi64EEEEEELi64ENS_6half_tEfNS_4arch4Sm80ELb0ELb0ELb1ELb1ELb0ELb1ELb1ELb0EEENS1_21CollectiveEpilogueFwdINS6_IJS8_SA_S9_EEENS6_IJNS7_ILi1EEESI_SI_EEESC_SE_Li128ELb1ELb1ELb0ELb0EEENS1_19SingleTileSchedulerILb1ELb0ELb1ELi128EEEEEEEEEvNT_6ParamsE:
        .type           _ZN7cutlass13device_kernelIN5flash19enable_sm80_to_sm89INS1_16FlashAttnFwdSm80INS1_25CollectiveMainloopFwdSm80ILi4ELi1ELb0EN4cute5tupleIJNS5_1CILi128EEENS7_ILi112EEENS7_ILi64EEEEEELi64ENS_6half_tEfNS_4arch4Sm80ELb0ELb0ELb1ELb1ELb0ELb1ELb1ELb0EEENS1_21CollectiveEpilogueFwdINS6_IJS8_SA_S9_EEENS6_IJNS7_ILi1EEESI_SI_EEESC_SE_Li128ELb1ELb1ELb0ELb0EEENS1_19SingleTileSchedulerILb1ELb0ELb1ELi128EEEEEEEEEvNT_6ParamsE,@function
        .size           _ZN7cutlass13device_kernelIN5flash19enable_sm80_to_sm89INS1_16FlashAttnFwdSm80INS1_25CollectiveMainloopFwdSm80ILi4ELi1ELb0EN4cute5tupleIJNS5_1CILi128EEENS7_ILi112EEENS7_ILi64EEEEEELi64ENS_6half_tEfNS_4arch4Sm80ELb0ELb0ELb1ELb1ELb0ELb1ELb1ELb0EEENS1_21CollectiveEpilogueFwdINS6_IJS8_SA_S9_EEENS6_IJNS7_ILi1EEESI_SI_EEESC_SE_Li128ELb1ELb1ELb0ELb0EEENS1_19SingleTileSchedulerILb1ELb0ELb1ELi128EEEEEEEEEvNT_6ParamsE,(.L_x_1472 - _ZN7cutlass13device_kernelIN5flash19enable_sm80_to_sm89INS1_16FlashAttnFwdSm80INS1_25CollectiveMainloopFwdSm80ILi4ELi1ELb0EN4cute5tupleIJNS5_1CILi128EEENS7_ILi112EEENS7_ILi64EEEEEELi64ENS_6half_tEfNS_4arch4Sm80ELb0ELb0ELb1ELb1ELb0ELb1ELb1ELb0EEENS1_21CollectiveEpilogueFwdINS6_IJS8_SA_S9_EEENS6_IJNS7_ILi1EEESI_SI_EEESC_SE_Li128ELb1ELb1ELb0ELb0EEENS1_19SingleTileSchedulerILb1ELb0ELb1ELi128EEEEEEEEEvNT_6ParamsE)
        .other          _ZN7cutlass13device_kernelIN5flash19enable_sm80_to_sm89INS1_16FlashAttnFwdSm80INS1_25CollectiveMainloopFwdSm80ILi4ELi1ELb0EN4cute5tupleIJNS5_1CILi128EEENS7_ILi112EEENS7_ILi64EEEEEELi64ENS_6half_tEfNS_4arch4Sm80ELb0ELb0ELb1ELb1ELb0ELb1ELb1ELb0EEENS1_21CollectiveEpilogueFwdINS6_IJS8_SA_S9_EEENS6_IJNS7_ILi1EEESI_SI_EEESC_SE_Li128ELb1ELb1ELb0ELb0EEENS1_19SingleTileSchedulerILb1ELb0ELb1ELi128EEEEEEEEEvNT_6ParamsE,@"STO_CUDA_ENTRY STV_DEFAULT"
_ZN7cutlass13device_kernelIN5flash19enable_sm80_to_sm89INS1_16FlashAttnFwdSm80INS1_25CollectiveMainloopFwdSm80ILi4ELi1ELb0EN4cute5tupleIJNS5_1CILi128EEENS7_ILi112EEENS7_ILi64EEEEEELi64ENS_6half_tEfNS_4arch4Sm80ELb0ELb0ELb1ELb1ELb0ELb1ELb1ELb0EEENS1_21CollectiveEpilogueFwdINS6_IJS8_SA_S9_EEENS6_IJNS7_ILi1EEESI_SI_EEESC_SE_Li128ELb1ELb1ELb0ELb0EEENS1_19SingleTileSchedulerILb1ELb0ELb1ELi128EEEEEEEEEvNT_6ParamsE:
        /* <DEDUP_REMOVED lines=17> */
.L_x_41:
        /* <DEDUP_REMOVED lines=8> */
.L_x_43:
[----:B------:R-:W-:-:S05]  /*0190*/  MOV R0, c[0x0][0x54c] ;  /* 0x0001530000007a02 */ /* 0x000fca0000000f00 */
.L_x_42:
[----:B-----5:R-:W-:Y:S01]  /*01a0*/  IMAD R0, R0, c[0x0][0x548], RZ ;  /* 0x0001520000007a24 */ /* 0x020fe200078e02ff */
[----:B-1----:R-:W-:-:S04]  /*01b0*/  SHF.L.U32 R2, R215, 0x7, RZ ;  /* 0x00000007d7027819 */ /* 0x002fc800000006ff */
[----:B------:R-:W-:-:S04]  /*01c0*/  ISETP.GE.AND P0, PT, R2, R0, PT ;  /* 0x000000000200720c */ /* 0x000fc80003f06270 */
[----:B------:R-:W-:-:S05]  /*01d0*/  SEL R0, R5, 0xffffffff, !P0 ;  /* 0xffffffff05007807 */ /* 0x000fca0004000000 */
[----:B------:R1:W-:Y:S01]  /*01e0*/  STL [R1+0x28], R0 ;  /* 0x0000280001007387 */ /* 0x0003e20000100800 */
[----:B------:R-:W-:Y:S05]  /*01f0*/  BRA `(.L_x_44) ;  /* 0x0000013000007947 */ /* 0x000fea0003800000 */
.L_x_40:
[----:B---3--:R-:W-:-:S04]  /*0200*/  ISETP.NE.U32.AND P0, PT, RZ, c[0x0][0x568], PT ;  /* 0x00015a00ff007a0c */ /* 0x008fc80003f05070 */
[----:B------:R-:W-:-:S13]  /*0210*/  ISETP.NE.AND.EX P0, PT, RZ, c[0x0][0x56c], PT, P0 ;  /* 0x00015b00ff007a0c */ /* 0x000fda0003f05300 */
[----:B------:R-:W-:Y:S05]  /*0220*/  @!P0 BRA `(.L_x_45) ;  /* 0x0000002000008947 */ /* 0x000fea0003800000 */
[----:B------:R1:W5:Y:S01]  /*0230*/  LDG.E R0, [R2.64] ;  /* 0x0000000a02007981 */ /* 0x000362000c1e1900 */
[----:B------:R-:W-:Y:S05]  /*0240*/  BRA `(.L_x_46) ;  /* 0x0000009000007947 */ /* 0x000fea0003800000 */
.L_x_45:
        /* <DEDUP_REMOVED lines=8> */
.L_x_47:
[----:B------:R-:W-:-:S05]  /*02d0*/  MOV R0, c[0x0][0x54c] ;  /* 0x0001530000007a02 */ /* 0x000fca0000000f00 */
.L_x_46:
[----:B-----5:R-:W-:Y:S01]  /*02e0*/  IMAD R0, R0, c[0x0][0x548], RZ ;  /* 0x0001520000007a24 */ /* 0x020fe200078e02ff */
[----:B-1----:R-:W-:-:S04]  /*02f0*/  SHF.L.U32 R2, R215, 0x7, RZ ;  /* 0x00000007d7027819 */ /* 0x002fc800000006ff */
[----:B------:R-:W-:-:S04]  /*0300*/  ISETP.GE.AND P0, PT, R2, R0, PT ;  /* 0x000000000200720c */ /* 0x000fc80003f06270 */
[----:B------:R-:W-:-:S05]  /*0310*/  SEL R0, R5, 0xffffffff, !P0 ;  /* 0xffffffff05007807 */ /* 0x000fca0004000000 */
[----:B------:R1:W-:Y:S04]  /*0320*/  STL [R1+0x28], R0 ;  /* 0x0000280001007387 */ /* 0x0003e80000100800 */
.L_x_44:
        /* <DEDUP_REMOVED lines=10> */
[----:B------:R-:W-:Y:S01]  /*03d0*/  IMAD.MOV.U32 R12, RZ, RZ, RZ ;  /* 0x000000ffff0c7224 */ /* 0x000fe200078e00ff */
[----:B------:R-:W-:Y:S01]  /*03e0*/  ISETP.NE.U32.AND P1, PT, RZ, c[0x0][0x348], PT ;  /* 0x0000d200ff007a0c */ /* 0x000fe20003f25070 */
[----:B------:R-:W-:Y:S01]  /*03f0*/  IMAD.WIDE R6, R38, R14, c[0x0][0x348] ;  /* 0x0000d20026067625 */ /* 0x000fe200078e020e */
[----:B------:R-:W-:-:S02]  /*0400*/  ISETP.NE.U32.AND P5, PT, RZ, c[0x0][0x350], PT ;  /* 0x0000d400ff007a0c */ /* 0x000fc40003fa5070 */
[----:B------:R-:W-:Y:S01]  /*0410*/  ISETP.NE.U32.AND P3, PT, RZ, c[0x0][0x358], PT ;  /* 0x0000d600ff007a0c */ /* 0x000fe20003f65070 */
[CC--:B------:R-:W-:Y:S01]  /*0420*/  IMAD.WIDE R4, R38.reuse, R14.reuse, c[0x0][0x350] ;  /* 0x0000d40026047625 */ /* 0x0c0fe200078e020e */
[----:B------:R-:W-:Y:S02]  /*0430*/  ISETP.NE.AND.EX P1, PT, RZ, c[0x0][0x34c], PT, P1 ;  /* 0x0000d300ff007a0c */ /* 0x000fe40003f25310 */
[----:B------:R-:W-:Y:S01]  /*0440*/  ISETP.NE.AND.EX P5, PT, RZ, c[0x0][0x354], PT, P5 ;  /* 0x0000d500ff007a0c */ /* 0x000fe20003fa5350 */
[----:B------:R-:W-:Y:S01]  /*0450*/  @P2 IMAD.WIDE R10, R38, R14, c[0x0][0x370] ;  /* 0x0000dc00260a2625 */ /* 0x000fe200078e020e */
[----:B------:R-:W-:-:S03]  /*0460*/  ISETP.NE.AND.EX P3, PT, RZ, c[0x0][0x35c], PT, P3 ;  /* 0x0000d700ff007a0c */ /* 0x000fc60003f65330 */
[CC--:B------:R-:W-:Y:S01]  /*0470*/  @P0 IMAD.WIDE R8, R38.reuse, R14.reuse, c[0x0][0x360] ;  /* 0x0000d80026080625 */ /* 0x0c0fe200078e020e */
[----:B------:R2:W5:Y:S03]  /*0480*/  @P2 LDG.E R190, [R10.64] ;  /* 0x0000000a0abe2981 */ /* 0x000566000c1e1900 */
[----:B------:R-:W-:Y:S01]  /*0490*/  IMAD.WIDE R2, R38, R14, c[0x0][0x358] ;  /* 0x0000d60026027625 */ /* 0x000fe200078e020e */
[----:B------:R2:W5:Y:S04]  /*04a0*/  @P0 LDG.E R192, [R8.64] ;  /* 0x0000000a08c00981 */ /* 0x000568000c1e1900 */
[----:B------:R2:W5:Y:S04]  /*04b0*/  @P1 LDG.E R184, [R6.64] ;  /* 0x0000000a06b81981 */ /* 0x000568000c1e1900 */
[----:B------:R2:W5:Y:S04]  /*04c0*/  @P5 LDG.E R191, [R4.64] ;  /* 0x0000000a04bf5981 */ /* 0x000568000c1e1900 */
[----:B------:R2:W5:Y:S04]  /*04d0*/  @P3 LDG.E R12, [R2.64] ;  /* 0x0000000a020c3981 */ /* 0x000568000c1e1900 */
[----:B------:R-:W3:Y:S01]  /*04e0*/  S2R R39, SR_CTAID.Y ;  /* 0x0000000000277919 */ /* 0x000ee20000002600 */
[----:B------:R-:W-:-:S02]  /*04f0*/  IMAD.MOV.U32 R13, RZ, RZ, c[0x0][0x1d0] ;  /* 0x00007400ff0d7624 */ /* 0x000fc400078e00ff */
[----:B-1----:R-:W-:Y:S01]  /*0500*/  IMAD.MOV.U32 R0, RZ, RZ, c[0x0][0x228] ;  /* 0x00008a00ff007624 */ /* 0x002fe200078e00ff */
[----:B---3--:R-:W-:Y:S01]  /*0510*/  SHF.R.S32.HI R220, RZ, 0x1f, R39 ;  /* 0x0000001fffdc7819 */ /* 0x008fe20000011427 */
[----:B------:R-:W-:Y:S05]  /*0520*/  @P0 BRA `(.L_x_48) ;  /* 0x0000004000000947 */ /* 0x000fea0003800000 */
[----:B--2---:R-:W-:Y:S05]  /*0530*/  @!P1 BRA `(.L_x_48) ;  /* 0x0000003000009947 */ /* 0x004fea0003800000 */
[----:B------:R1:W2:Y:S04]  /*0540*/  LDG.E R8, [R6.64] ;  /* 0x0000000a06087981 */ /* 0x0002a8000c1e1900 */
[----:B-1----:R-:W2:Y:S02]  /*0550*/  LDG.E R6, [R6.64+0x4] ;  /* 0x0000040a06067981 */ /* 0x002ea4000c1e1900 */
[----:B--2--5:R-:W-:Y:S02]  /*0560*/  IADD3 R192, -R8, R6, RZ ;  /* 0x0000000608c07210 */ /* 0x024fe40007ffe1ff */
.L_x_48:
[----:B--2---:R-:W-:-:S04]  /*0570*/  ISETP.NE.U32.AND P0, PT, RZ, c[0x0][0x368], PT ;  /* 0x0000da00ff007a0c */ /* 0x004fc80003f05070 */
[----:B------:R-:W-:-:S13]  /*0580*/  ISETP.NE.AND.EX P0, PT, RZ, c[0x0][0x36c], PT, P0 ;  /* 0x0000db00ff007a0c */ /* 0x000fda0003f05300 */
[----:B------:R-:W-:Y:S05]  /*0590*/  @!P0 BRA `(.L_x_49) ;  /* 0x0000003000008947 */ /* 0x000fea0003800000 */
[----:B------:R-:W-:-:S05]  /*05a0*/  IMAD.WIDE R4, R38, R14, c[0x0][0x368] ;  /* 0x0000da0026047625 */ /* 0x000fca00078e020e */
[----:B------:R1:W5:Y:S01]  /*05b0*/  LDG.E R13, [R4.64] ;  /* 0x0000000a040d7981 */ /* 0x000362000c1e1900 */
[----:B------:R-:W-:Y:S05]  /*05c0*/  BRA `(.L_x_50) ;  /* 0x0000004000007947 */ /* 0x000fea0003800000 */
.L_x_49:
[----:B------:R-:W-:Y:S05]  /*05d0*/  @!P5 BRA `(.L_x_50) ;  /* 0x000000300000d947 */ /* 0x000fea0003800000 */
[----:B------:R1:W2:Y:S04]  /*05e0*/  LDG.E R6, [R4.64] ;  /* 0x0000000a04067981 */ /* 0x0002a8000c1e1900 */
[----:B-1----:R-:W2:Y:S02]  /*05f0*/  LDG.E R4, [R4.64+0x4] ;  /* 0x0000040a04047981 */ /* 0x002ea4000c1e1900 */
[----:B--2---:R-:W-:Y:S02]  /*0600*/  IADD3 R13, -R6, R4, RZ ;  /* 0x00000004060d7210 */ /* 0x004fe40007ffe1ff */
.L_x_50:
[----:B------:R2:W3:Y:S04]  /*0610*/  @P3 LDG.E R6, [R2.64] ;  /* 0x0000000a02063981 */ /* 0x0004e8000c1e1900 */
[----:B-1----:R2:W3:Y:S01]  /*0620*/  @P3 LDG.E R5, [R2.64+0x4] ;  /* 0x0000040a02053981 */ /* 0x0024e2000c1e1900 */
[----:B------:R-:W-:Y:S01]  /*0630*/  ISETP.NE.U32.AND P0, PT, RZ, c[0x0][0x378], PT ;  /* 0x0000de00ff007a0c */ /* 0x000fe20003f05070 */
[----:B-----5:R-:W-:-:S03]  /*0640*/  IMAD.MOV.U32 R167, RZ, RZ, R13 ;  /* 0x000000ffffa77224 */ /* 0x020fc600078e000d */
[----:B------:R-:W-:Y:S01]  /*0650*/  ISETP.NE.AND.EX P0, PT, RZ, c[0x0][0x37c], PT, P0 ;  /* 0x0000df00ff007a0c */ /* 0x000fe20003f05300 */
[----:B------:R-:W-:-:S12]  /*0660*/  IMAD.IADD R4, R13, 0x1, -R190 ;  /* 0x000000010d047824 */ /* 0x000fd800078e0abe */
[----:B--2---:R-:W-:-:S05]  /*0670*/  @P0 IMAD.WIDE R2, R38, R14, c[0x0][0x378] ;  /* 0x0000de0026020625 */ /* 0x004fca00078e020e */
[----:B------:R1:W5:Y:S02]  /*0680*/  @P0 LDG.E R167, [R2.64] ;  /* 0x0000000a02a70981 */ /* 0x000364000c1e1900 */
[----:B-1----:R-:W-:Y:S01]  /*0690*/  MOV R2, RZ ;  /* 0x000000ff00027202 */ /* 0x002fe20000000f00 */
[----:B---3--:R-:W-:-:S04]  /*06a0*/  @P3 IMAD.IADD R0, R5, 0x1, -R6 ;  /* 0x0000000105003824 */ /* 0x008fc800078e0a06 */
[----:B------:R-:W-:-:S05]  /*06b0*/  IMAD.IADD R205, R4, 0x1, R0 ;  /* 0x0000000104cd7824 */ /* 0x000fca00078e0200 */
[----:B------:R-:W-:-:S05]  /*06c0*/  IADD3 R3, R205, 0x6f, RZ ;  /* 0x0000006fcd037810 */ /* 0x000fca0007ffe0ff */
[----:B------:R-:W-:-:S05]  /*06d0*/  IMAD.HI R2, R3, -0x6db6db6d, R2 ;  /* 0x9249249303027827 */ /* 0x000fca00078e0202 */
[----:B------:R-:W-:-:S04]  /*06e0*/  SHF.R.U32.HI R3, RZ, 0x1f, R2 ;  /* 0x0000001fff037819 */ /* 0x000fc80000011602 */
[----:B------:R-:W-:Y:S01]  /*06f0*/  LEA.HI.SX32 R7, R2, R3, 0x1a ;  /* 0x0000000302077211 */ /* 0x000fe200078fd2ff */
[----:B------:R-:W-:-:S04]  /*0700*/  IMAD.MOV R2, RZ, RZ, -R4 ;  /* 0x000000ffff027224 */ /* 0x000fc800078e0a04 */
[----:B------:R-:W-:Y:S01]  /*0710*/  IMAD R3, R7, 0x70, -R4 ;  /* 0x0000007007037824 */ /* 0x000fe200078e0a04 */
[----:B------:R-:W-:Y:S01]  /*0720*/  IMNMX R2, RZ, R2, !PT ;  /* 0x00000002ff027217 */ /* 0x000fe20007800200 */
[----:B------:R1:W-:Y:S03]  /*0730*/  STL [R1], R7 ;  /* 0x0000000701007387 */ /* 0x0003e60000100800 */
[----:B------:R-:W-:-:S04]  /*0740*/  IMNMX R3, R3, R0, PT ;  /* 0x0000000003037217 */ /* 0x000fc80003800200 */
[----:B------:R-:W-:Y:S02]  /*0750*/  ISETP.GT.AND P0, PT, R3, R2, PT ;  /* 0x000000020300720c */ /* 0x000fe40003f04270 */
[----:B------:R-:W-:-:S05]  /*0760*/  SHF.R.U32.HI R2, RZ, 0x4, R2 ;  /* 0x00000004ff027819 */ /* 0x000fca0000011602 */
[----:B------:R-:W-:-:S04]  /*0770*/  IMAD.WIDE.U32 R4, R2, 0x24924925, RZ ;  /* 0x2492492502047825 */ /* 0x000fc800078e00ff */
[----:B------:R-:W-:Y:S02]  /*0780*/  IMAD.MOV.U32 R165, RZ, RZ, R5 ;  /* 0x000000ffffa57224 */ /* 0x000fe400078e0005 */
[----:B------:R-:W-:Y:S02]  /*0790*/  @P0 IADD3 R3, R3, 0x6f, RZ ;  /* 0x0000006f03030810 */ /* 0x000fe40007ffe0ff */
[----:B------:R-:W-:Y:S01]  /*07a0*/  @P0 MOV R2, RZ ;  /* 0x000000ff00020202 */ /* 0x000fe20000000f00 */
[----:B------:R-:W-:-:S04]  /*07b0*/  IMAD.MOV.U32 R6, RZ, RZ, R165 ;  /* 0x000000ffff067224 */ /* 0x000fc800078e00a5 */
[----:B------:R-:W-:-:S05]  /*07c0*/  @P0 IMAD.HI R2, R3, -0x6db6db6d, R2 ;  /* 0x9249249303020827 */ /* 0x000fca00078e0202 */
[----:B------:R-:W-:-:S04]  /*07d0*/  @P0 SHF.R.U32.HI R3, RZ, 0x1f, R2 ;  /* 0x0000001fff030819 */ /* 0x000fc80000011602 */
[----:B------:R-:W-:-:S04]  /*07e0*/  @P0 LEA.HI.SX32 R6, R2, R3, 0x1a ;  /* 0x0000000302060211 */ /* 0x000fc800078fd2ff */
[----:B------:R-:W-:-:S13]  /*07f0*/  ISETP.GT.AND P0, PT, R6, R165, PT ;  /* 0x000000a50600720c */ /* 0x000fda0003f04270 */
[----:B------:R-:W-:Y:S05]  /*0800*/  @!P0 BRA `(.L_x_51) ;  /* 0x0000777000008947 */ /* 0x000fea0003800000 */
[----:B-1----:R-:W-:-:S04]  /*0810*/  ISETP.NE.U32.AND P0, PT, RZ, c[0x0][0x340], PT ;  /* 0x0000d000ff007a0c */ /* 0x002fc80003f05070 */
[----:B------:R-:W-:-:S13]  /*0820*/  ISETP.NE.AND.EX P4, PT, RZ, c[0x0][0x344], PT, P0 ;  /* 0x0000d100ff007a0c */ /* 0x000fda0003f85300 */
[----:B------:R-:W-:-:S05]  /*0830*/  @P4 IMAD.WIDE R2, R38, R14, c[0x0][0x340] ;  /* 0x0000d00026024625 */ /* 0x000fca00078e020e */
[----:B------:R1:W2:Y:S01]  /*0840*/  @P4 LDG.E R30, [R2.64] ;  /* 0x0000000a021e4981 */ /* 0x0002a2000c1e1900 */
[----:B------:R-:W-:Y:S01]  /*0850*/  SHF.R.S32.HI R36, RZ, 0x1f, R217 ;  /* 0x0000001fff247819 */ /* 0x000fe200000114d9 */
[----:B------:R-:W-:Y:S01]  /*0860*/  IMAD R7, R220, c[0x0][0x240], RZ ;  /* 0x00009000dc077a24 */ /* 0x000fe200078e02ff */
[----:B------:R-:W-:Y:S01]  /*0870*/  SHF.R.S32.HI R28, RZ, 0x1f, R38 ;  /* 0x0000001fff1c7819 */ /* 0x000fe20000011426 */
[----:B------:R-:W-:Y:S01]  /*0880*/  IMAD.MOV.U32 R174, RZ, RZ, 0x70 ;  /* 0x00000070ffae7424 */ /* 0x000fe200078e00ff */
[----:B------:R-:W-:Y:S01]  /*0890*/  IADD3 R42, R6, -0x1, RZ ;  /* 0xffffffff062a7810 */ /* 0x000fe20007ffe0ff */
[----:B------:R-:W-:Y:S01]  /*08a0*/  IMAD.MOV.U32 R168, RZ, RZ, c[0x0][0x238] ;  /* 0x00008e00ffa87624 */ /* 0x000fe200078e00ff */
[----:B------:R-:W-:Y:S01]  /*08b0*/  SEL R25, R28, RZ, !P3 ;  /* 0x000000ff1c197207 */ /* 0x000fe20005800000 */
[----:B------:R-:W-:Y:S01]  /*08c0*/  IMAD.WIDE.U32 R180, R174, c[0x0][0x238], RZ ;  /* 0x00008e00aeb47a25 */ /* 0x000fe200078e00ff */
[----:B------:R-:W-:Y:S01]  /*08d0*/  SEL R104, R38, RZ, !P3 ;  /* 0x000000ff26687207 */ /* 0x000fe20005800000 */
[----:B------:R-:W-:Y:S01]  /*08e0*/  ULDC.U8 UR6, c[0x0][0x298] ;  /* 0x0000a60000067ab9 */ /* 0x000fe20000000000 */
[----:B------:R-:W-:Y:S01]  /*08f0*/  SHF.R.S32.HI R6, RZ, 0x1f, R42 ;  /* 0x0000001fff067819 */ /* 0x000fe2000001142a */
[----:B------:R-:W-:Y:S01]  /*0900*/  IMAD.MOV.U32 R37, RZ, RZ, c[0x0][0x23c] ;  /* 0x00008f00ff257624 */ /* 0x000fe200078e00ff */
[-C--:B------:R-:W-:Y:S01]  /*0910*/  LEA.HI R21, R36, R217.reuse, RZ, 0x2 ;  /* 0x000000d924157211 */ /* 0x080fe200078f10ff */
[----:B------:R-:W-:Y:S01]  /*0920*/  IMAD.IADD R26, R191, 0x1, R13 ;  /* 0x00000001bf1a7824 */ /* 0x000fe200078e020d */
[----:B------:R-:W-:Y:S01]  /*0930*/  MOV R219, c[0x0][0x27c] ;  /* 0x00009f0000db7a02 */ /* 0x000fe20000000f00 */
[----:B------:R-:W-:Y:S01]  /*0940*/  IMAD R17, R220, c[0x0][0x210], RZ ;  /* 0x00008400dc117a24 */ /* 0x000fe200078e02ff */
[----:B------:R-:W-:Y:S01]  /*0950*/  LOP3.LUT R34, R21, 0xfffffffc, RZ, 0xc0, !PT ;  /* 0xfffffffc15227812 */ /* 0x000fe200078ec0ff */
[----:B------:R-:W-:Y:S01]  /*0960*/  IMAD.MOV.U32 R187, RZ, RZ, 0x5 ;  /* 0x00000005ffbb7424 */ /* 0x000fe200078e00ff */
[----:B------:R-:W-:Y:S01]  /*0970*/  SHF.R.S32.HI R29, RZ, 0x1f, R26 ;  /* 0x0000001fff1d7819 */ /* 0x000fe2000001141a */
[----:B------:R-:W-:Y:S01]  /*0980*/  IMAD R17, R39, c[0x0][0x214], R17 ;  /* 0x0000850027117a24 */ /* 0x000fe200078e0211 */
[----:B------:R-:W-:Y:S01]  /*0990*/  SHF.R.S32.HI R102, RZ, 0x2, R21 ;  /* 0x00000002ff667819 */ /* 0x000fe20000011415 */
[----:B------:R-:W-:Y:S01]  /*09a0*/  IMAD.IADD R34, R217, 0x1, -R34 ;  /* 0x00000001d9227824 */ /* 0x000fe200078e0a22 */
[----:B------:R-:W-:Y:S01]  /*09b0*/  MOV R185, 0x6 ;  /* 0x0000000600b97802 */ /* 0x000fe20000000f00 */
[----:B------:R-:W-:Y:S01]  /*09c0*/  IMAD.MOV.U32 R182, RZ, RZ, c[0x0][0x1e0] ;  /* 0x00007800ffb67624 */ /* 0x000fe200078e00ff */
[----:B-1----:R-:W-:Y:S01]  /*09d0*/  LEA.HI R3, R36, R217, RZ, 0x3 ;  /* 0x000000d924037211 */ /* 0x002fe200078f18ff */
[C---:B------:R-:W-:Y:S01]  /*09e0*/  IMAD.SHL.U32 R32, R34.reuse, 0x8, RZ ;  /* 0x0000000822207824 */ /* 0x040fe200078e00ff */
[----:B------:R-:W-:Y:S01]  /*09f0*/  SHF.R.S32.HI R31, RZ, 0x1f, R102 ;  /* 0x0000001fff1f7819 */ /* 0x000fe20000011466 */
[----:B------:R-:W-:Y:S01]  /*0a00*/  IMAD.SHL.U32 R34, R34, 0x4, RZ ;  /* 0x0000000422227824 */ /* 0x000fe200078e00ff */
[----:B------:R-:W-:Y:S01]  /*0a10*/  LOP3.LUT R2, R3, 0x1ffffff8, RZ, 0xc0, !PT ;  /* 0x1ffffff803027812 */ /* 0x000fe200078ec0ff */
[----:B------:R-:W-:Y:S01]  /*0a20*/  IMAD.SHL.U32 R172, R168, 0x20, RZ ;  /* 0x00000020a8ac7824 */ /* 0x000fe200078e00ff */
[----:B------:R-:W-:Y:S01]  /*0a30*/  SHF.R.S32.HI R5, RZ, 0x3, R3 ;  /* 0x00000003ff057819 */ /* 0x000fe20000011403 */
[----:B------:R-:W-:Y:S01]  /*0a40*/  IMAD R16, R31, c[0x0][0x280], RZ ;  /* 0x0000a0001f107a24 */ /* 0x000fe200078e02ff */
[----:B------:R-:W-:Y:S01]  /*0a50*/  SHF.R.S32.HI R3, RZ, 0x1f, R12 ;  /* 0x0000001fff037819 */ /* 0x000fe2000001140c */
[----:B------:R-:W-:Y:S01]  /*0a60*/  IMAD.IADD R2, R217, 0x1, -R2 ;  /* 0x00000001d9027824 */ /* 0x000fe200078e0a02 */
[C---:B------:R-:W-:Y:S01]  /*0a70*/  IADD3 R161, P0, R5.reuse, R12, RZ ;  /* 0x0000000c05a17210 */ /* 0x040fe20007f1e0ff */
[----:B------:R-:W-:Y:S01]  /*0a80*/  IMAD.IADD R135, R0, 0x1, -R5 ;  /* 0x0000000100877824 */ /* 0x000fe200078e0a05 */
[----:B------:R-:W-:Y:S01]  /*0a90*/  SHF.R.S32.HI R33, RZ, 0x1f, R32 ;  /* 0x0000001fff217819 */ /* 0x000fe20000011420 */
[----:B------:R-:W-:Y:S01]  /*0aa0*/  IMAD.SHL.U32 R10, R2, 0x8, RZ ;  /* 0x00000008020a7824 */ /* 0x000fe200078e00ff */
[C---:B------:R-:W-:Y:S01]  /*0ab0*/  LEA.HI.X.SX32 R166, R5.reuse, R3, 0x1, P0 ;  /* 0x0000000305a67211 */ /* 0x040fe200000f0eff */
[----:B------:R-:W-:Y:S01]  /*0ac0*/  IMAD.SHL.U32 R5, R5, 0x40, RZ ;  /* 0x0000004005057824 */ /* 0x000fe200078e00ff */
[----:B------:R-:W-:Y:S01]  /*0ad0*/  IADD3 R118, R32, 0x20, RZ ;  /* 0x0000002020767810 */ /* 0x000fe20007ffe0ff */
[----:B------:R-:W-:Y:S01]  /*0ae0*/  IMAD R14, R42, -0x70, R135 ;  /* 0xffffff902a0e7824 */ /* 0x000fe200078e0287 */
[----:B------:R-:W-:Y:S01]  /*0af0*/  SHF.R.S32.HI R11, RZ, 0x1f, R10 ;  /* 0x0000001fff0b7819 */ /* 0x000fe2000001140a */
[----:B------:R-:W-:Y:S01]  /*0b00*/  IMAD R2, R166, c[0x0][0x238], RZ ;  /* 0x00008e00a6027a24 */ /* 0x000fe200078e02ff */
[----:B------:R-:W-:Y:S01]  /*0b10*/  ISETP.GE.AND P6, PT, R10, c[0x0][0x1d4], PT ;  /* 0x000075000a007a0c */ /* 0x000fe20003fc6270 */
[----:B------:R-:W-:Y:S01]  /*0b20*/  IMAD R16, R102, c[0x0][0x284], R16 ;  /* 0x0000a10066107a24 */ /* 0x000fe200078e0210 */
[C---:B------:R-:W-:Y:S01]  /*0b30*/  ISETP.GE.AND P1, PT, R14.reuse, 0x1, PT ;  /* 0x000000010e00780c */ /* 0x040fe20003f26270 */
[C---:B------:R-:W-:Y:S01]  /*0b40*/  IMAD R4, R161.reuse, c[0x0][0x23c], R2 ;  /* 0x00008f00a1047a24 */ /* 0x040fe200078e0202 */
[C---:B------:R-:W-:Y:S01]  /*0b50*/  ISETP.GE.AND P0, PT, R14.reuse, 0x11, PT ;  /* 0x000000110e00780c */ /* 0x040fe20003f06270 */
[----:B------:R-:W-:Y:S01]  /*0b60*/  IMAD.WIDE.U32 R2, R161, c[0x0][0x238], R10 ;  /* 0x00008e00a1027a25 */ /* 0x000fe200078e000a */
[----:B------:R-:W-:Y:S01]  /*0b70*/  ISETP.GE.AND P3, PT, R14, 0x21, PT ;  /* 0x000000210e00780c */ /* 0x000fe20003f66270 */
[----:B------:R-:W-:Y:S01]  /*0b80*/  ULDC UR8, c[0x0][0x1e4] ;  /* 0x0000790000087ab9 */ /* 0x000fe20000000800 */
[----:B------:R-:W-:Y:S01]  /*0b90*/  SHF.R.S32.HI R35, RZ, 0x1f, R34 ;  /* 0x0000001fff237819 */ /* 0x000fe20000011422 */
[----:B------:R-:W-:Y:S01]  /*0ba0*/  IMAD.IADD R3, R3, 0x1, R4 ;  /* 0x0000000103037824 */ /* 0x000fe200078e0204 */
[C---:B------:R-:W-:Y:S01]  /*0bb0*/  IADD3 R171, R102.reuse, 0x20, RZ ;  /* 0x0000002066ab7810 */ /* 0x040fe20007ffe0ff */
[C---:B------:R-:W-:Y:S01]  /*0bc0*/  IMAD R4, R39.reuse, c[0x0][0x244], R7 ;  /* 0x0000910027047a24 */ /* 0x040fe200078e0207 */
[C---:B------:R-:W-:Y:S01]  /*0bd0*/  IADD3 R170, R102.reuse, 0x40, RZ ;  /* 0x0000004066aa7810 */ /* 0x040fe20007ffe0ff */
[----:B------:R-:W-:Y:S01]  /*0be0*/  IMAD.WIDE.U32 R2, R39, c[0x0][0x240], R2 ;  /* 0x0000900027027a25 */ /* 0x000fe200078e0002 */
[----:B------:R-:W-:Y:S01]  /*0bf0*/  IADD3 R169, R102, 0x60, RZ ;  /* 0x0000006066a97810 */ /* 0x000fe20007ffe0ff */
[----:B------:R-:W-:Y:S01]  /*0c00*/  UMOV UR7, 0x60 ;  /* 0x0000006000077882 */ /* 0x000fe20000000000 */
[----:B------:R-:W-:Y:S01]  /*0c10*/  SHF.L.U32 R216, R182, 0x5, RZ ;  /* 0x00000005b6d87819 */ /* 0x000fe200000006ff */
[----:B------:R-:W-:Y:S01]  /*0c20*/  IMAD R7, R174, c[0x0][0x23c], RZ ;  /* 0x00008f00ae077a24 */ /* 0x000fe200078e02ff */
[C---:B------:R-:W-:Y:S01]  /*0c30*/  SHF.L.U64.HI R204, R182.reuse, R185, c[0x0][0x1e4] ;  /* 0x00007900b6cc7619 */ /* 0x040fe200000102b9 */
[----:B------:R-:W-:Y:S01]  /*0c40*/  IMAD.IADD R3, R3, 0x1, R4 ;  /* 0x0000000103037824 */ /* 0x000fe200078e0204 */
[----:B------:R-:W-:Y:S01]  /*0c50*/  SHF.L.U64.HI R193, R182, R187, c[0x0][0x1e4] ;  /* 0x00007900b6c17619 */ /* 0x000fe200000102bb */
[----:B------:R-:W-:Y:S01]  /*0c60*/  IMAD R4, R25, c[0x0][0x248], RZ ;  /* 0x0000920019047a24 */ /* 0x000fe200078e02ff */
[----:B------:R-:W-:Y:S01]  /*0c70*/  IADD3 R210, R181, R7, RZ ;  /* 0x00000007b5d27210 */ /* 0x000fe20007ffe0ff */
[----:B------:R-:W-:Y:S01]  /*0c80*/  IMAD.WIDE.U32 R140, R104, c[0x0][0x248], R2 ;  /* 0x00009200688c7a25 */ /* 0x000fe200078e0002 */
[----:B------:R-:W-:Y:S01]  /*0c90*/  LOP3.LUT R2, R5, 0x1c0, RZ, 0xc0, !PT ;  /* 0x000001c005027812 */ /* 0x000fe200078ec0ff */
[----:B------:R-:W-:Y:S01]  /*0ca0*/  ULDC UR5, c[0x0][0x284] ;  /* 0x0000a10000057ab9 */ /* 0x000fe20000000800 */
[----:B------:R-:W-:Y:S01]  /*0cb0*/  LEA.HI R5, R36, R217, RZ, 0x6 ;  /* 0x000000d924057211 */ /* 0x000fe200078f30ff */
[----:B------:R-:W-:Y:S01]  /*0cc0*/  IMAD R7, R104, c[0x0][0x24c], R4 ;  /* 0x0000930068077a24 */ /* 0x000fe200078e0204 */
[----:B------:R-:W-:Y:S01]  /*0cd0*/  ULDC UR4, c[0x0][0x294] ;  /* 0x0000a50000047ab9 */ /* 0x000fe20000000800 */
[----:B------:R-:W-:Y:S01]  /*0ce0*/  IMAD R4, R210, R42, RZ ;  /* 0x0000002ad2047224 */ /* 0x000fe200078e02ff */
[----:B------:R-:W-:Y:S01]  /*0cf0*/  UIMAD UR8, UR8, 0x60, URZ ;  /* 0x00000060080878a4 */ /* 0x000fe2000f8e023f */
[----:B------:R-:W-:Y:S01]  /*0d00*/  IMAD.IADD R137, R141, 0x1, R7 ;  /* 0x000000018d897824 */ /* 0x000fe200078e0207 */
[----:B------:R-:W-:Y:S01]  /*0d10*/  UIMAD UR5, UR7, UR5, URZ ;  /* 0x00000005070572a4 */ /* 0x000fe2000f8e023f */
[-C--:B------:R-:W-:Y:S01]  /*0d20*/  IMAD R3, R6, R180.reuse, R4 ;  /* 0x000000b406037224 */ /* 0x080fe200078e0204 */
[----:B------:R-:W-:Y:S01]  /*0d30*/  LOP3.LUT R4, R2, 0x38, R10, 0xf8, !PT ;  /* 0x0000003802047812 */ /* 0x000fe200078ef80a */
[----:B------:R-:W-:Y:S01]  /*0d40*/  IMAD.MOV.U32 R136, RZ, RZ, R140 ;  /* 0x000000ffff887224 */ /* 0x000fe200078e008c */
[----:B------:R-:W-:Y:S01]  /*0d50*/  SHF.R.U32.HI R2, RZ, 0x3, R2 ;  /* 0x00000003ff027819 */ /* 0x000fe20000011602 */
[----:B------:R-:W-:Y:S01]  /*0d60*/  IMAD.SHL.U32 R5, R5, 0x8, RZ ;  /* 0x0000000805057824 */ /* 0x000fe200078e00ff */
[----:B------:R-:W-:Y:S01]  /*0d70*/  UIMAD UR4, UR7, UR4, URZ ;  /* 0x00000004070472a4 */ /* 0x000fe2000f8e023f */
[----:B------:R-:W-:Y:S01]  /*0d80*/  IMAD.WIDE.U32 R22, R42, R180, R136 ;  /* 0x000000b42a167225 */ /* 0x000fe200078e0088 */
[----:B------:R-:W-:-:S02]  /*0d90*/  LOP3.LUT R2, R4, R2, RZ, 0x3c, !PT ;  /* 0x0000000204027212 */ /* 0x000fc400078e3cff */
[----:B------:R-:W-:Y:S01]  /*0da0*/  P2R R134, PR, RZ, 0x40 ;  /* 0x00000040ff867803 */ /* 0x000fe20000000000 */
[----:B------:R-:W-:Y:S01]  /*0db0*/  IMAD.WIDE.U32 R6, R168, 0x20, RZ ;  /* 0x00000020a8067825 */ /* 0x000fe200078e00ff */
[----:B------:R-:W-:Y:S02]  /*0dc0*/  LOP3.LUT R2, R2, 0xfffffe00, R5, 0xf8, !PT ;  /* 0xfffffe0002027812 */ /* 0x000fe400078ef805 */
[----:B------:R-:W-:Y:S01]  /*0dd0*/  IADD3 R3, R23, R3, RZ ;  /* 0x0000000317037210 */ /* 0x000fe20007ffe0ff */
[----:B------:R-:W-:Y:S01]  /*0de0*/  IMAD.WIDE.U32 R188, R102, c[0x0][0x1e0], RZ ;  /* 0x0000780066bc7a25 */ /* 0x000fe200078e00ff */
[----:B------:R-:W-:-:S03]  /*0df0*/  @P1 LEA R4, P2, R22, c[0x0][0x220], 0x1 ;  /* 0x0000880016041a11 */ /* 0x000fc600078408ff */
[----:B------:R-:W-:Y:S01]  /*0e00*/  IMAD.SHL.U32 R93, R2, 0x2, RZ ;  /* 0x00000002025d7824 */ /* 0x000fe200078e00ff */
[----:B------:R-:W-:Y:S01]  /*0e10*/  @P1 LEA.HI.X R5, R22, c[0x0][0x224], R3, 0x1, P2 ;  /* 0x0000890016051a11 */ /* 0x000fe200010f0c03 */
[----:B------:R-:W-:Y:S01]  /*0e20*/  IMAD.SHL.U32 R218, R182, 0x40, RZ ;  /* 0x00000040b6da7824 */ /* 0x000fe200078e00ff */
[----:B------:R-:W-:Y:S01]  /*0e30*/  @P0 LEA R2, P2, R168, R22, 0x4 ;  /* 0x00000016a8020211 */ /* 0x000fe200078420ff */
[----:B------:R-:W-:Y:S02]  /*0e40*/  IMAD R201, R174, c[0x0][0x294], RZ ;  /* 0x0000a500aec97a24 */ /* 0x000fe400078e02ff */
[----:B------:R-:W-:Y:S01]  /*0e50*/  @!PT LDS RZ, [RZ] ;  /* 0x00000000fffff984 */ /* 0x000fe20000000800 */
[----:B------:R-:W-:Y:S01]  /*0e60*/  @!PT LDS RZ, [RZ] ;  /* 0x00000000fffff984 */ /* 0x000fe20000000800 */
[----:B------:R-:W-:Y:S01]  /*0e70*/  @!PT LDS RZ, [RZ] ;  /* 0x00000000fffff984 */ /* 0x000fe20000000800 */
[----:B------:R1:W-:Y:S01]  /*0e80*/  @P1 LDGSTS.E.BYPASS.LTC128B.128 [R93+0x3900], [R4.64], !P6 ;  /* 0x03900000045d1fae */ /* 0x0003e2000f101d4a */
[----:B------:R-:W-:Y:S01]  /*0e90*/  ISETP.GE.AND P1, PT, R14, 0x31, PT ;  /* 0x000000310e00780c */ /* 0x000fe20003f26270 */
[C---:B------:R-:W-:Y:S02]  /*0ea0*/  IMAD R202, R174.reuse, c[0x0][0x284], RZ ;  /* 0x0000a100aeca7a24 */ /* 0x040fe400078e02ff */
[----:B------:R-:W-:-:S02]  /*0eb0*/  IMAD R203, R174, c[0x0][0x1e4], RZ ;  /* 0x00007900aecb7a24 */ /* 0x000fc400078e02ff */
[----:B------:R-:W-:-:S04]  /*0ec0*/  IMAD.WIDE.U32 R178, R174, c[0x0][0x290], RZ ;  /* 0x0000a400aeb27a25 */ /* 0x000fc800078e00ff */
[----:B------:R-:W-:-:S04]  /*0ed0*/  IMAD.WIDE.U32 R176, R174, c[0x0][0x280], RZ ;  /* 0x0000a000aeb07a25 */ /* 0x000fc800078e00ff */
[----:B------:R-:W-:Y:S02]  /*0ee0*/  @P1 IMAD R12, R37, 0x30, RZ ;  /* 0x00000030250c1824 */ /* 0x000fe400078e02ff */
[----:B------:R-:W-:-:S04]  /*0ef0*/  IMAD.WIDE.U32 R182, R182, 0x60, RZ ;  /* 0x00000060b6b67825 */ /* 0x000fc800078e00ff */
[----:B------:R-:W-:Y:S01]  /*0f00*/  IMAD.WIDE.U32 R196, R170, c[0x0][0x1e0], RZ ;  /* 0x00007800aac47a25 */ /* 0x000fe200078e00ff */
[----:B------:R-:W-:-:S03]  /*0f10*/  IADD3 R200, R183, UR8, RZ ;  /* 0x00000008b7c87c10 */ /* 0x000fc6000fffe0ff */
[----:B------:R-:W-:Y:S01]  /*0f20*/  IMAD.WIDE.U32 R174, R174, c[0x0][0x1e0], RZ ;  /* 0x00007800aeae7a25 */ /* 0x000fe200078e00ff */
[----:B-1----:R-:W-:-:S03]  /*0f30*/  @P0 LEA.HI.X R5, R168, R3, R37, 0x4, P2 ;  /* 0x00000003a8050211 */ /* 0x002fc600010f2425 */
[----:B------:R-:W-:Y:S01]  /*0f40*/  IMAD.WIDE.U32 R198, R171, c[0x0][0x1e0], RZ ;  /* 0x00007800abc67a25 */ /* 0x000fe200078e00ff */
[----:B------:R-:W-:-:S03]  /*0f50*/  @P0 LEA R4, P2, R2, c[0x0][0x220], 0x1 ;  /* 0x0000880002040a11 */ /* 0x000fc600078408ff */
[----:B------:R-:W-:Y:S01]  /*0f60*/  IMAD.WIDE.U32 R194, R169, c[0x0][0x1e0], RZ ;  /* 0x00007800a9c27a25 */ /* 0x000fe200078e00ff */
[----:B------:R-:W-:Y:S02]  /*0f70*/  @P0 LEA.HI.X R5, R2, c[0x0][0x224], R5, 0x1, P2 ;  /* 0x0000890002050a11 */ /* 0x000fe400010f0c05 */
[----:B------:R-:W-:Y:S01]  /*0f80*/  @P3 IADD3 R6, P2, R22, R6, RZ ;  /* 0x0000000616063210 */ /* 0x000fe20007f5e0ff */
[----:B------:R-:W-:Y:S02]  /*0f90*/  IMAD.SHL.U32 R2, R37, 0x20, RZ ;  /* 0x0000002025027824 */ /* 0x000fe400078e00ff */
[----:B------:R1:W-:Y:S01]  /*0fa0*/  @P0 LDGSTS.E.BYPASS.LTC128B.128 [R93+0x4100], [R4.64], !P6 ;  /* 0x04100000045d0fae */ /* 0x0003e2000f101d4a */
[----:B------:R-:W-:Y:S01]  /*0fb0*/  @P3 LEA R8, P0, R6, c[0x0][0x220], 0x1 ;  /* 0x0000880006083a11 */ /* 0x000fe200078008ff */
[----:B------:R-:W-:Y:S01]  /*0fc0*/  IMAD.IADD R201, R179, 0x1, R201 ;  /* 0x00000001b3c97824 */ /* 0x000fe200078e02c9 */
[----:B------:R-:W-:Y:S01]  /*0fd0*/  @P3 IADD3.X R7, R3, R7, R2, P2, !PT ;  /* 0x0000000703073210 */ /* 0x000fe200017fe402 */
[----:B------:R-:W-:Y:S01]  /*0fe0*/  IMAD.IADD R202, R177, 0x1, R202 ;  /* 0x00000001b1ca7824 */ /* 0x000fe200078e02ca */
[----:B------:R-:W-:Y:S01]  /*0ff0*/  @P1 MOV R2, R22 ;  /* 0x0000001600021202 */ /* 0x000fe20000000f00 */
[----:B------:R-:W-:Y:S01]  /*1000*/  IMAD.IADD R203, R175, 0x1, R203 ;  /* 0x00000001afcb7824 */ /* 0x000fe200078e02cb */
[----:B------:R-:W-:-:S02]  /*1010*/  ISETP.GE.AND P2, PT, R14, 0x41, PT ;  /* 0x000000410e00780c */ /* 0x000fc40003f46270 */
[----:B------:R-:W-:-:S05]  /*1020*/  @P3 LEA.HI.X R9, R6, c[0x0][0x224], R7, 0x1, P0 ;  /* 0x0000890006093a11 */ /* 0x000fca00000f0c07 */
[----:B------:R3:W-:Y:S01]  /*1030*/  @P3 LDGSTS.E.BYPASS.LTC128B.128 [R93+0x4900], [R8.64], !P6 ;  /* 0x04900000085d3fae */ /* 0x0007e2000f101d4a */
[----:B-1----:R-:W-:-:S04]  /*1040*/  @P1 IMAD.WIDE.U32 R4, R168, 0x30, R2 ;  /* 0x00000030a8041825 */ /* 0x002fc800078e0002 */
[----:B------:R-:W-:Y:S01]  /*1050*/  @P1 IMAD.IADD R2, R5, 0x1, R12 ;  /* 0x0000000105021824 */ /* 0x000fe200078e020c */
[----:B------:R-:W-:Y:S01]  /*1060*/  @P1 LEA R6, P0, R4, c[0x0][0x220], 0x1 ;  /* 0x0000880004061a11 */ /* 0x000fe200078008ff */
[----:B------:R-:W-:-:S03]  /*1070*/  IMAD R12, R220, c[0x0][0x1e8], RZ ;  /* 0x00007a00dc0c7a24 */ /* 0x000fc600078e02ff */
[----:B------:R-:W-:Y:S01]  /*1080*/  @P1 LEA.HI.X R7, R4, c[0x0][0x224], R2, 0x1, P0 ;  /* 0x0000890004071a11 */ /* 0x000fe200000f0c02 */
[----:B------:R-:W-:Y:S01]  /*1090*/  IMAD R12, R39, c[0x0][0x1ec], R12 ;  /* 0x00007b00270c7a24 */ /* 0x000fe200078e020c */
[----:B------:R-:W-:-:S03]  /*10a0*/  @P2 LEA R2, P0, R168, R22, 0x6 ;  /* 0x00000016a8022211 */ /* 0x000fc600078030ff */
[----:B------:R1:W-:Y:S01]  /*10b0*/  @P1 LDGSTS.E.BYPASS.LTC128B.128 [R93+0x5100], [R6.64], !P6 ;  /* 0x05100000065d1fae */ /* 0x0003e2000f101d4a */
[----:B------:R-:W-:Y:S01]  /*10c0*/  @P2 LEA.HI.X R4, R168, R3, R37, 0x6, P0 ;  /* 0x00000003a8042211 */ /* 0x000fe200000f3425 */
[----:B---3--:R-:W-:Y:S01]  /*10d0*/  IMAD R9, R220, c[0x0][0x260], RZ ;  /* 0x00009800dc097a24 */ /* 0x008fe200078e02ff */
[C---:B------:R-:W-:Y:S02]  /*10e0*/  @P2 LEA R18, P0, R2.reuse, c[0x0][0x220], 0x1 ;  /* 0x0000880002122a11 */ /* 0x040fe400078008ff */
[----:B------:R-:W-:Y:S01]  /*10f0*/  ISETP.GE.AND P1, PT, R219, 0x1, PT ;  /* 0x00000001db00780c */ /* 0x000fe20003f26270 */
[----:B------:R-:W-:Y:S01]  /*1100*/  IMAD R9, R39, c[0x0][0x264], R9 ;  /* 0x0000990027097a24 */ /* 0x000fe200078e0209 */
[----:B------:R-:W-:Y:S01]  /*1110*/  @P2 LEA.HI.X R19, R2, c[0x0][0x224], R4, 0x1, P0 ;  /* 0x0000890002132a11 */ /* 0x000fe200000f0c04 */
[----:B------:R-:W-:Y:S01]  /*1120*/  IMAD.WIDE.U32 R4, R26, c[0x0][0x1e0], RZ ;  /* 0x000078001a047a25 */ /* 0x000fe200078e00ff */
[C---:B------:R-:W-:Y:S02]  /*1130*/  ISETP.GE.AND P0, PT, R32.reuse, c[0x0][0x27c], PT ;  /* 0x00009f0020007a0c */ /* 0x040fe40003f06270 */
[----:B------:R-:W-:Y:S01]  /*1140*/  ISETP.GE.AND P1, PT, R32, c[0x0][0x1d4], PT ;  /* 0x0000750020007a0c */ /* 0x000fe20003f26270 */
[----:B------:R-:W-:Y:S01]  /*1150*/  IMAD.SHL.U32 R2, R219, 0x2, RZ ;  /* 0x00000002db027824 */ /* 0x000fe200078e00ff */
[----:B------:R-:W-:Y:S01]  /*1160*/  SEL R8, RZ, c[0x0][0x27c], !P0 ;  /* 0x00009f00ff087a07 */ /* 0x000fe20004000000 */
[----:B------:R3:W-:Y:S01]  /*1170*/  @P2 LDGSTS.E.BYPASS.LTC128B.128 [R93+0x5900], [R18.64], !P6 ;  /* 0x05900000125d2fae */ /* 0x0007e2000f101d4a */
[----:B------:R-:W-:-:S02]  /*1180*/  SEL R24, RZ, 0x1, P1 ;  /* 0x00000001ff187807 */ /* 0x000fc40000800000 */
[----:B------:R-:W-:Y:S01]  /*1190*/  ISETP.GE.AND P1, PT, R14, 0x51, PT ;  /* 0x000000510e00780c */ /* 0x000fe20003f26270 */
[----:B------:R-:W-:-:S04]  /*11a0*/  IMAD.IADD R8, R32, 0x1, R8 ;  /* 0x0000000120087824 */ /* 0x000fc800078e0208 */
[----:B------:R-:W-:Y:S02]  /*11b0*/  @P0 IADD3 R2, -R2, c[0x0][0x1d4], RZ ;  /* 0x0000750002020a10 */ /* 0x000fe40007ffe1ff */
[----:B------:R-:W-:Y:S01]  /*11c0*/  ISETP.GE.AND P0, PT, R118, c[0x0][0x1d4], PT ;  /* 0x0000750076007a0c */ /* 0x000fe20003f06270 */
[----:B-1----:R-:W-:-:S03]  /*11d0*/  IMAD R6, R29, c[0x0][0x1e0], RZ ;  /* 0x000078001d067a24 */ /* 0x002fc600078e02ff */
[----:B------:R-:W-:Y:S02]  /*11e0*/  SEL R23, RZ, 0xffffffff, P0 ;  /* 0xffffffffff177807 */ /* 0x000fe40000000000 */
[----:B------:R-:W-:Y:S01]  /*11f0*/  ISETP.GT.AND P0, PT, R14, 0x60, PT ;  /* 0x000000600e00780c */ /* 0x000fe20003f04270 */
[----:B------:R-:W-:Y:S02]  /*1200*/  IMAD R6, R26, c[0x0][0x1e4], R6 ;  /* 0x000079001a067a24 */ /* 0x000fe400078e0206 */
[----:B------:R-:W-:-:S04]  /*1210*/  IMAD.WIDE.U32 R14, R102, c[0x0][0x280], R34 ;  /* 0x0000a000660e7a25 */ /* 0x000fc800078e0022 */
[----:B------:R-:W-:Y:S02]  /*1220*/  IMAD.IADD R5, R5, 0x1, R6 ;  /* 0x0000000105057824 */ /* 0x000fe400078e0206 */
[----:B------:R-:W-:Y:S02]  /*1230*/  IMAD.IADD R117, R15, 0x1, R16 ;  /* 0x000000010f757824 */ /* 0x000fe400078e0210 */
[----:B------:R-:W-:-:S04]  /*1240*/  IMAD.WIDE.U32 R6, R39, c[0x0][0x1e8], R4 ;  /* 0x00007a0027067a25 */ /* 0x000fc800078e0004 */
[----:B------:R-:W-:Y:S01]  /*1250*/  IMAD.WIDE.U32 R4, R39, c[0x0][0x260], R10 ;  /* 0x0000980027047a25 */ /* 0x000fe200078e000a */
[----:B------:R-:W-:-:S03]  /*1260*/  SHF.R.S32.HI R10, RZ, 0x1f, R2 ;  /* 0x0000001fff0a7819 */ /* 0x000fc60000011402 */
[----:B------:R-:W-:Y:S01]  /*1270*/  IMAD.IADD R95, R7, 0x1, R12 ;  /* 0x00000001075f7824 */ /* 0x000fe200078e020c */
[----:B------:R-:W-:Y:S01]  /*1280*/  LEA.HI R27, R10, R2, RZ, 0x4 ;  /* 0x000000020a1b7211 */ /* 0x000fe200078f20ff */
[----:B------:R-:W-:Y:S01]  /*1290*/  IMAD.WIDE.U32 R12, R102, c[0x0][0x290], R34 ;  /* 0x0000a400660c7a25 */ /* 0x000fe200078e0022 */
[----:B------:R-:W-:Y:S02]  /*12a0*/  SHF.R.S32.HI R2, RZ, 0x1f, R8 ;  /* 0x0000001fff027819 */ /* 0x000fe40000011408 */
[----:B------:R-:W-:Y:S01]  /*12b0*/  IADD3 R5, R5, R9, RZ ;  /* 0x0000000905057210 */ /* 0x000fe20007ffe0ff */
[----:B------:R-:W-:Y:S01]  /*12c0*/  IMAD.MOV.U32 R94, RZ, RZ, R6 ;  /* 0x000000ffff5e7224 */ /* 0x000fe200078e0006 */
[----:B------:R-:W-:Y:S01]  /*12d0*/  LEA.HI R20, R2, R8, RZ, 0x3 ;  /* 0x0000000802147211 */ /* 0x000fe200078f18ff */
[----:B------:R-:W-:Y:S02]  /*12e0*/  IMAD R2, R31, c[0x0][0x290], RZ ;  /* 0x0000a4001f027a24 */ /* 0x000fe400078e02ff */
[----:B------:R-:W-:Y:S01]  /*12f0*/  IMAD.WIDE.U32 R8, R102, c[0x0][0x290], R32 ;  /* 0x0000a40066087a25 */ /* 0x000fe200078e0020 */
[----:B------:R-:W-:-:S03]  /*1300*/  LOP3.LUT R121, R20, 0xfffffff8, RZ, 0xc0, !PT ;  /* 0xfffffff814797812 */ /* 0x000fc600078ec0ff */
[----:B------:R-:W-:Y:S01]  /*1310*/  IMAD R2, R102, c[0x0][0x294], R2 ;  /* 0x0000a50066027a24 */ /* 0x000fe200078e0202 */
[----:B------:R-:W-:Y:S01]  /*1320*/  SHF.R.S32.HI R127, RZ, 0x1f, R121 ;  /* 0x0000001fff7f7819 */ /* 0x000fe20000011479 */
[----:B------:R-:W-:Y:S02]  /*1330*/  IMAD.MOV.U32 R110, RZ, RZ, R8 ;  /* 0x000000ffff6e7224 */ /* 0x000fe400078e0008 */
[----:B------:R-:W-:Y:S02]  /*1340*/  IMAD R8, R25, c[0x0][0x268], RZ ;  /* 0x00009a0019087a24 */ /* 0x000fe400078e02ff */
[----:B------:R-:W-:Y:S02]  /*1350*/  IMAD.IADD R115, R13, 0x1, R2 ;  /* 0x000000010d737824 */ /* 0x000fe400078e0202 */
[----:B------:R-:W-:-:S04]  /*1360*/  IMAD.WIDE.U32 R6, R39, c[0x0][0x210], R32 ;  /* 0x0000840027067a25 */ /* 0x000fc800078e0020 */
[----:B------:R-:W-:Y:S01]  /*1370*/  IMAD.IADD R111, R2, 0x1, R9 ;  /* 0x00000001026f7824 */ /* 0x000fe200078e0209 */
[----:B------:R-:W-:Y:S01]  /*1380*/  SHF.R.S32.HI R2, RZ, 0x1f, R21 ;  /* 0x0000001fff027819 */ /* 0x000fe20000011415 */
[C---:B------:R-:W-:Y:S02]  /*1390*/  IMAD R103, R104.reuse, c[0x0][0x26c], R8 ;  /* 0x00009b0068677a24 */ /* 0x040fe400078e0208 */
[----:B------:R-:W-:Y:S01]  /*13a0*/  IMAD.WIDE.U32 R104, R104, c[0x0][0x268], R4 ;  /* 0x00009a0068687a25 */ /* 0x000fe200078e0004 */
[----:B------:R-:W-:Y:S02]  /*13b0*/  @P1 MOV R5, R3 ;  /* 0x0000000300051202 */ /* 0x000fe40000000f00 */
[----:B------:R-:W-:Y:S01]  /*13c0*/  LEA.HI R2, R2, R102, RZ, 0x3 ;  /* 0x0000006602027211 */ /* 0x000fe200078f18ff */
[----:B------:R-:W-:Y:S02]  /*13d0*/  IMAD.IADD R15, R7, 0x1, R17 ;  /* 0x00000001070f7824 */ /* 0x000fe400078e0211 */
[----:B------:R-:W-:Y:S01]  /*13e0*/  IMAD.SHL.U32 R7, R23, 0x2, RZ ;  /* 0x0000000217077824 */ /* 0x000fe200078e00ff */
[----:B------:R-:W-:Y:S01]  /*13f0*/  LOP3.LUT R2, R2, 0xfffffff8, RZ, 0xc0, !PT ;  /* 0xfffffff802027812 */ /* 0x000fe200078ec0ff */
[----:B------:R-:W-:-:S02]  /*1400*/  @P1 IMAD.MOV.U32 R4, RZ, RZ, R22 ;  /* 0x000000ffff041224 */ /* 0x000fc400078e0016 */
[----:B------:R-:W-:Y:S01]  /*1410*/  IMAD.MOV.U32 R116, RZ, RZ, R14 ;  /* 0x000000ffff747224 */ /* 0x000fe200078e000e */
[----:B------:R-:W-:Y:S01]  /*1420*/  LOP3.LUT R24, R7, 0x2, R24, 0xe2, !PT ;  /* 0x0000000207187812 */ /* 0x000fe200078ee218 */
[----:B------:R-:W-:Y:S01]  /*1430*/  IMAD.MOV.U32 R14, RZ, RZ, R6 ;  /* 0x000000ffff0e7224 */ /* 0x000fe200078e0006 */
[----:B------:R-:W-:Y:S01]  /*1440*/  LEA.HI R7, R36, R217, RZ, 0x5 ;  /* 0x000000d924077211 */ /* 0x000fe200078f28ff */
[----:B------:R-:W-:Y:S01]  /*1450*/  @P1 IMAD R6, R37, 0x50, RZ ;  /* 0x0000005025061824 */ /* 0x000fe200078e02ff */
[----:B------:R-:W-:Y:S01]  /*1460*/  IADD3 R36, R34, 0x10, RZ ;  /* 0x0000001022247810 */ /* 0x000fe20007ffe0ff */
[----:B------:R-:W-:Y:S01]  /*1470*/  @P1 IMAD.WIDE.U32 R4, R168, 0x50, R4 ;  /* 0x00000050a8041825 */ /* 0x000fe200078e0004 */
[C---:B------:R-:W-:Y:S02]  /*1480*/  LOP3.LUT R99, R24.reuse, 0x1, RZ, 0xc0, !PT ;  /* 0x0000000118637812 */ /* 0x040fe400078ec0ff */
[----:B------:R-:W-:Y:S01]  /*1490*/  LOP3.LUT R100, R24, 0x2, RZ, 0xc0, !PT ;  /* 0x0000000218647812 */ /* 0x000fe200078ec0ff */
[----:B------:R-:W-:Y:S01]  /*14a0*/  @P1 IMAD.IADD R5, R5, 0x1, R6 ;  /* 0x0000000105051824 */ /* 0x000fe200078e0206 */
[----:B------:R-:W-:Y:S01]  /*14b0*/  @P1 LEA R8, P2, R4, c[0x0][0x220], 0x1 ;  /* 0x0000880004081a11 */ /* 0x000fe200078408ff */
[----:B------:R-:W-:-:S02]  /*14c0*/  IMAD.IADD R2, R102, 0x1, -R2 ;  /* 0x0000000166027824 */ /* 0x000fc400078e0a02 */
[----:B------:R-:W-:Y:S01]  /*14d0*/  IMAD.SHL.U32 R6, R7, 0x10, RZ ;  /* 0x0000001007067824 */ /* 0x000fe200078e00ff */
[----:B------:R-:W-:Y:S01]  /*14e0*/  SHF.R.S32.HI R7, RZ, 0x1f, R171 ;  /* 0x0000001fff077819 */ /* 0x000fe200000114ab */
[----:B------:R-:W-:Y:S01]  /*14f0*/  IMAD.WIDE.U32 R10, R102, c[0x0][0x280], R32 ;  /* 0x0000a000660a7a25 */ /* 0x000fe200078e0020 */
[----:B------:R-:W-:Y:S02]  /*1500*/  @P1 LEA.HI.X R9, R4, c[0x0][0x224], R5, 0x1, P2 ;  /* 0x0000890004091a11 */ /* 0x000fe400010f0c05 */
[C---:B------:R-:W-:Y:S01]  /*1510*/  LOP3.LUT P3, RZ, R2.reuse, 0x4, RZ, 0xc0, !PT ;  /* 0x0000000402ff7812 */ /* 0x040fe2000786c0ff */
[----:B------:R-:W-:Y:S01]  /*1520*/  IMAD.SHL.U32 R2, R2, 0x40, RZ ;  /* 0x0000004002027824 */ /* 0x000fe200078e00ff */
[----:B------:R-:W-:Y:S01]  /*1530*/  SHF.R.S32.HI R5, RZ, 0x4, R27 ;  /* 0x00000004ff057819 */ /* 0x000fe2000001141b */
[----:B------:R-:W-:Y:S01]  /*1540*/  IMAD.MOV.U32 R114, RZ, RZ, R12 ;  /* 0x000000ffff727224 */ /* 0x000fe200078e000c */
[----:B------:R-:W-:Y:S01]  /*1550*/  LEA.HI R7, R7, R171, RZ, 0x3 ;  /* 0x000000ab07077211 */ /* 0x000fe200078f18ff */
[----:B------:R1:W-:Y:S01]  /*1560*/  @P1 LDGSTS.E.BYPASS.LTC128B.128 [R93+0x6100], [R8.64], !P6 ;  /* 0x06100000085d1fae */ /* 0x0003e2000f101d4a */
[----:B------:R-:W-:Y:S01]  /*1570*/  MOV R112, R10 ;  /* 0x0000000a00707202 */ /* 0x000fe20000000f00 */
[----:B-----5:R-:W-:Y:S01]  /*1580*/  IMAD.WIDE.U32 R114, R167, c[0x0][0x290], R114 ;  /* 0x0000a400a7727a25 */ /* 0x020fe200078e0072 */
[----:B------:R-:W-:-:S02]  /*1590*/  LEA.HI.SX32 R10, R20, R5, 0x1d ;  /* 0x00000005140a7211 */ /* 0x000fc400078feaff */
[----:B------:R-:W-:Y:S01]  /*15a0*/  SHF.L.U32 R4, R171, 0x6, RZ ;  /* 0x00000006ab047819 */ /* 0x000fe200000006ff */
[----:B------:R-:W-:Y:S01]  /*15b0*/  IMAD.WIDE.U32 R116, R167, c[0x0][0x280], R116 ;  /* 0x0000a000a7747a25 */ /* 0x000fe200078e0074 */
[----:B------:R-:W-:Y:S02]  /*15c0*/  IADD3 R113, R16, R11, RZ ;  /* 0x0000000b10717210 */ /* 0x000fe40007ffe0ff */
[----:B------:R-:W-:Y:S01]  /*15d0*/  LOP3.LUT R2, R2, 0x1c0, RZ, 0xc0, !PT ;  /* 0x000001c002027812 */ /* 0x000fe200078ec0ff */
[----:B------:R-:W-:Y:S01]  /*15e0*/  IMAD.SHL.U32 R11, R7, 0x40, RZ ;  /* 0x00000040070b7824 */ /* 0x000fe200078e00ff */
[----:B------:R-:W-:Y:S01]  /*15f0*/  LOP3.LUT R4, R4, 0x1c0, RZ, 0xc0, !PT ;  /* 0x000001c004047812 */ /* 0x000fe200078ec0ff */
[----:B------:R-:W-:Y:S01]  /*1600*/  IMAD.SHL.U32 R101, R10, 0x8, RZ ;  /* 0x000000080a657824 */ /* 0x000fe200078e00ff */
[----:B------:R-:W-:Y:S01]  /*1610*/  LOP3.LUT R6, R6, 0xfffffe00, RZ, 0xc0, !PT ;  /* 0xfffffe0006067812 */ /* 0x000fe200078ec0ff */
[----:B------:R-:W-:Y:S01]  /*1620*/  @P0 IMAD R16, R37, 0x60, RZ ;  /* 0x0000006025100824 */ /* 0x000fe200078e02ff */
[----:B------:R-:W-:Y:S01]  /*1630*/  SHF.R.U32.HI R5, RZ, 0x3, R2 ;  /* 0x00000003ff057819 */ /* 0x000fe20000011602 */
[----:B------:R-:W-:Y:S01]  /*1640*/  IMAD.WIDE.U32 R112, R167, c[0x0][0x280], R112 ;  /* 0x0000a000a7707a25 */ /* 0x000fe200078e0070 */
[----:B------:R-:W-:-:S02]  /*1650*/  LOP3.LUT R12, R2, 0x18, R32, 0xf8, !PT ;  /* 0x00000018020c7812 */ /* 0x000fc400078ef820 */
[----:B------:R-:W-:Y:S01]  /*1660*/  LOP3.LUT R10, R11, 0xfffffe00, RZ, 0xc0, !PT ;  /* 0xfffffe000b0a7812 */ /* 0x000fe200078ec0ff */
[----:B------:R-:W-:Y:S01]  /*1670*/  IMAD.WIDE.U32 R110, R167, c[0x0][0x290], R110 ;  /* 0x0000a400a76e7a25 */ /* 0x000fe200078e006e */
[----:B------:R-:W-:Y:S02]  /*1680*/  SHF.R.U32.HI R7, RZ, 0x3, R4 ;  /* 0x00000003ff077819 */ /* 0x000fe40000011604 */
[--C-:B------:R-:W-:Y:S01]  /*1690*/  LOP3.LUT R11, R4, 0x38, R20.reuse, 0xf8, !PT ;  /* 0x00000038040b7812 */ /* 0x100fe200078ef814 */
[----:B------:R-:W-:Y:S01]  /*16a0*/  IMAD.IADD R103, R105, 0x1, R103 ;  /* 0x0000000169677824 */ /* 0x000fe200078e0267 */
[----:B------:R-:W-:Y:S02]  /*16b0*/  LOP3.LUT R98, R6, R12, R5, 0xf6, !PT ;  /* 0x0000000c06627212 */ /* 0x000fe400078ef605 */
[----:B------:R-:W-:Y:S02]  /*16c0*/  LOP3.LUT R4, R4, 0x38, R101, 0xf8, !PT ;  /* 0x0000003804047812 */ /* 0x000fe400078ef865 */
[----:B------:R-:W-:-:S02]  /*16d0*/  LOP3.LUT R12, R2, 0x38, R20, 0xf8, !PT ;  /* 0x00000038020c7812 */ /* 0x000fc400078ef814 */
[----:B-1----:R-:W-:Y:S02]  /*16e0*/  SHF.R.S32.HI R8, RZ, 0x1f, R170 ;  /* 0x0000001fff087819 */ /* 0x002fe400000114aa */
[----:B------:R-:W-:Y:S02]  /*16f0*/  LOP3.LUT R2, R2, 0x38, R101, 0xf8, !PT ;  /* 0x0000003802027812 */ /* 0x000fe400078ef865 */
[C-C-:B---3--:R-:W-:Y:S02]  /*1700*/  LOP3.LUT R19, R10.reuse, R11, R7.reuse, 0xf6, !PT ;  /* 0x0000000b0a137212 */ /* 0x148fe400078ef607 */
[----:B------:R-:W-:Y:S01]  /*1710*/  LOP3.LUT R18, R10, R4, R7, 0xf6, !PT ;  /* 0x000000040a127212 */ /* 0x000fe200078ef607 */
[----:B------:R-:W-:Y:S01]  /*1720*/  @P0 IMAD.MOV.U32 R4, RZ, RZ, R22 ;  /* 0x000000ffff040224 */ /* 0x000fe200078e0016 */
[----:B------:R-:W-:Y:S01]  /*1730*/  SHF.R.S32.HI R7, RZ, 0x1f, R169 ;  /* 0x0000001fff077819 */ /* 0x000fe200000114a9 */
[----:B------:R-:W-:Y:S01]  /*1740*/  IMAD.SHL.U32 R154, R19, 0x2, RZ ;  /* 0x00000002139a7824 */ /* 0x000fe200078e00ff */
[----:B------:R-:W-:Y:S01]  /*1750*/  LEA.HI R8, R8, R170, RZ, 0x3 ;  /* 0x000000aa08087211 */ /* 0x000fe200078f18ff */
[----:B------:R-:W-:Y:S01]  /*1760*/  IMAD.SHL.U32 R150, R18, 0x2, RZ ;  /* 0x0000000212967824 */ /* 0x000fe200078e00ff */
[----:B------:R-:W-:-:S02]  /*1770*/  LOP3.LUT R21, R6, R2, R5, 0xf6, !PT ;  /* 0x0000000206157212 */ /* 0x000fc400078ef605 */
[----:B------:R-:W-:Y:S01]  /*1780*/  SHF.L.U32 R2, R170, 0x6, RZ ;  /* 0x00000006aa027819 */ /* 0x000fe200000006ff */
[----:B------:R-:W-:Y:S01]  /*1790*/  IMAD.SHL.U32 R9, R8, 0x40, RZ ;  /* 0x0000004008097824 */ /* 0x000fe200078e00ff */
[----:B------:R-:W-:Y:S01]  /*17a0*/  LOP3.LUT R23, R6, R12, R5, 0xf6, !PT ;  /* 0x0000000c06177212 */ /* 0x000fe200078ef605 */
[----:B------:R-:W-:Y:S01]  /*17b0*/  IMAD.SHL.U32 R6, R169, 0x40, RZ ;  /* 0x00000040a9067824 */ /* 0x000fe200078e00ff */
[----:B------:R-:W-:Y:S01]  /*17c0*/  LEA.HI R7, R7, R169, RZ, 0x3 ;  /* 0x000000a907077211 */ /* 0x000fe200078f18ff */
[----:B------:R-:W-:Y:S01]  /*17d0*/  @P0 IMAD.MOV.U32 R5, RZ, RZ, R3 ;  /* 0x000000ffff050224 */ /* 0x000fe200078e0003 */
[----:B------:R-:W-:Y:S02]  /*17e0*/  LOP3.LUT R2, R2, 0x1c0, RZ, 0xc0, !PT ;  /* 0x000001c002027812 */ /* 0x000fe400078ec0ff */
[----:B------:R-:W-:Y:S01]  /*17f0*/  LOP3.LUT R6, R6, 0x1c0, RZ, 0xc0, !PT ;  /* 0x000001c006067812 */ /* 0x000fe200078ec0ff */
[----:B------:R-:W-:Y:S01]  /*1800*/  IMAD.SHL.U32 R8, R7, 0x40, RZ ;  /* 0x0000004007087824 */ /* 0x000fe200078e00ff */
[----:B------:R-:W-:Y:S01]  /*1810*/  SHF.R.U32.HI R13, RZ, 0x3, R2 ;  /* 0x00000003ff0d7819 */ /* 0x000fe20000011602 */
[----:B------:R-:W-:Y:S01]  /*1820*/  @P0 IMAD.WIDE.U32 R4, R168, 0x60, R4 ;  /* 0x00000060a8040825 */ /* 0x000fe200078e0004 */
[----:B------:R-:W-:-:S02]  /*1830*/  LOP3.LUT R9, R9, 0xfffffe00, RZ, 0xc0, !PT ;  /* 0xfffffe0009097812 */ /* 0x000fc400078ec0ff */
[C---:B------:R-:W-:Y:S02]  /*1840*/  LOP3.LUT R10, R2.reuse, 0x38, R20, 0xf8, !PT ;  /* 0x00000038020a7812 */ /* 0x040fe400078ef814 */
[----:B------:R-:W-:Y:S01]  /*1850*/  LOP3.LUT R11, R2, 0x38, R101, 0xf8, !PT ;  /* 0x00000038020b7812 */ /* 0x000fe200078ef865 */
[----:B------:R-:W-:Y:S01]  /*1860*/  @P0 IMAD.IADD R2, R5, 0x1, R16 ;  /* 0x0000000105020824 */ /* 0x000fe200078e0210 */
[----:B------:R-:W-:Y:S01]  /*1870*/  SHF.R.U32.HI R7, RZ, 0x3, R6 ;  /* 0x00000003ff077819 */ /* 0x000fe20000011606 */
[----:B------:R-:W-:Y:S01]  /*1880*/  IMAD.MOV.U32 R5, RZ, RZ, c[0x0][0x280] ;  /* 0x0000a000ff057624 */ /* 0x000fe200078e00ff */
[----:B------:R-:W-:Y:S02]  /*1890*/  LOP3.LUT R8, R8, 0xfffffe00, RZ, 0xc0, !PT ;  /* 0xfffffe0008087812 */ /* 0x000fe400078ec0ff */
[C---:B------:R-:W-:Y:S01]  /*18a0*/  LOP3.LUT R12, R6.reuse, 0x38, R20, 0xf8, !PT ;  /* 0x00000038060c7812 */ /* 0x040fe200078ef814 */
[----:B------:R-:W-:Y:S01]  /*18b0*/  IMAD.SHL.U32 R212, R5, 0x40, RZ ;  /* 0x0000004005d47824 */ /* 0x000fe200078e00ff */
[----:B------:R-:W-:Y:S01]  /*18c0*/  LOP3.LUT R17, R9, R10, R13, 0xf6, !PT ;  /* 0x0000000a09117212 */ /* 0x000fe200078ef60d */
[C---:B------:R-:W-:Y:S01]  /*18d0*/  IMAD.SHL.U32 R214, R5.reuse, 0x20, RZ ;  /* 0x0000002005d67824 */ /* 0x040fe200078e00ff */
[----:B------:R-:W-:Y:S01]  /*18e0*/  LOP3.LUT R10, R6, 0x38, R101, 0xf8, !PT ;  /* 0x00000038060a7812 */ /* 0x000fe200078ef865 */
[----:B------:R-:W-:Y:S01]  /*18f0*/  IMAD.WIDE.U32 R208, R5, 0x60, RZ ;  /* 0x0000006005d07825 */ /* 0x000fe200078e00ff */
[----:B--2---:R-:W-:-:S02]  /*1900*/  @P4 SHF.R.S32.HI R3, RZ, 0x1f, R30 ;  /* 0x0000001fff034819 */ /* 0x004fc4000001141e */
[----:B------:R-:W-:Y:S01]  /*1910*/  @P0 LEA R6, P1, R4, c[0x0][0x220], 0x1 ;  /* 0x0000880004060a11 */ /* 0x000fe200078208ff */
[----:B------:R-:W-:Y:S01]  /*1920*/  @!P4 IMAD.MOV.U32 R3, RZ, RZ, R28 ;  /* 0x000000ffff03c224 */ /* 0x000fe200078e001c */
[----:B------:R-:W-:Y:S01]  /*1930*/  LOP3.LUT R16, R9, R11, R13, 0xf6, !PT ;  /* 0x0000000b09107212 */ /* 0x000fe200078ef60d */
[----:B------:R-:W-:Y:S01]  /*1940*/  IMAD.SHL.U32 R153, R17, 0x2, RZ ;  /* 0x0000000211997824 */ /* 0x000fe200078e00ff */
[C-C-:B------:R-:W-:Y:S02]  /*1950*/  LOP3.LUT R13, R8.reuse, R12, R7.reuse, 0xf6, !PT ;  /* 0x0000000c080d7212 */ /* 0x140fe400078ef607 */
[----:B------:R-:W-:Y:S01]  /*1960*/  LOP3.LUT R12, R8, R10, R7, 0xf6, !PT ;  /* 0x0000000a080c7212 */ /* 0x000fe200078ef607 */
[----:B------:R-:W-:Y:S01]  /*1970*/  IMAD.SHL.U32 R149, R16, 0x2, RZ ;  /* 0x0000000210957824 */ /* 0x000fe200078e00ff */
[----:B------:R-:W-:Y:S01]  /*1980*/  @P0 LEA.HI.X R7, R4, c[0x0][0x224], R2, 0x1, P1 ;  /* 0x0000890004070a11 */ /* 0x000fe200008f0c02 */
[----:B------:R-:W-:Y:S01]  /*1990*/  IMAD.SHL.U32 R152, R13, 0x2, RZ ;  /* 0x000000020d987824 */ /* 0x000fe200078e00ff */
[----:B------:R-:W-:Y:S01]  /*19a0*/  @P4 MOV R2, R30 ;  /* 0x0000001e00024202 */ /* 0x000fe20000000f00 */
[----:B------:R-:W-:Y:S01]  /*19b0*/  @!P4 IMAD.MOV.U32 R2, RZ, RZ, R38 ;  /* 0x000000ffff02c224 */ /* 0x000fe200078e0026 */
[----:B------:R-:W-:Y:S01]  /*19c0*/  SEL R3, R3, RZ, !P5 ;  /* 0x000000ff03037207 */ /* 0x000fe20006800000 */
[----:B------:R1:W-:Y:S01]  /*19d0*/  @P0 LDGSTS.E.BYPASS.LTC128B.128 [R93+0x6900], [R6.64], !P6 ;  /* 0x06900000065d0fae */ /* 0x0003e2000f101d4a */
[----:B------:R-:W-:Y:S01]  /*19e0*/  ISETP.NE.AND P0, PT, RZ, UR6, PT ;  /* 0x00000006ff007c0c */ /* 0x000fe2000bf05270 */
[----:B------:R-:W-:Y:S01]  /*19f0*/  IMAD.SHL.U32 R148, R12, 0x2, RZ ;  /* 0x000000020c947824 */ /* 0x000fe200078e00ff */
[----:B------:R-:W-:Y:S01]  /*1a00*/  SEL R2, R2, RZ, !P5 ;  /* 0x000000ff02027207 */ /* 0x000fe20006800000 */
[----:B------:R-:W-:Y:S01]  /*1a10*/  IMAD R4, R3, c[0x0][0x1f0], RZ ;  /* 0x00007c0003047a24 */ /* 0x000fe200078e02ff */
[----:B------:R-:W-:Y:S01]  /*1a20*/  SHF.L.U64.HI R173, R5, R185, c[0x0][0x284] ;  /* 0x0000a10005ad7619 */ /* 0x000fe200000102b9 */
[----:B------:R-:W-:Y:S01]  /*1a30*/  IMAD R3, R3, c[0x0][0x218], RZ ;  /* 0x0000860003037a24 */ /* 0x000fe200078e02ff */
[-C--:B------:R-:W-:Y:S01]  /*1a40*/  SHF.L.U64.HI R186, R5, R187.reuse, c[0x0][0x284] ;  /* 0x0000a10005ba7619 */ /* 0x080fe200000102bb */
[----:B------:R-:W-:Y:S01]  /*1a50*/  IMAD.WIDE.U32 R94, R2, c[0x0][0x1f0], R94 ;  /* 0x00007c00025e7a25 */ /* 0x000fe200078e005e */
[----:B------:R-:W-:Y:S01]  /*1a60*/  P2R R164, PR, RZ, 0x1 ;  /* 0x00000001ffa47803 */ /* 0x000fe20000000000 */
[----:B------:R-:W0:Y:S01]  /*1a70*/  LDGDEPBAR ;  /* 0x00000000000079af */ /* 0x000e220000000000 */
[----:B------:R-:W-:Y:S01]  /*1a80*/  IADD3 R163, P1, R26, R102, RZ ;  /* 0x000000661aa37210 */ /* 0x000fe20007f3e0ff */
[----:B------:R-:W-:Y:S01]  /*1a90*/  IMAD R96, R2, c[0x0][0x1f4], R4 ;  /* 0x00007d0002607a24 */ /* 0x000fe200078e0204 */
[----:B------:R-:W-:Y:S01]  /*1aa0*/  SHF.L.U64.HI R168, R168, R187, c[0x0][0x23c] ;  /* 0x00008f00a8a87619 */ /* 0x000fe200000102bb */
[C---:B------:R-:W-:Y:S01]  /*1ab0*/  IMAD R107, R2.reuse, c[0x0][0x21c], R3 ;  /* 0x00008700026b7a24 */ /* 0x040fe200078e0203 */
[----:B------:R-:W-:Y:S01]  /*1ac0*/  IADD3.X R162, R29, R31, RZ, P1, !PT ;  /* 0x0000001f1da27210 */ /* 0x000fe20000ffe4ff */
[----:B------:R-:W-:Y:S01]  /*1ad0*/  IMAD.WIDE.U32 R108, R2, c[0x0][0x218], R14 ;  /* 0x00008600026c7a25 */ /* 0x000fe200078e000e */
[----:B------:R-:W-:-:S02]  /*1ae0*/  SHF.R.S32.HI R2, RZ, 0x1f, R167 ;  /* 0x0000001fff027819 */ /* 0x000fc400000114a7 */
[----:B------:R-:W-:Y:S01]  /*1af0*/  SHF.R.S32.HI R10, RZ, 0x1f, R170 ;  /* 0x0000001fff0a7819 */ /* 0x000fe200000114aa */
[----:B------:R-:W-:Y:S01]  /*1b00*/  IMAD.MOV.U32 R4, RZ, RZ, c[0x0][0x290] ;  /* 0x0000a400ff047624 */ /* 0x000fe200078e00ff */
[----:B------:R-:W-:Y:S01]  /*1b10*/  IADD3 R146, P2, R32, R188, RZ ;  /* 0x000000bc20927210 */ /* 0x000fe20007f5e0ff */
[C---:B------:R-:W-:Y:S01]  /*1b20*/  IMAD R3, R2.reuse, c[0x0][0x280], RZ ;  /* 0x0000a00002037a24 */ /* 0x040fe200078e02ff */
[----:B------:R-:W-:Y:S01]  /*1b30*/  SHF.R.S32.HI R11, RZ, 0x1f, R169 ;  /* 0x0000001fff0b7819 */ /* 0x000fe200000114a9 */
[----:B------:R-:W-:Y:S01]  /*1b40*/  IMAD R2, R2, c[0x0][0x290], RZ ;  /* 0x0000a40002027a24 */ /* 0x000fe200078e02ff */
[C---:B------:R-:W-:Y:S01]  /*1b50*/  SHF.L.U64.HI R185, R4.reuse, R185, c[0x0][0x294] ;  /* 0x0000a50004b97619 */ /* 0x040fe200000102b9 */
[C---:B------:R-:W-:Y:S01]  /*1b60*/  IMAD R8, R167.reuse, c[0x0][0x284], R3 ;  /* 0x0000a100a7087a24 */ /* 0x040fe200078e0203 */
[----:B------:R-:W-:Y:S01]  /*1b70*/  SHF.L.U64.HI R187, R4, R187, c[0x0][0x294] ;  /* 0x0000a50004bb7619 */ /* 0x000fe200000102bb */
[----:B------:R-:W-:Y:S01]  /*1b80*/  IMAD R5, R167, c[0x0][0x294], R2 ;  /* 0x0000a500a7057a24 */ /* 0x000fe200078e0202 */
[----:B------:R-:W-:Y:S01]  /*1b90*/  IADD3 R2, P0, R102, 0x20, RZ ;  /* 0x0000002066027810 */ /* 0x000fe20007f1e0ff */
[C---:B------:R-:W-:Y:S01]  /*1ba0*/  IMAD.SHL.U32 R213, R4.reuse, 0x40, RZ ;  /* 0x0000004004d57824 */ /* 0x040fe200078e00ff */
[C---:B------:R-:W-:Y:S01]  /*1bb0*/  SHF.L.U32 R211, R4.reuse, 0x5, RZ ;  /* 0x0000000504d37819 */ /* 0x040fe200000006ff */
[----:B------:R-:W-:Y:S01]  /*1bc0*/  IMAD.WIDE.U32 R206, R4, 0x60, RZ ;  /* 0x0000006004ce7825 */ /* 0x000fe200078e00ff */
[----:B-1----:R-:W-:-:S02]  /*1bd0*/  SHF.R.S32.HI R6, RZ, 0x1f, R171 ;  /* 0x0000001fff067819 */ /* 0x002fc400000114ab */
[----:B------:R-:W-:Y:S01]  /*1be0*/  IADD3 R133, R209, UR5, RZ ;  /* 0x00000005d1857c10 */ /* 0x000fe2000fffe0ff */
[----:B------:R-:W-:Y:S01]  /*1bf0*/  IMAD.X R3, RZ, RZ, R31, P0 ;  /* 0x000000ffff037224 */ /* 0x000fe200000e061f */
[----:B------:R-:W-:Y:S01]  /*1c00*/  IADD3 R132, R207, UR4, RZ ;  /* 0x00000004cf847c10 */ /* 0x000fe2000fffe0ff */
[----:B------:R-:W-:Y:S01]  /*1c10*/  IMAD.WIDE.U32 R138, R2, c[0x0][0x1e0], RZ ;  /* 0x00007800028a7a25 */ /* 0x000fe200078e00ff */
[----:B------:R-:W-:Y:S02]  /*1c20*/  IADD3 R129, R115, R5, RZ ;  /* 0x0000000573817210 */ /* 0x000fe40007ffe0ff */
[----:B------:R-:W-:Y:S01]  /*1c30*/  SHF.L.U32 R155, R23, 0x1, RZ ;  /* 0x00000001179b7819 */ /* 0x000fe200000006ff */
[----:B------:R-:W-:Y:S01]  /*1c40*/  IMAD R3, R3, c[0x0][0x1e0], RZ ;  /* 0x0000780003037a24 */ /* 0x000fe200078e02ff */
[----:B------:R-:W-:Y:S01]  /*1c50*/  IADD3 R147, P1, R216, R138, RZ ;  /* 0x0000008ad8937210 */ /* 0x000fe20007f3e0ff */
[----:B------:R-:W-:Y:S01]  /*1c60*/  IMAD R4, R31, c[0x0][0x1e0], RZ ;  /* 0x000078001f047a24 */ /* 0x000fe200078e02ff */
[----:B------:R-:W-:Y:S01]  /*1c70*/  SHF.R.S32.HI R126, RZ, 0x1f, R101 ;  /* 0x0000001fff7e7819 */ /* 0x000fe20000011465 */
[----:B------:R-:W-:Y:S01]  /*1c80*/  IMAD R9, R2, c[0x0][0x1e4], R3 ;  /* 0x0000790002097a24 */ /* 0x000fe200078e0203 */
[----:B------:R-:W-:Y:S01]  /*1c90*/  IADD3 R160, P0, R216, R147, RZ ;  /* 0x00000093d8a07210 */ /* 0x000fe20007f1e0ff */
[----:B------:R-:W-:Y:S01]  /*1ca0*/  IMAD R7, R102, c[0x0][0x1e4], R4 ;  /* 0x0000790066077a24 */ /* 0x000fe200078e0204 */
[----:B------:R-:W-:Y:S01]  /*1cb0*/  SHF.L.U32 R151, R21, 0x1, RZ ;  /* 0x0000000115977819 */ /* 0x000fe200000006ff */
[----:B------:R-:W-:-:S02]  /*1cc0*/  IMAD.IADD R144, R139, 0x1, R9 ;  /* 0x000000018b907824 */ /* 0x000fc400078e0209 */
[----:B------:R-:W-:Y:S02]  /*1cd0*/  IMAD.IADD R145, R189, 0x1, R7 ;  /* 0x00000001bd917824 */ /* 0x000fe400078e0207 */
[C---:B------:R-:W-:Y:S01]  /*1ce0*/  IMAD.X R143, R193.reuse, 0x1, R144, P1 ;  /* 0x00000001c18f7824 */ /* 0x040fe200008e0690 */
[----:B------:R-:W-:Y:S01]  /*1cf0*/  IADD3 R130, P1, R94, 0x20, RZ ;  /* 0x000000205e827810 */ /* 0x000fe20007f3e0ff */
[----:B------:R-:W-:Y:S02]  /*1d00*/  IMAD R4, R6, c[0x0][0x1e0], RZ ;  /* 0x0000780006047a24 */ /* 0x000fe400078e02ff */
[----:B------:R-:W-:Y:S01]  /*1d10*/  IMAD.X R157, R193, 0x1, R143, P0 ;  /* 0x00000001c19d7824 */ /* 0x000fe200000e068f */
[----:B------:R-:W-:Y:S01]  /*1d20*/  IADD3 R120, P0, R146, R94, RZ ;  /* 0x0000005e92787210 */ /* 0x000fe20007f1e0ff */
[----:B------:R-:W-:Y:S02]  /*1d30*/  IMAD.MOV.U32 R14, RZ, RZ, 0x40 ;  /* 0x00000040ff0e7424 */ /* 0x000fe400078e00ff */
[----:B------:R-:W-:-:S02]  /*1d40*/  IMAD R3, R10, c[0x0][0x1e0], RZ ;  /* 0x000078000a037a24 */ /* 0x000fc400078e02ff */
[----:B------:R-:W-:Y:S02]  /*1d50*/  IMAD.X R142, R33, 0x1, R145, P2 ;  /* 0x00000001218e7824 */ /* 0x000fe400010e0691 */
[----:B------:R-:W-:Y:S02]  /*1d60*/  IMAD.IADD R96, R95, 0x1, R96 ;  /* 0x000000015f607824 */ /* 0x000fe400078e0260 */
[----:B------:R-:W-:Y:S02]  /*1d70*/  IMAD R2, R11, c[0x0][0x1e0], RZ ;  /* 0x000078000b027a24 */ /* 0x000fe400078e02ff */
[----:B------:R-:W-:Y:S02]  /*1d80*/  IMAD R6, R171, c[0x0][0x1e4], R4 ;  /* 0x00007900ab067a24 */ /* 0x000fe400078e0204 */
[----:B------:R-:W-:Y:S01]  /*1d90*/  IMAD R4, R170, c[0x0][0x1e4], R3 ;  /* 0x00007900aa047a24 */ /* 0x000fe200078e0203 */
[----:B------:R-:W-:Y:S01]  /*1da0*/  SEL R3, R14, 0xffffffc0, !P3 ;  /* 0xffffffc00e037807 */ /* 0x000fe20005800000 */
[----:B------:R-:W-:Y:S01]  /*1db0*/  IMAD.X R119, R142, 0x1, R96, P0 ;  /* 0x000000018e777824 */ /* 0x000fe200000e0660 */
[----:B------:R-:W-:Y:S01]  /*1dc0*/  IADD3 R124, P0, R120, 0x20, RZ ;  /* 0x00000020787c7810 */ /* 0x000fe20007f1e0ff */
[----:B------:R-:W-:Y:S01]  /*1dd0*/  IMAD R2, R169, c[0x0][0x1e4], R2 ;  /* 0x00007900a9027a24 */ /* 0x000fe200078e0202 */
[----:B------:R-:W-:Y:S01]  /*1de0*/  IADD3 R158, R197, R4, RZ ;  /* 0x00000004c59e7210 */ /* 0x000fe20007ffe0ff */
[C---:B------:R-:W-:Y:S01]  /*1df0*/  IMAD R97, R98.reuse, 0x2, R3 ;  /* 0x0000000262617824 */ /* 0x040fe200078e0203 */
[----:B------:R-:W-:Y:S01]  /*1e00*/  SHF.L.U32 R98, R98, 0x1, RZ ;  /* 0x0000000162627819 */ /* 0x000fe200000006ff */
[----:B------:R-:W-:-:S02]  /*1e10*/  IMAD.IADD R159, R199, 0x1, R6 ;  /* 0x00000001c79f7824 */ /* 0x000fc400078e0206 */
[----:B------:R-:W-:Y:S02]  /*1e20*/  IMAD.IADD R156, R195, 0x1, R2 ;  /* 0x00000001c39c7824 */ /* 0x000fe400078e0202 */
[----:B------:R-:W-:Y:S02]  /*1e30*/  IMAD.IADD R131, R117, 0x1, R8 ;  /* 0x0000000175837824 */ /* 0x000fe400078e0208 */
[----:B------:R-:W-:Y:S02]  /*1e40*/  IMAD.IADD R128, R8, 0x1, R113 ;  /* 0x0000000108807824 */ /* 0x000fe400078e0271 */
[----:B------:R-:W-:Y:S02]  /*1e50*/  IMAD.IADD R125, R5, 0x1, R111 ;  /* 0x00000001057d7824 */ /* 0x000fe400078e026f */
[----:B------:R-:W-:Y:S02]  /*1e60*/  IMAD.IADD R107, R109, 0x1, R107 ;  /* 0x000000016d6b7824 */ /* 0x000fe400078e026b */
[----:B------:R-:W-:-:S02]  /*1e70*/  IMAD.X R122, RZ, RZ, R96, P1 ;  /* 0x000000ffff7a7224 */ /* 0x000fc400008e0660 */
[----:B------:R-:W-:Y:S01]  /*1e80*/  IMAD.X R123, RZ, RZ, R119, P0 ;  /* 0x000000ffff7b7224 */ /* 0x000fe200000e0677 */
[----:B------:R-:W-:Y:S06]  /*1e90*/  BAR.SYNC.DEFER_BLOCKING 0x0 ;  /* 0x0000000000007b1d */ /* 0x000fec0000010000 */
.L_x_98:
[-C--:B--2---:R-:W-:Y:S01]  /*1ea0*/  IMAD R2, R203, R42.reuse, RZ ;  /* 0x0000002acb027224 */ /* 0x084fe200078e02ff */
[----:B------:R-:W-:Y:S04]  /*1eb0*/  DEPBAR.LE SB0, 0x0 ;  /* 0x000080000000791a */ /* 0x000fe80000000000 */
[----:B------:R-:W-:Y:S01]  /*1ec0*/  BAR.SYNC.DEFER_BLOCKING 0x0 ;  /* 0x0000000000007b1d */ /* 0x000fe20000010000 */
[----:B------:R-:W-:Y:S01]  /*1ed0*/  ISETP.GE.AND P0, PT, R219, 0x1, PT ;  /* 0x00000001db00780c */ /* 0x000fe20003f06270 */
[----:B------:R-:W-:Y:S01]  /*1ee0*/  IMAD.WIDE.U32 R86, R174, R42, RZ ;  /* 0x0000002aae567225 */ /* 0x000fe200078e00ff */
[----:B------:R-:W-:Y:S05]  /*1ef0*/  SHF.R.S32.HI R106, RZ, 0x1f, R42 ;  /* 0x0000001fff6a7819 */ /* 0x000fea000001142a */
[----:B------:R-:W-:Y:S05]  /*1f00*/  IMAD R2, R106, R174, R2 ;  /* 0x000000ae6a027224 */ /* 0x000fea00078e0202 */
[----:B------:R-:W-:Y:S01]  /*1f10*/  IADD3 R91, R87, R2, RZ ;  /* 0x00000002575b7210 */ /* 0x000fe20007ffe0ff */
[----:B------:R-:W-:Y:S01]  /*1f20*/  BSSY B2, `(.L_x_52) ;  /* 0x0000524000027945 */ /* 0x000fe20003800000 */
[----:B------:R-:W-:-:S05]  /*1f30*/  @!P0 BRA `(.L_x_53) ;  /* 0x00004d0000008947 */ /* 0x000fca0003800000 */
[-C--:B------:R-:W-:Y:S01]  /*1f40*/  IMAD R4, R202, R42.reuse, RZ ;  /* 0x0000002aca047224 */ /* 0x080fe200078e02ff */
[----:B------:R-:W-:Y:S01]  /*1f50*/  ISETP.NE.AND P0, PT, R164, RZ, PT ;  /* 0x000000ffa400720c */ /* 0x000fe20003f05270 */
[-C--:B------:R-:W-:Y:S02]  /*1f60*/  IMAD R3, R201, R42.reuse, RZ ;  /* 0x0000002ac9037224 */ /* 0x080fe400078e02ff */
[----:B------:R-:W-:Y:S02]  /*1f70*/  IMAD R2, R42, -0x70, R0 ;  /* 0xffffff902a027824 */ /* 0x000fe400078e0200 */
[-C--:B------:R-:W-:Y:S03]  /*1f80*/  IMAD.WIDE.U32 R10, R176, R42.reuse, RZ ;  /* 0x0000002ab00a7225 */ /* 0x080fe600078e00ff */
[----:B------:R-:W-:Y:S01]  /*1f90*/  IMNMX R78, R2, 0x70, PT ;  /* 0x00000070024e7817 */ /* 0x000fe20003800200 */
[----:B------:R-:W-:Y:S04]  /*1fa0*/  IMAD.WIDE.U32 R8, R178, R42, RZ ;  /* 0x0000002ab2087225 */ /* 0x000fe800078e00ff */
[C---:B------:R-:W-:Y:S02]  /*1fb0*/  IMAD R4, R106.reuse, R176, R4 ;  /* 0x000000b06a047224 */ /* 0x040fe400078e0204 */
[----:B------:R-:W-:Y:S03]  /*1fc0*/  IMAD R3, R106, R178, R3 ;  /* 0x000000b26a037224 */ /* 0x000fe600078e0203 */
[----:B------:R-:W-:Y:S02]  /*1fd0*/  IADD3 R38, R11, R4, RZ ;  /* 0x000000040b267210 */ /* 0x000fe40007ffe0ff */
[----:B------:R-:W-:Y:S01]  /*1fe0*/  IADD3 R37, R9, R3, RZ ;  /* 0x0000000309257210 */ /* 0x000fe20007ffe0ff */
[----:B------:R-:W-:-:S05]  /*1ff0*/  @!P0 BRA `(.L_x_54) ;  /* 0x0000289000008947 */ /* 0x000fca0003800000 */
[----:B------:R-:W-:Y:S01]  /*2000*/  ISETP.GE.AND P3, PT, R102, R78, PT ;  /* 0x0000004e6600720c */ /* 0x000fe20003f66270 */
[----:B------:R-:W-:Y:S01]  /*2010*/  BSSY B0, `(.L_x_55) ;  /* 0x0000019000007945 */ /* 0x000fe20003800000 */
[----:B------:R-:W-:Y:S01]  /*2020*/  CS2R R50, SRZ ;  /* 0x0000000000327805 */ /* 0x000fe2000001ff00 */
[----:B------:R-:W-:Y:S01]  /*2030*/  CS2R R46, SRZ ;  /* 0x00000000002e7805 */ /* 0x000fe2000001ff00 */
[----:B------:R-:W-:Y:S01]  /*2040*/  CS2R R40, SRZ ;  /* 0x0000000000287805 */ /* 0x000fe2000001ff00 */
[----:B------:R-:W-:Y:S01]  /*2050*/  CS2R R12, SRZ ;  /* 0x00000000000c7805 */ /* 0x000fe2000001ff00 */
[----:B------:R-:W-:Y:S07]  /*2060*/  CS2R R2, SRZ ;  /* 0x0000000000027805 */ /* 0x000fee000001ff00 */
[----:B------:R-:W-:-:S05]  /*2070*/  @P3 BRA `(.L_x_56) ;  /* 0x0000012000003947 */ /* 0x000fca0003800000 */
[----:B------:R-:W-:Y:S01]  /*2080*/  IADD3 R2, P0, R116, R10, RZ ;  /* 0x0000000a74027210 */ /* 0x000fe20007f1e0ff */
[----:B------:R-:W-:Y:S01]  /*2090*/  CS2R R40, SRZ ;  /* 0x0000000000287805 */ /* 0x000fe2000001ff00 */
[----:B------:R-:W-:Y:S01]  /*20a0*/  IADD3 R3, P1, R114, R8, RZ ;  /* 0x0000000872037210 */ /* 0x000fe20007f3e0ff */
[----:B------:R-:W-:Y:S01]  /*20b0*/  CS2R R46, SRZ ;  /* 0x00000000002e7805 */ /* 0x000fe2000001ff00 */
[----:B------:R-:W-:Y:S01]  /*20c0*/  ISETP.GE.AND P2, PT, R34, c[0x0][0x27c], PT ;  /* 0x00009f0022007a0c */ /* 0x000fe20003f46270 */
[----:B------:R-:W-:Y:S01]  /*20d0*/  IMAD.X R4, R38, 0x1, R131, P0 ;  /* 0x0000000126047824 */ /* 0x000fe200000e0683 */
[C---:B------:R-:W-:Y:S01]  /*20e0*/  LEA R6, P0, R2.reuse, c[0x0][0x270], 0x1 ;  /* 0x00009c0002067a11 */ /* 0x040fe200078008ff */
[----:B------:R-:W-:Y:S03]  /*20f0*/  CS2R R12, SRZ ;  /* 0x00000000000c7805 */ /* 0x000fe6000001ff00 */
[----:B------:R-:W-:Y:S01]  /*2100*/  LEA.HI.X R7, R2, c[0x0][0x274], R4, 0x1, P0 ;  /* 0x00009d0002077a11 */ /* 0x000fe200000f0c04 */
[----:B------:R-:W-:Y:S01]  /*2110*/  IMAD.X R2, R37, 0x1, R129, P1 ;  /* 0x0000000125027824 */ /* 0x000fe200008e0681 */
[----:B------:R-:W-:Y:S02]  /*2120*/  ISETP.GE.AND P0, PT, R36, c[0x0][0x27c], PT ;  /* 0x00009f0024007a0c */ /* 0x000fe40003f06270 */
[C---:B------:R-:W-:Y:S03]  /*2130*/  LEA R4, P1, R3.reuse, c[0x0][0x288], 0x1 ;  /* 0x0000a20003047a11 */ /* 0x040fe600078208ff */
[----:B------:R1:W5:Y:S01]  /*2140*/  @!P2 LDG.E.64 R40, [R6.64] ;  /* 0x0000000a0628a981 */ /* 0x000362000c1e1b00 */
[----:B------:R-:W-:Y:S02]  /*2150*/  LEA.HI.X R5, R3, c[0x0][0x28c], R2, 0x1, P1 ;  /* 0x0000a30003057a11 */ /* 0x000fe400008f0c02 */
[----:B------:R-:W-:Y:S05]  /*2160*/  CS2R R2, SRZ ;  /* 0x0000000000027805 */ /* 0x000fea000001ff00 */
[----:B------:R1:W5:Y:S04]  /*2170*/  @!P0 LDG.E.64 R46, [R6.64+0x20] ;  /* 0x0000200a062e8981 */ /* 0x000368000c1e1b00 */
[----:B------:R1:W5:Y:S04]  /*2180*/  @!P2 LDG.E.64 R2, [R4.64] ;  /* 0x0000000a0402a981 */ /* 0x000368000c1e1b00 */
[----:B------:R1:W5:Y:S02]  /*2190*/  @!P0 LDG.E.64 R12, [R4.64+0x20] ;  /* 0x0000200a040c8981 */ /* 0x000364000c1e1b00 */
.L_x_56:
[----:B------:R-:W-:Y:S05]  /*21a0*/  BSYNC B0 ;  /* 0x0000000000007941 */ /* 0x000fea0003800000 */
.L_x_55:
[----:B------:R-:W-:Y:S01]  /*21b0*/  ISETP.GE.AND P4, PT, R171, R78, PT ;  /* 0x0000004eab00720c */ /* 0x000fe20003f86270 */
[----:B-1---5:R-:W-:Y:S01]  /*21c0*/  IMAD.MOV.U32 R4, RZ, RZ, R46 ;  /* 0x000000ffff047224 */ /* 0x022fe200078e002e */
[----:B------:R-:W-:Y:S01]  /*21d0*/  BSSY B0, `(.L_x_57) ;  /* 0x0000023000007945 */ /* 0x000fe20003800000 */
[----:B------:R-:W-:Y:S01]  /*21e0*/  IMAD.MOV.U32 R7, RZ, RZ, R47 ;  /* 0x000000ffff077224 */ /* 0x000fe200078e002f */
[----:B------:R-:W-:Y:S01]  /*21f0*/  CS2R R48, SRZ ;  /* 0x0000000000307805 */ /* 0x000fe2000001ff00 */
[----:B------:R-:W-:Y:S01]  /*2200*/  IMAD.MOV.U32 R6, RZ, RZ, R40 ;  /* 0x000000ffff067224 */ /* 0x000fe200078e0028 */
[----:B------:R-:W-:Y:S01]  /*2210*/  CS2R R16, SRZ ;  /* 0x0000000000107805 */ /* 0x000fe2000001ff00 */
[----:B------:R-:W-:Y:S01]  /*2220*/  IMAD.MOV.U32 R5, RZ, RZ, R41 ;  /* 0x000000ffff057224 */ /* 0x000fe200078e0029 */
[----:B------:R-:W-:Y:S01]  /*2230*/  PRMT R60, R4, 0x5410, R7 ;  /* 0x00005410043c7816 */ /* 0x000fe20000000007 */
[----:B------:R-:W-:Y:S01]  /*2240*/  CS2R R14, SRZ ;  /* 0x00000000000e7805 */ /* 0x000fe2000001ff00 */
[----:B------:R-:W-:Y:S02]  /*2250*/  MOV R4, R12 ;  /* 0x0000000c00047202 */ /* 0x000fe40000000f00 */
[----:B------:R-:W-:Y:S01]  /*2260*/  PRMT R44, R6, 0x5410, R5 ;  /* 0x00005410062c7816 */ /* 0x000fe20000000005 */
[----:B------:R-:W-:Y:S01]  /*2270*/  IMAD.MOV.U32 R6, RZ, RZ, R13 ;  /* 0x000000ffff067224 */ /* 0x000fe200078e000d */
[----:B------:R-:W-:Y:S01]  /*2280*/  PRMT R21, R4, 0x7610, R21 ;  /* 0x0000761004157816 */ /* 0x000fe20000000015 */
[----:B------:R-:W-:Y:S01]  /*2290*/  IMAD.MOV.U32 R5, RZ, RZ, R2 ;  /* 0x000000ffff057224 */ /* 0x000fe200078e0002 */
[----:B------:R-:W-:Y:S02]  /*22a0*/  MOV R4, R3 ;  /* 0x0000000300047202 */ /* 0x000fe40000000f00 */
[----:B------:R-:W-:Y:S02]  /*22b0*/  PRMT R21, R21, 0x5410, R6 ;  /* 0x0000541015157816 */ /* 0x000fe40000000006 */
[----:B------:R-:W-:Y:S01]  /*22c0*/  PRMT R20, R5, 0x5410, R4 ;  /* 0x0000541005147816 */ /* 0x000fe20000000004 */
[----:B------:R-:W-:-:S05]  /*22d0*/  @P4 BRA `(.L_x_58) ;  /* 0x0000012000004947 */ /* 0x000fca0003800000 */
[----:B------:R-:W-:Y:S01]  /*22e0*/  IADD3 R5, P1, P0, R116, R10, R214 ;  /* 0x0000000a74057210 */ /* 0x000fe2000783e0d6 */
[----:B------:R-:W-:Y:S01]  /*22f0*/  CS2R R48, SRZ ;  /* 0x0000000000307805 */ /* 0x000fe2000001ff00 */
[----:B------:R-:W-:Y:S01]  /*2300*/  CS2R R50, SRZ ;  /* 0x0000000000327805 */ /* 0x000fe2000001ff00 */
[----:B------:R-:W-:Y:S01]  /*2310*/  CS2R R16, SRZ ;  /* 0x0000000000107805 */ /* 0x000fe2000001ff00 */
[----:B------:R-:W-:Y:S02]  /*2320*/  IADD3.X R7, R131, R38, R186, P1, P0 ;  /* 0x0000002683077210 */ /* 0x000fe40000fe04ba */
[----:B------:R-:W-:Y:S04]  /*2330*/  IADD3 R14, P1, P0, R114, R8, R211 ;  /* 0x00000008720e7210 */ /* 0x000fe8000783e0d3 */
[----:B------:R-:W-:Y:S02]  /*2340*/  IADD3.X R15, R129, R37, R187, P1, P0 ;  /* 0x00000025810f7210 */ /* 0x000fe40000fe04bb */
[C---:B------:R-:W-:Y:S02]  /*2350*/  LEA R6, P0, R5.reuse, c[0x0][0x270], 0x1 ;  /* 0x00009c0005067a11 */ /* 0x040fe400078008ff */
[----:B------:R-:W-:Y:S02]  /*2360*/  ISETP.GE.AND P1, PT, R34, c[0x0][0x27c], PT ;  /* 0x00009f0022007a0c */ /* 0x000fe40003f26270 */
[----:B------:R-:W-:Y:S02]  /*2370*/  LEA.HI.X R7, R5, c[0x0][0x274], R7, 0x1, P0 ;  /* 0x00009d0005077a11 */ /* 0x000fe400000f0c07 */
[----:B------:R-:W-:Y:S02]  /*2380*/  ISETP.GE.AND P0, PT, R36, c[0x0][0x27c], PT ;  /* 0x00009f0024007a0c */ /* 0x000fe40003f06270 */
[C---:B------:R-:W-:Y:S04]  /*2390*/  LEA R4, P2, R14.reuse, c[0x0][0x288], 0x1 ;  /* 0x0000a2000e047a11 */ /* 0x040fe800078408ff */
[----:B------:R-:W-:Y:S02]  /*23a0*/  LEA.HI.X R5, R14, c[0x0][0x28c], R15, 0x1, P2 ;  /* 0x0000a3000e057a11 */ /* 0x000fe400010f0c0f */
[----:B------:R-:W-:Y:S01]  /*23b0*/  CS2R R14, SRZ ;  /* 0x00000000000e7805 */ /* 0x000fe2000001ff00 */
[----:B------:R1:W5:Y:S04]  /*23c0*/  @!P1 LDG.E.64 R48, [R6.64] ;  /* 0x0000000a06309981 */ /* 0x000368000c1e1b00 */
[----:B------:R1:W5:Y:S04]  /*23d0*/  @!P0 LDG.E.64 R50, [R6.64+0x20] ;  /* 0x0000200a06328981 */ /* 0x000368000c1e1b00 */
[----:B------:R1:W5:Y:S04]  /*23e0*/  @!P1 LDG.E.64 R14, [R4.64] ;  /* 0x0000000a040e9981 */ /* 0x000368000c1e1b00 */
[----:B------:R1:W5:Y:S02]  /*23f0*/  @!P0 LDG.E.64 R16, [R4.64+0x20] ;  /* 0x0000200a04108981 */ /* 0x000364000c1e1b00 */
.L_x_58:
[----:B------:R-:W-:Y:S05]  /*2400*/  BSYNC B0 ;  /* 0x0000000000007941 */ /* 0x000fea0003800000 */
.L_x_57:
[----:B------:R-:W-:Y:S01]  /*2410*/  ISETP.GE.AND P2, PT, R170, R78, PT ;  /* 0x0000004eaa00720c */ /* 0x000fe20003f46270 */
[----:B-1---5:R-:W-:Y:S01]  /*2420*/  IMAD.MOV.U32 R4, RZ, RZ, R50 ;  /* 0x000000ffff047224 */ /* 0x022fe200078e0032 */
[----:B------:R-:W-:Y:S01]  /*2430*/  MOV R6, R48 ;  /* 0x0000003000067202 */ /* 0x000fe20000000f00 */
[----:B------:R-:W-:Y:S01]  /*2440*/  IMAD.MOV.U32 R7, RZ, RZ, R51 ;  /* 0x000000ffff077224 */ /* 0x000fe200078e0033 */
[----:B------:R-:W-:Y:S01]  /*2450*/  BSSY B0, `(.L_x_59) ;  /* 0x0000024000007945 */ /* 0x000fe20003800000 */
[----:B------:R-:W-:Y:S01]  /*2460*/  IMAD.MOV.U32 R5, RZ, RZ, R49 ;  /* 0x000000ffff057224 */ /* 0x000fe200078e0031 */
[----:B------:R-:W-:Y:S01]  /*2470*/  CS2R R58, SRZ ;  /* 0x00000000003a7805 */ /* 0x000fe2000001ff00 */
[----:B------:R-:W-:Y:S01]  /*2480*/  CS2R R54, SRZ ;  /* 0x0000000000367805 */ /* 0x000fe2000001ff00 */
[----:B------:R-:W-:Y:S01]  /*2490*/  PRMT R62, R4, 0x5410, R7 ;  /* 0x00005410043e7816 */ /* 0x000fe20000000007 */
[----:B------:R-:W-:Y:S01]  /*24a0*/  IMAD.MOV.U32 R4, RZ, RZ, R16 ;  /* 0x000000ffff047224 */ /* 0x000fe200078e0010 */
[----:B------:R-:W-:Y:S01]  /*24b0*/  PRMT R61, R6, 0x5410, R5 ;  /* 0x00005410063d7816 */ /* 0x000fe20000000005 */
[----:B------:R-:W-:Y:S01]  /*24c0*/  IMAD.MOV.U32 R5, RZ, RZ, R14 ;  /* 0x000000ffff057224 */ /* 0x000fe200078e000e */
[----:B------:R-:W-:Y:S01]  /*24d0*/  MOV R6, R17 ;  /* 0x0000001100067202 */ /* 0x000fe20000000f00 */
[----:B------:R-:W-:Y:S01]  /*24e0*/  CS2R R52, SRZ ;  /* 0x0000000000347805 */ /* 0x000fe2000001ff00 */
[----:B------:R-:W-:Y:S01]  /*24f0*/  CS2R R22, SRZ ;  /* 0x0000000000167805 */ /* 0x000fe2000001ff00 */
[----:B------:R-:W-:Y:S01]  /*2500*/  CS2R R18, SRZ ;  /* 0x0000000000127805 */ /* 0x000fe2000001ff00 */
[----:B------:R-:W-:Y:S02]  /*2510*/  PRMT R29, R4, 0x5410, R6 ;  /* 0x00005410041d7816 */ /* 0x000fe40000000006 */
[----:B------:R-:W-:Y:S04]  /*2520*/  MOV R4, R15 ;  /* 0x0000000f00047202 */ /* 0x000fe80000000f00 */
        /* <DEDUP_REMOVED lines=9> */
[C---:B------:R-:W-:Y:S04]  /*25c0*/  LEA R6, P0, R4.reuse, c[0x0][0x270], 0x1 ;  /* 0x00009c0004067a11 */ /* 0x040fe800078008ff */
[----:B------:R-:W-:Y:S02]  /*25d0*/  LEA.HI.X R7, R4, c[0x0][0x274], R7, 0x1, P0 ;  /* 0x00009d0004077a11 */ /* 0x000fe400000f0c07 */
[C---:B------:R-:W-:Y:S04]  /*25e0*/  LEA R4, P0, R5.reuse, c[0x0][0x288], 0x1 ;  /* 0x0000a20005047a11 */ /* 0x040fe800078008ff */
[----:B------:R-:W-:Y:S02]  /*25f0*/  LEA.HI.X R5, R5, c[0x0][0x28c], R18, 0x1, P0 ;  /* 0x0000a30005057a11 */ /* 0x000fe400000f0c12 */
[----:B------:R-:W-:Y:S01]  /*2600*/  ISETP.GE.AND P0, PT, R34, c[0x0][0x27c], PT ;  /* 0x00009f0022007a0c */ /* 0x000fe20003f06270 */
[----:B------:R-:W-:Y:S11]  /*2610*/  CS2R R18, SRZ ;  /* 0x0000000000127805 */ /* 0x000ff6000001ff00 */
[----:B------:R-:W-:Y:S01]  /*2620*/  @!UPT UIADD3 URZ, URZ, URZ, URZ ;  /* 0x0000003f3f3ff290 */ /* 0x000fe2000fffe03f */
[----:B------:R1:W5:Y:S04]  /*2630*/  @!P0 LDG.E.64 R52, [R6.64] ;  /* 0x0000000a06348981 */ /* 0x000368000c1e1b00 */
[----:B------:R1:W5:Y:S01]  /*2640*/  @!P0 LDG.E.64 R18, [R4.64] ;  /* 0x0000000a04128981 */ /* 0x000362000c1e1b00 */
[----:B------:R-:W-:Y:S11]  /*2650*/  ISETP.GE.AND P0, PT, R36, c[0x0][0x27c], PT ;  /* 0x00009f0024007a0c */ /* 0x000ff60003f06270 */
[----:B------:R-:W-:Y:S02]  /*2660*/  @!UPT UIADD3 URZ, URZ, URZ, URZ ;  /* 0x0000003f3f3ff290 */ /* 0x000fe4000fffe03f */
[----:B------:R1:W5:Y:S04]  /*2670*/  @!P0 LDG.E.64 R54, [R6.64+0x20] ;  /* 0x0000200a06368981 */ /* 0x000368000c1e1b00 */
[----:B------:R1:W5:Y:S02]  /*2680*/  @!P0 LDG.E.64 R22, [R4.64+0x20] ;  /* 0x0000200a04168981 */ /* 0x000364000c1e1b00 */
.L_x_60:
[----:B------:R-:W-:Y:S05]  /*2690*/  BSYNC B0 ;  /* 0x0000000000007941 */ /* 0x000fea0003800000 */
.L_x_59:
        /* <DEDUP_REMOVED lines=22> */
[----:B------:R-:W-:Y:S01]  /*2800*/  IADD3.X R38, R131, R133, R38, P1, P0 ;  /* 0x0000008583267210 */ /* 0x000fe20000fe0426 */
[----:B------:R-:W-:Y:S01]  /*2810*/  CS2R R26, SRZ ;  /* 0x00000000001a7805 */ /* 0x000fe2000001ff00 */
[----:B------:R-:W-:Y:S04]  /*2820*/  IADD3 R8, P1, P0, R114, R206, R8 ;  /* 0x000000ce72087210 */ /* 0x000fe8000783e008 */
[----:B------:R-:W-:Y:S02]  /*2830*/  IADD3.X R37, R129, R132, R37, P1, P0 ;  /* 0x0000008481257210 */ /* 0x000fe40000fe0425 */
[C---:B------:R-:W-:Y:S04]  /*2840*/  LEA R6, P0, R10.reuse, c[0x0][0x270], 0x1 ;  /* 0x00009c000a067a11 */ /* 0x040fe800078008ff */
[----:B------:R-:W-:Y:S02]  /*2850*/  LEA.HI.X R7, R10, c[0x0][0x274], R38, 0x1, P0 ;  /* 0x00009d000a077a11 */ /* 0x000fe400000f0c26 */
[C---:B------:R-:W-:Y:S04]  /*2860*/  LEA R4, P0, R8.reuse, c[0x0][0x288], 0x1 ;  /* 0x0000a20008047a11 */ /* 0x040fe800078008ff */
[----:B------:R-:W-:Y:S02]  /*2870*/  LEA.HI.X R5, R8, c[0x0][0x28c], R37, 0x1, P0 ;  /* 0x0000a30008057a11 */ /* 0x000fe400000f0c25 */
[----:B------:R-:W-:Y:S11]  /*2880*/  ISETP.GE.AND P0, PT, R34, c[0x0][0x27c], PT ;  /* 0x00009f0022007a0c */ /* 0x000ff60003f06270 */
[----:B------:R-:W-:Y:S02]  /*2890*/  @!UPT UIADD3 URZ, URZ, URZ, URZ ;  /* 0x0000003f3f3ff290 */ /* 0x000fe4000fffe03f */
[----:B------:R1:W5:Y:S04]  /*28a0*/  @!P0 LDG.E.64 R56, [R6.64] ;  /* 0x0000000a06388981 */ /* 0x000368000c1e1b00 */
[----:B------:R1:W5:Y:S01]  /*28b0*/  @!P0 LDG.E.64 R24, [R4.64] ;  /* 0x0000000a04188981 */ /* 0x000362000c1e1b00 */
[----:B------:R-:W-:Y:S11]  /*28c0*/  ISETP.GE.AND P0, PT, R36, c[0x0][0x27c], PT ;  /* 0x00009f0024007a0c */ /* 0x000ff60003f06270 */
[----:B------:R-:W-:Y:S02]  /*28d0*/  @!UPT UIADD3 URZ, URZ, URZ, URZ ;  /* 0x0000003f3f3ff290 */ /* 0x000fe4000fffe03f */
[----:B------:R1:W5:Y:S04]  /*28e0*/  @!P0 LDG.E.64 R58, [R6.64+0x20] ;  /* 0x0000200a063a8981 */ /* 0x000368000c1e1b00 */
[----:B------:R1:W5:Y:S02]  /*28f0*/  @!P0 LDG.E.64 R26, [R4.64+0x20] ;  /* 0x0000200a041a8981 */ /* 0x000364000c1e1b00 */
.L_x_62:
[----:B------:R-:W-:Y:S05]  /*2900*/  BSYNC B0 ;  /* 0x0000000000007941 */ /* 0x000fea0003800000 */
.L_x_61:
[----:B-1---5:R-:W-:Y:S01]  /*2910*/  MOV R5, R56 ;  /* 0x0000003800057202 */ /* 0x022fe20000000f00 */
[----:B------:R-:W-:Y:S01]  /*2920*/  IMAD.MOV.U32 R7, RZ, RZ, R58 ;  /* 0x000000ffff077224 */ /* 0x000fe200078e003a */
[----:B------:R-:W-:Y:S01]  /*2930*/  BSSY B1, `(.L_x_63) ;  /* 0x0000086000017945 */ /* 0x000fe20003800000 */
[----:B------:R-:W-:Y:S02]  /*2940*/  IMAD.MOV.U32 R6, RZ, RZ, R59 ;  /* 0x000000ffff067224 */ /* 0x000fe400078e003b */
[----:B------:R-:W-:Y:S03]  /*2950*/  IMAD.MOV.U32 R4, RZ, RZ, R57 ;  /* 0x000000ffff047224 */ /* 0x000fe600078e0039 */
[----:B------:R-:W-:Y:S01]  /*2960*/  PRMT R66, R7, 0x5410, R6 ;  /* 0x0000541007427816 */ /* 0x000fe20000000006 */
[----:B------:R-:W-:Y:S01]  /*2970*/  IMAD.MOV.U32 R7, RZ, RZ, R26 ;  /* 0x000000ffff077224 */ /* 0x000fe200078e001a */
[----:B------:R-:W-:Y:S01]  /*2980*/  PRMT R65, R5, 0x5410, R4 ;  /* 0x0000541005417816 */ /* 0x000fe20000000004 */
[----:B------:R-:W-:Y:S01]  /*2990*/  IMAD.MOV.U32 R5, RZ, RZ, R24 ;  /* 0x000000ffff057224 */ /* 0x000fe200078e0018 */
[----:B------:R-:W-:Y:S02]  /*29a0*/  MOV R6, R27 ;  /* 0x0000001b00067202 */ /* 0x000fe40000000f00 */
[----:B------:R-:W-:Y:S02]  /*29b0*/  MOV R4, R25 ;  /* 0x0000001900047202 */ /* 0x000fe40000000f00 */
[----:B------:R-:W-:Y:S02]  /*29c0*/  PRMT R38, R7, 0x5410, R6 ;  /* 0x0000541007267816 */ /* 0x000fe40000000006 */
[----:B------:R-:W-:Y:S01]  /*29d0*/  PRMT R37, R5, 0x5410, R4 ;  /* 0x0000541005257816 */ /* 0x000fe20000000004 */
[----:B------:R-:W-:-:S05]  /*29e0*/  @P3 BRA `(.L_x_64) ;  /* 0x000007a000003947 */ /* 0x000fca0003800000 */
[----:B------:R-:W-:Y:S01]  /*29f0*/  IADD3 R67, P0, R146, R86, RZ ;  /* 0x0000005692437210 */ /* 0x000fe20007f1e0ff */
[----:B------:R-:W-:Y:S04]  /*2a00*/  BSSY B0, `(.L_x_65) ;  /* 0x000003d000007945 */ /* 0x000fe80003800000 */
[----:B------:R-:W-:Y:S01]  /*2a10*/  IMAD.X R70, R91, 0x1, R142, P0 ;  /* 0x000000015b467824 */ /* 0x000fe200000e068e */
[----:B------:R-:W-:Y:S11]  /*2a20*/  ISETP.NE.AND P0, PT, R99, RZ, PT ;  /* 0x000000ff6300720c */ /* 0x000ff60003f05270 */
[----:B------:R-:W-:Y:S02]  /*2a30*/  @!UPT UIADD3 URZ, URZ, URZ, URZ ;  /* 0x0000003f3f3ff290 */ /* 0x000fe4000fffe03f */
[----:B------:R-:W-:-:S05]  /*2a40*/  @!P0 BRA `(.L_x_66) ;  /* 0x0000038000008947 */ /* 0x000fca0003800000 */
[----:B------:R-:W-:Y:S01]  /*2a50*/  IADD3 R4, P0, R67, R94, RZ ;  /* 0x0000005e43047210 */ /* 0x000fe20007f1e0ff */
[----:B------:R-:W1:Y:S03]  /*2a60*/  LDS.128 R8, [R98+0x3900] ;  /* 0x0039000062087984 */ /* 0x000e660000000c00 */
[----:B------:R-:W-:Y:S02]  /*2a70*/  IADD3.X R5, R70, R96, RZ, P0, !PT ;  /* 0x0000006046057210 */ /* 0x000fe400007fe4ff */
[C---:B------:R-:W-:Y:S04]  /*2a80*/  LEA R68, P0, R4.reuse, c[0x0][0x1c8], 0x1 ;  /* 0x0000720004447a11 */ /* 0x040fe800078008ff */
[----:B------:R-:W-:Y:S02]  /*2a90*/  LEA.HI.X R69, R4, c[0x0][0x1cc], R5, 0x1, P0 ;  /* 0x0000730004457a11 */ /* 0x000fe400000f0c05 */
[----:B------:R-:W-:Y:S11]  /*2aa0*/  ISETP.GE.AND P0, PT, R34, c[0x0][0x27c], PT ;  /* 0x00009f0022007a0c */ /* 0x000ff60003f06270 */
[----:B------:R-:W-:Y:S02]  /*2ab0*/  @!UPT UIADD3 URZ, URZ, URZ, URZ ;  /* 0x0000003f3f3ff290 */ /* 0x000fe4000fffe03f */
[----:B------:R-:W-:Y:S01]  /*2ac0*/  @!P0 SHF.R.U64 R6, R2, 0x10, R3 ;  /* 0x0000001002068819 */ /* 0x000fe20000001203 */
[----:B------:R-:W-:Y:S01]  /*2ad0*/  @!P0 HADD2.F32 R2, -RZ, R20.H0_H0 ;  /* 0x20000014ff028230 */ /* 0x000fe20000004100 */
[----:B------:R-:W-:Y:S01]  /*2ae0*/  @!P0 SHF.R.U64 R43, R40, 0x10, R41 ;  /* 0x00000010282b8819 */ /* 0x000fe20000001229 */
[----:B------:R-:W-:Y:S01]  /*2af0*/  @!P0 HADD2.F32 R40, -RZ, R44.H0_H0 ;  /* 0x2000002cff288230 */ /* 0x000fe20000004100 */
[----:B------:R-:W-:Y:S02]  /*2b00*/  @!P0 SHF.R.U32.HI R7, RZ, 0x10, R3 ;  /* 0x00000010ff078819 */ /* 0x000fe40000011603 */
[----:B------:R-:W-:Y:S01]  /*2b10*/  @!P0 SHF.R.U32.HI R45, RZ, 0x10, R41 ;  /* 0x00000010ff2d8819 */ /* 0x000fe20000011629 */
[----:B------:R-:W-:Y:S04]  /*2b20*/  @!P0 HADD2.F32 R43, -RZ, R43.H0_H0 ;  /* 0x2000002bff2b8230 */ /* 0x000fe80000004100 */
[----:B------:R-:W-:Y:S01]  /*2b30*/  @!P0 HADD2.F32 R45, -RZ, R45.H0_H0 ;  /* 0x2000002dff2d8230 */ /* 0x000fe20000004100 */
[----:B-1----:R-:W-:Y:S02]  /*2b40*/  @!P0 MOV R5, R8 ;  /* 0x0000000800058202 */ /* 0x002fe40000000f00 */
[----:B------:R-:W-:Y:S03]  /*2b50*/  @!P0 MOV R4, R9 ;  /* 0x0000000900048202 */ /* 0x000fe60000000f00 */
[--C-:B------:R-:W-:Y:S02]  /*2b60*/  @!P0 HADD2.F32 R39, -RZ, R5.reuse.H1_H1 ;  /* 0x30000005ff278230 */ /* 0x100fe40000004100 */
[----:B------:R-:W-:Y:S02]  /*2b70*/  @!P0 HADD2.F32 R3, -RZ, R5.H0_H0 ;  /* 0x20000005ff038230 */ /* 0x000fe40000004100 */
[----:B------:R-:W-:Y:S01]  /*2b80*/  @!P0 HADD2.F32 R5, -RZ, R6.H0_H0 ;  /* 0x20000006ff058230 */ /* 0x000fe20000004100 */
[-C--:B------:R-:W-:Y:S01]  /*2b90*/  @!P0 FMUL.FTZ R71, R39, R2.reuse ;  /* 0x0000000227478220 */ /* 0x080fe20000410000 */
[--C-:B------:R-:W-:Y:S01]  /*2ba0*/  @!P0 HADD2.F32 R41, -RZ, R4.reuse.H1_H1 ;  /* 0x30000004ff298230 */ /* 0x100fe20000004100 */
[----:B------:R-:W-:Y:S01]  /*2bb0*/  @!P0 IMAD.MOV.U32 R6, RZ, RZ, R10 ;  /* 0x000000ffff068224 */ /* 0x000fe200078e000a */
[----:B------:R-:W-:Y:S01]  /*2bc0*/  @!P0 HADD2.F32 R4, -RZ, R4.H0_H0 ;  /* 0x20000004ff048230 */ /* 0x000fe20000004100 */
[C---:B------:R-:W-:Y:S02]  /*2bd0*/  @!P0 FMUL.FTZ R2, R3.reuse, R2 ;  /* 0x0000000203028220 */ /* 0x040fe40000410000 */
[-C--:B------:R-:W-:Y:S02]  /*2be0*/  @!P0 FFMA.FTZ R73, R3, R40.reuse, -R71 ;  /* 0x0000002803498223 */ /* 0x080fe40000010847 */
[-C--:B------:R-:W-:Y:S02]  /*2bf0*/  @!P0 FMUL.FTZ R71, R41, R5.reuse ;  /* 0x0000000529478220 */ /* 0x080fe40000410000 */
[C---:B------:R-:W-:Y:S01]  /*2c00*/  @!P0 FMUL.FTZ R3, R4.reuse, R5 ;  /* 0x0000000504038220 */ /* 0x040fe20000410000 */
[----:B------:R-:W-:Y:S01]  /*2c10*/  @!P0 MOV R5, R11 ;  /* 0x0000000b00058202 */ /* 0x000fe20000000f00 */
[----:B------:R-:W-:Y:S01]  /*2c20*/  @!P0 FFMA.FTZ R2, R39, R40, R2 ;  /* 0x0000002827028223 */ /* 0x000fe20000010002 */
[----:B------:R-:W-:Y:S01]  /*2c30*/  @!P0 HADD2.F32 R39, -RZ, R6.H1_H1 ;  /* 0x30000006ff278230 */ /* 0x000fe20000004100 */
[-C--:B------:R-:W-:Y:S01]  /*2c40*/  @!P0 FFMA.FTZ R72, R4, R43.reuse, -R71 ;  /* 0x0000002b04488223 */ /* 0x080fe20000010847 */
[----:B------:R-:W-:Y:S01]  /*2c50*/  @!P0 HADD2.F32 R4, -RZ, R20.H1_H1 ;  /* 0x30000014ff048230 */ /* 0x000fe20000004100 */
[----:B------:R-:W-:Y:S01]  /*2c60*/  @!P0 FFMA.FTZ R3, R41, R43, R3 ;  /* 0x0000002b29038223 */ /* 0x000fe20000010003 */
[----:B------:R-:W-:Y:S01]  /*2c70*/  @!P0 HADD2.F32 R20, -RZ, R7.H0_H0 ;  /* 0x20000007ff148230 */ /* 0x000fe20000004100 */
[----:B------:R-:W-:Y:S01]  /*2c80*/  @!P0 F2FP.PACK_AB R2, R2, R73 ;  /* 0x000000490202823e */ /* 0x000fe200000000ff */
[----:B------:R-:W-:Y:S02]  /*2c90*/  @!P0 HADD2.F32 R7, -RZ, R6.H0_H0 ;  /* 0x20000006ff078230 */ /* 0x000fe40000004100 */
[----:B------:R-:W-:Y:S01]  /*2ca0*/  @!P0 HADD2.F32 R40, -RZ, R44.H1_H1 ;  /* 0x3000002cff288230 */ /* 0x000fe20000004100 */
[----:B------:R-:W-:Y:S01]  /*2cb0*/  @!P0 F2FP.PACK_AB R3, R3, R72 ;  /* 0x000000480303823e */ /* 0x000fe200000000ff */
[--C-:B------:R-:W-:Y:S01]  /*2cc0*/  @!P0 HADD2.F32 R44, -RZ, R5.reuse.H1_H1 ;  /* 0x30000005ff2c8230 */ /* 0x100fe20000004100 */
[----:B------:R-:W-:Y:S01]  /*2cd0*/  @!P0 MOV R8, R2 ;  /* 0x0000000200088202 */ /* 0x000fe20000000f00 */
[----:B------:R-:W-:Y:S01]  /*2ce0*/  @!P0 HADD2.F32 R6, -RZ, R5.H0_H0 ;  /* 0x20000005ff068230 */ /* 0x000fe20000004100 */
[-C--:B------:R-:W-:Y:S02]  /*2cf0*/  @!P0 FMUL.FTZ R5, R39, R4.reuse ;  /* 0x0000000427058220 */ /* 0x080fe40000410000 */
[C---:B------:R-:W-:Y:S02]  /*2d00*/  @!P0 FMUL.FTZ R4, R7.reuse, R4 ;  /* 0x0000000407048220 */ /* 0x040fe40000410000 */
[----:B------:R-:W-:Y:S02]  /*2d10*/  @!P0 FMUL.FTZ R71, R44, R20 ;  /* 0x000000142c478220 */ /* 0x000fe40000410000 */
[----:B------:R-:W-:Y:S02]  /*2d20*/  @!P0 FFMA.FTZ R7, R7, R40, -R5 ;  /* 0x0000002807078223 */ /* 0x000fe40000010805 */
[C---:B------:R-:W-:Y:S02]  /*2d30*/  @!P0 FMUL.FTZ R5, R6.reuse, R20 ;  /* 0x0000001406058220 */ /* 0x040fe40000410000 */
[----:B------:R-:W-:Y:S02]  /*2d40*/  @!P0 FFMA.FTZ R4, R39, R40, R4 ;  /* 0x0000002827048223 */ /* 0x000fe40000010004 */
[-C--:B------:R-:W-:Y:S02]  /*2d50*/  @!P0 FFMA.FTZ R71, R6, R45.reuse, -R71 ;  /* 0x0000002d06478223 */ /* 0x080fe40000010847 */
[----:B------:R-:W-:Y:S01]  /*2d60*/  @!P0 FFMA.FTZ R5, R44, R45, R5 ;  /* 0x0000002d2c058223 */ /* 0x000fe20000010005 */
[----:B------:R-:W-:Y:S01]  /*2d70*/  @!P0 F2FP.PACK_AB R4, R4, R7 ;  /* 0x000000070404823e */ /* 0x000fe200000000ff */
[----:B------:R-:W-:Y:S03]  /*2d80*/  @!P0 IMAD.MOV.U32 R9, RZ, RZ, R3 ;  /* 0x000000ffff098224 */ /* 0x000fe600078e0003 */
[----:B------:R-:W-:Y:S02]  /*2d90*/  @!P0 F2FP.PACK_AB R5, R5, R71 ;  /* 0x000000470505823e */ /* 0x000fe400000000ff */
[----:B------:R-:W-:Y:S02]  /*2da0*/  @!P0 MOV R10, R4 ;  /* 0x00000004000a8202 */ /* 0x000fe40000000f00 */
[----:B------:R-:W-:Y:S05]  /*2db0*/  @!P0 MOV R11, R5 ;  /* 0x00000005000b8202 */ /* 0x000fea0000000f00 */
[----:B------:R1:W-:Y:S02]  /*2dc0*/  STG.E.128 [R68.64], R8 ;  /* 0x0000000844007986 */ /* 0x0003e4000c101d0a */
.L_x_66:
[----:B------:R-:W-:Y:S05]  /*2dd0*/  BSYNC B0 ;  /* 0x0000000000007941 */ /* 0x000fea0003800000 */
.L_x_65:
[----:B------:R-:W-:Y:S11]  /*2de0*/  ISETP.NE.AND P0, PT, R100, RZ, PT ;  /* 0x000000ff6400720c */ /* 0x000ff60003f05270 */
[----:B------:R-:W-:Y:S02]  /*2df0*/  @!UPT UIADD3 URZ, URZ, URZ, URZ ;  /* 0x0000003f3f3ff290 */ /* 0x000fe4000fffe03f */
[----:B------:R-:W-:-:S05]  /*2e00*/  @!P0 BRA `(.L_x_64) ;  /* 0x0000038000008947 */ /* 0x000fca0003800000 */
[----:B------:R-:W-:Y:S01]  /*2e10*/  IADD3 R2, P0, R67, R130, RZ ;  /* 0x0000008243027210 */ /* 0x000fe20007f1e0ff */
[----:B-1----:R-:W1:Y:S03]  /*2e20*/  LDS.128 R8, [R97+0x3900] ;  /* 0x0039000061087984 */ /* 0x002e660000000c00 */
        /* <DEDUP_REMOVED lines=9> */
[----:B------:R-:W-:Y:S01]  /*2ec0*/  @!P0 SHF.R.U32.HI R12, RZ, 0x10, R13 ;  /* 0x00000010ff0c8819 */ /* 0x000fe2000001160d */
[----:B------:R-:W-:Y:S01]  /*2ed0*/  @!P0 HADD2.F32 R5, -RZ, R5.H0_H0 ;  /* 0x20000005ff058230 */ /* 0x000fe20000004100 */
[----:B------:R-:W-:Y:S01]  /*2ee0*/  @!P0 SHF.R.U32.HI R41, RZ, 0x10, R47 ;  /* 0x00000010ff298819 */ /* 0x000fe2000001162f */
[----:B------:R-:W-:Y:S02]  /*2ef0*/  @!P0 HADD2.F32 R20, -RZ, R20.H0_H0 ;  /* 0x20000014ff148230 */ /* 0x000fe40000004100 */
[----:B------:R-:W-:Y:S02]  /*2f00*/  @!P0 HADD2.F32 R12, -RZ, R12.H0_H0 ;  /* 0x2000000cff0c8230 */ /* 0x000fe40000004100 */
[----:B------:R-:W-:Y:S01]  /*2f10*/  @!P0 HADD2.F32 R41, -RZ, R41.H0_H0 ;  /* 0x20000029ff298230 */ /* 0x000fe20000004100 */
[----:B-1----:R-:W-:Y:S02]  /*2f20*/  @!P0 MOV R3, R8 ;  /* 0x0000000800038202 */ /* 0x002fe40000000f00 */
[----:B------:R-:W-:Y:S03]  /*2f30*/  @!P0 MOV R4, R9 ;  /* 0x0000000900048202 */ /* 0x000fe60000000f00 */
[--C-:B------:R-:W-:Y:S02]  /*2f40*/  @!P0 HADD2.F32 R6, -RZ, R3.reuse.H1_H1 ;  /* 0x30000003ff068230 */ /* 0x100fe40000004100 */
[----:B------:R-:W-:Y:S02]  /*2f50*/  @!P0 HADD2.F32 R3, -RZ, R3.H0_H0 ;  /* 0x20000003ff038230 */ /* 0x000fe40000004100 */
[--C-:B------:R-:W-:Y:S01]  /*2f60*/  @!P0 HADD2.F32 R13, -RZ, R4.reuse.H1_H1 ;  /* 0x30000004ff0d8230 */ /* 0x100fe20000004100 */
[CC--:B------:R-:W-:Y:S01]  /*2f70*/  @!P0 FMUL.FTZ R39, R6.reuse, R2.reuse ;  /* 0x0000000206278220 */ /* 0x0c0fe20000410000 */
[----:B------:R-:W-:Y:S01]  /*2f80*/  @!P0 HADD2.F32 R4, -RZ, R4.H0_H0 ;  /* 0x20000004ff048230 */ /* 0x000fe20000004100 */
[C---:B------:R-:W-:Y:S02]  /*2f90*/  @!P0 FMUL.FTZ R2, R3.reuse, R2 ;  /* 0x0000000203028220 */ /* 0x040fe40000410000 */
[-C--:B------:R-:W-:Y:S02]  /*2fa0*/  @!P0 FFMA.FTZ R47, R3, R7.reuse, -R39 ;  /* 0x00000007032f8223 */ /* 0x080fe40000010827 */
[----:B------:R-:W-:Y:S02]  /*2fb0*/  @!P0 FFMA.FTZ R2, R6, R7, R2 ;  /* 0x0000000706028223 */ /* 0x000fe40000010002 */
[----:B------:R-:W-:Y:S02]  /*2fc0*/  @!P0 IMAD.MOV.U32 R6, RZ, RZ, R10 ;  /* 0x000000ffff068224 */ /* 0x000fe400078e000a */
[C---:B------:R-:W-:Y:S01]  /*2fd0*/  @!P0 FMUL.FTZ R39, R13.reuse, R5 ;  /* 0x000000050d278220 */ /* 0x040fe20000410000 */
[----:B------:R-:W-:Y:S01]  /*2fe0*/  @!P0 F2FP.PACK_AB R2, R2, R47 ;  /* 0x0000002f0202823e */ /* 0x000fe200000000ff */
[C---:B------:R-:W-:Y:S01]  /*2ff0*/  @!P0 FMUL.FTZ R3, R4.reuse, R5 ;  /* 0x0000000504038220 */ /* 0x040fe20000410000 */
[----:B------:R-:W-:Y:S01]  /*3000*/  @!P0 MOV R5, R11 ;  /* 0x0000000b00058202 */ /* 0x000fe20000000f00 */
[-C--:B------:R-:W-:Y:S01]  /*3010*/  @!P0 FFMA.FTZ R46, R4, R20.reuse, -R39 ;  /* 0x00000014042e8223 */ /* 0x080fe20000010827 */
[----:B------:R-:W-:Y:S01]  /*3020*/  @!P0 HADD2.F32 R4, -RZ, R21.H1_H1 ;  /* 0x30000015ff048230 */ /* 0x000fe20000004100 */
[----:B------:R-:W-:Y:S01]  /*3030*/  @!P0 FFMA.FTZ R3, R13, R20, R3 ;  /* 0x000000140d038223 */ /* 0x000fe20000010003 */
[--C-:B------:R-:W-:Y:S01]  /*3040*/  @!P0 HADD2.F32 R21, -RZ, R6.reuse.H1_H1 ;  /* 0x30000006ff158230 */ /* 0x100fe20000004100 */
[----:B------:R-:W-:Y:S01]  /*3050*/  @!P0 MOV R8, R2 ;  /* 0x0000000200088202 */ /* 0x000fe20000000f00 */
[----:B------:R-:W-:Y:S02]  /*3060*/  @!P0 HADD2.F32 R7, -RZ, R6.H0_H0 ;  /* 0x20000006ff078230 */ /* 0x000fe40000004100 */
[----:B------:R-:W-:Y:S01]  /*3070*/  @!P0 HADD2.F32 R39, -RZ, R60.H1_H1 ;  /* 0x3000003cff278230 */ /* 0x000fe20000004100 */
[----:B------:R-:W-:Y:S01]  /*3080*/  @!P0 F2FP.PACK_AB R3, R3, R46 ;  /* 0x0000002e0303823e */ /* 0x000fe200000000ff */
[--C-:B------:R-:W-:Y:S02]  /*3090*/  @!P0 HADD2.F32 R40, -RZ, R5.reuse.H1_H1 ;  /* 0x30000005ff288230 */ /* 0x100fe40000004100 */
[----:B------:R-:W-:Y:S01]  /*30a0*/  @!P0 HADD2.F32 R6, -RZ, R5.H0_H0 ;  /* 0x20000005ff068230 */ /* 0x000fe20000004100 */
[-C--:B------:R-:W-:Y:S02]  /*30b0*/  @!P0 FMUL.FTZ R5, R21, R4.reuse ;  /* 0x0000000415058220 */ /* 0x080fe40000410000 */
[C---:B------:R-:W-:Y:S02]  /*30c0*/  @!P0 FMUL.FTZ R4, R7.reuse, R4 ;  /* 0x0000000407048220 */ /* 0x040fe40000410000 */
[-C--:B------:R-:W-:Y:S02]  /*30d0*/  @!P0 FMUL.FTZ R43, R40, R12.reuse ;  /* 0x0000000c282b8220 */ /* 0x080fe40000410000 */
[-C--:B------:R-:W-:Y:S02]  /*30e0*/  @!P0 FFMA.FTZ R7, R7, R39.reuse, -R5 ;  /* 0x0000002707078223 */ /* 0x080fe40000010805 */
        /* <DEDUP_REMOVED lines=10> */
.L_x_64:
[----:B------:R-:W-:Y:S05]  /*3190*/  BSYNC B1 ;  /* 0x0000000000017941 */ /* 0x000fea0003800000 */
.L_x_63:
[----:B------:R-:W-:Y:S01]  /*31a0*/  BSSY B1, `(.L_x_67) ;  /* 0x000007a000017945 */ /* 0x000fe20003800000 */
[----:B------:R-:W-:-:S05]  /*31b0*/  @P4 BRA `(.L_x_68) ;  /* 0x0000078000004947 */ /* 0x000fca0003800000 */
[----:B-1----:R-:W-:Y:S01]  /*31c0*/  IADD3 R44, P1, P0, R138, R86, R32 ;  /* 0x000000568a2c7210 */ /* 0x002fe2000783e020 */
[----:B------:R-:W-:Y:S03]  /*31d0*/  BSSY B0, `(.L_x_69) ;  /* 0x000003c000007945 */ /* 0x000fe60003800000 */
[----:B------:R-:W-:Y:S02]  /*31e0*/  IADD3.X R46, R144, R91, R33, P1, P0 ;  /* 0x0000005b902e7210 */ /* 0x000fe40000fe0421 */
[----:B------:R-:W-:Y:S11]  /*31f0*/  ISETP.NE.AND P0, PT, R99, RZ, PT ;  /* 0x000000ff6300720c */ /* 0x000ff60003f05270 */
[----:B------:R-:W-:Y:S02]  /*3200*/  @!UPT UIADD3 URZ, URZ, URZ, URZ ;  /* 0x0000003f3f3ff290 */ /* 0x000fe4000fffe03f */
[----:B------:R-:W-:-:S05]  /*3210*/  @!P0 BRA `(.L_x_70) ;  /* 0x0000037000008947 */ /* 0x000fca0003800000 */
[----:B------:R-:W-:Y:S01]  /*3220*/  ISETP.GE.AND P0, PT, R34, c[0x0][0x27c], PT ;  /* 0x00009f0022007a0c */ /* 0x000fe20003f06270 */
[----:B------:R-:W1:Y:S01]  /*3230*/  LDS.128 R8, [R98+0x4900] ;  /* 0x0049000062087984 */ /* 0x000e620000000c00 */
[----:B------:R-:W-:Y:S11]  /*3240*/  IADD3 R39, P1, R44, R94, RZ ;  /* 0x0000005e2c277210 */ /* 0x000ff60007f3e0ff */
[--C-:B------:R-:W-:Y:S01]  /*3250*/  @!P0 SHF.R.U64 R6, R14, 0x10, R15.reuse ;  /* 0x000000100e068819 */ /* 0x100fe2000000120f */
[----:B------:R-:W-:Y:S01]  /*3260*/  @!P0 HADD2.F32 R2, -RZ, R28.H0_H0 ;  /* 0x2000001cff028230 */ /* 0x000fe20000004100 */
[----:B------:R-:W-:Y:S01]  /*3270*/  @!P0 SHF.R.U32.HI R12, RZ, 0x10, R15 ;  /* 0x00000010ff0c8819 */ /* 0x000fe2000001160f */
[----:B------:R-:W-:Y:S01]  /*3280*/  @!P0 HADD2.F32 R13, -RZ, R61.H0_H0 ;  /* 0x2000003dff0d8230 */ /* 0x000fe20000004100 */
[--C-:B------:R-:W-:Y:S01]  /*3290*/  @!P0 SHF.R.U64 R15, R48, 0x10, R49.reuse ;  /* 0x00000010300f8819 */ /* 0x100fe20000001231 */
[----:B------:R-:W-:Y:S01]  /*32a0*/  @!P0 HADD2.F32 R6, -RZ, R6.H0_H0 ;  /* 0x20000006ff068230 */ /* 0x000fe20000004100 */
[----:B------:R-:W-:Y:S01]  /*32b0*/  @!P0 SHF.R.U32.HI R48, RZ, 0x10, R49 ;  /* 0x00000010ff308819 */ /* 0x000fe20000011631 */
[----:B------:R-:W-:Y:S02]  /*32c0*/  @!P0 HADD2.F32 R12, -RZ, R12.H0_H0 ;  /* 0x2000000cff0c8230 */ /* 0x000fe40000004100 */
[----:B------:R-:W-:Y:S01]  /*32d0*/  @!P0 HADD2.F32 R15, -RZ, R15.H0_H0 ;  /* 0x2000000fff0f8230 */ /* 0x000fe20000004100 */
[----:B-1----:R-:W-:Y:S02]  /*32e0*/  @!P0 MOV R4, R8 ;  /* 0x0000000800048202 */ /* 0x002fe40000000f00 */
[----:B------:R-:W-:Y:S03]  /*32f0*/  @!P0 MOV R3, R9 ;  /* 0x0000000900038202 */ /* 0x000fe60000000f00 */
[--C-:B------:R-:W-:Y:S02]  /*3300*/  @!P0 HADD2.F32 R7, -RZ, R4.reuse.H1_H1 ;  /* 0x30000004ff078230 */ /* 0x100fe40000004100 */
[----:B------:R-:W-:Y:S02]  /*3310*/  @!P0 HADD2.F32 R5, -RZ, R4.H0_H0 ;  /* 0x20000004ff058230 */ /* 0x000fe40000004100 */
[--C-:B------:R-:W-:Y:S02]  /*3320*/  @!P0 HADD2.F32 R14, -RZ, R3.reuse.H1_H1 ;  /* 0x30000003ff0e8230 */ /* 0x100fe40000004100 */
[----:B------:R-:W-:Y:S01]  /*3330*/  @!P0 HADD2.F32 R4, -RZ, R3.H0_H0 ;  /* 0x20000003ff048230 */ /* 0x000fe20000004100 */
[----:B------:R-:W-:Y:S02]  /*3340*/  @!P0 FMUL.FTZ R3, R7, R2 ;  /* 0x0000000207038220 */ /* 0x000fe40000410000 */
[-C--:B------:R-:W-:Y:S02]  /*3350*/  @!P0 FMUL.FTZ R20, R14, R6.reuse ;  /* 0x000000060e148220 */ /* 0x080fe40000410000 */
[CC--:B------:R-:W-:Y:S02]  /*3360*/  @!P0 FFMA.FTZ R45, R5.reuse, R13.reuse, -R3 ;  /* 0x0000000d052d8223 */ /* 0x0c0fe40000010803 */
[C---:B------:R-:W-:Y:S01]  /*3370*/  @!P0 FMUL.FTZ R3, R4.reuse, R6 ;  /* 0x0000000604038220 */ /* 0x040fe20000410000 */
[----:B------:R-:W-:Y:S01]  /*3380*/  @!P0 MOV R6, R10 ;  /* 0x0000000a00068202 */ /* 0x000fe20000000f00 */
[----:B------:R-:W-:Y:S02]  /*3390*/  @!P0 FMUL.FTZ R2, R5, R2 ;  /* 0x0000000205028220 */ /* 0x000fe40000410000 */
[----:B------:R-:W-:Y:S02]  /*33a0*/  @!P0 IMAD.MOV.U32 R5, RZ, RZ, R11 ;  /* 0x000000ffff058224 */ /* 0x000fe400078e000b */
[----:B------:R-:W-:Y:S01]  /*33b0*/  @!P0 FFMA.FTZ R2, R7, R13, R2 ;  /* 0x0000000d07028223 */ /* 0x000fe20000010002 */
[----:B------:R-:W-:Y:S01]  /*33c0*/  @!P0 HADD2.F32 R13, -RZ, R6.H1_H1 ;  /* 0x30000006ff0d8230 */ /* 0x000fe20000004100 */
[-C--:B------:R-:W-:Y:S01]  /*33d0*/  @!P0 FFMA.FTZ R43, R4, R15.reuse, -R20 ;  /* 0x0000000f042b8223 */ /* 0x080fe20000010814 */
[----:B------:R-:W-:Y:S01]  /*33e0*/  @!P0 HADD2.F32 R4, -RZ, R28.H1_H1 ;  /* 0x3000001cff048230 */ /* 0x000fe20000004100 */
[----:B------:R-:W-:Y:S01]  /*33f0*/  @!P0 FFMA.FTZ R3, R14, R15, R3 ;  /* 0x0000000f0e038223 */ /* 0x000fe20000010003 */
[----:B------:R-:W-:Y:S01]  /*3400*/  @!P0 F2FP.PACK_AB R2, R2, R45 ;  /* 0x0000002d0202823e */ /* 0x000fe200000000ff */
[----:B------:R-:W-:Y:S02]  /*3410*/  @!P0 HADD2.F32 R7, -RZ, R6.H0_H0 ;  /* 0x20000006ff078230 */ /* 0x000fe40000004100 */
[----:B------:R-:W-:Y:S01]  /*3420*/  @!P0 HADD2.F32 R6, -RZ, R5.H0_H0 ;  /* 0x20000005ff068230 */ /* 0x000fe20000004100 */
[----:B------:R-:W-:Y:S01]  /*3430*/  @!P0 F2FP.PACK_AB R3, R3, R43 ;  /* 0x0000002b0303823e */ /* 0x000fe200000000ff */
[----:B------:R-:W-:Y:S01]  /*3440*/  @!P0 HADD2.F32 R20, -RZ, R61.H1_H1 ;  /* 0x3000003dff148230 */ /* 0x000fe20000004100 */
[----:B------:R-:W-:Y:S01]  /*3450*/  @!P0 MOV R8, R2 ;  /* 0x0000000200088202 */ /* 0x000fe20000000f00 */
[----:B------:R-:W-:Y:S01]  /*3460*/  @!P0 HADD2.F32 R21, -RZ, R5.H1_H1 ;  /* 0x30000005ff158230 */ /* 0x000fe20000004100 */
[-C--:B------:R-:W-:Y:S01]  /*3470*/  @!P0 FMUL.FTZ R5, R13, R4.reuse ;  /* 0x000000040d058220 */ /* 0x080fe20000410000 */
[----:B------:R-:W-:Y:S01]  /*3480*/  @!P0 HADD2.F32 R28, -RZ, R48.H0_H0 ;  /* 0x20000030ff1c8230 */ /* 0x000fe20000004100 */
[----:B------:R-:W-:Y:S02]  /*3490*/  @!P0 FMUL.FTZ R4, R7, R4 ;  /* 0x0000000407048220 */ /* 0x000fe40000410000 */
[----:B------:R-:W-:Y:S02]  /*34a0*/  @!P0 FMUL.FTZ R40, R21, R12 ;  /* 0x0000000c15288220 */ /* 0x000fe40000410000 */
[----:B------:R-:W-:Y:S01]  /*34b0*/  @!P0 FFMA.FTZ R41, R7, R20, -R5 ;  /* 0x0000001407298223 */ /* 0x000fe20000010805 */
[----:B------:R-:W-:Y:S01]  /*34c0*/  IADD3.X R7, R46, R96, RZ, P1, !PT ;  /* 0x000000602e077210 */ /* 0x000fe20000ffe4ff */
[C---:B------:R-:W-:Y:S02]  /*34d0*/  @!P0 FMUL.FTZ R5, R6.reuse, R12 ;  /* 0x0000000c06058220 */ /* 0x040fe40000410000 */
[----:B------:R-:W-:Y:S02]  /*34e0*/  @!P0 FFMA.FTZ R4, R13, R20, R4 ;  /* 0x000000140d048223 */ /* 0x000fe40000010004 */
[-C--:B------:R-:W-:Y:S01]  /*34f0*/  @!P0 FFMA.FTZ R40, R6, R28.reuse, -R40 ;  /* 0x0000001c06288223 */ /* 0x080fe20000010828 */
[----:B------:R-:W-:Y:S01]  /*3500*/  LEA R6, P1, R39, c[0x0][0x1c8], 0x1 ;  /* 0x0000720027067a11 */ /* 0x000fe200078208ff */
[----:B------:R-:W-:Y:S01]  /*3510*/  @!P0 FFMA.FTZ R5, R21, R28, R5 ;  /* 0x0000001c15058223 */ /* 0x000fe20000010005 */
[----:B------:R-:W-:Y:S01]  /*3520*/  @!P0 F2FP.PACK_AB R4, R4, R41 ;  /* 0x000000290404823e */ /* 0x000fe200000000ff */
[----:B------:R-:W-:Y:S01]  /*3530*/  @!P0 IMAD.MOV.U32 R9, RZ, RZ, R3 ;  /* 0x000000ffff098224 */ /* 0x000fe200078e0003 */
[----:B------:R-:W-:Y:S02]  /*3540*/  LEA.HI.X R7, R39, c[0x0][0x1cc], R7, 0x1, P1 ;  /* 0x0000730027077a11 */ /* 0x000fe400008f0c07 */
[----:B------:R-:W-:Y:S02]  /*3550*/  @!P0 F2FP.PACK_AB R5, R5, R40 ;  /* 0x000000280505823e */ /* 0x000fe400000000ff */
[----:B------:R-:W-:Y:S02]  /*3560*/  @!P0 MOV R10, R4 ;  /* 0x00000004000a8202 */ /* 0x000fe40000000f00 */
[----:B------:R-:W-:Y:S05]  /*3570*/  @!P0 MOV R11, R5 ;  /* 0x00000005000b8202 */ /* 0x000fea0000000f00 */
[----:B------:R1:W-:Y:S02]  /*3580*/  STG.E.128 [R6.64], R8 ;  /* 0x0000000806007986 */ /* 0x0003e4000c101d0a */
.L_x_70:
[----:B------:R-:W-:Y:S05]  /*3590*/  BSYNC B0 ;  /* 0x0000000000007941 */ /* 0x000fea0003800000 */
.L_x_69:
[----:B------:R-:W-:Y:S11]  /*35a0*/  ISETP.NE.AND P0, PT, R100, RZ, PT ;  /* 0x000000ff6400720c */ /* 0x000ff60003f05270 */
[----:B------:R-:W-:Y:S02]  /*35b0*/  @!UPT UIADD3 URZ, URZ, URZ, URZ ;  /* 0x0000003f3f3ff290 */ /* 0x000fe4000fffe03f */
[----:B------:R-:W-:-:S05]  /*35c0*/  @!P0 BRA `(.L_x_68) ;  /* 0x0000037000008947 */ /* 0x000fca0003800000 */
[----:B------:R-:W-:Y:S01]  /*35d0*/  ISETP.GE.AND P0, PT, R36, c[0x0][0x27c], PT ;  /* 0x00009f0024007a0c */ /* 0x000fe20003f06270 */
[----:B-1----:R-:W1:Y:S01]  /*35e0*/  LDS.128 R8, [R97+0x4900] ;  /* 0x0049000061087984 */ /* 0x002e620000000c00 */
[----:B------:R-:W-:Y:S11]  /*35f0*/  IADD3 R21, P1, R44, R130, RZ ;  /* 0x000000822c157210 */ /* 0x000ff60007f3e0ff */
        /* <DEDUP_REMOVED lines=24> */
[--C-:B------:R-:W-:Y:S01]  /*3780*/  @!P0 HADD2.F32 R13, -RZ, R6.reuse.H1_H1 ;  /* 0x30000006ff0d8230 */ /* 0x100fe20000004100 */
[-C--:B------:R-:W-:Y:S01]  /*3790*/  @!P0 FFMA.FTZ R39, R4, R15.reuse, -R16 ;  /* 0x0000000f04278223 */ /* 0x080fe20000010810 */
[----:B------:R-:W-:Y:S01]  /*37a0*/  @!P0 HADD2.F32 R4, -RZ, R29.H1_H1 ;  /* 0x3000001dff048230 */ /* 0x000fe20000004100 */
[----:B------:R-:W-:Y:S01]  /*37b0*/  @!P0 FFMA.FTZ R3, R14, R15, R3 ;  /* 0x0000000f0e038223 */ /* 0x000fe20000010003 */
[----:B------:R-:W-:Y:S01]  /*37c0*/  @!P0 F2FP.PACK_AB R2, R2, R40 ;  /* 0x000000280202823e */ /* 0x000fe200000000ff */
[----:B------:R-:W-:Y:S02]  /*37d0*/  @!P0 HADD2.F32 R7, -RZ, R6.H0_H0 ;  /* 0x20000006ff078230 */ /* 0x000fe40000004100 */
[--C-:B------:R-:W-:Y:S01]  /*37e0*/  @!P0 HADD2.F32 R6, -RZ, R5.reuse.H0_H0 ;  /* 0x20000005ff068230 */ /* 0x100fe20000004100 */
[----:B------:R-:W-:Y:S01]  /*37f0*/  @!P0 F2FP.PACK_AB R3, R3, R39 ;  /* 0x000000270303823e */ /* 0x000fe200000000ff */
[----:B------:R-:W-:Y:S01]  /*3800*/  @!P0 HADD2.F32 R16, -RZ, R62.H1_H1 ;  /* 0x3000003eff108230 */ /* 0x000fe20000004100 */
[----:B------:R-:W-:Y:S01]  /*3810*/  @!P0 MOV R8, R2 ;  /* 0x0000000200088202 */ /* 0x000fe20000000f00 */
[----:B------:R-:W-:Y:S01]  /*3820*/  @!P0 HADD2.F32 R17, -RZ, R5.H1_H1 ;  /* 0x30000005ff118230 */ /* 0x000fe20000004100 */
[-C--:B------:R-:W-:Y:S02]  /*3830*/  @!P0 FMUL.FTZ R5, R13, R4.reuse ;  /* 0x000000040d058220 */ /* 0x080fe40000410000 */
        /* <DEDUP_REMOVED lines=16> */
.L_x_68:
[----:B------:R-:W-:Y:S05]  /*3940*/  BSYNC B1 ;  /* 0x0000000000017941 */ /* 0x000fea0003800000 */
.L_x_67:
[----:B------:R-:W-:Y:S01]  /*3950*/  BSSY B1, `(.L_x_71) ;  /* 0x000007a000017945 */ /* 0x000fe20003800000 */
[----:B------:R-:W-:-:S05]  /*3960*/  @P2 BRA `(.L_x_72) ;  /* 0x0000078000002947 */ /* 0x000fca0003800000 */
[----:B------:R-:W-:Y:S01]  /*3970*/  ISETP.NE.AND P0, PT, R99, RZ, PT ;  /* 0x000000ff6300720c */ /* 0x000fe20003f05270 */
[----:B------:R-:W-:Y:S01]  /*3980*/  BSSY B0, `(.L_x_73) ;  /* 0x000003c000007945 */ /* 0x000fe20003800000 */
[----:B------:R-:W-:Y:S04]  /*3990*/  IADD3 R39, P2, P1, R147, R86, R32 ;  /* 0x0000005693277210 */ /* 0x000fe8000795e020 */
[----:B------:R-:W-:Y:S07]  /*39a0*/  IADD3.X R40, R143, R91, R33, P2, P1 ;  /* 0x0000005b8f287210 */ /* 0x000fee00017e2421 */
[----:B------:R-:W-:-:S05]  /*39b0*/  @!P0 BRA `(.L_x_74) ;  /* 0x0000038000008947 */ /* 0x000fca0003800000 */
[----:B------:R-:W-:Y:S01]  /*39c0*/  ISETP.GE.AND P0, PT, R34, c[0x0][0x27c], PT ;  /* 0x00009f0022007a0c */ /* 0x000fe20003f06270 */
[----:B-1----:R-:W1:Y:S11]  /*39d0*/  LDS.128 R8, [R98+0x5900] ;  /* 0x0059000062087984 */ /* 0x002e760000000c00 */
[----:B------:R-:W-:Y:S01]  /*39e0*/  @!UPT UIADD3 URZ, URZ, URZ, URZ ;  /* 0x0000003f3f3ff290 */ /* 0x000fe2000fffe03f */
[----:B------:R-:W-:Y:S01]  /*39f0*/  @!P0 SHF.R.U64 R6, R18, 0x10, R19 ;  /* 0x0000001012068819 */ /* 0x000fe20000001213 */
[----:B------:R-:W-:Y:S01]  /*3a00*/  @!P0 HADD2.F32 R2, -RZ, R30.H0_H0 ;  /* 0x2000001eff028230 */ /* 0x000fe20000004100 */
[----:B------:R-:W-:Y:S01]  /*3a10*/  @!P0 SHF.R.U64 R15, R52, 0x10, R53 ;  /* 0x00000010340f8819 */ /* 0x000fe20000001235 */
[----:B------:R-:W-:Y:S01]  /*3a20*/  @!P0 HADD2.F32 R13, -RZ, R63.H0_H0 ;  /* 0x2000003fff0d8230 */ /* 0x000fe20000004100 */
[----:B------:R-:W-:Y:S01]  /*3a30*/  @!P0 SHF.R.U32.HI R12, RZ, 0x10, R19 ;  /* 0x00000010ff0c8819 */ /* 0x000fe20000011613 */
[----:B------:R-:W-:Y:S01]  /*3a40*/  @!P0 HADD2.F32 R6, -RZ, R6.H0_H0 ;  /* 0x20000006ff068230 */ /* 0x000fe20000004100 */
[----:B------:R-:W-:Y:S01]  /*3a50*/  @!P0 SHF.R.U32.HI R18, RZ, 0x10, R53 ;  /* 0x00000010ff128819 */ /* 0x000fe20000011635 */
[----:B------:R-:W-:Y:S01]  /*3a60*/  @!P0 HADD2.F32 R15, -RZ, R15.H0_H0 ;  /* 0x2000000fff0f8230 */ /* 0x000fe20000004100 */
[----:B------:R-:W-:Y:S01]  /*3a70*/  IADD3 R19, P1, R39, R94, RZ ;  /* 0x0000005e27137210 */ /* 0x000fe20007f3e0ff */
        /* <DEDUP_REMOVED lines=44> */
.L_x_74:
[----:B------:R-:W-:Y:S05]  /*3d40*/  BSYNC B0 ;  /* 0x0000000000007941 */ /* 0x000fea0003800000 */
.L_x_73:
        /* <DEDUP_REMOVED lines=58> */
.L_x_72:
[----:B------:R-:W-:Y:S05]  /*40f0*/  BSYNC B1 ;  /* 0x0000000000017941 */ /* 0x000fea0003800000 */
.L_x_71:
[----:B------:R-:W-:-:S05]  /*4100*/  @P5 BRA `(.L_x_75) ;  /* 0x0000305000005947 */ /* 0x000fca0003800000 */
[----:B------:R-:W-:Y:S01]  /*4110*/  ISETP.NE.AND P0, PT, R99, RZ, PT ;  /* 0x000000ff6300720c */ /* 0x000fe20003f05270 */
[----:B------:R-:W-:Y:S01]  /*4120*/  BSSY B0, `(.L_x_76) ;  /* 0x000003b000007945 */ /* 0x000fe20003800000 */
[----:B------:R-:W-:Y:S04]  /*4130*/  IADD3 R28, P2, P1, R160, R86, R32 ;  /* 0x00000056a01c7210 */ /* 0x000fe8000795e020 */
[----:B------:R-:W-:Y:S07]  /*4140*/  IADD3.X R29, R157, R91, R33, P2, P1 ;  /* 0x0000005b9d1d7210 */ /* 0x000fee00017e2421 */
        /* <DEDUP_REMOVED lines=56> */
.L_x_77:
[----:B------:R-:W-:Y:S05]  /*44d0*/  BSYNC B0 ;  /* 0x0000000000007941 */ /* 0x000fea0003800000 */
.L_x_76:
        /* <DEDUP_REMOVED lines=57> */
[----:B------:R1:W-:Y:S01]  /*4870*/  STG.E.128 [R6.64], R8 ;  /* 0x0000000806007986 */ /* 0x0003e2000c101d0a */
[----:B------:R-:W-:-:S05]  /*4880*/  BRA `(.L_x_75) ;  /* 0x000028d000007947 */ /* 0x000fca0003800000 */
.L_x_54:
[-C--:B------:R-:W-:Y:S01]  /*4890*/  ISETP.GE.AND P0, PT, R171, R78.reuse, PT ;  /* 0x0000004eab00720c */ /* 0x080fe20003f06270 */
[----:B------:R-:W-:Y:S01]  /*48a0*/  CS2R R62, SRZ ;  /* 0x00000000003e7805 */ /* 0x000fe2000001ff00 */
[----:B------:R-:W-:Y:S01]  /*48b0*/  ISETP.NE.AND P4, PT, R99, RZ, PT ;  /* 0x000000ff6300720c */ /* 0x000fe20003f85270 */
[----:B------:R-:W-:Y:S01]  /*48c0*/  CS2R R60, SRZ ;  /* 0x00000000003c7805 */ /* 0x000fe2000001ff00 */
[----:B------:R-:W-:Y:S01]  /*48d0*/  ISETP.GE.OR P2, PT, R32, c[0x0][0x27c], P0 ;  /* 0x00009f0020007a0c */ /* 0x000fe20000746670 */
[----:B------:R-:W-:Y:S01]  /*48e0*/  CS2R R22, SRZ ;  /* 0x0000000000167805 */ /* 0x000fe2000001ff00 */
[----:B------:R-:W-:Y:S01]  /*48f0*/  ISETP.GE.AND P0, PT, R170, R78, PT ;  /* 0x0000004eaa00720c */ /* 0x000fe20003f06270 */
[----:B------:R-:W-:Y:S01]  /*4900*/  CS2R R20, SRZ ;  /* 0x0000000000147805 */ /* 0x000fe2000001ff00 */
[----:B------:R-:W-:Y:S01]  /*4910*/  CS2R R66, SRZ ;  /* 0x0000000000427805 */ /* 0x000fe2000001ff00 */
[----:B------:R-:W-:Y:S01]  /*4920*/  CS2R R64, SRZ ;  /* 0x0000000000407805 */ /* 0x000fe2000001ff00 */
[----:B------:R-:W-:Y:S01]  /*4930*/  ISETP.GE.OR P3, PT, R32, c[0x0][0x27c], P0 ;  /* 0x00009f0020007a0c */ /* 0x000fe20000766670 */
[----:B------:R-:W-:Y:S01]  /*4940*/  CS2R R26, SRZ ;  /* 0x00000000001a7805 */ /* 0x000fe2000001ff00 */
[----:B------:R-:W-:Y:S01]  /*4950*/  CS2R R24, SRZ ;  /* 0x0000000000187805 */ /* 0x000fe2000001ff00 */
[----:B------:R-:W-:Y:S01]  /*4960*/  CS2R R70, SRZ ;  /* 0x0000000000467805 */ /* 0x000fe2000001ff00 */
[----:B------:R-:W-:Y:S01]  /*4970*/  CS2R R68, SRZ ;  /* 0x0000000000447805 */ /* 0x000fe2000001ff00 */
[----:B------:R-:W-:Y:S01]  /*4980*/  CS2R R30, SRZ ;  /* 0x00000000001e7805 */ /* 0x000fe2000001ff00 */
[----:B------:R-:W-:Y:S01]  /*4990*/  CS2R R28, SRZ ;  /* 0x00000000001c7805 */ /* 0x000fe2000001ff00 */
[----:B------:R-:W-:Y:S01]  /*49a0*/  @!P2 IADD3 R3, P1, P0, R112, R10, R214 ;  /* 0x0000000a7003a210 */ /* 0x000fe2000783e0d6 */
[----:B------:R-:W-:Y:S01]  /*49b0*/  CS2R R46, SRZ ;  /* 0x00000000002e7805 */ /* 0x000fe2000001ff00 */
[----:B------:R-:W-:Y:S01]  /*49c0*/  CS2R R44, SRZ ;  /* 0x00000000002c7805 */ /* 0x000fe2000001ff00 */
[----:B------:R-:W-:Y:S01]  /*49d0*/  BSSY B0, `(.L_x_78) ;  /* 0x00000cb000007945 */ /* 0x000fe20003800000 */
[----:B------:R-:W-:Y:S02]  /*49e0*/  @!P2 IADD3.X R4, R128, R38, R186, P1, P0 ;  /* 0x000000268004a210 */ /* 0x000fe40000fe04ba */
[----:B------:R-:W-:Y:S04]  /*49f0*/  @!P2 IADD3 R5, P1, P0, R110, R8, R211 ;  /* 0x000000086e05a210 */ /* 0x000fe8000783e0d3 */
[----:B------:R-:W-:Y:S02]  /*4a00*/  @!P2 IADD3.X R9, R125, R37, R187, P1, P0 ;  /* 0x000000257d09a210 */ /* 0x000fe40000fe04bb */
[----:B------:R-:W-:Y:S04]  /*4a10*/  @!P3 IADD3 R6, P1, P0, R112, R212, R10 ;  /* 0x000000d47006b210 */ /* 0x000fe8000783e00a */
[----:B------:R-:W-:Y:S02]  /*4a20*/  @!P3 IADD3.X R11, R128, R173, R38, P1, P0 ;  /* 0x000000ad800bb210 */ /* 0x000fe40000fe0426 */
[C---:B------:R-:W-:Y:S04]  /*4a30*/  @!P2 LEA R2, P0, R3.reuse, c[0x0][0x270], 0x1 ;  /* 0x00009c000302aa11 */ /* 0x040fe800078008ff */
[----:B------:R-:W-:Y:S02]  /*4a40*/  @!P2 LEA.HI.X R3, R3, c[0x0][0x274], R4, 0x1, P0 ;  /* 0x00009d000303aa11 */ /* 0x000fe400000f0c04 */
[----:B------:R-:W-:Y:S03]  /*4a50*/  @!P3 IADD3 R7, P1, P0, R110, R213, R8 ;  /* 0x000000d56e07b210 */ /* 0x000fe6000783e008 */
[----:B------:R1:W2:Y:S01]  /*4a60*/  @!P2 LDG.E.128 R60, [R2.64] ;  /* 0x0000000a023ca981 */ /* 0x0002a2000c1e1d00 */
[----:B------:R-:W-:Y:S02]  /*4a70*/  @!P3 IADD3.X R12, R125, R185, R37, P1, P0 ;  /* 0x000000b97d0cb210 */ /* 0x000fe40000fe0425 */
[----:B------:R-:W-:Y:S02]  /*4a80*/  ISETP.GE.AND P0, PT, R169, R78, PT ;  /* 0x0000004ea900720c */ /* 0x000fe40003f06270 */
[C---:B------:R-:W-:Y:S04]  /*4a90*/  @!P2 LEA R4, P1, R5.reuse, c[0x0][0x288], 0x1 ;  /* 0x0000a2000504aa11 */ /* 0x040fe800078208ff */
[----:B------:R-:W-:Y:S02]  /*4aa0*/  @!P2 LEA.HI.X R5, R5, c[0x0][0x28c], R9, 0x1, P1 ;  /* 0x0000a3000505aa11 */ /* 0x000fe400008f0c09 */
[----:B------:R-:W-:Y:S03]  /*4ab0*/  ISETP.GE.OR P1, PT, R32, c[0x0][0x27c], P0 ;  /* 0x00009f0020007a0c */ /* 0x000fe60000726670 */
[----:B------:R3:W4:Y:S01]  /*4ac0*/  @!P2 LDG.E.128 R20, [R4.64] ;  /* 0x0000000a0414a981 */ /* 0x000722000c1e1d00 */
[C---:B-1----:R-:W-:Y:S04]  /*4ad0*/  @!P3 LEA R2, P0, R6.reuse, c[0x0][0x270], 0x1 ;  /* 0x00009c000602ba11 */ /* 0x042fe800078008ff */
[----:B------:R-:W-:Y:S02]  /*4ae0*/  @!P3 LEA.HI.X R3, R6, c[0x0][0x274], R11, 0x1, P0 ;  /* 0x00009d000603ba11 */ /* 0x000fe400000f0c0b */
[C---:B------:R-:W-:Y:S03]  /*4af0*/  @!P3 LEA R6, P0, R7.reuse, c[0x0][0x288], 0x1 ;  /* 0x0000a2000706ba11 */ /* 0x040fe600078008ff */
[----:B------:R1:W4:Y:S01]  /*4b00*/  @!P3 LDG.E.128 R64, [R2.64] ;  /* 0x0000000a0240b981 */ /* 0x000322000c1e1d00 */
[----:B------:R-:W-:Y:S02]  /*4b10*/  @!P3 LEA.HI.X R7, R7, c[0x0][0x28c], R12, 0x1, P0 ;  /* 0x0000a3000707ba11 */ /* 0x000fe400000f0c0c */
[----:B---3--:R-:W-:Y:S05]  /*4b20*/  @!P1 IADD3 R4, P2, P0, R112, R208, R10 ;  /* 0x000000d070049210 */ /* 0x008fea000785e00a */
[----:B------:R3:W4:Y:S01]  /*4b30*/  @!P3 LDG.E.128 R24, [R6.64] ;  /* 0x0000000a0618b981 */ /* 0x000722000c1e1d00 */
[----:B-1----:R-:W-:Y:S02]  /*4b40*/  @!P1 IADD3.X R3, R128, R133, R38, P2, P0 ;  /* 0x0000008580039210 */ /* 0x002fe400017e0426 */
[----:B------:R-:W-:Y:S02]  /*4b50*/  @!P1 LEA R2, P0, R4, c[0x0][0x270], 0x1 ;  /* 0x00009c0004029a11 */ /* 0x000fe400078008ff */
[----:B------:R-:W-:Y:S02]  /*4b60*/  @!P1 IADD3 R5, P3, P2, R110, R206, R8 ;  /* 0x000000ce6e059210 */ /* 0x000fe40007a7e008 */
[----:B------:R-:W-:Y:S02]  /*4b70*/  @!P1 LEA.HI.X R3, R4, c[0x0][0x274], R3, 0x1, P0 ;  /* 0x00009d0004039a11 */ /* 0x000fe400000f0c03 */
[----:B---3--:R-:W-:Y:S02]  /*4b80*/  @!P1 IADD3.X R6, R125, R132, R37, P3, P2 ;  /* 0x000000847d069210 */ /* 0x008fe40001fe4425 */
[C---:B------:R-:W-:Y:S01]  /*4b90*/  @!P1 LEA R4, P2, R5.reuse, c[0x0][0x288], 0x1 ;  /* 0x0000a20005049a11 */ /* 0x040fe200078408ff */
[----:B------:R1:W3:Y:S01]  /*4ba0*/  @!P1 LDG.E.128 R68, [R2.64] ;  /* 0x0000000a02449981 */ /* 0x0002e2000c1e1d00 */
[----:B------:R-:W-:Y:S02]  /*4bb0*/  ISETP.GE.AND P0, PT, R102, R78, PT ;  /* 0x0000004e6600720c */ /* 0x000fe40003f06270 */
[----:B------:R-:W-:Y:S02]  /*4bc0*/  @!P1 LEA.HI.X R5, R5, c[0x0][0x28c], R6, 0x1, P2 ;  /* 0x0000a30005059a11 */ /* 0x000fe400010f0c06 */
[----:B------:R-:W-:Y:S01]  /*4bd0*/  ISETP.GE.OR P0, PT, R32, c[0x0][0x27c], P0 ;  /* 0x00009f0020007a0c */ /* 0x000fe20000706670 */
[----:B------:R-:W-:Y:S02]  /*4be0*/  CS2R R6, SRZ ;  /* 0x0000000000067805 */ /* 0x000fe4000001ff00 */
[----:B------:R1:W3:Y:S10]  /*4bf0*/  @!P1 LDG.E.128 R28, [R4.64] ;  /* 0x0000000a041c9981 */ /* 0x0002f4000c1e1d00 */
[----:B------:R-:W-:Y:S05]  /*4c00*/  @!P0 IADD3 R10, P3, R112, R10, RZ ;  /* 0x0000000a700a8210 */ /* 0x000fea0007f7e0ff */
[----:B------:R-:W-:Y:S01]  /*4c10*/  @!P0 IMAD.X R38, R38, 0x1, R128, P3 ;  /* 0x0000000126268824 */ /* 0x000fe200018e0680 */
[----:B-1----:R-:W-:Y:S04]  /*4c20*/  @!P0 IADD3 R3, P2, R110, R8, RZ ;  /* 0x000000086e038210 */ /* 0x002fe80007f5e0ff */
[----:B------:R-:W-:Y:S01]  /*4c30*/  @!P0 LEA R2, P1, R3, c[0x0][0x288], 0x1 ;  /* 0x0000a20003028a11 */ /* 0x000fe200078208ff */
[----:B------:R-:W-:Y:S01]  /*4c40*/  @!P0 IMAD.X R37, R37, 0x1, R125, P2 ;  /* 0x0000000125258824 */ /* 0x000fe200010e067d */
[C---:B------:R-:W-:Y:S01]  /*4c50*/  @!P0 LEA R8, P2, R10.reuse, c[0x0][0x270], 0x1 ;  /* 0x00009c000a088a11 */ /* 0x040fe200078408ff */
[----:B------:R-:W-:Y:S03]  /*4c60*/  CS2R R4, SRZ ;  /* 0x0000000000047805 */ /* 0x000fe6000001ff00 */
[----:B------:R-:W-:Y:S02]  /*4c70*/  @!P0 LEA.HI.X R9, R10, c[0x0][0x274], R38, 0x1, P2 ;  /* 0x00009d000a098a11 */ /* 0x000fe400010f0c26 */
[----:B------:R-:W-:Y:S02]  /*4c80*/  @!P0 LEA.HI.X R3, R3, c[0x0][0x28c], R37, 0x1, P1 ;  /* 0x0000a30003038a11 */ /* 0x000fe400008f0c25 */
[----:B------:R-:W-:Y:S01]  /*4c90*/  ISETP.GE.OR P1, PT, R102, R78, !P4 ;  /* 0x0000004e6600720c */ /* 0x000fe20006726670 */
[----:B------:R1:W5:Y:S08]  /*4ca0*/  @!P0 LDG.E.128 R44, [R8.64] ;  /* 0x0000000a082c8981 */ /* 0x000370000c1e1d00 */
[----:B------:R2:W5:Y:S01]  /*4cb0*/  @!P0 LDG.E.128 R4, [R2.64] ;  /* 0x0000000a02048981 */ /* 0x000562000c1e1d00 */
[----:B------:R-:W-:Y:S01]  /*4cc0*/  ISETP.GE.AND P0, PT, R32, c[0x0][0x27c], PT ;  /* 0x00009f0020007a0c */ /* 0x000fe20003f06270 */
[----:B--2---:R-:W-:Y:S02]  /*4cd0*/  IMAD.MOV.U32 R2, RZ, RZ, R62 ;  /* 0x000000ffff027224 */ /* 0x004fe400078e003e */
[----:B-1----:R-:W-:Y:S02]  /*4ce0*/  IMAD.MOV.U32 R9, RZ, RZ, R63 ;  /* 0x000000ffff097224 */ /* 0x002fe400078e003f */
[----:B------:R-:W-:Y:S02]  /*4cf0*/  IMAD.MOV.U32 R8, RZ, RZ, R60 ;  /* 0x000000ffff087224 */ /* 0x000fe400078e003c */
[----:B------:R-:W-:Y:S01]  /*4d00*/  IMAD.MOV.U32 R3, RZ, RZ, R61 ;  /* 0x000000ffff037224 */ /* 0x000fe200078e003d */
[----:B------:R-:W-:Y:S04]  /*4d10*/  PRMT R73, R9, 0x5410, R2 ;  /* 0x0000541009497816 */ /* 0x000fe80000000002 */
[----:B------:R-:W-:Y:S01]  /*4d20*/  PRMT R72, R8, 0x5410, R3 ;  /* 0x0000541008487816 */ /* 0x000fe20000000003 */
[----:B----4-:R-:W-:Y:S02]  /*4d30*/  IMAD.MOV.U32 R2, RZ, RZ, R22 ;  /* 0x000000ffff027224 */ /* 0x010fe400078e0016 */
[----:B------:R-:W-:Y:S02]  /*4d40*/  IMAD.MOV.U32 R8, RZ, RZ, R23 ;  /* 0x000000ffff087224 */ /* 0x000fe400078e0017 */
[----:B------:R-:W-:Y:S03]  /*4d50*/  IMAD.MOV.U32 R3, RZ, RZ, R20 ;  /* 0x000000ffff037224 */ /* 0x000fe600078e0014 */
[----:B------:R-:W-:Y:S01]  /*4d60*/  PRMT R37, R8, 0x5410, R2 ;  /* 0x0000541008257816 */ /* 0x000fe20000000002 */
[----:B------:R-:W-:Y:S05]  /*4d70*/  IMAD.MOV.U32 R2, RZ, RZ, R21 ;  /* 0x000000ffff027224 */ /* 0x000fea00078e0015 */
[----:B------:R-:W-:Y:S01]  /*4d80*/  PRMT R15, R3, 0x5410, R2 ;  /* 0x00005410030f7816 */ /* 0x000fe20000000002 */
[----:B------:R-:W-:Y:S02]  /*4d90*/  IMAD.MOV.U32 R8, RZ, RZ, R66 ;  /* 0x000000ffff087224 */ /* 0x000fe400078e0042 */
[----:B------:R-:W-:Y:S02]  /*4da0*/  IMAD.MOV.U32 R2, RZ, RZ, R67 ;  /* 0x000000ffff027224 */ /* 0x000fe400078e0043 */
[----:B------:R-:W-:Y:S03]  /*4db0*/  IMAD.MOV.U32 R3, RZ, RZ, R65 ;  /* 0x000000ffff037224 */ /* 0x000fe600078e0041 */
[----:B------:R-:W-:Y:S01]  /*4dc0*/  PRMT R75, R2, 0x5410, R8 ;  /* 0x00005410024b7816 */ /* 0x000fe20000000008 */
[----:B------:R-:W-:Y:S02]  /*4dd0*/  IMAD.MOV.U32 R8, RZ, RZ, R64 ;  /* 0x000000ffff087224 */ /* 0x000fe400078e0040 */
[----:B------:R-:W-:Y:S03]  /*4de0*/  IMAD.MOV.U32 R2, RZ, RZ, R26 ;  /* 0x000000ffff027224 */ /* 0x000fe600078e001a */
[----:B------:R-:W-:Y:S01]  /*4df0*/  PRMT R74, R8, 0x5410, R3 ;  /* 0x00005410084a7816 */ /* 0x000fe20000000003 */
[----:B------:R-:W-:Y:S02]  /*4e00*/  IMAD.MOV.U32 R8, RZ, RZ, R27 ;  /* 0x000000ffff087224 */ /* 0x000fe400078e001b */
[----:B------:R-:W-:Y:S03]  /*4e10*/  IMAD.MOV.U32 R3, RZ, RZ, R24 ;  /* 0x000000ffff037224 */ /* 0x000fe600078e0018 */
[----:B------:R-:W-:Y:S01]  /*4e20*/  PRMT R39, R8, 0x5410, R2 ;  /* 0x0000541008277816 */ /* 0x000fe20000000002 */
[----:B------:R-:W-:Y:S05]  /*4e30*/  IMAD.MOV.U32 R2, RZ, RZ, R25 ;  /* 0x000000ffff027224 */ /* 0x000fea00078e0019 */
[----:B------:R-:W-:Y:S01]  /*4e40*/  PRMT R38, R3, 0x5410, R2 ;  /* 0x0000541003267816 */ /* 0x000fe20000000002 */
[----:B---3--:R-:W-:Y:S02]  /*4e50*/  IMAD.MOV.U32 R9, RZ, RZ, R70 ;  /* 0x000000ffff097224 */ /* 0x008fe400078e0046 */
[----:B------:R-:W-:Y:S02]  /*4e60*/  IMAD.MOV.U32 R8, RZ, RZ, R71 ;  /* 0x000000ffff087224 */ /* 0x000fe400078e0047 */
[----:B------:R-:W-:Y:S02]  /*4e70*/  IMAD.MOV.U32 R3, RZ, RZ, R68 ;  /* 0x000000ffff037224 */ /* 0x000fe400078e0044 */
[----:B------:R-:W-:Y:S01]  /*4e80*/  IMAD.MOV.U32 R2, RZ, RZ, R69 ;  /* 0x000000ffff027224 */ /* 0x000fe200078e0045 */
[----:B------:R-:W-:Y:S01]  /*4e90*/  PRMT R77, R8, 0x5410, R9 ;  /* 0x00005410084d7816 */ /* 0x000fe20000000009 */
[----:B------:R-:W-:Y:S02]  /*4ea0*/  IMAD.MOV.U32 R9, RZ, RZ, R30 ;  /* 0x000000ffff097224 */ /* 0x000fe400078e001e */
[----:B------:R-:W-:Y:S01]  /*4eb0*/  IMAD.MOV.U32 R8, RZ, RZ, R31 ;  /* 0x000000ffff087224 */ /* 0x000fe200078e001f */
[----:B------:R-:W-:Y:S01]  /*4ec0*/  PRMT R76, R2, 0x5410, R3 ;  /* 0x00005410024c7816 */ /* 0x000fe20000000003 */
[----:B------:R-:W-:Y:S02]  /*4ed0*/  IMAD.MOV.U32 R3, RZ, RZ, R28 ;  /* 0x000000ffff037224 */ /* 0x000fe400078e001c */
[----:B------:R-:W-:Y:S01]  /*4ee0*/  IMAD.MOV.U32 R2, RZ, RZ, R29 ;  /* 0x000000ffff027224 */ /* 0x000fe200078e001d */
[----:B------:R-:W-:Y:S04]  /*4ef0*/  PRMT R41, R8, 0x5410, R9 ;  /* 0x0000541008297816 */ /* 0x000fe80000000009 */
[----:B------:R-:W-:Y:S01]  /*4f00*/  PRMT R40, R2, 0x5410, R3 ;  /* 0x0000541002287816 */ /* 0x000fe20000000003 */
[----:B------:R-:W-:-:S05]  /*4f10*/  @P1 BRA `(.L_x_79) ;  /* 0x0000076000001947 */ /* 0x000fca0003800000 */
[----:B-----5:R-:W-:Y:S01]  /*4f20*/  IMAD.MOV.U32 R13, RZ, RZ, R7 ;  /* 0x000000ffff0d7224 */ /* 0x020fe200078e0007 */
[----:B------:R-:W-:Y:S01]  /*4f30*/  IADD3 R3, P1, R188, R86, RZ ;  /* 0x00000056bc037210 */ /* 0x000fe20007f3e0ff */
[----:B------:R-:W-:Y:S01]  /*4f40*/  LDS.128 R56, [R151+0x3900] ;  /* 0x0039000097387984 */ /* 0x000fe20000000c00 */
[----:B------:R-:W-:Y:S01]  /*4f50*/  @!P0 SHF.R.U32.HI R11, RZ, 0x10, R5 ;  /* 0x00000010ff0b8819 */ /* 0x000fe20000011605 */
[----:B------:R-:W-:Y:S01]  /*4f60*/  IMAD.MOV.U32 R54, RZ, RZ, R47 ;  /* 0x000000ffff367224 */ /* 0x000fe200078e002f */
[----:B------:R-:W-:Y:S02]  /*4f70*/  IADD3.X R2, R91, R145, RZ, P1, !PT ;  /* 0x000000915b027210 */ /* 0x000fe40000ffe4ff */
[----:B------:R-:W-:Y:S02]  /*4f80*/  IADD3 R8, P2, P1, R94, R3, R121 ;  /* 0x000000035e087210 */ /* 0x000fe4000795e079 */
[----:B------:R-:W-:Y:S01]  /*4f90*/  @!P0 SHF.R.U64 R51, R44, 0x10, R45 ;  /* 0x000000102c338819 */ /* 0x000fe2000000122d */
[----:B------:R-:W1:Y:S01]  /*4fa0*/  LDS.128 R16, [R155+0x3900] ;  /* 0x003900009b107984 */ /* 0x000e620000000c00 */
[-C--:B------:R-:W-:Y:S02]  /*4fb0*/  IADD3.X R43, R96, R2.reuse, R127, P2, P1 ;  /* 0x00000002602b7210 */ /* 0x080fe400017e247f */
[----:B------:R-:W-:Y:S02]  /*4fc0*/  ISETP.GE.AND P1, PT, R101, c[0x0][0x1d4], PT ;  /* 0x0000750065007a0c */ /* 0x000fe40003f26270 */
[----:B------:R-:W-:Y:S02]  /*4fd0*/  @!P0 SHF.R.U64 R10, R4, 0x10, R5 ;  /* 0x00000010040a8819 */ /* 0x000fe40000001205 */
[----:B------:R-:W-:Y:S02]  /*4fe0*/  MOV R48, R45 ;  /* 0x0000002d00307202 */ /* 0x000fe40000000f00 */
[----:B------:R-:W-:Y:S02]  /*4ff0*/  @!P0 SHF.R.U32.HI R14, RZ, 0x10, R7 ;  /* 0x00000010ff0e8819 */ /* 0x000fe40000011607 */
[----:B------:R-:W-:Y:S02]  /*5000*/  @!P0 SHF.R.U32.HI R50, RZ, 0x10, R45 ;  /* 0x00000010ff328819 */ /* 0x000fe4000001162d */
[----:B------:R-:W-:Y:S01]  /*5010*/  @!P0 SHF.R.U64 R12, R6, 0x10, R7 ;  /* 0x00000010060c8819 */ /* 0x000fe20000001207 */
[----:B------:R-:W-:Y:S01]  /*5020*/  @!P0 HADD2.F32 R6, -RZ, R6.H0_H0 ;  /* 0x20000006ff068230 */ /* 0x000fe20000004100 */
[----:B------:R-:W-:Y:S02]  /*5030*/  @!P0 SHF.R.U64 R52, R46, 0x10, R47 ;  /* 0x000000102e348819 */ /* 0x000fe4000000122f */
[----:B------:R-:W-:Y:S02]  /*5040*/  @!P1 IADD3 R9, P3, P2, R94, R3, R101 ;  /* 0x000000035e099210 */ /* 0x000fe40007a7e065 */
[----:B------:R-:W-:Y:S01]  /*5050*/  MOV R3, R5 ;  /* 0x0000000500037202 */ /* 0x000fe20000000f00 */
[----:B------:R-:W-:Y:S01]  /*5060*/  IMAD.MOV.U32 R5, RZ, RZ, R44 ;  /* 0x000000ffff057224 */ /* 0x000fe200078e002c */
[----:B------:R-:W-:Y:S01]  /*5070*/  @!P1 IADD3.X R49, R96, R2, R126, P3, P2 ;  /* 0x0000000260319210 */ /* 0x000fe20001fe447e */
[----:B------:R-:W-:Y:S01]  /*5080*/  IMAD.MOV.U32 R2, RZ, RZ, R4 ;  /* 0x000000ffff027224 */ /* 0x000fe200078e0004 */
[C---:B------:R-:W-:Y:S01]  /*5090*/  LEA R82, P2, R8.reuse, c[0x0][0x1c8], 0x1 ;  /* 0x0000720008527a11 */ /* 0x040fe200078408ff */
[----:B------:R-:W-:Y:S01]  /*50a0*/  @!P0 HADD2.F32 R3, -RZ, R3.H0_H0 ;  /* 0x20000003ff038230 */ /* 0x000fe20000004100 */
[----:B------:R-:W-:Y:S01]  /*50b0*/  MOV R53, R46 ;  /* 0x0000002e00357202 */ /* 0x000fe20000000f00 */
[----:B------:R-:W-:Y:S01]  /*50c0*/  @!P0 HADD2.F32 R46, -RZ, R48.H0_H0 ;  /* 0x20000030ff2e8230 */ /* 0x000fe20000004100 */
[----:B------:R-:W-:Y:S01]  /*50d0*/  LEA.HI.X R83, R8, c[0x0][0x1cc], R43, 0x1, P2 ;  /* 0x0000730008537a11 */ /* 0x000fe200010f0c2b */
[----:B------:R-:W-:Y:S01]  /*50e0*/  @!P0 HADD2.F32 R2, -RZ, R2.H0_H0 ;  /* 0x20000002ff028230 */ /* 0x000fe20000004100 */
[C---:B------:R-:W-:Y:S01]  /*50f0*/  @!P1 LEA R80, P2, R9.reuse, c[0x0][0x1c8], 0x1 ;  /* 0x0000720009509a11 */ /* 0x040fe200078408ff */
[----:B------:R-:W-:Y:S01]  /*5100*/  @!P0 HADD2.F32 R43, -RZ, R5.H0_H0 ;  /* 0x20000005ff2b8230 */ /* 0x000fe20000004100 */
[----:B------:R-:W-:Y:S01]  /*5110*/  @!P0 SHF.R.U32.HI R55, RZ, 0x10, R47 ;  /* 0x00000010ff378819 */ /* 0x000fe2000001162f */
[----:B------:R-:W-:Y:S01]  /*5120*/  @!P0 HADD2.F32 R48, -RZ, R50.H0_H0 ;  /* 0x20000032ff308230 */ /* 0x000fe20000004100 */
[----:B------:R-:W-:Y:S01]  /*5130*/  @!P1 LEA.HI.X R81, R9, c[0x0][0x1cc], R49, 0x1, P2 ;  /* 0x0000730009519a11 */ /* 0x000fe200010f0c31 */
[----:B------:R-:W-:Y:S02]  /*5140*/  @!P0 HADD2.F32 R52, -RZ, R52.H0_H0 ;  /* 0x20000034ff348230 */ /* 0x000fe40000004100 */
[----:B------:R-:W-:Y:S01]  /*5150*/  @!P0 HADD2.F32 R50, -RZ, R53.H0_H0 ;  /* 0x20000035ff328230 */ /* 0x000fe20000004100 */
[----:B-1----:R-:W-:Y:S01]  /*5160*/  @!P0 IMAD.MOV.U32 R9, RZ, RZ, R16 ;  /* 0x000000ffff098224 */ /* 0x002fe200078e0010 */
[----:B------:R-:W-:Y:S02]  /*5170*/  @!P0 MOV R49, R56 ;  /* 0x0000003800318202 */ /* 0x000fe40000000f00 */
[----:B------:R-:W-:Y:S02]  /*5180*/  @!P0 MOV R44, R57 ;  /* 0x00000039002c8202 */ /* 0x000fe40000000f00 */
[----:B------:R-:W-:Y:S01]  /*5190*/  @!P0 MOV R8, R17 ;  /* 0x0000001100088202 */ /* 0x000fe20000000f00 */
[----:B------:R-:W-:Y:S02]  /*51a0*/  @!P0 HADD2.F32 R7, -RZ, R49.H0_H0 ;  /* 0x20000031ff078230 */ /* 0x000fe40000004100 */
[----:B------:R-:W-:Y:S02]  /*51b0*/  @!P0 HADD2.F32 R45, -RZ, R44.H0_H0 ;  /* 0x2000002cff2d8230 */ /* 0x000fe40000004100 */
[--C-:B------:R-:W-:Y:S01]  /*51c0*/  @!P0 HADD2.F32 R4, -RZ, R9.reuse.H0_H0 ;  /* 0x20000009ff048230 */ /* 0x100fe20000004100 */
[-C--:B------:R-:W-:Y:S01]  /*51d0*/  @!P0 FMUL.FTZ R79, R7, R2.reuse ;  /* 0x00000002074f8220 */ /* 0x080fe20000410000 */
[--C-:B------:R-:W-:Y:S01]  /*51e0*/  @!P0 HADD2.F32 R5, -RZ, R8.reuse.H0_H0 ;  /* 0x20000008ff058230 */ /* 0x100fe20000004100 */
[----:B------:R-:W-:Y:S01]  /*51f0*/  @!P0 FMUL.FTZ R47, R45, R3 ;  /* 0x000000032d2f8220 */ /* 0x000fe20000410000 */
[----:B------:R-:W-:Y:S01]  /*5200*/  @!P0 HADD2.F32 R8, -RZ, R8.H1_H1 ;  /* 0x30000008ff088230 */ /* 0x000fe20000004100 */
[C---:B------:R-:W-:Y:S01]  /*5210*/  @!P0 FMUL.FTZ R2, R4.reuse, R2 ;  /* 0x0000000204028220 */ /* 0x040fe20000410000 */
[----:B------:R-:W-:Y:S01]  /*5220*/  @!P0 HADD2.F32 R9, -RZ, R9.H1_H1 ;  /* 0x30000009ff098230 */ /* 0x000fe20000004100 */
[----:B------:R-:W-:Y:S02]  /*5230*/  @!P0 FFMA.FTZ R79, R4, R43, -R79 ;  /* 0x0000002b044f8223 */ /* 0x000fe4000001084f */
[C---:B------:R-:W-:Y:S01]  /*5240*/  @!P0 FMUL.FTZ R4, R5.reuse, R3 ;  /* 0x0000000305048220 */ /* 0x040fe20000410000 */
[----:B------:R-:W-:Y:S01]  /*5250*/  @!P0 HADD2.F32 R3, -RZ, R11.H0_H0 ;  /* 0x2000000bff038230 */ /* 0x000fe20000004100 */
[----:B------:R-:W-:Y:S01]  /*5260*/  @!P0 FFMA.FTZ R92, R5, R46, -R47 ;  /* 0x0000002e055c8223 */ /* 0x000fe2000001082f */
[----:B------:R-:W-:Y:S01]  /*5270*/  @!P0 HADD2.F32 R47, -RZ, R44.H1_H1 ;  /* 0x3000002cff2f8230 */ /* 0x000fe20000004100 */
[----:B------:R-:W-:Y:S01]  /*5280*/  @!P0 FFMA.FTZ R2, R7, R43, R2 ;  /* 0x0000002b07028223 */ /* 0x000fe20000010002 */
[----:B------:R-:W-:Y:S01]  /*5290*/  @!P0 HADD2.F32 R7, -RZ, R10.H0_H0 ;  /* 0x2000000aff078230 */ /* 0x000fe20000004100 */
[CC--:B------:R-:W-:Y:S01]  /*52a0*/  @!P0 FMUL.FTZ R5, R8.reuse, R3.reuse ;  /* 0x0000000308058220 */ /* 0x0c0fe20000410000 */
[----:B------:R-:W-:Y:S01]  /*52b0*/  @!P0 HADD2.F32 R43, -RZ, R49.H1_H1 ;  /* 0x30000031ff2b8230 */ /* 0x000fe20000004100 */
[----:B------:R-:W-:Y:S01]  /*52c0*/  @!P0 FMUL.FTZ R10, R47, R3 ;  /* 0x000000032f0a8220 */ /* 0x000fe20000410000 */
[----:B------:R-:W-:Y:S01]  /*52d0*/  @!P0 HADD2.F32 R44, -RZ, R51.H0_H0 ;  /* 0x20000033ff2c8230 */ /* 0x000fe20000004100 */
[-C--:B------:R-:W-:Y:S02]  /*52e0*/  @!P0 FMUL.FTZ R3, R9, R7.reuse ;  /* 0x0000000709038220 */ /* 0x080fe40000410000 */
[----:B------:R-:W-:Y:S01]  /*52f0*/  @!P0 FFMA.FTZ R90, R8, R48, -R10 ;  /* 0x00000030085a8223 */ /* 0x000fe2000001080a */
[----:B------:R-:W-:Y:S01]  /*5300*/  @!P0 MOV R8, R18 ;  /* 0x0000001200088202 */ /* 0x000fe20000000f00 */
[----:B------:R-:W-:Y:S02]  /*5310*/  @!P0 IMAD.MOV.U32 R10, RZ, RZ, R58 ;  /* 0x000000ffff0a8224 */ /* 0x000fe400078e003a */
[C---:B------:R-:W-:Y:S01]  /*5320*/  @!P0 FMUL.FTZ R11, R43.reuse, R7 ;  /* 0x000000072b0b8220 */ /* 0x040fe20000410000 */
[----:B------:R-:W-:Y:S01]  /*5330*/  @!P0 HADD2.F32 R7, -RZ, R12.H0_H0 ;  /* 0x2000000cff078230 */ /* 0x000fe20000004100 */
[-C--:B------:R-:W-:Y:S01]  /*5340*/  @!P0 FFMA.FTZ R3, R43, R44.reuse, R3 ;  /* 0x0000002c2b038223 */ /* 0x080fe20000010003 */
[--C-:B------:R-:W-:Y:S01]  /*5350*/  @!P0 HADD2.F32 R51, -RZ, R10.reuse.H1_H1 ;  /* 0x3000000aff338230 */ /* 0x100fe20000004100 */
[----:B------:R-:W-:Y:S01]  /*5360*/  @!P0 FFMA.FTZ R89, R9, R44, -R11 ;  /* 0x0000002c09598223 */ /* 0x000fe2000001080b */
[----:B------:R-:W-:Y:S01]  /*5370*/  @!P0 HADD2.F32 R49, -RZ, R10.H0_H0 ;  /* 0x2000000aff318230 */ /* 0x000fe20000004100 */
[----:B------:R-:W-:Y:S01]  /*5380*/  @!P0 FFMA.FTZ R4, R45, R46, R4 ;  /* 0x0000002e2d048223 */ /* 0x000fe20000010004 */
[--C-:B------:R-:W-:Y:S01]  /*5390*/  @!P0 HADD2.F32 R9, -RZ, R8.reuse.H1_H1 ;  /* 0x30000008ff098230 */ /* 0x100fe20000004100 */
[----:B------:R-:W-:Y:S01]  /*53a0*/  @!P0 FMUL.FTZ R10, R51, R7 ;  /* 0x00000007330a8220 */ /* 0x000fe20000410000 */
[----:B------:R-:W-:Y:S01]  /*53b0*/  @!P0 MOV R11, R59 ;  /* 0x0000003b000b8202 */ /* 0x000fe20000000f00 */
[----:B------:R-:W-:Y:S01]  /*53c0*/  @!P0 FMUL.FTZ R12, R49, R6 ;  /* 0x00000006310c8220 */ /* 0x000fe20000410000 */
[----:B------:R-:W-:Y:S01]  /*53d0*/  @!P0 HADD2.F32 R8, -RZ, R8.H0_H0 ;  /* 0x20000008ff088230 */ /* 0x000fe20000004100 */
[----:B------:R-:W-:Y:S01]  /*53e0*/  @!P0 FMUL.FTZ R7, R9, R7 ;  /* 0x0000000709078220 */ /* 0x000fe20000410000 */
[----:B------:R-:W-:Y:S01]  /*53f0*/  @!P0 F2FP.PACK_AB R2, R3, R2 ;  /* 0x000000020302823e */ /* 0x000fe200000000ff */
[----:B------:R-:W-:Y:S01]  /*5400*/  @!P0 FFMA.FTZ R88, R9, R52, -R10 ;  /* 0x0000003409588223 */ /* 0x000fe2000001080a */
[----:B------:R-:W-:Y:S01]  /*5410*/  @!P0 HADD2.F32 R10, -RZ, R14.H0_H0 ;  /* 0x2000000eff0a8230 */ /* 0x000fe20000004100 */
[----:B------:R-:W-:Y:S01]  /*5420*/  @!P0 IMAD.MOV.U32 R9, RZ, RZ, R19 ;  /* 0x000000ffff098224 */ /* 0x000fe200078e0013 */
[----:B------:R-:W-:Y:S01]  /*5430*/  @!P0 MOV R56, R2 ;  /* 0x0000000200388202 */ /* 0x000fe20000000f00 */
[C---:B------:R-:W-:Y:S01]  /*5440*/  @!P0 FMUL.FTZ R6, R8.reuse, R6 ;  /* 0x0000000608068220 */ /* 0x040fe20000410000 */
[----:B------:R-:W-:Y:S01]  /*5450*/  @!P0 HADD2.F32 R53, -RZ, R11.H1_H1 ;  /* 0x3000000bff358230 */ /* 0x000fe20000004100 */
[----:B------:R-:W-:Y:S01]  /*5460*/  @!P0 FFMA.FTZ R85, R8, R50, -R12 ;  /* 0x0000003208558223 */ /* 0x000fe2000001080c */
[----:B------:R-:W-:Y:S01]  /*5470*/  @!P0 HADD2.F32 R8, -RZ, R13.H0_H0 ;  /* 0x2000000dff088230 */ /* 0x000fe20000004100 */
[----:B------:R-:W-:Y:S01]  /*5480*/  @!P0 FFMA.FTZ R5, R47, R48, R5 ;  /* 0x000000302f058223 */ /* 0x000fe20000010005 */
[----:B------:R-:W-:Y:S01]  /*5490*/  @!P0 HADD2.F32 R13, -RZ, R11.H0_H0 ;  /* 0x2000000bff0d8230 */ /* 0x000fe20000004100 */
[----:B------:R-:W-:Y:S01]  /*54a0*/  @!P0 FFMA.FTZ R6, R49, R50, R6 ;  /* 0x0000003231068223 */ /* 0x000fe20000010006 */
[--C-:B------:R-:W-:Y:S01]  /*54b0*/  @!P0 HADD2.F32 R12, -RZ, R9.reuse.H0_H0 ;  /* 0x20000009ff0c8230 */ /* 0x100fe20000004100 */
[----:B------:R-:W-:Y:S01]  /*54c0*/  @!P0 FFMA.FTZ R7, R51, R52, R7 ;  /* 0x0000003433078223 */ /* 0x000fe20000010007 */
[----:B------:R-:W-:Y:S01]  /*54d0*/  @!P0 F2FP.PACK_AB R4, R5, R4 ;  /* 0x000000040504823e */ /* 0x000fe200000000ff */
[----:B------:R-:W-:Y:S01]  /*54e0*/  @!P0 HADD2.F32 R11, -RZ, R9.H1_H1 ;  /* 0x30000009ff0b8230 */ /* 0x000fe20000004100 */
[----:B------:R-:W-:Y:S01]  /*54f0*/  @!P0 FMUL.FTZ R9, R13, R8 ;  /* 0x000000080d098220 */ /* 0x000fe20000410000 */
[----:B------:R-:W-:Y:S01]  /*5500*/  @!P0 HADD2.F32 R14, -RZ, R54.H0_H0 ;  /* 0x20000036ff0e8230 */ /* 0x000fe20000004100 */
[----:B------:R-:W-:Y:S01]  /*5510*/  @!P0 F2FP.PACK_AB R6, R7, R6 ;  /* 0x000000060706823e */ /* 0x000fe200000000ff */
[----:B------:R-:W-:Y:S01]  /*5520*/  @!P0 HADD2.F32 R54, -RZ, R55.H0_H0 ;  /* 0x20000037ff368230 */ /* 0x000fe20000004100 */
[----:B------:R-:W-:Y:S02]  /*5530*/  @!P0 FMUL.FTZ R55, R53, R10 ;  /* 0x0000000a35378220 */ /* 0x000fe40000410000 */
[----:B------:R-:W-:Y:S01]  /*5540*/  @!P0 MOV R58, R6 ;  /* 0x00000006003a8202 */ /* 0x000fe20000000f00 */
[C---:B------:R-:W-:Y:S02]  /*5550*/  @!P0 FFMA.FTZ R84, R12.reuse, R14, -R9 ;  /* 0x0000000e0c548223 */ /* 0x040fe40000010809 */
[C---:B------:R-:W-:Y:S02]  /*5560*/  @!P0 FFMA.FTZ R55, R11.reuse, R54, -R55 ;  /* 0x000000360b378223 */ /* 0x040fe40000010837 */
[----:B------:R-:W-:Y:S01]  /*5570*/  @!P0 FMUL.FTZ R8, R12, R8 ;  /* 0x000000080c088220 */ /* 0x000fe20000410000 */
[----:B------:R-:W-:Y:S01]  /*5580*/  @!P0 F2FP.PACK_AB R12, R88, R85 ;  /* 0x00000055580c823e */ /* 0x000fe200000000ff */
[----:B------:R-:W-:Y:S01]  /*5590*/  @!P0 FMUL.FTZ R9, R11, R10 ;  /* 0x0000000a0b098220 */ /* 0x000fe20000410000 */
[----:B------:R-:W-:Y:S01]  /*55a0*/  @!P0 F2FP.PACK_AB R11, R90, R92 ;  /* 0x0000005c5a0b823e */ /* 0x000fe200000000ff */
[----:B------:R-:W-:Y:S01]  /*55b0*/  @!P0 FFMA.FTZ R8, R13, R14, R8 ;  /* 0x0000000e0d088223 */ /* 0x000fe20000010008 */
[----:B------:R-:W-:Y:S01]  /*55c0*/  @!P0 F2FP.PACK_AB R10, R89, R79 ;  /* 0x0000004f590a823e */ /* 0x000fe200000000ff */
[----:B------:R-:W-:Y:S01]  /*55d0*/  @!P0 FFMA.FTZ R9, R53, R54, R9 ;  /* 0x0000003635098223 */ /* 0x000fe20000010009 */
[----:B------:R-:W-:Y:S01]  /*55e0*/  @!P0 F2FP.PACK_AB R43, R55, R84 ;  /* 0x00000054372b823e */ /* 0x000fe200000000ff */
[----:B------:R-:W-:Y:S01]  /*55f0*/  @!P0 IMAD.MOV.U32 R18, RZ, RZ, R12 ;  /* 0x000000ffff128224 */ /* 0x000fe200078e000c */
[----:B------:R-:W-:Y:S01]  /*5600*/  @!P0 MOV R16, R10 ;  /* 0x0000000a00108202 */ /* 0x000fe20000000f00 */
[----:B------:R-:W-:Y:S01]  /*5610*/  @!P0 IMAD.MOV.U32 R57, RZ, RZ, R4 ;  /* 0x000000ffff398224 */ /* 0x000fe200078e0004 */
[----:B------:R-:W-:Y:S02]  /*5620*/  @!P0 MOV R17, R11 ;  /* 0x0000000b00118202 */ /* 0x000fe40000000f00 */
[----:B------:R-:W-:Y:S02]  /*5630*/  @!P0 MOV R19, R43 ;  /* 0x0000002b00138202 */ /* 0x000fe40000000f00 */
[----:B------:R-:W-:Y:S03]  /*5640*/  @!P0 F2FP.PACK_AB R8, R9, R8 ;  /* 0x000000080908823e */ /* 0x000fe600000000ff */
[----:B------:R1:W-:Y:S01]  /*5650*/  STG.E.128 [R82.64], R16 ;  /* 0x0000001052007986 */ /* 0x0003e2000c101d0a */
[----:B------:R-:W-:Y:S07]  /*5660*/  @!P0 MOV R59, R8 ;  /* 0x00000008003b8202 */ /* 0x000fee0000000f00 */
[----:B------:R1:W-:Y:S02]  /*5670*/  @!P1 STG.E.128 [R80.64], R56 ;  /* 0x0000003850009986 */ /* 0x0003e4000c101d0a */
.L_x_79:
[----:B------:R-:W-:Y:S05]  /*5680*/  BSYNC B0 ;  /* 0x0000000000007941 */ /* 0x000fea0003800000 */
.L_x_78:
[----:B------:R-:W-:Y:S01]  /*5690*/  ISETP.GE.OR P1, PT, R171, R78, !P4 ;  /* 0x0000004eab00720c */ /* 0x000fe20006726670 */
[----:B------:R-:W-:Y:S01]  /*56a0*/  @!UPT UIADD3 URZ, URZ, URZ, URZ ;  /* 0x0000003f3f3ff290 */ /* 0x000fe2000fffe03f */
[----:B------:R-:W-:Y:S11]  /*56b0*/  BSSY B0, `(.L_x_80) ;  /* 0x0000071000007945 */ /* 0x000ff60003800000 */
[----:B------:R-:W-:-:S05]  /*56c0*/  @P1 BRA `(.L_x_81) ;  /* 0x000006f000001947 */ /* 0x000fca0003800000 */
[----:B------:R-:W-:Y:S01]  /*56d0*/  IADD3 R3, P1, R198, R86, RZ ;  /* 0x00000056c6037210 */ /* 0x000fe20007f3e0ff */
[----:B------:R-:W-:Y:S01]  /*56e0*/  LDS.128 R52, [R150+0x3900] ;  /* 0x0039000096347984 */ /* 0x000fe20000000c00 */
[----:B------:R-:W-:Y:S01]  /*56f0*/  @!P0 SHF.R.U32.HI R10, RZ, 0x10, R23 ;  /* 0x00000010ff0a8819 */ /* 0x000fe20000011617 */
[----:B------:R-:W-:Y:S01]  /*5700*/  @!P0 HADD2.F32 R13, -RZ, R72.H0_H0 ;  /* 0x20000048ff0d8230 */ /* 0x000fe20000004100 */
[----:B------:R-:W-:Y:S01]  /*5710*/  IADD3.X R2, R91, R159, RZ, P1, !PT ;  /* 0x0000009f5b027210 */ /* 0x000fe20000ffe4ff */
[----:B-----5:R-:W-:Y:S01]  /*5720*/  @!P0 HADD2.F32 R46, -RZ, R73.H0_H0 ;  /* 0x20000049ff2e8230 */ /* 0x020fe20000004100 */
[-C--:B------:R-:W-:Y:S02]  /*5730*/  IADD3 R4, P2, P1, R94, R3.reuse, R121 ;  /* 0x000000035e047210 */ /* 0x080fe4000795e079 */
[----:B------:R-:W-:Y:S01]  /*5740*/  @!P0 SHF.R.U64 R11, R22, 0x10, R23 ;  /* 0x00000010160b8819 */ /* 0x000fe20000001217 */
[----:B-1----:R-:W1:Y:S01]  /*5750*/  LDS.128 R16, [R154+0x3900] ;  /* 0x003900009a107984 */ /* 0x002e620000000c00 */
[-C--:B------:R-:W-:Y:S02]  /*5760*/  IADD3.X R5, R96, R2.reuse, R127, P2, P1 ;  /* 0x0000000260057210 */ /* 0x080fe400017e247f */
[----:B------:R-:W-:Y:S02]  /*5770*/  ISETP.GE.AND P1, PT, R101, c[0x0][0x1d4], PT ;  /* 0x0000750065007a0c */ /* 0x000fe40003f26270 */
[--C-:B------:R-:W-:Y:S02]  /*5780*/  @!P0 SHF.R.U32.HI R43, RZ, 0x10, R61.reuse ;  /* 0x00000010ff2b8819 */ /* 0x100fe4000001163d */
[----:B------:R-:W-:Y:S02]  /*5790*/  @!P0 SHF.R.U64 R44, R60, 0x10, R61 ;  /* 0x000000103c2c8819 */ /* 0x000fe4000000123d */
[--C-:B------:R-:W-:Y:S02]  /*57a0*/  @!P0 SHF.R.U32.HI R48, RZ, 0x10, R63.reuse ;  /* 0x00000010ff308819 */ /* 0x100fe4000001163f */
[----:B------:R-:W-:Y:S02]  /*57b0*/  @!P0 SHF.R.U64 R62, R62, 0x10, R63 ;  /* 0x000000103e3e8819 */ /* 0x000fe4000000123f */
[--C-:B------:R-:W-:Y:S01]  /*57c0*/  @!P0 SHF.R.U32.HI R9, RZ, 0x10, R21.reuse ;  /* 0x00000010ff098819 */ /* 0x100fe20000011615 */
[----:B------:R-:W-:Y:S01]  /*57d0*/  @!P0 HADD2.F32 R48, -RZ, R48.H0_H0 ;  /* 0x20000030ff308230 */ /* 0x000fe20000004100 */
[----:B------:R-:W-:Y:S01]  /*57e0*/  @!P0 SHF.R.U64 R6, R20, 0x10, R21 ;  /* 0x0000001014068819 */ /* 0x000fe20000001215 */
[----:B------:R-:W-:Y:S01]  /*57f0*/  @!P0 HADD2.F32 R20, -RZ, R72.H1_H1 ;  /* 0x30000048ff148230 */ /* 0x000fe20000004100 */
[----:B------:R-:W-:Y:S03]  /*5800*/  @!P1 IADD3 R3, P3, P2, R94, R3, R101 ;  /* 0x000000035e039210 */ /* 0x000fe60007a7e065 */
[----:B------:R-:W-:Y:S01]  /*5810*/  @!P0 HADD2.F32 R6, -RZ, R6.H0_H0 ;  /* 0x20000006ff068230 */ /* 0x000fe20000004100 */
[----:B------:R-:W-:Y:S02]  /*5820*/  @!P1 IADD3.X R2, R96, R2, R126, P3, P2 ;  /* 0x0000000260029210 */ /* 0x000fe40001fe447e */
[C---:B------:R-:W-:Y:S04]  /*5830*/  LEA R58, P2, R4.reuse, c[0x0][0x1c8], 0x1 ;  /* 0x00007200043a7a11 */ /* 0x040fe800078408ff */
[----:B------:R-:W-:Y:S02]  /*5840*/  LEA.HI.X R59, R4, c[0x0][0x1cc], R5, 0x1, P2 ;  /* 0x00007300043b7a11 */ /* 0x000fe400010f0c05 */
[C---:B------:R-:W-:Y:S04]  /*5850*/  @!P1 LEA R56, P2, R3.reuse, c[0x0][0x1c8], 0x1 ;  /* 0x0000720003389a11 */ /* 0x040fe800078408ff */
[----:B------:R-:W-:Y:S01]  /*5860*/  @!P1 LEA.HI.X R57, R3, c[0x0][0x1cc], R2, 0x1, P2 ;  /* 0x0000730003399a11 */ /* 0x000fe200010f0c02 */
[--C-:B------:R-:W-:Y:S02]  /*5870*/  @!P0 HADD2.F32 R2, -RZ, R15.reuse.H0_H0 ;  /* 0x2000000fff028230 */ /* 0x100fe40000004100 */
[----:B------:R-:W-:Y:S01]  /*5880*/  @!P0 HADD2.F32 R3, -RZ, R15.H1_H1 ;  /* 0x3000000fff038230 */ /* 0x000fe20000004100 */
        /* <DEDUP_REMOVED lines=13> */
[----:B------:R-:W-:Y:S01]  /*5960*/  @!P0 FFMA.FTZ R79, R4, R13, -R22 ;  /* 0x0000000d044f8223 */ /* 0x000fe20000010816 */
[----:B------:R-:W-:Y:S01]  /*5970*/  @!P0 HADD2.F32 R22, -RZ, R43.H0_H0 ;  /* 0x2000002bff168230 */ /* 0x000fe20000004100 */
[C---:B------:R-:W-:Y:S01]  /*5980*/  @!P0 FMUL.FTZ R4, R5.reuse, R3 ;  /* 0x0000000305048220 */ /* 0x040fe20000410000 */
[----:B------:R-:W-:Y:S01]  /*5990*/  @!P0 HADD2.F32 R3, -RZ, R9.H0_H0 ;  /* 0x20000009ff038230 */ /* 0x000fe20000004100 */
[----:B------:R-:W-:Y:S01]  /*59a0*/  @!P0 FFMA.FTZ R72, R5, R20, -R21 ;  /* 0x0000001405488223 */ /* 0x000fe20000010815 */
[----:B------:R-:W-:Y:S01]  /*59b0*/  @!P0 HADD2.F32 R21, -RZ, R14.H1_H1 ;  /* 0x3000000eff158230 */ /* 0x000fe20000004100 */
[----:B------:R-:W-:Y:S01]  /*59c0*/  @!P0 FFMA.FTZ R2, R12, R13, R2 ;  /* 0x0000000d0c028223 */ /* 0x000fe20000010002 */
[----:B------:R-:W-:Y:S01]  /*59d0*/  @!P0 HADD2.F32 R13, -RZ, R23.H1_H1 ;  /* 0x30000017ff0d8230 */ /* 0x000fe20000004100 */
[----:B------:R-:W-:Y:S01]  /*59e0*/  @!P0 IMAD.MOV.U32 R12, RZ, RZ, R55 ;  /* 0x000000ffff0c8224 */ /* 0x000fe200078e0037 */
[----:B------:R-:W-:Y:S01]  /*59f0*/  @!P0 HADD2.F32 R14, -RZ, R44.H0_H0 ;  /* 0x2000002cff0e8230 */ /* 0x000fe20000004100 */
[-C--:B------:R-:W-:Y:S01]  /*5a00*/  @!P0 FMUL.FTZ R9, R21, R3.reuse ;  /* 0x0000000315098220 */ /* 0x080fe20000410000 */
[----:B------:R-:W-:Y:S01]  /*5a10*/  @!P0 HADD2.F32 R44, -RZ, R62.H0_H0 ;  /* 0x2000003eff2c8230 */ /* 0x000fe20000004100 */
[C---:B------:R-:W-:Y:S01]  /*5a20*/  @!P0 FMUL.FTZ R5, R7.reuse, R3 ;  /* 0x0000000307058220 */ /* 0x040fe20000410000 */
[----:B------:R-:W-:Y:S01]  /*5a30*/  @!P0 HADD2.F32 R45, -RZ, R12.H0_H0 ;  /* 0x2000000cff2d8230 */ /* 0x000fe20000004100 */
[----:B------:R-:W-:Y:S01]  /*5a40*/  @!P0 FFMA.FTZ R63, R7, R22, -R9 ;  /* 0x00000016073f8223 */ /* 0x000fe20000010809 */
[----:B------:R-:W-:Y:S01]  /*5a50*/  @!P0 MOV R7, R19 ;  /* 0x0000001300078202 */ /* 0x000fe20000000f00 */
[CC--:B------:R-:W-:Y:S01]  /*5a60*/  @!P0 FMUL.FTZ R23, R13.reuse, R6.reuse ;  /* 0x000000060d178220 */ /* 0x0c0fe20000410000 */
[----:B------:R-:W-:Y:S01]  /*5a70*/  @!P0 HADD2.F32 R9, -RZ, R10.H0_H0 ;  /* 0x2000000aff098230 */ /* 0x000fe20000004100 */
[C---:B------:R-:W-:Y:S01]  /*5a80*/  @!P0 FMUL.FTZ R3, R8.reuse, R6 ;  /* 0x0000000608038220 */ /* 0x040fe20000410000 */
[----:B------:R-:W-:Y:S01]  /*5a90*/  @!P0 HADD2.F32 R6, -RZ, R37.H0_H0 ;  /* 0x20000025ff068230 */ /* 0x000fe20000004100 */
[-C--:B------:R-:W-:Y:S01]  /*5aa0*/  @!P0 FFMA.FTZ R61, R8, R14.reuse, -R23 ;  /* 0x0000000e083d8223 */ /* 0x080fe20000010817 */
[--C-:B------:R-:W-:Y:S01]  /*5ab0*/  @!P0 HADD2.F32 R10, -RZ, R7.reuse.H0_H0 ;  /* 0x20000007ff0a8230 */ /* 0x100fe20000004100 */
[----:B------:R-:W-:Y:S01]  /*5ac0*/  @!P0 FFMA.FTZ R3, R13, R14, R3 ;  /* 0x0000000e0d038223 */ /* 0x000fe20000010003 */
[----:B------:R-:W-:Y:S01]  /*5ad0*/  @!P0 HADD2.F32 R47, -RZ, R12.H1_H1 ;  /* 0x3000000cff2f8230 */ /* 0x000fe20000004100 */
[-C--:B------:R-:W-:Y:S01]  /*5ae0*/  @!P0 FMUL.FTZ R12, R45, R6.reuse ;  /* 0x000000062d0c8220 */ /* 0x080fe20000410000 */
[----:B------:R-:W-:Y:S01]  /*5af0*/  @!P0 HADD2.F32 R7, -RZ, R7.H1_H1 ;  /* 0x30000007ff078230 */ /* 0x000fe20000004100 */
[C---:B------:R-:W-:Y:S01]  /*5b00*/  @!P0 FMUL.FTZ R8, R10.reuse, R6 ;  /* 0x000000060a088220 */ /* 0x040fe20000410000 */
[----:B------:R-:W-:Y:S01]  /*5b10*/  @!P0 F2FP.PACK_AB R2, R3, R2 ;  /* 0x000000020302823e */ /* 0x000fe200000000ff */
[-C--:B------:R-:W-:Y:S02]  /*5b20*/  @!P0 FMUL.FTZ R6, R47, R9.reuse ;  /* 0x000000092f068220 */ /* 0x080fe40000410000 */
[----:B------:R-:W-:Y:S01]  /*5b30*/  @!P0 FFMA.FTZ R60, R10, R46, -R12 ;  /* 0x0000002e0a3c8223 */ /* 0x000fe2000001080c */
[----:B------:R-:W-:Y:S01]  /*5b40*/  @!P0 MOV R12, R54 ;  /* 0x00000036000c8202 */ /* 0x000fe20000000f00 */
[C---:B------:R-:W-:Y:S01]  /*5b50*/  @!P0 FMUL.FTZ R9, R7.reuse, R9 ;  /* 0x0000000907098220 */ /* 0x040fe20000410000 */
[----:B------:R-:W-:Y:S01]  /*5b60*/  @!P0 MOV R52, R2 ;  /* 0x0000000200348202 */ /* 0x000fe20000000f00 */
[----:B------:R-:W-:Y:S01]  /*5b70*/  @!P0 FFMA.FTZ R51, R7, R48, -R6 ;  /* 0x0000003007338223 */ /* 0x000fe20000010806 */
[----:B------:R-:W-:Y:S01]  /*5b80*/  @!P0 HADD2.F32 R10, -RZ, R11.H0_H0 ;  /* 0x2000000bff0a8230 */ /* 0x000fe20000004100 */
[----:B------:R-:W-:Y:S01]  /*5b90*/  @!P0 IMAD.MOV.U32 R7, RZ, RZ, R18 ;  /* 0x000000ffff078224 */ /* 0x000fe200078e0012 */
[--C-:B------:R-:W-:Y:S01]  /*5ba0*/  @!P0 HADD2.F32 R23, -RZ, R12.reuse.H0_H0 ;  /* 0x2000000cff178230 */ /* 0x100fe20000004100 */
[----:B------:R-:W-:Y:S01]  /*5bb0*/  @!P0 FFMA.FTZ R4, R15, R20, R4 ;  /* 0x000000140f048223 */ /* 0x000fe20000010004 */
[----:B------:R-:W-:Y:S01]  /*5bc0*/  @!P0 HADD2.F32 R43, -RZ, R12.H1_H1 ;  /* 0x3000000cff2b8230 */ /* 0x000fe20000004100 */
[----:B------:R-:W-:Y:S01]  /*5bd0*/  @!P0 FFMA.FTZ R5, R21, R22, R5 ;  /* 0x0000001615058223 */ /* 0x000fe20000010005 */
[----:B------:R-:W-:Y:S01]  /*5be0*/  @!P0 F2FP.PACK_AB R13, R51, R60 ;  /* 0x0000003c330d823e */ /* 0x000fe200000000ff */
[----:B------:R-:W-:Y:S02]  /*5bf0*/  @!P0 HADD2.F32 R6, -RZ, R37.H1_H1 ;  /* 0x30000025ff068230 */ /* 0x000fe40000004100 */
[----:B------:R-:W-:Y:S01]  /*5c00*/  @!P0 FMUL.FTZ R49, R43, R10 ;  /* 0x0000000a2b318220 */ /* 0x000fe20000410000 */
[----:B------:R-:W-:Y:S01]  /*5c10*/  @!P0 MOV R19, R13 ;  /* 0x0000000d00138202 */ /* 0x000fe20000000f00 */
[--C-:B------:R-:W-:Y:S01]  /*5c20*/  @!P0 HADD2.F32 R12, -RZ, R7.reuse.H0_H0 ;  /* 0x20000007ff0c8230 */ /* 0x100fe20000004100 */
[----:B------:R-:W-:Y:S01]  /*5c30*/  @!P0 F2FP.PACK_AB R4, R5, R4 ;  /* 0x000000040504823e */ /* 0x000fe200000000ff */
[----:B------:R-:W-:Y:S01]  /*5c40*/  @!P0 HADD2.F32 R11, -RZ, R7.H1_H1 ;  /* 0x30000007ff0b8230 */ /* 0x000fe20000004100 */
[-C--:B------:R-:W-:Y:S01]  /*5c50*/  @!P0 FMUL.FTZ R7, R23, R6.reuse ;  /* 0x0000000617078220 */ /* 0x080fe20000410000 */
[----:B------:R-:W-:Y:S01]  /*5c60*/  @!P0 HADD2.F32 R37, -RZ, R73.H1_H1 ;  /* 0x30000049ff258230 */ /* 0x000fe20000004100 */
[C---:B------:R-:W-:Y:S02]  /*5c70*/  @!P0 FMUL.FTZ R6, R12.reuse, R6 ;  /* 0x000000060c068220 */ /* 0x040fe40000410000 */
[----:B------:R-:W-:Y:S02]  /*5c80*/  @!P0 IMAD.MOV.U32 R53, RZ, RZ, R4 ;  /* 0x000000ffff358224 */ /* 0x000fe400078e0004 */
[-C--:B------:R-:W-:Y:S02]  /*5c90*/  @!P0 FFMA.FTZ R50, R12, R37.reuse, -R7 ;  /* 0x000000250c328223 */ /* 0x080fe40000010807 */
[C---:B------:R-:W-:Y:S02]  /*5ca0*/  @!P0 FFMA.FTZ R12, R11.reuse, R44, -R49 ;  /* 0x0000002c0b0c8223 */ /* 0x040fe40000010831 */
[----:B------:R-:W-:Y:S01]  /*5cb0*/  @!P0 FMUL.FTZ R7, R11, R10 ;  /* 0x0000000a0b078220 */ /* 0x000fe20000410000 */
[----:B------:R-:W-:Y:S01]  /*5cc0*/  @!P0 F2FP.PACK_AB R11, R63, R72 ;  /* 0x000000483f0b823e */ /* 0x000fe200000000ff */
[----:B------:R-:W-:Y:S01]  /*5cd0*/  @!P0 FFMA.FTZ R6, R23, R37, R6 ;  /* 0x0000002517068223 */ /* 0x000fe20000010006 */
[----:B------:R-:W-:Y:S01]  /*5ce0*/  @!P0 F2FP.PACK_AB R12, R12, R50 ;  /* 0x000000320c0c823e */ /* 0x000fe200000000ff */
[----:B------:R-:W-:Y:S01]  /*5cf0*/  @!P0 FFMA.FTZ R7, R43, R44, R7 ;  /* 0x0000002c2b078223 */ /* 0x000fe20000010007 */
[----:B------:R-:W-:Y:S01]  /*5d00*/  @!P0 F2FP.PACK_AB R10, R61, R79 ;  /* 0x0000004f3d0a823e */ /* 0x000fe200000000ff */
[----:B------:R-:W-:Y:S01]  /*5d10*/  @!P0 FFMA.FTZ R8, R45, R46, R8 ;  /* 0x0000002e2d088223 */ /* 0x000fe20000010008 */
[----:B------:R-:W-:Y:S01]  /*5d20*/  @!P0 MOV R17, R11 ;  /* 0x0000000b00118202 */ /* 0x000fe20000000f00 */
[----:B------:R-:W-:Y:S01]  /*5d30*/  @!P0 FFMA.FTZ R9, R47, R48, R9 ;  /* 0x000000302f098223 */ /* 0x000fe20000010009 */
[----:B------:R-:W-:Y:S01]  /*5d40*/  @!P0 MOV R16, R10 ;  /* 0x0000000a00108202 */ /* 0x000fe20000000f00 */
[----:B------:R-:W-:Y:S01]  /*5d50*/  @!P0 IMAD.MOV.U32 R18, RZ, RZ, R12 ;  /* 0x000000ffff128224 */ /* 0x000fe200078e000c */
[----:B------:R-:W-:Y:S02]  /*5d60*/  @!P0 F2FP.PACK_AB R6, R7, R6 ;  /* 0x000000060706823e */ /* 0x000fe400000000ff */
[----:B------:R-:W-:Y:S02]  /*5d70*/  @!P0 F2FP.PACK_AB R8, R9, R8 ;  /* 0x000000080908823e */ /* 0x000fe400000000ff */
[----:B------:R1:W-:Y:S01]  /*5d80*/  STG.E.128 [R58.64], R16 ;  /* 0x000000103a007986 */ /* 0x0003e2000c101d0a */
[----:B------:R-:W-:Y:S02]  /*5d90*/  @!P0 MOV R54, R6 ;  /* 0x0000000600368202 */ /* 0x000fe40000000f00 */
[----:B------:R-:W-:Y:S05]  /*5da0*/  @!P0 MOV R55, R8 ;  /* 0x0000000800378202 */ /* 0x000fea0000000f00 */
[----:B------:R1:W-:Y:S02]  /*5db0*/  @!P1 STG.E.128 [R56.64], R52 ;  /* 0x0000003438009986 */ /* 0x0003e4000c101d0a */
.L_x_81:
[----:B------:R-:W-:Y:S05]  /*5dc0*/  BSYNC B0 ;  /* 0x0000000000007941 */ /* 0x000fea0003800000 */
.L_x_80:
[----:B------:R-:W-:Y:S01]  /*5dd0*/  ISETP.GE.OR P1, PT, R170, R78, !P4 ;  /* 0x0000004eaa00720c */ /* 0x000fe20006726670 */
[----:B------:R-:W-:Y:S01]  /*5de0*/  @!UPT UIADD3 URZ, URZ, URZ, URZ ;  /* 0x0000003f3f3ff290 */ /* 0x000fe2000fffe03f */
[----:B------:R-:W-:Y:S11]  /*5df0*/  BSSY B0, `(.L_x_82) ;  /* 0x0000071000007945 */ /* 0x000ff60003800000 */
[----:B------:R-:W-:-:S05]  /*5e00*/  @P1 BRA `(.L_x_83) ;  /* 0x000006f000001947 */ /* 0x000fca0003800000 */
[----:B------:R-:W-:Y:S01]  /*5e10*/  IADD3 R3, P1, R196, R86, RZ ;  /* 0x00000056c4037210 */ /* 0x000fe20007f3e0ff */
[----:B-----5:R-:W-:Y:S01]  /*5e20*/  LDS.128 R44, [R149+0x3900] ;  /* 0x00390000952c7984 */ /* 0x020fe20000000c00 */
[----:B------:R-:W-:Y:S01]  /*5e30*/  @!P0 SHF.R.U32.HI R6, RZ, 0x10, R25 ;  /* 0x00000010ff068819 */ /* 0x000fe20000011619 */
[--C-:B------:R-:W-:Y:S01]  /*5e40*/  @!P0 HADD2.F32 R13, -RZ, R74.reuse.H0_H0 ;  /* 0x2000004aff0d8230 */ /* 0x100fe20000004100 */
[----:B------:R-:W-:Y:S01]  /*5e50*/  IADD3.X R2, R91, R158, RZ, P1, !PT ;  /* 0x0000009e5b027210 */ /* 0x000fe20000ffe4ff */
[----:B------:R-:W-:Y:S01]  /*5e60*/  @!P0 HADD2.F32 R20, -RZ, R74.H1_H1 ;  /* 0x3000004aff148230 */ /* 0x000fe20000004100 */
[-C--:B------:R-:W-:Y:S01]  /*5e70*/  IADD3 R4, P2, P1, R94, R3.reuse, R121 ;  /* 0x000000035e047210 */ /* 0x080fe2000795e079 */
[----:B------:R-:W-:Y:S01]  /*5e80*/  @!P0 HADD2.F32 R37, -RZ, R75.H0_H0 ;  /* 0x2000004bff258230 */ /* 0x000fe20000004100 */
[----:B------:R-:W-:Y:S01]  /*5e90*/  @!P0 SHF.R.U32.HI R10, RZ, 0x10, R27 ;  /* 0x00000010ff0a8819 */ /* 0x000fe2000001161b */
[----:B-1----:R-:W1:Y:S01]  /*5ea0*/  LDS.128 R16, [R153+0x3900] ;  /* 0x0039000099107984 */ /* 0x002e620000000c00 */
[-C--:B------:R-:W-:Y:S02]  /*5eb0*/  IADD3.X R5, R96, R2.reuse, R127, P2, P1 ;  /* 0x0000000260057210 */ /* 0x080fe400017e247f */
[----:B------:R-:W-:Y:S02]  /*5ec0*/  ISETP.GE.AND P1, PT, R101, c[0x0][0x1d4], PT ;  /* 0x0000750065007a0c */ /* 0x000fe40003f26270 */
[----:B------:R-:W-:Y:S02]  /*5ed0*/  @!P0 SHF.R.U64 R11, R26, 0x10, R27 ;  /* 0x000000101a0b8819 */ /* 0x000fe4000000121b */
[----:B------:R-:W-:Y:S02]  /*5ee0*/  @!P0 SHF.R.U32.HI R22, RZ, 0x10, R65 ;  /* 0x00000010ff168819 */ /* 0x000fe40000011641 */
[----:B------:R-:W-:Y:S02]  /*5ef0*/  @!P0 SHF.R.U64 R9, R24, 0x10, R25 ;  /* 0x0000001018098819 */ /* 0x000fe40000001219 */
[----:B------:R-:W-:Y:S01]  /*5f00*/  @!P0 SHF.R.U64 R24, R64, 0x10, R65 ;  /* 0x0000001040188819 */ /* 0x000fe20000001241 */
[----:B------:R-:W-:Y:S01]  /*5f10*/  @!P0 HADD2.F32 R22, -RZ, R22.H0_H0 ;  /* 0x20000016ff168230 */ /* 0x000fe20000004100 */
[--C-:B------:R-:W-:Y:S02]  /*5f20*/  @!P0 SHF.R.U32.HI R25, RZ, 0x10, R67.reuse ;  /* 0x00000010ff198819 */ /* 0x100fe40000011643 */
[----:B------:R-:W-:Y:S02]  /*5f30*/  @!P0 SHF.R.U64 R26, R66, 0x10, R67 ;  /* 0x00000010421a8819 */ /* 0x000fe40000001243 */
[----:B------:R-:W-:Y:S01]  /*5f40*/  @!P1 IADD3 R3, P3, P2, R94, R3, R101 ;  /* 0x000000035e039210 */ /* 0x000fe20007a7e065 */
[----:B------:R-:W-:Y:S02]  /*5f50*/  @!P0 HADD2.F32 R43, -RZ, R25.H0_H0 ;  /* 0x20000019ff2b8230 */ /* 0x000fe40000004100 */
        /* <DEDUP_REMOVED lines=28> */
[----:B------:R-:W-:Y:S01]  /*6120*/  @!P0 IMAD.MOV.U32 R12, RZ, RZ, R47 ;  /* 0x000000ffff0c8224 */ /* 0x000fe200078e002f */
[----:B------:R-:W-:Y:S01]  /*6130*/  @!P0 HADD2.F32 R13, -RZ, R23.H1_H1 ;  /* 0x30000017ff0d8230 */ /* 0x000fe20000004100 */
        /* <DEDUP_REMOVED lines=16> */
[----:B------:R-:W-:Y:S01]  /*6240*/  @!P0 FMUL.FTZ R8, R10, R6 ;  /* 0x000000060a088220 */ /* 0x000fe20000410000 */
[----:B------:R-:W-:Y:S01]  /*6250*/  @!P0 F2FP.PACK_AB R2, R3, R2 ;  /* 0x000000020302823e */ /* 0x000fe200000000ff */
[----:B------:R-:W-:Y:S01]  /*6260*/  @!P0 FMUL.FTZ R6, R38, R9 ;  /* 0x0000000926068220 */ /* 0x000fe20000410000 */
[----:B------:R-:W-:Y:S01]  /*6270*/  @!P0 HADD2.F32 R24, -RZ, R75.H1_H1 ;  /* 0x3000004bff188230 */ /* 0x000fe20000004100 */
[----:B------:R-:W-:Y:S01]  /*6280*/  @!P0 FFMA.FTZ R50, R10, R37, -R12 ;  /* 0x000000250a328223 */ /* 0x000fe2000001080c */
[----:B------:R-:W-:Y:S01]  /*6290*/  @!P0 MOV R12, R46 ;  /* 0x0000002e000c8202 */ /* 0x000fe20000000f00 */
[C---:B------:R-:W-:Y:S01]  /*62a0*/  @!P0 FMUL.FTZ R9, R7.reuse, R9 ;  /* 0x0000000907098220 */ /* 0x040fe20000410000 */
[----:B------:R-:W-:Y:S01]  /*62b0*/  @!P0 MOV R44, R2 ;  /* 0x00000002002c8202 */ /* 0x000fe20000000f00 */
[----:B------:R-:W-:Y:S01]  /*62c0*/  @!P0 FFMA.FTZ R49, R7, R43, -R6 ;  /* 0x0000002b07318223 */ /* 0x000fe20000010806 */
[----:B------:R-:W-:Y:S01]  /*62d0*/  @!P0 HADD2.F32 R10, -RZ, R11.H0_H0 ;  /* 0x2000000bff0a8230 */ /* 0x000fe20000004100 */
[----:B------:R-:W-:Y:S01]  /*62e0*/  @!P0 IMAD.MOV.U32 R7, RZ, RZ, R18 ;  /* 0x000000ffff078224 */ /* 0x000fe200078e0012 */
[----:B------:R-:W-:Y:S01]  /*62f0*/  @!P0 HADD2.F32 R6, -RZ, R39.H1_H1 ;  /* 0x30000027ff068230 */ /* 0x000fe20000004100 */
[----:B------:R-:W-:Y:S01]  /*6300*/  @!P0 FFMA.FTZ R4, R15, R20, R4 ;  /* 0x000000140f048223 */ /* 0x000fe20000010004 */
[--C-:B------:R-:W-:Y:S01]  /*6310*/  @!P0 HADD2.F32 R23, -RZ, R12.reuse.H0_H0 ;  /* 0x2000000cff178230 */ /* 0x100fe20000004100 */
[----:B------:R-:W-:Y:S01]  /*6320*/  @!P0 FFMA.FTZ R5, R21, R22, R5 ;  /* 0x0000001615058223 */ /* 0x000fe20000010005 */
[----:B------:R-:W-:Y:S01]  /*6330*/  @!P0 F2FP.PACK_AB R13, R49, R50 ;  /* 0x00000032310d823e */ /* 0x000fe200000000ff */
[----:B------:R-:W-:Y:S02]  /*6340*/  @!P0 HADD2.F32 R25, -RZ, R12.H1_H1 ;  /* 0x3000000cff198230 */ /* 0x000fe40000004100 */
[--C-:B------:R-:W-:Y:S01]  /*6350*/  @!P0 HADD2.F32 R12, -RZ, R7.reuse.H0_H0 ;  /* 0x20000007ff0c8230 */ /* 0x100fe20000004100 */
[----:B------:R-:W-:Y:S01]  /*6360*/  @!P0 MOV R19, R13 ;  /* 0x0000000d00138202 */ /* 0x000fe20000000f00 */
[----:B------:R-:W-:Y:S01]  /*6370*/  @!P0 HADD2.F32 R11, -RZ, R7.H1_H1 ;  /* 0x30000007ff0b8230 */ /* 0x000fe20000004100 */
[----:B------:R-:W-:Y:S01]  /*6380*/  @!P0 FMUL.FTZ R7, R23, R6 ;  /* 0x0000000617078220 */ /* 0x000fe20000410000 */
[----:B------:R-:W-:Y:S01]  /*6390*/  @!P0 F2FP.PACK_AB R4, R5, R4 ;  /* 0x000000040504823e */ /* 0x000fe200000000ff */
[----:B------:R-:W-:Y:S02]  /*63a0*/  @!P0 FMUL.FTZ R39, R25, R10 ;  /* 0x0000000a19278220 */ /* 0x000fe40000410000 */
[C---:B------:R-:W-:Y:S02]  /*63b0*/  @!P0 FMUL.FTZ R6, R12.reuse, R6 ;  /* 0x000000060c068220 */ /* 0x040fe40000410000 */
[----:B------:R-:W-:Y:S02]  /*63c0*/  @!P0 FFMA.FTZ R48, R12, R24, -R7 ;  /* 0x000000180c308223 */ /* 0x000fe40000010807 */
        /* <DEDUP_REMOVED lines=12> */
[----:B------:R-:W-:Y:S01]  /*6490*/  @!P0 F2FP.PACK_AB R6, R7, R6 ;  /* 0x000000060706823e */ /* 0x000fe200000000ff */
[----:B------:R-:W-:Y:S01]  /*64a0*/  @!P0 IMAD.MOV.U32 R45, RZ, RZ, R4 ;  /* 0x000000ffff2d8224 */ /* 0x000fe200078e0004 */
[----:B------:R-:W-:Y:S02]  /*64b0*/  @!P0 F2FP.PACK_AB R8, R9, R8 ;  /* 0x000000080908823e */ /* 0x000fe400000000ff */
[----:B------:R1:W-:Y:S01]  /*64c0*/  STG.E.128 [R54.64], R16 ;  /* 0x0000001036007986 */ /* 0x0003e2000c101d0a */
[----:B------:R-:W-:Y:S02]  /*64d0*/  @!P0 MOV R46, R6 ;  /* 0x00000006002e8202 */ /* 0x000fe40000000f00 */
[----:B------:R-:W-:Y:S05]  /*64e0*/  @!P0 MOV R47, R8 ;  /* 0x00000008002f8202 */ /* 0x000fea0000000f00 */
[----:B------:R1:W-:Y:S02]  /*64f0*/  @!P1 STG.E.128 [R52.64], R44 ;  /* 0x0000002c34009986 */ /* 0x0003e4000c101d0a */
.L_x_83:
[----:B------:R-:W-:Y:S05]  /*6500*/  BSYNC B0 ;  /* 0x0000000000007941 */ /* 0x000fea0003800000 */
.L_x_82:
[----:B------:R-:W-:Y:S02]  /*6510*/  ISETP.GE.OR P2, PT, R169, R78, !P4 ;  /* 0x0000004ea900720c */ /* 0x000fe40006746670 */
[----:B-1----:R-:W-:Y:S05]  /*6520*/  IADD3 R57, P1, R194, R86, RZ ;  /* 0x00000056c2397210 */ /* 0x002fea0007f3e0ff */
[----:B------:R-:W-:Y:S06]  /*6530*/  IMAD.X R56, R91, 0x1, R156, P1 ;  /* 0x000000015b387824 */ /* 0x000fec00008e069c */
[----:B------:R-:W-:-:S05]  /*6540*/  @P2 BRA `(.L_x_75) ;  /* 0x00000c1000002947 */ /* 0x000fca0003800000 */
[----:B-----5:R-:W-:Y:S01]  /*6550*/  IADD3 R4, P2, P1, R94, R57, R121 ;  /* 0x000000395e047210 */ /* 0x020fe2000795e079 */
[----:B------:R-:W1:Y:S01]  /*6560*/  LDS.128 R44, [R148+0x3900] ;  /* 0x00390000942c7984 */ /* 0x000e620000000c00 */
[----:B------:R-:W-:Y:S01]  /*6570*/  @!P0 SHF.R.U64 R5, R28, 0x10, R29 ;  /* 0x000000101c058819 */ /* 0x000fe2000000121d */
[----:B------:R-:W-:Y:S01]  /*6580*/  @!P0 HADD2.F32 R2, -RZ, R40.H0_H0 ;  /* 0x20000028ff028230 */ /* 0x000fe20000004100 */
[----:B------:R-:W-:Y:S01]  /*6590*/  IADD3.X R6, R96, R56, R127, P2, P1 ;  /* 0x0000003860067210 */ /* 0x000fe200017e247f */
[--C-:B------:R-:W-:Y:S01]  /*65a0*/  @!P0 HADD2.F32 R24, -RZ, R76.reuse.H0_H0 ;  /* 0x2000004cff188230 */ /* 0x100fe20000004100 */
[----:B------:R-:W-:Y:S01]  /*65b0*/  LEA R52, P1, R4, c[0x0][0x1c8], 0x1 ;  /* 0x0000720004347a11 */ /* 0x000fe200078208ff */
[----:B------:R-:W-:Y:S01]  /*65c0*/  @!P0 HADD2.F32 R5, -RZ, R5.H0_H0 ;  /* 0x20000005ff058230 */ /* 0x000fe20000004100 */
[----:B------:R-:W-:Y:S01]  /*65d0*/  @!P0 SHF.R.U64 R9, R68, 0x10, R69 ;  /* 0x0000001044098819 */ /* 0x000fe20000001245 */
[----:B------:R-:W2:Y:S01]  /*65e0*/  LDS.128 R12, [R152+0x3900] ;  /* 0x00390000980c7984 */ /* 0x000ea20000000c00 */
[----:B------:R-:W-:Y:S01]  /*65f0*/  LEA.HI.X R53, R4, c[0x0][0x1cc], R6, 0x1, P1 ;  /* 0x0000730004357a11 */ /* 0x000fe200008f0c06 */
[----:B------:R-:W-:Y:S01]  /*6600*/  @!P0 HADD2.F32 R20, -RZ, R76.H1_H1 ;  /* 0x3000004cff148230 */ /* 0x000fe20000004100 */
[----:B------:R-:W-:Y:S01]  /*6610*/  @!P0 SHF.R.U32.HI R10, RZ, 0x10, R29 ;  /* 0x00000010ff0a8819 */ /* 0x000fe2000001161d */
[----:B------:R-:W-:Y:S01]  /*6620*/  @!P0 HADD2.F32 R22, -RZ, R9.H0_H0 ;  /* 0x20000009ff168230 */ /* 0x000fe20000004100 */
[----:B------:R-:W-:Y:S01]  /*6630*/  @!P0 SHF.R.U64 R16, R30, 0x10, R31 ;  /* 0x000000101e108819 */ /* 0x000fe2000000121f */
[--C-:B------:R-:W-:Y:S01]  /*6640*/  @!P0 HADD2.F32 R37, -RZ, R77.reuse.H0_H0 ;  /* 0x2000004dff258230 */ /* 0x100fe20000004100 */
[----:B------:R-:W-:Y:S01]  /*6650*/  @!P0 SHF.R.U32.HI R39, RZ, 0x10, R71 ;  /* 0x00000010ff278819 */ /* 0x000fe20000011647 */
[----:B------:R-:W-:Y:S01]  /*6660*/  @!P0 HADD2.F32 R28, -RZ, R77.H1_H1 ;  /* 0x3000004dff1c8230 */ /* 0x000fe20000004100 */
[----:B------:R-:W-:Y:S01]  /*6670*/  @!P0 SHF.R.U32.HI R26, RZ, 0x10, R69 ;  /* 0x00000010ff1a8819 */ /* 0x000fe20000011645 */
[----:B------:R-:W-:Y:S01]  /*6680*/  @!P0 HADD2.F32 R11, -RZ, R41.H0_H0 ;  /* 0x20000029ff0b8230 */ /* 0x000fe20000004100 */
[----:B------:R-:W-:Y:S01]  /*6690*/  @!P0 SHF.R.U64 R30, R70, 0x10, R71 ;  /* 0x00000010461e8819 */ /* 0x000fe20000001247 */
[----:B------:R-:W-:Y:S01]  /*66a0*/  @!P0 HADD2.F32 R39, -RZ, R39.H0_H0 ;  /* 0x20000027ff278230 */ /* 0x000fe20000004100 */
[----:B------:R-:W-:Y:S01]  /*66b0*/  @!P0 SHF.R.U32.HI R18, RZ, 0x10, R31 ;  /* 0x00000010ff128819 */ /* 0x000fe2000001161f */
[----:B------:R-:W-:Y:S01]  /*66c0*/  @!P0 HADD2.F32 R26, -RZ, R26.H0_H0 ;  /* 0x2000001aff1a8230 */ /* 0x000fe20000004100 */
[----:B------:R-:W-:Y:S01]  /*66d0*/  ISETP.GE.AND P1, PT, R101, c[0x0][0x1d4], PT ;  /* 0x0000750065007a0c */ /* 0x000fe20003f26270 */
[----:B------:R-:W-:Y:S02]  /*66e0*/  @!P0 HADD2.F32 R30, -RZ, R30.H0_H0 ;  /* 0x2000001eff1e8230 */ /* 0x000fe40000004100 */
[----:B------:R-:W-:Y:S01]  /*66f0*/  @!P0 HADD2.F32 R18, -RZ, R18.H0_H0 ;  /* 0x20000012ff128230 */ /* 0x000fe20000004100 */
[----:B-1----:R-:W-:Y:S01]  /*6700*/  @!P0 IMAD.MOV.U32 R29, RZ, RZ, R46 ;  /* 0x000000ffff1d8224 */ /* 0x002fe200078e002e */
[----:B------:R-:W-:Y:S02]  /*6710*/  @!P0 MOV R25, R45 ;  /* 0x0000002d00198202 */ /* 0x000fe40000000f00 */
[----:B------:R-:W-:Y:S02]  /*6720*/  @!P0 MOV R6, R44 ;  /* 0x0000002c00068202 */ /* 0x000fe40000000f00 */
[----:B------:R-:W-:Y:S01]  /*6730*/  @!P0 MOV R27, R47 ;  /* 0x0000002f001b8202 */ /* 0x000fe20000000f00 */
[----:B------:R-:W-:Y:S01]  /*6740*/  @!P0 HADD2.F32 R23, -RZ, R25.H0_H0 ;  /* 0x20000019ff178230 */ /* 0x000fe20000004100 */
[----:B--2---:R-:W-:Y:S01]  /*6750*/  @!P0 MOV R8, R13 ;  /* 0x0000000d00088202 */ /* 0x004fe20000000f00 */
[--C-:B------:R-:W-:Y:S03]  /*6760*/  @!P0 HADD2.F32 R19, -RZ, R6.reuse.H0_H0 ;  /* 0x20000006ff138230 */ /* 0x100fe60000004100 */
[-C--:B------:R-:W-:Y:S01]  /*6770*/  @!P0 FMUL.FTZ R7, R23, R2.reuse ;  /* 0x0000000217078220 */ /* 0x080fe20000410000 */
[----:B------:R-:W-:Y:S02]  /*6780*/  @!P0 HADD2.F32 R21, -RZ, R6.H1_H1 ;  /* 0x30000006ff158230 */ /* 0x000fe40000004100 */
[--C-:B------:R-:W-:Y:S02]  /*6790*/  @!P0 HADD2.F32 R3, -RZ, R8.reuse.H0_H0 ;  /* 0x20000008ff038230 */ /* 0x100fe40000004100 */
[----:B------:R-:W-:Y:S01]  /*67a0*/  @!P0 HADD2.F32 R8, -RZ, R8.H1_H1 ;  /* 0x30000008ff088230 */ /* 0x000fe20000004100 */
[-C--:B------:R-:W-:Y:S01]  /*67b0*/  @!P0 FMUL.FTZ R9, R21, R5.reuse ;  /* 0x0000000515098220 */ /* 0x080fe20000410000 */
[--C-:B------:R-:W-:Y:S01]  /*67c0*/  @!P0 HADD2.F32 R31, -RZ, R27.reuse.H0_H0 ;  /* 0x2000001bff1f8230 */ /* 0x100fe20000004100 */
[C---:B------:R-:W-:Y:S01]  /*67d0*/  @!P0 FMUL.FTZ R4, R3.reuse, R2 ;  /* 0x0000000203048220 */ /* 0x040fe20000410000 */
[----:B------:R-:W-:Y:S01]  /*67e0*/  @!P0 HADD2.F32 R2, -RZ, R40.H1_H1 ;  /* 0x30000028ff028230 */ /* 0x000fe20000004100 */
[----:B------:R-:W-:Y:S01]  /*67f0*/  @!P0 FFMA.FTZ R58, R3, R24, -R7 ;  /* 0x00000018033a8223 */ /* 0x000fe20000010807 */
[----:B------:R-:W-:Y:S01]  /*6800*/  @!P0 MOV R3, R12 ;  /* 0x0000000c00038202 */ /* 0x000fe20000000f00 */
[----:B------:R-:W-:Y:S02]  /*6810*/  @!P0 HADD2.F32 R38, -RZ, R27.H1_H1 ;  /* 0x3000001bff268230 */ /* 0x000fe40000004100 */
[----:B------:R-:W-:Y:S02]  /*6820*/  @!P0 HADD2.F32 R27, -RZ, R29.H0_H0 ;  /* 0x2000001dff1b8230 */ /* 0x000fe40000004100 */
[--C-:B------:R-:W-:Y:S01]  /*6830*/  @!P0 HADD2.F32 R7, -RZ, R3.reuse.H0_H0 ;  /* 0x20000003ff078230 */ /* 0x100fe20000004100 */
[----:B------:R-:W-:Y:S01]  /*6840*/  @!P0 FMUL.FTZ R40, R38, R18 ;  /* 0x0000001226288220 */ /* 0x000fe20000410000 */
[----:B------:R-:W-:Y:S01]  /*6850*/  @!P0 HADD2.F32 R6, -RZ, R3.H1_H1 ;  /* 0x30000003ff068230 */ /* 0x000fe20000004100 */
[-C--:B------:R-:W-:Y:S01]  /*6860*/  @!P0 FMUL.FTZ R3, R19, R2.reuse ;  /* 0x0000000213038220 */ /* 0x080fe20000410000 */
[----:B------:R-:W-:Y:S01]  /*6870*/  @!P0 HADD2.F32 R29, -RZ, R29.H1_H1 ;  /* 0x3000001dff1d8230 */ /* 0x000fe20000004100 */
[C---:B------:R-:W-:Y:S01]  /*6880*/  @!P0 FMUL.FTZ R2, R7.reuse, R2 ;  /* 0x0000000207028220 */ /* 0x040fe20000410000 */
[----:B------:R-:W-:Y:S01]  /*6890*/  @!P0 HADD2.F32 R25, -RZ, R25.H1_H1 ;  /* 0x30000019ff198230 */ /* 0x000fe20000004100 */
[----:B------:R-:W-:Y:S01]  /*68a0*/  @!P0 FFMA.FTZ R55, R7, R20, -R3 ;  /* 0x0000001407378223 */ /* 0x000fe20000010803 */
[----:B------:R-:W-:Y:S01]  /*68b0*/  @!P0 MOV R7, R14 ;  /* 0x0000000e00078202 */ /* 0x000fe20000000f00 */
[C---:B------:R-:W-:Y:S01]  /*68c0*/  @!P0 FMUL.FTZ R3, R6.reuse, R5 ;  /* 0x0000000506038220 */ /* 0x040fe20000410000 */
[----:B------:R-:W-:Y:S01]  /*68d0*/  @!P0 HADD2.F32 R5, -RZ, R10.H0_H0 ;  /* 0x2000000aff058230 */ /* 0x000fe20000004100 */
[----:B------:R-:W-:Y:S01]  /*68e0*/  @!P0 FFMA.FTZ R54, R6, R22, -R9 ;  /* 0x0000001606368223 */ /* 0x000fe20000010809 */
[----:B------:R-:W-:Y:S01]  /*68f0*/  @!P0 MOV R6, R15 ;  /* 0x0000000f00068202 */ /* 0x000fe20000000f00 */
[----:B------:R-:W-:Y:S01]  /*6900*/  @!P0 FFMA.FTZ R2, R19, R20, R2 ;  /* 0x0000001413028223 */ /* 0x000fe20000010002 */
[----:B------:R-:W-:Y:S01]  /*6910*/  @!P0 HADD2.F32 R9, -RZ, R41.H1_H1 ;  /* 0x30000029ff098230 */ /* 0x000fe20000004100 */
[----:B------:R-:W-:Y:S01]  /*6920*/  @!P0 FMUL.FTZ R41, R31, R11 ;  /* 0x0000000b1f298220 */ /* 0x000fe20000410000 */
[----:B------:R-:W-:Y:S01]  /*6930*/  @!P0 HADD2.F32 R10, -RZ, R16.H0_H0 ;  /* 0x20000010ff0a8230 */ /* 0x000fe20000004100 */
[----:B------:R-:W-:Y:S01]  /*6940*/  @!P0 FMUL.FTZ R49, R25, R5 ;  /* 0x0000000519318220 */ /* 0x000fe20000410000 */
[--C-:B------:R-:W-:Y:S01]  /*6950*/  @!P0 HADD2.F32 R17, -RZ, R6.reuse.H0_H0 ;  /* 0x20000006ff118230 */ /* 0x100fe20000004100 */
[----:B------:R-:W-:Y:S01]  /*6960*/  @!P0 FMUL.FTZ R48, R27, R9 ;  /* 0x000000091b308220 */ /* 0x000fe20000410000 */
[----:B------:R-:W-:Y:S01]  /*6970*/  @!P0 HADD2.F32 R16, -RZ, R6.H1_H1 ;  /* 0x30000006ff108230 */ /* 0x000fe20000004100 */
[----:B------:R-:W-:Y:S01]  /*6980*/  @!P0 FMUL.FTZ R43, R29, R10 ;  /* 0x0000000a1d2b8220 */ /* 0x000fe20000410000 */
[--C-:B------:R-:W-:Y:S01]  /*6990*/  @!P0 HADD2.F32 R6, -RZ, R7.reuse.H0_H0 ;  /* 0x20000007ff068230 */ /* 0x100fe20000004100 */
[----:B------:R-:W-:Y:S01]  /*69a0*/  @!P0 FFMA.FTZ R41, R17, R37, -R41 ;  /* 0x0000002511298223 */ /* 0x000fe20000010829 */
[----:B------:R-:W-:Y:S01]  /*69b0*/  @!P0 HADD2.F32 R7, -RZ, R7.H1_H1 ;  /* 0x30000007ff078230 */ /* 0x000fe20000004100 */
[----:B------:R-:W-:Y:S02]  /*69c0*/  @!P0 FFMA.FTZ R40, R16, R39, -R40 ;  /* 0x0000002710288223 */ /* 0x000fe40000010828 */
[----:B------:R-:W-:Y:S02]  /*69d0*/  @!P0 FFMA.FTZ R51, R8, R26, -R49 ;  /* 0x0000001a08338223 */ /* 0x000fe40000010831 */
[----:B------:R-:W-:Y:S01]  /*69e0*/  @!P0 FFMA.FTZ R50, R6, R28, -R48 ;  /* 0x0000001c06328223 */ /* 0x000fe20000010830 */
[----:B------:R-:W-:Y:S01]  /*69f0*/  @!P0 F2FP.PACK_AB R41, R40, R41 ;  /* 0x000000292829823e */ /* 0x000fe200000000ff */
[----:B------:R-:W-:Y:S01]  /*6a00*/  @!P0 FFMA.FTZ R49, R7, R30, -R43 ;  /* 0x0000001e07318223 */ /* 0x000fe2000001082b */
[----:B------:R-:W-:Y:S01]  /*6a10*/  @!P0 F2FP.PACK_AB R48, R51, R58 ;  /* 0x0000003a3330823e */ /* 0x000fe200000000ff */
[----:B------:R-:W-:Y:S01]  /*6a20*/  @!P0 FMUL.FTZ R5, R8, R5 ;  /* 0x0000000508058220 */ /* 0x000fe20000410000 */
[----:B------:R-:W-:Y:S01]  /*6a30*/  @!P0 F2FP.PACK_AB R43, R54, R55 ;  /* 0x00000037362b823e */ /* 0x000fe200000000ff */
[----:B------:R-:W-:Y:S01]  /*6a40*/  @!P0 IMAD.MOV.U32 R15, RZ, RZ, R41 ;  /* 0x000000ffff0f8224 */ /* 0x000fe200078e0029 */
[----:B------:R-:W-:Y:S01]  /*6a50*/  @!P0 F2FP.PACK_AB R40, R49, R50 ;  /* 0x000000323128823e */ /* 0x000fe200000000ff */
[----:B------:R-:W-:Y:S01]  /*6a60*/  @!P0 FFMA.FTZ R3, R21, R22, R3 ;  /* 0x0000001615038223 */ /* 0x000fe20000010003 */
[----:B------:R-:W-:Y:S01]  /*6a70*/  @!P0 MOV R12, R43 ;  /* 0x0000002b000c8202 */ /* 0x000fe20000000f00 */
[----:B------:R-:W-:Y:S01]  /*6a80*/  @!P0 FMUL.FTZ R6, R6, R9 ;  /* 0x0000000906068220 */ /* 0x000fe20000410000 */
[----:B------:R-:W-:Y:S01]  /*6a90*/  @!P0 MOV R13, R48 ;  /* 0x00000030000d8202 */ /* 0x000fe20000000f00 */
[----:B------:R-:W-:Y:S01]  /*6aa0*/  @!P0 FFMA.FTZ R4, R23, R24, R4 ;  /* 0x0000001817048223 */ /* 0x000fe20000010004 */
[----:B------:R-:W-:Y:S01]  /*6ab0*/  @!P0 MOV R14, R40 ;  /* 0x00000028000e8202 */ /* 0x000fe20000000f00 */
[----:B------:R-:W-:Y:S01]  /*6ac0*/  @!P0 FMUL.FTZ R7, R7, R10 ;  /* 0x0000000a07078220 */ /* 0x000fe20000410000 */
[----:B------:R-:W-:Y:S01]  /*6ad0*/  @!P0 F2FP.PACK_AB R2, R3, R2 ;  /* 0x000000020302823e */ /* 0x000fe200000000ff */
[----:B------:R-:W-:Y:S02]  /*6ae0*/  @!P0 FFMA.FTZ R5, R25, R26, R5 ;  /* 0x0000001a19058223 */ /* 0x000fe40000010005 */
[----:B------:R1:W-:Y:S01]  /*6af0*/  STG.E.128 [R52.64], R12 ;  /* 0x0000000c34007986 */ /* 0x0003e2000c101d0a */
[----:B------:R-:W-:Y:S01]  /*6b00*/  @!P0 MOV R44, R2 ;  /* 0x00000002002c8202 */ /* 0x000fe20000000f00 */
[----:B------:R-:W-:Y:S01]  /*6b10*/  @!P0 FMUL.FTZ R8, R17, R11 ;  /* 0x0000000b11088220 */ /* 0x000fe20000410000 */
[----:B------:R-:W-:Y:S01]  /*6b20*/  @!P0 F2FP.PACK_AB R4, R5, R4 ;  /* 0x000000040504823e */ /* 0x000fe200000000ff */
[----:B------:R-:W-:Y:S02]  /*6b30*/  @!P0 FFMA.FTZ R6, R27, R28, R6 ;  /* 0x0000001c1b068223 */ /* 0x000fe40000010006 */
[----:B------:R-:W-:Y:S01]  /*6b40*/  @!P0 FMUL.FTZ R9, R16, R18 ;  /* 0x0000001210098220 */ /* 0x000fe20000410000 */
[----:B------:R-:W-:Y:S01]  /*6b50*/  @!P0 MOV R45, R4 ;  /* 0x00000004002d8202 */ /* 0x000fe20000000f00 */
[----:B------:R-:W-:Y:S02]  /*6b60*/  @!P0 FFMA.FTZ R7, R29, R30, R7 ;  /* 0x0000001e1d078223 */ /* 0x000fe40000010007 */
[----:B------:R-:W-:Y:S02]  /*6b70*/  @!P0 FFMA.FTZ R8, R31, R37, R8 ;  /* 0x000000251f088223 */ /* 0x000fe40000010008 */
[----:B------:R-:W-:Y:S01]  /*6b80*/  @!P0 FFMA.FTZ R9, R38, R39, R9 ;  /* 0x0000002726098223 */ /* 0x000fe20000010009 */
[----:B------:R-:W-:Y:S04]  /*6b90*/  @!P0 F2FP.PACK_AB R6, R7, R6 ;  /* 0x000000060706823e */ /* 0x000fe800000000ff */
[----:B------:R-:W-:Y:S02]  /*6ba0*/  @!P0 F2FP.PACK_AB R8, R9, R8 ;  /* 0x000000080908823e */ /* 0x000fe400000000ff */
[----:B------:R-:W-:Y:S02]  /*6bb0*/  @!P0 MOV R46, R6 ;  /* 0x00000006002e8202 */ /* 0x000fe40000000f00 */
[----:B------:R-:W-:Y:S01]  /*6bc0*/  @!P0 MOV R47, R8 ;  /* 0x00000008002f8202 */ /* 0x000fe20000000f00 */
[----:B------:R-:W-:-:S05]  /*6bd0*/  @P1 BRA `(.L_x_75) ;  /* 0x0000058000001947 */ /* 0x000fca0003800000 */
[----:B------:R-:W-:Y:S04]  /*6be0*/  IADD3 R3, P1, P0, R94, R57, R101 ;  /* 0x000000395e037210 */ /* 0x000fe8000783e065 */
[----:B------:R-:W-:Y:S02]  /*6bf0*/  IADD3.X R4, R96, R56, R126, P1, P0 ;  /* 0x0000003860047210 */ /* 0x000fe40000fe047e */
[C---:B------:R-:W-:Y:S04]  /*6c00*/  LEA R2, P0, R3.reuse, c[0x0][0x1c8], 0x1 ;  /* 0x0000720003027a11 */ /* 0x040fe800078008ff */
[----:B------:R-:W-:Y:S05]  /*6c10*/  LEA.HI.X R3, R3, c[0x0][0x1cc], R4, 0x1, P0 ;  /* 0x0000730003037a11 */ /* 0x000fea00000f0c04 */
[----:B------:R2:W-:Y:S01]  /*6c20*/  STG.E.128 [R2.64], R44 ;  /* 0x0000002c02007986 */ /* 0x0005e2000c101d0a */
[----:B------:R-:W-:-:S05]  /*6c30*/  BRA `(.L_x_75) ;  /* 0x0000052000007947 */ /* 0x000fca0003800000 */
.L_x_53:
[----:B------:R-:W-:Y:S01]  /*6c40*/  IMAD R2, R42, -0x70, R0 ;  /* 0xffffff902a027824 */ /* 0x000fe200078e0200 */
[----:B------:R-:W-:Y:S04]  /*6c50*/  BSSY B0, `(.L_x_84) ;  /* 0x0000013000007945 */ /* 0x000fe80003800000 */
[----:B------:R-:W-:Y:S04]  /*6c60*/  IMNMX R7, R2, 0x70, PT ;  /* 0x0000007002077817 */ /* 0x000fe80003800200 */
[----:B------:R-:W-:Y:S11]  /*6c70*/  ISETP.GE.AND P0, PT, R102, R7, PT ;  /* 0x000000076600720c */ /* 0x000ff60003f06270 */
[----:B------:R-:W-:Y:S02]  /*6c80*/  @!UPT UIADD3 URZ, URZ, URZ, URZ ;  /* 0x0000003f3f3ff290 */ /* 0x000fe4000fffe03f */
[----:B------:R-:W-:-:S05]  /*6c90*/  @P0 BRA `(.L_x_85) ;  /* 0x000000e000000947 */ /* 0x000fca0003800000 */
[----:B------:R-:W-:Y:S02]  /*6ca0*/  ISETP.NE.AND P1, PT, R99, RZ, PT ;  /* 0x000000ff6300720c */ /* 0x000fe40003f25270 */
[----:B------:R-:W-:Y:S11]  /*6cb0*/  ISETP.NE.AND P0, PT, R100, RZ, PT ;  /* 0x000000ff6400720c */ /* 0x000ff60003f05270 */
[----:B------:R-:W1:Y:S01]  /*6cc0*/  @P1 LDS.128 R12, [R98+0x3900] ;  /* 0x00390000620c1984 */ /* 0x000e620000000c00 */
[-C--:B------:R-:W-:Y:S02]  /*6cd0*/  @P1 IADD3 R3, P3, R120, R86.reuse, RZ ;  /* 0x0000005678031210 */ /* 0x080fe40007f7e0ff */
[----:B------:R-:W-:Y:S01]  /*6ce0*/  @P0 IADD3 R6, P2, R124, R86, RZ ;  /* 0x000000567c060210 */ /* 0x000fe20007f5e0ff */
[----:B------:R-:W2:Y:S02]  /*6cf0*/  @P0 LDS.128 R8, [R97+0x3900] ;  /* 0x0039000061080984 */ /* 0x000ea40000000c00 */
[----:B------:R-:W-:Y:S01]  /*6d00*/  @P1 IMAD.X R5, R119, 0x1, R91, P3 ;  /* 0x0000000177051824 */ /* 0x000fe200018e065b */
[----:B------:R-:W-:Y:S01]  /*6d10*/  @P1 LEA R4, P3, R3, c[0x0][0x1c8], 0x1 ;  /* 0x0000720003041a11 */ /* 0x000fe200078608ff */
[----:B------:R-:W-:Y:S01]  /*6d20*/  @P0 IMAD.X R16, R91, 0x1, R123, P2 ;  /* 0x000000015b100824 */ /* 0x000fe200010e067b */
[C---:B------:R-:W-:Y:S02]  /*6d30*/  @P0 LEA R2, P2, R6.reuse, c[0x0][0x1c8], 0x1 ;  /* 0x0000720006020a11 */ /* 0x040fe400078408ff */
[----:B------:R-:W-:Y:S02]  /*6d40*/  @P1 LEA.HI.X R5, R3, c[0x0][0x1cc], R5, 0x1, P3 ;  /* 0x0000730003051a11 */ /* 0x000fe400018f0c05 */
[----:B------:R-:W-:Y:S03]  /*6d50*/  @P0 LEA.HI.X R3, R6, c[0x0][0x1cc], R16, 0x1, P2 ;  /* 0x0000730006030a11 */ /* 0x000fe600010f0c10 */
[----:B-1----:R1:W-:Y:S04]  /*6d60*/  @P1 STG.E.128 [R4.64], R12 ;  /* 0x0000000c04001986 */ /* 0x0023e8000c101d0a */
[----:B--2---:R1:W-:Y:S02]  /*6d70*/  @P0 STG.E.128 [R2.64], R8 ;  /* 0x0000000802000986 */ /* 0x0043e4000c101d0a */
.L_x_85:
[----:B------:R-:W-:Y:S05]  /*6d80*/  BSYNC B0 ;  /* 0x0000000000007941 */ /* 0x000fea0003800000 */
.L_x_84:
[----:B------:R-:W-:Y:S01]  /*6d90*/  ISETP.GE.AND P0, PT, R171, R7, PT ;  /* 0x00000007ab00720c */ /* 0x000fe20003f06270 */
[----:B------:R-:W-:Y:S01]  /*6da0*/  @!UPT UIADD3 URZ, URZ, URZ, URZ ;  /* 0x0000003f3f3ff290 */ /* 0x000fe2000fffe03f */
[----:B------:R-:W-:Y:S11]  /*6db0*/  BSSY B0, `(.L_x_86) ;  /* 0x0000012000007945 */ /* 0x000ff60003800000 */
[----:B------:R-:W-:-:S05]  /*6dc0*/  @P0 BRA `(.L_x_87) ;  /* 0x0000010000000947 */ /* 0x000fca0003800000 */
[----:B------:R-:W-:Y:S02]  /*6dd0*/  ISETP.NE.AND P1, PT, R99, RZ, PT ;  /* 0x000000ff6300720c */ /* 0x000fe40003f25270 */
[----:B------:R-:W-:Y:S02]  /*6de0*/  ISETP.NE.AND P0, PT, R100, RZ, PT ;  /* 0x000000ff6400720c */ /* 0x000fe40003f05270 */
[----:B-1----:R-:W-:Y:S05]  /*6df0*/  IADD3 R3, P2, R216, R86, RZ ;  /* 0x00000056d8037210 */ /* 0x002fea0007f5e0ff */
[----:B------:R-:W-:Y:S04]  /*6e00*/  IMAD.X R2, R193, 0x1, R91, P2 ;  /* 0x00000001c1027824 */ /* 0x000fe800010e065b */
[----:B------:R-:W1:Y:S01]  /*6e10*/  @P1 LDS.128 R12, [R98+0x4900] ;  /* 0x00490000620c1984 */ /* 0x000e620000000c00 */
[----:B------:R-:W-:Y:S02]  /*6e20*/  @P1 IADD3 R5, P3, R120, R3, RZ ;  /* 0x0000000378051210 */ /* 0x000fe40007f7e0ff */
[----:B------:R-:W-:Y:S01]  /*6e30*/  @P0 IADD3 R3, P2, R3, R124, RZ ;  /* 0x0000007c03030210 */ /* 0x000fe20007f5e0ff */
[----:B------:R-:W2:Y:S02]  /*6e40*/  @P0 LDS.128 R8, [R97+0x4900] ;  /* 0x0049000061080984 */ /* 0x000ea40000000c00 */
[----:B------:R-:W-:Y:S01]  /*6e50*/  @P1 IMAD.X R16, R119, 0x1, R2, P3 ;  /* 0x0000000177101824 */ /* 0x000fe200018e0602 */
[----:B------:R-:W-:Y:S01]  /*6e60*/  @P1 LEA R4, P3, R5, c[0x0][0x1c8], 0x1 ;  /* 0x0000720005041a11 */ /* 0x000fe200078608ff */
[----:B------:R-:W-:Y:S01]  /*6e70*/  @P0 IMAD.X R6, R2, 0x1, R123, P2 ;  /* 0x0000000102060824 */ /* 0x000fe200010e067b */
[----:B------:R-:W-:Y:S02]  /*6e80*/  @P0 LEA R2, P2, R3, c[0x0][0x1c8], 0x1 ;  /* 0x0000720003020a11 */ /* 0x000fe400078408ff */
[----:B------:R-:W-:Y:S02]  /*6e90*/  @P1 LEA.HI.X R5, R5, c[0x0][0x1cc], R16, 0x1, P3 ;  /* 0x0000730005051a11 */ /* 0x000fe400018f0c10 */
[----:B------:R-:W-:Y:S03]  /*6ea0*/  @P0 LEA.HI.X R3, R3, c[0x0][0x1cc], R6, 0x1, P2 ;  /* 0x0000730003030a11 */ /* 0x000fe600010f0c06 */
[----:B-1----:R1:W-:Y:S04]  /*6eb0*/  @P1 STG.E.128 [R4.64], R12 ;  /* 0x0000000c04001986 */ /* 0x0023e8000c101d0a */
[----:B--2---:R1:W-:Y:S02]  /*6ec0*/  @P0 STG.E.128 [R2.64], R8 ;  /* 0x0000000802000986 */ /* 0x0043e4000c101d0a */
.L_x_87:
[----:B------:R-:W-:Y:S05]  /*6ed0*/  BSYNC B0 ;  /* 0x0000000000007941 */ /* 0x000fea0003800000 */
.L_x_86:
        /* <DEDUP_REMOVED lines=20> */
.L_x_89:
[----:B------:R-:W-:Y:S05]  /*7020*/  BSYNC B0 ;  /* 0x0000000000007941 */ /* 0x000fea0003800000 */
.L_x_88:
[----:B------:R-:W-:Y:S11]  /*7030*/  ISETP.GE.AND P0, PT, R169, R7, PT ;  /* 0x00000007a900720c */ /* 0x000ff60003f06270 */
[----:B------:R-:W-:Y:S02]  /*7040*/  @!UPT UIADD3 URZ, URZ, URZ, URZ ;  /* 0x0000003f3f3ff290 */ /* 0x000fe4000fffe03f */
        /* <DEDUP_REMOVED lines=17> */
.L_x_75:
[----:B------:R-:W-:Y:S05]  /*7160*/  BSYNC B2 ;  /* 0x0000000000027941 */ /* 0x000fea0003800000 */
.L_x_52:
[----:B------:R-:W-:Y:S01]  /*7170*/  IMAD R22, R42, -0x70, RZ ;  /* 0xffffff902a167824 */ /* 0x000fe200078e02ff */
[----:B------:R-:W-:Y:S01]  /*7180*/  BSSY B0, `(.L_x_90) ;  /* 0x000007c000007945 */ /* 0x000fe20003800000 */
[----:B-12---:R-:W-:Y:S02]  /*7190*/  IMAD R2, R106, 0x70, RZ ;  /* 0x000000706a027824 */ /* 0x006fe400078e02ff */
[----:B-----5:R-:W-:Y:S02]  /*71a0*/  IMAD.IADD R5, R135, 0x1, R22 ;  /* 0x0000000187057824 */ /* 0x020fe400078e0216 */
[----:B------:R-:W-:Y:S03]  /*71b0*/  IMAD.WIDE.U32 R20, R42, 0x70, RZ ;  /* 0x000000702a147825 */ /* 0x000fe600078e00ff */
[----:B------:R-:W-:Y:S01]  /*71c0*/  ISETP.GE.AND P5, PT, R5, 0x11, PT ;  /* 0x000000110500780c */ /* 0x000fe20003fa6270 */
[----:B------:R-:W-:Y:S01]  /*71d0*/  IMAD.IADD R23, R21, 0x1, R2 ;  /* 0x0000000115177824 */ /* 0x000fe200078e0202 */
[C---:B------:R-:W-:Y:S02]  /*71e0*/  ISETP.GE.AND P6, PT, R5.reuse, 0x1, PT ;  /* 0x000000010500780c */ /* 0x040fe40003fc6270 */
[----:B------:R-:W-:Y:S02]  /*71f0*/  ISETP.GE.AND P4, PT, R5, 0x21, PT ;  /* 0x000000210500780c */ /* 0x000fe40003f86270 */
[----:B------:R-:W-:Y:S02]  /*7200*/  IADD3 R4, P0, R161, R20, RZ ;  /* 0x00000014a1047210 */ /* 0x000fe40007f1e0ff */
[----:B------:R-:W-:Y:S02]  /*7210*/  ISETP.GE.AND P3, PT, R5, 0x31, PT ;  /* 0x000000310500780c */ /* 0x000fe40003f66270 */
[----:B------:R-:W-:Y:S02]  /*7220*/  IADD3.X R8, R23, R166, RZ, P0, !PT ;  /* 0x000000a617087210 */ /* 0x000fe400007fe4ff */
[C---:B------:R-:W-:Y:S02]  /*7230*/  ISETP.GE.AND P2, PT, R5.reuse, 0x41, PT ;  /* 0x000000410500780c */ /* 0x040fe40003f46270 */
[----:B------:R-:W-:Y:S01]  /*7240*/  @P5 IADD3 R9, P0, R4, 0x10, RZ ;  /* 0x0000001004095810 */ /* 0x000fe20007f1e0ff */
[----:B------:R-:W-:Y:S01]  /*7250*/  @P6 IMAD R6, R8, c[0x0][0x258], RZ ;  /* 0x0000960008066a24 */ /* 0x000fe200078e02ff */
[-C--:B------:R-:W-:Y:S01]  /*7260*/  @P6 MOV R3, R103.reuse ;  /* 0x0000006700036202 */ /* 0x080fe20000000f00 */
[----:B------:R-:W-:Y:S01]  /*7270*/  @P6 IMAD.MOV.U32 R2, RZ, RZ, R104 ;  /* 0x000000ffff026224 */ /* 0x000fe200078e0068 */
[----:B------:R-:W-:Y:S01]  /*7280*/  ISETP.GE.AND P1, PT, R5, 0x51, PT ;  /* 0x000000510500780c */ /* 0x000fe20003f26270 */
[----:B------:R-:W-:Y:S01]  /*7290*/  @P5 IMAD.X R7, RZ, RZ, R8, P0 ;  /* 0x000000ffff075224 */ /* 0x000fe200000e0608 */
[C---:B------:R-:W-:Y:S01]  /*72a0*/  @P4 IADD3 R11, P0, R4.reuse, 0x20, RZ ;  /* 0x00000020040b4810 */ /* 0x040fe20007f1e0ff */
[C---:B------:R-:W-:Y:S01]  /*72b0*/  @P6 IMAD.WIDE.U32 R2, R4.reuse, c[0x0][0x258], R2 ;  /* 0x0000960004026a25 */ /* 0x040fe200078e0002 */
[----:B------:R-:W-:Y:S02]  /*72c0*/  P2R R24, PR, RZ, 0x40 ;  /* 0x00000040ff187803 */ /* 0x000fe40000000000 */
[----:B------:R-:W-:Y:S01]  /*72d0*/  P2R R21, PR, RZ, 0x20 ;  /* 0x00000020ff157803 */ /* 0x000fe20000000000 */
[----:B------:R-:W-:Y:S02]  /*72e0*/  @P6 IMAD R6, R4, c[0x0][0x25c], R6 ;  /* 0x0000970004066a24 */ /* 0x000fe400078e0206 */
[----:B------:R-:W-:Y:S01]  /*72f0*/  @P4 IMAD.X R10, RZ, RZ, R8, P0 ;  /* 0x000000ffff0a4224 */ /* 0x000fe200000e0608 */
[C---:B------:R-:W-:Y:S01]  /*7300*/  @P6 LEA R18, P0, R2.reuse, c[0x0][0x250], 0x1 ;  /* 0x0000940002126a11 */ /* 0x040fe200078008ff */
[----:B------:R-:W-:Y:S02]  /*7310*/  @P6 IMAD.IADD R6, R3, 0x1, R6 ;  /* 0x0000000103066824 */ /* 0x000fe400078e0206 */
[----:B------:R-:W-:Y:S02]  /*7320*/  @P5 IMAD R3, R7, c[0x0][0x258], RZ ;  /* 0x0000960007035a24 */ /* 0x000fe400078e02ff */
[----:B------:R-:W-:Y:S01]  /*7330*/  @P5 IMAD.MOV.U32 R7, RZ, RZ, R103 ;  /* 0x000000ffff075224 */ /* 0x000fe200078e0067 */
[----:B------:R-:W-:Y:S01]  /*7340*/  @P6 LEA.HI.X R19, R2, c[0x0][0x254], R6, 0x1, P0 ;  /* 0x0000950002136a11 */ /* 0x000fe200000f0c06 */
[----:B------:R-:W-:Y:S01]  /*7350*/  @P4 IMAD.MOV.U32 R2, RZ, RZ, R104 ;  /* 0x000000ffff024224 */ /* 0x000fe200078e0068 */
[----:B------:R-:W-:Y:S01]  /*7360*/  @P5 MOV R6, R104 ;  /* 0x0000006800065202 */ /* 0x000fe20000000f00 */
[----:B------:R-:W-:Y:S04]  /*7370*/  @P4 IMAD R10, R10, c[0x0][0x258], RZ ;  /* 0x000096000a0a4a24 */ /* 0x000fe800078e02ff */
[C---:B------:R-:W-:Y:S04]  /*7380*/  @P5 IMAD.WIDE.U32 R6, R9.reuse, c[0x0][0x258], R6 ;  /* 0x0000960009065a25 */ /* 0x040fe800078e0006 */
[----:B------:R-:W-:Y:S01]  /*7390*/  @P5 IMAD R9, R9, c[0x0][0x25c], R3 ;  /* 0x0000970009095a24 */ /* 0x000fe200078e0203 */
[-C--:B------:R-:W-:Y:S02]  /*73a0*/  @P4 MOV R3, R103.reuse ;  /* 0x0000006700034202 */ /* 0x080fe40000000f00 */
[C---:B------:R-:W-:Y:S01]  /*73b0*/  @P5 LEA R16, P0, R6.reuse, c[0x0][0x250], 0x1 ;  /* 0x0000940006105a11 */ /* 0x040fe200078008ff */
[----:B------:R-:W-:Y:S02]  /*73c0*/  @P5 IMAD.IADD R9, R7, 0x1, R9 ;  /* 0x0000000107095824 */ /* 0x000fe400078e0209 */
[C---:B------:R-:W-:Y:S03]  /*73d0*/  @P4 IMAD.WIDE.U32 R2, R11.reuse, c[0x0][0x258], R2 ;  /* 0x000096000b024a25 */ /* 0x040fe600078e0002 */
[----:B------:R-:W-:Y:S01]  /*73e0*/  @P5 LEA.HI.X R17, R6, c[0x0][0x254], R9, 0x1, P0 ;  /* 0x0000950006115a11 */ /* 0x000fe200000f0c09 */
[----:B------:R-:W-:Y:S01]  /*73f0*/  @P4 IMAD R7, R11, c[0x0][0x25c], R10 ;  /* 0x000097000b074a24 */ /* 0x000fe200078e020a */
[----:B------:R-:W-:Y:S02]  /*7400*/  @P4 LEA R14, P0, R2, c[0x0][0x250], 0x1 ;  /* 0x00009400020e4a11 */ /* 0x000fe400078008ff */
[----:B------:R-:W-:Y:S01]  /*7410*/  ISETP.NE.AND P5, PT, R134, RZ, PT ;  /* 0x000000ff8600720c */ /* 0x000fe20003fa5270 */
[----:B------:R-:W-:Y:S05]  /*7420*/  @P4 IMAD.IADD R3, R3, 0x1, R7 ;  /* 0x0000000103034824 */ /* 0x000fea00078e0207 */
[----:B------:R-:W-:Y:S02]  /*7430*/  @P4 LEA.HI.X R15, R2, c[0x0][0x254], R3, 0x1, P0 ;  /* 0x00009500020f4a11 */ /* 0x000fe400000f0c03 */
[C---:B------:R-:W-:Y:S02]  /*7440*/  @P3 IADD3 R6, P0, R4.reuse, 0x30, RZ ;  /* 0x0000003004063810 */ /* 0x040fe40007f1e0ff */
[-C--:B------:R-:W-:Y:S02]  /*7450*/  @P3 MOV R3, R103.reuse ;  /* 0x0000006700033202 */ /* 0x080fe40000000f00 */
[-C--:B------:R-:W-:Y:S02]  /*7460*/  @P3 IADD3.X R2, RZ, R8.reuse, RZ, P0, !PT ;  /* 0x00000008ff023210 */ /* 0x080fe400007fe4ff */
[----:B------:R-:W-:Y:S03]  /*7470*/  @P2 IADD3 R7, P0, R4, 0x40, RZ ;  /* 0x0000004004072810 */ /* 0x000fe60007f1e0ff */
[----:B------:R-:W-:Y:S02]  /*7480*/  @P3 IMAD R9, R2, c[0x0][0x258], RZ ;  /* 0x0000960002093a24 */ /* 0x000fe400078e02ff */
[----:B------:R-:W-:Y:S02]  /*7490*/  @P3 IMAD.MOV.U32 R2, RZ, RZ, R104 ;  /* 0x000000ffff023224 */ /* 0x000fe400078e0068 */
[----:B------:R-:W-:Y:S02]  /*74a0*/  @P2 IMAD.X R10, RZ, RZ, R8, P0 ;  /* 0x000000ffff0a2224 */ /* 0x000fe400000e0608 */
[C---:B------:R-:W-:Y:S04]  /*74b0*/  @P3 IMAD.WIDE.U32 R2, R6.reuse, c[0x0][0x258], R2 ;  /* 0x0000960006023a25 */ /* 0x040fe800078e0002 */
[----:B------:R-:W-:Y:S01]  /*74c0*/  @P3 IMAD R6, R6, c[0x0][0x25c], R9 ;  /* 0x0000970006063a24 */ /* 0x000fe200078e0209 */
[C---:B------:R-:W-:Y:S03]  /*74d0*/  @P3 LEA R12, P0, R2.reuse, c[0x0][0x250], 0x1 ;  /* 0x00009400020c3a11 */ /* 0x040fe600078008ff */
[----:B------:R-:W-:Y:S01]  /*74e0*/  @P3 IMAD.IADD R6, R3, 0x1, R6 ;  /* 0x0000000103063824 */ /* 0x000fe200078e0206 */
[----:B------:R-:W-:Y:S04]  /*74f0*/  @P2 MOV R3, R103 ;  /* 0x0000006700032202 */ /* 0x000fe80000000f00 */
[----:B------:R-:W-:Y:S01]  /*7500*/  @P3 LEA.HI.X R13, R2, c[0x0][0x254], R6, 0x1, P0 ;  /* 0x00009500020d3a11 */ /* 0x000fe200000f0c06 */
[----:B------:R-:W-:Y:S02]  /*7510*/  @P2 IMAD R6, R10, c[0x0][0x258], RZ ;  /* 0x000096000a062a24 */ /* 0x000fe400078e02ff */
[----:B------:R-:W-:Y:S02]  /*7520*/  @P2 IMAD.MOV.U32 R2, RZ, RZ, R104 ;  /* 0x000000ffff022224 */ /* 0x000fe400078e0068 */
[C---:B------:R-:W-:Y:S02]  /*7530*/  @P2 IMAD R6, R7.reuse, c[0x0][0x25c], R6 ;  /* 0x0000970007062a24 */ /* 0x040fe400078e0206 */
[----:B------:R-:W-:Y:S04]  /*7540*/  @P2 IMAD.WIDE.U32 R2, R7, c[0x0][0x258], R2 ;  /* 0x0000960007022a25 */ /* 0x000fe800078e0002 */
[----:B------:R-:W-:Y:S01]  /*7550*/  @P2 IMAD.IADD R6, R3, 0x1, R6 ;  /* 0x0000000103062824 */ /* 0x000fe200078e0206 */
[C---:B------:R-:W-:Y:S01]  /*7560*/  @P2 LEA R10, P0, R2.reuse, c[0x0][0x250], 0x1 ;  /* 0x00009400020a2a11 */ /* 0x040fe200078008ff */
[----:B------:R-:W-:Y:S03]  /*7570*/  @P1 IMAD.MOV.U32 R3, RZ, RZ, R103 ;  /* 0x000000ffff031224 */ /* 0x000fe600078e0067 */
[----:B------:R-:W-:Y:S02]  /*7580*/  @P2 LEA.HI.X R11, R2, c[0x0][0x254], R6, 0x1, P0 ;  /* 0x00009500020b2a11 */ /* 0x000fe400000f0c06 */
[C---:B------:R-:W-:Y:S05]  /*7590*/  @P1 IADD3 R6, P0, R4.reuse, 0x50, RZ ;  /* 0x0000005004061810 */ /* 0x040fea0007f1e0ff */
[----:B------:R-:W-:Y:S01]  /*75a0*/  @P1 IMAD.X R2, RZ, RZ, R8, P0 ;  /* 0x000000ffff021224 */ /* 0x000fe200000e0608 */
[----:B------:R-:W-:Y:S11]  /*75b0*/  ISETP.GE.AND P0, PT, R5, 0x61, PT ;  /* 0x000000610500780c */ /* 0x000ff60003f06270 */
[----:B------:R-:W-:Y:S02]  /*75c0*/  @!UPT UIADD3 URZ, URZ, URZ, URZ ;  /* 0x0000003f3f3ff290 */ /* 0x000fe4000fffe03f */
[----:B------:R-:W-:Y:S01]  /*75d0*/  @P0 IADD3 R5, P6, R4, 0x60, RZ ;  /* 0x0000006004050810 */ /* 0x000fe20007fde0ff */
[----:B------:R-:W-:Y:S02]  /*75e0*/  @P1 IMAD R4, R2, c[0x0][0x258], RZ ;  /* 0x0000960002041a24 */ /* 0x000fe400078e02ff */
[----:B------:R-:W-:Y:S01]  /*75f0*/  @P1 IMAD.MOV.U32 R2, RZ, RZ, R104 ;  /* 0x000000ffff021224 */ /* 0x000fe200078e0068 */
[----:B------:R-:W-:Y:S01]  /*7600*/  @P0 IADD3.X R8, RZ, R8, RZ, P6, !PT ;  /* 0x00000008ff080210 */ /* 0x000fe200037fe4ff */
[C---:B------:R-:W-:Y:S02]  /*7610*/  @P1 IMAD R4, R6.reuse, c[0x0][0x25c], R4 ;  /* 0x0000970006041a24 */ /* 0x040fe400078e0204 */
[----:B------:R-:W-:Y:S05]  /*7620*/  @P1 IMAD.WIDE.U32 R2, R6, c[0x0][0x258], R2 ;  /* 0x0000960006021a25 */ /* 0x000fea00078e0002 */
[C---:B------:R-:W-:Y:S02]  /*7630*/  @P1 LEA R6, P6, R2.reuse, c[0x0][0x250], 0x1 ;  /* 0x0000940002061a11 */ /* 0x040fe400078c08ff */
[----:B------:R-:W-:Y:S01]  /*7640*/  @P1 IADD3 R4, R3, R4, RZ ;  /* 0x0000000403041210 */ /* 0x000fe20007ffe0ff */
[----:B------:R-:W-:Y:S03]  /*7650*/  @P0 IMAD.MOV.U32 R3, RZ, RZ, R103 ;  /* 0x000000ffff030224 */ /* 0x000fe600078e0067 */
[----:B------:R-:W-:Y:S01]  /*7660*/  @P1 LEA.HI.X R7, R2, c[0x0][0x254], R4, 0x1, P6 ;  /* 0x0000950002071a11 */ /* 0x000fe200030f0c04 */
[----:B------:R-:W-:Y:S02]  /*7670*/  @P0 IMAD R4, R8, c[0x0][0x258], RZ ;  /* 0x0000960008040a24 */ /* 0x000fe400078e02ff */
[----:B------:R-:W-:Y:S02]  /*7680*/  @P0 IMAD.MOV.U32 R2, RZ, RZ, R104 ;  /* 0x000000ffff020224 */ /* 0x000fe400078e0068 */
[C---:B------:R-:W-:Y:S02]  /*7690*/  @P0 IMAD R4, R5.reuse, c[0x0][0x25c], R4 ;  /* 0x0000970005040a24 */ /* 0x040fe400078e0204 */
[----:B------:R-:W-:Y:S05]  /*76a0*/  @P0 IMAD.WIDE.U32 R2, R5, c[0x0][0x258], R2 ;  /* 0x0000960005020a25 */ /* 0x000fea00078e0002 */
[----:B------:R-:W-:Y:S02]  /*76b0*/  @P0 IADD3 R3, R3, R4, RZ ;  /* 0x0000000403030210 */ /* 0x000fe40007ffe0ff */
[C---:B------:R-:W-:Y:S04]  /*76c0*/  @P0 LEA R4, P6, R2.reuse, c[0x0][0x250], 0x1 ;  /* 0x0000940002040a11 */ /* 0x040fe800078c08ff */
[----:B------:R-:W-:Y:S01]  /*76d0*/  @P0 LEA.HI.X R5, R2, c[0x0][0x254], R3, 0x1, P6 ;  /* 0x0000950002050a11 */ /* 0x000fe200030f0c03 */
[----:B------:R-:W-:Y:S01]  /*76e0*/  IMAD.IADD R2, R22, 0x1, R0 ;  /* 0x0000000116027824 */ /* 0x000fe200078e0200 */
[----:B------:R-:W-:Y:S11]  /*76f0*/  ISETP.NE.AND P6, PT, R24, RZ, PT ;  /* 0x000000ff1800720c */ /* 0x000ff60003fc5270 */
[----:B------:R-:W-:Y:S02]  /*7700*/  @!UPT UIADD3 URZ, URZ, URZ, URZ ;  /* 0x0000003f3f3ff290 */ /* 0x000fe4000fffe03f */
[----:B------:R-:W-:Y:S01]  /*7710*/  @!PT LDS RZ, [RZ] ;  /* 0x00000000fffff984 */ /* 0x000fe20000000800 */
[----:B------:R-:W-:Y:S01]  /*7720*/  @!PT LDS RZ, [RZ] ;  /* 0x00000000fffff984 */ /* 0x000fe20000000800 */
[----:B------:R-:W-:Y:S01]  /*7730*/  @!PT LDS RZ, [RZ] ;  /* 0x00000000fffff984 */ /* 0x000fe20000000800 */
[----:B------:R1:W-:Y:S01]  /*7740*/  @P6 LDGSTS.E.BYPASS.LTC128B.128 [R93+0x100], [R18.64], !P5 ;  /* 0x00100000125d6fae */ /* 0x0003e2000e901d4a */
[----:B------:R-:W-:Y:S02]  /*7750*/  ISETP.NE.AND P5, PT, R21, RZ, PT ;  /* 0x000000ff1500720c */ /* 0x000fe40003fa5270 */
[----:B------:R-:W-:Y:S11]  /*7760*/  ISETP.NE.AND P6, PT, R134, RZ, PT ;  /* 0x000000ff8600720c */ /* 0x000ff60003fc5270 */
[----:B------:R-:W-:Y:S02]  /*7770*/  @!UPT UIADD3 URZ, URZ, URZ, URZ ;  /* 0x0000003f3f3ff290 */ /* 0x000fe4000fffe03f */
[----:B------:R2:W-:Y:S08]  /*7780*/  @P5 LDGSTS.E.BYPASS.LTC128B.128 [R93+0x900], [R16.64], !P6 ;  /* 0x00900000105d5fae */ /* 0x0005f0000f101d4a */
[----:B------:R1:W-:Y:S08]  /*7790*/  @P4 LDGSTS.E.BYPASS.LTC128B.128 [R93+0x1100], [R14.64], !P6 ;  /* 0x011000000e5d4fae */ /* 0x0003f0000f101d4a */
[----:B------:R1:W-:Y:S08]  /*77a0*/  @P3 LDGSTS.E.BYPASS.LTC128B.128 [R93+0x1900], [R12.64], !P6 ;  /* 0x019000000c5d3fae */ /* 0x0003f0000f101d4a */
[----:B------:R1:W-:Y:S08]  /*77b0*/  @P2 LDGSTS.E.BYPASS.LTC128B.128 [R93+0x2100], [R10.64], !P6 ;  /* 0x021000000a5d2fae */ /* 0x0003f0000f101d4a */
[----:B------:R3:W-:Y:S08]  /*77c0*/  @P1 LDGSTS.E.BYPASS.LTC128B.128 [R93+0x2900], [R6.64], !P6 ;  /* 0x02900000065d1fae */ /* 0x0007f0000f101d4a */
[----:B------:R1:W-:Y:S08]  /*77d0*/  @P0 LDGSTS.E.BYPASS.LTC128B.128 [R93+0x3100], [R4.64], !P6 ;  /* 0x03100000045d0fae */ /* 0x0003f0000f101d4a */
[----:B------:R-:W0:Y:S01]  /*77e0*/  LDGDEPBAR ;  /* 0x00000000000079af */ /* 0x000e220000000000 */
[----:B---3--:R-:W-:Y:S02]  /*77f0*/  IMNMX R7, R2, 0x70, PT ;  /* 0x0000007002077817 */ /* 0x008fe40003800200 */
[----:B------:R-:W-:Y:S02]  /*7800*/  IADD3 R6, P0, R163, R20, RZ ;  /* 0x00000014a3067210 */ /* 0x000fe40007f1e0ff */
[----:B------:R-:W-:Y:S02]  /*7810*/  ISETP.GE.AND P1, PT, R102, R7, PT ;  /* 0x000000076600720c */ /* 0x000fe40003f26270 */
[----:B--2---:R-:W-:Y:S01]  /*7820*/  IADD3.X R16, R23, R162, RZ, P0, !PT ;  /* 0x000000a217107210 */ /* 0x004fe200007fe4ff */
[----:B------:R-:W-:Y:S04]  /*7830*/  DEPBAR.LE SB0, 0x0 ;  /* 0x000080000000791a */ /* 0x000fe80000000000 */
[----:B------:R-:W-:Y:S06]  /*7840*/  BAR.SYNC.DEFER_BLOCKING 0x0 ;  /* 0x0000000000007b1d */ /* 0x000fec0000010000 */
[----:B------:R-:W-:-:S05]  /*7850*/  @P1 BRA `(.L_x_91) ;  /* 0x000000e000001947 */ /* 0x000fca0003800000 */
[----:B-1----:R-:W-:Y:S01]  /*7860*/  ISETP.GE.AND P1, PT, R32, c[0x0][0x1d4], PT ;  /* 0x0000750020007a0c */ /* 0x002fe20003f26270 */
[----:B------:R-:W-:Y:S01]  /*7870*/  IMAD R2, R16, c[0x0][0x208], RZ ;  /* 0x0000820010027a24 */ /* 0x000fe200078e02ff */
[----:B------:R-:W-:Y:S01]  /*7880*/  ISETP.GE.AND P0, PT, R118, c[0x0][0x1d4], PT ;  /* 0x0000750076007a0c */ /* 0x000fe20003f06270 */
[----:B------:R-:W-:Y:S01]  /*7890*/  IMAD.MOV.U32 R4, RZ, RZ, R108 ;  /* 0x000000ffff047224 */ /* 0x000fe200078e006c */
[----:B------:R-:W-:Y:S01]  /*78a0*/  MOV R5, R107 ;  /* 0x0000006b00057202 */ /* 0x000fe20000000f00 */
[C---:B------:R-:W-:Y:S04]  /*78b0*/  IMAD R2, R6.reuse, c[0x0][0x20c], R2 ;  /* 0x0000830006027a24 */ /* 0x040fe800078e0202 */
[----:B------:R-:W-:Y:S04]  /*78c0*/  IMAD.WIDE.U32 R4, R6, c[0x0][0x208], R4 ;  /* 0x0000820006047a25 */ /* 0x000fe800078e0004 */
[----:B------:R-:W1:Y:S01]  /*78d0*/  @!P1 LDS.128 R12, [R98+0x100] ;  /* 0x00010000620c9984 */ /* 0x000e620000000c00 */
[----:B------:R-:W-:Y:S01]  /*78e0*/  IMAD.IADD R3, R5, 0x1, R2 ;  /* 0x0000000105037824 */ /* 0x000fe200078e0202 */
[C---:B------:R-:W-:Y:S02]  /*78f0*/  LEA R2, P2, R4.reuse, c[0x0][0x1f8], 0x1 ;  /* 0x00007e0004027a11 */ /* 0x040fe400078408ff */
[----:B------:R-:W2:Y:S02]  /*7900*/  @!P0 LDS.128 R8, [R97+0x100] ;  /* 0x0001000061088984 */ /* 0x000ea40000000c00 */
[----:B------:R-:W-:Y:S05]  /*7910*/  LEA.HI.X R3, R4, c[0x0][0x1fc], R3, 0x1, P2 ;  /* 0x00007f0004037a11 */ /* 0x000fea00010f0c03 */
[----:B-1----:R1:W-:Y:S04]  /*7920*/  @!P1 STG.E.128 [R2.64], R12 ;  /* 0x0000000c02009986 */ /* 0x0023e8000c101d0a */
[----:B--2---:R1:W-:Y:S02]  /*7930*/  @!P0 STG.E.128 [R2.64+0x40], R8 ;  /* 0x0000400802008986 */ /* 0x0043e4000c101d0a */
.L_x_91:
[----:B-1----:R-:W-:Y:S05]  /*7940*/  BSYNC B0 ;  /* 0x0000000000007941 */ /* 0x002fea0003800000 */
.L_x_90:
[----:B------:R-:W-:Y:S01]  /*7950*/  ISETP.GE.AND P0, PT, R171, R7, PT ;  /* 0x00000007ab00720c */ /* 0x000fe20003f06270 */
[----:B------:R-:W-:Y:S01]  /*7960*/  @!UPT UIADD3 URZ, URZ, URZ, URZ ;  /* 0x0000003f3f3ff290 */ /* 0x000fe2000fffe03f */
[----:B------:R-:W-:Y:S11]  /*7970*/  BSSY B0, `(.L_x_92) ;  /* 0x0000012000007945 */ /* 0x000ff60003800000 */
[----:B------:R-:W-:-:S05]  /*7980*/  @P0 BRA `(.L_x_93) ;  /* 0x0000010000000947 */ /* 0x000fca0003800000 */
[----:B------:R-:W-:Y:S01]  /*7990*/  ISETP.GE.AND P1, PT, R32, c[0x0][0x1d4], PT ;  /* 0x0000750020007a0c */ /* 0x000fe20003f26270 */
[----:B------:R-:W-:Y:S01]  /*79a0*/  IMAD.MOV.U32 R4, RZ, RZ, R108 ;  /* 0x000000ffff047224 */ /* 0x000fe200078e006c */
[----:B------:R-:W-:Y:S02]  /*79b0*/  ISETP.GE.AND P0, PT, R118, c[0x0][0x1d4], PT ;  /* 0x0000750076007a0c */ /* 0x000fe40003f06270 */
[----:B------:R-:W-:Y:S02]  /*79c0*/  IADD3 R2, P2, R6, 0x20, RZ ;  /* 0x0000002006027810 */ /* 0x000fe40007f5e0ff */
[----:B------:R-:W-:Y:S03]  /*79d0*/  MOV R5, R107 ;  /* 0x0000006b00057202 */ /* 0x000fe60000000f00 */
[----:B------:R-:W-:Y:S02]  /*79e0*/  IMAD.X R3, RZ, RZ, R16, P2 ;  /* 0x000000ffff037224 */ /* 0x000fe400010e0610 */
[C---:B------:R-:W-:Y:S02]  /*79f0*/  IMAD.WIDE.U32 R4, R2.reuse, c[0x0][0x208], R4 ;  /* 0x0000820002047a25 */ /* 0x040fe400078e0004 */
[----:B------:R-:W1:Y:S02]  /*7a00*/  @!P1 LDS.128 R12, [R98+0x1100] ;  /* 0x00110000620c9984 */ /* 0x000e640000000c00 */
[----:B------:R-:W-:Y:S02]  /*7a10*/  IMAD R3, R3, c[0x0][0x208], RZ ;  /* 0x0000820003037a24 */ /* 0x000fe400078e02ff */
[----:B------:R-:W2:Y:S02]  /*7a20*/  @!P0 LDS.128 R8, [R97+0x1100] ;  /* 0x0011000061088984 */ /* 0x000ea40000000c00 */
[----:B------:R-:W-:Y:S01]  /*7a30*/  IMAD R3, R2, c[0x0][0x20c], R3 ;  /* 0x0000830002037a24 */ /* 0x000fe200078e0203 */
[C---:B------:R-:W-:Y:S03]  /*7a40*/  LEA R2, P2, R4.reuse, c[0x0][0x1f8], 0x1 ;  /* 0x00007e0004027a11 */ /* 0x040fe600078408ff */
[----:B------:R-:W-:Y:S05]  /*7a50*/  IMAD.IADD R3, R5, 0x1, R3 ;  /* 0x0000000105037824 */ /* 0x000fea00078e0203 */
[----:B------:R-:W-:Y:S05]  /*7a60*/  LEA.HI.X R3, R4, c[0x0][0x1fc], R3, 0x1, P2 ;  /* 0x00007f0004037a11 */ /* 0x000fea00010f0c03 */
[----:B-1----:R1:W-:Y:S04]  /*7a70*/  @!P1 STG.E.128 [R2.64], R12 ;  /* 0x0000000c02009986 */ /* 0x0023e8000c101d0a */
[----:B--2---:R1:W-:Y:S02]  /*7a80*/  @!P0 STG.E.128 [R2.64+0x40], R8 ;  /* 0x0000400802008986 */ /* 0x0043e4000c101d0a */
.L_x_93:
[----:B------:R-:W-:Y:S05]  /*7a90*/  BSYNC B0 ;  /* 0x0000000000007941 */ /* 0x000fea0003800000 */
.L_x_92:
[----:B------:R-:W-:Y:S01]  /*7aa0*/  ISETP.GE.AND P0, PT, R170, R7, PT ;  /* 0x00000007aa00720c */ /* 0x000fe20003f06270 */
[----:B------:R-:W-:Y:S01]  /*7ab0*/  @!UPT UIADD3 URZ, URZ, URZ, URZ ;  /* 0x0000003f3f3ff290 */ /* 0x000fe2000fffe03f */
[----:B------:R-:W-:Y:S11]  /*7ac0*/  BSSY B0, `(.L_x_94) ;  /* 0x0000012000007945 */ /* 0x000ff60003800000 */
[----:B------:R-:W-:-:S05]  /*7ad0*/  @P0 BRA `(.L_x_95) ;  /* 0x0000010000000947 */ /* 0x000fca0003800000 */
[----:B------:R-:W-:Y:S01]  /*7ae0*/  ISETP.GE.AND P1, PT, R32, c[0x0][0x1d4], PT ;  /* 0x0000750020007a0c */ /* 0x000fe20003f26270 */
[----:B------:R-:W-:Y:S01]  /*7af0*/  IMAD.MOV.U32 R4, RZ, RZ, R108 ;  /* 0x000000ffff047224 */ /* 0x000fe200078e006c */
[----:B------:R-:W-:Y:S02]  /*7b00*/  ISETP.GE.AND P0, PT, R118, c[0x0][0x1d4], PT ;  /* 0x0000750076007a0c */ /* 0x000fe40003f06270 */
[----:B-1----:R-:W-:Y:S02]  /*7b10*/  IADD3 R2, P2, R6, 0x40, RZ ;  /* 0x0000004006027810 */ /* 0x002fe40007f5e0ff */
        /* <DEDUP_REMOVED lines=12> */
.L_x_95:
[----:B------:R-:W-:Y:S05]  /*7be0*/  BSYNC B0 ;  /* 0x0000000000007941 */ /* 0x000fea0003800000 */
.L_x_94:
        /* <DEDUP_REMOVED lines=20> */
.L_x_97:
[----:B------:R-:W-:Y:S05]  /*7d30*/  BSYNC B0 ;  /* 0x0000000000007941 */ /* 0x000fea0003800000 */
.L_x_96:
[C---:B------:R-:W-:Y:S02]  /*7d40*/  ISETP.GT.AND P0, PT, R42.reuse, R165, PT ;  /* 0x000000a52a00720c */ /* 0x040fe40003f04270 */
[----:B------:R-:W-:Y:S11]  /*7d50*/  IADD3 R42, R42, -0x1, RZ ;  /* 0xffffffff2a2a7810 */ /* 0x000ff60007ffe0ff */
[----:B------:R-:W-:Y:S01]  /*7d60*/  @P0 SHF.R.S32.HI R5, RZ, 0x1f, R42 ;  /* 0x0000001fff050819 */ /* 0x000fe2000001142a */
[----:B------:R-:W-:Y:S02]  /*7d70*/  @P0 IMAD R4, R210, R42, RZ ;  /* 0x0000002ad2040224 */ /* 0x000fe400078e02ff */
[----:B-1----:R-:W-:Y:S02]  /*7d80*/  @P0 IMAD.MOV.U32 R2, RZ, RZ, R140 ;  /* 0x000000ffff020224 */ /* 0x002fe400078e008c */
[----:B------:R-:W-:Y:S02]  /*7d90*/  @P0 IMAD.MOV.U32 R3, RZ, RZ, R137 ;  /* 0x000000ffff030224 */ /* 0x000fe400078e0089 */
[-C--:B------:R-:W-:Y:S02]  /*7da0*/  @P0 IMAD R4, R5, R180.reuse, R4 ;  /* 0x000000b405040224 */ /* 0x080fe400078e0204 */
[----:B------:R-:W-:Y:S04]  /*7db0*/  @P0 IMAD.WIDE.U32 R2, R42, R180, R2 ;  /* 0x000000b42a020225 */ /* 0x000fe800078e0002 */
[----:B------:R-:W-:Y:S01]  /*7dc0*/  @P0 IMAD.IADD R4, R3, 0x1, R4 ;  /* 0x0000000103040824 */ /* 0x000fe200078e0204 */
[C---:B------:R-:W-:Y:S04]  /*7dd0*/  @P0 LEA R10, P1, R2.reuse, c[0x0][0x220], 0x1 ;  /* 0x00008800020a0a11 */ /* 0x040fe800078208ff */
[----:B------:R-:W-:Y:S02]  /*7de0*/  @P0 LEA.HI.X R11, R2, c[0x0][0x224], R4, 0x1, P1 ;  /* 0x00008900020b0a11 */ /* 0x000fe400008f0c04 */
[-C--:B------:R-:W-:Y:S03]  /*7df0*/  @P0 IADD3 R12, P2, R10, R172.reuse, RZ ;  /* 0x000000ac0a0c0210 */ /* 0x080fe60007f5e0ff */
[----:B------:R-:W-:Y:S01]  /*7e00*/  @!PT LDS RZ, [RZ] ;  /* 0x00000000fffff984 */ /* 0x000fe20000000800 */
[----:B------:R-:W-:Y:S01]  /*7e10*/  @!PT LDS RZ, [RZ] ;  /* 0x00000000fffff984 */ /* 0x000fe20000000800 */
[----:B------:R-:W-:Y:S01]  /*7e20*/  @!PT LDS RZ, [RZ] ;  /* 0x00000000fffff984 */ /* 0x000fe20000000800 */
[----:B------:R1:W-:Y:S01]  /*7e30*/  @P0 LDGSTS.E.BYPASS.LTC128B.128 [R93+0x3900], [R10.64], !P6 ;  /* 0x039000000a5d0fae */ /* 0x0003e2000f101d4a */
[-C--:B------:R-:W-:Y:S01]  /*7e40*/  @P0 IADD3 R8, P1, R12, R172.reuse, RZ ;  /* 0x000000ac0c080210 */ /* 0x080fe20007f3e0ff */
[--C-:B------:R-:W-:Y:S03]  /*7e50*/  @P0 IMAD.X R13, R11, 0x1, R168.reuse, P2 ;  /* 0x000000010b0d0824 */ /* 0x100fe600010e06a8 */
[----:B------:R-:W-:Y:S02]  /*7e60*/  @P0 IADD3 R6, P2, R8, R172, RZ ;  /* 0x000000ac08060210 */ /* 0x000fe40007f5e0ff */
[----:B------:R2:W-:Y:S01]  /*7e70*/  @P0 LDGSTS.E.BYPASS.LTC128B.128 [R93+0x4100], [R12.64], !P6 ;  /* 0x041000000c5d0fae */ /* 0x0005e2000f101d4a */
[----:B------:R-:W-:Y:S02]  /*7e80*/  @P0 IADD3.X R9, R13, R168, RZ, P1, !PT ;  /* 0x000000a80d090210 */ /* 0x000fe40000ffe4ff */
[-C--:B------:R-:W-:Y:S03]  /*7e90*/  @P0 IADD3 R4, P1, R6, R172.reuse, RZ ;  /* 0x000000ac06040210 */ /* 0x080fe60007f3e0ff */
[----:B------:R2:W-:Y:S01]  /*7ea0*/  @P0 LDGSTS.E.BYPASS.LTC128B.128 [R93+0x4900], [R8.64], !P6 ;  /* 0x04900000085d0fae */ /* 0x0005e2000f101d4a */
[--C-:B------:R-:W-:Y:S01]  /*7eb0*/  @P0 IMAD.X R7, R9, 0x1, R168.reuse, P2 ;  /* 0x0000000109070824 */ /* 0x100fe200010e06a8 */
[----:B------:R-:W-:Y:S03]  /*7ec0*/  @P0 IADD3 R2, P2, R4, R172, RZ ;  /* 0x000000ac04020210 */ /* 0x000fe60007f5e0ff */
[--C-:B------:R-:W-:Y:S01]  /*7ed0*/  @P0 IMAD.X R5, R7, 0x1, R168.reuse, P1 ;  /* 0x0000000107050824 */ /* 0x100fe200008e06a8 */
[----:B------:R2:W-:Y:S04]  /*7ee0*/  @P0 LDGSTS.E.BYPASS.LTC128B.128 [R93+0x5100], [R6.64], !P6 ;  /* 0x05100000065d0fae */ /* 0x0005e8000f101d4a */
[----:B------:R2:W-:Y:S01]  /*7ef0*/  @P0 LDGSTS.E.BYPASS.LTC128B.128 [R93+0x5900], [R4.64], !P6 ;  /* 0x05900000045d0fae */ /* 0x0005e2000f101d4a */
[----:B------:R-:W-:Y:S02]  /*7f00*/  @P0 IADD3.X R3, R5, R168, RZ, P2, !PT ;  /* 0x000000a805030210 */ /* 0x000fe400017fe4ff */
[----:B-1----:R-:W-:Y:S03]  /*7f10*/  @P0 IADD3 R10, P1, R2, R172, RZ ;  /* 0x000000ac020a0210 */ /* 0x002fe60007f3e0ff */
[----:B------:R2:W-:Y:S02]  /*7f20*/  @P0 LDGSTS.E.BYPASS.LTC128B.128 [R93+0x6100], [R2.64], !P6 ;  /* 0x06100000025d0fae */ /* 0x0005e4000f101d4a */
[----:B------:R-:W-:Y:S05]  /*7f30*/  @P0 IMAD.X R11, R3, 0x1, R168, P1 ;  /* 0x00000001030b0824 */ /* 0x000fea00008e06a8 */
[----:B------:R2:W-:Y:S04]  /*7f40*/  @P0 LDGSTS.E.BYPASS.LTC128B.128 [R93+0x6900], [R10.64], !P6 ;  /* 0x069000000a5d0fae */ /* 0x0005e8000f101d4a */
[----:B------:R-:W0:Y:S01]  /*7f50*/  LDGDEPBAR ;  /* 0x00000000000079af */ /* 0x000e220000000000 */
[----:B------:R-:W-:-:S05]  /*7f60*/  @P0 BRA `(.L_x_98) ;  /* 0xffff9f3000000947 */ /* 0x000fca000383ffff */
[----:B------:R-:W-:Y:S06]  /*7f70*/  BAR.SYNC.DEFER_BLOCKING 0x0 ;  /* 0x0000000000007b1d */ /* 0x000fec0000010000 */
.L_x_51:
[----:B-1----:R-:W-:Y:S01]  /*7f80*/  ISETP.GE.AND P0, PT, R205, 0x1, PT ;  /* 0x00000001cd00780c */ /* 0x002fe20003f06270 */
[----:B--2---:R-:W-:Y:S01]  /*7f90*/  IMAD.IADD R13, R191, 0x1, R190 ;  /* 0x00000001bf0d7824 */ /* 0x004fe200078e02be */
[----:B------:R-:W-:Y:S01]  /*7fa0*/  PLOP3.LUT P4, PT, PT, PT, PT, 0x80, 0x0 ;  /* 0x000000000000781c */ /* 0x000fe20003f8f070 */
[----:B------:R-:W-:Y:S01]  /*7fb0*/  CS2R R178, SRZ ;  /* 0x0000000000b27805 */ /* 0x000fe2000001ff00 */
[----:B------:R-:W-:Y:S01]  /*7fc0*/  CS2R R176, SRZ ;  /* 0x0000000000b07805 */ /* 0x000fe2000001ff00 */
[----:B------:R-:W-:Y:S01]  /*7fd0*/  CS2R R182, SRZ ;  /* 0x0000000000b67805 */ /* 0x000fe2000001ff00 */
[----:B------:R-:W-:Y:S01]  /*7fe0*/  MOV R12, RZ ;  /* 0x000000ff000c7202 */ /* 0x000fe20000000f00 */
[----:B------:R-:W-:Y:S01]  /*7ff0*/  IMAD.MOV.U32 R180, RZ, RZ, RZ ;  /* 0x000000ffffb47224 */ /* 0x000fe200078e00ff */
[----:B------:R-:W-:Y:S01]  /*8000*/  CS2R R14, SRZ ;  /* 0x00000000000e7805 */ /* 0x000fe2000001ff00 */
[----:B------:R-:W-:Y:S01]  /*8010*/  MOV R174, RZ ;  /* 0x000000ff00ae7202 */ /* 0x000fe20000000f00 */
[----:B------:R-:W-:Y:S01]  /*8020*/  CS2R R172, SRZ ;  /* 0x0000000000ac7805 */ /* 0x000fe2000001ff00 */
[----:B------:R-:W-:Y:S01]  /*8030*/  CS2R R16, SRZ ;  /* 0x0000000000107805 */ /* 0x000fe2000001ff00 */
[----:B------:R-:W-:Y:S01]  /*8040*/  IMAD.MOV.U32 R170, RZ, RZ, RZ ;  /* 0x000000ffffaa7224 */ /* 0x000fe200078e00ff */
[----:B------:R-:W-:Y:S01]  /*8050*/  MOV R168, RZ ;  /* 0x000000ff00a87202 */ /* 0x000fe20000000f00 */
[----:B------:R-:W-:Y:S01]  /*8060*/  CS2R R20, SRZ ;  /* 0x0000000000147805 */ /* 0x000fe2000001ff00 */
[----:B------:R-:W-:Y:S01]  /*8070*/  IMAD.MOV.U32 R162, RZ, RZ, RZ ;  /* 0x000000ffffa27224 */ /* 0x000fe200078e00ff */
[----:B------:R-:W-:Y:S01]  /*8080*/  CS2R R18, SRZ ;  /* 0x0000000000127805 */ /* 0x000fe2000001ff00 */
[----:B------:R-:W-:Y:S01]  /*8090*/  MOV R160, RZ ;  /* 0x000000ff00a07202 */ /* 0x000fe20000000f00 */
[----:B------:R-:W-:Y:S01]  /*80a0*/  IMAD.MOV.U32 R166, RZ, RZ, RZ ;  /* 0x000000ffffa67224 */ /* 0x000fe200078e00ff */
[----:B------:R-:W-:Y:S01]  /*80b0*/  MOV R164, RZ ;  /* 0x000000ff00a47202 */ /* 0x000fe20000000f00 */
[----:B------:R-:W-:Y:S01]  /*80c0*/  CS2R R158, SRZ ;  /* 0x00000000009e7805 */ /* 0x000fe2000001ff00 */
[----:B------:R-:W-:Y:S01]  /*80d0*/  IMAD.MOV.U32 R156, RZ, RZ, RZ ;  /* 0x000000ffff9c7224 */ /* 0x000fe200078e00ff */
[----:B------:R-:W-:Y:S01]  /*80e0*/  CS2R R22, SRZ ;  /* 0x0000000000167805 */ /* 0x000fe2000001ff00 */
[----:B------:R-:W-:Y:S01]  /*80f0*/  MOV R154, RZ ;  /* 0x000000ff009a7202 */ /* 0x000fe20000000f00 */
[----:B------:R-:W-:Y:S01]  /*8100*/  IMAD.MOV.U32 R152, RZ, RZ, RZ ;  /* 0x000000ffff987224 */ /* 0x000fe200078e00ff */
[----:B------:R-:W-:Y:S01]  /*8110*/  CS2R R146, SRZ ;  /* 0x0000000000927805 */ /* 0x000fe2000001ff00 */
[----:B------:R-:W-:Y:S01]  /*8120*/  CS2R R30, SRZ ;  /* 0x00000000001e7805 */ /* 0x000fe2000001ff00 */
[----:B------:R-:W-:Y:S01]  /*8130*/  MOV R144, RZ ;  /* 0x000000ff00907202 */ /* 0x000fe20000000f00 */
[----:B------:R-:W-:Y:S01]  /*8140*/  CS2R R24, SRZ ;  /* 0x0000000000187805 */ /* 0x000fe2000001ff00 */
[----:B------:R-:W-:Y:S01]  /*8150*/  IMAD.MOV.U32 R150, RZ, RZ, RZ ;  /* 0x000000ffff967224 */ /* 0x000fe200078e00ff */
[----:B------:R-:W-:Y:S01]  /*8160*/  CS2R R148, SRZ ;  /* 0x0000000000947805 */ /* 0x000fe2000001ff00 */
[----:B------:R-:W-:Y:S01]  /*8170*/  CS2R R142, SRZ ;  /* 0x00000000008e7805 */ /* 0x000fe2000001ff00 */
[----:B------:R-:W-:Y:S01]  /*8180*/  MOV R140, RZ ;  /* 0x000000ff008c7202 */ /* 0x000fe20000000f00 */
[----:B------:R-:W-:Y:S01]  /*8190*/  IMAD.MOV.U32 R27, RZ, RZ, RZ ;  /* 0x000000ffff1b7224 */ /* 0x000fe200078e00ff */
[----:B------:R-:W-:Y:S01]  /*81a0*/  MOV R138, RZ ;  /* 0x000000ff008a7202 */ /* 0x000fe20000000f00 */
[----:B------:R-:W-:Y:S01]  /*81b0*/  CS2R R28, SRZ ;  /* 0x00000000001c7805 */ /* 0x000fe2000001ff00 */
[----:B------:R-:W-:Y:S01]  /*81c0*/  IMAD.MOV.U32 R136, RZ, RZ, RZ ;  /* 0x000000ffff887224 */ /* 0x000fe200078e00ff */
[----:B------:R-:W-:Y:S01]  /*81d0*/  CS2R R130, SRZ ;  /* 0x0000000000827805 */ /* 0x000fe2000001ff00 */
[----:B------:R-:W-:Y:S01]  /*81e0*/  CS2R R32, SRZ ;  /* 0x0000000000207805 */ /* 0x000fe2000001ff00 */
[----:B------:R-:W-:Y:S01]  /*81f0*/  MOV R128, RZ ;  /* 0x000000ff00807202 */ /* 0x000fe20000000f00 */
[----:B------:R-:W-:Y:S01]  /*8200*/  IMAD.MOV.U32 R134, RZ, RZ, RZ ;  /* 0x000000ffff867224 */ /* 0x000fe200078e00ff */
[----:B------:R-:W-:Y:S01]  /*8210*/  CS2R R132, SRZ ;  /* 0x0000000000847805 */ /* 0x000fe2000001ff00 */
[----:B------:R-:W-:Y:S01]  /*8220*/  CS2R R122, SRZ ;  /* 0x00000000007a7805 */ /* 0x000fe2000001ff00 */
[----:B------:R-:W-:Y:S01]  /*8230*/  MOV R120, RZ ;  /* 0x000000ff00787202 */ /* 0x000fe20000000f00 */
[----:B------:R-:W-:Y:S01]  /*8240*/  IMAD.MOV.U32 R126, RZ, RZ, RZ ;  /* 0x000000ffff7e7224 */ /* 0x000fe200078e00ff */
[----:B------:R-:W-:Y:S01]  /*8250*/  CS2R R124, SRZ ;  /* 0x00000000007c7805 */ /* 0x000fe2000001ff00 */
[----:B------:R-:W-:Y:S01]  /*8260*/  CS2R R38, SRZ ;  /* 0x0000000000267805 */ /* 0x000fe2000001ff00 */
[----:B------:R-:W-:Y:S01]  /*8270*/  CS2R R36, SRZ ;  /* 0x0000000000247805 */ /* 0x000fe2000001ff00 */
[----:B------:R-:W-:Y:S05]  /*8280*/  @!P0 BRA `(.L_x_99) ;  /* 0x00010ab000008947 */ /* 0x000fea0003800000 */
[----:B------:R-:W2:Y:S01]  /*8290*/  LDL R34, [R1+0x28] ;  /* 0x0000280001227983 */ /* 0x000ea20000100800 */
[----:B------:R-:W-:-:S03]  /*82a0*/  ISETP.NE.U32.AND P0, PT, RZ, c[0x0][0x340], PT ;  /* 0x0000d000ff007a0c */ /* 0x000fc60003f05070 */
[----:B------:R-:W3:Y:S01]  /*82b0*/  LDL R198, [R1] ;  /* 0x0000000001c67983 */ /* 0x000ee20000100800 */
[----:B------:R-:W-:Y:S02]  /*82c0*/  ISETP.NE.AND.EX P1, PT, RZ, c[0x0][0x344], PT, P0 ;  /* 0x0000d100ff007a0c */ /* 0x000fe40003f25300 */
[----:B------:R-:W-:Y:S01]  /*82d0*/  SHF.R.S32.HI R0, RZ, 0x1f, R184 ;  /* 0x0000001fff007819 */ /* 0x000fe200000114b8 */
[----:B------:R-:W1:Y:S01]  /*82e0*/  S2R R26, SR_CTAID.Y ;  /* 0x00000000001a7919 */ /* 0x000e620000002600 */
[----:B------:R-:W-:Y:S01]  /*82f0*/  SHF.R.S32.HI R25, RZ, 0x1f, R217 ;  /* 0x0000001fff197819 */ /* 0x000fe200000114d9 */
[----:B------:R-:W-:Y:S01]  /*8300*/  IMAD.MOV.U32 R5, RZ, RZ, c[0x0][0x2c4] ;  /* 0x0000b100ff057624 */ /* 0x000fe200078e00ff */
[----:B------:R-:W-:-:S07]  /*8310*/  P2R R24, PR, RZ, 0x2 ;  /* 0x00000002ff187803 */ /* 0x000fce0000000000 */
[----:B------:R-:W-:Y:S02]  /*8320*/  @P1 IMAD.MOV.U32 R2, RZ, RZ, 0x4 ;  /* 0x00000004ff021424 */ /* 0x000fe400078e00ff */
[----:B------:R-:W-:Y:S01]  /*8330*/  IMAD R0, R0, c[0x0][0x178], RZ ;  /* 0x00005e0000007a24 */ /* 0x000fe200078e02ff */
[----:B------:R-:W-:-:S03]  /*8340*/  LEA.HI R4, R25, R217, RZ, 0x3 ;  /* 0x000000d919047211 */ /* 0x000fc600078f18ff */
[----:B------:R-:W-:Y:S01]  /*8350*/  IMAD R0, R184, c[0x0][0x17c], R0 ;  /* 0x00005f00b8007a24 */ /* 0x000fe200078e0200 */
[----:B------:R-:W-:Y:S02]  /*8360*/  SHF.R.S32.HI R44, RZ, 0x3, R4 ;  /* 0x00000003ff2c7819 */ /* 0x000fe40000011404 */
[----:B------:R-:W-:-:S04]  /*8370*/  ISETP.NE.U32.AND P0, PT, RZ, c[0x0][0x348], PT ;  /* 0x0000d200ff007a0c */ /* 0x000fc80003f05070 */
[----:B------:R-:W-:Y:S01]  /*8380*/  ISETP.NE.AND.EX P0, PT, RZ, c[0x0][0x34c], PT, P0 ;  /* 0x0000d300ff007a0c */ /* 0x000fe20003f05300 */
[----:B------:R-:W-:Y:S02]  /*8390*/  IMAD R19, R215, 0x80, R44 ;  /* 0x00000080d7137824 */ /* 0x000fe400078e022c */
[----:B------:R-:W-:-:S03]  /*83a0*/  IMAD R23, R192, c[0x0][0x2c4], RZ ;  /* 0x0000b100c0177a24 */ /* 0x000fc600078e02ff */
[C---:B------:R-:W-:Y:S02]  /*83b0*/  IADD3 R10, R19.reuse, 0x10, RZ ;  /* 0x00000010130a7810 */ /* 0x040fe40007ffe0ff */
[----:B------:R-:W-:Y:S02]  /*83c0*/  ISETP.GE.AND P2, PT, R19, R23, PT ;  /* 0x000000171300720c */ /* 0x000fe40003f46270 */
[----:B------:R-:W-:Y:S02]  /*83d0*/  LEA.HI R8, R25, R217, RZ, 0x6 ;  /* 0x000000d919087211 */ /* 0x000fe400078f30ff */
[----:B------:R-:W-:Y:S01]  /*83e0*/  IADD3 R11, R19, 0x20, RZ ;  /* 0x00000020130b7810 */ /* 0x000fe20007ffe0ff */
[----:B--2---:R-:W-:-:S05]  /*83f0*/  @P1 IMAD.WIDE R2, R34, R2, c[0x0][0x340] ;  /* 0x0000d00022021625 */ /* 0x004fca00078e0202 */
[----:B------:R2:W4:Y:S01]  /*8400*/  @P1 LDG.E R22, [R2.64] ;  /* 0x0000000a02161981 */ /* 0x000522000c1e1900 */
[----:B------:R-:W-:Y:S01]  /*8410*/  ISETP.NE.AND P1, PT, R5, 0x1, PT ;  /* 0x000000010500780c */ /* 0x000fe20003f25270 */
[----:B------:R-:W-:Y:S01]  /*8420*/  IMAD.MOV.U32 R193, RZ, RZ, c[0x0][0x1e0] ;  /* 0x00007800ffc17624 */ /* 0x000fe200078e00ff */
[----:B------:R-:W-:Y:S02]  /*8430*/  SHF.R.S32.HI R21, RZ, 0x1f, R34 ;  /* 0x0000001fff157819 */ /* 0x000fe40000011422 */
[----:B------:R-:W-:Y:S02]  /*8440*/  IADD3 R18, P6, R44, R13, RZ ;  /* 0x0000000d2c127210 */ /* 0x000fe40007fde0ff */
[----:B------:R-:W-:Y:S02]  /*8450*/  SEL R6, R21, RZ, !P0 ;  /* 0x000000ff15067207 */ /* 0x000fe40004000000 */
[----:B---3--:R-:W-:Y:S02]  /*8460*/  IADD3 R45, R198, -0x1, RZ ;  /* 0xffffffffc62d7810 */ /* 0x008fe40007ffe0ff */
[----:B------:R-:W-:Y:S01]  /*8470*/  LEA.HI R50, R25, R217, RZ, 0x4 ;  /* 0x000000d919327211 */ /* 0x000fe200078f20ff */
[----:B------:R-:W-:Y:S01]  /*8480*/  IMAD R6, R6, c[0x0][0x1c0], RZ ;  /* 0x0000700006067a24 */ /* 0x000fe200078e02ff */
[----:B------:R-:W-:-:S02]  /*8490*/  SHF.R.S32.HI R49, RZ, 0x1f, R45 ;  /* 0x0000001fff317819 */ /* 0x000fc4000001142d */
[----:B------:R-:W-:-:S04]  /*84a0*/  LEA.HI R190, R25, R217, RZ, 0x5 ;  /* 0x000000d919be7211 */ /* 0x000fc800078f28ff */
[----:B------:R-:W-:Y:S01]  /*84b0*/  SHF.R.S32.HI R51, RZ, 0x5, R190 ;  /* 0x00000005ff337819 */ /* 0x000fe200000114be */
[----:B--2---:R-:W-:-:S04]  /*84c0*/  IMAD.WIDE.U32 R2, R184, c[0x0][0x178], RZ ;  /* 0x00005e00b8027a25 */ /* 0x004fc800078e00ff */
[----:B------:R-:W-:Y:S01]  /*84d0*/  IMAD.IADD R3, R3, 0x1, R0 ;  /* 0x0000000103037824 */ /* 0x000fe200078e0200 */
[----:B------:R-:W-:Y:S02]  /*84e0*/  LOP3.LUT R0, R4, 0xfffffff8, RZ, 0xc0, !PT ;  /* 0xfffffff804007812 */ /* 0x000fe400078ec0ff */
[----:B------:R-:W-:Y:S01]  /*84f0*/  SEL R4, R34, RZ, !P0 ;  /* 0x000000ff22047207 */ /* 0x000fe20004000000 */
[----:B-1----:R-:W-:-:S04]  /*8500*/  IMAD.WIDE.U32 R2, R26, c[0x0][0x1b8], R2 ;  /* 0x00006e001a027a25 */ /* 0x002fc800078e0002 */
[----:B------:R-:W-:Y:S02]  /*8510*/  IMAD.IADD R46, R217, 0x1, -R0 ;  /* 0x00000001d92e7824 */ /* 0x000fe400078e0a00 */
[----:B------:R-:W-:Y:S02]  /*8520*/  IMAD R0, R220, c[0x0][0x1b8], RZ ;  /* 0x00006e00dc007a24 */ /* 0x000fe400078e02ff */
[----:B------:R-:W-:Y:S02]  /*8530*/  IMAD R5, R46, 0x10, R44 ;  /* 0x000000102e057824 */ /* 0x000fe400078e022c */
[----:B------:R-:W-:Y:S02]  /*8540*/  IMAD R0, R26, c[0x0][0x1bc], R0 ;  /* 0x00006f001a007a24 */ /* 0x000fe400078e0200 */
[----:B------:R-:W-:Y:S02]  /*8550*/  IMAD R5, R215, 0x80, R5 ;  /* 0x00000080d7057824 */ /* 0x000fe400078e0205 */
[----:B------:R-:W-:-:S02]  /*8560*/  IMAD.IADD R3, R3, 0x1, R0 ;  /* 0x0000000103037824 */ /* 0x000fc400078e0200 */
[----:B------:R-:W-:-:S04]  /*8570*/  @P1 IMAD.HI.U32 R7, R5, c[0x0][0x2c8], RZ ;  /* 0x0000b20005071a27 */ /* 0x000fc800078e00ff */
[----:B------:R-:W-:Y:S01]  /*8580*/  IMAD.MOV.U32 R0, RZ, RZ, R5 ;  /* 0x000000ffff007224 */ /* 0x000fe200078e0005 */
[----:B------:R-:W-:Y:S01]  /*8590*/  @P1 SHF.R.U32.HI R0, RZ, c[0x0][0x2cc], R7 ;  /* 0x0000b300ff001a19 */ /* 0x000fe20000011607 */
[----:B------:R-:W-:Y:S01]  /*85a0*/  IMAD R6, R4, c[0x0][0x1c4], R6 ;  /* 0x0000710004067a24 */ /* 0x000fe200078e0206 */
[----:B------:R-:W-:Y:S01]  /*85b0*/  ISETP.GE.AND P1, PT, R10, R23, PT ;  /* 0x000000170a00720c */ /* 0x000fe20003f26270 */
[----:B------:R-:W-:Y:S01]  /*85c0*/  IMAD.WIDE.U32 R2, R4, c[0x0][0x1c0], R2 ;  /* 0x0000700004027a25 */ /* 0x000fe200078e0002 */
[----:B------:R-:W-:-:S03]  /*85d0*/  SHF.R.S32.HI R7, RZ, 0x1f, R0 ;  /* 0x0000001fff077819 */ /* 0x000fc60000011400 */
[----:B------:R-:W-:Y:S02]  /*85e0*/  IMAD.MOV R4, RZ, RZ, -R0 ;  /* 0x000000ffff047224 */ /* 0x000fe400078e0a00 */
[----:B------:R-:W-:Y:S02]  /*85f0*/  IMAD.IADD R3, R3, 0x1, R6 ;  /* 0x0000000103037824 */ /* 0x000fe400078e0206 */
[----:B------:R-:W-:Y:S02]  /*8600*/  IMAD R4, R4, c[0x0][0x2c4], R5 ;  /* 0x0000b10004047a24 */ /* 0x000fe400078e0205 */
[----:B------:R-:W-:Y:S02]  /*8610*/  IMAD R5, R7, c[0x0][0x1b0], RZ ;  /* 0x00006c0007057a24 */ /* 0x000fe400078e02ff */
[----:B------:R-:W-:-:S04]  /*8620*/  IMAD.WIDE.U32 R2, R0, c[0x0][0x1b0], R2 ;  /* 0x00006c0000027a25 */ /* 0x000fc800078e0002 */
[----:B------:R-:W-:Y:S01]  /*8630*/  IMAD R6, R0, c[0x0][0x1b4], R5 ;  /* 0x00006d0000067a24 */ /* 0x000fe200078e0205 */
[----:B------:R-:W-:Y:S01]  /*8640*/  SHF.R.S32.HI R5, RZ, 0x1f, R4 ;  /* 0x0000001fff057819 */ /* 0x000fe20000011404 */
[----:B------:R-:W-:Y:S02]  /*8650*/  IMAD.SHL.U32 R32, R46, 0x8, RZ ;  /* 0x000000082e207824 */ /* 0x000fe400078e00ff */
[----:B------:R-:W-:Y:S02]  /*8660*/  IMAD.IADD R3, R3, 0x1, R6 ;  /* 0x0000000103037824 */ /* 0x000fe400078e0206 */
[----:B------:R-:W-:Y:S01]  /*8670*/  IMAD R0, R5, c[0x0][0x1a8], RZ ;  /* 0x00006a0005007a24 */ /* 0x000fe200078e02ff */
[----:B------:R-:W-:Y:S01]  /*8680*/  ISETP.GE.AND P4, PT, R32, c[0x0][0x198], PT ;  /* 0x0000660020007a0c */ /* 0x000fe20003f86270 */
[----:B------:R-:W-:Y:S01]  /*8690*/  IMAD.WIDE.U32 R2, R4, c[0x0][0x1a8], R2 ;  /* 0x00006a0004027a25 */ /* 0x000fe200078e0002 */
[----:B------:R-:W-:-:S03]  /*86a0*/  SHF.R.S32.HI R33, RZ, 0x1f, R32 ;  /* 0x0000001fff217819 */ /* 0x000fc60000011420 */
[----:B------:R-:W-:Y:S01]  /*86b0*/  IMAD R0, R4, c[0x0][0x1ac], R0 ;  /* 0x00006b0004007a24 */ /* 0x000fe200078e0200 */
[----:B------:R-:W-:-:S03]  /*86c0*/  LEA R7, P0, R2, c[0x0][0x160], 0x1 ;  /* 0x0000580002077a11 */ /* 0x000fc600078008ff */
[----:B------:R-:W-:Y:S02]  /*86d0*/  IMAD.IADD R6, R3, 0x1, R0 ;  /* 0x0000000103067824 */ /* 0x000fe400078e0200 */
[----:B------:R-:W1:Y:S01]  /*86e0*/  SHFL.IDX PT, R4, R7, RZ, 0x181f ;  /* 0x00181fff07047589 */ /* 0x000e6200000e0000 */
[----:B------:R-:W-:Y:S02]  /*86f0*/  IMAD.SHL.U32 R0, R44, 0x40, RZ ;  /* 0x000000402c007824 */ /* 0x000fe400078e00ff */
[----:B------:R-:W-:Y:S01]  /*8700*/  LEA.HI.X R6, R2, c[0x0][0x164], R6, 0x1, P0 ;  /* 0x0000590002067a11 */ /* 0x000fe200000f0c06 */
[----:B------:R-:W-:Y:S01]  /*8710*/  SHFL.IDX PT, R3, R7, 0x1, 0x181f ;  /* 0x00381f0007037f89 */ /* 0x000fe200000e0000 */
[----:B------:R-:W-:Y:S02]  /*8720*/  ISETP.GE.AND P0, PT, R11, R23, PT ;  /* 0x000000170b00720c */ /* 0x000fe40003f06270 */
[----:B------:R-:W-:Y:S01]  /*8730*/  LOP3.LUT R0, R0, 0x1c0, RZ, 0xc0, !PT ;  /* 0x000001c000007812 */ /* 0x000fe200078ec0ff */
[----:B------:R-:W2:Y:S01]  /*8740*/  SHFL.IDX PT, R5, R6, RZ, 0x181f ;  /* 0x00181fff06057589 */ /* 0x000ea200000e0000 */
[----:B------:R-:W-:-:S02]  /*8750*/  IADD3 R11, R19, 0x40, RZ ;  /* 0x00000040130b7810 */ /* 0x000fc40007ffe0ff */
[----:B------:R-:W-:Y:S01]  /*8760*/  SHF.R.U32.HI R2, RZ, 0x3, R0 ;  /* 0x00000003ff027819 */ /* 0x000fe20000011600 */
[----:B------:R-:W3:Y:S01]  /*8770*/  SHFL.IDX PT, R9, R6, 0x1, 0x181f ;  /* 0x00381f0006097f89 */ /* 0x000ee200000e0000 */
[----:B------:R-:W-:-:S03]  /*8780*/  LOP3.LUT R0, R0, 0x38, R32, 0xf8, !PT ;  /* 0x0000003800007812 */ /* 0x000fc600078ef820 */
[----:B------:R-:W3:Y:S01]  /*8790*/  SHFL.IDX PT, R10, R7, 0x2, 0x181f ;  /* 0x00581f00070a7f89 */ /* 0x000ee200000e0000 */
[----:B------:R-:W-:Y:S01]  /*87a0*/  LOP3.LUT R2, R0, R2, RZ, 0x3c, !PT ;  /* 0x0000000200027212 */ /* 0x000fe200078e3cff */
[----:B------:R-:W-:Y:S01]  /*87b0*/  IMAD.SHL.U32 R0, R8, 0x8, RZ ;  /* 0x0000000808007824 */ /* 0x000fe200078e00ff */
[----:B------:R-:W-:Y:S01]  /*87c0*/  IADD3 R8, R19, 0x30, RZ ;  /* 0x0000003013087810 */ /* 0x000fe20007ffe0ff */
[----:B------:R-:W3:Y:S03]  /*87d0*/  SHFL.IDX PT, R12, R6, 0x2, 0x181f ;  /* 0x00581f00060c7f89 */ /* 0x000ee600000e0000 */
[----:B------:R-:W-:Y:S01]  /*87e0*/  LOP3.LUT R241, R2, 0xfffffe00, R0, 0xf8, !PT ;  /* 0xfffffe0002f17812 */ /* 0x000fe200078ef800 */
[----:B------:R-:W-:Y:S01]  /*87f0*/  SHFL.IDX PT, R17, R6, 0x5, 0x181f ;  /* 0x00b81f0006117f89 */ /* 0x000fe200000e0000 */
[----:B-1----:R-:W-:Y:S02]  /*8800*/  @!P2 LEA R4, P5, R32, R4, 0x1 ;  /* 0x000000042004a211 */ /* 0x002fe400078a08ff */
[----:B------:R-:W-:Y:S01]  /*8810*/  ISETP.GE.AND P3, PT, R8, R23, PT ;  /* 0x000000170800720c */ /* 0x000fe20003f66270 */
[C---:B------:R-:W-:Y:S01]  /*8820*/  @!P2 IMAD.SHL.U32 R8, R241.reuse, 0x2, RZ ;  /* 0x00000002f108a824 */ /* 0x040fe200078e00ff */
[----:B------:R-:W-:Y:S01]  /*8830*/  SHFL.IDX PT, R16, R7, 0x6, 0x181f ;  /* 0x00d81f0007107f89 */ /* 0x000fe200000e0000 */
[----:B------:R-:W-:Y:S01]  /*8840*/  @!P1 IMAD.SHL.U32 R0, R241, 0x2, RZ ;  /* 0x00000002f1009824 */ /* 0x000fe200078e00ff */
[----:B--2---:R-:W-:-:S02]  /*8850*/  @!P2 LEA.HI.X R5, R32, R5, R33, 0x1, P5 ;  /* 0x000000052005a211 */ /* 0x004fc400028f0c21 */
[----:B------:R-:W-:Y:S01]  /*8860*/  SHFL.IDX PT, R15, R6, 0x6, 0x181f ;  /* 0x00d81f00060f7f89 */ /* 0x000fe200000e0000 */
[----:B------:R-:W-:-:S03]  /*8870*/  @!P1 LEA R2, P5, R32, R3, 0x1 ;  /* 0x0000000320029211 */ /* 0x000fc600078a08ff */
[----:B------:R1:W-:Y:S01]  /*8880*/  @!P2 LDGSTS.E.BYPASS.LTC128B.128 [R8+0x7100], [R4.64], !P4 ;  /* 0x071000000408afae */ /* 0x0003e2000e101d4a */
[----:B---3--:R-:W-:Y:S02]  /*8890*/  @!P1 LEA.HI.X R3, R32, R9, R33, 0x1, P5 ;  /* 0x0000000920039211 */ /* 0x008fe400028f0c21 */
[----:B------:R-:W-:Y:S01]  /*88a0*/  ISETP.GE.AND P5, PT, R11, R23, PT ;  /* 0x000000170b00720c */ /* 0x000fe20003fa6270 */
[----:B------:R-:W2:Y:S04]  /*88b0*/  SHFL.IDX PT, R9, R7, 0x3, 0x181f ;  /* 0x00781f0007097f89 */ /* 0x000ea800000e0000 */
[----:B------:R3:W-:Y:S04]  /*88c0*/  @!P1 LDGSTS.E.BYPASS.LTC128B.128 [R0+0x7900], [R2.64], !P4 ;  /* 0x0790000002009fae */ /* 0x0007e8000e101d4a */
[----:B------:R-:W-:Y:S04]  /*88d0*/  SHFL.IDX PT, R11, R7, 0x5, 0x181f ;  /* 0x00b81f00070b7f89 */ /* 0x000fe800000e0000 */
[----:B------:R-:W-:Y:S04]  /*88e0*/  SHFL.IDX PT, R14, R6, 0x7, 0x181f ;  /* 0x00f81f00060e7f89 */ /* 0x000fe800000e0000 */
[----:B-1----:R-:W1:Y:S01]  /*88f0*/  SHFL.IDX PT, R5, R6, 0x3, 0x181f ;  /* 0x00781f0006057f89 */ /* 0x002e6200000e0000 */
[----:B------:R-:W-:-:S02]  /*8900*/  IADD3 R8, R19, 0x50, RZ ;  /* 0x0000005013087810 */ /* 0x000fc40007ffe0ff */
[----:B------:R-:W-:Y:S02]  /*8910*/  IADD3 R4, R19, 0x60, RZ ;  /* 0x0000006013047810 */ /* 0x000fe40007ffe0ff */
[-C--:B------:R-:W-:Y:S02]  /*8920*/  ISETP.GE.AND P2, PT, R8, R23.reuse, PT ;  /* 0x000000170800720c */ /* 0x080fe40003f46270 */
[C---:B---3--:R-:W-:Y:S02]  /*8930*/  @!P0 LEA R2, P1, R32.reuse, R10, 0x1 ;  /* 0x0000000a20028211 */ /* 0x048fe400078208ff */
[----:B------:R-:W3:Y:S01]  /*8940*/  SHFL.IDX PT, R10, R7, 0x4, 0x181f ;  /* 0x00981f00070a7f89 */ /* 0x000ee200000e0000 */
[----:B------:R-:W-:Y:S02]  /*8950*/  SHF.R.S32.HI R0, RZ, 0x1f, R13 ;  /* 0x0000001fff007819 */ /* 0x000fe4000001140d */
[----:B------:R-:W-:Y:S01]  /*8960*/  @!P0 LEA.HI.X R3, R32, R12, R33, 0x1, P1 ;  /* 0x0000000c20038211 */ /* 0x000fe200008f0c21 */
[----:B------:R1:W-:Y:S01]  /*8970*/  SHFL.IDX PT, R13, R7, 0x7, 0x181f ;  /* 0x00f81f00070d7f89 */ /* 0x0003e200000e0000 */
[----:B------:R-:W-:Y:S01]  /*8980*/  LEA.HI.X.SX32 R20, R44, R0, 0x1, P6 ;  /* 0x000000002c147211 */ /* 0x000fe200030f0eff */
[----:B------:R-:W-:Y:S01]  /*8990*/  @!P0 IMAD.SHL.U32 R0, R241, 0x2, RZ ;  /* 0x00000002f1008824 */ /* 0x000fe200078e00ff */
[----:B------:R-:W-:Y:S01]  /*89a0*/  ISETP.GE.AND P6, PT, R4, R23, PT ;  /* 0x000000170400720c */ /* 0x000fe20003fc6270 */
[----:B------:R3:W2:Y:S02]  /*89b0*/  SHFL.IDX PT, R12, R6, 0x4, 0x181f ;  /* 0x00981f00060c7f89 */ /* 0x0006a400000e0000 */
[----:B------:R-:W-:-:S02]  /*89c0*/  IMAD R4, R20, c[0x0][0x1e0], RZ ;  /* 0x0000780014047a24 */ /* 0x000fc400078e02ff */
[----:B------:R2:W-:Y:S02]  /*89d0*/  @!P0 LDGSTS.E.BYPASS.LTC128B.128 [R0+0x8100], [R2.64], !P4 ;  /* 0x0810000002008fae */ /* 0x0005e4000e101d4a */
[----:B------:R-:W-:Y:S01]  /*89e0*/  IMAD R8, R18, c[0x0][0x1e4], R4 ;  /* 0x0000790012087a24 */ /* 0x000fe200078e0204 */
[----:B-1----:R-:W-:-:S04]  /*89f0*/  IADD3 R7, R19, 0x70, RZ ;  /* 0x0000007013077810 */ /* 0x002fc80007ffe0ff */
[----:B------:R-:W-:Y:S02]  /*8a00*/  ISETP.GE.AND P1, PT, R7, R23, PT ;  /* 0x000000170700720c */ /* 0x000fe40003f26270 */
[----:B--2---:R-:W-:Y:S01]  /*8a10*/  @!P3 LEA R2, P0, R32, R9, 0x1 ;  /* 0x000000092002b211 */ /* 0x004fe200078008ff */
[----:B------:R-:W-:-:S03]  /*8a20*/  @!P3 IMAD.SHL.U32 R0, R241, 0x2, RZ ;  /* 0x00000002f100b824 */ /* 0x000fc600078e00ff */
[--C-:B------:R-:W-:Y:S01]  /*8a30*/  @!P3 LEA.HI.X R3, R32, R5, R33.reuse, 0x1, P0 ;  /* 0x000000052003b211 */ /* 0x100fe200000f0c21 */
[----:B------:R-:W-:Y:S01]  /*8a40*/  IMAD.WIDE.U32 R4, R18, c[0x0][0x1e0], R32 ;  /* 0x0000780012047a25 */ /* 0x000fe200078e0020 */
[----:B---3--:R-:W-:-:S03]  /*8a50*/  @!P5 LEA R6, P0, R32, R10, 0x1 ;  /* 0x0000000a2006d211 */ /* 0x008fc600078008ff */
[----:B------:R1:W-:Y:S01]  /*8a60*/  @!P3 LDGSTS.E.BYPASS.LTC128B.128 [R0+0x8900], [R2.64], !P4 ;  /* 0x089000000200bfae */ /* 0x0003e2000e101d4a */
[--C-:B------:R-:W-:Y:S02]  /*8a70*/  @!P5 LEA.HI.X R7, R32, R12, R33.reuse, 0x1, P0 ;  /* 0x0000000c2007d211 */ /* 0x100fe400000f0c21 */
[----:B------:R-:W-:Y:S01]  /*8a80*/  ISETP.NE.AND P3, PT, R24, RZ, PT ;  /* 0x000000ff1800720c */ /* 0x000fe20003f65270 */
[----:B-1----:R-:W-:Y:S01]  /*8a90*/  IMAD.IADD R3, R5, 0x1, R8 ;  /* 0x0000000105037824 */ /* 0x002fe200078e0208 */
[----:B------:R-:W-:Y:S01]  /*8aa0*/  @!P2 LEA R8, P0, R32, R11, 0x1 ;  /* 0x0000000b2008a211 */ /* 0x000fe200078008ff */
[----:B------:R-:W-:Y:S02]  /*8ab0*/  IMAD R0, R220, c[0x0][0x1e8], RZ ;  /* 0x00007a00dc007a24 */ /* 0x000fe400078e02ff */
[----:B------:R-:W-:Y:S01]  /*8ac0*/  IMAD.MOV.U32 R2, RZ, RZ, R4 ;  /* 0x000000ffff027224 */ /* 0x000fe200078e0004 */
[----:B------:R-:W-:Y:S01]  /*8ad0*/  @!P2 LEA.HI.X R9, R32, R17, R33, 0x1, P0 ;  /* 0x000000112009a211 */ /* 0x000fe200000f0c21 */
[----:B------:R-:W-:Y:S01]  /*8ae0*/  IMAD R4, R26, c[0x0][0x1ec], R0 ;  /* 0x00007b001a047a24 */ /* 0x000fe200078e0200 */
[----:B------:R-:W-:Y:S01]  /*8af0*/  @!P6 LEA R10, P0, R32, R16, 0x1 ;  /* 0x00000010200ae211 */ /* 0x000fe200078008ff */
[----:B------:R-:W-:-:S03]  /*8b00*/  IMAD.WIDE.U32 R2, R26, c[0x0][0x1e8], R2 ;  /* 0x00007a001a027a25 */ /* 0x000fc600078e0002 */
[C---:B------:R-:W-:Y:S01]  /*8b10*/  @!P6 LEA.HI.X R11, R32.reuse, R15, R33, 0x1, P0 ;  /* 0x0000000f200be211 */ /* 0x040fe200000f0c21 */
[----:B------:R-:W-:Y:S01]  /*8b20*/  @!P5 IMAD.SHL.U32 R0, R241, 0x2, RZ ;  /* 0x00000002f100d824 */ /* 0x000fe200078e00ff */
[----:B------:R-:W-:Y:S01]  /*8b30*/  @!P1 LEA R12, P0, R32, R13, 0x1 ;  /* 0x0000000d200c9211 */ /* 0x000fe200078008ff */
[----:B------:R-:W-:Y:S02]  /*8b40*/  IMAD.IADD R5, R4, 0x1, R3 ;  /* 0x0000000104057824 */ /* 0x000fe400078e0203 */
[----:B------:R-:W-:Y:S01]  /*8b50*/  IMAD.MOV.U32 R4, RZ, RZ, R2 ;  /* 0x000000ffff047224 */ /* 0x000fe200078e0002 */
[----:B------:R-:W-:Y:S01]  /*8b60*/  @!P1 LEA.HI.X R13, R32, R14, R33, 0x1, P0 ;  /* 0x0000000e200d9211 */ /* 0x000fe200000f0c21 */
[----:B------:R1:W-:Y:S01]  /*8b70*/  @!P5 LDGSTS.E.BYPASS.LTC128B.128 [R0+0x9100], [R6.64], !P4 ;  /* 0x091000000600dfae */ /* 0x0003e2000e101d4a */
[----:B------:R-:W-:-:S04]  /*8b80*/  ISETP.NE.U32.AND P0, PT, RZ, c[0x0][0x350], PT ;  /* 0x0000d400ff007a0c */ /* 0x000fc80003f05070 */
[----:B------:R-:W-:Y:S01]  /*8b90*/  ISETP.NE.AND.EX P0, PT, RZ, c[0x0][0x354], PT, P0 ;  /* 0x0000d500ff007a0c */ /* 0x000fe20003f05300 */
[----:B-1----:R-:W-:Y:S02]  /*8ba0*/  IMAD.MOV.U32 R6, RZ, RZ, 0x70 ;  /* 0x00000070ff067424 */ /* 0x002fe400078e00ff */
[----:B------:R-:W-:Y:S02]  /*8bb0*/  @!P2 IMAD.SHL.U32 R0, R241, 0x2, RZ ;  /* 0x00000002f100a824 */ /* 0x000fe400078e00ff */
[----:B------:R-:W-:Y:S02]  /*8bc0*/  IMAD R189, R198, -0x70, R6 ;  /* 0xffffff90c6bd7824 */ /* 0x000fe400078e0206 */
[----:B------:R-:W-:Y:S01]  /*8bd0*/  IMAD.WIDE.U32 R194, R6, c[0x0][0x1e0], RZ ;  /* 0x0000780006c27a25 */ /* 0x000fe200078e00ff */
[----:B------:R1:W-:Y:S02]  /*8be0*/  @!P2 LDGSTS.E.BYPASS.LTC128B.128 [R0+0x9900], [R8.64], !P4 ;  /* 0x099000000800afae */ /* 0x0003e4000e101d4a */
[----:B------:R-:W-:-:S04]  /*8bf0*/  IADD3 R40, R189, R205, -R44 ;  /* 0x000000cdbd287210 */ /* 0x000fc80007ffe82c */
[C---:B------:R-:W-:Y:S02]  /*8c00*/  ISETP.GE.AND P5, PT, R40.reuse, 0x11, PT ;  /* 0x000000112800780c */ /* 0x040fe40003fa6270 */
[--C-:B----4-:R-:W-:Y:S01]  /*8c10*/  @P3 SHF.R.S32.HI R3, RZ, 0x1f, R22.reuse ;  /* 0x0000001fff033819 */ /* 0x110fe20000011416 */
[----:B------:R-:W-:Y:S01]  /*8c20*/  @!P3 IMAD.MOV.U32 R3, RZ, RZ, R21 ;  /* 0x000000ffff03b224 */ /* 0x000fe200078e0015 */
[----:B------:R-:W-:Y:S01]  /*8c30*/  ISETP.GE.AND P2, PT, R40, 0x21, PT ;  /* 0x000000212800780c */ /* 0x000fe20003f46270 */
[----:B------:R-:W-:Y:S02]  /*8c40*/  @P3 IMAD.MOV.U32 R2, RZ, RZ, R22 ;  /* 0x000000ffff023224 */ /* 0x000fe400078e0016 */
[----:B------:R-:W-:Y:S01]  /*8c50*/  @!P3 IMAD.MOV.U32 R2, RZ, RZ, R34 ;  /* 0x000000ffff02b224 */ /* 0x000fe200078e0022 */
[----:B------:R-:W-:Y:S01]  /*8c60*/  SEL R21, R3, RZ, !P0 ;  /* 0x000000ff03157207 */ /* 0x000fe20004000000 */
[----:B------:R-:W-:Y:S01]  /*8c70*/  IMAD R3, R6, c[0x0][0x1e4], RZ ;  /* 0x0000790006037a24 */ /* 0x000fe200078e02ff */
[----:B------:R-:W-:Y:S01]  /*8c80*/  ISETP.GE.AND P3, PT, R32, c[0x0][0x1d4], PT ;  /* 0x0000750020007a0c */ /* 0x000fe20003f66270 */
[----:B------:R-:W-:Y:S01]  /*8c90*/  IMAD.MOV.U32 R22, RZ, RZ, c[0x0][0x1e4] ;  /* 0x00007900ff167624 */ /* 0x000fe200078e00ff */
[----:B------:R-:W-:Y:S01]  /*8ca0*/  SEL R19, R2, RZ, !P0 ;  /* 0x000000ff02137207 */ /* 0x000fe20004000000 */
[----:B------:R-:W-:-:S04]  /*8cb0*/  IMAD.IADD R192, R195, 0x1, R3 ;  /* 0x00000001c3c07824 */ /* 0x000fc800078e0203 */
[----:B------:R-:W-:-:S04]  /*8cc0*/  IMAD.WIDE.U32 R4, R19, c[0x0][0x1f0], R4 ;  /* 0x00007c0013047a25 */ /* 0x000fc800078e0004 */
[----:B-1----:R-:W-:Y:S01]  /*8cd0*/  IMAD R0, R21, c[0x0][0x1f0], RZ ;  /* 0x00007c0015007a24 */ /* 0x002fe200078e02ff */
[----:B------:R1:W-:Y:S01]  /*8ce0*/  STL.64 [R1+0x40], R4 ;  /* 0x0000400401007387 */ /* 0x0003e20000100a00 */
[----:B------:R-:W-:Y:S02]  /*8cf0*/  IMAD R2, R192, R45, RZ ;  /* 0x0000002dc0027224 */ /* 0x000fe400078e02ff */
[----:B------:R-:W-:Y:S02]  /*8d00*/  IMAD R3, R19, c[0x0][0x1f4], R0 ;  /* 0x00007d0013037a24 */ /* 0x000fe400078e0200 */
[----:B------:R-:W-:Y:S02]  /*8d10*/  @!P6 IMAD.SHL.U32 R0, R241, 0x2, RZ ;  /* 0x00000002f100e824 */ /* 0x000fe400078e00ff */
[----:B------:R-:W-:Y:S02]  /*8d20*/  IMAD.IADD R197, R5, 0x1, R3 ;  /* 0x0000000105c57824 */ /* 0x000fe400078e0203 */
[----:B------:R-:W-:Y:S01]  /*8d30*/  IMAD.MOV.U32 R196, RZ, RZ, R4 ;  /* 0x000000ffffc47224 */ /* 0x000fe200078e0004 */
[----:B------:R2:W-:Y:S01]  /*8d40*/  @!P6 LDGSTS.E.BYPASS.LTC128B.128 [R0+0xa100], [R10.64], !P4 ;  /* 0x0a1000000a00efae */ /* 0x0005e2000e101d4a */
[----:B------:R-:W-:Y:S01]  /*8d50*/  IMAD.WIDE.U32 R8, R193, 0x20, RZ ;  /* 0x00000020c1087825 */ /* 0x000fe200078e00ff */
[----:B------:R-:W-:-:S02]  /*8d60*/  ISETP.GE.AND P6, PT, R40, 0x1, PT ;  /* 0x000000012800780c */ /* 0x000fc40003fc6270 */
[----:B------:R3:W-:Y:S01]  /*8d70*/  STL.64 [R1+0x38], R196 ;  /* 0x000038c401007387 */ /* 0x0007e20000100a00 */
[----:B-1----:R-:W-:-:S05]  /*8d80*/  @!P1 IMAD.SHL.U32 R4, R241, 0x2, RZ ;  /* 0x00000002f1049824 */ /* 0x002fca00078e00ff */
[----:B------:R1:W-:Y:S04]  /*8d90*/  @!P1 LDGSTS.E.BYPASS.LTC128B.128 [R4+0xa900], [R12.64], !P4 ;  /* 0x0a9000000c049fae */ /* 0x0003e8000e101d4a */
[----:B------:R-:W0:Y:S01]  /*8da0*/  LDGDEPBAR ;  /* 0x00000000000079af */ /* 0x000e220000000000 */
[-C--:B--2---:R-:W-:Y:S02]  /*8db0*/  IMAD R0, R49, R194.reuse, R2 ;  /* 0x000000c231007224 */ /* 0x084fe400078e0202 */
[----:B------:R-:W-:-:S04]  /*8dc0*/  IMAD.WIDE.U32 R2, R45, R194, R196 ;  /* 0x000000c22d027225 */ /* 0x000fc800078e00c4 */
[----:B------:R-:W-:Y:S01]  /*8dd0*/  IMAD.IADD R3, R3, 0x1, R0 ;  /* 0x0000000103037824 */ /* 0x000fe200078e0200 */
[----:B------:R-:W-:Y:S01]  /*8de0*/  BAR.SYNC.DEFER_BLOCKING 0x0 ;  /* 0x0000000000007b1d */ /* 0x000fe20000010000 */
[----:B------:R-:W-:Y:S01]  /*8df0*/  @P5 LEA R5, P0, R193, R2, 0x4 ;  /* 0x00000002c1055211 */ /* 0x000fe200078020ff */
[----:B------:R-:W-:Y:S01]  /*8e00*/  IMAD.SHL.U32 R10, R22, 0x20, RZ ;  /* 0x00000020160a7824 */ /* 0x000fe200078e00ff */
[----:B------:R-:W-:Y:S01]  /*8e10*/  @P2 IADD3 R0, P1, R2, R8, RZ ;  /* 0x0000000802002210 */ /* 0x000fe20007f3e0ff */
[----:B------:R-:W-:Y:S01]  /*8e20*/  @P6 IMAD.SHL.U32 R8, R241, 0x2, RZ ;  /* 0x00000002f1086824 */ /* 0x000fe200078e00ff */
[----:B------:R-:W-:Y:S02]  /*8e30*/  @P5 LEA.HI.X R7, R193, R3, R22, 0x4, P0 ;  /* 0x00000003c1075211 */ /* 0x000fe400000f2416 */
[----:B------:R-:W-:Y:S02]  /*8e40*/  @P5 LEA R6, P0, R5, c[0x0][0x1c8], 0x1 ;  /* 0x0000720005065a11 */ /* 0x000fe400078008ff */
[----:B------:R-:W-:-:S02]  /*8e50*/  ISETP.GE.AND P2, PT, R40, 0x31, PT ;  /* 0x000000312800780c */ /* 0x000fc40003f46270 */
[----:B------:R-:W-:Y:S02]  /*8e60*/  @P5 LEA.HI.X R7, R5, c[0x0][0x1cc], R7, 0x1, P0 ;  /* 0x0000730005075a11 */ /* 0x000fe400000f0c07 */
[----:B------:R-:W-:Y:S02]  /*8e70*/  ISETP.GE.AND P0, PT, R40, 0x21, PT ;  /* 0x000000212800780c */ /* 0x000fe40003f06270 */
[----:B-1----:R-:W-:-:S04]  /*8e80*/  @P6 LEA R4, P4, R2, c[0x0][0x1c8], 0x1 ;  /* 0x0000720002046a11 */ /* 0x002fc800078808ff */
[----:B------:R-:W-:Y:S02]  /*8e90*/  @P6 LEA.HI.X R5, R2, c[0x0][0x1cc], R3, 0x1, P4 ;  /* 0x0000730002056a11 */ /* 0x000fe400020f0c03 */
[----:B------:R-:W-:-:S03]  /*8ea0*/  ISETP.GE.AND P4, PT, R40, 0x41, PT ;  /* 0x000000412800780c */ /* 0x000fc60003f86270 */
[----:B------:R-:W-:Y:S01]  /*8eb0*/  @!PT LDS RZ, [RZ] ;  /* 0x00000000fffff984 */ /* 0x000fe20000000800 */
[----:B------:R-:W-:Y:S01]  /*8ec0*/  @!PT LDS RZ, [RZ] ;  /* 0x00000000fffff984 */ /* 0x000fe20000000800 */
[----:B------:R-:W-:Y:S01]  /*8ed0*/  @!PT LDS RZ, [RZ] ;  /* 0x00000000fffff984 */ /* 0x000fe20000000800 */
[----:B------:R1:W-:Y:S01]  /*8ee0*/  @P6 LDGSTS.E.BYPASS.LTC128B.128 [R8+0x3900], [R4.64], !P3 ;  /* 0x0390000004086fae */ /* 0x0003e2000d901d4a */
[----:B------:R-:W-:Y:S02]  /*8ef0*/  ISETP.GE.AND P6, PT, R40, 0x21, PT ;  /* 0x000000212800780c */ /* 0x000fe40003fc6270 */
[----:B------:R-:W-:Y:S01]  /*8f00*/  @P0 IADD3.X R9, R3, R9, R10, P1, !PT ;  /* 0x0000000903090210 */ /* 0x000fe20000ffe40a */
[----:B------:R-:W-:Y:S01]  /*8f10*/  IMAD.WIDE.U32 R10, R18, c[0x0][0x208], R32 ;  /* 0x00008200120a7a25 */ /* 0x000fe200078e0020 */
[----:B------:R-:W-:-:S13]  /*8f20*/  ISETP.GE.AND P1, PT, R40, 0x21, PT ;  /* 0x000000212800780c */ /* 0x000fda0003f26270 */
[----:B------:R-:W-:-:S04]  /*8f30*/  @P1 LEA R16, P0, R0, c[0x0][0x1c8], 0x1 ;  /* 0x0000720000101a11 */ /* 0x000fc800078008ff */
[----:B------:R-:W-:Y:S01]  /*8f40*/  @P1 LEA.HI.X R17, R0, c[0x0][0x1cc], R9, 0x1, P0 ;  /* 0x0000730000111a11 */ /* 0x000fe200000f0c09 */
[----:B------:R-:W-:Y:S01]  /*8f50*/  @P5 IMAD.SHL.U32 R0, R241, 0x2, RZ ;  /* 0x00000002f1005824 */ /* 0x000fe200078e00ff */
[C---:B------:R-:W-:Y:S02]  /*8f60*/  ISETP.GE.AND P1, PT, R40.reuse, 0x51, PT ;  /* 0x000000512800780c */ /* 0x040fe40003f26270 */
[----:B------:R-:W-:Y:S01]  /*8f70*/  ISETP.GE.AND P0, PT, R40, 0x61, PT ;  /* 0x000000612800780c */ /* 0x000fe20003f06270 */
[----:B-1----:R-:W-:Y:S01]  /*8f80*/  @P2 IMAD R8, R22, 0x30, RZ ;  /* 0x0000003016082824 */ /* 0x002fe200078e02ff */
[----:B------:R1:W-:Y:S01]  /*8f90*/  @P5 LDGSTS.E.BYPASS.LTC128B.128 [R0+0x4100], [R6.64], !P3 ;  /* 0x0410000006005fae */ /* 0x0003e2000d901d4a */
[----:B------:R-:W-:-:S04]  /*8fa0*/  @P2 IMAD.WIDE.U32 R4, R193, 0x30, R2 ;  /* 0x00000030c1042825 */ /* 0x000fc800078e0002 */
[----:B------:R-:W-:Y:S01]  /*8fb0*/  @P2 IMAD.IADD R5, R5, 0x1, R8 ;  /* 0x0000000105052824 */ /* 0x000fe200078e0208 */
[----:B------:R-:W-:-:S03]  /*8fc0*/  @P2 LEA R14, P5, R4, c[0x0][0x1c8], 0x1 ;  /* 0x00007200040e2a11 */ /* 0x000fc600078a08ff */
[----:B------:R-:W-:Y:S01]  /*8fd0*/  @P1 IMAD R8, R22, 0x50, RZ ;  /* 0x0000005016081824 */ /* 0x000fe200078e02ff */
[----:B------:R-:W-:Y:S02]  /*8fe0*/  @P2 LEA.HI.X R15, R4, c[0x0][0x1cc], R5, 0x1, P5 ;  /* 0x00007300040f2a11 */ /* 0x000fe400028f0c05 */
[C---:B------:R-:W-:Y:S01]  /*8ff0*/  @P4 LEA R4, P5, R193.reuse, R2, 0x6 ;  /* 0x00000002c1044211 */ /* 0x040fe200078a30ff */
[----:B-1----:R-:W-:Y:S02]  /*9000*/  IMAD R0, R20, c[0x0][0x208], RZ ;  /* 0x0000820014007a24 */ /* 0x002fe400078e02ff */
[----:B------:R-:W-:-:S04]  /*9010*/  @P1 IMAD.WIDE.U32 R6, R193, 0x50, R2 ;  /* 0x00000050c1061825 */ /* 0x000fc800078e0002 */
[----:B------:R-:W-:Y:S01]  /*9020*/  IMAD R9, R18, c[0x0][0x20c], R0 ;  /* 0x0000830012097a24 */ /* 0x000fe200078e0200 */
[----:B------:R-:W-:Y:S01]  /*9030*/  @P4 LEA.HI.X R0, R193, R3, R22, 0x6, P5 ;  /* 0x00000003c1004211 */ /* 0x000fe200028f3416 */
[----:B------:R-:W-:Y:S01]  /*9040*/  @P0 IMAD R18, R22, 0x60, RZ ;  /* 0x0000006016120824 */ /* 0x000fe200078e02ff */
[----:B------:R-:W-:-:S04]  /*9050*/  @P4 LEA R12, P5, R4, c[0x0][0x1c8], 0x1 ;  /* 0x00007200040c4a11 */ /* 0x000fc800078a08ff */
[----:B------:R-:W-:Y:S01]  /*9060*/  @P4 LEA.HI.X R13, R4, c[0x0][0x1cc], R0, 0x1, P5 ;  /* 0x00007300040d4a11 */ /* 0x000fe200028f0c00 */
[----:B------:R-:W-:Y:S01]  /*9070*/  @P1 IMAD.IADD R0, R7, 0x1, R8 ;  /* 0x0000000107001824 */ /* 0x000fe200078e0208 */
[----:B------:R-:W-:Y:S01]  /*9080*/  @P1 LEA R8, P5, R6, c[0x0][0x1c8], 0x1 ;  /* 0x0000720006081a11 */ /* 0x000fe200078a08ff */
[----:B------:R-:W-:-:S04]  /*9090*/  @P0 IMAD.WIDE.U32 R4, R193, 0x60, R2 ;  /* 0x00000060c1040825 */ /* 0x000fc800078e0002 */
[----:B------:R-:W-:Y:S01]  /*90a0*/  IMAD.IADD R3, R11, 0x1, R9 ;  /* 0x000000010b037824 */ /* 0x000fe200078e0209 */
[----:B------:R-:W-:Y:S01]  /*90b0*/  @P1 LEA.HI.X R9, R6, c[0x0][0x1cc], R0, 0x1, P5 ;  /* 0x0000730006091a11 */ /* 0x000fe200028f0c00 */
[----:B------:R-:W-:Y:S01]  /*90c0*/  @P0 IMAD.IADD R0, R18, 0x1, R5 ;  /* 0x0000000112000824 */ /* 0x000fe200078e0205 */
[C---:B------:R-:W-:Y:S01]  /*90d0*/  @P0 LEA R6, P5, R4.reuse, c[0x0][0x1c8], 0x1 ;  /* 0x0000720004060a11 */ /* 0x040fe200078a08ff */
[----:B------:R-:W-:Y:S02]  /*90e0*/  IMAD.MOV.U32 R2, RZ, RZ, R10 ;  /* 0x000000ffff027224 */ /* 0x000fe400078e000a */
[C---:B------:R-:W-:Y:S01]  /*90f0*/  @P6 IMAD.SHL.U32 R10, R241.reuse, 0x2, RZ ;  /* 0x00000002f10a6824 */ /* 0x040fe200078e00ff */
[----:B------:R-:W-:Y:S01]  /*9100*/  @P0 LEA.HI.X R7, R4, c[0x0][0x1cc], R0, 0x1, P5 ;  /* 0x0000730004070a11 */ /* 0x000fe200028f0c00 */
[C---:B------:R-:W-:Y:S01]  /*9110*/  @P2 IMAD.SHL.U32 R5, R241.reuse, 0x2, RZ ;  /* 0x00000002f1052824 */ /* 0x040fe200078e00ff */
[----:B------:R-:W-:Y:S01]  /*9120*/  LOP3.LUT R0, R50, 0xfffffff0, RZ, 0xc0, !PT ;  /* 0xfffffff032007812 */ /* 0x000fe200078ec0ff */
[----:B------:R-:W-:Y:S01]  /*9130*/  @P4 IMAD.SHL.U32 R4, R241, 0x2, RZ ;  /* 0x00000002f1044824 */ /* 0x000fe200078e00ff */
[----:B------:R1:W-:Y:S01]  /*9140*/  @P6 LDGSTS.E.BYPASS.LTC128B.128 [R10+0x4900], [R16.64], !P3 ;  /* 0x04900000100a6fae */ /* 0x0003e2000d901d4a */
[----:B------:R-:W-:-:S02]  /*9150*/  IMAD R11, R220, c[0x0][0x210], RZ ;  /* 0x00008400dc0b7a24 */ /* 0x000fc400078e02ff */
[----:B------:R-:W-:Y:S01]  /*9160*/  IMAD.IADD R0, R217, 0x1, -R0 ;  /* 0x00000001d9007824 */ /* 0x000fe200078e0a00 */
[----:B------:R2:W-:Y:S01]  /*9170*/  @P2 LDGSTS.E.BYPASS.LTC128B.128 [R5+0x5100], [R14.64], !P3 ;  /* 0x051000000e052fae */ /* 0x0005e2000d901d4a */
[C---:B------:R-:W-:Y:S02]  /*9180*/  IMAD R11, R26.reuse, c[0x0][0x214], R11 ;  /* 0x000085001a0b7a24 */ /* 0x040fe400078e020b */
[----:B------:R-:W-:Y:S01]  /*9190*/  IMAD.WIDE.U32 R2, R26, c[0x0][0x210], R2 ;  /* 0x000084001a027a25 */ /* 0x000fe200078e0002 */
[----:B------:R4:W-:Y:S03]  /*91a0*/  @P4 LDGSTS.E.BYPASS.LTC128B.128 [R4+0x5900], [R12.64], !P3 ;  /* 0x059000000c044fae */ /* 0x0009e6000d901d4a */
[----:B------:R-:W-:-:S04]  /*91b0*/  IMAD.IADD R3, R11, 0x1, R3 ;  /* 0x000000010b037824 */ /* 0x000fc800078e0203 */
[----:B------:R-:W-:-:S04]  /*91c0*/  IMAD.WIDE.U32 R52, R19, c[0x0][0x218], R2 ;  /* 0x0000860013347a25 */ /* 0x000fc800078e0002 */
[----:B------:R-:W-:Y:S01]  /*91d0*/  IMAD.MOV.U32 R3, RZ, RZ, 0x10 ;  /* 0x00000010ff037424 */ /* 0x000fe200078e00ff */
[----:B------:R3:W-:Y:S01]  /*91e0*/  STL.64 [R1+0x10], R52 ;  /* 0x0000103401007387 */ /* 0x0007e20000100a00 */
[C---:B-1----:R-:W-:Y:S01]  /*91f0*/  @P0 IMAD.SHL.U32 R10, R241.reuse, 0x2, RZ ;  /* 0x00000002f10a0824 */ /* 0x042fe200078e00ff */
[----:B--2---:R-:W-:Y:S01]  /*9200*/  SHF.R.S32.HI R5, RZ, 0x1f, R0 ;  /* 0x0000001fff057819 */ /* 0x004fe20000011400 */
[----:B----4-:R-:W-:-:S03]  /*9210*/  @P1 IMAD.SHL.U32 R4, R241, 0x2, RZ ;  /* 0x00000002f1041824 */ /* 0x010fc600078e00ff */
[----:B------:R-:W-:-:S04]  /*9220*/  LEA.HI R48, R5, R0, RZ, 0x3 ;  /* 0x0000000005307211 */ /* 0x000fc800078f18ff */
[----:B------:R-:W-:Y:S01]  /*9230*/  LOP3.LUT R5, R48, 0xfffffff8, RZ, 0xc0, !PT ;  /* 0xfffffff830057812 */ /* 0x000fe200078ec0ff */
[----:B------:R1:W-:Y:S04]  /*9240*/  @P1 LDGSTS.E.BYPASS.LTC128B.128 [R4+0x6100], [R8.64], !P3 ;  /* 0x0610000008041fae */ /* 0x0003e8000d901d4a */
[----:B------:R-:W-:Y:S01]  /*9250*/  IMAD.IADD R47, R0, 0x1, -R5 ;  /* 0x00000001002f7824 */ /* 0x000fe200078e0a05 */
[----:B------:R3:W-:Y:S01]  /*9260*/  @P0 LDGSTS.E.BYPASS.LTC128B.128 [R10+0x6900], [R6.64], !P3 ;  /* 0x06900000060a0fae */ /* 0x0007e2000d901d4a */
[----:B------:R-:W-:-:S03]  /*9270*/  ISETP.LT.AND P0, PT, RZ, c[0x0][0x27c], PT ;  /* 0x00009f00ff007a0c */ /* 0x000fc60003f01270 */
[----:B------:R-:W0:Y:S01]  /*9280*/  LDGDEPBAR ;  /* 0x00000000000079af */ /* 0x000e220000000000 */
[----:B------:R-:W-:-:S05]  /*9290*/  R2P PR, R47, 0x6 ;  /* 0x000000062f007804 */ /* 0x000fca0000000000 */
[----:B------:R-:W-:Y:S01]  /*92a0*/  SEL R3, R3, 0xfffffff0, !P1 ;  /* 0xfffffff003037807 */ /* 0x000fe20004800000 */
[----:B-1----:R-:W-:-:S04]  /*92b0*/  IMAD R4, R21, c[0x0][0x218], RZ ;  /* 0x0000860015047a24 */ /* 0x002fc800078e02ff */
[----:B------:R-:W-:Y:S02]  /*92c0*/  IMAD R0, R19, c[0x0][0x21c], R4 ;  /* 0x0000870013007a24 */ /* 0x000fe400078e0204 */
[----:B------:R-:W-:Y:S02]  /*92d0*/  IMAD.MOV.U32 R4, RZ, RZ, 0x20 ;  /* 0x00000020ff047424 */ /* 0x000fe400078e00ff */
[----:B------:R-:W-:-:S03]  /*92e0*/  IMAD.IADD R55, R53, 0x1, R0 ;  /* 0x0000000135377824 */ /* 0x000fc600078e0200 */
[----:B------:R-:W-:Y:S02]  /*92f0*/  SEL R4, R4, 0xffffffe0, !P2 ;  /* 0xffffffe004047807 */ /* 0x000fe40005000000 */
[----:B------:R3:W-:Y:S01]  /*9300*/  STL [R1+0xc], R55 ;  /* 0x00000c3701007387 */ /* 0x0007e20000100800 */
[----:B------:R-:W-:Y:S05]  /*9310*/  @P0 BRA `(.L_x_100) ;  /* 0x0000002000000947 */ /* 0x000fea0003800000 */
[----:B------:R-:W-:-:S04]  /*9320*/  DEPBAR.LE SB0, 0x1 ;  /* 0x000080400000791a */ /* 0x000fc80000000000 */
[----:B------:R-:W-:Y:S05]  /*9330*/  BRA `(.L_x_101) ;  /* 0x000035c000007947 */ /* 0x000fea0003800000 */
.L_x_100:
[----:B-----5:R-:W-:Y:S01]  /*9340*/  SHF.R.S32.HI R0, RZ, 0x1f, R167 ;  /* 0x0000001fff007819 */ /* 0x020fe200000114a7 */
[----:B------:R-:W-:Y:S01]  /*9350*/  ULDC.U8 UR4, c[0x0][0x298] ;  /* 0x0000a60000047ab9 */ /* 0x000fe20000000000 */
[----:B---3--:R-:W-:Y:S01]  /*9360*/  LEA.HI R10, R25, R217, RZ, 0x2 ;  /* 0x000000d9190a7211 */ /* 0x008fe200078f10ff */
[C---:B------:R-:W-:Y:S01]  /*9370*/  IMAD.WIDE.U32 R6, R167.reuse, c[0x0][0x290], RZ ;  /* 0x0000a400a7067a25 */ /* 0x040fe200078e00ff */
[----:B------:R-:W-:Y:S01]  /*9380*/  ISETP.NE.AND P2, PT, RZ, UR4, PT ;  /* 0x00000004ff007c0c */ /* 0x000fe2000bf45270 */
[----:B------:R-:W-:Y:S01]  /*9390*/  BSSY B2, `(.L_x_101) ;  /* 0x0000356000027945 */ /* 0x000fe20003800000 */
[----:B------:R-:W-:Y:S01]  /*93a0*/  SHF.R.S32.HI R31, RZ, 0x2, R10 ;  /* 0x00000002ff1f7819 */ /* 0x000fe2000001140a */
[----:B------:R-:W-:Y:S01]  /*93b0*/  IMAD R2, R0, c[0x0][0x280], RZ ;  /* 0x0000a00000027a24 */ /* 0x000fe200078e02ff */
[----:B------:R-:W-:Y:S01]  /*93c0*/  LEA R16, P0, R6, c[0x0][0x288], 0x1 ;  /* 0x0000a20006107a11 */ /* 0x000fe200078008ff */
[----:B------:R-:W-:Y:S02]  /*93d0*/  IMAD R0, R0, c[0x0][0x290], RZ ;  /* 0x0000a40000007a24 */ /* 0x000fe400078e02ff */
[----:B------:R-:W-:-:S02]  /*93e0*/  IMAD R5, R167, c[0x0][0x284], R2 ;  /* 0x0000a100a7057a24 */ /* 0x000fc400078e0202 */
[C---:B------:R-:W-:Y:S01]  /*93f0*/  IMAD R2, R167.reuse, c[0x0][0x294], R0 ;  /* 0x0000a500a7027a24 */ /* 0x040fe200078e0200 */
[----:B------:R-:W-:Y:S01]  /*9400*/  LOP3.LUT R0, R10, 0xfffffffc, RZ, 0xc0, !PT ;  /* 0xfffffffc0a007812 */ /* 0x000fe200078ec0ff */
[----:B------:R-:W-:-:S03]  /*9410*/  IMAD.WIDE.U32 R8, R167, c[0x0][0x280], RZ ;  /* 0x0000a000a7087a25 */ /* 0x000fc600078e00ff */
[----:B------:R-:W-:Y:S01]  /*9420*/  IADD3 R0, -R0, R217, RZ ;  /* 0x000000d900007210 */ /* 0x000fe20007ffe1ff */
[----:B------:R-:W-:Y:S01]  /*9430*/  IMAD.IADD R2, R2, 0x1, R7 ;  /* 0x0000000102027824 */ /* 0x000fe200078e0207 */
[----:B------:R-:W-:Y:S01]  /*9440*/  LEA R18, P1, R8, c[0x0][0x270], 0x1 ;  /* 0x00009c0008127a11 */ /* 0x000fe200078208ff */
[----:B------:R-:W-:Y:S01]  /*9450*/  IMAD.IADD R5, R5, 0x1, R9 ;  /* 0x0000000105057824 */ /* 0x000fe200078e0209 */
[----:B------:R-:W-:Y:S02]  /*9460*/  SHF.L.U32 R25, R0, 0x3, RZ ;  /* 0x0000000300197819 */ /* 0x000fe400000006ff */
[----:B------:R-:W-:Y:S01]  /*9470*/  LEA.HI.X R17, R6, c[0x0][0x28c], R2, 0x1, P0 ;  /* 0x0000a30006117a11 */ /* 0x000fe200000f0c02 */
[----:B------:R-:W-:Y:S01]  /*9480*/  IMAD R2, R215, 0x80, R31 ;  /* 0x00000080d7027824 */ /* 0x000fe200078e021f */
[----:B------:R-:W-:Y:S01]  /*9490*/  LEA.HI.X R19, R8, c[0x0][0x274], R5, 0x1, P1 ;  /* 0x00009d0008137a11 */ /* 0x000fe200008f0c05 */
[----:B------:R-:W-:Y:S05]  /*94a0*/  @!P2 BRA `(.L_x_102) ;  /* 0x00001a200000a947 */ /* 0x000fea0003800000 */
[----:B------:R-:W-:Y:S01]  /*94b0*/  ISETP.GE.AND P0, PT, R2, R23, PT ;  /* 0x000000170200720c */ /* 0x000fe20003f06270 */
[----:B------:R-:W-:Y:S01]  /*94c0*/  BSSY B0, `(.L_x_103) ;  /* 0x0000017000007945 */ /* 0x000fe20003800000 */
[----:B------:R-:W-:Y:S01]  /*94d0*/  SHF.L.U32 R22, R0, 0x2, RZ ;  /* 0x0000000200167819 */ /* 0x000fe200000006ff */
[----:B------:R-:W-:Y:S01]  /*94e0*/  CS2R R8, SRZ ;  /* 0x0000000000087805 */ /* 0x000fe2000001ff00 */
[----:B------:R-:W-:Y:S01]  /*94f0*/  CS2R R12, SRZ ;  /* 0x00000000000c7805 */ /* 0x000fe2000001ff00 */
[----:B------:R-:W-:Y:S01]  /*9500*/  CS2R R6, SRZ ;  /* 0x0000000000067805 */ /* 0x000fe2000001ff00 */
[----:B------:R-:W-:-:S07]  /*9510*/  CS2R R10, SRZ ;  /* 0x00000000000a7805 */ /* 0x000fce000001ff00 */
[----:B------:R-:W-:Y:S05]  /*9520*/  @P0 BRA `(.L_x_104) ;  /* 0x0000010000000947 */ /* 0x000fea0003800000 */
[C---:B------:R-:W-:Y:S01]  /*9530*/  IADD3 R2, R22.reuse, 0x10, RZ ;  /* 0x0000001016027810 */ /* 0x040fe20007ffe0ff */
[----:B------:R-:W-:Y:S01]  /*9540*/  CS2R R8, SRZ ;  /* 0x0000000000087805 */ /* 0x000fe2000001ff00 */
[----:B------:R-:W-:Y:S01]  /*9550*/  ISETP.GE.AND P1, PT, R22, c[0x0][0x27c], PT ;  /* 0x00009f0016007a0c */ /* 0x000fe20003f26270 */
[----:B------:R-:W-:Y:S01]  /*9560*/  CS2R R6, SRZ ;  /* 0x0000000000067805 */ /* 0x000fe2000001ff00 */
[----:B------:R-:W-:-:S11]  /*9570*/  ISETP.GE.AND P0, PT, R2, c[0x0][0x27c], PT ;  /* 0x00009f0002007a0c */ /* 0x000fd60003f06270 */
[----:B------:R-:W-:Y:S02]  /*9580*/  @!P1 IMAD.WIDE R20, R22, 0x2, R18 ;  /* 0x0000000216149825 */ /* 0x000fe400078e0212 */
[----:B------:R-:W-:-:S03]  /*9590*/  @!P0 SHF.R.S32.HI R0, RZ, 0x1f, R2 ;  /* 0x0000001fff008819 */ /* 0x000fc60000011402 */
[----:B------:R1:W5:Y:S01]  /*95a0*/  @!P1 LD.E.64 R12, [R20.64] ;  /* 0x0000000a140c9980 */ /* 0x000362000c101b00 */
[----:B------:R-:W-:-:S04]  /*95b0*/  @!P0 LEA.HI R0, R0, R2, RZ, 0x2 ;  /* 0x0000000200008211 */ /* 0x000fc800078f10ff */
[----:B------:R-:W-:-:S05]  /*95c0*/  @!P0 LOP3.LUT R0, R0, 0xfffffffc, RZ, 0xc0, !PT ;  /* 0xfffffffc00008812 */ /* 0x000fca00078ec0ff */
[----:B------:R-:W-:-:S04]  /*95d0*/  @!P0 IMAD.WIDE R14, R0, 0x2, R16 ;  /* 0x00000002000e8825 */ /* 0x000fc800078e0210 */
[----:B------:R-:W-:Y:S01]  /*95e0*/  @!P0 IMAD.WIDE R18, R0, 0x2, R18 ;  /* 0x0000000200128825 */ /* 0x000fe200078e0212 */
[----:B------:R1:W5:Y:S03]  /*95f0*/  @!P0 LD.E.64 R6, [R14.64] ;  /* 0x0000000a0e068980 */ /* 0x000366000c101b00 */
[----:B------:R-:W-:Y:S01]  /*9600*/  @!P1 IMAD.WIDE R16, R22, 0x2, R16 ;  /* 0x0000000216109825 */ /* 0x000fe200078e0210 */
[----:B------:R1:W5:Y:S04]  /*9610*/  @!P0 LD.E.64 R8, [R18.64] ;  /* 0x0000000a12088980 */ /* 0x000368000c101b00 */
[----:B------:R1:W5:Y:S02]  /*9620*/  @!P1 LD.E.64 R10, [R16.64] ;  /* 0x0000000a100a9980 */ /* 0x000364000c101b00 */
.L_x_104:
[----:B------:R-:W-:Y:S05]  /*9630*/  BSYNC B0 ;  /* 0x0000000000007941 */ /* 0x000fea0003800000 */
.L_x_103:
[----:B------:R-:W-:Y:S01]  /*9640*/  SHF.R.S32.HI R2, RZ, 0x1f, R31 ;  /* 0x0000001fff027819 */ /* 0x000fe2000001141f */
[----:B-1---5:R-:W-:Y:S01]  /*9650*/  IMAD.MOV.U32 R15, RZ, RZ, R12 ;  /* 0x000000ffff0f7224 */ /* 0x022fe200078e000c */
[--C-:B------:R-:W-:Y:S01]  /*9660*/  SHF.R.U64 R18, R12, 0x10, R13.reuse ;  /* 0x000000100c127819 */ /* 0x100fe2000000120d */
[--C-:B------:R-:W-:Y:S01]  /*9670*/  IMAD.MOV.U32 R0, RZ, RZ, R13.reuse ;  /* 0x000000ffff007224 */ /* 0x100fe200078e000d */
[----:B------:R-:W-:Y:S01]  /*9680*/  LEA.HI R2, R2, R31, RZ, 0x3 ;  /* 0x0000001f02027211 */ /* 0x000fe200078f18ff */
[----:B------:R-:W-:Y:S01]  /*9690*/  IMAD.MOV.U32 R20, RZ, RZ, R10 ;  /* 0x000000ffff147224 */ /* 0x000fe200078e000a */
[----:B------:R-:W-:Y:S01]  /*96a0*/  SHF.R.U32.HI R12, RZ, 0x10, R13 ;  /* 0x00000010ff0c7819 */ /* 0x000fe2000001160d */
[----:B------:R-:W-:Y:S01]  /*96b0*/  IMAD R5, R215, -0x80, R23 ;  /* 0xffffff80d7057824 */ /* 0x000fe200078e0217 */
[----:B------:R-:W-:Y:S01]  /*96c0*/  LOP3.LUT R2, R2, 0xfffffff8, RZ, 0xc0, !PT ;  /* 0xfffffff802027812 */ /* 0x000fe200078ec0ff */
[----:B------:R-:W-:Y:S01]  /*96d0*/  IMAD.MOV.U32 R16, RZ, RZ, R9 ;  /* 0x000000ffff107224 */ /* 0x000fe200078e0009 */
[----:B------:R-:W-:Y:S01]  /*96e0*/  PRMT R26, R12, 0x5410, R0 ;  /* 0x000054100c1a7816 */ /* 0x000fe20000000000 */
[----:B------:R-:W-:Y:S01]  /*96f0*/  IMAD.MOV.U32 R13, RZ, RZ, R8 ;  /* 0x000000ffff0d7224 */ /* 0x000fe200078e0008 */
[----:B------:R-:W-:Y:S01]  /*9700*/  SHF.R.U64 R21, R10, 0x10, R11 ;  /* 0x000000100a157819 */ /* 0x000fe2000000120b */
[----:B------:R-:W-:Y:S01]  /*9710*/  IMAD.IADD R2, R31, 0x1, -R2 ;  /* 0x000000011f027824 */ /* 0x000fe200078e0a02 */
[----:B------:R-:W-:Y:S01]  /*9720*/  SHF.R.U64 R14, R8, 0x10, R9 ;  /* 0x00000010080e7819 */ /* 0x000fe20000001209 */
[----:B------:R-:W-:Y:S01]  /*9730*/  IMAD.MOV.U32 R19, RZ, RZ, R11 ;  /* 0x000000ffff137224 */ /* 0x000fe200078e000b */
[----:B------:R-:W-:Y:S01]  /*9740*/  PRMT R20, R20, 0x5410, R21 ;  /* 0x0000541014147816 */ /* 0x000fe20000000015 */
[C---:B------:R-:W-:Y:S01]  /*9750*/  IMAD.SHL.U32 R0, R2.reuse, 0x40, RZ ;  /* 0x0000004002007824 */ /* 0x040fe200078e00ff */
[----:B------:R-:W-:Y:S01]  /*9760*/  LOP3.LUT P1, RZ, R2, 0x4, RZ, 0xc0, !PT ;  /* 0x0000000402ff7812 */ /* 0x000fe2000782c0ff */
[----:B------:R-:W-:Y:S01]  /*9770*/  IMAD.MOV.U32 R10, RZ, RZ, R7 ;  /* 0x000000ffff0a7224 */ /* 0x000fe200078e0007 */
[----:B------:R-:W-:Y:S01]  /*9780*/  IMNMX R21, R5, 0x80, PT ;  /* 0x0000008005157817 */ /* 0x000fe20003800200 */
[----:B------:R-:W-:-:S04]  /*9790*/  DEPBAR.LE SB0, 0x1 ;  /* 0x000080400000791a */ /* 0x000fc80000000000 */
[----:B------:R-:W-:Y:S01]  /*97a0*/  LOP3.LUT R0, R0, 0x1c0, RZ, 0xc0, !PT ;  /* 0x000001c000007812 */ /* 0x000fe200078ec0ff */
[----:B------:R-:W-:Y:S01]  /*97b0*/  BSSY B1, `(.L_x_105) ;  /* 0x000006a000017945 */ /* 0x000fe20003800000 */
[----:B------:R-:W-:Y:S01]  /*97c0*/  BAR.SYNC.DEFER_BLOCKING 0x0 ;  /* 0x0000000000007b1d */ /* 0x000fe20000010000 */
[----:B------:R-:W-:Y:S02]  /*97d0*/  ISETP.GE.AND P0, PT, R31, R21, PT ;  /* 0x000000151f00720c */ /* 0x000fe40003f06270 */
[----:B------:R-:W-:Y:S02]  /*97e0*/  LOP3.LUT R2, R0, 0x18, R25, 0xf8, !PT ;  /* 0x0000001800027812 */ /* 0x000fe400078ef819 */
[----:B------:R-:W-:Y:S02]  /*97f0*/  SHF.R.U32.HI R0, RZ, 0x3, R0 ;  /* 0x00000003ff007819 */ /* 0x000fe40000011600 */
[----:B------:R-:W-:Y:S02]  /*9800*/  SHF.R.U32.HI R17, RZ, 0x10, R9 ;  /* 0x00000010ff117819 */ /* 0x000fe40000011609 */
[----:B------:R-:W-:-:S02]  /*9810*/  LOP3.LUT R0, R2, R0, RZ, 0x3c, !PT ;  /* 0x0000000002007212 */ /* 0x000fc400078e3cff */
[----:B------:R-:W-:Y:S01]  /*9820*/  SHF.R.U32.HI R9, RZ, 0x10, R11 ;  /* 0x00000010ff097819 */ /* 0x000fe2000001160b */
[----:B------:R-:W-:Y:S01]  /*9830*/  IMAD.MOV.U32 R11, RZ, RZ, R6 ;  /* 0x000000ffff0b7224 */ /* 0x000fe200078e0006 */
[--C-:B------:R-:W-:Y:S01]  /*9840*/  SHF.R.U64 R8, R6, 0x10, R7.reuse ;  /* 0x0000001006087819 */ /* 0x100fe20000001207 */
[----:B------:R-:W-:Y:S01]  /*9850*/  IMAD R0, R51, 0x200, R0 ;  /* 0x0000020033007824 */ /* 0x000fe200078e0200 */
[----:B------:R-:W-:Y:S02]  /*9860*/  SHF.R.U32.HI R6, RZ, 0x10, R7 ;  /* 0x00000010ff067819 */ /* 0x000fe40000011607 */
[----:B------:R-:W-:Y:S02]  /*9870*/  PRMT R24, R18, 0x5410, R15 ;  /* 0x0000541012187816 */ /* 0x000fe4000000000f */
[C---:B------:R-:W-:Y:S02]  /*9880*/  IADD3 R2, R0.reuse, 0x20, RZ ;  /* 0x0000002000027810 */ /* 0x040fe40007ffe0ff */
[----:B------:R-:W-:-:S02]  /*9890*/  @P1 IADD3 R2, R0, -0x20, RZ ;  /* 0xffffffe000021810 */ /* 0x000fc40007ffe0ff */
[----:B------:R-:W-:Y:S02]  /*98a0*/  PRMT R23, R9, 0x5410, R19 ;  /* 0x0000541009177816 */ /* 0x000fe40000000013 */
[----:B------:R-:W-:Y:S02]  /*98b0*/  PRMT R28, R14, 0x5410, R13 ;  /* 0x000054100e1c7816 */ /* 0x000fe4000000000d */
[----:B------:R-:W-:Y:S02]  /*98c0*/  PRMT R29, R17, 0x5410, R16 ;  /* 0x00005410111d7816 */ /* 0x000fe40000000010 */
[----:B------:R-:W-:Y:S02]  /*98d0*/  PRMT R25, R11, 0x5410, R8 ;  /* 0x000054100b197816 */ /* 0x000fe40000000008 */
[----:B------:R-:W-:Y:S02]  /*98e0*/  PRMT R27, R6, 0x5410, R10 ;  /* 0x00005410061b7816 */ /* 0x000fe4000000000a */
[----:B------:R-:W-:-:S02]  /*98f0*/  LEA R18, R0, 0x7100, 0x1 ;  /* 0x0000710000127811 */ /* 0x000fc400078e08ff */
[----:B------:R-:W-:Y:S01]  /*9900*/  LEA R19, R2, 0x7100, 0x1 ;  /* 0x0000710002137811 */ /* 0x000fe200078e08ff */
[----:B------:R-:W-:Y:S05]  /*9910*/  @P0 BRA `(.L_x_106) ;  /* 0x0000053000000947 */ /* 0x000fea0003800000 */
[----:B------:R-:W-:Y:S01]  /*9920*/  ISETP.GE.AND P0, PT, R22, c[0x0][0x27c], PT ;  /* 0x00009f0016007a0c */ /* 0x000fe20003f06270 */
[----:B------:R-:W-:-:S12]  /*9930*/  BSSY B0, `(.L_x_107) ;  /* 0x0000028000007945 */ /* 0x000fd80003800000 */
[----:B------:R-:W-:Y:S05]  /*9940*/  @P0 BRA `(.L_x_108) ;  /* 0x0000026000000947 */ /* 0x000fea0003800000 */
[----:B------:R-:W1:Y:S01]  /*9950*/  LDS.128 R8, [R18] ;  /* 0x0000000012087984 */ /* 0x000e620000000c00 */
[--C-:B------:R-:W-:Y:S02]  /*9960*/  HADD2.F32 R7, -RZ, R20.reuse.H0_H0 ;  /* 0x20000014ff077230 */ /* 0x100fe40000004100 */
[----:B------:R-:W-:Y:S02]  /*9970*/  HADD2.F32 R0, -RZ, R20.H1_H1 ;  /* 0x30000014ff007230 */ /* 0x000fe40000004100 */
[--C-:B------:R-:W-:Y:S02]  /*9980*/  HADD2.F32 R5, -RZ, R24.reuse.H1_H1 ;  /* 0x30000018ff057230 */ /* 0x100fe40000004100 */
[----:B------:R-:W-:Y:S02]  /*9990*/  HADD2.F32 R2, -RZ, R24.H0_H0 ;  /* 0x20000018ff027230 */ /* 0x000fe40000004100 */
[--C-:B-1----:R-:W-:Y:S02]  /*99a0*/  HADD2.F32 R12, -RZ, R8.reuse.H0_H0 ;  /* 0x20000008ff0c7230 */ /* 0x102fe40000004100 */
[----:B------:R-:W-:-:S02]  /*99b0*/  HADD2.F32 R8, -RZ, R8.H1_H1 ;  /* 0x30000008ff087230 */ /* 0x000fc40000004100 */
[--C-:B------:R-:W-:Y:S02]  /*99c0*/  HADD2.F32 R6, -RZ, R9.reuse.H0_H0 ;  /* 0x20000009ff067230 */ /* 0x100fe40000004100 */
[----:B------:R-:W-:Y:S02]  /*99d0*/  HADD2.F32 R9, -RZ, R9.H1_H1 ;  /* 0x30000009ff097230 */ /* 0x000fe40000004100 */
[--C-:B------:R-:W-:Y:S02]  /*99e0*/  HADD2.F32 R14, -RZ, R10.reuse.H0_H0 ;  /* 0x2000000aff0e7230 */ /* 0x100fe40000004100 */
[----:B------:R-:W-:Y:S01]  /*99f0*/  HADD2.F32 R13, -RZ, R10.H1_H1 ;  /* 0x3000000aff0d7230 */ /* 0x000fe20000004100 */
[-C--:B------:R-:W-:Y:S01]  /*9a00*/  FMUL.FTZ R10, R12, R7.reuse ;  /* 0x000000070c0a7220 */ /* 0x080fe20000410000 */
[--C-:B------:R-:W-:Y:S02]  /*9a10*/  HADD2.F32 R16, -RZ, R11.reuse.H0_H0 ;  /* 0x2000000bff107230 */ /* 0x100fe40000004100 */
[----:B------:R-:W-:Y:S01]  /*9a20*/  HADD2.F32 R15, -RZ, R11.H1_H1 ;  /* 0x3000000bff0f7230 */ /* 0x000fe20000004100 */
[----:B------:R-:W-:-:S02]  /*9a30*/  FMUL.FTZ R11, R8, R7 ;  /* 0x00000007080b7220 */ /* 0x000fc40000410000 */
[CC--:B------:R-:W-:Y:S02]  /*9a40*/  FMUL.FTZ R7, R9.reuse, R0.reuse ;  /* 0x0000000009077220 */ /* 0x0c0fe40000410000 */
[----:B------:R-:W-:Y:S02]  /*9a50*/  FMUL.FTZ R0, R6, R0 ;  /* 0x0000000006007220 */ /* 0x000fe40000410000 */
[-C--:B------:R-:W-:Y:S02]  /*9a60*/  FFMA.FTZ R17, R12, R5.reuse, -R11 ;  /* 0x000000050c117223 */ /* 0x080fe4000001080b */
[-C--:B------:R-:W-:Y:S01]  /*9a70*/  FFMA.FTZ R11, R6, R2.reuse, -R7 ;  /* 0x00000002060b7223 */ /* 0x080fe20000010807 */
[--C-:B------:R-:W-:Y:S01]  /*9a80*/  HADD2.F32 R6, -RZ, R23.reuse.H1_H1 ;  /* 0x30000017ff067230 */ /* 0x100fe20000004100 */
[----:B------:R-:W-:Y:S01]  /*9a90*/  FFMA.FTZ R9, R9, R2, R0 ;  /* 0x0000000209097223 */ /* 0x000fe20000010000 */
[----:B------:R-:W-:Y:S01]  /*9aa0*/  HADD2.F32 R0, -RZ, R23.H0_H0 ;  /* 0x20000017ff007230 */ /* 0x000fe20000004100 */
[----:B------:R-:W-:Y:S01]  /*9ab0*/  FFMA.FTZ R12, R8, R5, R10 ;  /* 0x00000005080c7223 */ /* 0x000fe2000001000a */
[--C-:B------:R-:W-:Y:S01]  /*9ac0*/  HADD2.F32 R5, -RZ, R26.reuse.H1_H1 ;  /* 0x3000001aff057230 */ /* 0x100fe20000004100 */
[-C--:B------:R-:W-:Y:S01]  /*9ad0*/  FMUL.FTZ R8, R13, R6.reuse ;  /* 0x000000060d087220 */ /* 0x080fe20000410000 */
[----:B------:R-:W-:Y:S01]  /*9ae0*/  HADD2.F32 R2, -RZ, R26.H0_H0 ;  /* 0x2000001aff027230 */ /* 0x000fe20000004100 */
[----:B------:R-:W-:Y:S01]  /*9af0*/  FMUL.FTZ R7, R14, R6 ;  /* 0x000000060e077220 */ /* 0x000fe20000410000 */
[----:B------:R-:W-:Y:S01]  /*9b00*/  F2FP.PACK_AB R9, R9, R11 ;  /* 0x0000000b0909723e */ /* 0x000fe200000000ff */
[----:B------:R-:W-:-:S02]  /*9b10*/  FMUL.FTZ R6, R15, R0 ;  /* 0x000000000f067220 */ /* 0x000fc40000410000 */
[----:B------:R-:W-:Y:S02]  /*9b20*/  FMUL.FTZ R0, R16, R0 ;  /* 0x0000000010007220 */ /* 0x000fe40000410000 */
[----:B------:R-:W-:Y:S01]  /*9b30*/  FFMA.FTZ R10, R14, R5, -R8 ;  /* 0x000000050e0a7223 */ /* 0x000fe20000010808 */
[----:B------:R-:W-:Y:S01]  /*9b40*/  F2FP.PACK_AB R8, R12, R17 ;  /* 0x000000110c08723e */ /* 0x000fe200000000ff */
[----:B------:R-:W-:Y:S02]  /*9b50*/  FFMA.FTZ R7, R13, R5, R7 ;  /* 0x000000050d077223 */ /* 0x000fe40000010007 */
[-C--:B------:R-:W-:Y:S02]  /*9b60*/  FFMA.FTZ R6, R16, R2.reuse, -R6 ;  /* 0x0000000210067223 */ /* 0x080fe40000010806 */
[----:B------:R-:W-:Y:S01]  /*9b70*/  FFMA.FTZ R0, R15, R2, R0 ;  /* 0x000000020f007223 */ /* 0x000fe20000010000 */
[----:B------:R-:W-:-:S04]  /*9b80*/  F2FP.PACK_AB R10, R7, R10 ;  /* 0x0000000a070a723e */ /* 0x000fc800000000ff */
[----:B------:R-:W-:-:S05]  /*9b90*/  F2FP.PACK_AB R11, R0, R6 ;  /* 0x00000006000b723e */ /* 0x000fca00000000ff */
[----:B------:R1:W-:Y:S02]  /*9ba0*/  STS.128 [R18], R8 ;  /* 0x0000000812007388 */ /* 0x0003e40000000c00 */
.L_x_108:
[----:B------:R-:W-:Y:S05]  /*9bb0*/  BSYNC B0 ;  /* 0x0000000000007941 */ /* 0x000fea0003800000 */
.L_x_107:
[----:B------:R-:W-:-:S04]  /*9bc0*/  IADD3 R0, R22, 0x10, RZ ;  /* 0x0000001016007810 */ /* 0x000fc80007ffe0ff */
[----:B------:R-:W-:-:S13]  /*9bd0*/  ISETP.GE.AND P0, PT, R0, c[0x0][0x27c], PT ;  /* 0x00009f0000007a0c */ /* 0x000fda0003f06270 */
[----:B------:R-:W-:Y:S05]  /*9be0*/  @P0 BRA `(.L_x_106) ;  /* 0x0000026000000947 */ /* 0x000fea0003800000 */
[----:B-1----:R-:W1:Y:S01]  /*9bf0*/  LDS.128 R8, [R19] ;  /* 0x0000000013087984 */ /* 0x002e620000000c00 */
        /* <DEDUP_REMOVED lines=37> */
.L_x_106:
[----:B------:R-:W-:Y:S05]  /*9e50*/  BSYNC B1 ;  /* 0x0000000000017941 */ /* 0x000fea0003800000 */
.L_x_105:
[----:B------:R-:W-:Y:S01]  /*9e60*/  IADD3 R0, R31, 0x20, RZ ;  /* 0x000000201f007810 */ /* 0x000fe20007ffe0ff */
[----:B------:R-:W-:Y:S03]  /*9e70*/  BSSY B1, `(.L_x_109) ;  /* 0x0000056000017945 */ /* 0x000fe60003800000 */
[----:B------:R-:W-:-:S13]  /*9e80*/  ISETP.GE.AND P0, PT, R0, R21, PT ;  /* 0x000000150000720c */ /* 0x000fda0003f06270 */
[----:B------:R-:W-:Y:S05]  /*9e90*/  @P0 BRA `(.L_x_110) ;  /* 0x0000053000000947 */ /* 0x000fea0003800000 */
[----:B------:R-:W-:Y:S01]  /*9ea0*/  ISETP.GE.AND P0, PT, R22, c[0x0][0x27c], PT ;  /* 0x00009f0016007a0c */ /* 0x000fe20003f06270 */
[----:B------:R-:W-:-:S12]  /*9eb0*/  BSSY B0, `(.L_x_111) ;  /* 0x0000028000007945 */ /* 0x000fd80003800000 */
[----:B------:R-:W-:Y:S05]  /*9ec0*/  @P0 BRA `(.L_x_112) ;  /* 0x0000026000000947 */ /* 0x000fea0003800000 */
[----:B-1----:R-:W1:Y:S01]  /*9ed0*/  LDS.128 R8, [R18+0x1000] ;  /* 0x0010000012087984 */ /* 0x002e620000000c00 */
        /* <DEDUP_REMOVED lines=10> */
[C---:B------:R-:W-:Y:S01]  /*9f80*/  FMUL.FTZ R10, R7.reuse, R12 ;  /* 0x0000000c070a7220 */ /* 0x040fe20000410000 */
[--C-:B------:R-:W-:Y:S02]  /*9f90*/  HADD2.F32 R16, -RZ, R11.reuse.H0_H0 ;  /* 0x2000000bff107230 */ /* 0x100fe40000004100 */
[----:B------:R-:W-:Y:S01]  /*9fa0*/  HADD2.F32 R15, -RZ, R11.H1_H1 ;  /* 0x3000000bff0f7230 */ /* 0x000fe20000004100 */
[----:B------:R-:W-:-:S02]  /*9fb0*/  FMUL.FTZ R11, R7, R8 ;  /* 0x00000008070b7220 */ /* 0x000fc40000410000 */
[CC--:B------:R-:W-:Y:S02]  /*9fc0*/  FMUL.FTZ R7, R0.reuse, R9.reuse ;  /* 0x0000000900077220 */ /* 0x0c0fe40000410000 */
[----:B------:R-:W-:Y:S02]  /*9fd0*/  FMUL.FTZ R0, R0, R6 ;  /* 0x0000000600007220 */ /* 0x000fe40000410000 */
[C---:B------:R-:W-:Y:S02]  /*9fe0*/  FFMA.FTZ R17, R5.reuse, R12, -R11 ;  /* 0x0000000c05117223 */ /* 0x040fe4000001080b */
[C---:B------:R-:W-:Y:S01]  /*9ff0*/  FFMA.FTZ R11, R2.reuse, R6, -R7 ;  /* 0x00000006020b7223 */ /* 0x040fe20000010807 */
[--C-:B------:R-:W-:Y:S01]  /*a000*/  HADD2.F32 R6, -RZ, R23.reuse.H1_H1 ;  /* 0x30000017ff067230 */ /* 0x100fe20000004100 */
[----:B------:R-:W-:Y:S01]  /*a010*/  FFMA.FTZ R9, R2, R9, R0 ;  /* 0x0000000902097223 */ /* 0x000fe20000010000 */
[----:B------:R-:W-:Y:S01]  /*a020*/  HADD2.F32 R0, -RZ, R23.H0_H0 ;  /* 0x20000017ff007230 */ /* 0x000fe20000004100 */
[----:B------:R-:W-:Y:S01]  /*a030*/  FFMA.FTZ R12, R5, R8, R10 ;  /* 0x00000008050c7223 */ /* 0x000fe2000001000a */
[--C-:B------:R-:W-:Y:S01]  /*a040*/  HADD2.F32 R5, -RZ, R26.reuse.H1_H1 ;  /* 0x3000001aff057230 */ /* 0x100fe20000004100 */
[C---:B------:R-:W-:Y:S01]  /*a050*/  FMUL.FTZ R8, R6.reuse, R13 ;  /* 0x0000000d06087220 */ /* 0x040fe20000410000 */
[----:B------:R-:W-:Y:S01]  /*a060*/  HADD2.F32 R2, -RZ, R26.H0_H0 ;  /* 0x2000001aff027230 */ /* 0x000fe20000004100 */
[----:B------:R-:W-:Y:S01]  /*a070*/  FMUL.FTZ R7, R6, R14 ;  /* 0x0000000e06077220 */ /* 0x000fe20000410000 */
[----:B------:R-:W-:Y:S01]  /*a080*/  F2FP.PACK_AB R9, R9, R11 ;  /* 0x0000000b0909723e */ /* 0x000fe200000000ff */
[----:B------:R-:W-:-:S02]  /*a090*/  FMUL.FTZ R6, R0, R15 ;  /* 0x0000000f00067220 */ /* 0x000fc40000410000 */
[----:B------:R-:W-:Y:S02]  /*a0a0*/  FMUL.FTZ R0, R0, R16 ;  /* 0x0000001000007220 */ /* 0x000fe40000410000 */
[C---:B------:R-:W-:Y:S01]  /*a0b0*/  FFMA.FTZ R10, R5.reuse, R14, -R8 ;  /* 0x0000000e050a7223 */ /* 0x040fe20000010808 */
[----:B------:R-:W-:Y:S01]  /*a0c0*/  F2FP.PACK_AB R8, R12, R17 ;  /* 0x000000110c08723e */ /* 0x000fe200000000ff */
[----:B------:R-:W-:Y:S02]  /*a0d0*/  FFMA.FTZ R7, R5, R13, R7 ;  /* 0x0000000d05077223 */ /* 0x000fe40000010007 */
[C---:B------:R-:W-:Y:S02]  /*a0e0*/  FFMA.FTZ R6, R2.reuse, R16, -R6 ;  /* 0x0000001002067223 */ /* 0x040fe40000010806 */
[----:B------:R-:W-:Y:S01]  /*a0f0*/  FFMA.FTZ R0, R2, R15, R0 ;  /* 0x0000000f02007223 */ /* 0x000fe20000010000 */
[----:B------:R-:W-:-:S04]  /*a100*/  F2FP.PACK_AB R10, R7, R10 ;  /* 0x0000000a070a723e */ /* 0x000fc800000000ff */
[----:B------:R-:W-:-:S05]  /*a110*/  F2FP.PACK_AB R11, R0, R6 ;  /* 0x00000006000b723e */ /* 0x000fca00000000ff */
[----:B------:R1:W-:Y:S02]  /*a120*/  STS.128 [R18+0x1000], R8 ;  /* 0x0010000812007388 */ /* 0x0003e40000000c00 */
.L_x_112:
[----:B------:R-:W-:Y:S05]  /*a130*/  BSYNC B0 ;  /* 0x0000000000007941 */ /* 0x000fea0003800000 */
.L_x_111:
[----:B------:R-:W-:-:S04]  /*a140*/  IADD3 R0, R22, 0x10, RZ ;  /* 0x0000001016007810 */ /* 0x000fc80007ffe0ff */
[----:B------:R-:W-:-:S13]  /*a150*/  ISETP.GE.AND P0, PT, R0, c[0x0][0x27c], PT ;  /* 0x00009f0000007a0c */ /* 0x000fda0003f06270 */
        /* <DEDUP_REMOVED lines=39> */
.L_x_110:
[----:B------:R-:W-:Y:S05]  /*a3d0*/  BSYNC B1 ;  /* 0x0000000000017941 */ /* 0x000fea0003800000 */
.L_x_109:
        /* <DEDUP_REMOVED lines=45> */
.L_x_116:
[----:B------:R-:W-:Y:S05]  /*a6b0*/  BSYNC B0 ;  /* 0x0000000000007941 */ /* 0x000fea0003800000 */
.L_x_115:
        /* <DEDUP_REMOVED lines=41> */
.L_x_114:
[----:B------:R-:W-:Y:S05]  /*a950*/  BSYNC B1 ;  /* 0x0000000000017941 */ /* 0x000fea0003800000 */
.L_x_113:
[----:B------:R-:W-:-:S04]  /*a960*/  IADD3 R0, R31, 0x60, RZ ;  /* 0x000000601f007810 */ /* 0x000fc80007ffe0ff */
        /* <DEDUP_REMOVED lines=43> */
.L_x_119:
[----:B------:R-:W-:Y:S05]  /*ac20*/  BSYNC B0 ;  /* 0x0000000000007941 */ /* 0x000fea0003800000 */
.L_x_118:
        /* <DEDUP_REMOVED lines=40> */
[----:B------:R1:W-:Y:S01]  /*aeb0*/  STS.128 [R19+0x3000], R8 ;  /* 0x0030000813007388 */ /* 0x0003e20000000c00 */
[----:B------:R-:W-:Y:S05]  /*aec0*/  BRA `(.L_x_117) ;  /* 0x00001a2000007947 */ /* 0x000fea0003800000 */
.L_x_102:
[----:B------:R-:W-:Y:S01]  /*aed0*/  ISETP.GE.AND P0, PT, R2, R23, PT ;  /* 0x000000170200720c */ /* 0x000fe20003f06270 */
[----:B------:R-:W-:Y:S01]  /*aee0*/  BSSY B0, `(.L_x_120) ;  /* 0x000000d000007945 */ /* 0x000fe20003800000 */
[----:B------:R-:W-:Y:S01]  /*aef0*/  CS2R R10, SRZ ;  /* 0x00000000000a7805 */ /* 0x000fe2000001ff00 */
[----:B------:R-:W-:Y:S01]  /*af00*/  CS2R R8, SRZ ;  /* 0x0000000000087805 */ /* 0x000fe2000001ff00 */
[----:B------:R-:W-:Y:S01]  /*af10*/  CS2R R14, SRZ ;  /* 0x00000000000e7805 */ /* 0x000fe2000001ff00 */
[----:B------:R-:W-:-:S08]  /*af20*/  CS2R R12, SRZ ;  /* 0x00000000000c7805 */ /* 0x000fd0000001ff00 */
[----:B------:R-:W-:Y:S05]  /*af30*/  @P0 BRA `(.L_x_121) ;  /* 0x0000007000000947 */ /* 0x000fea0003800000 */
[----:B------:R-:W-:Y:S01]  /*af40*/  ISETP.GE.AND P0, PT, R25, c[0x0][0x27c], PT ;  /* 0x00009f0019007a0c */ /* 0x000fe20003f06270 */
[----:B------:R-:W-:-:S12]  /*af50*/  CS2R R10, SRZ ;  /* 0x00000000000a7805 */ /* 0x000fd8000001ff00 */
[----:B------:R-:W-:Y:S05]  /*af60*/  @P0 BRA `(.L_x_121) ;  /* 0x0000004000000947 */ /* 0x000fea0003800000 */
[----:B------:R-:W-:-:S04]  /*af70*/  IMAD.WIDE R12, R25, 0x2, R18 ;  /* 0x00000002190c7825 */ /* 0x000fc800078e0212 */
[----:B------:R-:W-:Y:S02]  /*af80*/  IMAD.WIDE R8, R25, 0x2, R16 ;  /* 0x0000000219087825 */ /* 0x000fe400078e0210 */
[----:B------:R-:W5:Y:S04]  /*af90*/  LD.E.128 R12, [R12.64] ;  /* 0x0000000a0c0c7980 */ /* 0x000f68000c101d00 */
[----:B------:R-:W5:Y:S02]  /*afa0*/  LD.E.128 R8, [R8.64] ;  /* 0x0000000a08087980 */ /* 0x000f64000c101d00 */
.L_x_121:
[----:B------:R-:W-:Y:S05]  /*afb0*/  BSYNC B0 ;  /* 0x0000000000007941 */ /* 0x000fea0003800000 */
.L_x_120:
[----:B------:R-:W-:Y:S01]  /*afc0*/  IMAD R2, R215, -0x80, R23 ;  /* 0xffffff80d7027824 */ /* 0x000fe200078e0217 */
[----:B------:R-:W-:Y:S01]  /*afd0*/  ISETP.GE.AND P0, PT, R25, c[0x0][0x27c], PT ;  /* 0x00009f0019007a0c */ /* 0x000fe20003f06270 */
[--C-:B-----5:R-:W-:Y:S01]  /*afe0*/  IMAD.MOV.U32 R21, RZ, RZ, R13.reuse ;  /* 0x000000ffff157224 */ /* 0x120fe200078e000d */
[----:B------:R-:W-:Y:S01]  /*aff0*/  SHF.R.U64 R20, R12, 0x10, R13 ;  /* 0x000000100c147819 */ /* 0x000fe2000000120d */
[----:B------:R-:W-:Y:S01]  /*b000*/  IMAD.MOV.U32 R22, RZ, RZ, R12 ;  /* 0x000000ffff167224 */ /* 0x000fe200078e000c */
[----:B------:R-:W-:Y:S01]  /*b010*/  IMNMX R34, R2, 0x80, PT ;  /* 0x0000008002227817 */ /* 0x000fe20003800200 */
[----:B------:R-:W-:Y:S01]  /*b020*/  IMAD.MOV.U32 R18, RZ, RZ, R15 ;  /* 0x000000ffff127224 */ /* 0x000fe200078e000f */
[----:B------:R-:W-:Y:S01]  /*b030*/  SHF.R.U32.HI R17, RZ, 0x10, R13 ;  /* 0x00000010ff117819 */ /* 0x000fe2000001160d */
[----:B------:R-:W-:Y:S01]  /*b040*/  IMAD.MOV.U32 R19, RZ, RZ, R14 ;  /* 0x000000ffff137224 */ /* 0x000fe200078e000e */
[----:B------:R-:W-:Y:S01]  /*b050*/  ISETP.GE.OR P1, PT, R31, R34, P0 ;  /* 0x000000221f00720c */ /* 0x000fe20000726670 */
[----:B------:R-:W-:Y:S01]  /*b060*/  IMAD.MOV.U32 R7, RZ, RZ, R11 ;  /* 0x000000ffff077224 */ /* 0x000fe200078e000b */
[----:B------:R-:W-:Y:S01]  /*b070*/  SHF.R.U64 R16, R14, 0x10, R15 ;  /* 0x000000100e107819 */ /* 0x000fe2000000120f */
[----:B------:R-:W-:Y:S01]  /*b080*/  IMAD.MOV.U32 R14, RZ, RZ, R9 ;  /* 0x000000ffff0e7224 */ /* 0x000fe200078e0009 */
[----:B------:R-:W-:Y:S01]  /*b090*/  SHF.R.U32.HI R13, RZ, 0x10, R15 ;  /* 0x00000010ff0d7819 */ /* 0x000fe2000001160f */
[----:B------:R-:W-:Y:S01]  /*b0a0*/  IMAD.MOV.U32 R15, RZ, RZ, R8 ;  /* 0x000000ffff0f7224 */ /* 0x000fe200078e0008 */
[--C-:B------:R-:W-:Y:S01]  /*b0b0*/  SHF.R.U64 R12, R8, 0x10, R9.reuse ;  /* 0x00000010080c7819 */ /* 0x100fe20000001209 */
[----:B------:R-:W-:Y:S01]  /*b0c0*/  IMAD.MOV.U32 R8, RZ, RZ, R10 ;  /* 0x000000ffff087224 */ /* 0x000fe200078e000a */
[----:B------:R-:W-:Y:S01]  /*b0d0*/  SHF.R.U32.HI R6, RZ, 0x10, R9 ;  /* 0x00000010ff067819 */ /* 0x000fe20000011609 */
[----:B------:R-:W-:-:S04]  /*b0e0*/  DEPBAR.LE SB0, 0x1 ;  /* 0x000080400000791a */ /* 0x000fc80000000000 */
[--C-:B------:R-:W-:Y:S01]  /*b0f0*/  SHF.R.U64 R5, R10, 0x10, R11.reuse ;  /* 0x000000100a057819 */ /* 0x100fe2000000120b */
[----:B------:R-:W-:Y:S01]  /*b100*/  BSSY B0, `(.L_x_122) ;  /* 0x0000063000007945 */ /* 0x000fe20003800000 */
[----:B------:R-:W-:Y:S02]  /*b110*/  SHF.R.U32.HI R0, RZ, 0x10, R11 ;  /* 0x00000010ff007819 */ /* 0x000fe4000001160b */
[----:B------:R-:W-:Y:S02]  /*b120*/  PRMT R36, R22, 0x5410, R14 ;  /* 0x0000541016247816 */ /* 0x000fe4000000000e */
[----:B------:R-:W-:Y:S02]  /*b130*/  PRMT R39, R21, 0x5410, R17 ;  /* 0x0000541015277816 */ /* 0x000fe40000000011 */
[----:B------:R-:W-:Y:S02]  /*b140*/  PRMT R37, R6, 0x5410, R20 ;  /* 0x0000541006257816 */ /* 0x000fe40000000014 */
[----:B------:R-:W-:-:S02]  /*b150*/  PRMT R42, R16, 0x5410, R19 ;  /* 0x00005410102a7816 */ /* 0x000fc40000000013 */
[----:B------:R-:W-:Y:S02]  /*b160*/  PRMT R43, R13, 0x5410, R18 ;  /* 0x000054100d2b7816 */ /* 0x000fe40000000012 */
[----:B------:R-:W-:Y:S02]  /*b170*/  PRMT R35, R12, 0x5410, R15 ;  /* 0x000054100c237816 */ /* 0x000fe4000000000f */
[----:B------:R-:W-:Y:S02]  /*b180*/  PRMT R38, R8, 0x5410, R5 ;  /* 0x0000541008267816 */ /* 0x000fe40000000005 */
[----:B------:R-:W-:Y:S01]  /*b190*/  PRMT R41, R0, 0x5410, R7 ;  /* 0x0000541000297816 */ /* 0x000fe20000000007 */
[----:B------:R-:W-:Y:S06]  /*b1a0*/  BAR.SYNC.DEFER_BLOCKING 0x0 ;  /* 0x0000000000007b1d */ /* 0x000fec0000010000 */
[----:B------:R-:W-:Y:S05]  /*b1b0*/  @P1 BRA `(.L_x_123) ;  /* 0x0000057000001947 */ /* 0x000fea0003800000 */
[----:B------:R-:W-:Y:S02]  /*b1c0*/  SHF.L.U32 R0, R31, 0x6, RZ ;  /* 0x000000061f007819 */ /* 0x000fe400000006ff */
[----:B------:R-:W-:-:S02]  /*b1d0*/  IADD3 R5, R25, c[0x0][0x27c], RZ ;  /* 0x00009f0019057a10 */ /* 0x000fc40007ffe0ff */
[----:B------:R-:W-:Y:S02]  /*b1e0*/  LOP3.LUT R0, R0, 0x1c0, RZ, 0xc0, !PT ;  /* 0x000001c000007812 */ /* 0x000fe400078ec0ff */
[----:B------:R-:W-:Y:S02]  /*b1f0*/  SHF.L.U32 R7, R51, 0x9, RZ ;  /* 0x0000000933077819 */ /* 0x000fe400000006ff */
[C---:B------:R-:W-:Y:S02]  /*b200*/  LOP3.LUT R2, R0.reuse, 0x38, R25, 0xf8, !PT ;  /* 0x0000003800027812 */ /* 0x040fe400078ef819 */
[----:B------:R-:W-:Y:S02]  /*b210*/  SHF.R.U32.HI R6, RZ, 0x3, R0 ;  /* 0x00000003ff067819 */ /* 0x000fe40000011600 */
[----:B------:R-:W-:Y:S02]  /*b220*/  LOP3.LUT R0, R0, 0x38, R5, 0xf8, !PT ;  /* 0x0000003800007812 */ /* 0x000fe400078ef805 */
[----:B------:R-:W-:-:S02]  /*b230*/  LOP3.LUT R2, R7, R2, R6, 0xf6, !PT ;  /* 0x0000000207027212 */ /* 0x000fc400078ef606 */
[----:B------:R-:W-:Y:S01]  /*b240*/  LOP3.LUT R0, R7, R0, R6, 0xf6, !PT ;  /* 0x0000000007007212 */ /* 0x000fe200078ef606 */
[--C-:B------:R-:W-:Y:S01]  /*b250*/  HADD2.F32 R7, -RZ, R35.reuse.H0_H0 ;  /* 0x20000023ff077230 */ /* 0x100fe20000004100 */
[----:B------:R-:W-:Y:S01]  /*b260*/  SHF.L.U32 R28, R2, 0x1, RZ ;  /* 0x00000001021c7819 */ /* 0x000fe200000006ff */
[----:B------:R-:W-:Y:S01]  /*b270*/  HADD2.F32 R2, -RZ, R35.H1_H1 ;  /* 0x30000023ff027230 */ /* 0x000fe20000004100 */
[----:B------:R-:W-:-:S03]  /*b280*/  SHF.L.U32 R26, R0, 0x1, RZ ;  /* 0x00000001001a7819 */ /* 0x000fc600000006ff */
[----:B------:R-:W1:Y:S04]  /*b290*/  LDS.128 R12, [R28+0x7100] ;  /* 0x007100001c0c7984 */ /* 0x000e680000000c00 */
[----:B------:R-:W2:Y:S01]  /*b2a0*/  LDS.128 R8, [R26+0x7100] ;  /* 0x007100001a087984 */ /* 0x000ea20000000c00 */
[--C-:B-1----:R-:W-:Y:S02]  /*b2b0*/  HADD2.F32 R17, -RZ, R13.reuse.H0_H0 ;  /* 0x2000000dff117230 */ /* 0x102fe40000004100 */
[----:B------:R-:W-:Y:S02]  /*b2c0*/  HADD2.F32 R18, -RZ, R13.H1_H1 ;  /* 0x3000000dff127230 */ /* 0x000fe40000004100 */
[----:B--2---:R-:W-:Y:S02]  /*b2d0*/  HADD2.F32 R13, -RZ, R8.H0_H0 ;  /* 0x20000008ff0d7230 */ /* 0x004fe40000004100 */
[----:B------:R-:W-:-:S02]  /*b2e0*/  HADD2.F32 R5, -RZ, R12.H0_H0 ;  /* 0x2000000cff057230 */ /* 0x000fc40000004100 */
[----:B------:R-:W-:Y:S01]  /*b2f0*/  HADD2.F32 R16, -RZ, R12.H1_H1 ;  /* 0x3000000cff107230 */ /* 0x000fe20000004100 */
[-C--:B------:R-:W-:Y:S01]  /*b300*/  FMUL.FTZ R0, R13, R2.reuse ;  /* 0x000000020d007220 */ /* 0x080fe20000410000 */
[--C-:B------:R-:W-:Y:S01]  /*b310*/  HADD2.F32 R20, -RZ, R14.reuse.H0_H0 ;  /* 0x2000000eff147230 */ /* 0x100fe20000004100 */
[C---:B------:R-:W-:Y:S01]  /*b320*/  FMUL.FTZ R6, R5.reuse, R2 ;  /* 0x0000000205067220 */ /* 0x040fe20000410000 */
[----:B------:R-:W-:Y:S02]  /*b330*/  HADD2.F32 R21, -RZ, R14.H1_H1 ;  /* 0x3000000eff157230 */ /* 0x000fe40000004100 */
[----:B------:R-:W-:Y:S02]  /*b340*/  HADD2.F32 R12, -RZ, R36.H0_H0 ;  /* 0x20000024ff0c7230 */ /* 0x000fe40000004100 */
[----:B------:R-:W-:Y:S01]  /*b350*/  HADD2.F32 R14, -RZ, R8.H1_H1 ;  /* 0x30000008ff0e7230 */ /* 0x000fe20000004100 */
[-C--:B------:R-:W-:Y:S01]  /*b360*/  FMUL.FTZ R8, R16, R7.reuse ;  /* 0x0000000710087220 */ /* 0x080fe20000410000 */
[--C-:B------:R-:W-:Y:S01]  /*b370*/  HADD2.F32 R23, -RZ, R15.reuse.H0_H0 ;  /* 0x2000000fff177230 */ /* 0x100fe20000004100 */
[-C--:B------:R-:W-:Y:S01]  /*b380*/  FFMA.FTZ R30, R5, R12.reuse, -R0 ;  /* 0x0000000c051e7223 */ /* 0x080fe20000010800 */
[----:B------:R-:W-:Y:S01]  /*b390*/  HADD2.F32 R24, -RZ, R15.H1_H1 ;  /* 0x3000000fff187230 */ /* 0x000fe20000004100 */
[----:B------:R-:W-:Y:S01]  /*b3a0*/  FMUL.FTZ R5, R14, R7 ;  /* 0x000000070e057220 */ /* 0x000fe20000410000 */
[----:B------:R-:W-:Y:S01]  /*b3b0*/  HADD2.F32 R2, -RZ, R37.H1_H1 ;  /* 0x30000025ff027230 */ /* 0x000fe20000004100 */
[----:B------:R-:W-:Y:S01]  /*b3c0*/  FFMA.FTZ R29, R13, R12, R6 ;  /* 0x0000000c0d1d7223 */ /* 0x000fe20000010006 */
[----:B------:R-:W-:-:S02]  /*b3d0*/  HADD2.F32 R15, -RZ, R9.H0_H0 ;  /* 0x20000009ff0f7230 */ /* 0x000fc40000004100 */
[----:B------:R-:W-:Y:S01]  /*b3e0*/  HADD2.F32 R0, -RZ, R36.H1_H1 ;  /* 0x30000024ff007230 */ /* 0x000fe20000004100 */
[-C--:B------:R-:W-:Y:S01]  /*b3f0*/  FFMA.FTZ R12, R16, R2.reuse, -R5 ;  /* 0x00000002100c7223 */ /* 0x080fe20000010805 */
[----:B------:R-:W-:Y:S01]  /*b400*/  HADD2.F32 R6, -RZ, R39.H0_H0 ;  /* 0x20000027ff067230 */ /* 0x000fe20000004100 */
[----:B------:R-:W-:Y:S01]  /*b410*/  FFMA.FTZ R27, R14, R2, R8 ;  /* 0x000000020e1b7223 */ /* 0x000fe20000010008 */
[----:B------:R-:W-:Y:S01]  /*b420*/  HADD2.F32 R9, -RZ, R9.H1_H1 ;  /* 0x30000009ff097230 */ /* 0x000fe20000004100 */
[-C--:B------:R-:W-:Y:S01]  /*b430*/  FMUL.FTZ R7, R15, R0.reuse ;  /* 0x000000000f077220 */ /* 0x080fe20000410000 */
[----:B------:R-:W-:Y:S01]  /*b440*/  HADD2.F32 R5, -RZ, R37.H0_H0 ;  /* 0x20000025ff057230 */ /* 0x000fe20000004100 */
[C---:B------:R-:W-:Y:S01]  /*b450*/  FMUL.FTZ R8, R17.reuse, R0 ;  /* 0x0000000011087220 */ /* 0x040fe20000410000 */
[----:B------:R-:W-:Y:S01]  /*b460*/  HADD2.F32 R0, -RZ, R39.H1_H1 ;  /* 0x30000027ff007230 */ /* 0x000fe20000004100 */
[----:B------:R-:W-:Y:S01]  /*b470*/  FFMA.FTZ R17, R17, R6, -R7 ;  /* 0x0000000611117223 */ /* 0x000fe20000010807 */
[--C-:B------:R-:W-:Y:S01]  /*b480*/  HADD2.F32 R19, -RZ, R10.reuse.H0_H0 ;  /* 0x2000000aff137230 */ /* 0x100fe20000004100 */
[CC--:B------:R-:W-:Y:S01]  /*b490*/  FMUL.FTZ R7, R9.reuse, R5.reuse ;  /* 0x0000000509077220 */ /* 0x0c0fe20000410000 */
[----:B------:R-:W-:Y:S01]  /*b4a0*/  HADD2.F32 R10, -RZ, R10.H1_H1 ;  /* 0x3000000aff0a7230 */ /* 0x000fe20000004100 */
[C---:B------:R-:W-:Y:S01]  /*b4b0*/  FMUL.FTZ R2, R18.reuse, R5 ;  /* 0x0000000512027220 */ /* 0x040fe20000410000 */
[--C-:B------:R-:W-:Y:S01]  /*b4c0*/  HADD2.F32 R5, -RZ, R38.reuse.H0_H0 ;  /* 0x20000026ff057230 */ /* 0x100fe20000004100 */
[-C--:B------:R-:W-:Y:S01]  /*b4d0*/  FFMA.FTZ R13, R18, R0.reuse, -R7 ;  /* 0x00000000120d7223 */ /* 0x080fe20000010807 */
[--C-:B------:R-:W-:Y:S01]  /*b4e0*/  HADD2.F32 R22, -RZ, R11.reuse.H0_H0 ;  /* 0x2000000bff167230 */ /* 0x100fe20000004100 */
[----:B------:R-:W-:Y:S01]  /*b4f0*/  FFMA.FTZ R9, R9, R0, R2 ;  /* 0x0000000009097223 */ /* 0x000fe20000010002 */
[----:B------:R-:W-:Y:S01]  /*b500*/  HADD2.F32 R0, -RZ, R38.H1_H1 ;  /* 0x30000026ff007230 */ /* 0x000fe20000004100 */
[----:B------:R-:W-:Y:S01]  /*b510*/  FFMA.FTZ R16, R15, R6, R8 ;  /* 0x000000060f107223 */ /* 0x000fe20000010008 */
[--C-:B------:R-:W-:Y:S01]  /*b520*/  HADD2.F32 R2, -RZ, R42.reuse.H1_H1 ;  /* 0x3000002aff027230 */ /* 0x100fe20000004100 */
[-C--:B------:R-:W-:Y:S01]  /*b530*/  FMUL.FTZ R8, R19, R5.reuse ;  /* 0x0000000513087220 */ /* 0x080fe20000410000 */
[----:B------:R-:W-:Y:S01]  /*b540*/  HADD2.F32 R6, -RZ, R42.H0_H0 ;  /* 0x2000002aff067230 */ /* 0x000fe20000004100 */
[----:B------:R-:W-:Y:S01]  /*b550*/  FMUL.FTZ R7, R20, R5 ;  /* 0x0000000514077220 */ /* 0x000fe20000410000 */
[----:B------:R-:W-:Y:S01]  /*b560*/  HADD2.F32 R11, -RZ, R11.H1_H1 ;  /* 0x3000000bff0b7230 */ /* 0x000fe20000004100 */
[----:B------:R-:W-:Y:S01]  /*b570*/  FMUL.FTZ R5, R10, R0 ;  /* 0x000000000a057220 */ /* 0x000fe20000410000 */
[----:B------:R-:W-:Y:S01]  /*b580*/  F2FP.PACK_AB R12, R12, R30 ;  /* 0x0000001e0c0c723e */ /* 0x000fe200000000ff */
[----:B------:R-:W-:Y:S01]  /*b590*/  FMUL.FTZ R0, R21, R0 ;  /* 0x0000000015007220 */ /* 0x000fe20000410000 */
[----:B------:R-:W-:Y:S01]  /*b5a0*/  F2FP.PACK_AB R13, R13, R17 ;  /* 0x000000110d0d723e */ /* 0x000fe200000000ff */
[----:B------:R-:W-:Y:S01]  /*b5b0*/  FFMA.FTZ R20, R20, R2, -R8 ;  /* 0x0000000214147223 */ /* 0x000fe20000010808 */
[----:B------:R-:W-:Y:S01]  /*b5c0*/  F2FP.PACK_AB R9, R9, R16 ;  /* 0x000000100909723e */ /* 0x000fe200000000ff */
[----:B------:R-:W-:Y:S01]  /*b5d0*/  FFMA.FTZ R19, R19, R2, R7 ;  /* 0x0000000213137223 */ /* 0x000fe20000010007 */
[--C-:B------:R-:W-:Y:S01]  /*b5e0*/  HADD2.F32 R2, -RZ, R41.reuse.H1_H1 ;  /* 0x30000029ff027230 */ /* 0x100fe20000004100 */
[-C--:B------:R-:W-:Y:S01]  /*b5f0*/  FFMA.FTZ R10, R10, R6.reuse, R0 ;  /* 0x000000060a0a7223 */ /* 0x080fe20000010000 */
[----:B------:R-:W-:Y:S01]  /*b600*/  HADD2.F32 R0, -RZ, R41.H0_H0 ;  /* 0x20000029ff007230 */ /* 0x000fe20000004100 */
[----:B------:R-:W-:Y:S01]  /*b610*/  FFMA.FTZ R14, R21, R6, -R5 ;  /* 0x00000006150e7223 */ /* 0x000fe20000010805 */
[--C-:B------:R-:W-:Y:S01]  /*b620*/  HADD2.F32 R6, -RZ, R43.reuse.H1_H1 ;  /* 0x3000002bff067230 */ /* 0x100fe20000004100 */
[-C--:B------:R-:W-:Y:S01]  /*b630*/  FMUL.FTZ R8, R22, R2.reuse ;  /* 0x0000000216087220 */ /* 0x080fe20000410000 */
[----:B------:R-:W-:Y:S01]  /*b640*/  HADD2.F32 R5, -RZ, R43.H0_H0 ;  /* 0x2000002bff057230 */ /* 0x000fe20000004100 */
[----:B------:R-:W-:Y:S01]  /*b650*/  FMUL.FTZ R7, R23, R2 ;  /* 0x0000000217077220 */ /* 0x000fe20000410000 */
[----:B------:R-:W-:Y:S01]  /*b660*/  F2FP.PACK_AB R14, R14, R20 ;  /* 0x000000140e0e723e */ /* 0x000fe200000000ff */
[-C--:B------:R-:W-:Y:S01]  /*b670*/  FMUL.FTZ R2, R11, R0.reuse ;  /* 0x000000000b027220 */ /* 0x080fe20000410000 */
[----:B------:R-:W-:Y:S01]  /*b680*/  F2FP.PACK_AB R10, R10, R19 ;  /* 0x000000130a0a723e */ /* 0x000fe200000000ff */
[----:B------:R-:W-:-:S02]  /*b690*/  FMUL.FTZ R0, R24, R0 ;  /* 0x0000000018007220 */ /* 0x000fc40000410000 */
[-C--:B------:R-:W-:Y:S01]  /*b6a0*/  FFMA.FTZ R15, R23, R6.reuse, -R8 ;  /* 0x00000006170f7223 */ /* 0x080fe20000010808 */
[----:B------:R-:W-:Y:S01]  /*b6b0*/  F2FP.PACK_AB R8, R27, R29 ;  /* 0x0000001d1b08723e */ /* 0x000fe200000000ff */
[-C--:B------:R-:W-:Y:S02]  /*b6c0*/  FFMA.FTZ R2, R24, R5.reuse, -R2 ;  /* 0x0000000518027223 */ /* 0x080fe40000010802 */
[----:B------:R-:W-:Y:S02]  /*b6d0*/  FFMA.FTZ R7, R22, R6, R7 ;  /* 0x0000000616077223 */ /* 0x000fe40000010007 */
[----:B------:R-:W-:Y:S01]  /*b6e0*/  FFMA.FTZ R0, R11, R5, R0 ;  /* 0x000000050b007223 */ /* 0x000fe20000010000 */
[----:B------:R-:W-:-:S04]  /*b6f0*/  F2FP.PACK_AB R15, R2, R15 ;  /* 0x0000000f020f723e */ /* 0x000fc800000000ff */
[----:B------:R-:W-:Y:S01]  /*b700*/  F2FP.PACK_AB R11, R0, R7 ;  /* 0x00000007000b723e */ /* 0x000fe200000000ff */
[----:B------:R1:W-:Y:S04]  /*b710*/  STS.128 [R28+0x7100], R12 ;  /* 0x0071000c1c007388 */ /* 0x0003e80000000c00 */
[----:B------:R1:W-:Y:S02]  /*b720*/  STS.128 [R26+0x7100], R8 ;  /* 0x007100081a007388 */ /* 0x0003e40000000c00 */
.L_x_123:
[----:B------:R-:W-:Y:S05]  /*b730*/  BSYNC B0 ;  /* 0x0000000000007941 */ /* 0x000fea0003800000 */
.L_x_122:
[----:B------:R-:W-:Y:S01]  /*b740*/  IADD3 R0, R31, 0x20, RZ ;  /* 0x000000201f007810 */ /* 0x000fe20007ffe0ff */
[----:B------:R-:W-:Y:S03]  /*b750*/  BSSY B0, `(.L_x_124) ;  /* 0x000005d000007945 */ /* 0x000fe60003800000 */
[----:B------:R-:W-:-:S13]  /*b760*/  ISETP.GE.OR P1, PT, R0, R34, P0 ;  /* 0x000000220000720c */ /* 0x000fda0000726670 */
[----:B------:R-:W-:Y:S05]  /*b770*/  @P1 BRA `(.L_x_125) ;  /* 0x000005a000001947 */ /* 0x000fea0003800000 */
[----:B------:R-:W-:Y:S02]  /*b780*/  SHF.R.S32.HI R2, RZ, 0x1f, R0 ;  /* 0x0000001fff027819 */ /* 0x000fe40000011400 */
[----:B------:R-:W-:Y:S02]  /*b790*/  SHF.L.U32 R5, R0, 0x6, RZ ;  /* 0x0000000600057819 */ /* 0x000fe400000006ff */
[----:B------:R-:W-:Y:S02]  /*b7a0*/  LEA.HI R2, R2, R0, RZ, 0x3 ;  /* 0x0000000002027211 */ /* 0x000fe400078f18ff */
[----:B------:R-:W-:Y:S02]  /*b7b0*/  LOP3.LUT R0, R5, 0x1c0, RZ, 0xc0, !PT ;  /* 0x000001c005007812 */ /* 0x000fe400078ec0ff */
[----:B------:R-:W-:Y:S02]  /*b7c0*/  SHF.L.U32 R2, R2, 0x6, RZ ;  /* 0x0000000602027819 */ /* 0x000fe400000006ff */
[----:B------:R-:W-:-:S02]  /*b7d0*/  IADD3 R6, R25, c[0x0][0x27c], RZ ;  /* 0x00009f0019067a10 */ /* 0x000fc40007ffe0ff */
[----:B------:R-:W-:Y:S02]  /*b7e0*/  LOP3.LUT R5, R0, 0x38, R25, 0xf8, !PT ;  /* 0x0000003800057812 */ /* 0x000fe400078ef819 */
[----:B------:R-:W-:Y:S02]  /*b7f0*/  SHF.R.U32.HI R7, RZ, 0x3, R0 ;  /* 0x00000003ff077819 */ /* 0x000fe40000011600 */
[----:B------:R-:W-:Y:S02]  /*b800*/  LOP3.LUT R2, R2, 0xfffffe00, RZ, 0xc0, !PT ;  /* 0xfffffe0002027812 */ /* 0x000fe400078ec0ff */
[----:B------:R-:W-:Y:S02]  /*b810*/  LOP3.LUT R0, R0, 0x38, R6, 0xf8, !PT ;  /* 0x0000003800007812 */ /* 0x000fe400078ef806 */
[C-C-:B------:R-:W-:Y:S02]  /*b820*/  LOP3.LUT R5, R2.reuse, R5, R7.reuse, 0xf6, !PT ;  /* 0x0000000502057212 */ /* 0x140fe400078ef607 */
[----:B------:R-:W-:Y:S01]  /*b830*/  LOP3.LUT R2, R2, R0, R7, 0xf6, !PT ;  /* 0x0000000002027212 */ /* 0x000fe200078ef607 */
[----:B------:R-:W-:Y:S01]  /*b840*/  HADD2.F32 R7, -RZ, R35.H0_H0 ;  /* 0x20000023ff077230 */ /* 0x000fe20000004100 */
[----:B-1----:R-:W-:-:S02]  /*b850*/  SHF.L.U32 R28, R5, 0x1, RZ ;  /* 0x00000001051c7819 */ /* 0x002fc400000006ff */
[----:B------:R-:W-:Y:S01]  /*b860*/  SHF.L.U32 R26, R2, 0x1, RZ ;  /* 0x00000001021a7819 */ /* 0x000fe200000006ff */
[----:B------:R-:W-:Y:S02]  /*b870*/  HADD2.F32 R2, -RZ, R35.H1_H1 ;  /* 0x30000023ff027230 */ /* 0x000fe40000004100 */
[----:B------:R-:W1:Y:S04]  /*b880*/  LDS.128 R12, [R28+0x7100] ;  /* 0x007100001c0c7984 */ /* 0x000e680000000c00 */
[----:B------:R-:W2:Y:S01]  /*b890*/  LDS.128 R8, [R26+0x7100] ;  /* 0x007100001a087984 */ /* 0x000ea20000000c00 */
[--C-:B-1----:R-:W-:Y:S02]  /*b8a0*/  HADD2.F32 R17, -RZ, R13.reuse.H0_H0 ;  /* 0x2000000dff117230 */ /* 0x102fe40000004100 */
[----:B------:R-:W-:-:S02]  /*b8b0*/  HADD2.F32 R18, -RZ, R13.H1_H1 ;  /* 0x3000000dff127230 */ /* 0x000fc40000004100 */
[----:B--2---:R-:W-:Y:S02]  /*b8c0*/  HADD2.F32 R13, -RZ, R8.H0_H0 ;  /* 0x20000008ff0d7230 */ /* 0x004fe40000004100 */
[--C-:B------:R-:W-:Y:S02]  /*b8d0*/  HADD2.F32 R5, -RZ, R12.reuse.H0_H0 ;  /* 0x2000000cff057230 */ /* 0x100fe40000004100 */
[----:B------:R-:W-:Y:S01]  /*b8e0*/  HADD2.F32 R16, -RZ, R12.H1_H1 ;  /* 0x3000000cff107230 */ /* 0x000fe20000004100 */
[C---:B------:R-:W-:Y:S01]  /*b8f0*/  FMUL.FTZ R0, R2.reuse, R13 ;  /* 0x0000000d02007220 */ /* 0x040fe20000410000 */
[--C-:B------:R-:W-:Y:S01]  /*b900*/  HADD2.F32 R20, -RZ, R14.reuse.H0_H0 ;  /* 0x2000000eff147230 */ /* 0x100fe20000004100 */
[----:B------:R-:W-:Y:S01]  /*b910*/  FMUL.FTZ R6, R2, R5 ;  /* 0x0000000502067220 */ /* 0x000fe20000410000 */
[----:B------:R-:W-:Y:S02]  /*b920*/  HADD2.F32 R21, -RZ, R14.H1_H1 ;  /* 0x3000000eff157230 */ /* 0x000fe40000004100 */
[----:B------:R-:W-:-:S02]  /*b930*/  HADD2.F32 R12, -RZ, R36.H0_H0 ;  /* 0x20000024ff0c7230 */ /* 0x000fc40000004100 */
[----:B------:R-:W-:Y:S01]  /*b940*/  HADD2.F32 R14, -RZ, R8.H1_H1 ;  /* 0x30000008ff0e7230 */ /* 0x000fe20000004100 */
[C---:B------:R-:W-:Y:S01]  /*b950*/  FMUL.FTZ R8, R7.reuse, R16 ;  /* 0x0000001007087220 */ /* 0x040fe20000410000 */
[--C-:B------:R-:W-:Y:S01]  /*b960*/  HADD2.F32 R23, -RZ, R15.reuse.H0_H0 ;  /* 0x2000000fff177230 */ /* 0x100fe20000004100 */
[C---:B------:R-:W-:Y:S01]  /*b970*/  FFMA.FTZ R30, R12.reuse, R5, -R0 ;  /* 0x000000050c1e7223 */ /* 0x040fe20000010800 */
[----:B------:R-:W-:Y:S01]  /*b980*/  HADD2.F32 R24, -RZ, R15.H1_H1 ;  /* 0x3000000fff187230 */ /* 0x000fe20000004100 */
[----:B------:R-:W-:Y:S01]  /*b990*/  FMUL.FTZ R5, R7, R14 ;  /* 0x0000000e07057220 */ /* 0x000fe20000410000 */
[----:B------:R-:W-:Y:S01]  /*b9a0*/  HADD2.F32 R2, -RZ, R37.H1_H1 ;  /* 0x30000025ff027230 */ /* 0x000fe20000004100 */
[----:B------:R-:W-:Y:S01]  /*b9b0*/  FFMA.FTZ R29, R12, R13, R6 ;  /* 0x0000000d0c1d7223 */ /* 0x000fe20000010006 */
[----:B------:R-:W-:Y:S02]  /*b9c0*/  HADD2.F32 R15, -RZ, R9.H0_H0 ;  /* 0x20000009ff0f7230 */ /* 0x000fe40000004100 */
[----:B------:R-:W-:Y:S01]  /*b9d0*/  HADD2.F32 R0, -RZ, R36.H1_H1 ;  /* 0x30000024ff007230 */ /* 0x000fe20000004100 */
[C---:B------:R-:W-:Y:S01]  /*b9e0*/  FFMA.FTZ R12, R2.reuse, R16, -R5 ;  /* 0x00000010020c7223 */ /* 0x040fe20000010805 */
[----:B------:R-:W-:Y:S01]  /*b9f0*/  HADD2.F32 R6, -RZ, R39.H0_H0 ;  /* 0x20000027ff067230 */ /* 0x000fe20000004100 */
[----:B------:R-:W-:Y:S01]  /*ba00*/  FFMA.FTZ R27, R2, R14, R8 ;  /* 0x0000000e021b7223 */ /* 0x000fe20000010008 */
[----:B------:R-:W-:Y:S01]  /*ba10*/  HADD2.F32 R9, -RZ, R9.H1_H1 ;  /* 0x30000009ff097230 */ /* 0x000fe20000004100 */
[C---:B------:R-:W-:Y:S01]  /*ba20*/  FMUL.FTZ R7, R0.reuse, R15 ;  /* 0x0000000f00077220 */ /* 0x040fe20000410000 */
[----:B------:R-:W-:Y:S01]  /*ba30*/  HADD2.F32 R5, -RZ, R37.H0_H0 ;  /* 0x20000025ff057230 */ /* 0x000fe20000004100 */
[-C--:B------:R-:W-:Y:S01]  /*ba40*/  FMUL.FTZ R8, R0, R17.reuse ;  /* 0x0000001100087220 */ /* 0x080fe20000410000 */
[----:B------:R-:W-:Y:S01]  /*ba50*/  HADD2.F32 R0, -RZ, R39.H1_H1 ;  /* 0x30000027ff007230 */ /* 0x000fe20000004100 */
[----:B------:R-:W-:Y:S01]  /*ba60*/  FFMA.FTZ R17, R6, R17, -R7 ;  /* 0x0000001106117223 */ /* 0x000fe20000010807 */
[--C-:B------:R-:W-:Y:S01]  /*ba70*/  HADD2.F32 R19, -RZ, R10.reuse.H0_H0 ;  /* 0x2000000aff137230 */ /* 0x100fe20000004100 */
[CC--:B------:R-:W-:Y:S01]  /*ba80*/  FMUL.FTZ R7, R5.reuse, R9.reuse ;  /* 0x0000000905077220 */ /* 0x0c0fe20000410000 */
[----:B------:R-:W-:Y:S01]  /*ba90*/  HADD2.F32 R10, -RZ, R10.H1_H1 ;  /* 0x3000000aff0a7230 */ /* 0x000fe20000004100 */
[-C--:B------:R-:W-:Y:S01]  /*baa0*/  FMUL.FTZ R2, R5, R18.reuse ;  /* 0x0000001205027220 */ /* 0x080fe20000410000 */
[--C-:B------:R-:W-:Y:S01]  /*bab0*/  HADD2.F32 R5, -RZ, R38.reuse.H0_H0 ;  /* 0x20000026ff057230 */ /* 0x100fe20000004100 */
[C---:B------:R-:W-:Y:S01]  /*bac0*/  FFMA.FTZ R13, R0.reuse, R18, -R7 ;  /* 0x00000012000d7223 */ /* 0x040fe20000010807 */
[--C-:B------:R-:W-:Y:S01]  /*bad0*/  HADD2.F32 R22, -RZ, R11.reuse.H0_H0 ;  /* 0x2000000bff167230 */ /* 0x100fe20000004100 */
[----:B------:R-:W-:Y:S01]  /*bae0*/  FFMA.FTZ R9, R0, R9, R2 ;  /* 0x0000000900097223 */ /* 0x000fe20000010002 */
[----:B------:R-:W-:Y:S01]  /*baf0*/  HADD2.F32 R0, -RZ, R38.H1_H1 ;  /* 0x30000026ff007230 */ /* 0x000fe20000004100 */
[----:B------:R-:W-:Y:S01]  /*bb00*/  FFMA.FTZ R16, R6, R15, R8 ;  /* 0x0000000f06107223 */ /* 0x000fe20000010008 */
[--C-:B------:R-:W-:Y:S01]  /*bb10*/  HADD2.F32 R2, -RZ, R42.reuse.H1_H1 ;  /* 0x3000002aff027230 */ /* 0x100fe20000004100 */
[C---:B------:R-:W-:Y:S01]  /*bb20*/  FMUL.FTZ R8, R5.reuse, R19 ;  /* 0x0000001305087220 */ /* 0x040fe20000410000 */
[----:B------:R-:W-:Y:S01]  /*bb30*/  HADD2.F32 R6, -RZ, R42.H0_H0 ;  /* 0x2000002aff067230 */ /* 0x000fe20000004100 */
[----:B------:R-:W-:Y:S01]  /*bb40*/  FMUL.FTZ R7, R5, R20 ;  /* 0x0000001405077220 */ /* 0x000fe20000410000 */
[----:B------:R-:W-:Y:S01]  /*bb50*/  HADD2.F32 R11, -RZ, R11.H1_H1 ;  /* 0x3000000bff0b7230 */ /* 0x000fe20000004100 */
[----:B------:R-:W-:Y:S01]  /*bb60*/  FMUL.FTZ R5, R0, R10 ;  /* 0x0000000a00057220 */ /* 0x000fe20000410000 */
[----:B------:R-:W-:Y:S01]  /*bb70*/  F2FP.PACK_AB R12, R12, R30 ;  /* 0x0000001e0c0c723e */ /* 0x000fe200000000ff */
[----:B------:R-:W-:Y:S01]  /*bb80*/  FMUL.FTZ R0, R0, R21 ;  /* 0x0000001500007220 */ /* 0x000fe20000410000 */
[----:B------:R-:W-:Y:S01]  /*bb90*/  F2FP.PACK_AB R13, R13, R17 ;  /* 0x000000110d0d723e */ /* 0x000fe200000000ff */
[C---:B------:R-:W-:Y:S01]  /*bba0*/  FFMA.FTZ R20, R2.reuse, R20, -R8 ;  /* 0x0000001402147223 */ /* 0x040fe20000010808 */
[----:B------:R-:W-:Y:S01]  /*bbb0*/  F2FP.PACK_AB R9, R9, R16 ;  /* 0x000000100909723e */ /* 0x000fe200000000ff */
[----:B------:R-:W-:Y:S01]  /*bbc0*/  FFMA.FTZ R19, R2, R19, R7 ;  /* 0x0000001302137223 */ /* 0x000fe20000010007 */
[--C-:B------:R-:W-:Y:S01]  /*bbd0*/  HADD2.F32 R2, -RZ, R41.reuse.H1_H1 ;  /* 0x30000029ff027230 */ /* 0x100fe20000004100 */
[C---:B------:R-:W-:Y:S01]  /*bbe0*/  FFMA.FTZ R10, R6.reuse, R10, R0 ;  /* 0x0000000a060a7223 */ /* 0x040fe20000010000 */
[----:B------:R-:W-:Y:S01]  /*bbf0*/  HADD2.F32 R0, -RZ, R41.H0_H0 ;  /* 0x20000029ff007230 */ /* 0x000fe20000004100 */
[----:B------:R-:W-:Y:S01]  /*bc00*/  FFMA.FTZ R14, R6, R21, -R5 ;  /* 0x00000015060e7223 */ /* 0x000fe20000010805 */
[--C-:B------:R-:W-:Y:S01]  /*bc10*/  HADD2.F32 R6, -RZ, R43.reuse.H1_H1 ;  /* 0x3000002bff067230 */ /* 0x100fe20000004100 */
[C---:B------:R-:W-:Y:S01]  /*bc20*/  FMUL.FTZ R8, R2.reuse, R22 ;  /* 0x0000001602087220 */ /* 0x040fe20000410000 */
[----:B------:R-:W-:Y:S01]  /*bc30*/  HADD2.F32 R5, -RZ, R43.H0_H0 ;  /* 0x2000002bff057230 */ /* 0x000fe20000004100 */
[----:B------:R-:W-:Y:S01]  /*bc40*/  FMUL.FTZ R7, R2, R23 ;  /* 0x0000001702077220 */ /* 0x000fe20000410000 */
[----:B------:R-:W-:Y:S01]  /*bc50*/  F2FP.PACK_AB R14, R14, R20 ;  /* 0x000000140e0e723e */ /* 0x000fe200000000ff */
[----:B------:R-:W-:Y:S01]  /*bc60*/  FMUL.FTZ R2, R0, R11 ;  /* 0x0000000b00027220 */ /* 0x000fe20000410000 */
[----:B------:R-:W-:Y:S01]  /*bc70*/  F2FP.PACK_AB R10, R10, R19 ;  /* 0x000000130a0a723e */ /* 0x000fe200000000ff */
[----:B------:R-:W-:-:S02]  /*bc80*/  FMUL.FTZ R0, R0, R24 ;  /* 0x0000001800007220 */ /* 0x000fc40000410000 */
[C---:B------:R-:W-:Y:S01]  /*bc90*/  FFMA.FTZ R15, R6.reuse, R23, -R8 ;  /* 0x00000017060f7223 */ /* 0x040fe20000010808 */
[----:B------:R-:W-:Y:S01]  /*bca0*/  F2FP.PACK_AB R8, R27, R29 ;  /* 0x0000001d1b08723e */ /* 0x000fe200000000ff */
[C---:B------:R-:W-:Y:S02]  /*bcb0*/  FFMA.FTZ R2, R5.reuse, R24, -R2 ;  /* 0x0000001805027223 */ /* 0x040fe40000010802 */
[----:B------:R-:W-:Y:S02]  /*bcc0*/  FFMA.FTZ R7, R6, R22, R7 ;  /* 0x0000001606077223 */ /* 0x000fe40000010007 */
[----:B------:R-:W-:Y:S01]  /*bcd0*/  FFMA.FTZ R0, R5, R11, R0 ;  /* 0x0000000b05007223 */ /* 0x000fe20000010000 */
[----:B------:R-:W-:-:S04]  /*bce0*/  F2FP.PACK_AB R15, R2, R15 ;  /* 0x0000000f020f723e */ /* 0x000fc800000000ff */
[----:B------:R-:W-:Y:S01]  /*bcf0*/  F2FP.PACK_AB R11, R0, R7 ;  /* 0x00000007000b723e */ /* 0x000fe200000000ff */
[----:B------:R1:W-:Y:S04]  /*bd00*/  STS.128 [R28+0x7100], R12 ;  /* 0x0071000c1c007388 */ /* 0x0003e80000000c00 */
[----:B------:R1:W-:Y:S02]  /*bd10*/  STS.128 [R26+0x7100], R8 ;  /* 0x007100081a007388 */ /* 0x0003e40000000c00 */
.L_x_125:
[----:B------:R-:W-:Y:S05]  /*bd20*/  BSYNC B0 ;  /* 0x0000000000007941 */ /* 0x000fea0003800000 */
.L_x_124:
        /* <DEDUP_REMOVED lines=94> */
.L_x_127:
[----:B------:R-:W-:Y:S05]  /*c310*/  BSYNC B0 ;  /* 0x0000000000007941 */ /* 0x000fea0003800000 */
.L_x_126:
[----:B------:R-:W-:-:S04]  /*c320*/  IADD3 R0, R31, 0x60, RZ ;  /* 0x000000601f007810 */ /* 0x000fc80007ffe0ff */
        /* <DEDUP_REMOVED lines=15> */
[----:B------:R-:W-:-:S02]  /*c420*/  SHF.L.U32 R27, R5, 0x1, RZ ;  /* 0x00000001051b7819 */ /* 0x000fc400000006ff */
[----:B-1----:R-:W-:Y:S01]  /*c430*/  SHF.L.U32 R26, R2, 0x1, RZ ;  /* 0x00000001021a7819 */ /* 0x002fe200000006ff */
        /* <DEDUP_REMOVED lines=75> */
.L_x_117:
[----:B------:R-:W-:Y:S05]  /*c8f0*/  BSYNC B2 ;  /* 0x0000000000027941 */ /* 0x000fea0003800000 */
.L_x_101:
[----:B------:R-:W-:Y:S01]  /*c900*/  SHF.L.U32 R0, R46, 0x6, RZ ;  /* 0x000000062e007819 */ /* 0x000fe200000006ff */
[----:B------:R-:W-:Y:S01]  /*c910*/  IMAD R2, R49, c[0x0][0x208], RZ ;  /* 0x0000820031027a24 */ /* 0x000fe200078e02ff */
[----:B-1----:R-:W-:Y:S01]  /*c920*/  SHF.R.S32.HI R11, RZ, 0x4, R50 ;  /* 0x00000004ff0b7819 */ /* 0x002fe20000011432 */
[----:B---3--:R-:W-:Y:S01]  /*c930*/  IMAD.WIDE.U32 R6, R45, c[0x0][0x208], RZ ;  /* 0x000082002d067a25 */ /* 0x008fe200078e00ff */
[----:B------:R-:W-:Y:S01]  /*c940*/  SHF.L.U32 R9, R44, 0x3, RZ ;  /* 0x000000032c097819 */ /* 0x000fe200000006ff */
[----:B------:R-:W-:-:S04]  /*c950*/  DEPBAR.LE SB0, 0x0 ;  /* 0x000080000000791a */ /* 0x000fc80000000000 */
[----:B------:R-:W-:Y:S01]  /*c960*/  LOP3.LUT R0, R0, 0x1c0, RZ, 0xc0, !PT ;  /* 0x000001c000007812 */ /* 0x000fe200078ec0ff */
[----:B------:R-:W-:Y:S01]  /*c970*/  IMAD R8, R45, c[0x0][0x20c], R2 ;  /* 0x000083002d087a24 */ /* 0x000fe200078e0202 */
[----:B------:R-:W-:Y:S02]  /*c980*/  LEA.HI R5, R50, R11, RZ, 0x1 ;  /* 0x0000000b32057211 */ /* 0x000fe400078f08ff */
[----:B------:R-:W-:Y:S02]  /*c990*/  LOP3.LUT R9, R0, 0x8, R9, 0xf8, !PT ;  /* 0x0000000800097812 */ /* 0x000fe400078ef809 */
[----:B------:R-:W-:Y:S02]  /*c9a0*/  LOP3.LUT R5, R5, 0xfffffffe, RZ, 0xc0, !PT ;  /* 0xfffffffe05057812 */ /* 0x000fe400078ec0ff */
[----:B------:R-:W-:Y:S02]  /*c9b0*/  SHF.R.U32.HI R0, RZ, 0x3, R0 ;  /* 0x00000003ff007819 */ /* 0x000fe40000011600 */
[----:B------:R-:W-:-:S02]  /*c9c0*/  IADD3 R2, R11, -R5, RZ ;  /* 0x800000050b027210 */ /* 0x000fc40007ffe0ff */
[----:B------:R-:W-:Y:S02]  /*c9d0*/  LOP3.LUT R0, R9, R0, RZ, 0x3c, !PT ;  /* 0x0000000009007212 */ /* 0x000fe400078e3cff */
[----:B------:R-:W-:Y:S02]  /*c9e0*/  LOP3.LUT P2, RZ, R46, 0x2, RZ, 0xc0, !PT ;  /* 0x000000022eff7812 */ /* 0x000fe4000784c0ff */
[----:B------:R-:W-:Y:S02]  /*c9f0*/  LEA R0, R2, R0, 0x9 ;  /* 0x0000000002007211 */ /* 0x000fe400078e48ff */
[----:B------:R-:W-:Y:S02]  /*ca00*/  SHF.L.U32 R10, R47, 0x6, RZ ;  /* 0x000000062f0a7819 */ /* 0x000fe400000006ff */
[----:B------:R-:W-:Y:S01]  /*ca10*/  SHF.L.U32 R119, R0, 0x1, RZ ;  /* 0x0000000100777819 */ /* 0x000fe200000006ff */
[----:B------:R-:W-:Y:S01]  /*ca20*/  BAR.SYNC.DEFER_BLOCKING 0x0 ;  /* 0x0000000000007b1d */ /* 0x000fe20000010000 */
[----:B------:R-:W-:-:S02]  /*ca30*/  IADD3 R9, R7, R8, RZ ;  /* 0x0000000807097210 */ /* 0x000fc40007ffe0ff */
[----:B------:R-:W-:Y:S02]  /*ca40*/  LOP3.LUT R5, R10, 0x1c0, RZ, 0xc0, !PT ;  /* 0x000001c00a057812 */ /* 0x000fe400078ec0ff */
[----:B------:R-:W-:Y:S01]  /*ca50*/  SHF.L.U32 R8, R2, 0x3, RZ ;  /* 0x0000000302087819 */ /* 0x000fe200000006ff */
[----:B------:R-:W-:Y:S01]  /*ca60*/  IMAD R2, R9, 0x70, RZ ;  /* 0x0000007009027824 */ /* 0x000fe200078e02ff */
[----:B------:R-:W-:Y:S02]  /*ca70*/  IADD3 R0, R119, 0x3900, RZ ;  /* 0x0000390077007810 */ /* 0x000fe40007ffe0ff */
[----:B------:R-:W-:Y:S02]  /*ca80*/  LOP3.LUT R10, R5, 0x8, R8, 0xf8, !PT ;  /* 0x00000008050a7812 */ /* 0x000fe400078ef808 */
[----:B------:R-:W-:Y:S02]  /*ca90*/  IADD3 R234, R119, 0x3920, RZ ;  /* 0x0000392077ea7810 */ /* 0x000fe40007ffe0ff */
[----:B------:R-:W-:-:S02]  /*caa0*/  MOV R16, R54 ;  /* 0x0000003600107202 */ /* 0x000fc40000000f00 */
[----:B------:R-:W-:Y:S02]  /*cab0*/  SHF.R.U32.HI R5, RZ, 0x3, R5 ;  /* 0x00000003ff057819 */ /* 0x000fe40000011605 */
[----:B------:R-:W-:Y:S02]  /*cac0*/  @P2 IADD3 R234, R0, -0x20, RZ ;  /* 0xffffffe000ea2810 */ /* 0x000fe40007ffe0ff */
[----:B------:R-:W-:Y:S02]  /*cad0*/  MOV R17, R55 ;  /* 0x0000003700117202 */ /* 0x000fe40000000f00 */
[----:B------:R-:W-:Y:S02]  /*cae0*/  MOV R16, R52 ;  /* 0x0000003400107202 */ /* 0x000fe40000000f00 */
[----:B------:R-:W-:Y:S01]  /*caf0*/  SHF.L.U32 R0, R48, 0x6, RZ ;  /* 0x0000000630007819 */ /* 0x000fe200000006ff */
[----:B------:R-:W-:Y:S01]  /*cb00*/  LDSM.16.M88.4 R80, [R119+0x4100] ;  /* 0x004100007750783b */ /* 0x000fe20000000200 */
[----:B------:R-:W-:Y:S01]  /*cb10*/  LOP3.LUT R116, R10, R5, RZ, 0x3c, !PT ;  /* 0x000000050a747212 */ /* 0x000fe200078e3cff */
[----:B------:R-:W-:Y:S01]  /*cb20*/  IMAD.WIDE.U32 R6, R6, 0x70, R16 ;  /* 0x0000007006067825 */ /* 0x000fe200078e0010 */
[----:B------:R-:W-:Y:S01]  /*cb30*/  LOP3.LUT R5, R0, 0xfffffe00, RZ, 0xc0, !PT ;  /* 0xfffffe0000057812 */ /* 0x000fe200078ec0ff */
[----:B------:R1:W-:Y:S01]  /*cb40*/  STL.64 [R1+0x8], R16 ;  /* 0x0000081001007387 */ /* 0x0003e20000100a00 */
[----:B------:R-:W-:-:S02]  /*cb50*/  ISETP.GE.AND P0, PT, R32, c[0x0][0x1d4], PT ;  /* 0x0000750020007a0c */ /* 0x000fc40003f06270 */
[----:B------:R-:W-:Y:S01]  /*cb60*/  LEA R0, R51, R5, 0xa ;  /* 0x0000000533007211 */ /* 0x000fe200078e50ff */
[----:B------:R-:W-:Y:S01]  /*cb70*/  LDSM.16.M88.4 R88, [R119+0x4900] ;  /* 0x004900007758783b */ /* 0x000fe20000000200 */
[----:B------:R-:W-:Y:S02]  /*cb80*/  LEA R8, P1, R6, c[0x0][0x1f8], 0x1 ;  /* 0x00007e0006087a11 */ /* 0x000fe400078208ff */
[----:B------:R-:W-:Y:S01]  /*cb90*/  IADD3 R2, R7, R2, RZ ;  /* 0x0000000207027210 */ /* 0x000fe20007ffe0ff */
[----:B------:R-:W-:Y:S01]  /*cba0*/  LDSM.16.M88.4 R48, [R119+0x3900] ;  /* 0x003900007730783b */ /* 0x000fe20000000200 */
[----:B------:R-:W-:Y:S02]  /*cbb0*/  IADD3 R0, R116, R0, RZ ;  /* 0x0000000074007210 */ /* 0x000fe40007ffe0ff */
[----:B------:R-:W-:Y:S01]  /*cbc0*/  LEA.HI.X R9, R6, c[0x0][0x1fc], R2, 0x1, P1 ;  /* 0x00007f0006097a11 */ /* 0x000fe200008f0c02 */
[----:B------:R-:W-:Y:S01]  /*cbd0*/  LDSM.16.M88.4 R96, [R119+0x5100] ;  /* 0x005100007760783b */ /* 0x000fe20000000200 */
[----:B------:R-:W-:-:S02]  /*cbe0*/  MOV R6, c[0x0][0x208] ;  /* 0x0000820000067a02 */ /* 0x000fc40000000f00 */
[----:B------:R-:W-:Y:S01]  /*cbf0*/  SHF.L.U32 R230, R0, 0x1, RZ ;  /* 0x0000000100e67819 */ /* 0x000fe200000006ff */
[----:B------:R-:W-:Y:S01]  /*cc00*/  LDSM.16.M88.4 R104, [R119+0x5900] ;  /* 0x005900007768783b */ /* 0x000fe20000000200 */
[----:B------:R-:W-:Y:S02]  /*cc10*/  MOV R191, 0x5 ;  /* 0x0000000500bf7802 */ /* 0x000fe40000000f00 */
[----:B------:R-:W-:Y:S01]  /*cc20*/  SHF.L.U32 R2, R6, 0x5, RZ ;  /* 0x0000000506027819 */ /* 0x000fe200000006ff */
[----:B------:R-:W2:Y:S01]  /*cc30*/  LDSM.16.M88.4 R36, [R230+0x7100] ;  /* 0x00710000e624783b */ /* 0x000ea20000000200 */
[----:B------:R-:W-:Y:S02]  /*cc40*/  ISETP.LT.OR P4, PT, R40, 0x1, P0 ;  /* 0x000000012800780c */ /* 0x000fe40000781670 */
[----:B------:R-:W-:Y:S01]  /*cc50*/  IADD3 R12, P1, R2, R8, RZ ;  /* 0x00000008020c7210 */ /* 0x000fe20007f3e0ff */
[----:B------:R-:W-:Y:S01]  /*cc60*/  LDSM.16.M88.4 R112, [R119+0x6100] ;  /* 0x006100007770783b */ /* 0x000fe20000000200 */
[----:B------:R-:W-:-:S02]  /*cc70*/  LEA R233, R3, R230, 0x1 ;  /* 0x000000e603e97211 */ /* 0x000fc400078e08ff */
[----:B-1----:R-:W-:Y:S01]  /*cc80*/  SHF.L.U64.HI R16, R6, R191, c[0x0][0x20c] ;  /* 0x0000830006107619 */ /* 0x002fe200000102bf */
[----:B------:R-:W-:Y:S01]  /*cc90*/  LDSM.16.M88.4 R124, [R119+0x6900] ;  /* 0x00690000777c783b */ /* 0x000fe20000000200 */
[-C--:B------:R-:W-:Y:S02]  /*cca0*/  IADD3 R10, P2, R12, R2.reuse, RZ ;  /* 0x000000020c0a7210 */ /* 0x080fe40007f5e0ff */
[----:B------:R-:W-:Y:S01]  /*ccb0*/  IADD3.X R13, R16, R9, RZ, P1, !PT ;  /* 0x00000009100d7210 */ /* 0x000fe20000ffe4ff */
[----:B------:R-:W-:Y:S01]  /*ccc0*/  LDSM.16.M88.4 R52, [R234] ;  /* 0x00000000ea34783b */ /* 0x000fe20000000200 */
[----:B------:R-:W-:Y:S02]  /*ccd0*/  SHF.L.U32 R241, R241, 0x1, RZ ;  /* 0x00000001f1f17819 */ /* 0x000fe400000006ff */
[----:B------:R-:W-:Y:S01]  /*cce0*/  IADD3 R6, P1, R10, R2, RZ ;  /* 0x000000020a067210 */ /* 0x000fe20007f3e0ff */
[----:B------:R-:W-:Y:S01]  /*ccf0*/  LDSM.16.M88.4 R84, [R234+0x800] ;  /* 0x00080000ea54783b */ /* 0x000fe20000000200 */
[----:B------:R-:W-:-:S02]  /*cd00*/  IADD3.X R11, R13, R16, RZ, P2, !PT ;  /* 0x000000100d0b7210 */ /* 0x000fc400017fe4ff */
[----:B------:R-:W-:Y:S01]  /*cd10*/  P2R R14, PR, RZ, 0x8 ;  /* 0x00000008ff0e7803 */ /* 0x000fe20000000000 */
[----:B------:R-:W-:Y:S01]  /*cd20*/  LDSM.16.M88.4 R92, [R234+0x1000] ;  /* 0x00100000ea5c783b */ /* 0x000fe20000000200 */
[C---:B------:R-:W-:Y:S02]  /*cd30*/  ISETP.LT.OR P3, PT, R40.reuse, 0x21, P0 ;  /* 0x000000212800780c */ /* 0x040fe40000761670 */
[----:B------:R-:W-:Y:S01]  /*cd40*/  IADD3.X R7, R11, R16, RZ, P1, !PT ;  /* 0x000000100b077210 */ /* 0x000fe20000ffe4ff */
[----:B------:R-:W-:Y:S01]  /*cd50*/  LDSM.16.M88.4 R100, [R234+0x1800] ;  /* 0x00180000ea64783b */ /* 0x000fe20000000200 */
[----:B------:R-:W-:Y:S02]  /*cd60*/  P2R R0, PR, RZ, 0x8 ;  /* 0x00000008ff007803 */ /* 0x000fe40000000000 */
[C---:B------:R-:W-:Y:S01]  /*cd70*/  ISETP.LT.OR P5, PT, R40.reuse, 0x11, P0 ;  /* 0x000000112800780c */ /* 0x040fe200007a1670 */
[----:B------:R-:W-:Y:S01]  /*cd80*/  LDSM.16.M88.4 R108, [R234+0x2000] ;  /* 0x00200000ea6c783b */ /* 0x000fe20000000200 */
[----:B------:R-:W-:-:S02]  /*cd90*/  ISETP.LT.OR P3, PT, R40, 0x31, P0 ;  /* 0x000000312800780c */ /* 0x000fc40000761670 */
[C---:B------:R-:W-:Y:S01]  /*cda0*/  ISETP.LT.OR P6, PT, R40.reuse, 0x41, P0 ;  /* 0x000000412800780c */ /* 0x040fe200007c1670 */
[----:B------:R-:W-:Y:S01]  /*cdb0*/  LDSM.16.M88.4 R120, [R234+0x2800] ;  /* 0x00280000ea78783b */ /* 0x000fe20000000200 */
[----:B------:R-:W-:Y:S02]  /*cdc0*/  ISETP.LT.OR P2, PT, R40, 0x61, P0 ;  /* 0x000000612800780c */ /* 0x000fe40000741670 */
[----:B------:R-:W-:Y:S01]  /*cdd0*/  LEA R231, R4, R230, 0x1 ;  /* 0x000000e604e77211 */ /* 0x000fe200078e08ff */
[----:B------:R-:W-:Y:S01]  /*cde0*/  LDSM.16.M88.4 R128, [R234+0x3000] ;  /* 0x00300000ea80783b */ /* 0x000fe20000000200 */
[C---:B------:R-:W-:Y:S02]  /*cdf0*/  IADD3 R240, R234.reuse, 0x800, RZ ;  /* 0x00000800eaf07810 */ /* 0x040fe40007ffe0ff */
[----:B------:R-:W-:Y:S01]  /*ce00*/  LEA R232, R3, R231, 0x1 ;  /* 0x000000e703e87211 */ /* 0x000fe200078e08ff */
[----:B------:R-:W1:Y:S01]  /*ce10*/  LDSM.16.M88.4 R32, [R230+0x9100] ;  /* 0x00910000e620783b */ /* 0x000e620000000200 */
[----:B--2---:R-:W-:Y:S01]  /*ce20*/  HMMA.16816.F32 R68, R36, R50, RZ ;  /* 0x000000322444723c */ /* 0x004fe200000018ff */
[----:B------:R-:W-:-:S02]  /*ce30*/  IADD3 R239, R234, 0x1000, RZ ;  /* 0x00001000eaef7810 */ /* 0x000fc40007ffe0ff */
[----:B------:R-:W-:Y:S01]  /*ce40*/  LDSM.16.M88.4 R28, [R233+0x7100] ;  /* 0x00710000e91c783b */ /* 0x000fe20000000200 */
[C---:B------:R-:W-:Y:S02]  /*ce50*/  IADD3 R238, R234.reuse, 0x1800, RZ ;  /* 0x00001800eaee7810 */ /* 0x040fe40007ffe0ff */
[C---:B------:R-:W-:Y:S01]  /*ce60*/  IADD3 R237, R234.reuse, 0x2000, RZ ;  /* 0x00002000eaed7810 */ /* 0x040fe20007ffe0ff */
[----:B------:R-:W2:Y:S01]  /*ce70*/  LDSM.16.M88.4 R24, [R233+0x9100] ;  /* 0x00910000e918783b */ /* 0x000ea20000000200 */
[C---:B------:R-:W-:Y:S02]  /*ce80*/  IADD3 R236, R234.reuse, 0x2800, RZ ;  /* 0x00002800eaec7810 */ /* 0x040fe40007ffe0ff */
[----:B------:R-:W-:Y:S01]  /*ce90*/  IADD3 R235, R234, 0x3000, RZ ;  /* 0x00003000eaeb7810 */ /* 0x000fe20007ffe0ff */
[----:B------:R-:W-:Y:S01]  /*cea0*/  @!PT LDS RZ, [RZ] ;  /* 0x00000000fffff984 */ /* 0x000fe20000000800 */
[----:B------:R-:W-:Y:S01]  /*ceb0*/  @!PT LDS RZ, [RZ] ;  /* 0x00000000fffff984 */ /* 0x000fe20000000800 */
[----:B------:R-:W-:Y:S01]  /*cec0*/  @!PT LDS RZ, [RZ] ;  /* 0x00000000fffff984 */ /* 0x000fe20000000800 */
[----:B------:R3:W-:Y:S01]  /*ced0*/  LDGSTS.E.BYPASS.LTC128B.128 [R241+0x100], [R8.64], !P4 ;  /* 0x0010000008f17fae */ /* 0x0007e2000e101d4a */
[----:B------:R-:W-:-:S03]  /*cee0*/  LOP3.LUT P4, RZ, R46, 0x4, RZ, 0xc0, !PT ;  /* 0x000000042eff7812 */ /* 0x000fc6000788c0ff */
[----:B------:R4:W-:Y:S01]  /*cef0*/  LDGSTS.E.BYPASS.LTC128B.128 [R241+0x900], [R12.64], !P5 ;  /* 0x009000000cf17fae */ /* 0x0009e2000e901d4a */
[----:B------:R-:W-:Y:S02]  /*cf00*/  ISETP.LT.OR P5, PT, R40, 0x51, P0 ;  /* 0x000000512800780c */ /* 0x000fe400007a1670 */
[----:B---3--:R-:W-:Y:S01]  /*cf10*/  IADD3 R8, P1, R6, R2, RZ ;  /* 0x0000000206087210 */ /* 0x008fe20007f3e0ff */
[----:B-1----:R-:W-:Y:S03]  /*cf20*/  HMMA.16816.F32 R56, R32, R48, RZ ;  /* 0x000000302038723c */ /* 0x002fe600000018ff */
[----:B------:R-:W-:Y:S02]  /*cf30*/  IADD3.X R9, R7, R16, RZ, P1, !PT ;  /* 0x0000001007097210 */ /* 0x000fe40000ffe4ff */
[----:B------:R-:W-:Y:S02]  /*cf40*/  ISETP.NE.AND P1, PT, R0, RZ, PT ;  /* 0x000000ff0000720c */ /* 0x000fe40003f25270 */
[----:B------:R-:W-:-:S04]  /*cf50*/  MOV R0, 0x40 ;  /* 0x0000004000007802 */ /* 0x000fc80000000f00 */
[----:B------:R-:W-:Y:S02]  /*cf60*/  SEL R0, R0, 0xffffffc0, !P4 ;  /* 0xffffffc000007807 */ /* 0x000fe40006000000 */
[----:B------:R-:W-:Y:S02]  /*cf70*/  ISETP.GE.AND P4, PT, R205, 0x71, PT ;  /* 0x00000071cd00780c */ /* 0x000fe40003f86270 */
[----:B------:R-:W-:Y:S02]  /*cf80*/  IADD3 R229, R119, R0, RZ ;  /* 0x0000000077e57210 */ /* 0x000fe40007ffe0ff */
[----:B------:R-:W-:Y:S01]  /*cf90*/  IADD3 R228, R0, R234, RZ ;  /* 0x000000ea00e47210 */ /* 0x000fe20007ffe0ff */
[----:B------:R1:W-:Y:S04]  /*cfa0*/  LDGSTS.E.BYPASS.LTC128B.128 [R241+0x1100], [R10.64], !P1 ;  /* 0x011000000af17fae */ /* 0x0003e8000c901d4a */
[----:B------:R3:W-:Y:S01]  /*cfb0*/  LDGSTS.E.BYPASS.LTC128B.128 [R241+0x1900], [R6.64], !P3 ;  /* 0x0190000006f17fae */ /* 0x0007e2000d901d4a */
[----:B------:R-:W-:Y:S01]  /*cfc0*/  ISETP.NE.AND P3, PT, R14, RZ, PT ;  /* 0x000000ff0e00720c */ /* 0x000fe20003f65270 */
[----:B--2---:R-:W-:Y:S02]  /*cfd0*/  HMMA.16816.F32 R56, R24, R52, R56 ;  /* 0x000000341838723c */ /* 0x004fe40000001838 */
[----:B------:R2:W-:Y:S06]  /*cfe0*/  LDGSTS.E.BYPASS.LTC128B.128 [R241+0x2100], [R8.64], !P6 ;  /* 0x0210000008f17fae */ /* 0x0005ec000f101d4a */
[----:B----4-:R-:W-:Y:S01]  /*cff0*/  HMMA.16816.F32 R12, R36, R48, RZ ;  /* 0x00000030240c723c */ /* 0x010fe200000018ff */
[----:B-1----:R-:W-:-:S04]  /*d000*/  IADD3 R10, P1, R8, R2, RZ ;  /* 0x00000002080a7210 */ /* 0x002fc80007f3e0ff */
[----:B---3--:R-:W-:Y:S02]  /*d010*/  IADD3 R6, P0, R10, R2, RZ ;  /* 0x000000020a067210 */ /* 0x008fe40007f1e0ff */
[----:B------:R-:W-:-:S04]  /*d020*/  IADD3.X R11, R9, R16, RZ, P1, !PT ;  /* 0x00000010090b7210 */ /* 0x000fc80000ffe4ff */
[----:B------:R-:W-:Y:S01]  /*d030*/  IADD3.X R7, R11, R16, RZ, P0, !PT ;  /* 0x000000100b077210 */ /* 0x000fe200007fe4ff */
[----:B------:R2:W-:Y:S11]  /*d040*/  LDGSTS.E.BYPASS.LTC128B.128 [R241+0x2900], [R10.64], !P5 ;  /* 0x029000000af17fae */ /* 0x0005f6000e901d4a */
[----:B------:R-:W-:Y:S01]  /*d050*/  @!UPT UIADD3 URZ, URZ, URZ, URZ ;  /* 0x0000003f3f3ff290 */ /* 0x000fe2000fffe03f */
[----:B------:R-:W-:Y:S01]  /*d060*/  HMMA.16816.F32 R60, R28, R52, R12 ;  /* 0x000000341c3c723c */ /* 0x000fe2000000180c */
[----:B------:R1:W-:Y:S04]  /*d070*/  LDGSTS.E.BYPASS.LTC128B.128 [R241+0x3100], [R6.64], !P2 ;  /* 0x0310000006f17fae */ /* 0x0003e8000d101d4a */
[----:B------:R-:W-:Y:S04]  /*d080*/  LDSM.16.M88.4 R40, [R229+0x3900] ;  /* 0x00390000e528783b */ /* 0x000fe80000000200 */
[----:B------:R-:W3:Y:S04]  /*d090*/  LDSM.16.M88.4 R20, [R231+0x7100] ;  /* 0x00710000e714783b */ /* 0x000ee80000000200 */
[----:B------:R-:W4:Y:S04]  /*d0a0*/  LDSM.16.M88.4 R16, [R231+0x9100] ;  /* 0x00910000e710783b */ /* 0x000f280000000200 */
[----:B------:R-:W-:Y:S04]  /*d0b0*/  LDSM.16.M88.4 R44, [R228] ;  /* 0x00000000e42c783b */ /* 0x000fe80000000200 */
[----:B------:R-:W1:Y:S04]  /*d0c0*/  LDSM.16.M88.4 R12, [R232+0x7100] ;  /* 0x00710000e80c783b */ /* 0x000e680000000200 */
[----:B--2---:R-:W2:Y:S04]  /*d0d0*/  LDSM.16.M88.4 R8, [R232+0x9100] ;  /* 0x00910000e808783b */ /* 0x004ea80000000200 */
[----:B------:R-:W0:Y:S01]  /*d0e0*/  LDGDEPBAR ;  /* 0x00000000000079af */ /* 0x000e220000000000 */
[----:B---3--:R-:W-:Y:S08]  /*d0f0*/  HMMA.16816.F32 R64, R20, R40, R60 ;  /* 0x000000281440723c */ /* 0x008ff0000000183c */
[----:B------:R-:W-:Y:S08]  /*d100*/  HMMA.16816.F32 R60, R32, R50, RZ ;  /* 0x00000032203c723c */ /* 0x000ff000000018ff */
[----:B----4-:R-:W-:Y:S08]  /*d110*/  HMMA.16816.F32 R48, R16, R40, R56 ;  /* 0x000000281030723c */ /* 0x010ff00000001838 */
[----:B------:R-:W-:Y:S08]  /*d120*/  HMMA.16816.F32 R56, R28, R54, R68 ;  /* 0x000000361c38723c */ /* 0x000ff00000001844 */
[----:B-1----:R-:W-:Y:S08]  /*d130*/  HMMA.16816.F32 R68, R12, R44, R64 ;  /* 0x0000002c0c44723c */ /* 0x002ff00000001840 */
[----:B------:R-:W-:Y:S08]  /*d140*/  HMMA.16816.F32 R64, R24, R54, R60 ;  /* 0x000000361840723c */ /* 0x000ff0000000183c */
[----:B------:R-:W-:Y:S08]  /*d150*/  HMMA.16816.F32 R60, R36, R80, RZ ;  /* 0x00000050243c723c */ /* 0x000ff000000018ff */
[----:B--2---:R-:W-:Y:S01]  /*d160*/  HMMA.16816.F32 R76, R8, R44, R48 ;  /* 0x0000002c084c723c */ /* 0x004fe20000001830 */
        /* <DEDUP_REMOVED lines=9> */
[----:B------:R-:W3:Y:S01]  /*d200*/  LDSM.16.M88.4 R40, [R228+0x800] ;  /* 0x00080000e428783b */ /* 0x000ee20000000200 */
        /* <DEDUP_REMOVED lines=24> */
[----:B---3--:R-:W-:Y:S01]  /*d390*/  HMMA.16816.F32 R76, R8, R40, R44 ;  /* 0x00000028084c723c */ /* 0x008fe2000000182c */
[----:B------:R-:W1:Y:S01]  /*d3a0*/  LDSM.16.M88.4 R44, [R229+0x4900] ;  /* 0x00490000e52c783b */ /* 0x000e620000000200 */
[----:B------:R3:W1:Y:S02]  /*d3b0*/  MUFU.TANH R180, R0 ;  /* 0x0000000000b47308 */ /* 0x0006640000002400 */
[----:B---3--:R-:W-:-:S06]  /*d3c0*/  FMUL.FTZ R0, R68, c[0x0][0x320] ;  /* 0x0000c80044007a20 */ /* 0x008fcc0000410000 */
[----:B------:R3:W1:Y:S02]  /*d3d0*/  MUFU.TANH R182, R0 ;  /* 0x0000000000b67308 */ /* 0x0006640000002400 */
[----:B---3--:R-:W-:-:S06]  /*d3e0*/  FMUL.FTZ R0, R69, c[0x0][0x320] ;  /* 0x0000c80045007a20 */ /* 0x008fcc0000410000 */
[----:B------:R3:W1:Y:S02]  /*d3f0*/  MUFU.TANH R181, R0 ;  /* 0x0000000000b57308 */ /* 0x0006640000002400 */
[----:B---3--:R-:W-:-:S06]  /*d400*/  FMUL.FTZ R0, R70, c[0x0][0x320] ;  /* 0x0000c80046007a20 */ /* 0x008fcc0000410000 */
[----:B------:R3:W1:Y:S02]  /*d410*/  MUFU.TANH R178, R0 ;  /* 0x0000000000b27308 */ /* 0x0006640000002400 */
[----:B---3--:R-:W-:Y:S02]  /*d420*/  FMUL.FTZ R0, R71, c[0x0][0x320] ;  /* 0x0000c80047007a20 */ /* 0x008fe40000410000 */
[----:B------:R-:W-:Y:S04]  /*d430*/  HMMA.16816.F32 R68, R12, R40, R60 ;  /* 0x000000280c44723c */ /* 0x000fe8000000183c */
[----:B------:R3:W1:Y:S04]  /*d440*/  MUFU.TANH R177, R0 ;  /* 0x0000000000b17308 */ /* 0x0006680000002400 */
[----:B------:R-:W-:Y:S01]  /*d450*/  HMMA.16816.F32 R60, R36, R88, RZ ;  /* 0x00000058243c723c */ /* 0x000fe200000018ff */
[----:B---3--:R-:W-:-:S04]  /*d460*/  FMUL.FTZ R0, R72, c[0x0][0x320] ;  /* 0x0000c80048007a20 */ /* 0x008fc80000410000 */
[----:B------:R3:W1:Y:S11]  /*d470*/  MUFU.TANH R176, R0 ;  /* 0x0000000000b07308 */ /* 0x0006760000002400 */
[----:B------:R-:W-:Y:S08]  /*d480*/  @!UPT UIADD3 URZ, URZ, URZ, URZ ;  /* 0x0000003f3f3ff290 */ /* 0x000ff0000fffe03f */
[----:B------:R-:W-:Y:S01]  /*d490*/  HMMA.16816.F32 R60, R28, R92, R60 ;  /* 0x0000005c1c3c723c */ /* 0x000fe2000000183c */
[----:B---3--:R-:W-:-:S04]  /*d4a0*/  FMUL.FTZ R0, R73, c[0x0][0x320] ;  /* 0x0000c80049007a20 */ /* 0x008fc80000410000 */
[----:B------:R3:W2:Y:S11]  /*d4b0*/  MUFU.TANH R175, R0 ;  /* 0x0000000000af7308 */ /* 0x0006b60000002400 */
[----:B------:R-:W-:Y:S08]  /*d4c0*/  @!UPT UIADD3 URZ, URZ, URZ, URZ ;  /* 0x0000003f3f3ff290 */ /* 0x000ff0000fffe03f */
[----:B-1----:R-:W-:Y:S01]  /*d4d0*/  HMMA.16816.F32 R60, R20, R44, R60 ;  /* 0x0000002c143c723c */ /* 0x002fe2000000183c */
[----:B---3--:R-:W-:-:S04]  /*d4e0*/  FMUL.FTZ R0, R74, c[0x0][0x320] ;  /* 0x0000c8004a007a20 */ /* 0x008fc80000410000 */
[----:B------:R1:W3:Y:S02]  /*d4f0*/  MUFU.TANH R171, R0 ;  /* 0x0000000000ab7308 */ /* 0x0002e40000002400 */
        /* <DEDUP_REMOVED lines=24> */
[----:B-----5:R1:W1:Y:S07]  /*d680*/  MUFU.TANH R167, R0 ;  /* 0x0000000000a77308 */ /* 0x02026e0000002400 */
[----:B------:R-:W-:Y:S01]  /*d690*/  HMMA.16816.F32 R56, R32, R96, RZ ;  /* 0x000000602038723c */ /* 0x000fe200000018ff */
[----:B-1----:R-:W-:-:S04]  /*d6a0*/  FMUL.FTZ R0, R78, c[0x0][0x320] ;  /* 0x0000c8004e007a20 */ /* 0x002fc80000410000 */
[----:B------:R1:W1:Y:S02]  /*d6b0*/  MUFU.TANH R163, R0 ;  /* 0x0000000000a37308 */ /* 0x0002640000002400 */
[----:B-1----:R-:W-:Y:S02]  /*d6c0*/  FMUL.FTZ R0, R79, c[0x0][0x320] ;  /* 0x0000c8004f007a20 */ /* 0x002fe40000410000 */
[----:B------:R-:W-:Y:S04]  /*d6d0*/  HMMA.16816.F32 R76, R8, R48, R40 ;  /* 0x00000030084c723c */ /* 0x000fe80000001828 */
[----:B------:R1:W1:Y:S04]  /*d6e0*/  MUFU.TANH R164, R0 ;  /* 0x0000000000a47308 */ /* 0x0002680000002400 */
[----:B------:R-:W-:Y:S01]  /*d6f0*/  HMMA.16816.F32 R40, R20, R46, R52 ;  /* 0x0000002e1428723c */ /* 0x000fe20000001834 */
[----:B------:R-:W2:Y:S07]  /*d700*/  LDSM.16.M88.4 R52, [R229+0x5100] ;  /* 0x00510000e534783b */ /* 0x000eae0000000200 */
[----:B------:R-:W-:Y:S01]  /*d710*/  HMMA.16816.F32 R44, R24, R100, R56 ;  /* 0x00000064182c723c */ /* 0x000fe20000001838 */
[----:B-1----:R-:W-:-:S04]  /*d720*/  FMUL.FTZ R0, R68, c[0x0][0x320] ;  /* 0x0000c80044007a20 */ /* 0x002fc80000410000 */
[----:B------:R1:W1:Y:S02]  /*d730*/  MUFU.TANH R166, R0 ;  /* 0x0000000000a67308 */ /* 0x0002640000002400 */
[----:B-1----:R-:W-:-:S06]  /*d740*/  FMUL.FTZ R0, R69, c[0x0][0x320] ;  /* 0x0000c80045007a20 */ /* 0x002fcc0000410000 */
[----:B------:R1:W1:Y:S11]  /*d750*/  MUFU.TANH R165, R0 ;  /* 0x0000000000a57308 */ /* 0x0002760000002400 */
[----:B--2---:R-:W-:Y:S01]  /*d760*/  HMMA.16816.F32 R44, R16, R52, R44 ;  /* 0x00000034102c723c */ /* 0x004fe2000000182c */
[----:B-1----:R-:W-:-:S04]  /*d770*/  FMUL.FTZ R0, R70, c[0x0][0x320] ;  /* 0x0000c80046007a20 */ /* 0x002fc80000410000 */
[----:B------:R1:W2:Y:S02]  /*d780*/  MUFU.TANH R162, R0 ;  /* 0x0000000000a27308 */ /* 0x0002a40000002400 */
        /* <DEDUP_REMOVED lines=34> */
[----:B--2---:R-:W-:-:S04]  /*d9b0*/  FMUL.FTZ R0, R76, c[0x0][0x320] ;  /* 0x0000c8004c007a20 */ /* 0x004fc80000410000 */
[----:B------:R2:W1:Y:S11]  /*d9c0*/  MUFU.TANH R137, R0 ;  /* 0x0000000000897308 */ /* 0x0004760000002400 */
[----:B------:R-:W-:Y:S08]  /*d9d0*/  @!UPT UIADD3 URZ, URZ, URZ, URZ ;  /* 0x0000003f3f3ff290 */ /* 0x000ff0000fffe03f */
[----:B------:R-:W-:Y:S01]  /*d9e0*/  HMMA.16816.F32 R48, R28, R102, R48 ;  /* 0x000000661c30723c */ /* 0x000fe20000001830 */
[----:B--2---:R-:W-:-:S04]  /*d9f0*/  FMUL.FTZ R0, R77, c[0x0][0x320] ;  /* 0x0000c8004d007a20 */ /* 0x004fc80000410000 */
[----:B------:R2:W1:Y:S11]  /*da00*/  MUFU.TANH R138, R0 ;  /* 0x00000000008a7308 */ /* 0x0004760000002400 */
[----:B------:R-:W-:Y:S08]  /*da10*/  @!UPT UIADD3 URZ, URZ, URZ, URZ ;  /* 0x0000003f3f3ff290 */ /* 0x000ff0000fffe03f */
[----:B------:R-:W-:Y:S01]  /*da20*/  HMMA.16816.F32 R48, R20, R54, R48 ;  /* 0x000000361430723c */ /* 0x000fe20000001830 */
[----:B--2---:R-:W-:-:S04]  /*da30*/  FMUL.FTZ R0, R78, c[0x0][0x320] ;  /* 0x0000c8004e007a20 */ /* 0x004fc80000410000 */
[----:B------:R2:W1:Y:S02]  /*da40*/  MUFU.TANH R133, R0 ;  /* 0x0000000000857308 */ /* 0x0004640000002400 */
[----:B--2---:R-:W-:Y:S02]  /*da50*/  FMUL.FTZ R0, R79, c[0x0][0x320] ;  /* 0x0000c8004f007a20 */ /* 0x004fe40000410000 */
[----:B-1----:R-:W-:Y:S01]  /*da60*/  HMMA.16816.F32 R76, R8, R40, R44 ;  /* 0x00000028084c723c */ /* 0x002fe2000000182c */
[----:B------:R-:W1:Y:S03]  /*da70*/  LDSM.16.M88.4 R44, [R229+0x5900] ;  /* 0x00590000e52c783b */ /* 0x000e660000000200 */
[----:B------:R2:W1:Y:S02]  /*da80*/  MUFU.TANH R134, R0 ;  /* 0x0000000000867308 */ /* 0x0004640000002400 */
[----:B--2---:R-:W-:-:S06]  /*da90*/  FMUL.FTZ R0, R68, c[0x0][0x320] ;  /* 0x0000c80044007a20 */ /* 0x004fcc0000410000 */
[----:B------:R2:W1:Y:S02]  /*daa0*/  MUFU.TANH R147, R0 ;  /* 0x0000000000937308 */ /* 0x0004640000002400 */
[----:B--2---:R-:W-:Y:S01]  /*dab0*/  FMUL.FTZ R0, R69, c[0x0][0x320] ;  /* 0x0000c80045007a20 */ /* 0x004fe20000410000 */
[----:B-1----:R-:W-:Y:S05]  /*dac0*/  HMMA.16816.F32 R60, R20, R44, R60 ;  /* 0x0000002c143c723c */ /* 0x002fea000000183c */
[----:B------:R1:W2:Y:S02]  /*dad0*/  MUFU.TANH R144, R0 ;  /* 0x0000000000907308 */ /* 0x0002a40000002400 */
        /* <DEDUP_REMOVED lines=35> */
[----:B--2---:R-:W-:-:S04]  /*dd10*/  FMUL.FTZ R0, R76, c[0x0][0x320] ;  /* 0x0000c8004c007a20 */ /* 0x004fc80000410000 */
[----:B------:R2:W1:Y:S03]  /*dd20*/  MUFU.TANH R141, R0 ;  /* 0x00000000008d7308 */ /* 0x0004660000002400 */
[----:B------:R-:W-:Y:S01]  /*dd30*/  HMMA.16816.F32 R56, R32, R112, RZ ;  /* 0x000000702038723c */ /* 0x000fe200000018ff */
[----:B--2---:R-:W-:-:S04]  /*dd40*/  FMUL.FTZ R0, R77, c[0x0][0x320] ;  /* 0x0000c8004d007a20 */ /* 0x004fc80000410000 */
[----:B------:R2:W1:Y:S02]  /*dd50*/  MUFU.TANH R142, R0 ;  /* 0x00000000008e7308 */ /* 0x0004640000002400 */
[----:B--2---:R-:W-:-:S06]  /*dd60*/  FMUL.FTZ R0, R78, c[0x0][0x320] ;  /* 0x0000c8004e007a20 */ /* 0x004fcc0000410000 */
[----:B------:R2:W1:Y:S02]  /*dd70*/  MUFU.TANH R145, R0 ;  /* 0x0000000000917308 */ /* 0x0004640000002400 */
[----:B--2---:R-:W-:Y:S02]  /*dd80*/  FMUL.FTZ R0, R79, c[0x0][0x320] ;  /* 0x0000c8004f007a20 */ /* 0x004fe40000410000 */
[----:B-1----:R-:W-:Y:S04]  /*dd90*/  HMMA.16816.F32 R76, R8, R48, R40 ;  /* 0x00000030084c723c */ /* 0x002fe80000001828 */
[----:B------:R1:W2:Y:S04]  /*dda0*/  MUFU.TANH R146, R0 ;  /* 0x0000000000927308 */ /* 0x0002a80000002400 */
        /* <DEDUP_REMOVED lines=45> */
[----:B--2---:R-:W-:-:S04]  /*e080*/  FMUL.FTZ R0, R76, c[0x0][0x320] ;  /* 0x0000c8004c007a20 */ /* 0x004fc80000410000 */
[----:B------:R2:W1:Y:S11]  /*e090*/  MUFU.TANH R92, R0 ;  /* 0x00000000005c7308 */ /* 0x0004760000002400 */
[----:B------:R-:W-:Y:S01]  /*e0a0*/  HMMA.16816.F32 R48, R28, R122, R48 ;  /* 0x0000007a1c30723c */ /* 0x000fe20000001830 */
[----:B--2---:R-:W-:-:S07]  /*e0b0*/  FMUL.FTZ R0, R77, c[0x0][0x320] ;  /* 0x0000c8004d007a20 */ /* 0x004fce0000410000 */
[----:B------:R-:W-:Y:S01]  /*e0c0*/  HMMA.16816.F32 R28, R28, R130, R36 ;  /* 0x000000821c1c723c */ /* 0x000fe20000001824 */
[----:B------:R2:W1:Y:S11]  /*e0d0*/  MUFU.TANH R91, R0 ;  /* 0x00000000005b7308 */ /* 0x0004760000002400 */
[----:B------:R-:W-:Y:S04]  /*e0e0*/  @!UPT UIADD3 URZ, URZ, URZ, URZ ;  /* 0x0000003f3f3ff290 */ /* 0x000fe8000fffe03f */
[----:B------:R-:W-:Y:S01]  /*e0f0*/  HMMA.16816.F32 R48, R20, R54, R48 ;  /* 0x000000361430723c */ /* 0x000fe20000001830 */
[----:B--2---:R-:W-:-:S04]  /*e100*/  FMUL.FTZ R0, R78, c[0x0][0x320] ;  /* 0x0000c8004e007a20 */ /* 0x004fc80000410000 */
[----:B------:R2:W1:Y:S03]  /*e110*/  MUFU.TANH R90, R0 ;  /* 0x00000000005a7308 */ /* 0x0004660000002400 */
[----:B------:R-:W-:Y:S01]  /*e120*/  HMMA.16816.F32 R52, R16, R54, R64 ;  /* 0x000000361034723c */ /* 0x000fe20000001840 */
[----:B--2---:R-:W-:-:S07]  /*e130*/  FMUL.FTZ R0, R79, c[0x0][0x320] ;  /* 0x0000c8004f007a20 */ /* 0x004fce0000410000 */
[C---:B-1----:R-:W-:Y:S01]  /*e140*/  HMMA.16816.F32 R76, R8.reuse, R40, R44 ;  /* 0x00000028084c723c */ /* 0x042fe2000000182c */
[----:B------:R-:W1:Y:S01]  /*e150*/  LDSM.16.M88.4 R44, [R229+0x6900] ;  /* 0x00690000e52c783b */ /* 0x000e620000000200 */
[----:B------:R2:W1:Y:S11]  /*e160*/  MUFU.TANH R89, R0 ;  /* 0x0000000000597308 */ /* 0x0004760000002400 */
[----:B------:R-:W-:Y:S03]  /*e170*/  @!UPT UIADD3 URZ, URZ, URZ, URZ ;  /* 0x0000003f3f3ff290 */ /* 0x000fe6000fffe03f */
[----:B------:R-:W-:Y:S08]  /*e180*/  HMMA.16816.F32 R64, R8, R42, R52 ;  /* 0x0000002a0840723c */ /* 0x000ff00000001834 */
[----:B------:R-:W-:Y:S01]  /*e190*/  HMMA.16816.F32 R52, R32, R126, RZ ;  /* 0x0000007e2034723c */ /* 0x000fe200000018ff */
[----:B--2---:R-:W-:-:S04]  /*e1a0*/  FMUL.FTZ R0, R68, c[0x0][0x320] ;  /* 0x0000c80044007a20 */ /* 0x004fc80000410000 */
        /* <DEDUP_REMOVED lines=8> */
[----:B--2---:R-:W-:Y:S01]  /*e230*/  FMUL.FTZ R0, R69, c[0x0][0x320] ;  /* 0x0000c80045007a20 */ /* 0x004fe20000410000 */
[----:B------:R-:W2:Y:S01]  /*e240*/  MUFU.TANH R78, R78 ;  /* 0x0000004e004e7308 */ /* 0x000ea20000002400 */
[----:B------:R-:W-:Y:S07]  /*e250*/  HMMA.16816.F32 R36, R24, R130, R52 ;  /* 0x000000821824723c */ /* 0x000fee0000001834 */
[----:B------:R1:W1:Y:S08]  /*e260*/  MUFU.TANH R87, R0 ;  /* 0x0000000000577308 */ /* 0x0002700000002400 */
[----:B------:R-:W2:Y:S01]  /*e270*/  MUFU.TANH R79, R79 ;  /* 0x0000004f004f7308 */ /* 0x000ea20000002400 */
[----:B-1----:R-:W-:-:S07]  /*e280*/  FMUL.FTZ R0, R70, c[0x0][0x320] ;  /* 0x0000c80046007a20 */ /* 0x002fce0000410000 */
[----:B------:R-:W1:Y:S08]  /*e290*/  MUFU.TANH R64, R64 ;  /* 0x0000004000407308 */ /* 0x000e700000002400 */
[----:B------:R1:W1:Y:S08]  /*e2a0*/  MUFU.TANH R86, R0 ;  /* 0x0000000000567308 */ /* 0x0002700000002400 */
[----:B------:R-:W2:Y:S01]  /*e2b0*/  MUFU.TANH R65, R65 ;  /* 0x0000004100417308 */ /* 0x000ea20000002400 */
[----:B-1----:R-:W-:-:S07]  /*e2c0*/  FMUL.FTZ R0, R71, c[0x0][0x320] ;  /* 0x0000c80047007a20 */ /* 0x002fce0000410000 */
[----:B------:R-:W1:Y:S01]  /*e2d0*/  MUFU.TANH R66, R66 ;  /* 0x0000004200427308 */ /* 0x000e620000002400 */
[----:B------:R-:W-:Y:S07]  /*e2e0*/  HMMA.16816.F32 R68, R12, R40, R56 ;  /* 0x000000280c44723c */ /* 0x000fee0000001838 */
[----:B------:R1:W1:Y:S01]  /*e2f0*/  MUFU.TANH R85, R0 ;  /* 0x0000000000557308 */ /* 0x0002620000002400 */
[----:B------:R-:W-:Y:S01]  /*e300*/  HMMA.16816.F32 R56, R32, R124, RZ ;  /* 0x0000007c2038723c */ /* 0x000fe200000018ff */
[----:B-1----:R-:W-:-:S06]  /*e310*/  FMUL.FTZ R0, R72, c[0x0][0x320] ;  /* 0x0000c80048007a20 */ /* 0x002fcc0000410000 */
[----:B------:R1:W1:Y:S11]  /*e320*/  MUFU.TANH R84, R0 ;  /* 0x0000000000547308 */ /* 0x0002760000002400 */
[----:B------:R-:W-:Y:S06]  /*e330*/  @!UPT UIADD3 URZ, URZ, URZ, URZ ;  /* 0x0000003f3f3ff290 */ /* 0x000fec000fffe03f */
[----:B------:R-:W-:Y:S01]  /*e340*/  HMMA.16816.F32 R56, R24, R128, R56 ;  /* 0x000000801838723c */ /* 0x000fe20000001838 */
[----:B-1----:R-:W-:-:S04]  /*e350*/  FMUL.FTZ R0, R73, c[0x0][0x320] ;  /* 0x0000c80049007a20 */ /* 0x002fc80000410000 */
[----:B------:R1:W1:Y:S11]  /*e360*/  MUFU.TANH R83, R0 ;  /* 0x0000000000537308 */ /* 0x0002760000002400 */
[----:B------:R-:W-:Y:S08]  /*e370*/  @!UPT UIADD3 URZ, URZ, URZ, URZ ;  /* 0x0000003f3f3ff290 */ /* 0x000ff0000fffe03f */
[----:B------:R-:W-:Y:S01]  /*e380*/  HMMA.16816.F32 R32, R16, R44, R56 ;  /* 0x0000002c1020723c */ /* 0x000fe20000001838 */
[----:B-1----:R-:W-:-:S07]  /*e390*/  FMUL.FTZ R0, R74, c[0x0][0x320] ;  /* 0x0000c8004a007a20 */ /* 0x002fce0000410000 */
        /* <DEDUP_REMOVED lines=17> */
[----:B--2---:R-:W-:-:S04]  /*e4b0*/  FMUL.FTZ R0, R76, c[0x0][0x320] ;  /* 0x0000c8004c007a20 */ /* 0x004fc80000410000 */
[----:B------:R2:W1:Y:S02]  /*e4c0*/  MUFU.TANH R72, R0 ;  /* 0x0000000000487308 */ /* 0x0004640000002400 */
[----:B------:R-:W-:Y:S02]  /*e4d0*/  FMUL.FTZ R70, R70, c[0x0][0x320] ;  /* 0x0000c80046467a20 */ /* 0x000fe40000410000 */
[----:B------:R-:W-:Y:S02]  /*e4e0*/  FMUL.FTZ R68, R68, c[0x0][0x320] ;  /* 0x0000c80044447a20 */ /* 0x000fe40000410000 */
[----:B------:R-:W-:Y:S02]  /*e4f0*/  FMUL.FTZ R69, R69, c[0x0][0x320] ;  /* 0x0000c80045457a20 */ /* 0x000fe40000410000 */
[----:B------:R-:W-:Y:S01]  /*e500*/  FMUL.FTZ R71, R71, c[0x0][0x320] ;  /* 0x0000c80047477a20 */ /* 0x000fe20000410000 */
[----:B------:R-:W3:Y:S01]  /*e510*/  MUFU.TANH R60, R68 ;  /* 0x00000044003c7308 */ /* 0x000ee20000002400 */
[----:B--2---:R-:W-:-:S07]  /*e520*/  FMUL.FTZ R0, R67, c[0x0][0x320] ;  /* 0x0000c80043007a20 */ /* 0x004fce0000410000 */
[----:B------:R-:W2:Y:S01]  /*e530*/  MUFU.TANH R61, R69 ;  /* 0x00000045003d7308 */ /* 0x000ea20000002400 */
[-C--:B-1----:R-:W-:Y:S07]  /*e540*/  HMMA.16816.F32 R40, R12, R48.reuse, R40 ;  /* 0x000000300c28723c */ /* 0x082fee0000001828 */
[----:B------:R1:W1:Y:S01]  /*e550*/  MUFU.TANH R52, R0 ;  /* 0x0000000000347308 */ /* 0x0002620000002400 */
[----:B------:R-:W-:Y:S07]  /*e560*/  HMMA.16816.F32 R24, R8, R48, R32 ;  /* 0x000000300818723c */ /* 0x000fee0000001820 */
[----:B------:R-:W1:Y:S01]  /*e570*/  MUFU.TANH R70, R70 ;  /* 0x0000004600467308 */ /* 0x000e620000002400 */
[-C--:B------:R-:W-:Y:S07]  /*e580*/  HMMA.16816.F32 R12, R12, R50.reuse, R20 ;  /* 0x000000320c0c723c */ /* 0x080fee0000001814 */
[----:B------:R-:W2:Y:S01]  /*e590*/  MUFU.TANH R56, R71 ;  /* 0x0000004700387308 */ /* 0x000ea20000002400 */
[----:B------:R-:W-:Y:S01]  /*e5a0*/  HMMA.16816.F32 R8, R8, R50, R16 ;  /* 0x000000320808723c */ /* 0x000fe20000001810 */
[----:B------:R-:W-:-:S02]  /*e5b0*/  FMUL.FTZ R40, R40, c[0x0][0x320] ;  /* 0x0000c80028287a20 */ /* 0x000fc40000410000 */
[----:B------:R-:W-:Y:S02]  /*e5c0*/  FMUL.FTZ R41, R41, c[0x0][0x320] ;  /* 0x0000c80029297a20 */ /* 0x000fe40000410000 */
[----:B------:R-:W-:Y:S02]  /*e5d0*/  FMUL.FTZ R42, R42, c[0x0][0x320] ;  /* 0x0000c8002a2a7a20 */ /* 0x000fe40000410000 */
[----:B-1----:R-:W-:Y:S01]  /*e5e0*/  FMUL.FTZ R0, R43, c[0x0][0x320] ;  /* 0x0000c8002b007a20 */ /* 0x002fe20000410000 */
[----:B------:R-:W1:Y:S01]  /*e5f0*/  MUFU.TANH R40, R40 ;  /* 0x0000002800287308 */ /* 0x000e620000002400 */
[----:B------:R-:W-:Y:S01]  /*e600*/  FMUL.FTZ R24, R24, c[0x0][0x320] ;  /* 0x0000c80018187a20 */ /* 0x000fe20000410000 */
[----:B------:R-:W-:Y:S01]  /*e610*/  P2R R16, PR, RZ, 0x10 ;  /* 0x00000010ff107803 */ /* 0x000fe20000000000 */
[----:B------:R-:W-:Y:S02]  /*e620*/  FMUL.FTZ R25, R25, c[0x0][0x320] ;  /* 0x0000c80019197a20 */ /* 0x000fe40000410000 */
[----:B------:R-:W-:-:S02]  /*e630*/  FMUL.FTZ R26, R26, c[0x0][0x320] ;  /* 0x0000c8001a1a7a20 */ /* 0x000fc40000410000 */
[----:B------:R-:W-:Y:S01]  /*e640*/  FMUL.FTZ R27, R27, c[0x0][0x320] ;  /* 0x0000c8001b1b7a20 */ /* 0x000fe20000410000 */
[----:B------:R-:W1:Y:S01]  /*e650*/  MUFU.TANH R53, R42 ;  /* 0x0000002a00357308 */ /* 0x000e620000002400 */
[----:B------:R-:W-:Y:S02]  /*e660*/  FMUL.FTZ R12, R12, c[0x0][0x320] ;  /* 0x0000c8000c0c7a20 */ /* 0x000fe40000410000 */
[----:B------:R-:W-:Y:S02]  /*e670*/  FMUL.FTZ R13, R13, c[0x0][0x320] ;  /* 0x0000c8000d0d7a20 */ /* 0x000fe40000410000 */
[----:B------:R-:W-:Y:S02]  /*e680*/  FMUL.FTZ R14, R14, c[0x0][0x320] ;  /* 0x0000c8000e0e7a20 */ /* 0x000fe40000410000 */
[----:B------:R-:W-:Y:S01]  /*e690*/  FMUL.FTZ R15, R15, c[0x0][0x320] ;  /* 0x0000c8000f0f7a20 */ /* 0x000fe20000410000 */
[----:B------:R-:W1:Y:S01]  /*e6a0*/  MUFU.TANH R41, R41 ;  /* 0x0000002900297308 */ /* 0x000e620000002400 */
[----:B------:R-:W-:-:S02]  /*e6b0*/  FMUL.FTZ R8, R8, c[0x0][0x320] ;  /* 0x0000c80008087a20 */ /* 0x000fc40000410000 */
[----:B------:R-:W-:Y:S02]  /*e6c0*/  FMUL.FTZ R9, R9, c[0x0][0x320] ;  /* 0x0000c80009097a20 */ /* 0x000fe40000410000 */
[----:B------:R-:W-:Y:S02]  /*e6d0*/  FMUL.FTZ R10, R10, c[0x0][0x320] ;  /* 0x0000c8000a0a7a20 */ /* 0x000fe40000410000 */
[----:B------:R-:W-:Y:S01]  /*e6e0*/  FMUL.FTZ R11, R11, c[0x0][0x320] ;  /* 0x0000c8000b0b7a20 */ /* 0x000fe20000410000 */
        /* <DEDUP_REMOVED lines=13> */
[----:B-1----:R-:W-:Y:S01]  /*e7c0*/  LOP3.LUT R0, R116, R5, RZ, 0xfc, !PT ;  /* 0x0000000574007212 */ /* 0x002fe200078efcff */
[----:B------:R-:W-:Y:S06]  /*e7d0*/  BAR.SYNC.DEFER_BLOCKING 0x0 ;  /* 0x0000000000007b1d */ /* 0x000fec0000010000 */
[----:B------:R-:W-:Y:S05]  /*e7e0*/  @!P4 BRA `(.L_x_128) ;  /* 0x000002000000c947 */ /* 0x000fea0003800000 */
[----:B--234-:R-:W-:Y:S01]  /*e7f0*/  IADD3 R8, R198, -0x2, RZ ;  /* 0xfffffffec6087810 */ /* 0x01cfe20007ffe0ff */
[----:B------:R-:W-:-:S03]  /*e800*/  IMAD.SHL.U32 R18, R193, 0x20, RZ ;  /* 0x00000020c1127824 */ /* 0x000fc600078e00ff */
[----:B------:R-:W-:Y:S01]  /*e810*/  SHF.R.S32.HI R5, RZ, 0x1f, R8 ;  /* 0x0000001fff057819 */ /* 0x000fe20000011408 */
[----:B------:R-:W-:Y:S02]  /*e820*/  IMAD R2, R192, R8, RZ ;  /* 0x00000008c0027224 */ /* 0x000fe400078e02ff */
[----:B------:R-:W-:-:S04]  /*e830*/  IMAD.WIDE.U32 R8, R8, R194, R196 ;  /* 0x000000c208087225 */ /* 0x000fc800078e00c4 */
[----:B------:R-:W-:Y:S01]  /*e840*/  IMAD R2, R5, R194, R2 ;  /* 0x000000c205027224 */ /* 0x000fe200078e0202 */
[----:B------:R-:W-:Y:S02]  /*e850*/  LEA R6, P0, R8, c[0x0][0x1c8], 0x1 ;  /* 0x0000720008067a11 */ /* 0x000fe400078008ff */
[----:B------:R-:W-:Y:S01]  /*e860*/  SHF.L.U64.HI R5, R193, R191, c[0x0][0x1e4] ;  /* 0x00007900c1057619 */ /* 0x000fe200000102bf */
[----:B------:R-:W-:Y:S01]  /*e870*/  IMAD.IADD R2, R9, 0x1, R2 ;  /* 0x0000000109027824 */ /* 0x000fe200078e0202 */
[----:B------:R-:W-:-:S04]  /*e880*/  IADD3 R14, P1, R18, R6, RZ ;  /* 0x00000006120e7210 */ /* 0x000fc80007f3e0ff */
[----:B------:R-:W-:Y:S02]  /*e890*/  LEA.HI.X R7, R8, c[0x0][0x1cc], R2, 0x1, P0 ;  /* 0x0000730008077a11 */ /* 0x000fe400000f0c02 */
[----:B------:R-:W-:-:S03]  /*e8a0*/  IADD3 R12, P0, R18, R14, RZ ;  /* 0x0000000e120c7210 */ /* 0x000fc60007f1e0ff */
[C---:B------:R-:W-:Y:S01]  /*e8b0*/  IMAD.X R15, R5.reuse, 0x1, R7, P1 ;  /* 0x00000001050f7824 */ /* 0x040fe200008e0607 */
[C---:B------:R-:W-:Y:S01]  /*e8c0*/  IADD3 R10, P1, R18.reuse, R12, RZ ;  /* 0x0000000c120a7210 */ /* 0x040fe20007f3e0ff */
[----:B------:R-:W-:Y:S01]  /*e8d0*/  @!PT LDS RZ, [RZ] ;  /* 0x00000000fffff984 */ /* 0x000fe20000000800 */
[----:B------:R-:W-:Y:S01]  /*e8e0*/  @!PT LDS RZ, [RZ] ;  /* 0x00000000fffff984 */ /* 0x000fe20000000800 */
[----:B------:R-:W-:Y:S01]  /*e8f0*/  @!PT LDS RZ, [RZ] ;  /* 0x00000000fffff984 */ /* 0x000fe20000000800 */
[----:B------:R1:W-:Y:S02]  /*e900*/  LDGSTS.E.BYPASS.LTC128B.128 [R241+0x3900], [R6.64], !P3 ;  /* 0x0390000006f17fae */ /* 0x0003e4000d901d4a */
[C---:B------:R-:W-:Y:S01]  /*e910*/  IMAD.X R13, R5.reuse, 0x1, R15, P0 ;  /* 0x00000001050d7824 */ /* 0x040fe200000e060f */
[----:B------:R-:W-:Y:S01]  /*e920*/  IADD3 R8, P0, R18, R10, RZ ;  /* 0x0000000a12087210 */ /* 0x000fe20007f1e0ff */
[----:B------:R2:W-:Y:S02]  /*e930*/  LDGSTS.E.BYPASS.LTC128B.128 [R241+0x4100], [R14.64], !P3 ;  /* 0x041000000ef17fae */ /* 0x0005e4000d901d4a */
[C---:B------:R-:W-:Y:S02]  /*e940*/  IMAD.X R11, R5.reuse, 0x1, R13, P1 ;  /* 0x00000001050b7824 */ /* 0x040fe400008e060d */
        /* <DEDUP_REMOVED lines=10> */
.L_x_128:
[----:B--234-:R-:W-:Y:S01]  /*e9f0*/  LOP3.LUT R2, R190, 0xffffffe0, RZ, 0xc0, !PT ;  /* 0xffffffe0be027812 */ /* 0x01cfe200078ec0ff */
[----:B------:R-:W-:Y:S01]  /*ea00*/  IMAD.IADD R6, R205, 0x1, R189 ;  /* 0x00000001cd067824 */ /* 0x000fe200078e02bd */
[----:B------:R-:W-:Y:S01]  /*ea10*/  STL [R1+0x80], R241 ;  /* 0x000080f101007387 */ /* 0x000fe20000100800 */
[----:B------:R-:W-:Y:S02]  /*ea20*/  SHF.L.U32 R224, R0, 0x1, RZ ;  /* 0x0000000100e07819 */ /* 0x000fe400000006ff */
[----:B------:R-:W-:Y:S01]  /*ea30*/  IMAD.IADD R2, R217, 0x1, -R2 ;  /* 0x00000001d9027824 */ /* 0x000fe200078e0a02 */
[----:B------:R-:W-:Y:S02]  /*ea40*/  STL [R1+0x7c], R240 ;  /* 0x00007cf001007387 */ /* 0x000fe40000100800 */
[----:B------:R-:W-:-:S02]  /*ea50*/  IMAD R225, R4, 0x2, R224 ;  /* 0x0000000204e17824 */ /* 0x000fc400078e02e0 */
[----:B------:R-:W-:Y:S01]  /*ea60*/  SHF.R.S32.HI R5, RZ, 0x1f, R2 ;  /* 0x0000001fff057819 */ /* 0x000fe20000011402 */
[----:B------:R-:W-:Y:S01]  /*ea70*/  STL [R1+0x78], R239 ;  /* 0x000078ef01007387 */ /* 0x000fe20000100800 */
[----:B------:R-:W-:Y:S02]  /*ea80*/  IMAD R227, R3, 0x2, R224 ;  /* 0x0000000203e37824 */ /* 0x000fe400078e02e0 */
[----:B------:R-:W-:Y:S01]  /*ea90*/  LEA.HI R5, R5, R2, RZ, 0x2 ;  /* 0x0000000205057211 */ /* 0x000fe200078f10ff */
[----:B------:R-:W-:Y:S01]  /*eaa0*/  STL [R1+0x74], R238 ;  /* 0x000074ee01007387 */ /* 0x000fe20000100800 */
[----:B------:R-:W-:Y:S02]  /*eab0*/  IMAD R226, R3, 0x2, R225 ;  /* 0x0000000203e27824 */ /* 0x000fe400078e02e1 */
[----:B------:R-:W-:Y:S01]  /*eac0*/  LOP3.LUT R5, R5, 0x7ffffffc, RZ, 0xc0, !PT ;  /* 0x7ffffffc05057812 */ /* 0x000fe200078ec0ff */
[----:B------:R-:W-:Y:S04]  /*ead0*/  STL [R1+0x70], R237 ;  /* 0x000070ed01007387 */ /* 0x000fe80000100800 */
[----:B------:R-:W-:Y:S01]  /*eae0*/  IMAD.IADD R2, R2, 0x1, -R5 ;  /* 0x0000000102027824 */ /* 0x000fe200078e0a05 */
[----:B------:R-:W-:Y:S03]  /*eaf0*/  STL [R1+0x6c], R236 ;  /* 0x00006cec01007387 */ /* 0x000fe60000100800 */
[----:B------:R-:W-:Y:S01]  /*eb00*/  IMAD R2, R2, -0x2, R6 ;  /* 0xfffffffe02027824 */ /* 0x000fe200078e0206 */
[----:B------:R-:W-:Y:S04]  /*eb10*/  STL [R1+0x68], R235 ;  /* 0x000068eb01007387 */ /* 0x000fe80000100800 */
[C---:B------:R-:W-:Y:S01]  /*eb20*/  ISETP.GT.AND P0, PT, R2.reuse, RZ, PT ;  /* 0x000000ff0200720c */ /* 0x040fe20003f04270 */
[----:B------:R-:W-:Y:S01]  /*eb30*/  STL [R1+0x64], R234 ;  /* 0x000064ea01007387 */ /* 0x000fe20000100800 */
[----:B------:R-:W-:-:S02]  /*eb40*/  ISETP.GT.AND P2, PT, R2, 0x1, PT ;  /* 0x000000010200780c */ /* 0x000fc40003f44270 */
[----:B------:R-:W-:Y:S01]  /*eb50*/  ISETP.GT.AND P4, PT, R2, 0x8, PT ;  /* 0x000000080200780c */ /* 0x000fe20003f84270 */
[----:B------:R-:W-:Y:S01]  /*eb60*/  STL [R1+0x60], R233 ;  /* 0x000060e901007387 */ /* 0x000fe20000100800 */
[----:B------:R-:W-:Y:S02]  /*eb70*/  FSEL R9, R188, -INF , P0 ;  /* 0xff800000bc097808 */ /* 0x000fe40000000000 */
[----:B------:R-:W-:Y:S01]  /*eb80*/  FSEL R10, R187, -INF , P2 ;  /* 0xff800000bb0a7808 */ /* 0x000fe20001000000 */
[----:B------:R-:W-:Y:S01]  /*eb90*/  STL [R1+0x5c], R232 ;  /* 0x00005ce801007387 */ /* 0x000fe20000100800 */
[----:B------:R-:W-:Y:S02]  /*eba0*/  ISETP.GT.AND P5, PT, R2, 0x9, PT ;  /* 0x000000090200780c */ /* 0x000fe40003fa4270 */
[----:B------:R-:W-:Y:S01]  /*ebb0*/  FSEL R26, R182, -INF , P4 ;  /* 0xff800000b61a7808 */ /* 0x000fe20002000000 */
[----:B------:R-:W-:Y:S01]  /*ebc0*/  STL [R1+0x58], R231 ;  /* 0x000058e701007387 */ /* 0x000fe20000100800 */
[----:B------:R-:W-:-:S02]  /*ebd0*/  FMNMX.FTZ R71, R9, R10, !PT ;  /* 0x0000000a09477209 */ /* 0x000fc40007810000 */
[----:B------:R-:W-:Y:S01]  /*ebe0*/  ISETP.GT.AND P6, PT, R2, 0x10, PT ;  /* 0x000000100200780c */ /* 0x000fe20003fc4270 */
[----:B------:R-:W-:Y:S01]  /*ebf0*/  STL [R1+0x54], R230 ;  /* 0x000054e601007387 */ /* 0x000fe20000100800 */
[----:B------:R-:W-:Y:S02]  /*ec00*/  FSEL R27, R181, -INF , P5 ;  /* 0xff800000b51b7808 */ /* 0x000fe40002800000 */
[----:B------:R-:W-:Y:S01]  /*ec10*/  FMNMX.FTZ R71, R26, R71, !PT ;  /* 0x000000471a477209 */ /* 0x000fe20007810000 */
[----:B------:R-:W-:Y:S01]  /*ec20*/  STL [R1+0x50], R229 ;  /* 0x000050e501007387 */ /* 0x000fe20000100800 */
[----:B------:R-:W-:Y:S02]  /*ec30*/  FSEL R12, R184, -INF , P0 ;  /* 0xff800000b80c7808 */ /* 0x000fe40000000000 */
[----:B------:R-:W-:Y:S01]  /*ec40*/  FSEL R13, R183, -INF , P2 ;  /* 0xff800000b70d7808 */ /* 0x000fe20001000000 */
[----:B------:R1:W-:Y:S01]  /*ec50*/  STL [R1+0x4c], R228 ;  /* 0x00004ce401007387 */ /* 0x0003e20000100800 */
[----:B------:R-:W-:-:S02]  /*ec60*/  ISETP.GT.AND P1, PT, R2, 0x11, PT ;  /* 0x000000110200780c */ /* 0x000fc40003f24270 */
[----:B------:R-:W-:Y:S01]  /*ec70*/  FSEL R28, R174, -INF , P6 ;  /* 0xff800000ae1c7808 */ /* 0x000fe20003000000 */
[----:B------:R2:W-:Y:S01]  /*ec80*/  STL [R1+0x48], R119 ;  /* 0x0000487701007387 */ /* 0x0005e20000100800 */
[----:B------:R-:W-:Y:S02]  /*ec90*/  FMNMX.FTZ R71, R27, R71, !PT ;  /* 0x000000471b477209 */ /* 0x000fe40007810000 */
[----:B------:R-:W-:Y:S01]  /*eca0*/  FSEL R18, R179, -INF , P0 ;  /* 0xff800000b3127808 */ /* 0x000fe20000000000 */
[----:B------:R-:W0:Y:S01]  /*ecb0*/  LDGDEPBAR ;  /* 0x00000000000079af */ /* 0x000e220000000000 */
[----:B------:R-:W-:Y:S02]  /*ecc0*/  FSEL R29, R186, -INF , P0 ;  /* 0xff800000ba1d7808 */ /* 0x000fe40000000000 */
[----:B------:R-:W-:Y:S02]  /*ecd0*/  FSEL R14, R176, -INF , P4 ;  /* 0xff800000b00e7808 */ /* 0x000fe40002000000 */
[----:B------:R-:W-:-:S02]  /*ece0*/  FMNMX.FTZ R68, R12, R13, !PT ;  /* 0x0000000d0c447209 */ /* 0x000fc40007810000 */
[----:B------:R-:W-:Y:S02]  /*ecf0*/  ISETP.GT.AND P0, PT, R2, 0x18, PT ;  /* 0x000000180200780c */ /* 0x000fe40003f04270 */
[----:B------:R-:W-:Y:S02]  /*ed00*/  FSEL R104, R173, -INF , P1 ;  /* 0xff800000ad687808 */ /* 0x000fe40000800000 */
[----:B------:R-:W-:Y:S02]  /*ed10*/  FMNMX.FTZ R71, R28, R71, !PT ;  /* 0x000000471c477209 */ /* 0x000fe40007810000 */
[----:B------:R-:W-:Y:S02]  /*ed20*/  FSEL R20, R171, -INF , P4 ;  /* 0xff800000ab147808 */ /* 0x000fe40002000000 */
[----:B------:R-:W-:Y:S02]  /*ed30*/  FSEL R31, R178, -INF , P4 ;  /* 0xff800000b21f7808 */ /* 0x000fe40002000000 */
[----:B------:R-:W-:-:S02]  /*ed40*/  FSEL R15, R175, -INF , P5 ;  /* 0xff800000af0f7808 */ /* 0x000fc40002800000 */
[----:B------:R-:W-:Y:S02]  /*ed50*/  FMNMX.FTZ R68, R14, R68, !PT ;  /* 0x000000440e447209 */ /* 0x000fe40007810000 */
[----:B------:R-:W-:Y:S02]  /*ed60*/  ISETP.GT.AND P4, PT, R2, 0x19, PT ;  /* 0x000000190200780c */ /* 0x000fe40003f84270 */
[----:B------:R-:W-:Y:S02]  /*ed70*/  FSEL R105, R166, -INF , P0 ;  /* 0xff800000a6697808 */ /* 0x000fe40000000000 */
[----:B------:R-:W-:Y:S02]  /*ed80*/  FMNMX.FTZ R71, R104, R71, !PT ;  /* 0x0000004768477209 */ /* 0x000fe40007810000 */
[----:B------:R-:W-:Y:S02]  /*ed90*/  FSEL R25, R172, -INF , P5 ;  /* 0xff800000ac197808 */ /* 0x000fe40002800000 */
[----:B------:R-:W-:-:S02]  /*eda0*/  FSEL R36, R177, -INF , P5 ;  /* 0xff800000b1247808 */ /* 0x000fc40002800000 */
        /* <DEDUP_REMOVED lines=8> */
[----:B------:R-:W-:Y:S02]  /*ee30*/  FSEL R38, R167, -INF , P1 ;  /* 0xff800000a7267808 */ /* 0x000fe40000800000 */
[----:B------:R-:W-:Y:S02]  /*ee40*/  FSEL R116, R169, -INF , P1 ;  /* 0xff800000a9747808 */ /* 0x000fe40000800000 */
[----:B------:R-:W-:Y:S02]  /*ee50*/  ISETP.GT.AND P2, PT, R2, 0x28, PT ;  /* 0x000000280200780c */ /* 0x000fe40003f44270 */
[----:B------:R-:W-:-:S02]  /*ee60*/  FSEL R45, R163, -INF , P6 ;  /* 0xff800000a32d7808 */ /* 0x000fc40003000000 */
[----:B------:R-:W-:Y:S02]  /*ee70*/  FSEL R108, R170, -INF , P6 ;  /* 0xff800000aa6c7808 */ /* 0x000fe40003000000 */
[C---:B------:R-:W-:Y:S02]  /*ee80*/  ISETP.GT.AND P1, PT, R2.reuse, 0x29, PT ;  /* 0x000000290200780c */ /* 0x040fe40003f24270 */
[----:B------:R-:W-:Y:S02]  /*ee90*/  FMNMX.FTZ R68, R37, R68, !PT ;  /* 0x0000004425447209 */ /* 0x000fe40007810000 */
[----:B------:R-:W-:Y:S02]  /*eea0*/  ISETP.GT.AND P6, PT, R2, 0x21, PT ;  /* 0x000000210200780c */ /* 0x000fe40003fc4270 */
[----:B------:R-:W-:Y:S02]  /*eeb0*/  FSEL R107, R158, -INF , P5 ;  /* 0xff8000009e6b7808 */ /* 0x000fe40002800000 */
[----:B------:R-:W-:-:S02]  /*eec0*/  FMNMX.FTZ R71, R106, R71, !PT ;  /* 0x000000476a477209 */ /* 0x000fc40007810000 */
        /* <DEDUP_REMOVED lines=14> */
[----:B------:R-:W-:Y:S02]  /*efb0*/  FMNMX.FTZ R68, R38, R68, !PT ;  /* 0x0000004426447209 */ /* 0x000fe40007810000 */
[C---:B------:R-:W-:Y:S02]  /*efc0*/  ISETP.GT.AND P0, PT, R2.reuse, 0x30, PT ;  /* 0x000000300200780c */ /* 0x040fe40003f04270 */
[----:B------:R-:W-:Y:S02]  /*efd0*/  ISETP.GT.AND P5, PT, R2, 0x31, PT ;  /* 0x000000310200780c */ /* 0x000fe40003fa4270 */
[----:B------:R-:W-:-:S02]  /*efe0*/  FSEL R124, R157, -INF , P6 ;  /* 0xff8000009d7c7808 */ /* 0x000fc40003000000 */
[C---:B------:R-:W-:Y:S02]  /*eff0*/  ISETP.GT.AND P2, PT, R2.reuse, 0x40, PT ;  /* 0x000000400200780c */ /* 0x040fe40003f44270 */
[----:B------:R-:W-:Y:S02]  /*f000*/  ISETP.GT.AND P1, PT, R2, 0x41, PT ;  /* 0x000000410200780c */ /* 0x000fe40003f24270 */
[----:B------:R-:W-:Y:S02]  /*f010*/  FMNMX.FTZ R71, R107, R71, !PT ;  /* 0x000000476b477209 */ /* 0x000fe40007810000 */
[----:B------:R-:W-:Y:S02]  /*f020*/  FSEL R69, R118, -INF , P4 ;  /* 0xff80000076457808 */ /* 0x000fe40002000000 */
[----:B------:R-:W-:Y:S02]  /*f030*/  FSEL R44, R159, -INF , P4 ;  /* 0xff8000009f2c7808 */ /* 0x000fe40002000000 */
[----:B------:R-:W-:-:S02]  /*f040*/  FSEL R128, R138, -INF , P6 ;  /* 0xff8000008a807808 */ /* 0x000fc40003000000 */
[----:B------:R-:W-:Y:S02]  /*f050*/  FMNMX.FTZ R68, R39, R68, !PT ;  /* 0x0000004427447209 */ /* 0x000fe40007810000 */
[----:B------:R-:W-:Y:S02]  /*f060*/  FMNMX.FTZ R5, R18, R19, !PT ;  /* 0x0000001312057209 */ /* 0x000fe40007810000 */
        /* <DEDUP_REMOVED lines=19> */
[----:B------:R-:W-:Y:S02]  /*f1a0*/  FMNMX.FTZ R71, R124, R71, !PT ;  /* 0x000000477c477209 */ /* 0x000fe40007810000 */
[C---:B------:R-:W-:Y:S02]  /*f1b0*/  ISETP.GT.AND P6, PT, R2.reuse, 0x38, PT ;  /* 0x000000380200780c */ /* 0x040fe40003fc4270 */
[----:B------:R-:W-:-:S02]  /*f1c0*/  ISETP.GT.AND P4, PT, R2, 0x39, PT ;  /* 0x000000390200780c */ /* 0x000fc40003f84270 */
[C---:B------:R-:W-:Y:S02]  /*f1d0*/  ISETP.GT.AND P0, PT, R2.reuse, 0x48, PT ;  /* 0x000000480200780c */ /* 0x040fe40003f04270 */
[C---:B------:R-:W-:Y:S02]  /*f1e0*/  ISETP.GT.AND P5, PT, R2.reuse, 0x58, PT ;  /* 0x000000580200780c */ /* 0x040fe40003fa4270 */
[C---:B------:R-:W-:Y:S02]  /*f1f0*/  ISETP.GT.AND P2, PT, R2.reuse, 0x49, PT ;  /* 0x000000490200780c */ /* 0x040fe40003f44270 */
[----:B------:R-:W-:Y:S02]  /*f200*/  ISETP.GT.AND P1, PT, R2, 0x50, PT ;  /* 0x000000500200780c */ /* 0x000fe40003f24270 */
[----:B------:R-:W-:Y:S02]  /*f210*/  FMNMX.FTZ R68, R44, R68, !PT ;  /* 0x000000442c447209 */ /* 0x000fe40007810000 */
[----:B------:R-:W-:-:S02]  /*f220*/  FMNMX.FTZ R5, R20, R5, !PT ;  /* 0x0000000514057209 */ /* 0x000fc40007810000 */
        /* <DEDUP_REMOVED lines=25> */
[C---:B------:R-:W-:Y:S02]  /*f3c0*/  ISETP.GT.AND P6, PT, R2.reuse, 0x51, PT ;  /* 0x000000510200780c */ /* 0x040fe40003fc4270 */
        /* <DEDUP_REMOVED lines=34> */
[----:B------:R-:W-:Y:S02]  /*f5f0*/  FSEL R174, R81, -INF , P6 ;  /* 0xff80000051ae7808 */ /* 0x000fe40003000000 */
        /* <DEDUP_REMOVED lines=8> */
[----:B------:R-:W-:Y:S02]  /*f680*/  FSEL R172, R61, -INF , P4 ;  /* 0xff8000003dac7808 */ /* 0x000fe40002000000 */
[----:B------:R-:W-:Y:S02]  /*f690*/  FMNMX.FTZ R71, R173, R71, !PT ;  /* 0x00000047ad477209 */ /* 0x000fe40007810000 */
[----:B------:R-:W-:-:S02]  /*f6a0*/  FMNMX.FTZ R5, R36, R5, !PT ;  /* 0x0000000524057209 */ /* 0x000fc40007810000 */
[----:B------:R-:W-:Y:S02]  /*f6b0*/  FSEL R183, R77, -INF , P6 ;  /* 0xff8000004db77808 */ /* 0x000fe40003000000 */
[----:B------:R-:W-:Y:S02]  /*f6c0*/  FMNMX.FTZ R68, R243, R68, !PT ;  /* 0x00000044f3447209 */ /* 0x000fe40007810000 */
[----:B------:R-:W-:Y:S02]  /*f6d0*/  FMNMX.FTZ R2, R148, R2, !PT ;  /* 0x0000000294027209 */ /* 0x000fe40007810000 */
[----:B------:R-:W-:Y:S02]  /*f6e0*/  FSEL R203, R40, -INF , P2 ;  /* 0xff80000028cb7808 */ /* 0x000fe40001000000 */
[----:B------:R-:W-:Y:S02]  /*f6f0*/  FMNMX.FTZ R71, R172, R71, !PT ;  /* 0x00000047ac477209 */ /* 0x000fe40007810000 */
[----:B------:R-:W-:Y:S01]  /*f700*/  FMNMX.FTZ R5, R108, R5, !PT ;  /* 0x000000056c057209 */ /* 0x000fe20007810000 */
[----:B------:R-:W-:Y:S01]  /*f710*/  IMAD.MOV.U32 R4, RZ, RZ, R203 ;  /* 0x000000ffff047224 */ /* 0x000fe200078e00cb */
[----:B------:R-:W-:-:S02]  /*f720*/  FMNMX.FTZ R68, R183, R68, !PT ;  /* 0x00000044b7447209 */ /* 0x000fc40007810000 */
[----:B------:R-:W-:Y:S02]  /*f730*/  FMNMX.FTZ R2, R162, R2, !PT ;  /* 0x00000002a2027209 */ /* 0x000fe40007810000 */
[----:B-1----:R-:W-:Y:S02]  /*f740*/  FSEL R228, R41, -INF , P1 ;  /* 0xff80000029e47808 */ /* 0x002fe40000800000 */
[----:B------:R-:W-:Y:S02]  /*f750*/  FMNMX.FTZ R71, R203, R71, !PT ;  /* 0x00000047cb477209 */ /* 0x000fe40007810000 */
[----:B------:R-:W-:Y:S02]  /*f760*/  FMNMX.FTZ R5, R116, R5, !PT ;  /* 0x0000000574057209 */ /* 0x000fe40007810000 */
[----:B------:R-:W-:Y:S02]  /*f770*/  FSEL R179, R65, -INF , P4 ;  /* 0xff80000041b37808 */ /* 0x000fe40002000000 */
[----:B------:R-:W-:-:S02]  /*f780*/  FMNMX.FTZ R68, R182, R68, !PT ;  /* 0x00000044b6447209 */ /* 0x000fc40007810000 */
[----:B------:R-:W-:Y:S02]  /*f790*/  FMNMX.FTZ R2, R164, R2, !PT ;  /* 0x00000002a4027209 */ /* 0x000fe40007810000 */
[----:B--2---:R-:W-:Y:S02]  /*f7a0*/  FSEL R119, R21, -INF , P0 ;  /* 0xff80000015777808 */ /* 0x004fe40000000000 */
        /* <DEDUP_REMOVED lines=8> */
[----:B------:R-:W-:Y:S02]  /*f830*/  FSEL R187, R23, -INF , P1 ;  /* 0xff80000017bb7808 */ /* 0x000fe40000800000 */
[----:B------:R-:W-:-:S02]  /*f840*/  FMNMX.FTZ R68, R239, R68, !PT ;  /* 0x00000044ef447209 */ /* 0x000fc40007810000 */
[----:B------:R-:W-:Y:S02]  /*f850*/  FMNMX.FTZ R2, R165, R2, !PT ;  /* 0x00000002a5027209 */ /* 0x000fe40007810000 */
[----:B------:R-:W-:Y:S02]  /*f860*/  FMNMX.FTZ R71, R204, R71, !PT ;  /* 0x00000047cc477209 */ /* 0x000fe40007810000 */
[----:B------:R-:W-:Y:S02]  /*f870*/  FMNMX.FTZ R5, R137, R5, !PT ;  /* 0x0000000589057209 */ /* 0x000fe40007810000 */
[----:B------:R-:W-:Y:S01]  /*f880*/  FSEL R195, R79, -INF , P6 ;  /* 0xff8000004fc37808 */ /* 0x000fe20003000000 */
[----:B------:R-:W1:Y:S01]  /*f890*/  SHFL.BFLY PT, R6, R71, 0x2, 0x1f ;  /* 0x0c401f0047067f89 */ /* 0x000e6200000e0000 */
[----:B------:R-:W-:Y:S02]  /*f8a0*/  FSEL R186, R17, -INF , P0 ;  /* 0xff80000011ba7808 */ /* 0x000fe40000000000 */
[----:B------:R-:W-:-:S02]  /*f8b0*/  FMNMX.FTZ R68, R187, R68, !PT ;  /* 0x00000044bb447209 */ /* 0x000fc40007810000 */
[----:B------:R-:W-:Y:S02]  /*f8c0*/  FMNMX.FTZ R2, R191, R2, !PT ;  /* 0x00000002bf027209 */ /* 0x000fe40007810000 */
[----:B------:R-:W-:Y:S02]  /*f8d0*/  FMNMX.FTZ R5, R138, R5, !PT ;  /* 0x000000058a057209 */ /* 0x000fe40007810000 */
[----:B------:R-:W-:Y:S02]  /*f8e0*/  FSEL R238, R32, -INF , P5 ;  /* 0xff80000020ee7808 */ /* 0x000fe40002800000 */
[----:B------:R-:W-:Y:S02]  /*f8f0*/  FMNMX.FTZ R68, R186, R68, !PT ;  /* 0x00000044ba447209 */ /* 0x000fe40007810000 */
[----:B------:R-:W-:Y:S02]  /*f900*/  FMNMX.FTZ R2, R195, R2, !PT ;  /* 0x00000002c3027209 */ /* 0x000fe40007810000 */
[----:B------:R-:W-:-:S02]  /*f910*/  FMNMX.FTZ R5, R139, R5, !PT ;  /* 0x000000058b057209 */ /* 0x000fc40007810000 */
[----:B------:R-:W-:Y:S02]  /*f920*/  FMNMX.FTZ R68, R238, R68, !PT ;  /* 0x00000044ee447209 */ /* 0x000fe40007810000 */
[----:B------:R-:W-:Y:S02]  /*f930*/  FSEL R169, R52, -INF , P4 ;  /* 0xff80000034a97808 */ /* 0x000fe40002000000 */
[----:B------:R-:W-:Y:S01]  /*f940*/  FMNMX.FTZ R2, R189, R2, !PT ;  /* 0x00000002bd027209 */ /* 0x000fe20007810000 */
[----:B------:R-:W2:Y:S01]  /*f950*/  SHFL.BFLY PT, R8, R68, 0x2, 0x1f ;  /* 0x0c401f0044087f89 */ /* 0x000ea200000e0000 */
        /* <DEDUP_REMOVED lines=11> */
[----:B------:R-:W-:Y:S01]  /*fa10*/  FMNMX.FTZ R2, R192, R2, !PT ;  /* 0x00000002c0027209 */ /* 0x000fe20007810000 */
[----:B------:R-:W-:Y:S01]  /*fa20*/  LDSM.16.MT88.4 R32, [R225+0x100] ;  /* 0x00010000e120783b */ /* 0x000fe20000004200 */
[----:B------:R-:W-:Y:S02]  /*fa30*/  FMNMX.FTZ R5, R156, R5, !PT ;  /* 0x000000059c057209 */ /* 0x000fe40007810000 */
[----:B-1----:R-:W-:Y:S02]  /*fa40*/  FMNMX.FTZ R71, R71, R6, !PT ;  /* 0x0000000647477209 */ /* 0x002fe40007810000 */
[----:B------:R-:W-:-:S02]  /*fa50*/  FMNMX.FTZ R2, R199, R2, !PT ;  /* 0x00000002c7027209 */ /* 0x000fc40007810000 */
[----:B------:R-:W-:Y:S01]  /*fa60*/  FMNMX.FTZ R5, R175, R5, !PT ;  /* 0x00000005af057209 */ /* 0x000fe20007810000 */
[----:B------:R-:W1:Y:S01]  /*fa70*/  SHFL.BFLY PT, R7, R71, 0x1, 0x1f ;  /* 0x0c201f0047077f89 */ /* 0x000e6200000e0000 */
[----:B--2---:R-:W-:Y:S02]  /*fa80*/  FMNMX.FTZ R68, R68, R8, !PT ;  /* 0x0000000844447209 */ /* 0x004fe40007810000 */
[----:B------:R-:W-:Y:S01]  /*fa90*/  FMNMX.FTZ R5, R176, R5, !PT ;  /* 0x00000005b0057209 */ /* 0x000fe20007810000 */
[----:B------:R-:W2:Y:S01]  /*faa0*/  SHFL.BFLY PT, R6, R2, 0x2, 0x1f ;  /* 0x0c401f0002067f89 */ /* 0x000ea200000e0000 */
[----:B------:R-:W-:Y:S02]  /*fab0*/  FSEL R212, R73, -INF , P6 ;  /* 0xff80000049d47808 */ /* 0x000fe40003000000 */
[----:B------:R-:W-:Y:S01]  /*fac0*/  FMNMX.FTZ R5, R177, R5, !PT ;  /* 0x00000005b1057209 */ /* 0x000fe20007810000 */
[----:B------:R-:W3:Y:S01]  /*fad0*/  SHFL.BFLY PT, R8, R68, 0x1, 0x1f ;  /* 0x0c201f0044087f89 */ /* 0x000ee200000e0000 */
[----:B------:R-:W-:-:S02]  /*fae0*/  FSEL R168, R56, -INF , P4 ;  /* 0xff80000038a87808 */ /* 0x000fc40002000000 */
[----:B------:R-:W-:Y:S02]  /*faf0*/  FMNMX.FTZ R5, R178, R5, !PT ;  /* 0x00000005b2057209 */ /* 0x000fe40007810000 */
[----:B------:R-:W-:Y:S02]  /*fb00*/  FSEL R206, R53, -INF , P2 ;  /* 0xff80000035ce7808 */ /* 0x000fe40001000000 */
[----:B------:R-:W-:Y:S02]  /*fb10*/  FMNMX.FTZ R5, R130, R5, !PT ;  /* 0x0000000582057209 */ /* 0x000fe40007810000 */
[----:B------:R-:W-:Y:S02]  /*fb20*/  FSEL R198, R49, -INF , P1 ;  /* 0xff80000031c67808 */ /* 0x000fe40000800000 */
[----:B------:R-:W-:Y:S02]  /*fb30*/  FMNMX.FTZ R5, R212, R5, !PT ;  /* 0x00000005d4057209 */ /* 0x000fe40007810000 */
[----:B------:R-:W-:-:S02]  /*fb40*/  FSEL R213, R48, -INF , P0 ;  /* 0xff80000030d57808 */ /* 0x000fc40000000000 */
[----:B------:R-:W-:Y:S02]  /*fb50*/  FMNMX.FTZ R5, R207, R5, !PT ;  /* 0x00000005cf057209 */ /* 0x000fe40007810000 */
[----:B-1----:R-:W-:Y:S02]  /*fb60*/  FMNMX.FTZ R71, R71, R7, !PT ;  /* 0x0000000747477209 */ /* 0x002fe40007810000 */
[----:B------:R-:W-:Y:S02]  /*fb70*/  FMNMX.FTZ R5, R168, R5, !PT ;  /* 0x00000005a8057209 */ /* 0x000fe40007810000 */
[----:B--2---:R-:W-:Y:S01]  /*fb80*/  FMNMX.FTZ R2, R2, R6, !PT ;  /* 0x0000000602027209 */ /* 0x004fe20007810000 */
[C---:B------:R-:W-:Y:S01]  /*fb90*/  FMUL.FTZ R7, R71.reuse, c[0x0][0x2d0] ;  /* 0x0000b40047077a20 */ /* 0x040fe20000410000 */
[----:B------:R-:W-:Y:S02]  /*fba0*/  FSETP.NEU.FTZ.AND P4, PT, R71, -INF , PT ;  /* 0xff8000004700780b */ /* 0x000fe40003f9d000 */
[----:B------:R-:W-:Y:S01]  /*fbb0*/  FMNMX.FTZ R5, R206, R5, !PT ;  /* 0x00000005ce057209 */ /* 0x000fe20007810000 */
[----:B------:R-:W1:Y:S01]  /*fbc0*/  SHFL.BFLY PT, R11, R2, 0x1, 0x1f ;  /* 0x0c201f00020b7f89 */ /* 0x000e6200000e0000 */
[----:B------:R-:W-:-:S02]  /*fbd0*/  FSEL R7, R7, RZ, P4 ;  /* 0x000000ff07077208 */ /* 0x000fc40002000000 */
[----:B------:R-:W-:Y:S02]  /*fbe0*/  FMNMX.FTZ R5, R198, R5, !PT ;  /* 0x00000005c6057209 */ /* 0x000fe40007810000 */
[----:B---3--:R-:W-:Y:S01]  /*fbf0*/  FMNMX.FTZ R68, R68, R8, !PT ;  /* 0x0000000844447209 */ /* 0x008fe20007810000 */
[--C-:B------:R-:W-:Y:S01]  /*fc00*/  FFMA.FTZ R6, R9, c[0x0][0x2d0], -R7.reuse ;  /* 0x0000b40009067a23 */ /* 0x100fe20000010807 */
[----:B------:R-:W-:Y:S02]  /*fc10*/  FSEL R131, R43, -INF , P5 ;  /* 0xff8000002b837808 */ /* 0x000fe40002800000 */
[----:B------:R-:W-:Y:S01]  /*fc20*/  FMNMX.FTZ R8, R213, R5, !PT ;  /* 0x00000005d5087209 */ /* 0x000fe20007810000 */
[C---:B------:R-:W-:Y:S01]  /*fc30*/  FMUL.FTZ R9, R68.reuse, c[0x0][0x2d0] ;  /* 0x0000b40044097a20 */ /* 0x040fe20000410000 */
[----:B------:R-:W-:Y:S01]  /*fc40*/  FSETP.NEU.FTZ.AND P0, PT, R68, -INF , PT ;  /* 0xff8000004400780b */ /* 0x000fe20003f1d000 */
[----:B------:R2:W-:Y:S01]  /*fc50*/  MUFU.EX2 R236, R6 ;  /* 0x0000000600ec7308 */ /* 0x0005e20000000800 */
[----:B------:R-:W-:Y:S01]  /*fc60*/  FMNMX.FTZ R8, R131, R8, !PT ;  /* 0x0000000883087209 */ /* 0x000fe20007810000 */
[----:B------:R-:W-:Y:S01]  /*fc70*/  FFMA.FTZ R5, R10, c[0x0][0x2d0], -R7 ;  /* 0x0000b4000a057a23 */ /* 0x000fe20000010807 */
[----:B------:R-:W-:Y:S01]  /*fc80*/  ISETP.NE.AND P6, PT, R16, RZ, PT ;  /* 0x000000ff1000720c */ /* 0x000fe20003fc5270 */
[----:B------:R-:W-:Y:S04]  /*fc90*/  LDSM.16.MT88.4 R40, [R226+0x100] ;  /* 0x00010000e228783b */ /* 0x000fe80000004200 */
[----:B------:R-:W3:Y:S01]  /*fca0*/  SHFL.BFLY PT, R10, R8, 0x2, 0x1f ;  /* 0x0c401f00080a7f89 */ /* 0x000ee200000e0000 */
[----:B------:R4:W4:Y:S01]  /*fcb0*/  MUFU.EX2 R235, R5 ;  /* 0x0000000500eb7308 */ /* 0x0009220000000800 */
[----:B-1----:R-:W-:-:S02]  /*fcc0*/  FMNMX.FTZ R2, R2, R11, !PT ;  /* 0x0000000b02027209 */ /* 0x002fc40007810000 */
[----:B--2---:R-:W-:Y:S02]  /*fcd0*/  FSEL R6, R9, RZ, P0 ;  /* 0x000000ff09067208 */ /* 0x004fe40000000000 */
[----:B------:R-:W-:-:S03]  /*fce0*/  FSETP.NEU.FTZ.AND P0, PT, R2, -INF , PT ;  /* 0xff8000000200780b */ /* 0x000fc60003f1d000 */
[--C-:B------:R-:W-:Y:S02]  /*fcf0*/  FFMA.FTZ R9, R14, c[0x0][0x2d0], -R6.reuse ;  /* 0x0000b4000e097a23 */ /* 0x100fe40000010806 */
[----:B----4-:R-:W-:Y:S02]  /*fd00*/  FFMA.FTZ R5, R12, c[0x0][0x2d0], -R6 ;  /* 0x0000b4000c057a23 */ /* 0x010fe40000010806 */
[----:B------:R1:W-:Y:S01]  /*fd10*/  MUFU.EX2 R193, R9 ;  /* 0x0000000900c17308 */ /* 0x0003e20000000800 */
[----:B------:R-:W-:Y:S02]  /*fd20*/  F2FP.PACK_AB R12, R235, R236 ;  /* 0x000000eceb0c723e */ /* 0x000fe400000000ff */
[----:B---3--:R-:W-:-:S05]  /*fd30*/  FMNMX.FTZ R8, R8, R10, !PT ;  /* 0x0000000a08087209 */ /* 0x008fca0007810000 */
        /* <DEDUP_REMOVED lines=80> */
[----:B-1----:R-:W-:-:S04]  /*10240*/  FFMA.FTZ R3, R69, c[0x0][0x2d0], -R5 ;  /* 0x0000b40045037a23 */ /* 0x002fc80000010805 */
        /* <DEDUP_REMOVED lines=22> */
[----:B-1----:R-:W-:Y:S01]  /*103b0*/  FFMA.FTZ R3, R116, c[0x0][0x2d0], -R0 ;  /* 0x0000b40074037a23 */ /* 0x002fe20000010800 */
[----:B------:R-:W-:-:S03]  /*103c0*/  MOV R116, R213 ;  /* 0x000000d500747202 */ /* 0x000fc60000000f00 */
[----:B------:R1:W2:Y:S02]  /*103d0*/  MUFU.EX2 R247, R3 ;  /* 0x0000000300f77308 */ /* 0x0002a40000000800 */
[----:B-1----:R-:W-:Y:S01]  /*103e0*/  FFMA.FTZ R3, R117, c[0x0][0x2d0], -R0 ;  /* 0x0000b40075037a23 */ /* 0x002fe20000010800 */
[----:B--2---:R-:W-:Y:S01]  /*103f0*/  F2FP.PACK_AB R9, R247, R244 ;  /* 0x000000f4f709723e */ /* 0x004fe200000000ff */
[----:B------:R-:W-:-:S04]  /*10400*/  IMAD.MOV.U32 R117, RZ, RZ, R131 ;  /* 0x000000ffff757224 */ /* 0x000fc800078e0083 */
[----:B------:R1:W-:Y:S02]  /*10410*/  MUFU.EX2 R250, R3 ;  /* 0x0000000300fa7308 */ /* 0x0003e40000000800 */
[----:B-1----:R-:W-:Y:S02]  /*10420*/  FFMA.FTZ R3, R118, c[0x0][0x2d0], -R0 ;  /* 0x0000b40076037a23 */ /* 0x002fe40000010800 */
        /* <DEDUP_REMOVED lines=28> */
[----:B---3--:R-:W-:Y:S01]  /*105f0*/  FFMA.FTZ R3, R132, c[0x0][0x2d0], -R6 ;  /* 0x0000b40084037a23 */ /* 0x008fe20000010806 */
[----:B------:R-:W-:-:S03]  /*10600*/  MOV R132, R211 ;  /* 0x000000d300847202 */ /* 0x000fc60000000f00 */
        /* <DEDUP_REMOVED lines=16> */
[----:B---3--:R-:W-:Y:S02]  /*10710*/  F2FP.PACK_AB R11, R217, R218 ;  /* 0x000000dad90b723e */ /* 0x008fe400000000ff */
[----:B------:R-:W-:-:S03]  /*10720*/  MOV R137, R207 ;  /* 0x000000cf00897202 */ /* 0x000fc60000000f00 */
[----:B------:R2:W-:Y:S02]  /*10730*/  MUFU.EX2 R215, R3 ;  /* 0x0000000300d77308 */ /* 0x0005e40000000800 */
[C---:B-1----:R-:W-:Y:S08]  /*10740*/  HMMA.16816.F32 R48, R8.reuse, R20, R120 ;  /* 0x000000140830723c */ /* 0x042ff00000001878 */
[----:B------:R-:W-:Y:S01]  /*10750*/  HMMA.16816.F32 R56, R8, R18, R84 ;  /* 0x000000120838723c */ /* 0x000fe20000001854 */
[----:B--2---:R-:W-:-:S02]  /*10760*/  FFMA.FTZ R3, R138, c[0x0][0x2d0], -R0 ;  /* 0x0000b4008a037a23 */ /* 0x004fc40000010800 */
[----:B------:R-:W-:Y:S02]  /*10770*/  IMAD.MOV.U32 R138, RZ, RZ, R206 ;  /* 0x000000ffff8a7224 */ /* 0x000fe400078e00ce */
        /* <DEDUP_REMOVED lines=16> */
[--C-:B-1----:R-:W-:Y:S01]  /*10880*/  FFMA.FTZ R3, R141, c[0x0][0x2d0], -R6.reuse ;  /* 0x0000b4008d037a23 */ /* 0x102fe20000010806 */
        /* <DEDUP_REMOVED lines=16> */
[----:B------:R-:W-:Y:S01]  /*10990*/  MOV R131, R133 ;  /* 0x0000008500837202 */ /* 0x000fe20000000f00 */
[----:B------:R-:W-:Y:S02]  /*109a0*/  IMAD.MOV.U32 R133, RZ, RZ, R197 ;  /* 0x000000ffff857224 */ /* 0x000fe400078e00c5 */
[----:B------:R-:W-:Y:S01]  /*109b0*/  IMAD.MOV.U32 R128, RZ, RZ, R187 ;  /* 0x000000ffff807224 */ /* 0x000fe200078e00bb */
[----:B------:R-:W-:Y:S01]  /*109c0*/  HMMA.16816.F32 R104, R8, R20, R72 ;  /* 0x000000140868723c */ /* 0x000fe20000001848 */
[----:B------:R-:W-:Y:S01]  /*109d0*/  LDSM.16.MT88.4 R20, [R225+0x1900] ;  /* 0x00190000e114783b */ /* 0x000fe20000004200 */
[----:B------:R-:W-:-:S02]  /*109e0*/  IMAD.MOV.U32 R129, RZ, RZ, R186 ;  /* 0x000000ffff817224 */ /* 0x000fc400078e00ba */
[----:B------:R-:W-:-:S04]  /*109f0*/  IMAD.MOV.U32 R130, RZ, RZ, R184 ;  /* 0x000000ffff827224 */ /* 0x000fc800078e00b8 */
        /* <DEDUP_REMOVED lines=30> */
[----:B------:R-:W-:-:S02]  /*10be0*/  IMAD.MOV.U32 R136, RZ, RZ, R185 ;  /* 0x000000ffff887224 */ /* 0x000fc400078e00b9 */
[----:B------:R-:W-:Y:S01]  /*10bf0*/  IMAD.MOV.U32 R126, RZ, RZ, R118 ;  /* 0x000000ffff7e7224 */ /* 0x000fe200078e0076 */
[----:B------:R-:W-:Y:S01]  /*10c00*/  HMMA.16816.F32 R108, R8, R18, R44 ;  /* 0x00000012086c723c */ /* 0x000fe2000000182c */
[----:B-1----:R-:W-:Y:S01]  /*10c10*/  FFMA.FTZ R3, R151, c[0x0][0x2d0], -R7 ;  /* 0x0000b40097037a23 */ /* 0x002fe20000010807 */
[----:B------:R-:W-:-:S06]  /*10c20*/  MOV R151, R193 ;  /* 0x000000c100977202 */ /* 0x000fcc0000000f00 */
[C---:B------:R-:W-:Y:S01]  /*10c30*/  HMMA.16816.F32 R92, R8.reuse, R12, R60 ;  /* 0x0000000c085c723c */ /* 0x040fe2000000183c */
[----:B------:R1:W-:Y:S07]  /*10c40*/  MUFU.EX2 R202, R3 ;  /* 0x0000000300ca7308 */ /* 0x0003ee0000000800 */
[C---:B------:R-:W-:Y:S07]  /*10c50*/  HMMA.16816.F32 R56, R8.reuse, R20, R120 ;  /* 0x000000140838723c */ /* 0x040fee0000001878 */
[----:B------:R-:W-:Y:S01]  /*10c60*/  MOV R123, R143 ;  /* 0x0000008f007b7202 */ /* 0x000fe20000000f00 */
[----:B------:R-:W-:Y:S01]  /*10c70*/  HMMA.16816.F32 R52, R8, R22, R80 ;  /* 0x000000160834723c */ /* 0x000fe20000001850 */
[----:B------:R-:W-:-:S02]  /*10c80*/  IMAD.MOV.U32 R122, RZ, RZ, R142 ;  /* 0x000000ffff7a7224 */ /* 0x000fc400078e008e */
[----:B-1----:R-:W-:Y:S02]  /*10c90*/  FFMA.FTZ R3, R152, c[0x0][0x2d0], -R7 ;  /* 0x0000b40098037a23 */ /* 0x002fe40000010807 */
[----:B------:R-:W-:Y:S02]  /*10ca0*/  IMAD.MOV.U32 R152, RZ, RZ, R198 ;  /* 0x000000ffff987224 */ /* 0x000fe400078e00c6 */
[----:B------:R1:W3:Y:S01]  /*10cb0*/  MUFU.EX2 R201, R3 ;  /* 0x0000000300c97308 */ /* 0x0002e20000000800 */
[----:B------:R-:W-:Y:S01]  /*10cc0*/  HMMA.16816.F32 R40, R8, R26, R84 ;  /* 0x0000001a0828723c */ /* 0x000fe20000001854 */
[----:B------:R-:W-:Y:S02]  /*10cd0*/  IMAD.MOV.U32 R121, RZ, RZ, R141 ;  /* 0x000000ffff797224 */ /* 0x000fe400078e008d */
[----:B------:R-:W-:-:S04]  /*10ce0*/  IMAD.MOV.U32 R120, RZ, RZ, R140 ;  /* 0x000000ffff787224 */ /* 0x000fc800078e008c */
[----:B--2---:R-:W-:Y:S01]  /*10cf0*/  F2FP.PACK_AB R8, R203, R204 ;  /* 0x000000cccb08723e */ /* 0x004fe200000000ff */
[----:B-1----:R-:W-:Y:S01]  /*10d00*/  FFMA.FTZ R3, R153, c[0x0][0x2d0], -R0 ;  /* 0x0000b40099037a23 */ /* 0x002fe20000010800 */
[----:B---3--:R-:W-:Y:S01]  /*10d10*/  F2FP.PACK_AB R10, R201, R202 ;  /* 0x000000cac90a723e */ /* 0x008fe200000000ff */
[----:B------:R-:W-:Y:S02]  /*10d20*/  IMAD.MOV.U32 R153, RZ, RZ, R194 ;  /* 0x000000ffff997224 */ /* 0x000fe400078e00c2 */
[----:B------:R1:W-:Y:S02]  /*10d30*/  MUFU.EX2 R200, R3 ;  /* 0x0000000300c87308 */ /* 0x0003e40000000800 */
[----:B-1----:R-:W-:Y:S02]  /*10d40*/  FFMA.FTZ R3, R154, c[0x0][0x2d0], -R0 ;  /* 0x0000b4009a037a23 */ /* 0x002fe40000010800 */
[----:B------:R-:W-:Y:S01]  /*10d50*/  IMAD.MOV.U32 R154, RZ, RZ, R138 ;  /* 0x000000ffff9a7224 */ /* 0x000fe200078e008a */
[----:B------:R-:W-:-:S03]  /*10d60*/  MOV R138, R117 ;  /* 0x00000075008a7202 */ /* 0x000fc60000000f00 */
[----:B------:R1:W2:Y:S02]  /*10d70*/  MUFU.EX2 R199, R3 ;  /* 0x0000000300c77308 */ /* 0x0002a40000000800 */
[----:B-1----:R-:W-:Y:S01]  /*10d80*/  FFMA.FTZ R3, R155, c[0x0][0x2d0], -R0 ;  /* 0x0000b4009b037a23 */ /* 0x002fe20000010800 */
[----:B--2---:R-:W-:Y:S02]  /*10d90*/  F2FP.PACK_AB R9, R199, R200 ;  /* 0x000000c8c709723e */ /* 0x004fe400000000ff */
[----:B------:R-:W-:-:S03]  /*10da0*/  MOV R155, R139 ;  /* 0x0000008b009b7202 */ /* 0x000fc60000000f00 */
[----:B------:R1:W-:Y:S01]  /*10db0*/  MUFU.EX2 R198, R3 ;  /* 0x0000000300c67308 */ /* 0x0003e20000000800 */
[----:B------:R-:W-:Y:S02]  /*10dc0*/  IMAD.MOV.U32 R139, RZ, RZ, R116 ;  /* 0x000000ffff8b7224 */ /* 0x000fe400078e0074 */
[----:B-1----:R-:W-:Y:S02]  /*10dd0*/  FFMA.FTZ R3, R156, c[0x0][0x2d0], -R0 ;  /* 0x0000b4009c037a23 */ /* 0x002fe40000010800 */
[----:B------:R-:W-:Y:S01]  /*10de0*/  IMAD.MOV.U32 R156, RZ, RZ, R137 ;  /* 0x000000ffff9c7224 */ /* 0x000fe200078e0089 */
[----:B------:R-:W-:Y:S02]  /*10df0*/  MOV R137, R188 ;  /* 0x000000bc00897202 */ /* 0x000fe40000000f00 */
[----:B------:R1:W2:Y:S02]  /*10e00*/  MUFU.EX2 R197, R3 ;  /* 0x0000000300c57308 */ /* 0x0002a40000000800 */
[----:B-1----:R-:W-:Y:S01]  /*10e10*/  FFMA.FTZ R3, R157, c[0x0][0x2d0], -R7 ;  /* 0x0000b4009d037a23 */ /* 0x002fe20000010807 */
[----:B--2---:R-:W-:Y:S01]  /*10e20*/  F2FP.PACK_AB R11, R197, R198 ;  /* 0x000000c6c50b723e */ /* 0x004fe200000000ff */
[----:B------:R-:W-:-:S04]  /*10e30*/  IMAD.MOV.U32 R157, RZ, RZ, R191 ;  /* 0x000000ffff9d7224 */ /* 0x000fc800078e00bf */
        /* <DEDUP_REMOVED lines=11> */
[C---:B------:R-:W-:Y:S01]  /*10ef0*/  HMMA.16816.F32 R72, R8.reuse, R20, R72 ;  /* 0x000000140848723c */ /* 0x040fe20000001848 */
[----:B------:R1:W4:Y:S07]  /*10f00*/  MUFU.EX2 R194, R3 ;  /* 0x0000000300c27308 */ /* 0x00032e0000000800 */
[C---:B------:R-:W-:Y:S01]  /*10f10*/  HMMA.16816.F32 R76, R8.reuse, R22, R76 ;  /* 0x00000016084c723c */ /* 0x040fe2000000184c */
[----:B------:R-:W2:Y:S07]  /*10f20*/  LDSM.16.MT88.4 R20, [R225+0x2100] ;  /* 0x00210000e114783b */ /* 0x000eae0000004200 */
[----:B------:R-:W-:Y:S01]  /*10f30*/  HMMA.16816.F32 R80, R8, R24, R100 ;  /* 0x000000180850723c */ /* 0x000fe20000001864 */
[----:B-1----:R-:W-:-:S04]  /*10f40*/  FFMA.FTZ R3, R160, c[0x0][0x2d0], -R6 ;  /* 0x0000b400a0037a23 */ /* 0x002fc80000010806 */
[----:B------:R1:W-:Y:S03]  /*10f50*/  MUFU.EX2 R193, R3 ;  /* 0x0000000300c17308 */ /* 0x0003e60000000800 */
[----:B------:R-:W-:Y:S01]  /*10f60*/  HMMA.16816.F32 R84, R8, R26, R96 ;  /* 0x0000001a0854723c */ /* 0x000fe20000001860 */
[----:B------:R-:W-:Y:S06]  /*10f70*/  LDSM.16.MT88.4 R24, [R224+0x2900] ;  /* 0x00290000e018783b */ /* 0x000fec0000004200 */
[----:B----4-:R-:W-:Y:S01]  /*10f80*/  F2FP.PACK_AB R8, R194, R196 ;  /* 0x000000c4c208723e */ /* 0x010fe200000000ff */
[----:B-1----:R-:W-:-:S04]  /*10f90*/  FFMA.FTZ R3, R161, c[0x0][0x2d0], -R6 ;  /* 0x0000b400a1037a23 */ /* 0x002fc80000010806 */
[----:B------:R1:W4:Y:S02]  /*10fa0*/  MUFU.EX2 R192, R3 ;  /* 0x0000000300c07308 */ /* 0x0003240000000800 */
[----:B-1----:R-:W-:Y:S01]  /*10fb0*/  FFMA.FTZ R3, R162, c[0x0][0x2d0], -R5 ;  /* 0x0000b400a2037a23 */ /* 0x002fe20000010805 */
[----:B----4-:R-:W-:-:S05]  /*10fc0*/  F2FP.PACK_AB R10, R192, R193 ;  /* 0x000000c1c00a723e */ /* 0x010fca00000000ff */
[----:B------:R1:W-:Y:S02]  /*10fd0*/  MUFU.EX2 R191, R3 ;  /* 0x0000000300bf7308 */ /* 0x0003e40000000800 */
[----:B-1----:R-:W-:-:S06]  /*10fe0*/  FFMA.FTZ R3, R164, c[0x0][0x2d0], -R5 ;  /* 0x0000b400a4037a23 */ /* 0x002fcc0000010805 */
        /* <DEDUP_REMOVED lines=8> */
[----:B------:R1:W4:Y:S02]  /*11070*/  MUFU.EX2 R187, R3 ;  /* 0x0000000300bb7308 */ /* 0x0003240000000800 */
[C---:B--2---:R-:W-:Y:S08]  /*11080*/  HMMA.16816.F32 R140, R8.reuse, R12, R92 ;  /* 0x0000000c088c723c */ /* 0x044ff0000000185c */
[----:B------:R-:W-:Y:S01]  /*11090*/  HMMA.16816.F32 R144, R8, R14, R64 ;  /* 0x0000000e0890723c */ /* 0x000fe20000001840 */
[----:B-1----:R-:W-:-:S04]  /*110a0*/  FFMA.FTZ R3, R166, c[0x0][0x2d0], -R7 ;  /* 0x0000b400a6037a23 */ /* 0x002fc80000010807 */
[----:B------:R1:W-:Y:S03]  /*110b0*/  MUFU.EX2 R186, R3 ;  /* 0x0000000300ba7308 */ /* 0x0003e60000000800 */
[C---:B---3--:R-:W-:Y:S08]  /*110c0*/  HMMA.16816.F32 R112, R8.reuse, R16, R112 ;  /* 0x000000100870723c */ /* 0x048ff00000001870 */
[----:B------:R-:W-:Y:S01]  /*110d0*/  HMMA.16816.F32 R108, R8, R18, R108 ;  /* 0x00000012086c723c */ /* 0x000fe2000000186c */
[----:B-1----:R-:W-:-:S07]  /*110e0*/  FFMA.FTZ R3, R171, c[0x0][0x2d0], -R7 ;  /* 0x0000b400ab037a23 */ /* 0x002fce0000010807 */
        /* <DEDUP_REMOVED lines=40> */
[----:B-1----:R-:W-:Y:S02]  /*11370*/  FFMA.FTZ R3, R157, c[0x0][0x2d0], -R5 ;  /* 0x0000b4009d037a23 */ /* 0x002fe40000010805 */
[----:B------:R-:W-:Y:S01]  /*11380*/  IMAD.MOV.U32 R157, RZ, RZ, R124 ;  /* 0x000000ffff9d7224 */ /* 0x000fe200078e007c */
[----:B------:R-:W-:Y:S01]  /*11390*/  MOV R124, R125 ;  /* 0x0000007d007c7202 */ /* 0x000fe20000000f00 */
[----:B------:R-:W-:Y:S02]  /*113a0*/  IMAD.MOV.U32 R125, RZ, RZ, R126 ;  /* 0x000000ffff7d7224 */ /* 0x000fe400078e007e */
[----:B------:R1:W-:Y:S01]  /*113b0*/  MUFU.EX2 R75, R3 ;  /* 0x00000003004b7308 */ /* 0x0003e20000000800 */
[----:B------:R-:W-:Y:S02]  /*113c0*/  IMAD.MOV.U32 R126, RZ, RZ, R127 ;  /* 0x000000ffff7e7224 */ /* 0x000fe400078e007f */
[----:B------:R-:W-:Y:S01]  /*113d0*/  IMAD.MOV.U32 R127, RZ, RZ, R156 ;  /* 0x000000ffff7f7224 */ /* 0x000fe200078e009c */
[----:B------:R-:W-:Y:S01]  /*113e0*/  MOV R156, R120 ;  /* 0x00000078009c7202 */ /* 0x000fe20000000f00 */
[----:B------:R-:W-:-:S02]  /*113f0*/  IMAD.MOV.U32 R120, RZ, RZ, R121 ;  /* 0x000000ffff787224 */ /* 0x000fc400078e0079 */
[----:B------:R-:W-:Y:S01]  /*11400*/  IMAD.MOV.U32 R121, RZ, RZ, R122 ;  /* 0x000000ffff797224 */ /* 0x000fe200078e007a */
[----:B------:R-:W-:Y:S01]  /*11410*/  MOV R122, R123 ;  /* 0x0000007b007a7202 */ /* 0x000fe20000000f00 */
[----:B------:R-:W-:Y:S01]  /*11420*/  IMAD.MOV.U32 R123, RZ, RZ, R241 ;  /* 0x000000ffff7b7224 */ /* 0x000fe200078e00f1 */
[----:B------:R-:W-:Y:S01]  /*11430*/  HMMA.16816.F32 R36, R8, R22, R76 ;  /* 0x000000160824723c */ /* 0x000fe2000000184c */
[----:B------:R-:W3:Y:S01]  /*11440*/  LDSM.16.MT88.4 R20, [R227+0x2900] ;  /* 0x00290000e314783b */ /* 0x000ee20000004200 */
[----:B------:R-:W-:Y:S01]  /*11450*/  IMAD.MOV.U32 R161, RZ, RZ, R131 ;  /* 0x000000ffffa17224 */ /* 0x000fe200078e0083 */
[----:B------:R-:W-:Y:S01]  /*11460*/  MOV R160, R237 ;  /* 0x000000ed00a07202 */ /* 0x000fe20000000f00 */
[----:B------:R-:W-:Y:S01]  /*11470*/  FFMA.FTZ R4, R4, c[0x0][0x2d0], -R7 ;  /* 0x0000b40004047a23 */ /* 0x000fe20000010807 */
[----:B------:R4:W5:Y:S01]  /*11480*/  LDL.LU R241, [R1+0x80] ;  /* 0x0000800001f17983 */ /* 0x0009620000300800 */
[----:B-1----:R-:W-:Y:S02]  /*11490*/  FFMA.FTZ R3, R157, c[0x0][0x2d0], -R5 ;  /* 0x0000b4009d037a23 */ /* 0x002fe40000010805 */
[----:B------:R-:W-:Y:S01]  /*114a0*/  IMAD.MOV.U32 R157, RZ, RZ, R124 ;  /* 0x000000ffff9d7224 */ /* 0x000fe200078e007c */
[----:B------:R-:W-:Y:S01]  /*114b0*/  MOV R124, R125 ;  /* 0x0000007d007c7202 */ /* 0x000fe20000000f00 */
[----:B------:R-:W-:Y:S01]  /*114c0*/  IMAD.MOV.U32 R125, RZ, RZ, R126 ;  /* 0x000000ffff7d7224 */ /* 0x000fe200078e007e */
[----:B------:R1:W1:Y:S01]  /*114d0*/  MUFU.EX2 R74, R3 ;  /* 0x00000003004a7308 */ /* 0x0002620000000800 */
        /* <DEDUP_REMOVED lines=9> */
[----:B------:R-:W-:Y:S01]  /*11570*/  HMMA.16816.F32 R48, R8, R28, R80 ;  /* 0x0000001c0830723c */ /* 0x000fe20000001850 */
[----:B------:R-:W-:Y:S02]  /*11580*/  IMAD.MOV.U32 R167, RZ, RZ, R161 ;  /* 0x000000ffffa77224 */ /* 0x000fe400078e00a1 */
        /* <DEDUP_REMOVED lines=9> */
[----:B------:R4:W5:Y:S01]  /*11620*/  LDL.LU R240, [R1+0x7c] ;  /* 0x00007c0001f07983 */ /* 0x0009620000300800 */
[----:B------:R-:W-:Y:S01]  /*11630*/  IMAD.MOV.U32 R120, RZ, RZ, R121 ;  /* 0x000000ffff787224 */ /* 0x000fe200078e0079 */
[----:B------:R-:W-:Y:S01]  /*11640*/  MOV R121, R122 ;  /* 0x0000007a00797202 */ /* 0x000fe20000000f00 */
[----:B------:R-:W-:-:S02]  /*11650*/  IMAD.MOV.U32 R122, RZ, RZ, R123 ;  /* 0x000000ffff7a7224 */ /* 0x000fc400078e007b */
[----:B------:R-:W-:Y:S01]  /*11660*/  IMAD.MOV.U32 R123, RZ, RZ, R153 ;  /* 0x000000ffff7b7224 */ /* 0x000fe200078e0099 */
[----:B------:R-:W-:Y:S01]  /*11670*/  MOV R153, R151 ;  /* 0x0000009700997202 */ /* 0x000fe20000000f00 */
[----:B------:R-:W-:Y:S01]  /*11680*/  IMAD.MOV.U32 R151, RZ, RZ, R239 ;  /* 0x000000ffff977224 */ /* 0x000fe200078e00ef */
[----:B--2---:R-:W-:Y:S01]  /*11690*/  F2FP.PACK_AB R8, R102, R103 ;  /* 0x000000676608723e */ /* 0x004fe200000000ff */
[----:B------:R4:W5:Y:S01]  /*116a0*/  LDL.LU R239, [R1+0x78] ;  /* 0x0000780001ef7983 */ /* 0x0009620000300800 */
[----:B-1----:R-:W-:-:S04]  /*116b0*/  FFMA.FTZ R3, R169, c[0x0][0x2d0], -R5 ;  /* 0x0000b400a9037a23 */ /* 0x002fc80000010805 */
[----:B------:R1:W2:Y:S02]  /*116c0*/  MUFU.EX2 R72, R3 ;  /* 0x0000000300487308 */ /* 0x0002a40000000800 */
[----:B-1----:R-:W-:Y:S02]  /*116d0*/  FFMA.FTZ R3, R157, c[0x0][0x2d0], -R0 ;  /* 0x0000b4009d037a23 */ /* 0x002fe40000010800 */
[----:B------:R-:W-:Y:S01]  /*116e0*/  IMAD.MOV.U32 R157, RZ, RZ, R125 ;  /* 0x000000ffff9d7224 */ /* 0x000fe200078e007d */
[----:B------:R-:W-:-:S03]  /*116f0*/  MOV R125, R120 ;  /* 0x00000078007d7202 */ /* 0x000fc60000000f00 */
[----:B------:R1:W-:Y:S01]  /*11700*/  MUFU.EX2 R61, R3 ;  /* 0x00000003003d7308 */ /* 0x0003e20000000800 */
[----:B------:R-:W-:Y:S02]  /*11710*/  IMAD.MOV.U32 R120, RZ, RZ, R122 ;  /* 0x000000ffff787224 */ /* 0x000fe400078e007a */
[----:B------:R-:W-:Y:S01]  /*11720*/  IMAD.MOV.U32 R122, RZ, RZ, R153 ;  /* 0x000000ffff7a7224 */ /* 0x000fe200078e0099 */
[----:B------:R-:W-:Y:S01]  /*11730*/  MOV R153, R128 ;  /* 0x0000008000997202 */ /* 0x000fe20000000f00 */
[----:B------:R-:W-:Y:S02]  /*11740*/  IMAD.MOV.U32 R128, RZ, RZ, R130 ;  /* 0x000000ffff807224 */ /* 0x000fe400078e0082 */
[----:B------:R-:W-:Y:S02]  /*11750*/  IMAD.MOV.U32 R130, RZ, RZ, R238 ;  /* 0x000000ffff827224 */ /* 0x000fe400078e00ee */
[----:B-1----:R-:W-:Y:S01]  /*11760*/  FFMA.FTZ R3, R124, c[0x0][0x2d0], -R0 ;  /* 0x0000b4007c037a23 */ /* 0x002fe20000010800 */
[----:B------:R-:W-:Y:S01]  /*11770*/  F2FP.PACK_AB R9, R74, R75 ;  /* 0x0000004b4a09723e */ /* 0x000fe200000000ff */
[----:B------:R-:W-:Y:S01]  /*11780*/  IMAD.MOV.U32 R124, RZ, RZ, R121 ;  /* 0x000000ffff7c7224 */ /* 0x000fe200078e0079 */
[----:B------:R-:W-:Y:S01]  /*11790*/  MOV R121, R123 ;  /* 0x0000007b00797202 */ /* 0x000fe20000000f00 */
[----:B------:R-:W-:Y:S01]  /*117a0*/  IMAD.MOV.U32 R123, RZ, RZ, R151 ;  /* 0x000000ffff7b7224 */ /* 0x000fe200078e0097 */
[----:B------:R-:W-:Y:S01]  /*117b0*/  F2FP.PACK_AB R10, R100, R101 ;  /* 0x00000065640a723e */ /* 0x000fe200000000ff */
[----:B------:R-:W-:Y:S01]  /*117c0*/  IMAD.MOV.U32 R151, RZ, RZ, R129 ;  /* 0x000000ffff977224 */ /* 0x000fe200078e0081 */
[----:B------:R-:W-:-:S02]  /*117d0*/  MOV R129, R69 ;  /* 0x0000004500817202 */ /* 0x000fc40000000f00 */
[----:B--2---:R-:W-:Y:S01]  /*117e0*/  F2FP.PACK_AB R11, R72, R73 ;  /* 0x00000049480b723e */ /* 0x004fe200000000ff */
[----:B------:R1:W2:Y:S01]  /*117f0*/  MUFU.EX2 R69, R3 ;  /* 0x0000000300457308 */ /* 0x0002a20000000800 */
[----:B------:R-:W-:Y:S01]  /*11800*/  MOV R163, R153 ;  /* 0x0000009900a37202 */ /* 0x000fe20000000f00 */
[----:B------:R-:W-:Y:S01]  /*11810*/  IMAD.MOV.U32 R159, RZ, RZ, R122 ;  /* 0x000000ffff9f7224 */ /* 0x000fe200078e007a */
[----:B------:R4:W5:Y:S01]  /*11820*/  LDL.LU R238, [R1+0x74] ;  /* 0x0000740001ee7983 */ /* 0x0009620000300800 */
[----:B------:R-:W-:Y:S01]  /*11830*/  IMAD.MOV.U32 R165, RZ, RZ, R123 ;  /* 0x000000ffffa57224 */ /* 0x000fe200078e007b */
[----:B------:R-:W-:Y:S01]  /*11840*/  MOV R158, R121 ;  /* 0x00000079009e7202 */ /* 0x000fe20000000f00 */
[----:B------:R-:W-:Y:S01]  /*11850*/  IMAD.MOV.U32 R164, RZ, RZ, R151 ;  /* 0x000000ffffa47224 */ /* 0x000fe200078e0097 */
[----:B------:R-:W-:Y:S01]  /*11860*/  MOV R153, R129 ;  /* 0x0000008100997202 */ /* 0x000fe20000000f00 */
[----:B------:R-:W-:Y:S01]  /*11870*/  IMAD.MOV.U32 R162, RZ, RZ, R130 ;  /* 0x000000ffffa27224 */ /* 0x000fe200078e0082 */
[----:B---3--:R-:W-:Y:S01]  /*11880*/  HMMA.16816.F32 R140, R8, R20, R140 ;  /* 0x00000014088c723c */ /* 0x008fe2000000188c */
[----:B-1----:R-:W-:-:S02]  /*11890*/  FFMA.FTZ R3, R157, c[0x0][0x2d0], -R0 ;  /* 0x0000b4009d037a23 */ /* 0x002fc40000010800 */
[----:B------:R-:W-:-:S05]  /*118a0*/  IMAD.MOV.U32 R170, RZ, RZ, R163 ;  /* 0x000000ffffaa7224 */ /* 0x000fca00078e00a3 */
[C---:B------:R-:W-:Y:S01]  /*118b0*/  HMMA.16816.F32 R144, R8.reuse, R22, R144 ;  /* 0x000000160890723c */ /* 0x040fe20000001890 */
[----:B------:R1:W-:Y:S01]  /*118c0*/  MUFU.EX2 R63, R3 ;  /* 0x00000003003f7308 */ /* 0x0003e20000000800 */
[----:B------:R-:W-:Y:S01]  /*118d0*/  IMAD.MOV.U32 R157, RZ, RZ, R120 ;  /* 0x000000ffff9d7224 */ /* 0x000fe200078e0078 */
[----:B------:R-:W-:Y:S01]  /*118e0*/  MOV R161, R124 ;  /* 0x0000007c00a17202 */ /* 0x000fe20000000f00 */
[----:B------:R-:W-:Y:S01]  /*118f0*/  IMAD.MOV.U32 R151, RZ, RZ, R128 ;  /* 0x000000ffff977224 */ /* 0x000fe200078e0080 */
[----:B------:R4:W5:Y:S01]  /*11900*/  LDL.LU R237, [R1+0x70] ;  /* 0x0000700001ed7983 */ /* 0x0009620000300800 */
[----:B------:R-:W-:Y:S01]  /*11910*/  IMAD.MOV.U32 R171, RZ, RZ, R164 ;  /* 0x000000ffffab7224 */ /* 0x000fe200078e00a4 */
[----:B------:R-:W-:Y:S01]  /*11920*/  MOV R166, R162 ;  /* 0x000000a200a67202 */ /* 0x000fe20000000f00 */
[----:B------:R-:W-:Y:S01]  /*11930*/  HMMA.16816.F32 R120, R8, R24, R112 ;  /* 0x000000180878723c */ /* 0x000fe20000001870 */
[----:B------:R-:W-:Y:S01]  /*11940*/  MOV R163, R159 ;  /* 0x0000009f00a37202 */ /* 0x000fe20000000f00 */
[----:B------:R-:W-:-:S02]  /*11950*/  IMAD.MOV.U32 R164, RZ, RZ, R125 ;  /* 0x000000ffffa47224 */ /* 0x000fc400078e007d */
[----:B------:R-:W-:Y:S02]  /*11960*/  IMAD.MOV.U32 R162, RZ, RZ, R155 ;  /* 0x000000ffffa27224 */ /* 0x000fe400078e009b */
[----:B------:R-:W-:Y:S01]  /*11970*/  IMAD.MOV.U32 R155, RZ, RZ, R154 ;  /* 0x000000ffff9b7224 */ /* 0x000fe200078e009a */
[----:B------:R-:W-:Y:S01]  /*11980*/  MOV R154, R152 ;  /* 0x00000098009a7202 */ /* 0x000fe20000000f00 */
[----:B------:R-:W-:Y:S01]  /*11990*/  HMMA.16816.F32 R128, R8, R26, R108 ;  /* 0x0000001a0880723c */ /* 0x000fe2000000186c */
[----:B-1----:R-:W-:Y:S02]  /*119a0*/  FFMA.FTZ R3, R168, c[0x0][0x2d0], -R0 ;  /* 0x0000b400a8037a23 */ /* 0x002fe40000010800 */
[----:B------:R-:W-:Y:S01]  /*119b0*/  IMAD.MOV.U32 R159, RZ, RZ, R158 ;  /* 0x000000ffff9f7224 */ /* 0x000fe200078e009e */
[----:B------:R-:W-:Y:S01]  /*119c0*/  MOV R158, R127 ;  /* 0x0000007f009e7202 */ /* 0x000fe20000000f00 */
[----:B------:R1:W3:Y:S01]  /*119d0*/  MUFU.EX2 R62, R3 ;  /* 0x00000003003e7308 */ /* 0x0002e20000000800 */
[----:B------:R-:W-:-:S02]  /*119e0*/  IMAD.MOV.U32 R152, RZ, RZ, R236 ;  /* 0x000000ffff987224 */ /* 0x000fc400078e00ec */
[C---:B------:R-:W-:Y:S01]  /*119f0*/  HMMA.16816.F32 R96, R8.reuse, R16, R96 ;  /* 0x000000100860723c */ /* 0x040fe20000001860 */
[----:B------:R4:W5:Y:S07]  /*11a00*/  LDL.LU R236, [R1+0x6c] ;  /* 0x00006c0001ec7983 */ /* 0x00096e0000300800 */
[----:B------:R-:W-:Y:S01]  /*11a10*/  HMMA.16816.F32 R92, R8, R18, R92 ;  /* 0x00000012085c723c */ /* 0x000fe2000000185c */
[----:B-1----:R-:W-:Y:S02]  /*11a20*/  FFMA.FTZ R3, R165, c[0x0][0x2d0], -R6 ;  /* 0x0000b400a5037a23 */ /* 0x002fe40000010806 */
[----:B------:R-:W-:-:S05]  /*11a30*/  IMAD.MOV.U32 R165, RZ, RZ, R160 ;  /* 0x000000ffffa57224 */ /* 0x000fca00078e00a0 */
[----:B------:R-:W-:Y:S01]  /*11a40*/  HMMA.16816.F32 R88, R8, R12, R88 ;  /* 0x0000000c0858723c */ /* 0x000fe20000001858 */
[----:B------:R1:W-:Y:S01]  /*11a50*/  MUFU.EX2 R60, R3 ;  /* 0x00000003003c7308 */ /* 0x0003e20000000800 */
[----:B------:R-:W-:Y:S02]  /*11a60*/  IMAD.MOV.U32 R160, RZ, RZ, R157 ;  /* 0x000000ffffa07224 */ /* 0x000fe400078e009d */
[----:B------:R-:W-:-:S04]  /*11a70*/  IMAD.MOV.U32 R157, RZ, RZ, R126 ;  /* 0x000000ffff9d7224 */ /* 0x000fc800078e007e */
[----:B------:R-:W-:Y:S07]  /*11a80*/  HMMA.16816.F32 R64, R8, R14, R64 ;  /* 0x0000000e0840723c */ /* 0x000fee0000001840 */
[----:B------:R-:W-:Y:S02]  /*11a90*/  F2FP.PACK_AB R8, R117, R184 ;  /* 0x000000b87508723e */ /* 0x000fe400000000ff */
[----:B--2---:R-:W-:Y:S01]  /*11aa0*/  F2FP.PACK_AB R9, R69, R61 ;  /* 0x0000003d4509723e */ /* 0x004fe200000000ff */
[----:B-1----:R-:W-:Y:S01]  /*11ab0*/  FFMA.FTZ R3, R170, c[0x0][0x2d0], -R6 ;  /* 0x0000b400aa037a23 */ /* 0x002fe20000010806 */
[----:B------:R-:W-:-:S02]  /*11ac0*/  F2FP.PACK_AB R10, R106, R104 ;  /* 0x000000686a0a723e */ /* 0x000fc400000000ff */
[----:B---3--:R-:W-:Y:S01]  /*11ad0*/  F2FP.PACK_AB R11, R62, R63 ;  /* 0x0000003f3e0b723e */ /* 0x008fe200000000ff */
[----:B------:R-:W-:Y:S01]  /*11ae0*/  IMAD.MOV.U32 R170, RZ, RZ, R171 ;  /* 0x000000ffffaa7224 */ /* 0x000fe200078e00ab */
[----:B------:R-:W-:Y:S01]  /*11af0*/  MOV R171, R166 ;  /* 0x000000a600ab7202 */ /* 0x000fe20000000f00 */
[----:B------:R-:W-:Y:S02]  /*11b00*/  IMAD.MOV.U32 R166, RZ, RZ, R167 ;  /* 0x000000ffffa67224 */ /* 0x000fe400078e00a7 */
[----:B------:R-:W-:Y:S01]  /*11b10*/  IMAD.MOV.U32 R167, RZ, RZ, R165 ;  /* 0x000000ffffa77224 */ /* 0x000fe200078e00a5 */
[----:B------:R-:W-:Y:S01]  /*11b20*/  MOV R165, R163 ;  /* 0x000000a300a57202 */ /* 0x000fe20000000f00 */
[----:B------:R-:W-:Y:S01]  /*11b30*/  HMMA.16816.F32 R124, R8, R24, R56 ;  /* 0x00000018087c723c */ /* 0x000fe20000001838 */
[----:B------:R-:W-:Y:S01]  /*11b40*/  IMAD.MOV.U32 R163, RZ, RZ, R164 ;  /* 0x000000ffffa37224 */ /* 0x000fe200078e00a4 */
[----:B------:R1:W-:Y:S01]  /*11b50*/  MUFU.EX2 R57, R3 ;  /* 0x0000000300397308 */ /* 0x0003e20000000800 */
[----:B------:R-:W-:Y:S01]  /*11b60*/  IMAD.MOV.U32 R164, RZ, RZ, R162 ;  /* 0x000000ffffa47224 */ /* 0x000fe200078e00a2 */
[----:B------:R-:W-:Y:S01]  /*11b70*/  MOV R162, R155 ;  /* 0x0000009b00a27202 */ /* 0x000fe20000000f00 */
        /* <DEDUP_REMOVED lines=8> */
[----:B-1----:R-:W-:Y:S02]  /*11c00*/  FFMA.FTZ R3, R170, c[0x0][0x2d0], -R6 ;  /* 0x0000b400aa037a23 */ /* 0x002fe40000010806 */
[----:B------:R-:W-:Y:S02]  /*11c10*/  IMAD.MOV.U32 R170, RZ, RZ, R163 ;  /* 0x000000ffffaa7224 */ /* 0x000fe400078e00a3 */
[----:B------:R1:W-:Y:S01]  /*11c20*/  MUFU.EX2 R56, R3 ;  /* 0x0000000300387308 */ /* 0x0003e20000000800 */
        /* <DEDUP_REMOVED lines=8> */
[----:B------:R-:W-:Y:S01]  /*11cb0*/  HMMA.16816.F32 R52, R8, R26, R52 ;  /* 0x0000001a0834723c */ /* 0x000fe20000001834 */
[----:B------:R-:W-:Y:S01]  /*11cc0*/  IMAD.MOV.U32 R162, RZ, RZ, R138 ;  /* 0x000000ffffa27224 */ /* 0x000fe200078e008a */
[----:B------:R-:W2:Y:S01]  /*11cd0*/  MUFU.EX2 R24, R4 ;  /* 0x0000000400187308 */ /* 0x000ea20000000800 */
[----:B-1----:R-:W-:Y:S01]  /*11ce0*/  FFMA.FTZ R3, R178, c[0x0][0x2d0], -R6 ;  /* 0x0000b400b2037a23 */ /* 0x002fe20000010806 */
[----:B------:R-:W-:Y:S01]  /*11cf0*/  MOV R178, R177 ;  /* 0x000000b100b27202 */ /* 0x000fe20000000f00 */
[----:B------:R-:W-:-:S03]  /*11d00*/  IMAD.MOV.U32 R177, RZ, RZ, R176 ;  /* 0x000000ffffb17224 */ /* 0x000fc600078e00b0 */
[C---:B------:R-:W-:Y:S01]  /*11d10*/  HMMA.16816.F32 R48, R8.reuse, R12, R48 ;  /* 0x0000000c0830723c */ /* 0x040fe20000001830 */
[----:B------:R-:W-:Y:S01]  /*11d20*/  IMAD.MOV.U32 R176, RZ, RZ, R175 ;  /* 0x000000ffffb07224 */ /* 0x000fe200078e00af */
[----:B------:R-:W-:Y:S01]  /*11d30*/  MOV R175, R170 ;  /* 0x000000aa00af7202 */ /* 0x000fe20000000f00 */
[----:B------:R-:W-:Y:S01]  /*11d40*/  IMAD.MOV.U32 R154, RZ, RZ, R136 ;  /* 0x000000ffff9a7224 */ /* 0x000fe200078e0088 */
[----:B------:R4:W5:Y:S01]  /*11d50*/  LDL.LU R235, [R1+0x68] ;  /* 0x0000680001eb7983 */ /* 0x0009620000300800 */
[----:B------:R-:W-:Y:S02]  /*11d60*/  IMAD.MOV.U32 R170, RZ, RZ, R171 ;  /* 0x000000ffffaa7224 */ /* 0x000fe400078e00ab */
[----:B------:R-:W-:Y:S01]  /*11d70*/  IMAD.MOV.U32 R171, RZ, RZ, R166 ;  /* 0x000000ffffab7224 */ /* 0x000fe200078e00a6 */
[----:B------:R-:W-:Y:S01]  /*11d80*/  HMMA.16816.F32 R136, R8, R20, R44 ;  /* 0x000000140888723c */ /* 0x000fe2000000182c */
[----:B------:R1:W-:Y:S01]  /*11d90*/  MUFU.EX2 R45, R3 ;  /* 0x00000003002d7308 */ /* 0x0003e20000000800 */
[----:B------:R-:W-:Y:S01]  /*11da0*/  MOV R166, R167 ;  /* 0x000000a700a67202 */ /* 0x000fe20000000f00 */
[----:B------:R-:W-:-:S02]  /*11db0*/  IMAD.MOV.U32 R167, RZ, RZ, R165 ;  /* 0x000000ffffa77224 */ /* 0x000fc400078e00a5 */
[----:B------:R-:W-:Y:S01]  /*11dc0*/  IMAD.MOV.U32 R165, RZ, RZ, R163 ;  /* 0x000000ffffa57224 */ /* 0x000fe200078e00a3 */
[----:B------:R-:W-:Y:S01]  /*11dd0*/  MOV R163, R164 ;  /* 0x000000a400a37202 */ /* 0x000fe20000000f00 */
[----:B------:R-:W-:Y:S02]  /*11de0*/  IMAD.MOV.U32 R164, RZ, RZ, R162 ;  /* 0x000000ffffa47224 */ /* 0x000fe400078e00a2 */
[----:B------:R-:W-:Y:S01]  /*11df0*/  IMAD.MOV.U32 R162, RZ, RZ, R155 ;  /* 0x000000ffffa27224 */ /* 0x000fe200078e009b */
[----:B------:R-:W-:Y:S01]  /*11e00*/  MOV R155, R154 ;  /* 0x0000009a009b7202 */ /* 0x000fe20000000f00 */
[----:B-1----:R-:W-:Y:S01]  /*11e10*/  FFMA.FTZ R3, R178, c[0x0][0x2d0], -R5 ;  /* 0x0000b400b2037a23 */ /* 0x002fe20000010805 */
[----:B------:R-:W-:Y:S01]  /*11e20*/  MOV R178, R177 ;  /* 0x000000b100b27202 */ /* 0x000fe20000000f00 */
[----:B------:R-:W-:Y:S02]  /*11e30*/  IMAD.MOV.U32 R177, RZ, RZ, R176 ;  /* 0x000000ffffb17224 */ /* 0x000fe400078e00b0 */
[----:B------:R-:W-:Y:S01]  /*11e40*/  IMAD.MOV.U32 R176, RZ, RZ, R175 ;  /* 0x000000ffffb07224 */ /* 0x000fe200078e00af */
[----:B------:R-:W-:Y:S01]  /*11e50*/  MOV R175, R170 ;  /* 0x000000aa00af7202 */ /* 0x000fe20000000f00 */
[----:B------:R-:W-:-:S02]  /*11e60*/  IMAD.MOV.U32 R170, RZ, RZ, R171 ;  /* 0x000000ffffaa7224 */ /* 0x000fc400078e00ab */
[----:B------:R-:W-:Y:S01]  /*11e70*/  IMAD.MOV.U32 R171, RZ, RZ, R166 ;  /* 0x000000ffffab7224 */ /* 0x000fe200078e00a6 */
[----:B------:R-:W-:Y:S01]  /*11e80*/  MOV R166, R167 ;  /* 0x000000a700a67202 */ /* 0x000fe20000000f00 */
[----:B------:R-:W-:Y:S02]  /*11e90*/  IMAD.MOV.U32 R154, RZ, RZ, R151 ;  /* 0x000000ffff9a7224 */ /* 0x000fe400078e0097 */
[----:B------:R-:W-:Y:S02]  /*11ea0*/  IMAD.MOV.U32 R151, RZ, RZ, R233 ;  /* 0x000000ffff977224 */ /* 0x000fe400078e00e9 */
[----:B------:R-:W-:Y:S01]  /*11eb0*/  IMAD.MOV.U32 R167, RZ, RZ, R165 ;  /* 0x000000ffffa77224 */ /* 0x000fe200078e00a5 */
[----:B------:R1:W-:Y:S01]  /*11ec0*/  MUFU.EX2 R44, R3 ;  /* 0x00000003002c7308 */ /* 0x0003e20000000800 */
[----:B------:R-:W-:Y:S01]  /*11ed0*/  IMAD.MOV.U32 R165, RZ, RZ, R163 ;  /* 0x000000ffffa57224 */ /* 0x000fe200078e00a3 */
[----:B------:R-:W-:Y:S01]  /*11ee0*/  MOV R163, R164 ;  /* 0x000000a400a37202 */ /* 0x000fe20000000f00 */
[----:B------:R-:W-:-:S02]  /*11ef0*/  IMAD.MOV.U32 R164, RZ, RZ, R162 ;  /* 0x000000ffffa47224 */ /* 0x000fc400078e00a2 */
[----:B------:R-:W-:Y:S01]  /*11f00*/  IMAD.MOV.U32 R172, RZ, RZ, R176 ;  /* 0x000000ffffac7224 */ /* 0x000fe200078e00b0 */
[----:B------:R-:W-:Y:S01]  /*11f10*/  MOV R173, R175 ;  /* 0x000000af00ad7202 */ /* 0x000fe20000000f00 */
[----:B------:R-:W-:Y:S01]  /*11f20*/  IMAD.MOV.U32 R162, RZ, RZ, R155 ;  /* 0x000000ffffa27224 */ /* 0x000fe200078e009b */
[----:B------:R-:W-:Y:S01]  /*11f30*/  MOV R155, R151 ;  /* 0x00000097009b7202 */ /* 0x000fe20000000f00 */
[----:B------:R-:W-:Y:S02]  /*11f40*/  IMAD.MOV.U32 R243, RZ, RZ, R177 ;  /* 0x000000fffff37224 */ /* 0x000fe400078e00b1 */
[----:B------:R-:W-:Y:S02]  /*11f50*/  IMAD.MOV.U32 R151, RZ, RZ, R135 ;  /* 0x000000ffff977224 */ /* 0x000fe400078e0087 */
[----:B------:R-:W-:Y:S02]  /*11f60*/  IMAD.MOV.U32 R174, RZ, RZ, R170 ;  /* 0x000000ffffae7224 */ /* 0x000fe400078e00aa */
[----:B-1----:R-:W-:-:S02]  /*11f70*/  FFMA.FTZ R3, R178, c[0x0][0x2d0], -R5 ;  /* 0x0000b400b2037a23 */ /* 0x002fc40000010805 */
[----:B------:R-:W-:Y:S01]  /*11f80*/  IMAD.MOV.U32 R178, RZ, RZ, R171 ;  /* 0x000000ffffb27224 */ /* 0x000fe200078e00ab */
[----:B------:R-:W-:Y:S01]  /*11f90*/  MOV R83, R172 ;  /* 0x000000ac00537202 */ /* 0x000fe20000000f00 */
[----:B------:R-:W-:Y:S01]  /*11fa0*/  IMAD.MOV.U32 R135, RZ, RZ, R134 ;  /* 0x000000ffff877224 */ /* 0x000fe200078e0086 */
[----:B------:R1:W-:Y:S01]  /*11fb0*/  MUFU.EX2 R27, R3 ;  /* 0x00000003001b7308 */ /* 0x0003e20000000800 */
[----:B------:R-:W-:Y:S01]  /*11fc0*/  MOV R134, R232 ;  /* 0x000000e800867202 */ /* 0x000fe20000000f00 */
        /* <DEDUP_REMOVED lines=9> */
[----:B-1----:R-:W-:Y:S01]  /*12060*/  FFMA.FTZ R3, R243, c[0x0][0x2d0], -R5 ;  /* 0x0000b400f3037a23 */ /* 0x002fe20000010805 */
[----:B------:R-:W-:Y:S01]  /*12070*/  MOV R179, R175 ;  /* 0x000000af00b37202 */ /* 0x000fe20000000f00 */
[----:B------:R-:W-:Y:S02]  /*12080*/  IMAD.MOV.U32 R171, RZ, RZ, R164 ;  /* 0x000000ffffab7224 */ /* 0x000fe400078e00a4 */
[----:B------:R1:W-:Y:S01]  /*12090*/  MUFU.EX2 R26, R3 ;  /* 0x00000003001a7308 */ /* 0x0003e20000000800 */
[----:B------:R-:W-:Y:S01]  /*120a0*/  IMAD.MOV.U32 R163, RZ, RZ, R134 ;  /* 0x000000ffffa37224 */ /* 0x000fe200078e0086 */
[----:B------:R-:W-:Y:S01]  /*120b0*/  MOV R164, R133 ;  /* 0x0000008500a47202 */ /* 0x000fe20000000f00 */
[----:B------:R-:W-:Y:S01]  /*120c0*/  IMAD.MOV.U32 R79, RZ, RZ, R176 ;  /* 0x000000ffff4f7224 */ /* 0x000fe200078e00b0 */
[----:B------:R-:W-:Y:S01]  /*120d0*/  MOV R172, R166 ;  /* 0x000000a600ac7202 */ /* 0x000fe20000000f00 */
[----:B------:R-:W-:Y:S02]  /*120e0*/  IMAD.MOV.U32 R165, RZ, RZ, R135 ;  /* 0x000000ffffa57224 */ /* 0x000fe400078e0087 */
[----:B------:R-:W-:-:S02]  /*120f0*/  IMAD.MOV.U32 R183, RZ, RZ, R170 ;  /* 0x000000ffffb77224 */ /* 0x000fc400078e00aa */
[----:B------:R-:W-:Y:S02]  /*12100*/  IMAD.MOV.U32 R151, RZ, RZ, R231 ;  /* 0x000000ffff977224 */ /* 0x000fe400078e00e7 */
[----:B------:R-:W-:Y:S02]  /*12110*/  IMAD.MOV.U32 R173, RZ, RZ, R167 ;  /* 0x000000ffffad7224 */ /* 0x000fe400078e00a7 */
[----:B-1----:R-:W-:Y:S02]  /*12120*/  FFMA.FTZ R3, R83, c[0x0][0x2d0], -R5 ;  /* 0x0000b40053037a23 */ /* 0x002fe40000010805 */
[----:B------:R-:W-:Y:S01]  /*12130*/  IMAD.MOV.U32 R83, RZ, RZ, R76 ;  /* 0x000000ffff537224 */ /* 0x000fe200078e004c */
[----:B------:R-:W-:Y:S01]  /*12140*/  MOV R76, R77 ;  /* 0x0000004d004c7202 */ /* 0x000fe20000000f00 */
        /* <DEDUP_REMOVED lines=12> */
[----:B------:R-:W-:Y:S01]  /*12210*/  IMAD.MOV.U32 R243, RZ, RZ, R171 ;  /* 0x000000fffff37224 */ /* 0x000fe200078e00ab */
[----:B------:R1:W-:Y:S01]  /*12220*/  MUFU.EX2 R25, R3 ;  /* 0x0000000300197308 */ /* 0x0003e20000000800 */
[----:B------:R-:W-:Y:S01]  /*12230*/  IMAD.MOV.U32 R183, RZ, RZ, R172 ;  /* 0x000000ffffb77224 */ /* 0x000fe200078e00ac */
[----:B------:R-:W-:Y:S01]  /*12240*/  MOV R172, R173 ;  /* 0x000000ad00ac7202 */ /* 0x000fe20000000f00 */
[----:B------:R-:W-:Y:S01]  /*12250*/  IMAD.MOV.U32 R176, RZ, RZ, R162 ;  /* 0x000000ffffb07224 */ /* 0x000fe200078e00a2 */
[----:B------:R-:W-:Y:S01]  /*12260*/  HMMA.16816.F32 R40, R8, R22, R40 ;  /* 0x000000160828723c */ /* 0x000fe20000001828 */
[----:B------:R-:W-:Y:S01]  /*12270*/  IMAD.MOV.U32 R173, RZ, RZ, R174 ;  /* 0x000000ffffad7224 */ /* 0x000fe200078e00ae */
[----:B------:R-:W3:Y:S01]  /*12280*/  LDSM.16.MT88.4 R132, [R224+0x3100] ;  /* 0x00310000e084783b */ /* 0x000ee20000004200 */
[----:B------:R-:W-:Y:S01]  /*12290*/  IMAD.MOV.U32 R174, RZ, RZ, R178 ;  /* 0x000000ffffae7224 */ /* 0x000fe200078e00b2 */
[----:B------:R-:W-:Y:S01]  /*122a0*/  MOV R178, R177 ;  /* 0x000000b100b27202 */ /* 0x000fe20000000f00 */
[----:B------:R-:W-:Y:S01]  /*122b0*/  IMAD.MOV.U32 R171, RZ, RZ, R149 ;  /* 0x000000ffffab7224 */ /* 0x000fe200078e0095 */
[----:B------:R-:W-:Y:S01]  /*122c0*/  LDSM.16.MT88.4 R164, [R225+0x3100] ;  /* 0x00310000e1a4783b */ /* 0x000fe20000004200 */
[----:B------:R-:W-:-:S02]  /*122d0*/  IMAD.MOV.U32 R162, RZ, RZ, R230 ;  /* 0x000000ffffa27224 */ /* 0x000fc400078e00e6 */
[----:B------:R-:W-:Y:S01]  /*122e0*/  IMAD.MOV.U32 R177, RZ, RZ, R176 ;  /* 0x000000ffffb17224 */ /* 0x000fe200078e00b0 */
[----:B------:R-:W-:Y:S01]  /*122f0*/  HMMA.16816.F32 R28, R8, R14, R28 ;  /* 0x0000000e081c723c */ /* 0x000fe2000000181c */
[----:B------:R-:W-:Y:S01]  /*12300*/  IMAD.MOV.U32 R176, RZ, RZ, R175 ;  /* 0x000000ffffb07224 */ /* 0x000fe200078e00af */
[----:B------:R-:W-:Y:S01]  /*12310*/  MOV R175, R170 ;  /* 0x000000aa00af7202 */ /* 0x000fe20000000f00 */
[----:B------:R-:W-:Y:S01]  /*12320*/  IMAD.MOV.U32 R170, RZ, RZ, R171 ;  /* 0x000000ffffaa7224 */ /* 0x000fe200078e00ab */
[----:B------:R-:W2:Y:S01]  /*12330*/  LDSM.16.MT88.4 R148, [R227+0x3100] ;  /* 0x00310000e394783b */ /* 0x000ea20000004200 */
[----:B------:R-:W-:Y:S01]  /*12340*/  IMAD.MOV.U32 R171, RZ, RZ, R163 ;  /* 0x000000ffffab7224 */ /* 0x000fe200078e00a3 */
[----:B------:R-:W-:Y:S01]  /*12350*/  MOV R163, R162 ;  /* 0x000000a200a37202 */ /* 0x000fe20000000f00 */
[----:B------:R-:W-:Y:S02]  /*12360*/  IMAD.MOV.U32 R162, RZ, RZ, R161 ;  /* 0x000000ffffa27224 */ /* 0x000fe400078e00a1 */
[----:B------:R-:W-:Y:S01]  /*12370*/  IMAD.MOV.U32 R161, RZ, RZ, R160 ;  /* 0x000000ffffa17224 */ /* 0x000fe200078e00a0 */
[----:B------:R-:W-:Y:S01]  /*12380*/  MOV R160, R159 ;  /* 0x0000009f00a07202 */ /* 0x000fe20000000f00 */
[----:B------:R-:W-:-:S02]  /*12390*/  FFMA.FTZ R6, R76, c[0x0][0x2d0], -R0 ;  /* 0x0000b4004c067a23 */ /* 0x000fc40000010800 */
[--C-:B------:R-:W-:Y:S02]  /*123a0*/  FFMA.FTZ R12, R77, c[0x0][0x2d0], -R0.reuse ;  /* 0x0000b4004d0c7a23 */ /* 0x100fe40000010800 */
[--C-:B------:R-:W-:Y:S02]  /*123b0*/  FFMA.FTZ R4, R78, c[0x0][0x2d0], -R0.reuse ;  /* 0x0000b4004e047a23 */ /* 0x100fe40000010800 */
[----:B------:R-:W-:Y:S02]  /*123c0*/  FFMA.FTZ R13, R79, c[0x0][0x2d0], -R0 ;  /* 0x0000b4004f0d7a23 */ /* 0x000fe40000010800 */
[----:B------:R-:W-:Y:S01]  /*123d0*/  FADD.FTZ R0, R182, R179 ;  /* 0x000000b3b6007221 */ /* 0x000fe20000010000 */
[----:B------:R-:W-:Y:S01]  /*123e0*/  MOV R86, R171 ;  /* 0x000000ab00567202 */ /* 0x000fe20000000f00 */
[----:B------:R-:W-:Y:S02]  /*123f0*/  FFMA.FTZ R5, R119, c[0x0][0x2d0], -R7 ;  /* 0x0000b40077057a23 */ /* 0x000fe40000010807 */
[----:B------:R-:W-:-:S02]  /*12400*/  IMAD.MOV.U32 R182, RZ, RZ, R174 ;  /* 0x000000ffffb67224 */ /* 0x000fc400078e00ae */
[----:B------:R-:W-:Y:S02]  /*12410*/  IMAD.MOV.U32 R174, RZ, RZ, R176 ;  /* 0x000000ffffae7224 */ /* 0x000fe400078e00b0 */
[----:B-1----:R-:W-:Y:S02]  /*12420*/  FFMA.FTZ R3, R228, c[0x0][0x2d0], -R7 ;  /* 0x0000b400e4037a23 */ /* 0x002fe40000010807 */
[----:B------:R-:W-:Y:S01]  /*12430*/  FADD.FTZ R20, R181, R180 ;  /* 0x000000b4b5147221 */ /* 0x000fe20000010000 */
[----:B------:R-:W-:Y:S01]  /*12440*/  HMMA.16816.F32 R32, R8, R16, R32 ;  /* 0x000000100820723c */ /* 0x000fe20000001820 */
[----:B------:R-:W-:Y:S01]  /*12450*/  FADD.FTZ R21, R243, R183 ;  /* 0x000000b7f3157221 */ /* 0x000fe20000010000 */
[----:B------:R1:W-:Y:S01]  /*12460*/  MUFU.EX2 R15, R5 ;  /* 0x00000005000f7308 */ /* 0x0003e20000000800 */
[----:B------:R-:W-:Y:S01]  /*12470*/  IMAD.MOV.U32 R82, RZ, RZ, R160 ;  /* 0x000000ffff527224 */ /* 0x000fe200078e00a0 */
[----:B------:R-:W-:Y:S01]  /*12480*/  MOV R183, R173 ;  /* 0x000000ad00b77202 */ /* 0x000fe20000000f00 */
[----:B------:R-:W-:-:S02]  /*12490*/  IMAD.MOV.U32 R76, RZ, RZ, R156 ;  /* 0x000000ffff4c7224 */ /* 0x000fc400078e009c */
[----:B------:R-:W-:Y:S01]  /*124a0*/  FADD.FTZ R22, R252, R249 ;  /* 0x000000f9fc167221 */ /* 0x000fe20000010000 */
[----:B------:R-:W-:Y:S01]  /*124b0*/  HMMA.16816.F32 R36, R8, R18, R36 ;  /* 0x000000120824723c */ /* 0x000fe20000001824 */
[----:B------:R-:W-:Y:S01]  /*124c0*/  IMAD.MOV.U32 R77, RZ, RZ, R170 ;  /* 0x000000ffff4d7224 */ /* 0x000fe200078e00aa */
[----:B------:R2:W-:Y:S01]  /*124d0*/  MUFU.EX2 R11, R4 ;  /* 0x00000004000b7308 */ /* 0x0005e20000000800 */
[----:B------:R-:W-:Y:S01]  /*124e0*/  IMAD.MOV.U32 R159, RZ, RZ, R229 ;  /* 0x000000ffff9f7224 */ /* 0x000fe200078e00e5 */
[----:B------:R-:W-:Y:S01]  /*124f0*/  MOV R87, R175 ;  /* 0x000000af00577202 */ /* 0x000fe20000000f00 */
[----:B------:R-:W-:Y:S02]  /*12500*/  IMAD.MOV.U32 R152, RZ, RZ, R234 ;  /* 0x000000ffff987224 */ /* 0x000fe400078e00ea */
[----:B-1----:R-:W-:-:S03]  /*12510*/  FADD.FTZ R5, R174, R0 ;  /* 0x00000000ae057221 */ /* 0x002fc60000010000 */
[----:B------:R1:W-:Y:S01]  /*12520*/  MUFU.EX2 R23, R3 ;  /* 0x0000000300177308 */ /* 0x0003e20000000800 */
[----:B------:R-:W-:Y:S02]  /*12530*/  FADD.FTZ R0, R76, R22 ;  /* 0x000000164c007221 */ /* 0x000fe40000010000 */
[----:B------:R-:W-:Y:S01]  /*12540*/  FFMA.FTZ R7, R83, c[0x0][0x2d0], -R7 ;  /* 0x0000b40053077a23 */ /* 0x000fe20000010807 */
[----:B------:R-:W-:Y:S01]  /*12550*/  MOV R81, R161 ;  /* 0x000000a100517202 */ /* 0x000fe20000000f00 */
[----:B------:R-:W-:-:S03]  /*12560*/  IMAD.MOV.U32 R169, RZ, RZ, R163 ;  /* 0x000000ffffa97224 */ /* 0x000fc600078e00a3 */
[----:B------:R3:W3:Y:S01]  /*12570*/  MUFU.EX2 R9, R6 ;  /* 0x0000000600097308 */ /* 0x0006e20000000800 */
[----:B--2---:R-:W-:Y:S02]  /*12580*/  FADD.FTZ R4, R86, R20 ;  /* 0x0000001456047221 */ /* 0x004fe40000010000 */
[----:B------:R-:W-:Y:S01]  /*12590*/  IMAD.MOV.U32 R80, RZ, RZ, R162 ;  /* 0x000000ffff507224 */ /* 0x000fe200078e00a2 */
[----:B------:R-:W-:Y:S01]  /*125a0*/  MOV R78, R177 ;  /* 0x000000b1004e7202 */ /* 0x000fe20000000f00 */
[----:B------:R-:W-:Y:S01]  /*125b0*/  FADD.FTZ R5, R77, R5 ;  /* 0x000000054d057221 */ /* 0x000fe20000010000 */
[----:B------:R-:W-:Y:S01]  /*125c0*/  MOV R170, R158 ;  /* 0x0000009e00aa7202 */ /* 0x000fe20000000f00 */
[----:B------:R-:W-:Y:S02]  /*125d0*/  IMAD.MOV.U32 R79, RZ, RZ, R178 ;  /* 0x000000ffff4f7224 */ /* 0x000fe400078e00b2 */
[----:B------:R-:W-:Y:S02]  /*125e0*/  IMAD.MOV.U32 R171, RZ, RZ, R157 ;  /* 0x000000ffffab7224 */ /* 0x000fe400078e009d */
[----:B------:R-:W-:Y:S01]  /*125f0*/  IMAD.MOV.U32 R243, RZ, RZ, R172 ;  /* 0x000000fffff37224 */ /* 0x000fe200078e00ac */
[----:B------:R-:W2:Y:S01]  /*12600*/  MUFU.EX2 R10, R12 ;  /* 0x0000000c000a7308 */ /* 0x000ea20000000800 */
[----:B-1----:R-:W-:Y:S01]  /*12610*/  FADD.FTZ R3, R82, R21 ;  /* 0x0000001552037221 */ /* 0x002fe20000010000 */
[----:B------:R-:W1:Y:S01]  /*12620*/  LDSM.16.MT88.4 R16, [R226+0x3100] ;  /* 0x00310000e210783b */ /* 0x000e620000004200 */
[----:B------:R-:W-:-:S02]  /*12630*/  FADD.FTZ R4, R183, R4 ;  /* 0x00000004b7047221 */ /* 0x000fc40000010000 */
[----:B------:R-:W-:Y:S01]  /*12640*/  IMAD.MOV.U32 R83, RZ, RZ, R159 ;  /* 0x000000ffff537224 */ /* 0x000fe200078e009f */
[----:B------:R4:W5:Y:S01]  /*12650*/  LDL.LU R234, [R1+0x64] ;  /* 0x0000640001ea7983 */ /* 0x0009620000300800 */
[----:B---3--:R-:W-:Y:S02]  /*12660*/  FADD.FTZ R6, R154, R3 ;  /* 0x000000039a067221 */ /* 0x008fe40000010000 */
[----:B------:R-:W-:Y:S01]  /*12670*/  FADD.FTZ R3, R152, R0 ;  /* 0x0000000098037221 */ /* 0x000fe20000010000 */
[----:B------:R3:W1:Y:S01]  /*12680*/  MUFU.EX2 R14, R7 ;  /* 0x00000007000e7308 */ /* 0x0006620000000800 */
[----:B------:R-:W-:Y:S01]  /*12690*/  FADD.FTZ R0, R87, R5 ;  /* 0x0000000557007221 */ /* 0x000fe20000010000 */
[----:B------:R-:W-:Y:S01]  /*126a0*/  MOV R76, R79 ;  /* 0x0000004f004c7202 */ /* 0x000fe20000000f00 */
[----:B------:R-:W-:Y:S01]  /*126b0*/  FADD.FTZ R5, R244, R4 ;  /* 0x00000004f4057221 */ /* 0x000fe20000010000 */
[----:B------:R4:W5:Y:S01]  /*126c0*/  LDL.LU R233, [R1+0x60] ;  /* 0x0000600001e97983 */ /* 0x0009620000300800 */
[----:B------:R-:W-:-:S02]  /*126d0*/  IMAD.MOV.U32 R82, RZ, RZ, R83 ;  /* 0x000000ffff527224 */ /* 0x000fc400078e0053 */
[----:B------:R-:W-:Y:S02]  /*126e0*/  FADD.FTZ R4, R169, R6 ;  /* 0x00000006a9047221 */ /* 0x000fe40000010000 */
[----:B------:R-:W-:Y:S02]  /*126f0*/  FADD.FTZ R3, R80, R3 ;  /* 0x0000000350037221 */ /* 0x000fe40000010000 */
[----:B------:R-:W-:Y:S02]  /*12700*/  FADD.FTZ R0, R81, R0 ;  /* 0x0000000051007221 */ /* 0x000fe40000010000 */
[----:B------:R-:W-:Y:S01]  /*12710*/  IMAD.MOV.U32 R77, RZ, RZ, R182 ;  /* 0x000000ffff4d7224 */ /* 0x000fe200078e00b6 */
[----:B------:R-:W-:Y:S01]  /*12720*/  MOV R79, R155 ;  /* 0x0000009b004f7202 */ /* 0x000fe20000000f00 */
[----:B------:R-:W-:Y:S01]  /*12730*/  FADD.FTZ R8, R247, R5 ;  /* 0x00000005f7087221 */ /* 0x000fe20000010000 */
[----:B------:R-:W1:Y:S01]  /*12740*/  MUFU.EX2 R13, R13 ;  /* 0x0000000d000d7308 */ /* 0x000e620000000800 */
[----:B------:R-:W-:Y:S01]  /*12750*/  IMAD.MOV.U32 R83, RZ, RZ, R78 ;  /* 0x000000ffff537224 */ /* 0x000fe200078e004e */
[----:B------:R4:W5:Y:S01]  /*12760*/  LDL.LU R232, [R1+0x5c] ;  /* 0x00005c0001e87983 */ /* 0x0009620000300800 */
[----:B---3--:R-:W-:-:S02]  /*12770*/  FADD.FTZ R7, R82, R4 ;  /* 0x0000000452077221 */ /* 0x008fc40000010000 */
[----:B------:R-:W-:Y:S01]  /*12780*/  FADD.FTZ R6, R170, R3 ;  /* 0x00000003aa067221 */ /* 0x000fe20000010000 */
[----:B------:R4:W5:Y:S01]  /*12790*/  LDL.LU R231, [R1+0x58] ;  /* 0x0000580001e77983 */ /* 0x0009620000300800 */
[----:B------:R-:W-:Y:S02]  /*127a0*/  FADD.FTZ R5, R171, R0 ;  /* 0x00000000ab057221 */ /* 0x000fe40000010000 */
[----:B------:R-:W-:Y:S01]  /*127b0*/  FADD.FTZ R4, R250, R8 ;  /* 0x00000008fa047221 */ /* 0x000fe20000010000 */
[----:B------:R4:W5:Y:S01]  /*127c0*/  LDL.LU R230, [R1+0x54] ;  /* 0x0000540001e67983 */ /* 0x0009620000300800 */
[----:B------:R-:W-:Y:S02]  /*127d0*/  IMAD.MOV.U32 R78, RZ, RZ, R243 ;  /* 0x000000ffff4e7224 */ /* 0x000fe400078e00f3 */
[----:B------:R-:W-:Y:S01]  /*127e0*/  FADD.FTZ R3, R83, R7 ;  /* 0x0000000753037221 */ /* 0x000fe20000010000 */
[----:B------:R4:W5:Y:S01]  /*127f0*/  LDL.LU R229, [R1+0x50] ;  /* 0x0000500001e57983 */ /* 0x0009620000300800 */
[----:B------:R-:W-:-:S02]  /*12800*/  FADD.FTZ R0, R76, R6 ;  /* 0x000000064c007221 */ /* 0x000fc40000010000 */
[----:B------:R-:W-:Y:S01]  /*12810*/  IMAD.MOV.U32 R243, RZ, RZ, R153 ;  /* 0x000000fffff37224 */ /* 0x000fe200078e0099 */
[----:B------:R4:W5:Y:S01]  /*12820*/  LDL.LU R228, [R1+0x4c] ;  /* 0x00004c0001e47983 */ /* 0x0009620000300800 */
[----:B------:R-:W-:Y:S02]  /*12830*/  FADD.FTZ R6, R77, R5 ;  /* 0x000000054d067221 */ /* 0x000fe40000010000 */
[----:B------:R-:W-:Y:S01]  /*12840*/  FADD.FTZ R4, R246, R4 ;  /* 0x00000004f6047221 */ /* 0x000fe20000010000 */
[----:B------:R4:W5:Y:S01]  /*12850*/  LDL.LU R119, [R1+0x48] ;  /* 0x0000480001777983 */ /* 0x0009620000300800 */
        /* <DEDUP_REMOVED lines=71> */
[----:B--2---:R-:W-:Y:S02]  /*12cd0*/  FADD.FTZ R3, R10, R0 ;  /* 0x000000000a037221 */ /* 0x004fe40000010000 */
[----:B------:R-:W-:Y:S02]  /*12ce0*/  FADD.FTZ R0, R57, R5 ;  /* 0x0000000539007221 */ /* 0x000fe40000010000 */
[----:B------:R-:W-:Y:S02]  /*12cf0*/  FADD.FTZ R6, R27, R6 ;  /* 0x000000061b067221 */ /* 0x000fe40000010000 */
[----:B------:R-:W-:-:S02]  /*12d00*/  FADD.FTZ R5, R15, R4 ;  /* 0x000000040f057221 */ /* 0x000fc40000010000 */
[----:B------:R-:W-:Y:S02]  /*12d10*/  FADD.FTZ R4, R11, R3 ;  /* 0x000000030b047221 */ /* 0x000fe40000010000 */
[----:B------:R-:W-:Y:S02]  /*12d20*/  FADD.FTZ R3, R56, R0 ;  /* 0x0000000038037221 */ /* 0x000fe40000010000 */
[----:B------:R-:W-:Y:S02]  /*12d30*/  FADD.FTZ R0, R26, R6 ;  /* 0x000000061a007221 */ /* 0x000fe40000010000 */
[----:B-1----:R-:W-:Y:S02]  /*12d40*/  FADD.FTZ R5, R14, R5 ;  /* 0x000000050e057221 */ /* 0x002fe40000010000 */
[----:B------:R-:W-:Y:S02]  /*12d50*/  FADD.FTZ R4, R13, R4 ;  /* 0x000000040d047221 */ /* 0x000fe40000010000 */
[----:B------:R-:W-:-:S02]  /*12d60*/  FADD.FTZ R0, R25, R0 ;  /* 0x0000000019007221 */ /* 0x000fc40000010000 */
        /* <DEDUP_REMOVED lines=15> */
[C---:B------:R-:W-:Y:S08]  /*12e60*/  HMMA.16816.F32 R140, R176.reuse, R148, R140 ;  /* 0x00000094b08c723c */ /* 0x040ff0000000188c */
        /* <DEDUP_REMOVED lines=14> */
[----:B----4-:R-:W2:Y:S04]  /*12f50*/  LDL.LU R243, [R1] ;  /* 0x0000000001f37983 */ /* 0x010ea80000300800 */
[----:B------:R-:W3:Y:S04]  /*12f60*/  LDL.LU.64 R76, [R1+0x8] ;  /* 0x00000800014c7983 */ /* 0x000ee80000300a00 */
[----:B------:R-:W4:Y:S01]  /*12f70*/  LDL.LU.64 R78, [R1+0x10] ;  /* 0x00001000014e7983 */ /* 0x000f220000300a00 */
[----:B------:R-:W-:Y:S01]  /*12f80*/  IMAD.MOV.U32 R116, RZ, RZ, R70 ;  /* 0x000000ffff747224 */ /* 0x000fe200078e0046 */
[----:B------:R-:W-:Y:S01]  /*12f90*/  MOV R118, R2 ;  /* 0x0000000200767202 */ /* 0x000fe20000000f00 */
[----:B------:R-:W-:Y:S01]  /*12fa0*/  IMAD.MOV.U32 R3, RZ, RZ, R71 ;  /* 0x000000ffff037224 */ /* 0x000fe200078e0047 */
[----:B------:R-:W-:Y:S01]  /*12fb0*/  ULDC UR4, c[0x0][0x208] ;  /* 0x0000820000047ab9 */ /* 0x000fe20000000800 */
[----:B------:R-:W-:Y:S01]  /*12fc0*/  IMAD.MOV.U32 R117, RZ, RZ, R68 ;  /* 0x000000ffff757224 */ /* 0x000fe200078e0044 */
[----:B------:R-:W-:-:S02]  /*12fd0*/  USHF.L.U32 UR4, UR4, 0x5, URZ ;  /* 0x0000000504047899 */ /* 0x000fc4000800063f */
[----:B------:R-:W-:Y:S01]  /*12fe0*/  ULDC.64 UR6, c[0x0][0x118] ;  /* 0x0000460000067ab9 */ /* 0x000fe20000000a00 */
[----:B--2---:R-:W-:Y:S02]  /*12ff0*/  IADD3 R242, R243, -0x2, RZ ;  /* 0xfffffffef3f27810 */ /* 0x004fe40007ffe0ff */
[----:B---3--:R-:W-:Y:S02]  /*13000*/  MOV R5, R77 ;  /* 0x0000004d00057202 */ /* 0x008fe40000000f00 */
[----:B----4-:R-:W-:-:S05]  /*13010*/  MOV R4, R78 ;  /* 0x0000004e00047202 */ /* 0x010fca0000000f00 */
[----:B------:R1:W-:Y:S02]  /*13020*/  STL.64 [R1+0x30], R4 ;  /* 0x0000300401007387 */ /* 0x0003e40000100a00 */
.L_x_130:
[----:B--2---:R-:W2:Y:S01]  /*13030*/  LDL.64 R72, [R1+0x30] ;  /* 0x0000300001487983 */ /* 0x004ea20000100a00 */
[----:B------:R-:W-:Y:S04]  /*13040*/  DEPBAR.LE SB0, 0x0 ;  /* 0x000080000000791a */ /* 0x000fe80000000000 */
[----:B------:R-:W-:Y:S01]  /*13050*/  SHF.R.S32.HI R0, RZ, 0x1f, R242 ;  /* 0x0000001fff007819 */ /* 0x000fe200000114f2 */
[----:B------:R-:W-:Y:S01]  /*13060*/  BAR.SYNC.DEFER_BLOCKING 0x0 ;  /* 0x0000000000007b1d */ /* 0x000fe20000010000 */
[----:B------:R-:W-:Y:S01]  /*13070*/  IMAD.WIDE.U32 R84, R242, c[0x0][0x208], RZ ;  /* 0x00008200f2547a25 */ /* 0x000fe200078e00ff */
[----:B------:R-:W-:Y:S02]  /*13080*/  MOV R104, 0x5 ;  /* 0x0000000500687802 */ /* 0x000fe40000000f00 */
[----:B------:R-:W-:Y:S01]  /*13090*/  MOV R2, c[0x0][0x208] ;  /* 0x0000820000027a02 */ /* 0x000fe20000000f00 */
[----:B------:R-:W-:Y:S03]  /*130a0*/  IMAD R0, R0, c[0x0][0x208], RZ ;  /* 0x0000820000007a24 */ /* 0x000fe600078e02ff */
[----:B------:R-:W-:Y:S01]  /*130b0*/  SHF.L.U64.HI R2, R2, R104, c[0x0][0x20c] ;  /* 0x0000830002027619 */ /* 0x000fe20000010268 */
[----:B------:R-:W-:Y:S01]  /*130c0*/  IMAD R0, R242, c[0x0][0x20c], R0 ;  /* 0x00008300f2007a24 */ /* 0x000fe200078e0200 */
[----:B-----5:R-:W-:Y:S04]  /*130d0*/  STL [R1+0x48], R230 ;  /* 0x000048e601007387 */ /* 0x020fe80000100800 */
[----:B------:R-:W-:Y:S01]  /*130e0*/  IADD3 R0, R85, R0, RZ ;  /* 0x0000000055007210 */ /* 0x000fe20007ffe0ff */
[----:B------:R-:W-:Y:S04]  /*130f0*/  STL [R1+0x4c], R119 ;  /* 0x00004c7701007387 */ /* 0x000fe80000100800 */
        /* <DEDUP_REMOVED lines=34> */
[-C--:B------:R-:W-:Y:S02]  /*13320*/  IADD3.X R89, R91, R2.reuse, RZ, P0, !PT ;  /* 0x000000025b597210 */ /* 0x080fe400007fe4ff */
[----:B------:R-:W-:Y:S02]  /*13330*/  IADD3 R94, P1, R88, UR4, RZ ;  /* 0x00000004585e7c10 */ /* 0x000fe4000ff3e0ff */
[C---:B------:R-:W-:Y:S01]  /*13340*/  HMMA.16816.F32 R16, R112.reuse, R18, RZ ;  /* 0x000000127010723c */ /* 0x040fe200000018ff */
[----:B------:R1:W-:Y:S03]  /*13350*/  LDGSTS.E.BYPASS.LTC128B.128 [R241+0x900], [R88.64], !P3 ;  /* 0x0090000058f17fae */ /* 0x0003e6000d901d46 */
[-C--:B------:R-:W-:Y:S02]  /*13360*/  IADD3.X R95, R89, R2.reuse, RZ, P1, !PT ;  /* 0x00000002595f7210 */ /* 0x080fe40000ffe4ff */
[----:B------:R-:W-:Y:S02]  /*13370*/  IADD3 R92, P0, R94, UR4, RZ ;  /* 0x000000045e5c7c10 */ /* 0x000fe4000ff1e0ff */
[-C--:B------:R-:W-:Y:S01]  /*13380*/  HMMA.16816.F32 R20, R112, R32.reuse, RZ ;  /* 0x000000207014723c */ /* 0x080fe200000018ff */
        /* <DEDUP_REMOVED lines=9> */
[-C--:B------:R-:W-:Y:S04]  /*13420*/  IADD3.X R103, R101, R2.reuse, RZ, P0, !PT ;  /* 0x0000000265677210 */ /* 0x080fe800007fe4ff */
[C---:B------:R-:W-:Y:S01]  /*13430*/  HMMA.16816.F32 R32, R112.reuse, R34, RZ ;  /* 0x000000227020723c */ /* 0x040fe200000018ff */
[----:B------:R4:W-:Y:S07]  /*13440*/  LDGSTS.E.BYPASS.LTC128B.128 [R241+0x2900], [R102.64], !P3 ;  /* 0x0290000066f17fae */ /* 0x0009ee000d901d46 */
[-C--:B------:R-:W-:Y:S08]  /*13450*/  HMMA.16816.F32 R36, R112, R48.reuse, RZ ;  /* 0x000000307024723c */ /* 0x080ff000000018ff */
[C---:B------:R-:W-:Y:S04]  /*13460*/  HMMA.16816.F32 R40, R108.reuse, R48, RZ ;  /* 0x000000306c28723c */ /* 0x040fe800000018ff */
[----:B---3--:R-:W-:Y:S04]  /*13470*/  IADD3 R100, P0, R102, UR4, RZ ;  /* 0x0000000466647c10 */ /* 0x008fe8000ff1e0ff */
[-C--:B------:R-:W-:Y:S01]  /*13480*/  HMMA.16816.F32 R44, R108, R50.reuse, RZ ;  /* 0x000000326c2c723c */ /* 0x080fe200000018ff */
[----:B------:R-:W-:Y:S02]  /*13490*/  IADD3.X R101, R103, R2, RZ, P0, !PT ;  /* 0x0000000267657210 */ /* 0x000fe400007fe4ff */
        /* <DEDUP_REMOVED lines=496> */
[----:B--2---:R-:W-:Y:S04]  /*153a0*/  MOV R39, 0x5 ;  /* 0x0000000500277802 */ /* 0x004fe80000000f00 */
        /* <DEDUP_REMOVED lines=118> */
[----:B------:R-:W-:Y:S01]  /*15b10*/  @P0 SHF.L.U64.HI R14, R38, R39, c[0x0][0x1e4] ;  /* 0x00007900260e0619 */ /* 0x000fe20000010227 */
        /* <DEDUP_REMOVED lines=13> */
[C---:B-1----:R-:W-:Y:S04]  /*15bf0*/  @P0 IADD3 R8, P4, R15.reuse, R4, RZ ;  /* 0x000000040f080210 */ /* 0x042fe80007f9e0ff */
[C---:B------:R-:W-:Y:S02]  /*15c00*/  @P0 IADD3.X R9, R14.reuse, R5, RZ, P4, !PT ;  /* 0x000000050e090210 */ /* 0x040fe400027fe4ff */
[----:B------:R-:W-:Y:S03]  /*15c10*/  @P0 IADD3 R12, P2, R15, R8, RZ ;  /* 0x000000080f0c0210 */ /* 0x000fe60007f5e0ff */
[----:B------:R1:W-:Y:S01]  /*15c20*/  @P0 LDGSTS.E.BYPASS.LTC128B.128 [R241+0x4100], [R8.64], !P3 ;  /* 0x0410000008f10fae */ /* 0x0003e2000d901d46 */
[C---:B------:R-:W-:Y:S01]  /*15c30*/  @P0 IADD3.X R13, R14.reuse, R9, RZ, P2, !PT ;  /* 0x000000090e0d0210 */ /* 0x040fe200017fe4ff */
[--C-:B---3--:R-:W-:Y:S01]  /*15c40*/  FFMA.FTZ R4, R29, c[0x0][0x2d0], -R106.reuse ;  /* 0x0000b4001d047a23 */ /* 0x108fe2000001086a */
[----:B------:R-:W-:Y:S01]  /*15c50*/  @P0 IADD3 R10, P1, R15, R12, RZ ;  /* 0x0000000c0f0a0210 */ /* 0x000fe20007f3e0ff */
[----:B------:R-:W-:Y:S02]  /*15c60*/  FMUL.FTZ R29, R69, R145 ;  /* 0x00000091451d7220 */ /* 0x000fe40000410000 */
[----:B------:R3:W2:Y:S01]  /*15c70*/  MUFU.EX2 R33, R4 ;  /* 0x0000000400217308 */ /* 0x0006a20000000800 */
[C---:B------:R-:W-:Y:S01]  /*15c80*/  @P0 IADD3.X R11, R14.reuse, R13, RZ, P1, !PT ;  /* 0x0000000d0e0b0210 */ /* 0x040fe20000ffe4ff */
[----:B------:R2:W-:Y:S01]  /*15c90*/  @P0 LDGSTS.E.BYPASS.LTC128B.128 [R241+0x4900], [R12.64], !P3 ;  /* 0x049000000cf10fae */ /* 0x0005e2000d901d46 */
[C---:B----4-:R-:W-:Y:S04]  /*15ca0*/  @P0 IADD3 R6, P4, R15.reuse, R10, RZ ;  /* 0x0000000a0f060210 */ /* 0x050fe80007f9e0ff */
[----:B------:R-:W-:Y:S03]  /*15cb0*/  @P0 IADD3.X R7, R14, R11, RZ, P4, !PT ;  /* 0x0000000b0e070210 */ /* 0x000fe600027fe4ff */
[----:B------:R4:W-:Y:S08]  /*15cc0*/  @P0 LDGSTS.E.BYPASS.LTC128B.128 [R241+0x5100], [R10.64], !P3 ;  /* 0x051000000af10fae */ /* 0x0009f0000d901d46 */
[----:B------:R4:W-:Y:S01]  /*15cd0*/  @P0 LDGSTS.E.BYPASS.LTC128B.128 [R241+0x5900], [R6.64], !P3 ;  /* 0x0590000006f10fae */ /* 0x0009e2000d901d46 */
[----:B-1----:R-:W-:Y:S02]  /*15ce0*/  FFMA.FTZ R9, R26, c[0x0][0x2d0], -R3 ;  /* 0x0000b4001a097a23 */ /* 0x002fe40000010803 */
[----:B------:R-:W-:Y:S01]  /*15cf0*/  FMUL.FTZ R26, R0, R142 ;  /* 0x0000008e001a7220 */ /* 0x000fe20000410000 */
[C---:B---3--:R-:W-:Y:S01]  /*15d00*/  @P0 IADD3 R4, P2, R15.reuse, R6, RZ ;  /* 0x000000060f040210 */ /* 0x048fe20007f5e0ff */
        /* <DEDUP_REMOVED lines=650> */
.L_x_129:
[----:B--2-4-:R-:W2:Y:S04]  /*185b0*/  LDL.LU R0, [R1+0x18] ;  /* 0x0000180001007983 */ /* 0x014ea80000300800 */
        /* <DEDUP_REMOVED lines=120> */
.L_x_99:
[----:B------:R-:W1:Y:S01]  /*18d40*/  S2R R55, SR_CTAID.Y ;  /* 0x0000000000377919 */ /* 0x000e620000002600 */
[----:B------:R-:W-:Y:S01]  /*18d50*/  ULDC.64 UR4, c[0x0][0x118] ;  /* 0x0000460000047ab9 */ /* 0x000fe20000000a00 */
[----:B-1----:R-:W-:Y:S01]  /*18d60*/  SHF.R.S32.HI R42, RZ, 0x1f, R55 ;  /* 0x0000001fff2a7819 */ /* 0x002fe20000011437 */
[----:B------:R-:W-:Y:S05]  /*18d70*/  @P4 BRA `(.L_x_131) ;  /* 0x0000131000004947 */ /* 0x000fea0003800000 */
[----:B------:R-:W2:Y:S01]  /*18d80*/  LDL R43, [R1+0x28] ;  /* 0x00002800012b7983 */ /* 0x000ea20000100800 */
[----:B------:R-:W-:Y:S01]  /*18d90*/  IMAD.MOV.U32 R6, RZ, RZ, -0x10 ;  /* 0xfffffff0ff067424 */ /* 0x000fe200078e00ff */
[----:B------:R-:W-:Y:S02]  /*18da0*/  F2FP.PACK_AB R5, R125, R124 ;  /* 0x0000007c7d05723e */ /* 0x000fe400000000ff */
[----:B------:R-:W1:Y:S01]  /*18db0*/  S2R R40, SR_TID.X ;  /* 0x0000000000287919 */ /* 0x000e620000002100 */
        /* <DEDUP_REMOVED lines=12> */
[----:B-1----:R-:W-:Y:S02]  /*18e80*/  SHF.R.S32.HI R41, RZ, 0x1f, R40 ;  /* 0x0000001fff297819 */ /* 0x002fe40000011428 */
[----:B------:R-:W-:-:S02]  /*18e90*/  F2FP.PACK_AB R142, R143, R142 ;  /* 0x0000008e8f8e723e */ /* 0x000fc400000000ff */
[CC--:B------:R-:W-:Y:S02]  /*18ea0*/  LEA.HI R2, R41.reuse, R40.reuse, RZ, 0x2 ;  /* 0x0000002829027211 */ /* 0x0c0fe400078f10ff */
[----:B------:R-:W-:Y:S02]  /*18eb0*/  LEA.HI R35, R41, R40, RZ, 0x5 ;  /* 0x0000002829237211 */ /* 0x000fe400078f28ff */
[--C-:B------:R-:W-:Y:S02]  /*18ec0*/  SHF.R.S32.HI R3, RZ, 0x2, R2.reuse ;  /* 0x00000002ff037819 */ /* 0x100fe40000011402 */
[----:B------:R-:W-:Y:S02]  /*18ed0*/  SHF.R.S32.HI R0, RZ, 0x1f, R2 ;  /* 0x0000001fff007819 */ /* 0x000fe40000011402 */
[----:B------:R-:W-:Y:S02]  /*18ee0*/  SHF.R.S32.HI R34, RZ, 0x5, R35 ;  /* 0x00000005ff227819 */ /* 0x000fe40000011423 */
[----:B------:R-:W-:-:S02]  /*18ef0*/  LEA.HI R0, R0, R3, RZ, 0x3 ;  /* 0x0000000300007211 */ /* 0x000fc400078f18ff */
[----:B------:R-:W-:Y:S02]  /*18f00*/  F2FP.PACK_AB R30, R30, R144 ;  /* 0x000000901e1e723e */ /* 0x000fe400000000ff */
[----:B------:R-:W-:Y:S02]  /*18f10*/  LOP3.LUT R0, R0, 0xfffffff8, RZ, 0xc0, !PT ;  /* 0xfffffff800007812 */ /* 0x000fe400078ec0ff */
[----:B------:R-:W-:Y:S02]  /*18f20*/  F2FP.PACK_AB R146, R147, R146 ;  /* 0x000000929392723e */ /* 0x000fe400000000ff */
[----:B------:R-:W-:Y:S01]  /*18f30*/  F2FP.PACK_AB R23, R23, R152 ;  /* 0x000000981717723e */ /* 0x000fe200000000ff */
[----:B------:R-:W-:Y:S01]  /*18f40*/  IMAD.IADD R3, R3, 0x1, -R0 ;  /* 0x0000000103037824 */ /* 0x000fe200078e0a00 */
[----:B------:R-:W-:Y:S02]  /*18f50*/  LOP3.LUT R0, R2, 0xfffffffc, RZ, 0xc0, !PT ;  /* 0xfffffffc02007812 */ /* 0x000fe400078ec0ff */
[----:B------:R-:W-:Y:S01]  /*18f60*/  F2FP.PACK_AB R22, R22, R154 ;  /* 0x0000009a1616723e */ /* 0x000fe200000000ff */
[----:B------:R-:W-:Y:S01]  /*18f70*/  IMAD.SHL.U32 R2, R3, 0x40, RZ ;  /* 0x0000004003027824 */ /* 0x000fe200078e00ff */
[----:B------:R-:W-:Y:S01]  /*18f80*/  F2FP.PACK_AB R19, R19, R164 ;  /* 0x000000a41313723e */ /* 0x000fe200000000ff */
[----:B------:R-:W-:Y:S01]  /*18f90*/  IMAD.IADD R26, R40, 0x1, -R0 ;  /* 0x00000001281a7824 */ /* 0x000fe200078e0a00 */
[----:B------:R-:W-:-:S02]  /*18fa0*/  F2FP.PACK_AB R14, R14, R166 ;  /* 0x000000a60e0e723e */ /* 0x000fc400000000ff */
[----:B------:R-:W-:Y:S01]  /*18fb0*/  LOP3.LUT R0, R2, 0x1c0, RZ, 0xc0, !PT ;  /* 0x000001c002007812 */ /* 0x000fe200078ec0ff */
[----:B------:R-:W-:Y:S01]  /*18fc0*/  IMAD R4, R34, 0x200, R26 ;  /* 0x0000020022047824 */ /* 0x000fe200078e021a */
[----:B------:R-:W-:Y:S02]  /*18fd0*/  F2FP.PACK_AB R21, R21, R156 ;  /* 0x0000009c1515723e */ /* 0x000fe400000000ff */
[----:B------:R-:W-:Y:S02]  /*18fe0*/  LEA.HI R2, R0, R0, RZ, 0x1d ;  /* 0x0000000000027211 */ /* 0x000fe400078fe8ff */
[----:B------:R-:W-:Y:S02]  /*18ff0*/  LOP3.LUT R0, R3, 0x1, RZ, 0xc0, !PT ;  /* 0x0000000103007812 */ /* 0x000fe400078ec0ff */
[----:B------:R-:W-:Y:S01]  /*19000*/  F2FP.PACK_AB R159, R159, R158 ;  /* 0x0000009e9f9f723e */ /* 0x000fe200000000ff */
[----:B------:R-:W-:Y:S01]  /*19010*/  IMAD.U32 R2, R4, 0x2, R2 ;  /* 0x0000000204027824 */ /* 0x000fe200078e0002 */
[----:B------:R-:W-:-:S02]  /*19020*/  ISETP.NE.U32.AND P0, PT, R0, 0x1, PT ;  /* 0x000000010000780c */ /* 0x000fc40003f05070 */
[----:B------:R-:W-:Y:S01]  /*19030*/  F2FP.PACK_AB R18, R18, R160 ;  /* 0x000000a01212723e */ /* 0x000fe200000000ff */
[----:B------:R-:W-:Y:S01]  /*19040*/  IMAD.SHL.U32 R2, R2, 0x2, RZ ;  /* 0x0000000202027824 */ /* 0x000fe200078e00ff */
[----:B------:R-:W-:Y:S01]  /*19050*/  BAR.SYNC.DEFER_BLOCKING 0x1, 0x80 ;  /* 0x0042000000007b1d */ /* 0x000fe20000010000 */
[----:B------:R-:W-:Y:S02]  /*19060*/  SEL R6, R6, 0x10, !P0 ;  /* 0x0000001006067807 */ /* 0x000fe40004000000 */
[----:B------:R-:W-:Y:S02]  /*19070*/  R2P PR, R3, 0x6 ;  /* 0x0000000603007804 */ /* 0x000fe40000000000 */
[C---:B------:R-:W-:Y:S01]  /*19080*/  IADD3 R4, R2.reuse, 0x80, RZ ;  /* 0x0000008002047810 */ /* 0x040fe20007ffe0ff */
[C---:B------:R-:W-:Y:S01]  /*19090*/  IMAD.IADD R3, R2.reuse, 0x1, R6 ;  /* 0x0000000102037824 */ /* 0x040fe200078e0206 */
[----:B------:R-:W-:Y:S02]  /*190a0*/  IADD3 R0, R2, 0xc0, RZ ;  /* 0x000000c002007810 */ /* 0x000fe40007ffe0ff */
[----:B------:R-:W-:-:S02]  /*190b0*/  F2FP.PACK_AB R20, R20, R162 ;  /* 0x000000a21414723e */ /* 0x000fc400000000ff */
[----:B------:R-:W-:Y:S02]  /*190c0*/  F2FP.PACK_AB R17, R17, R168 ;  /* 0x000000a81111723e */ /* 0x000fe400000000ff */
[----:B------:R-:W-:Y:S02]  /*190d0*/  F2FP.PACK_AB R16, R16, R170 ;  /* 0x000000aa1010723e */ /* 0x000fe400000000ff */
[----:B------:R-:W-:Y:S02]  /*190e0*/  F2FP.PACK_AB R12, R12, R180 ;  /* 0x000000b40c0c723e */ /* 0x000fe400000000ff */
[----:B------:R-:W-:Y:S02]  /*190f0*/  @P2 IADD3 R0, R4, -0x40, RZ ;  /* 0xffffffc004002810 */ /* 0x000fe40007ffe0ff */
[----:B------:R-:W-:Y:S02]  /*19100*/  F2FP.PACK_AB R11, R183, R182 ;  /* 0x000000b6b70b723e */ /* 0x000fe400000000ff */
[----:B------:R-:W-:-:S02]  /*19110*/  F2FP.PACK_AB R13, R173, R172 ;  /* 0x000000acad0d723e */ /* 0x000fc400000000ff */
[----:B------:R-:W-:Y:S01]  /*19120*/  F2FP.PACK_AB R15, R15, R174 ;  /* 0x000000ae0f0f723e */ /* 0x000fe200000000ff */
[----:B------:R1:W-:Y:S01]  /*19130*/  STS [R2+0x80], R5 ;  /* 0x0000800502007388 */ /* 0x0003e20000000800 */
[----:B------:R-:W-:Y:S02]  /*19140*/  F2FP.PACK_AB R10, R177, R176 ;  /* 0x000000b0b10a723e */ /* 0x000fe400000000ff */
[----:B------:R-:W-:Y:S01]  /*19150*/  F2FP.PACK_AB R9, R179, R178 ;  /* 0x000000b2b309723e */ /* 0x000fe200000000ff */
[----:B------:R-:W-:Y:S01]  /*19160*/  STS [R2+0x480], R25 ;  /* 0x0004801902007388 */ /* 0x000fe20000000800 */
[----:B------:R-:W-:-:S03]  /*19170*/  ISETP.NE.U32.AND P0, PT, RZ, c[0x0][0x500], PT ;  /* 0x00014000ff007a0c */ /* 0x000fc60003f05070 */
[----:B------:R3:W-:Y:S04]  /*19180*/  STS [R3+0x80], R8 ;  /* 0x0000800803007388 */ /* 0x0007e80000000800 */
[----:B------:R-:W-:Y:S04]  /*19190*/  STS [R3+0x480], R29 ;  /* 0x0004801d03007388 */ /* 0x000fe80000000800 */
[----:B------:R-:W-:Y:S04]  /*191a0*/  STS [R2+0x2080], R33 ;  /* 0x0020802102007388 */ /* 0x000fe80000000800 */
[----:B------:R4:W-:Y:S04]  /*191b0*/  STS [R2+0x2480], R122 ;  /* 0x0024807a02007388 */ /* 0x0009e80000000800 */
[----:B------:R-:W-:Y:S01]  /*191c0*/  STS [R3+0x2080], R32 ;  /* 0x0020802003007388 */ /* 0x000fe20000000800 */
[----:B-1----:R-:W-:-:S03]  /*191d0*/  IMAD.MOV.U32 R5, RZ, RZ, 0x20 ;  /* 0x00000020ff057424 */ /* 0x002fc600078e00ff */
[----:B------:R-:W-:Y:S02]  /*191e0*/  STS [R3+0x2480], R130 ;  /* 0x0024808203007388 */ /* 0x000fe40000000800 */
[----:B---3--:R-:W-:Y:S02]  /*191f0*/  SEL R8, R5, 0xffffffe0, !P1 ;  /* 0xffffffe005087807 */ /* 0x008fe40004800000 */
[----:B------:R-:W-:Y:S02]  /*19200*/  ISETP.NE.AND.EX P1, PT, RZ, c[0x0][0x504], PT, P0 ;  /* 0x00014100ff007a0c */ /* 0x000fe40003f25300 */
[----:B------:R-:W-:Y:S01]  /*19210*/  ISETP.NE.U32.AND P0, PT, RZ, c[0x0][0x508], PT ;  /* 0x00014200ff007a0c */ /* 0x000fe20003f05070 */
[----:B------:R-:W-:Y:S02]  /*19220*/  IMAD.IADD R5, R2, 0x1, R8 ;  /* 0x0000000102057824 */ /* 0x000fe400078e0208 */
[----:B------:R-:W-:Y:S01]  /*19230*/  IMAD.IADD R4, R8, 0x1, R3 ;  /* 0x0000000108047824 */ /* 0x000fe200078e0203 */
[----:B------:R-:W-:-:S02]  /*19240*/  ISETP.NE.AND.EX P0, PT, RZ, c[0x0][0x50c], PT, P0 ;  /* 0x00014300ff007a0c */ /* 0x000fc40003f05300 */
[----:B------:R-:W-:Y:S01]  /*19250*/  STS [R5+0x80], R28 ;  /* 0x0000801c05007388 */ /* 0x000fe20000000800 */
[----:B----4-:R-:W-:-:S03]  /*19260*/  IADD3 R2, R8, 0x400, R0 ;  /* 0x0000040008027810 */ /* 0x010fc60007ffe000 */
[----:B------:R-:W-:Y:S04]  /*19270*/  STS [R5+0x480], R27 ;  /* 0x0004801b05007388 */ /* 0x000fe80000000800 */
[----:B------:R1:W-:Y:S04]  /*19280*/  STS [R4+0x80], R7 ;  /* 0x0000800704007388 */ /* 0x0003e80000000800 */
[----:B------:R-:W-:Y:S04]  /*19290*/  STS [R4+0x480], R24 ;  /* 0x0004801804007388 */ /* 0x000fe80000000800 */
[----:B------:R-:W-:Y:S04]  /*192a0*/  STS [R5+0x2080], R31 ;  /* 0x0020801f05007388 */ /* 0x000fe80000000800 */
[----:B------:R-:W-:Y:S04]  /*192b0*/  STS [R5+0x2480], R142 ;  /* 0x0024808e05007388 */ /* 0x000fe80000000800 */
[----:B------:R-:W-:Y:S04]  /*192c0*/  STS [R4+0x2080], R30 ;  /* 0x0020801e04007388 */ /* 0x000fe80000000800 */
[----:B------:R-:W-:Y:S04]  /*192d0*/  STS [R4+0x2480], R146 ;  /* 0x0024809204007388 */ /* 0x000fe80000000800 */
[----:B------:R-:W-:Y:S01]  /*192e0*/  STS [R0], R23 ;  /* 0x0000001700007388 */ /* 0x000fe20000000800 */
[----:B-1----:R-:W-:-:S02]  /*192f0*/  IMAD.IADD R7, R6, 0x1, R2 ;  /* 0x0000000106077824 */ /* 0x002fc400078e0202 */
[----:B------:R-:W-:Y:S01]  /*19300*/  IMAD.IADD R2, R6, 0x1, R0 ;  /* 0x0000000106027824 */ /* 0x000fe200078e0200 */
[----:B------:R-:W-:Y:S03]  /*19310*/  STS [R0+0x400], R22 ;  /* 0x0004001600007388 */ /* 0x000fe60000000800 */
[C---:B------:R-:W-:Y:S01]  /*19320*/  IMAD.IADD R3, R8.reuse, 0x1, R2 ;  /* 0x0000000108037824 */ /* 0x040fe200078e0202 */
        /* <DEDUP_REMOVED lines=30> */
.L_x_132:
[----:B----4-:R-:W-:Y:S01]  /*19510*/  LOP3.LUT R0, R35, 0xffffffe0, RZ, 0xc0, !PT ;  /* 0xffffffe023007812 */ /* 0x010fe200078ec0ff */
[----:B------:R-:W-:Y:S01]  /*19520*/  IMAD.MOV.U32 R6, RZ, RZ, c[0x0][0x4e8] ;  /* 0x00013a00ff067624 */ /* 0x000fe200078e00ff */
[----:B------:R-:W-:Y:S01]  /*19530*/  SHF.R.S32.HI R5, RZ, 0x1f, R34 ;  /* 0x0000001fff057819 */ /* 0x000fe20000011422 */
[----:B------:R-:W1:Y:S01]  /*19540*/  S2R R24, SR_CTAID.X ;  /* 0x0000000000187919 */ /* 0x000e620000002500 */
[----:B------:R-:W-:Y:S01]  /*19550*/  LEA.HI R4, R26, R26, RZ, 0x1 ;  /* 0x0000001a1a047211 */ /* 0x000fe200078f08ff */
[----:B------:R-:W-:Y:S01]  /*19560*/  IMAD.IADD R0, R40, 0x1, -R0 ;  /* 0x0000000128007824 */ /* 0x000fe200078e0a00 */
[----:B------:R-:W-:Y:S01]  /*19570*/  LEA.HI R5, R5, R34, RZ, 0x2 ;  /* 0x0000002205057211 */ /* 0x000fe200078f10ff */
[----:B------:R-:W-:Y:S01]  /*19580*/  IMAD R13, R42, c[0x0][0x3e8], RZ ;  /* 0x0000fa002a0d7a24 */ /* 0x000fe200078e02ff */
[----:B------:R-:W-:-:S02]  /*19590*/  ISETP.NE.AND P2, PT, R6, 0x1, PT ;  /* 0x000000010600780c */ /* 0x000fc40003f45270 */
[----:B------:R-:W-:Y:S01]  /*195a0*/  SHF.R.S32.HI R8, RZ, 0x1f, R0 ;  /* 0x0000001fff087819 */ /* 0x000fe20000011400 */
[----:B------:R-:W-:Y:S01]  /*195b0*/  IMAD R13, R55, c[0x0][0x3ec], R13 ;  /* 0x0000fb00370d7a24 */ /* 0x000fe200078e020d */
[----:B------:R-:W-:Y:S01]  /*195c0*/  LOP3.LUT R6, R5, 0xffffffc, RZ, 0xc0, !PT ;  /* 0x0ffffffc05067812 */ /* 0x000fe200078ec0ff */
[C---:B------:R-:W-:Y:S01]  /*195d0*/  IMAD.SHL.U32 R5, R4.reuse, 0x20, RZ ;  /* 0x0000002004057824 */ /* 0x040fe200078e00ff */
[----:B------:R-:W-:Y:S02]  /*195e0*/  LOP3.LUT R7, R4, 0x1ffffffe, RZ, 0xc0, !PT ;  /* 0x1ffffffe04077812 */ /* 0x000fe400078ec0ff */
[----:B------:R-:W-:Y:S01]  /*195f0*/  LEA.HI R4, R8, R0, RZ, 0x2 ;  /* 0x0000000008047211 */ /* 0x000fe200078f10ff */
[----:B------:R-:W-:Y:S01]  /*19600*/  IMAD.IADD R6, R34, 0x1, -R6 ;  /* 0x0000000122067824 */ /* 0x000fe200078e0a06 */
[----:B------:R-:W-:Y:S01]  /*19610*/  LOP3.LUT R5, R5, 0xffffffc0, RZ, 0xc0, !PT ;  /* 0xffffffc005057812 */ /* 0x000fe200078ec0ff */
[----:B------:R-:W-:Y:S01]  /*19620*/  IMAD.IADD R7, R26, 0x1, -R7 ;  /* 0x000000011a077824 */ /* 0x000fe200078e0a07 */
[----:B------:R-:W-:-:S02]  /*19630*/  SHF.R.S32.HI R4, RZ, 0x2, R4 ;  /* 0x00000002ff047819 */ /* 0x000fc40000011404 */
[----:B------:R-:W-:Y:S01]  /*19640*/  LOP3.LUT P0, RZ, R0, 0x3, RZ, 0xc0, !PT ;  /* 0x0000000300ff7812 */ /* 0x000fe2000780c0ff */
[----:B------:R-:W-:Y:S01]  /*19650*/  IMAD R0, R3, c[0x0][0x3a0], RZ ;  /* 0x0000e80003007a24 */ /* 0x000fe200078e02ff */
[-C--:B------:R-:W-:Y:S01]  /*19660*/  LEA.HI R8, R41, R40.reuse, RZ, 0x3 ;  /* 0x0000002829087211 */ /* 0x080fe200078f18ff */
[----:B------:R-:W-:Y:S01]  /*19670*/  IMAD R7, R7, 0x8, R5 ;  /* 0x0000000807077824 */ /* 0x000fe200078e0205 */
[----:B------:R-:W-:Y:S01]  /*19680*/  SHF.R.S32.HI R12, RZ, 0x1f, R43 ;  /* 0x0000001fff0c7819 */ /* 0x000fe2000001142b */
[----:B------:R-:W-:Y:S01]  /*19690*/  IMAD R16, R6, 0x10, R4 ;  /* 0x0000001006107824 */ /* 0x000fe200078e0204 */
[----:B------:R-:W-:Y:S01]  /*196a0*/  SHF.R.S32.HI R21, RZ, 0x3, R8 ;  /* 0x00000003ff157819 */ /* 0x000fe20000011408 */
[----:B------:R-:W-:Y:S01]  /*196b0*/  IMAD.WIDE.U32 R4, R55, c[0x0][0x490], R2 ;  /* 0x0001240037047a25 */ /* 0x000fe200078e0002 */
[----:B------:R-:W-:Y:S02]  /*196c0*/  LOP3.LUT R8, R8, 0xfffffff8, RZ, 0xc0, !PT ;  /* 0xfffffff808087812 */ /* 0x000fe400078ec0ff */
[----:B------:R-:W-:Y:S01]  /*196d0*/  LEA.HI R23, R41, R40, RZ, 0x6 ;  /* 0x0000002829177211 */ /* 0x000fe200078f30ff */
[----:B------:R-:W-:-:S02]  /*196e0*/  IMAD R0, R2, c[0x0][0x3a4], R0 ;  /* 0x0000e90002007a24 */ /* 0x000fc400078e0200 */
[----:B------:R-:W-:Y:S02]  /*196f0*/  IMAD R6, R42, c[0x0][0x490], RZ ;  /* 0x000124002a067a24 */ /* 0x000fe400078e02ff */
[----:B------:R-:W-:-:S04]  /*19700*/  IMAD.WIDE.U32 R2, R2, c[0x0][0x3a0], RZ ;  /* 0x0000e80002027a25 */ /* 0x000fc800078e00ff */
[----:B------:R-:W-:Y:S02]  /*19710*/  IMAD.IADD R7, R16, 0x1, R7 ;  /* 0x0000000110077824 */ /* 0x000fe400078e0207 */
[----:B------:R-:W-:Y:S02]  /*19720*/  IMAD R6, R55, c[0x0][0x494], R6 ;  /* 0x0001250037067a24 */ /* 0x000fe400078e0206 */
[----:B------:R-:W-:Y:S02]  /*19730*/  IMAD.IADD R3, R3, 0x1, R0 ;  /* 0x0000000103037824 */ /* 0x000fe400078e0200 */
[----:B------:R-:W-:Y:S02]  /*19740*/  IMAD.IADD R8, R40, 0x1, -R8 ;  /* 0x0000000128087824 */ /* 0x000fe400078e0a08 */
[----:B------:R-:W-:Y:S02]  /*19750*/  IMAD.SHL.U32 R0, R21, 0x40, RZ ;  /* 0x0000004015007824 */ /* 0x000fe400078e00ff */
[----:B-1----:R-:W-:-:S02]  /*19760*/  IMAD R7, R24, 0x80, R7 ;  /* 0x0000008018077824 */ /* 0x002fc400078e0207 */
[----:B------:R-:W-:Y:S01]  /*19770*/  IMAD.IADD R5, R5, 0x1, R6 ;  /* 0x0000000105057824 */ /* 0x000fe200078e0206 */
[----:B------:R-:W-:Y:S01]  /*19780*/  LOP3.LUT R0, R0, 0x1c0, RZ, 0xc0, !PT ;  /* 0x000001c000007812 */ /* 0x000fe200078ec0ff */
[----:B------:R-:W-:Y:S02]  /*19790*/  IMAD.SHL.U32 R6, R8, 0x8, RZ ;  /* 0x0000000808067824 */ /* 0x000fe400078e00ff */
[----:B------:R-:W-:Y:S01]  /*197a0*/  @P2 IMAD.HI.U32 R10, R7, c[0x0][0x4ec], RZ ;  /* 0x00013b00070a2a27 */ /* 0x000fe200078e00ff */
[----:B------:R-:W-:Y:S02]  /*197b0*/  SHF.R.U32.HI R9, RZ, 0x3, R0 ;  /* 0x00000003ff097819 */ /* 0x000fe40000011600 */
[----:B------:R-:W-:Y:S01]  /*197c0*/  LOP3.LUT R11, R0, 0x38, R6, 0xf8, !PT ;  /* 0x00000038000b7812 */ /* 0x000fe200078ef806 */
[----:B------:R-:W-:Y:S01]  /*197d0*/  IMAD.MOV.U32 R0, RZ, RZ, R7 ;  /* 0x000000ffff007224 */ /* 0x000fe200078e0007 */
[----:B------:R-:W-:Y:S01]  /*197e0*/  @P2 SHF.R.U32.HI R0, RZ, c[0x0][0x4f0], R10 ;  /* 0x00013c00ff002a19 */ /* 0x000fe2000001160a */
[----:B------:R-:W-:Y:S01]  /*197f0*/  IMAD R8, R8, 0x10, R21 ;  /* 0x0000001008087824 */ /* 0x000fe200078e0215 */
[----:B------:R-:W-:Y:S01]  /*19800*/  LOP3.LUT R22, R11, R9, RZ, 0x3c, !PT ;  /* 0x000000090b167212 */ /* 0x000fe200078e3cff */
[----:B------:R-:W-:Y:S01]  /*19810*/  IMAD.WIDE.U32 R2, R55, c[0x0][0x3e8], R2 ;  /* 0x0000fa0037027a25 */ /* 0x000fe200078e0002 */
[----:B------:R-:W-:-:S02]  /*19820*/  SEL R10, R12, RZ, !P1 ;  /* 0x000000ff0c0a7207 */ /* 0x000fc40004800000 */
[----:B------:R-:W-:Y:S01]  /*19830*/  SEL R9, R43, RZ, !P1 ;  /* 0x000000ff2b097207 */ /* 0x000fe20004800000 */
[----:B------:R-:W-:Y:S01]  /*19840*/  IMAD R11, R24, 0x80, R8 ;  /* 0x00000080180b7824 */ /* 0x000fe200078e0208 */
[----:B------:R-:W-:Y:S01]  /*19850*/  SHF.R.S32.HI R53, RZ, 0x1f, R6 ;  /* 0x0000001fff357819 */ /* 0x000fe20000011406 */
[----:B------:R-:W-:Y:S02]  /*19860*/  IMAD.MOV R12, RZ, RZ, -R0 ;  /* 0x000000ffff0c7224 */ /* 0x000fe400078e0a00 */
[----:B------:R-:W-:Y:S02]  /*19870*/  IMAD.IADD R3, R3, 0x1, R13 ;  /* 0x0000000103037824 */ /* 0x000fe400078e020d */
[----:B------:R-:W-:Y:S02]  /*19880*/  IMAD R13, R10, c[0x0][0x498], RZ ;  /* 0x000126000a0d7a24 */ /* 0x000fe400078e02ff */
[----:B------:R-:W-:-:S04]  /*19890*/  IMAD.WIDE.U32 R4, R9, c[0x0][0x498], R4 ;  /* 0x0001260009047a25 */ /* 0x000fc800078e0004 */
[----:B------:R-:W-:Y:S01]  /*198a0*/  @P2 IMAD.HI.U32 R14, R11, c[0x0][0x4ec], RZ ;  /* 0x00013b000b0e2a27 */ /* 0x000fe200078e00ff */
[----:B------:R-:W-:-:S03]  /*198b0*/  IADD3 R4, P1, R0, R4, RZ ;  /* 0x0000000400047210 */ /* 0x000fc60007f3e0ff */
[----:B------:R-:W-:Y:S02]  /*198c0*/  IMAD R7, R12, c[0x0][0x4e8], R7 ;  /* 0x00013a000c077a24 */ /* 0x000fe400078e0207 */
[C---:B------:R-:W-:Y:S01]  /*198d0*/  IMAD R12, R9.reuse, c[0x0][0x49c], R13 ;  /* 0x00012700090c7a24 */ /* 0x040fe200078e020d */
[----:B------:R-:W-:Y:S01]  /*198e0*/  SHF.R.S32.HI R13, RZ, 0x1f, R0 ;  /* 0x0000001fff0d7819 */ /* 0x000fe20000011400 */
[----:B------:R-:W-:Y:S01]  /*198f0*/  IMAD.MOV.U32 R8, RZ, RZ, R11 ;  /* 0x000000ffff087224 */ /* 0x000fe200078e000b */
[----:B------:R-:W-:Y:S01]  /*19900*/  @P2 SHF.R.U32.HI R8, RZ, c[0x0][0x4f0], R14 ;  /* 0x00013c00ff082a19 */ /* 0x000fe2000001160e */
[----:B------:R-:W-:Y:S01]  /*19910*/  IMAD R0, R10, c[0x0][0x3f0], RZ ;  /* 0x0000fc000a007a24 */ /* 0x000fe200078e02ff */
[----:B------:R-:W-:Y:S01]  /*19920*/  SHF.R.S32.HI R14, RZ, 0x1f, R7 ;  /* 0x0000001fff0e7819 */ /* 0x000fe20000011407 */
[----:B------:R-:W-:Y:S01]  /*19930*/  IMAD.WIDE.U32 R2, R9, c[0x0][0x3f0], R2 ;  /* 0x0000fc0009027a25 */ /* 0x000fe200078e0002 */
[----:B------:R-:W-:Y:S02]  /*19940*/  IADD3.X R5, R13, R5, R12, P1, !PT ;  /* 0x000000050d057210 */ /* 0x000fe40000ffe40c */
[----:B------:R-:W-:Y:S01]  /*19950*/  SHF.R.S32.HI R12, RZ, 0x1f, R8 ;  /* 0x0000001fff0c7819 */ /* 0x000fe20000011408 */
[----:B------:R-:W-:-:S02]  /*19960*/  IMAD R10, R9, c[0x0][0x3f4], R0 ;  /* 0x0000fd00090a7a24 */ /* 0x000fc400078e0200 */
[----:B------:R-:W-:Y:S02]  /*19970*/  IMAD R0, R14, c[0x0][0x488], RZ ;  /* 0x000122000e007a24 */ /* 0x000fe400078e02ff */
[----:B------:R-:W-:-:S04]  /*19980*/  IMAD.WIDE.U32 R4, R7, c[0x0][0x488], R4 ;  /* 0x0001220007047a25 */ /* 0x000fc800078e0004 */
[----:B------:R-:W-:Y:S01]  /*19990*/  IMAD R9, R7, c[0x0][0x48c], R0 ;  /* 0x0001230007097a24 */ /* 0x000fe200078e0200 */
[----:B------:R-:W-:Y:S01]  /*199a0*/  LEA R7, P1, R4, c[0x0][0x450], 0x2 ;  /* 0x0001140004077a11 */ /* 0x000fe200078210ff */
[----:B------:R-:W-:Y:S02]  /*199b0*/  IMAD.MOV R18, RZ, RZ, -R8 ;  /* 0x000000ffff127224 */ /* 0x000fe400078e0a08 */
[----:B------:R-:W-:Y:S02]  /*199c0*/  IMAD.IADD R3, R3, 0x1, R10 ;  /* 0x0000000103037824 */ /* 0x000fe400078e020a */
[----:B------:R-:W-:Y:S01]  /*199d0*/  IMAD R0, R12, c[0x0][0x3e0], RZ ;  /* 0x0000f8000c007a24 */ /* 0x000fe200078e02ff */
[----:B------:R-:W-:Y:S01]  /*199e0*/  SHFL.IDX PT, R14, R7, 0x1, 0x1c1f ;  /* 0x003c1f00070e7f89 */ /* 0x000fe200000e0000 */
[----:B------:R-:W-:Y:S02]  /*199f0*/  IMAD.IADD R10, R5, 0x1, R9 ;  /* 0x00000001050a7824 */ /* 0x000fe400078e0209 */
[----:B------:R-:W-:Y:S01]  /*19a00*/  IMAD R18, R18, c[0x0][0x4e8], R11 ;  /* 0x00013a0012127a24 */ /* 0x000fe200078e020b */
[----:B------:R-:W-:Y:S01]  /*19a10*/  SHFL.IDX PT, R12, R7, 0x2, 0x1c1f ;  /* 0x005c1f00070c7f89 */ /* 0x000fe200000e0000 */
[----:B------:R-:W-:Y:S01]  /*19a20*/  IMAD R5, R8, c[0x0][0x3e4], R0 ;  /* 0x0000f90008057a24 */ /* 0x000fe200078e0200 */
[----:B------:R-:W-:Y:S01]  /*19a30*/  LEA.HI.X R0, R4, c[0x0][0x454], R10, 0x2, P1 ;  /* 0x0001150004007a11 */ /* 0x000fe200008f140a */
[----:B------:R-:W-:Y:S01]  /*19a40*/  IMAD.WIDE.U32 R8, R8, c[0x0][0x3e0], R2 ;  /* 0x0000f80008087a25 */ /* 0x000fe200078e0002 */
[----:B------:R-:W-:-:S03]  /*19a50*/  SHF.R.S32.HI R10, RZ, 0x1f, R18 ;  /* 0x0000001fff0a7819 */ /* 0x000fc60000011412 */
[----:B------:R-:W-:Y:S01]  /*19a60*/  IMAD R3, R24, 0x80, R16 ;  /* 0x0000008018037824 */ /* 0x000fe200078e0210 */
[----:B------:R-:W-:Y:S01]  /*19a70*/  SHFL.IDX PT, R17, R0, RZ, 0x1c1f ;  /* 0x001c1fff00117589 */ /* 0x000fe200000e0000 */
[----:B-----5:R-:W-:Y:S02]  /*19a80*/  IMAD R2, R15, c[0x0][0x4e8], RZ ;  /* 0x00013a000f027a24 */ /* 0x020fe400078e02ff */
[----:B------:R-:W-:Y:S01]  /*19a90*/  IMAD.MOV.U32 R4, RZ, RZ, R8 ;  /* 0x000000ffff047224 */ /* 0x000fe200078e0008 */
[----:B------:R-:W1:Y:S01]  /*19aa0*/  SHFL.IDX PT, R16, R7, RZ, 0x1c1f ;  /* 0x001c1fff07107589 */ /* 0x000e6200000e0000 */
[----:B------:R-:W-:Y:S01]  /*19ab0*/  IMAD R8, R10, c[0x0][0x3d8], RZ ;  /* 0x0000f6000a087a24 */ /* 0x000fe200078e02ff */
[----:B------:R-:W-:Y:S01]  /*19ac0*/  IADD3 R20, R3, 0x8, RZ ;  /* 0x0000000803147810 */ /* 0x000fe20007ffe0ff */
[----:B------:R-:W-:Y:S01]  /*19ad0*/  IMAD.IADD R5, R9, 0x1, R5 ;  /* 0x0000000109057824 */ /* 0x000fe200078e0205 */
[----:B------:R-:W2:Y:S01]  /*19ae0*/  SHFL.IDX PT, R15, R0, 0x1, 0x1c1f ;  /* 0x003c1f00000f7f89 */ /* 0x000ea200000e0000 */
[C---:B------:R-:W-:Y:S01]  /*19af0*/  IMAD R19, R18.reuse, c[0x0][0x3dc], R8 ;  /* 0x0000f70012137a24 */ /* 0x040fe200078e0208 */
[-C--:B------:R-:W-:Y:S01]  /*19b00*/  ISETP.GE.OR P4, PT, R3, R2.reuse, P0 ;  /* 0x000000020300720c */ /* 0x080fe20000786670 */
[----:B------:R-:W-:Y:S01]  /*19b10*/  IMAD.WIDE.U32 R8, R18, c[0x0][0x3d8], R4 ;  /* 0x0000f60012087a25 */ /* 0x000fe200078e0004 */
[----:B------:R-:W3:Y:S01]  /*19b20*/  SHFL.IDX PT, R13, R0, 0x2, 0x1c1f ;  /* 0x005c1f00000d7f89 */ /* 0x000ee200000e0000 */
[----:B------:R-:W-:-:S02]  /*19b30*/  ISETP.GE.OR P3, PT, R20, R2, P0 ;  /* 0x000000021400720c */ /* 0x000fc40000766670 */
[----:B------:R-:W-:Y:S01]  /*19b40*/  IMAD.SHL.U32 R5, R23, 0x8, RZ ;  /* 0x0000000817057824 */ /* 0x000fe200078e00ff */
[----:B------:R4:W-:Y:S01]  /*19b50*/  SHFL.IDX PT, R10, R7, 0x3, 0x1c1f ;  /* 0x007c1f00070a7f89 */ /* 0x0009e200000e0000 */
[----:B------:R-:W-:-:S03]  /*19b60*/  LEA R4, P1, R8, c[0x0][0x380], 0x1 ;  /* 0x0000e00008047a11 */ /* 0x000fc600078208ff */
[----:B------:R3:W3:Y:S01]  /*19b70*/  SHFL.IDX PT, R11, R0, 0x3, 0x1c1f ;  /* 0x007c1f00000b7f89 */ /* 0x0006e200000e0000 */
[----:B------:R-:W-:-:S03]  /*19b80*/  LOP3.LUT R5, R22, 0x7ffffe00, R5, 0xf8, !PT ;  /* 0x7ffffe0016057812 */ /* 0x000fc600078ef805 */
[----:B------:R-:W-:Y:S02]  /*19b90*/  SHFL.IDX PT, R48, R4, 0x4, 0x181f ;  /* 0x00981f0004307f89 */ /* 0x000fe400000e0000 */
[----:B------:R-:W-:Y:S02]  /*19ba0*/  IMAD.SHL.U32 R5, R5, 0x2, RZ ;  /* 0x0000000205057824 */ /* 0x000fe400078e00ff */
[----:B-1----:R-:W-:Y:S04]  /*19bb0*/  @!P4 ST.E [R16.64], R36 ;  /* 0x000000241000c985 */ /* 0x002fe8000c101904 */
[----:B--2---:R-:W-:Y:S04]  /*19bc0*/  @!P3 ST.E [R14.64], R37 ;  /* 0x000000250e00b985 */ /* 0x004fe8000c101904 */
[----:B------:R-:W-:Y:S01]  /*19bd0*/  SHFL.IDX PT, R14, R4, 0x2, 0x181f ;  /* 0x00581f00040e7f89 */ /* 0x000fe200000e0000 */
[----:B----4-:R-:W-:-:S03]  /*19be0*/  IADD3 R7, R3, 0x48, RZ ;  /* 0x0000004803077810 */ /* 0x010fc60007ffe0ff */
[----:B------:R-:W-:Y:S01]  /*19bf0*/  SHFL.IDX PT, R15, R4, 0x3, 0x181f ;  /* 0x00781f00040f7f89 */ /* 0x000fe200000e0000 */
[----:B---3--:R-:W-:Y:S01]  /*19c00*/  IADD3 R0, R3, 0x40, RZ ;  /* 0x0000004003007810 */ /* 0x008fe20007ffe0ff */
[----:B------:R-:W-:Y:S02]  /*19c10*/  IMAD.IADD R3, R9, 0x1, R19 ;  /* 0x0000000109037824 */ /* 0x000fe400078e0213 */
[----:B------:R-:W-:Y:S01]  /*19c20*/  SHFL.IDX PT, R49, R4, 0x6, 0x181f ;  /* 0x00d81f0004317f89 */ /* 0x000fe200000e0000 */
[-C--:B------:R-:W-:Y:S01]  /*19c30*/  ISETP.GE.OR P2, PT, R0, R2.reuse, P0 ;  /* 0x000000020000720c */ /* 0x080fe20000746670 */
[----:B------:R-:W-:Y:S01]  /*19c40*/  IMAD R0, R24, 0x80, R21 ;  /* 0x0000008018007824 */ /* 0x000fe200078e0215 */
[----:B------:R-:W-:Y:S02]  /*19c50*/  ISETP.GE.OR P0, PT, R7, R2, P0 ;  /* 0x000000020700720c */ /* 0x000fe40000706670 */
[----:B------:R-:W-:Y:S02]  /*19c60*/  LEA.HI.X R3, R8, c[0x0][0x384], R3, 0x1, P1 ;  /* 0x0000e10008037a11 */ /* 0x000fe400008f0c03 */
[----:B------:R-:W1:Y:S01]  /*19c70*/  SHFL.IDX PT, R8, R4, 0x1, 0x181f ;  /* 0x00381f0004087f89 */ /* 0x000e6200000e0000 */
[----:B------:R-:W-:-:S02]  /*19c80*/  IADD3 R7, R0, 0x10, RZ ;  /* 0x0000001000077810 */ /* 0x000fc40007ffe0ff */
[C---:B------:R-:W-:Y:S01]  /*19c90*/  IADD3 R32, R0.reuse, 0x40, RZ ;  /* 0x0000004000207810 */ /* 0x040fe20007ffe0ff */
[----:B------:R-:W-:Y:S01]  /*19ca0*/  SHFL.IDX PT, R9, R3, RZ, 0x181f ;  /* 0x00181fff03097589 */ /* 0x000fe200000e0000 */
[----:B------:R-:W-:-:S03]  /*19cb0*/  IADD3 R54, R0, 0x60, RZ ;  /* 0x0000006000367810 */ /* 0x000fc60007ffe0ff */
[----:B------:R-:W-:Y:S04]  /*19cc0*/  @!P2 ST.E [R12.64], R38 ;  /* 0x000000260c00a985 */ /* 0x000fe8000c101904 */
[----:B------:R1:W-:Y:S01]  /*19cd0*/  @!P0 ST.E [R10.64], R39 ;  /* 0x000000270a008985 */ /* 0x0003e2000c101904 */
[----:B------:R-:W-:-:S03]  /*19ce0*/  ISETP.GE.AND P0, PT, R6, c[0x0][0x3c8], PT ;  /* 0x0000f20006007a0c */ /* 0x000fc60003f06270 */
[----:B------:R-:W2:Y:S01]  /*19cf0*/  SHFL.IDX PT, R12, R4, RZ, 0x181f ;  /* 0x00181fff040c7589 */ /* 0x000ea200000e0000 */
[-C--:B------:R-:W-:Y:S02]  /*19d00*/  ISETP.GE.OR P4, PT, R7, R2.reuse, P0 ;  /* 0x000000020700720c */ /* 0x080fe40000786670 */
[C---:B------:R-:W-:Y:S01]  /*19d10*/  ISETP.GE.OR P1, PT, R0.reuse, R2, P0 ;  /* 0x000000020000720c */ /* 0x040fe20000726670 */
[----:B------:R-:W-:Y:S01]  /*19d20*/  LDS.128 R24, [R5+0x80] ;  /* 0x0000800005187984 */ /* 0x000fe20000000c00 */
[----:B------:R-:W-:-:S03]  /*19d30*/  IADD3 R7, R0, 0x20, RZ ;  /* 0x0000002000077810 */ /* 0x000fc60007ffe0ff */
[----:B------:R-:W3:Y:S01]  /*19d40*/  SHFL.IDX PT, R11, R3, 0x1, 0x181f ;  /* 0x00381f00030b7f89 */ /* 0x000ee200000e0000 */
[-C--:B------:R-:W-:Y:S02]  /*19d50*/  ISETP.GE.OR P3, PT, R7, R2.reuse, P0 ;  /* 0x000000020700720c */ /* 0x080fe40000766670 */
[----:B------:R-:W-:Y:S01]  /*19d60*/  IADD3 R7, R0, 0x30, RZ ;  /* 0x0000003000077810 */ /* 0x000fe20007ffe0ff */
[----:B------:R-:W4:Y:S03]  /*19d70*/  SHFL.IDX PT, R44, R3, 0x2, 0x181f ;  /* 0x00581f00032c7f89 */ /* 0x000f2600000e0000 */
[----:B------:R-:W-:Y:S01]  /*19d80*/  ISETP.GE.OR P2, PT, R7, R2, P0 ;  /* 0x000000020700720c */ /* 0x000fe20000746670 */
[----:B------:R-:W-:Y:S04]  /*19d90*/  LDS.128 R20, [R5+0x880] ;  /* 0x0008800005147984 */ /* 0x000fe80000000c00 */
[----:B------:R-:W-:Y:S01]  /*19da0*/  LDS.128 R16, [R5+0x1080] ;  /* 0x0010800005107984 */ /* 0x000fe20000000c00 */
[----:B-1----:R-:W-:-:S03]  /*19db0*/  @!P4 LEA R10, P6, R6, R8, 0x1 ;  /* 0x00000008060ac211 */ /* 0x002fc600078c08ff */
[----:B------:R-:W1:Y:S01]  /*19dc0*/  SHFL.IDX PT, R45, R3, 0x3, 0x181f ;  /* 0x00781f00032d7f89 */ /* 0x000e6200000e0000 */
[----:B--2---:R-:W-:-:S03]  /*19dd0*/  @!P1 LEA R12, P5, R6, R12, 0x1 ;  /* 0x0000000c060c9211 */ /* 0x004fc600078a08ff */
[----:B------:R-:W2:Y:S01]  /*19de0*/  LDS.128 R28, [R5+0x1880] ;  /* 0x00188000051c7984 */ /* 0x000ea20000000c00 */
[----:B------:R-:W-:-:S03]  /*19df0*/  @!P1 LEA.HI.X R13, R6, R9, R53, 0x1, P5 ;  /* 0x00000009060d9211 */ /* 0x000fc600028f0c35 */
[----:B------:R-:W-:Y:S02]  /*19e00*/  LDS.128 R36, [R5+0x2880] ;  /* 0x0028800005247984 */ /* 0x000fe40000000c00 */
[----:B------:R-:W-:Y:S02]  /*19e10*/  P2R R7, PR, RZ, 0x40 ;  /* 0x00000040ff077803 */ /* 0x000fe40000000000 */
[----:B------:R-:W-:Y:S01]  /*19e20*/  LDS.128 R40, [R5+0x3080] ;  /* 0x0030800005287984 */ /* 0x000fe20000000c00 */
[----:B------:R-:W-:Y:S02]  /*19e30*/  ISETP.GE.OR P6, PT, R32, R2, P0 ;  /* 0x000000022000720c */ /* 0x000fe400007c6670 */
[----:B------:R-:W-:Y:S01]  /*19e40*/  ISETP.NE.AND P5, PT, R7, RZ, PT ;  /* 0x000000ff0700720c */ /* 0x000fe20003fa5270 */
[----:B------:R-:W-:Y:S03]  /*19e50*/  LDS.128 R32, [R5+0x2080] ;  /* 0x0020800005207984 */ /* 0x000fe60000000c00 */
[C---:B---3--:R-:W-:Y:S01]  /*19e60*/  @!P4 LEA.HI.X R11, R6.reuse, R11, R53, 0x1, P5 ;  /* 0x0000000b060bc211 */ /* 0x048fe200028f0c35 */
[----:B------:R-:W3:Y:S01]  /*19e70*/  SHFL.IDX PT, R7, R4, 0x5, 0x181f ;  /* 0x00b81f0004077f89 */ /* 0x000ee200000e0000 */
[----:B------:R-:W-:-:S03]  /*19e80*/  @!P3 LEA R8, P5, R6, R14, 0x1 ;  /* 0x0000000e0608b211 */ /* 0x000fc600078a08ff */
[----:B------:R-:W2:Y:S01]  /*19e90*/  SHFL.IDX PT, R52, R3, 0x4, 0x181f ;  /* 0x00981f0003347f89 */ /* 0x000ea200000e0000 */
[C-C-:B----4-:R-:W-:Y:S02]  /*19ea0*/  @!P3 LEA.HI.X R9, R6.reuse, R44, R53.reuse, 0x1, P5 ;  /* 0x0000002c0609b211 */ /* 0x150fe400028f0c35 */
[----:B------:R-:W-:Y:S01]  /*19eb0*/  @!P2 LEA R14, P5, R6, R15, 0x1 ;  /* 0x0000000f060ea211 */ /* 0x000fe200078a08ff */
[----:B------:R-:W4:Y:S01]  /*19ec0*/  SHFL.IDX PT, R51, R3, 0x5, 0x181f ;  /* 0x00b81f0003337f89 */ /* 0x000f2200000e0000 */
[----:B------:R-:W-:Y:S02]  /*19ed0*/  IADD3 R44, R0, 0x50, RZ ;  /* 0x00000050002c7810 */ /* 0x000fe40007ffe0ff */
[----:B-1----:R-:W-:Y:S01]  /*19ee0*/  @!P2 LEA.HI.X R15, R6, R45, R53, 0x1, P5 ;  /* 0x0000002d060fa211 */ /* 0x002fe200028f0c35 */
[----:B------:R-:W1:Y:S01]  /*19ef0*/  SHFL.IDX PT, R50, R3, 0x6, 0x181f ;  /* 0x00d81f0003327f89 */ /* 0x000e6200000e0000 */
[-C--:B------:R-:W-:Y:S02]  /*19f00*/  ISETP.GE.OR P5, PT, R44, R2.reuse, P0 ;  /* 0x000000022c00720c */ /* 0x080fe400007a6670 */
[----:B------:R-:W-:Y:S01]  /*19f10*/  IADD3 R0, R0, 0x70, RZ ;  /* 0x0000007000007810 */ /* 0x000fe20007ffe0ff */
[----:B------:R-:W1:Y:S04]  /*19f20*/  LDS.128 R44, [R5+0x3880] ;  /* 0x00388000052c7984 */ /* 0x000e680000000c00 */
[----:B------:R3:W-:Y:S01]  /*19f30*/  @!P1 ST.E.128 [R12.64], R24 ;  /* 0x000000180c009985 */ /* 0x0007e2000c101d04 */
[----:B------:R-:W-:-:S02]  /*19f40*/  ISETP.GE.OR P1, PT, R54, R2, P0 ;  /* 0x000000023600720c */ /* 0x000fc40000726670 */
[----:B------:R-:W-:Y:S01]  /*19f50*/  ISETP.GE.OR P0, PT, R0, R2, P0 ;  /* 0x000000020000720c */ /* 0x000fe20000706670 */
[----:B------:R1:W-:Y:S04]  /*19f60*/  @!P4 ST.E.128 [R10.64], R20 ;  /* 0x000000140a00c985 */ /* 0x0003e8000c101d04 */
[----:B------:R4:W-:Y:S04]  /*19f70*/  @!P3 ST.E.128 [R8.64], R16 ;  /* 0x000000100800b985 */ /* 0x0009e8000c101d04 */
[----:B--2---:R2:W-:Y:S04]  /*19f80*/  @!P2 ST.E.128 [R14.64], R28 ;  /* 0x0000001c0e00a985 */ /* 0x0045e8000c101d04 */
[----:B------:R-:W2:Y:S04]  /*19f90*/  SHFL.IDX PT, R4, R4, 0x7, 0x181f ;  /* 0x00f81f0004047f89 */ /* 0x000ea800000e0000 */
[----:B------:R-:W2:Y:S01]  /*19fa0*/  SHFL.IDX PT, R3, R3, 0x7, 0x181f ;  /* 0x00f81f0003037f89 */ /* 0x000ea200000e0000 */
[----:B---3--:R-:W-:-:S02]  /*19fb0*/  @!P6 LEA R12, P4, R6, R48, 0x1 ;  /* 0x00000030060ce211 */ /* 0x008fc400078808ff */
[C---:B-1----:R-:W-:Y:S02]  /*19fc0*/  @!P5 LEA R10, P3, R6.reuse, R7, 0x1 ;  /* 0x00000007060ad211 */ /* 0x042fe400078608ff */
[C-C-:B------:R-:W-:Y:S02]  /*19fd0*/  @!P6 LEA.HI.X R13, R6.reuse, R52, R53.reuse, 0x1, P4 ;  /* 0x00000034060de211 */ /* 0x140fe400020f0c35 */
[C---:B----4-:R-:W-:Y:S02]  /*19fe0*/  @!P1 LEA R8, P2, R6.reuse, R49, 0x1 ;  /* 0x0000003106089211 */ /* 0x050fe400078408ff */
        /* <DEDUP_REMOVED lines=10> */
.L_x_131:
        /* <DEDUP_REMOVED lines=19> */
.L_x_133:
        /* <DEDUP_REMOVED lines=12> */
[----:B------:R-:W-:Y:S01]  /*1a280*/  MOV R0, c[0x0][0x4e8] ;  /* 0x00013a0000007a02 */ /* 0x000fe20000000f00 */
[----:B------:R-:W-:Y:S01]  /*1a290*/  IMAD R6, R42, c[0x0][0x490], RZ ;  /* 0x000124002a067a24 */ /* 0x000fe200078e02ff */
[----:B------:R-:W-:Y:S01]  /*1a2a0*/  MOV R2, R4 ;  /* 0x0000000400027202 */ /* 0x000fe20000000f00 */
[----:B------:R-:W-:Y:S01]  /*1a2b0*/  IMAD.MOV.U32 R3, RZ, RZ, R5 ;  /* 0x000000ffff037224 */ /* 0x000fe200078e0005 */
[----:B------:R-:W-:Y:S01]  /*1a2c0*/  ISETP.NE.AND P0, PT, R0, 0x1, PT ;  /* 0x000000010000780c */ /* 0x000fe20003f05270 */
[C---:B------:R-:W-:Y:S01]  /*1a2d0*/  IMAD R6, R55.reuse, c[0x0][0x494], R6 ;  /* 0x0001250037067a24 */ /* 0x040fe200078e0206 */
[----:B------:R-:W-:Y:S01]  /*1a2e0*/  MOV R0, R8 ;  /* 0x0000000800007202 */ /* 0x000fe20000000f00 */
[----:B------:R-:W-:-:S05]  /*1a2f0*/  IMAD.WIDE.U32 R2, R55, c[0x0][0x490], R2 ;  /* 0x0001240037027a25 */ /* 0x000fca00078e0002 */
[----:B------:R-:W-:-:S05]  /*1a300*/  IADD3 R3, R6, R3, RZ ;  /* 0x0000000306037210 */ /* 0x000fca0007ffe0ff */
[----:B------:R-:W-:-:S04]  /*1a310*/  @P0 IMAD.HI.U32 R7, R8, c[0x0][0x4ec], RZ ;  /* 0x00013b0008070a27 */ /* 0x000fc800078e00ff */
[----:B------:R-:W-:Y:S01]  /*1a320*/  IMAD.WIDE.U32 R2, R9, c[0x0][0x498], R2 ;  /* 0x0001260009027a25 */ /* 0x000fe200078e0002 */
[----:B------:R-:W-:-:S03]  /*1a330*/  @P0 SHF.R.U32.HI R0, RZ, c[0x0][0x4f0], R7 ;  /* 0x00013c00ff000a19 */ /* 0x000fc60000011607 */
[----:B------:R-:W-:Y:S01]  /*1a340*/  IMAD R7, R11, c[0x0][0x498], RZ ;  /* 0x000126000b077a24 */ /* 0x000fe200078e02ff */
[----:B------:R-:W-:Y:S01]  /*1a350*/  IADD3 R2, P0, R0, R2, RZ ;  /* 0x0000000200027210 */ /* 0x000fe20007f1e0ff */
[----:B------:R-:W-:Y:S02]  /*1a360*/  IMAD.MOV R6, RZ, RZ, -R0 ;  /* 0x000000ffff067224 */ /* 0x000fe400078e0a00 */
[----:B------:R-:W-:Y:S02]  /*1a370*/  IMAD R7, R9, c[0x0][0x49c], R7 ;  /* 0x0001270009077a24 */ /* 0x000fe400078e0207 */
[----:B------:R-:W-:Y:S01]  /*1a380*/  IMAD R6, R6, c[0x0][0x4e8], R8 ;  /* 0x00013a0006067a24 */ /* 0x000fe200078e0208 */
[----:B------:R-:W-:-:S04]  /*1a390*/  SHF.R.S32.HI R8, RZ, 0x1f, R0 ;  /* 0x0000001fff087819 */ /* 0x000fc80000011400 */
[----:B------:R-:W-:Y:S02]  /*1a3a0*/  SHF.R.S32.HI R0, RZ, 0x1f, R6 ;  /* 0x0000001fff007819 */ /* 0x000fe40000011406 */
[----:B------:R-:W-:-:S03]  /*1a3b0*/  IADD3.X R3, R8, R3, R7, P0, !PT ;  /* 0x0000000308037210 */ /* 0x000fc600007fe407 */
[----:B------:R-:W-:Y:S02]  /*1a3c0*/  IMAD R0, R0, c[0x0][0x488], RZ ;  /* 0x0001220000007a24 */ /* 0x000fe400078e02ff */
[----:B------:R-:W-:-:S04]  /*1a3d0*/  IMAD.WIDE.U32 R2, R6, c[0x0][0x488], R2 ;  /* 0x0001220006027a25 */ /* 0x000fc800078e0002 */
[----:B------:R-:W-:Y:S01]  /*1a3e0*/  IMAD R0, R6, c[0x0][0x48c], R0 ;  /* 0x0001230006007a24 */ /* 0x000fe200078e0200 */
[----:B------:R-:W-:-:S04]  /*1a3f0*/  LEA R6, P0, R2, c[0x0][0x450], 0x2 ;  /* 0x0001140002067a11 */ /* 0x000fc800078010ff */
[----:B------:R-:W-:-:S04]  /*1a400*/  IADD3 R0, R3, R0, RZ ;  /* 0x0000000003007210 */ /* 0x000fc80007ffe0ff */
[----:B------:R-:W-:Y:S02]  /*1a410*/  LEA.HI.X R7, R2, c[0x0][0x454], R0, 0x2, P0 ;  /* 0x0001150002077a11 */ /* 0x000fe400000f1400 */
[----:B------:R-:W-:-:S05]  /*1a420*/  MOV R0, 0xff800000 ;  /* 0xff80000000007802 */ /* 0x000fca0000000f00 */
[----:B------:R1:W-:Y:S02]  /*1a430*/  STG.E [R6.64], R0 ;  /* 0x0000000006007986 */ /* 0x0003e4000c101904 */
.L_x_135:
[----:B------:R-:W-:Y:S05]  /*1a440*/  BSYNC B0 ;  /* 0x0000000000007941 */ /* 0x000fea0003800000 */
.L_x_134:
[----:B------:R-:W2:Y:S01]  /*1a450*/  S2R R12, SR_CTAID.X ;  /* 0x00000000000c7919 */ /* 0x000ea20000002500 */
[----:B-1----:R-:W-:Y:S01]  /*1a460*/  IMAD R0, R5, c[0x0][0x3a0], RZ ;  /* 0x0000e80005007a24 */ /* 0x002fe200078e02ff */
[----:B------:R-:W-:Y:S01]  /*1a470*/  SHF.R.S32.HI R5, RZ, 0x1f, R10 ;  /* 0x0000001fff057819 */ /* 0x000fe2000001140a */
[----:B------:R-:W-:-:S03]  /*1a480*/  IMAD.WIDE.U32 R2, R4, c[0x0][0x3a0], RZ ;  /* 0x0000e80004027a25 */ /* 0x000fc600078e00ff */
[----:B------:R-:W-:Y:S01]  /*1a490*/  LEA.HI R5, R5, R10, RZ, 0x3 ;  /* 0x0000000a05057211 */ /* 0x000fe200078f18ff */
[----:B------:R-:W-:Y:S02]  /*1a4a0*/  IMAD R0, R4, c[0x0][0x3a4], R0 ;  /* 0x0000e90004007a24 */ /* 0x000fe400078e0200 */
[----:B------:R-:W-:Y:S01]  /*1a4b0*/  IMAD.MOV.U32 R6, RZ, RZ, c[0x0][0x4e8] ;  /* 0x00013a00ff067624 */ /* 0x000fe200078e00ff */
[----:B------:R-:W-:Y:S01]  /*1a4c0*/  LOP3.LUT R4, R5, 0xfffffff8, RZ, 0xc0, !PT ;  /* 0xfffffff805047812 */ /* 0x000fe200078ec0ff */
[----:B------:R-:W-:Y:S02]  /*1a4d0*/  IMAD.IADD R3, R3, 0x1, R0 ;  /* 0x0000000103037824 */ /* 0x000fe400078e0200 */
[----:B------:R-:W-:Y:S01]  /*1a4e0*/  IMAD R0, R42, c[0x0][0x3e8], RZ ;  /* 0x0000fa002a007a24 */ /* 0x000fe200078e02ff */
[----:B------:R-:W-:Y:S01]  /*1a4f0*/  ISETP.NE.AND P0, PT, R6, 0x1, PT ;  /* 0x000000010600780c */ /* 0x000fe20003f05270 */
[----:B------:R-:W-:Y:S01]  /*1a500*/  IMAD.IADD R8, R10, 0x1, -R4 ;  /* 0x000000010a087824 */ /* 0x000fe200078e0a04 */
[----:B------:R-:W-:Y:S01]  /*1a510*/  SHF.R.S32.HI R10, RZ, 0x3, R5 ;  /* 0x00000003ff0a7819 */ /* 0x000fe20000011405 */
[----:B------:R-:W-:-:S02]  /*1a520*/  IMAD R0, R55, c[0x0][0x3ec], R0 ;  /* 0x0000fb0037007a24 */ /* 0x000fc400078e0200 */
[----:B------:R-:W-:-:S04]  /*1a530*/  IMAD.WIDE.U32 R2, R55, c[0x0][0x3e8], R2 ;  /* 0x0000fa0037027a25 */ /* 0x000fc800078e0002 */
[----:B------:R-:W-:Y:S02]  /*1a540*/  IMAD R4, R8, 0x10, R10 ;  /* 0x0000001008047824 */ /* 0x000fe400078e020a */
[----:B------:R-:W-:Y:S02]  /*1a550*/  IMAD.IADD R3, R0, 0x1, R3 ;  /* 0x0000000100037824 */ /* 0x000fe400078e0203 */
[----:B--2---:R-:W-:Y:S02]  /*1a560*/  IMAD R4, R12, 0x80, R4 ;  /* 0x000000800c047824 */ /* 0x004fe400078e0204 */
[----:B------:R-:W-:Y:S02]  /*1a570*/  IMAD R6, R11, c[0x0][0x3f0], RZ ;  /* 0x0000fc000b067a24 */ /* 0x000fe400078e02ff */
[----:B------:R-:W-:-:S04]  /*1a580*/  @P0 IMAD.HI.U32 R5, R4, c[0x0][0x4ec], RZ ;  /* 0x00013b0004050a27 */ /* 0x000fc800078e00ff */
[----:B------:R-:W-:Y:S01]  /*1a590*/  IMAD.MOV.U32 R0, RZ, RZ, R4 ;  /* 0x000000ffff007224 */ /* 0x000fe200078e0004 */
[----:B------:R-:W-:Y:S01]  /*1a5a0*/  @P0 SHF.R.U32.HI R0, RZ, c[0x0][0x4f0], R5 ;  /* 0x00013c00ff000a19 */ /* 0x000fe20000011605 */
[C---:B------:R-:W-:Y:S02]  /*1a5b0*/  IMAD R7, R9.reuse, c[0x0][0x3f4], R6 ;  /* 0x0000fd0009077a24 */ /* 0x040fe400078e0206 */
[----:B------:R-:W-:Y:S01]  /*1a5c0*/  IMAD.WIDE.U32 R2, R9, c[0x0][0x3f0], R2 ;  /* 0x0000fc0009027a25 */ /* 0x000fe200078e0002 */
[----:B------:R-:W-:-:S03]  /*1a5d0*/  SHF.R.S32.HI R6, RZ, 0x1f, R0 ;  /* 0x0000001fff067819 */ /* 0x000fc60000011400 */
[----:B------:R-:W-:Y:S02]  /*1a5e0*/  IMAD.MOV R5, RZ, RZ, -R0 ;  /* 0x000000ffff057224 */ /* 0x000fe400078e0a00 */
[----:B------:R-:W-:Y:S02]  /*1a5f0*/  IMAD.IADD R3, R3, 0x1, R7 ;  /* 0x0000000103037824 */ /* 0x000fe400078e0207 */
[----:B------:R-:W-:Y:S02]  /*1a600*/  IMAD R5, R5, c[0x0][0x4e8], R4 ;  /* 0x00013a0005057a24 */ /* 0x000fe400078e0204 */
[----:B------:R-:W-:Y:S02]  /*1a610*/  IMAD R6, R6, c[0x0][0x3e0], RZ ;  /* 0x0000f80006067a24 */ /* 0x000fe400078e02ff */
[----:B------:R-:W-:Y:S01]  /*1a620*/  IMAD.WIDE.U32 R2, R0, c[0x0][0x3e0], R2 ;  /* 0x0000f80000027a25 */ /* 0x000fe200078e0002 */
[----:B------:R-:W-:-:S03]  /*1a630*/  SHF.R.S32.HI R4, RZ, 0x1f, R5 ;  /* 0x0000001fff047819 */ /* 0x000fc60000011405 */
[----:B------:R-:W-:Y:S02]  /*1a640*/  IMAD R0, R0, c[0x0][0x3e4], R6 ;  /* 0x0000f90000007a24 */ /* 0x000fe400078e0206 */
[----:B-----5:R-:W-:Y:S02]  /*1a650*/  IMAD R19, R19, c[0x0][0x4e8], RZ ;  /* 0x00013a0013137a24 */ /* 0x020fe400078e02ff */
        /* <DEDUP_REMOVED lines=14> */
[----:B------:R-:W-:-:S02]  /*1a740*/  IADD3 R8, R2, 0x10, RZ ;  /* 0x0000001002087810 */ /* 0x000fc40007ffe0ff */
[-C--:B------:R-:W-:Y:S01]  /*1a750*/  ISETP.GE.OR P1, PT, R2, R19.reuse, P0 ;  /* 0x000000130200720c */ /* 0x080fe20000726670 */
[----:B------:R-:W3:Y:S01]  /*1a760*/  SHFL.IDX PT, R9, R3, 0x1, 0x181f ;  /* 0x00381f0003097f89 */ /* 0x000ee200000e0000 */
[-C--:B------:R-:W-:Y:S02]  /*1a770*/  ISETP.GE.OR P5, PT, R8, R19.reuse, P0 ;  /* 0x000000130800720c */ /* 0x080fe400007a6670 */
[C---:B------:R-:W-:Y:S01]  /*1a780*/  IADD3 R14, R2.reuse, 0x20, RZ ;  /* 0x00000020020e7810 */ /* 0x040fe20007ffe0ff */
[----:B------:R-:W4:Y:S01]  /*1a790*/  SHFL.IDX PT, R8, R4, 0x2, 0x181f ;  /* 0x00581f0004087f89 */ /* 0x000f2200000e0000 */
[----:B------:R-:W-:Y:S02]  /*1a7a0*/  IADD3 R10, R2, 0x40, RZ ;  /* 0x00000040020a7810 */ /* 0x000fe40007ffe0ff */
[----:B------:R-:W-:Y:S01]  /*1a7b0*/  ISETP.GE.OR P4, PT, R14, R19, P0 ;  /* 0x000000130e00720c */ /* 0x000fe20000786670 */
[----:B------:R-:W3:Y:S01]  /*1a7c0*/  SHFL.IDX PT, R12, R3, 0x2, 0x181f ;  /* 0x00581f00030c7f89 */ /* 0x000ee200000e0000 */
[----:B------:R-:W-:-:S02]  /*1a7d0*/  IADD3 R13, R2, 0x30, RZ ;  /* 0x00000030020d7810 */ /* 0x000fc40007ffe0ff */
[-C--:B------:R-:W-:Y:S01]  /*1a7e0*/  ISETP.GE.OR P6, PT, R10, R19.reuse, P0 ;  /* 0x000000130a00720c */ /* 0x080fe200007c6670 */
[----:B------:R-:W3:Y:S01]  /*1a7f0*/  SHFL.IDX PT, R11, R4, 0x3, 0x181f ;  /* 0x00781f00040b7f89 */ /* 0x000ee200000e0000 */
[C---:B-1----:R-:W-:Y:S02]  /*1a800*/  @!P1 LEA R6, P2, R0.reuse, R6, 0x1 ;  /* 0x0000000600069211 */ /* 0x042fe400078408ff */
[----:B------:R-:W-:Y:S01]  /*1a810*/  ISETP.GE.OR P3, PT, R13, R19, P0 ;  /* 0x000000130d00720c */ /* 0x000fe20000766670 */
[----:B------:R-:W1:Y:S01]  /*1a820*/  SHFL.IDX PT, R14, R3, 0x3, 0x181f ;  /* 0x00781f00030e7f89 */ /* 0x000e6200000e0000 */
[----:B--2---:R-:W-:-:S03]  /*1a830*/  @!P1 LEA.HI.X R7, R0, R7, R20, 0x1, P2 ;  /* 0x0000000700079211 */ /* 0x004fc600010f0c14 */
[----:B------:R-:W2:Y:S04]  /*1a840*/  SHFL.IDX PT, R10, R4, 0x4, 0x181f ;  /* 0x00981f00040a7f89 */ /* 0x000ea800000e0000 */
[----:B------:R1:W-:Y:S04]  /*1a850*/  @!P1 ST.E.128 [R6.64], RZ ;  /* 0x000000ff06009985 */ /* 0x0003e8000c101d04 */
[----:B------:R-:W-:Y:S04]  /*1a860*/  SHFL.IDX PT, R13, R4, 0x5, 0x181f ;  /* 0x00b81f00040d7f89 */ /* 0x000fe800000e0000 */
[----:B------:R-:W-:Y:S04]  /*1a870*/  SHFL.IDX PT, R15, R4, 0x6, 0x181f ;  /* 0x00d81f00040f7f89 */ /* 0x000fe800000e0000 */
[----:B------:R-:W2:Y:S04]  /*1a880*/  SHFL.IDX PT, R18, R3, 0x4, 0x181f ;  /* 0x00981f0003127f89 */ /* 0x000ea800000e0000 */
[----:B------:R-:W2:Y:S04]  /*1a890*/  SHFL.IDX PT, R17, R3, 0x5, 0x181f ;  /* 0x00b81f0003117f89 */ /* 0x000ea800000e0000 */
[----:B------:R-:W2:Y:S04]  /*1a8a0*/  SHFL.IDX PT, R16, R3, 0x6, 0x181f ;  /* 0x00d81f0003107f89 */ /* 0x000ea800000e0000 */
[----:B------:R-:W2:Y:S01]  /*1a8b0*/  SHFL.IDX PT, R4, R4, 0x7, 0x181f ;  /* 0x00f81f0004047f89 */ /* 0x000ea200000e0000 */
[----:B-1----:R-:W-:-:S02]  /*1a8c0*/  IADD3 R7, R2, 0x50, RZ ;  /* 0x0000005002077810 */ /* 0x002fc40007ffe0ff */
[C---:B------:R-:W-:Y:S01]  /*1a8d0*/  @!P5 LEA R6, P1, R0.reuse, R5, 0x1 ;  /* 0x000000050006d211 */ /* 0x040fe200078208ff */
[----:B------:R-:W1:Y:S01]  /*1a8e0*/  SHFL.IDX PT, R3, R3, 0x7, 0x181f ;  /* 0x00f81f0003037f89 */ /* 0x000e6200000e0000 */
[----:B------:R-:W-:Y:S02]  /*1a8f0*/  ISETP.GE.OR P2, PT, R7, R19, P0 ;  /* 0x000000130700720c */ /* 0x000fe40000746670 */
[C---:B---3--:R-:W-:Y:S02]  /*1a900*/  @!P5 LEA.HI.X R7, R0.reuse, R9, R20, 0x1, P1 ;  /* 0x000000090007d211 */ /* 0x048fe400008f0c14 */
[----:B----4-:R-:W-:Y:S02]  /*1a910*/  @!P4 LEA R8, P1, R0, R8, 0x1 ;  /* 0x000000080008c211 */ /* 0x010fe400078208ff */
[C---:B------:R-:W-:Y:S01]  /*1a920*/  IADD3 R9, R2.reuse, 0x60, RZ ;  /* 0x0000006002097810 */ /* 0x040fe20007ffe0ff */
[----:B------:R3:W-:Y:S01]  /*1a930*/  @!P5 ST.E.128 [R6.64], RZ ;  /* 0x000000ff0600d985 */ /* 0x0007e2000c101d04 */
[----:B------:R-:W-:-:S09]  /*1a940*/  IADD3 R2, R2, 0x70, RZ ;  /* 0x0000007002027810 */ /* 0x000fd20007ffe0ff */
[----:B------:R-:W-:Y:S02]  /*1a950*/  P2R R5, PR, RZ, 0x2 ;  /* 0x00000002ff057803 */ /* 0x000fe40000000000 */
[-C--:B------:R-:W-:Y:S02]  /*1a960*/  ISETP.GE.OR P1, PT, R9, R19.reuse, P0 ;  /* 0x000000130900720c */ /* 0x080fe40000726670 */
[----:B------:R-:W-:Y:S02]  /*1a970*/  ISETP.NE.AND P5, PT, R5, RZ, PT ;  /* 0x000000ff0500720c */ /* 0x000fe40003fa5270 */
[----:B------:R-:W-:Y:S02]  /*1a980*/  ISETP.GE.OR P0, PT, R2, R19, P0 ;  /* 0x000000130200720c */ /* 0x000fe40000706670 */
[----:B------:R-:W-:-:S05]  /*1a990*/  @!P4 LEA.HI.X R9, R0, R12, R20, 0x1, P5 ;  /* 0x0000000c0009c211 */ /* 0x000fca00028f0c14 */
[----:B------:R4:W-:Y:S01]  /*1a9a0*/  @!P4 ST.E.128 [R8.64], RZ ;  /* 0x000000ff0800c985 */ /* 0x0009e2000c101d04 */
[----:B---3--:R-:W-:-:S04]  /*1a9b0*/  @!P3 LEA R6, P5, R0, R11, 0x1 ;  /* 0x0000000b0006b211 */ /* 0x008fc800078a08ff */
[C---:B------:R-:W-:Y:S02]  /*1a9c0*/  @!P3 LEA.HI.X R7, R0.reuse, R14, R20, 0x1, P5 ;  /* 0x0000000e0007b211 */ /* 0x040fe400028f0c14 */
[----:B--2---:R-:W-:-:S03]  /*1a9d0*/  @!P6 LEA R10, P5, R0, R10, 0x1 ;  /* 0x0000000a000ae211 */ /* 0x004fc600078a08ff */
[----:B------:R2:W-:Y:S01]  /*1a9e0*/  @!P3 ST.E.128 [R6.64], RZ ;  /* 0x000000ff0600b985 */ /* 0x0005e2000c101d04 */
[----:B------:R-:W-:-:S05]  /*1a9f0*/  @!P6 LEA.HI.X R11, R0, R18, R20, 0x1, P5 ;  /* 0x00000012000be211 */ /* 0x000fca00028f0c14 */
[----:B------:R3:W-:Y:S01]  /*1aa00*/  @!P6 ST.E.128 [R10.64], RZ ;  /* 0x000000ff0a00e985 */ /* 0x0007e2000c101d04 */
[----:B----4-:R-:W-:-:S04]  /*1aa10*/  @!P2 LEA R8, P4, R0, R13, 0x1 ;  /* 0x0000000d0008a211 */ /* 0x010fc800078808ff */
[----:B------:R-:W-:-:S05]  /*1aa20*/  @!P2 LEA.HI.X R9, R0, R17, R20, 0x1, P4 ;  /* 0x000000110009a211 */ /* 0x000fca00020f0c14 */
[----:B------:R3:W-:Y:S01]  /*1aa30*/  @!P2 ST.E.128 [R8.64], RZ ;  /* 0x000000ff0800a985 */ /* 0x0007e2000c101d04 */
[----:B--2---:R-:W-:-:S04]  /*1aa40*/  @!P1 LEA R6, P3, R0, R15, 0x1 ;  /* 0x0000000f00069211 */ /* 0x004fc800078608ff */
[----:B------:R-:W-:-:S05]  /*1aa50*/  @!P1 LEA.HI.X R7, R0, R16, R20, 0x1, P3 ;  /* 0x0000001000079211 */ /* 0x000fca00018f0c14 */
[----:B------:R3:W-:Y:S01]  /*1aa60*/  @!P1 ST.E.128 [R6.64], RZ ;  /* 0x000000ff06009985 */ /* 0x0007e2000c101d04 */
[----:B------:R-:W-:Y:S05]  /*1aa70*/  @P0 EXIT ;  /* 0x000000000000094d */ /* 0x000fea0003800000 */
[----:B-1----:R-:W-:-:S04]  /*1aa80*/  LEA R2, P0, R0, R4, 0x1 ;  /* 0x0000000400027211 */ /* 0x002fc800078008ff */
[----:B------:R-:W-:-:S05]  /*1aa90*/  LEA.HI.X R3, R0, R3, R20, 0x1, P0 ;  /* 0x0000000300037211 */ /* 0x000fca00000f0c14 */
[----:B------:R-:W-:Y:S01]  /*1aaa0*/  ST.E.128 [R2.64], RZ ;  /* 0x000000ff02007985 */ /* 0x000fe2000c101d04 */
[----:B------:R-:W-:Y:S05]  /*1aab0*/  EXIT ;  /* 0x000000000000794d */ /* 0x000fea0003800000 */
.L_x_136:
        /* <DEDUP_REMOVED lines=12> */
.L_x_1472:


//--------------------- .text._ZN7cutlass13device_kernelIN5flash19enable_sm80_to_sm89INS1_16FlashAttnFwdSm80INS1_25CollectiveMainloopFwdSm80ILi4ELi1ELb0EN4cute5tupleIJNS5_1CILi128EEENS7_ILi96EEENS7_ILi64EEEEEELi64ENS_6half_tEfNS_4arch4Sm80ELb0ELb1ELb1ELb0ELb0ELb0ELb1ELb0EEENS1_21CollectiveEpilogueFwdINS6_IJS8_SA_S9_EEENS6_IJNS7_ILi1EEESI_SI_EEESC_SE_Li128ELb0ELb1ELb0ELb0EEENS1_19SingleTileSchedulerILb0ELb0ELb1ELi128EEEEEEEEEvNT_6ParamsE --------------------------
	.section	.text._ZN7cutlass13device_kernelIN5flash19enable_sm80_to_sm89INS1_16FlashAttnFwdSm80INS1_25CollectiveMainloopFwdSm80ILi4ELi1ELb0EN4cute5tupleIJNS5_1CILi128EEENS7_ILi96EEENS7_ILi64EEEEEELi64ENS_6half_tEfNS_4arch4Sm80ELb0ELb1ELb1ELb0ELb0ELb0ELb1ELb0EEENS1_21CollectiveEpilogueFwdINS6_IJS8_SA_S9_EEENS6_IJNS7_ILi1EEESI_SI_EEESC_SE_Li128ELb0ELb1ELb0ELb0EEENS1_19SingleTileSchedulerILb0ELb0ELb1ELi128EEEEEEEEEvNT_6ParamsE,"ax",@progbits
	.sectioninfo	@"SHI_REGISTERS=255"
	.align	128
.text._ZN7cutlass13device_kernelIN5flash19enable_sm80_to_sm89INS1_16FlashAttnFwdSm80INS1_25CollectiveMainloopFwdSm80ILi4ELi1ELb0EN4cute5tupleIJNS5_1CILi128EEENS7_ILi96EEENS7_ILi64EEEEEELi64ENS_6half_tEfNS_4arch4Sm80ELb0ELb1ELb1ELb0ELb0ELb0ELb1ELb0EEENS1_21CollectiveEpilogueFwdINS6_IJS8_SA_S9_EEENS6_IJNS7_ILi1EEESI_SI_EEESC_SE_Li128ELb0ELb1ELb0ELb0EEENS1_19SingleTileSchedulerILb0ELb0ELb1ELi128EEEEEEEEEvNT_6ParamsE:
        .type           _ZN7cutlass13device_kernelIN5flash19enable_sm80_to_sm89INS1_16FlashAttnFwdSm80INS1_25CollectiveMainloopFwdSm80ILi4ELi1ELb0EN4cute5tupleIJNS5_1CILi128EEENS7_ILi96EEENS7_ILi64EEEEEELi64ENS_6half_tEfNS_4arch4Sm80ELb0ELb1ELb1ELb0ELb0ELb0ELb1ELb0EEENS1_21CollectiveEpilogueFwdINS6_IJS8_SA_S9_EEENS6_IJNS7_ILi1EEESI_SI_EEESC_SE_Li128ELb0ELb1ELb0ELb0EEENS1_19SingleTileSchedulerILb0ELb0ELb1ELi128EEEEEEEEEvNT_6ParamsE,@function
        .size           _ZN7cutlass13device_kernelIN5flash19enable_sm80_to_sm89INS1_16FlashAttnFwdSm80INS1_25CollectiveMainloopFwdSm80ILi4ELi1ELb0EN4cute5tupleIJNS5_1CILi128EEENS7_ILi96EEENS7_ILi64EEEEEELi64ENS_6half_tEfNS_4arch4Sm80ELb0ELb1ELb1ELb0ELb0ELb0ELb1ELb0EEENS1_21CollectiveEpilogueFwdINS6_IJS8_SA_S9_EEENS6_IJNS7_ILi1EEESI_SI_EEESC_SE_Li128ELb0ELb1ELb0ELb0EEENS1_19SingleTileSchedulerILb0ELb0ELb1ELi128EEEEEEEEEvNT_6ParamsE,(.L_x_1473 - _ZN7cutlass13device_kernelIN5flash19enable_sm80_to_sm89INS1_16FlashAttnFwdSm80INS1_25CollectiveMainloopFwdSm80ILi4ELi1ELb0EN4cute5tupleIJNS5_1CILi128EEENS7_ILi96EEENS7_ILi64EEEEEELi64ENS_6half_tEfNS_4arch4Sm80ELb0ELb1ELb1ELb0ELb0ELb0ELb1ELb0EEENS1_21CollectiveEpilogueFwdINS6_IJS8_SA_S9_EEENS6_IJNS7_ILi1EEESI_SI_EEESC_SE_Li128ELb0ELb1ELb0ELb0EEENS1_19SingleTileSchedulerILb0ELb0ELb1ELi128EEEEEEEEEvNT_6ParamsE)
        .other          _ZN7cutlass13device_kernelIN5flash19enable_sm80_to_sm89INS1_16FlashAttnFwdSm80INS1_25CollectiveMainloopFwdSm80ILi4ELi1ELb0EN4cute5tupleIJNS5_1CILi128EEENS7_ILi96EEENS7_ILi64EEEEEELi64ENS_6half_tEfNS_4arch4Sm80ELb0ELb1ELb1ELb0ELb0ELb0ELb1ELb0EEENS1_21CollectiveEpilogueFwdINS6_IJS8_SA_S9_EEENS6_IJNS7_ILi1EEESI_SI_EEESC_SE_Li128ELb0ELb1ELb0ELb0EEENS1_19SingleTileSchedulerILb0ELb0ELb1ELi128EEEEEEEEEvNT_6ParamsE,@"STO_CUDA_ENTRY STV_DEFAULT"
_ZN7cutlass13device_kernelIN5flash19enable_sm80_to_sm89INS1_16FlashAttnFwdSm80INS1_25CollectiveMainloopFwdSm80ILi4ELi1ELb0EN4cute5tupleIJNS5_1CILi128EEENS7_ILi96EEENS7_ILi64EEEEEELi64ENS_6half_tEfNS_4arch4Sm80ELb0ELb1ELb1ELb0ELb0ELb0ELb1ELb0EEENS1_21CollectiveEpilogueFwdINS6_IJS8_SA_S9_EEENS6_IJNS7_ILi1EEESI_SI_EEESC_SE_Li128ELb0ELb1ELb0ELb0EEENS1_19SingleTileSchedulerILb0ELb0ELb1ELi128EEEEEEEEEvNT_6ParamsE:
[----:B------:R-:W-:-:S03]  /*0000*/  MOV R1, c[0x0][0x28] ;  /* 0x00000a0000017a02 */ /* 0x000fc60000000f00 */
[----:B------:R-:W1:Y:S01]  /*0010*/  S2R R28, SR_CTAID.Z ;  /* 0x00000000001c7919 */ /* 0x000e620000002700 */
[----:B------:R-:W-:Y:S02]  /*0020*/  IADD3 R1, R1, -0x68, RZ ;  /* 0xffffff9801017810 */ /* 0x000fe40007ffe0ff */
[----:B-1----:R-:W-:-:S13]  /*0030*/  ISETP.GE.AND P0, PT, R28, RZ, PT ;  /* 0x000000ff1c00720c */ /* 0x002fda0003f06270 */
[----:B------:R-:W-:Y:S05]  /*0040*/  @!P0 EXIT ;  /* 0x000000000000894d */ /* 0x000fea0003800000 */
[----:B------:R-:W1:Y:S01]  /*0050*/  S2UR UR7, SR_CTAID.X ;  /* 0x00000000000779c3 */ /* 0x000e620000002500 */
[----:B------:R-:W-:Y:S01]  /*0060*/  ULDC UR9, c[0x0][0x2c4] ;  /* 0x0000b10000097ab9 */ /* 0x000fe20000000800 */
[----:B------:R-:W2:Y:S01]  /*0070*/  S2R R202, SR_TID.X ;  /* 0x0000000000ca7919 */ /* 0x000ea20000002100 */
[----:B------:R-:W-:Y:S02]  /*0080*/  UISETP.NE.AND UP2, UPT, UR9, 0x1, UPT ;  /* 0x000000010900788c */ /* 0x000fe4000bf45270 */
[----:B------:R-:W-:Y:S02]  /*0090*/  ULDC.64 UR4, c[0x0][0x2c8] ;  /* 0x0000b20000047ab9 */ /* 0x000fe40000000a00 */
[----:B------:R-:W-:Y:S02]  /*00a0*/  UMOV UR8, 0x1 ;  /* 0x0000000100087882 */ /* 0x000fe40000000000 */
[----:B------:R-:W-:Y:S02]  /*00b0*/  ULDC UR6, c[0x0][0x168] ;  /* 0x00005a0000067ab9 */ /* 0x000fe40000000800 */
[----:B------:R-:W-:-:S02]  /*00c0*/  UIADD3 UR6, UR8, -UR6, URZ ;  /* 0x8000000608067290 */ /* 0x000fc4000fffe03f */
[----:B-1----:R-:W-:-:S04]  /*00d0*/  USHF.L.U32 UR7, UR7, 0x7, URZ ;  /* 0x0000000707077899 */ /* 0x002fc8000800063f */
[----:B------:R-:W-:Y:S02]  /*00e0*/  @UP2 UIADD3 UR12, UR7, 0x7f, URZ ;  /* 0x0000007f070c2890 */ /* 0x000fe4000fffe03f */
[----:B------:R-:W-:Y:S02]  /*00f0*/  UIADD3 UR10, UR7, 0x7f, URZ ;  /* 0x0000007f070a7890 */ /* 0x000fe4000fffe03f */
[----:B------:R-:W-:-:S04]  /*0100*/  UIMAD.WIDE.U32 UR12, UR12, UR4, URZ ;  /* 0x000000040c0c72a5 */ /* 0x000fc8000f8e003f */
[----:B------:R-:W-:-:S03]  /*0110*/  @UP2 USHF.R.U32.HI UR10, URZ, UR5, UR13 ;  /* 0x000000053f0a2299 */ /* 0x000fc6000801160d */
[----:B------:R-:W-:Y:S02]  /*0120*/  ULDC.64 UR4, c[0x0][0x328] ;  /* 0x0000ca0000047ab9 */ /* 0x000fe40000000a00 */
[----:B------:R-:W-:-:S03]  /*0130*/  UISETP.LE.AND UP1, UPT, UR8, UR5, UPT ;  /* 0x000000050800728c */ /* 0x000fc6000bf23270 */
[----:B------:R-:W-:Y:S02]  /*0140*/  ULDC UR5, c[0x0][0x1d0] ;  /* 0x0000740000057ab9 */ /* 0x000fe40000000800 */
[----:B------:R-:W-:Y:S01]  /*0150*/  UIADD3 UR5, UR10, UR5, UR6 ;  /* 0x000000050a057290 */ /* 0x000fe2000fffe006 */
[----:B------:R-:W-:-:S03]  /*0160*/  PLOP3.LUT P0, PT, PT, PT, UP1, 0x40, 0x0 ;  /* 0x000000000000781c */ /* 0x000fc60003f0e818 */
[----:B------:R-:W-:-:S06]  /*0170*/  UIADD3 UR4, UR5, UR4, URZ ;  /* 0x0000000405047290 */ /* 0x000fcc000fffe03f */
[----:B------:R-:W-:-:S04]  /*0180*/  MOV R0, UR4 ;  /* 0x0000000400007c02 */ /* 0x000fc80008000f00 */
[----:B------:R-:W-:Y:S05]  /*0190*/  @P0 BRA `(.L_x_137) ;  /* 0x0000013000000947 */ /* 0x000fea0003800000 */
[----:B--2---:R-:W-:Y:S01]  /*01a0*/  ISETP.LT.AND P0, PT, RZ, UR5, PT ;  /* 0x00000005ff007c0c */ /* 0x004fe2000bf01270 */
[----:B------:R-:W-:-:S12]  /*01b0*/  UIADD3 UR6, UR5, -0x1, URZ ;  /* 0xffffffff05067890 */ /* 0x000fd8000fffe03f */
[----:B------:R-:W-:Y:S05]  /*01c0*/  @P0 BRA `(.L_x_138) ;  /* 0x0000008000000947 */ /* 0x000fea0003800000 */
[----:B------:R-:W-:Y:S02]  /*01d0*/  ULDC UR4, c[0x0][0x32c] ;  /* 0x0000cb0000047ab9 */ /* 0x000fe40000000800 */
[----:B------:R-:W-:Y:S02]  /*01e0*/  UISETP.NE.AND UP0, UPT, UR8, UR4, UPT ;  /* 0x000000040800728c */ /* 0x000fe4000bf05270 */
[----:B------:R-:W-:-:S03]  /*01f0*/  UIADD3 UR6, -UR5, URZ, URZ ;  /* 0x0000003f05067290 */ /* 0x000fc6000fffe13f */
[----:B------:R-:W-:Y:S02]  /*0200*/  ULDC.64 UR4, c[0x0][0x330] ;  /* 0x0000cc0000047ab9 */ /* 0x000fe40000000a00 */
[----:B------:R-:W-:-:S04]  /*0210*/  UIMAD.WIDE.U32 UR10, UR6, UR4, URZ ;  /* 0x00000004060a72a5 */ /* 0x000fc8000f8e003f */
[----:B------:R-:W-:-:S04]  /*0220*/  @UP0 USHF.R.U32.HI UR6, URZ, UR5, UR11 ;  /* 0x000000053f060299 */ /* 0x000fc8000801160b */
[----:B------:R-:W-:Y:S01]  /*0230*/  ULOP3.LUT UR6, URZ, UR6, URZ, 0x33, !UPT ;  /* 0x000000063f067292 */ /* 0x000fe2000f8e333f */
[----:B------:R-:W-:Y:S05]  /*0240*/  BRA `(.L_x_139) ;  /* 0x0000005000007947 */ /* 0x000fea0003800000 */
.L_x_138:
[----:B------:R-:W-:Y:S02]  /*0250*/  ULDC UR4, c[0x0][0x32c] ;  /* 0x0000cb0000047ab9 */ /* 0x000fe40000000800 */
[----:B------:R-:W-:-:S03]  /*0260*/  UISETP.NE.AND UP0, UPT, UR8, UR4, UPT ;  /* 0x000000040800728c */ /* 0x000fc6000bf05270 */
[----:B------:R-:W-:Y:S02]  /*0270*/  ULDC.64 UR4, c[0x0][0x330] ;  /* 0x0000cc0000047ab9 */ /* 0x000fe40000000a00 */
[----:B------:R-:W-:-:S06]  /*0280*/  UIMAD.WIDE.U32 UR10, UR6, UR4, URZ ;  /* 0x00000004060a72a5 */ /* 0x000fcc000f8e003f */
[----:B------:R-:W-:Y:S02]  /*0290*/  @UP0 USHF.R.U32.HI UR6, URZ, UR5, UR11 ;  /* 0x000000053f060299 */ /* 0x000fe4000801160b */
.L_x_139:
[----:B------:R-:W-:Y:S02]  /*02a0*/  ULDC UR4, c[0x0][0x32c] ;  /* 0x0000cb0000047ab9 */ /* 0x000fe40000000800 */
[----:B------:R-:W-:-:S06]  /*02b0*/  UIMAD UR4, UR6, UR4, UR4 ;  /* 0x00000004060472a4 */ /* 0x000fcc000f8e0204 */
[----:B------:R-:W-:-:S03]  /*02c0*/  IMNMX R0, R0, UR4, PT ;  /* 0x0000000400007c17 */ /* 0x000fc6000b800200 */
.L_x_137:
[----:B--2---:R-:W-:Y:S01]  /*02d0*/  UMOV UR8, 0x5f ;  /* 0x0000005f00087882 */ /* 0x004fe20000000000 */
[----:B------:R-:W-:Y:S01]  /*02e0*/  IADD3 R0, R0, 0x5f, RZ ;  /* 0x0000005f00007810 */ /* 0x000fe20007ffe0ff */
[----:B------:R-:W-:Y:S01]  /*02f0*/  ULDC UR6, c[0x0][0x1d0] ;  /* 0x0000740000067ab9 */ /* 0x000fe20000000800 */
[----:B------:R-:W-:Y:S01]  /*0300*/  PLOP3.LUT P0, PT, PT, PT, UP1, 0x40, 0x0 ;  /* 0x000000000000781c */ /* 0x000fe20003f0e818 */
[----:B------:R-:W-:Y:S02]  /*0310*/  UIADD3 UR8, UR8, UR6, URZ ;  /* 0x0000000608087290 */ /* 0x000fe4000fffe03f */
[----:B------:R-:W-:Y:S01]  /*0320*/  ULDC.64 UR4, c[0x0][0x2c8] ;  /* 0x0000b20000047ab9 */ /* 0x000fe20000000a00 */
[----:B------:R-:W-:Y:S01]  /*0330*/  IMAD.HI R0, R0, 0x2aaaaaab, RZ ;  /* 0x2aaaaaab00007827 */ /* 0x000fe200078e02ff */
[----:B------:R-:W-:Y:S02]  /*0340*/  UIMAD.WIDE UR10, UR8, 0x2aaaaaab, URZ ;  /* 0x2aaaaaab080a78a5 */ /* 0x000fe4000f8e023f */
[----:B------:R-:W-:-:S02]  /*0350*/  UIMAD.WIDE.U32 UR12, UR7, UR4, URZ ;  /* 0x00000004070c72a5 */ /* 0x000fc4000f8e003f */
[----:B------:R-:W-:Y:S01]  /*0360*/  ULDC UR8, c[0x0][0x168] ;  /* 0x00005a0000087ab9 */ /* 0x000fe20000000800 */
[----:B------:R-:W-:Y:S01]  /*0370*/  SHF.R.U32.HI R2, RZ, 0x1f, R0 ;  /* 0x0000001fff027819 */ /* 0x000fe20000011600 */
[----:B------:R-:W-:Y:S02]  /*0380*/  UIADD3 UR6, UR6, -UR8, URZ ;  /* 0x8000000806067290 */ /* 0x000fe4000fffe03f */
[----:B------:R-:W-:Y:S01]  /*0390*/  USHF.R.U32.HI UR8, URZ, 0x1f, UR11 ;  /* 0x0000001f3f087899 */ /* 0x000fe2000801160b */
[----:B------:R-:W-:Y:S01]  /*03a0*/  LEA.HI.SX32 R0, R0, R2, 0x1c ;  /* 0x0000000200007211 */ /* 0x000fe200078fe2ff */
[----:B------:R-:W-:Y:S02]  /*03b0*/  UMOV UR4, UR7 ;  /* 0x0000000700047c82 */ /* 0x000fe40008000000 */
[----:B------:R-:W-:Y:S02]  /*03c0*/  @UP2 USHF.R.U32.HI UR4, URZ, UR5, UR13 ;  /* 0x000000053f042299 */ /* 0x000fe4000801160d */
[----:B------:R-:W-:-:S02]  /*03d0*/  ULEA.HI.SX32 UR11, UR11, UR8, 0x1c ;  /* 0x000000080b0b7291 */ /* 0x000fc4000f8fe23f */
[----:B------:R-:W-:Y:S02]  /*03e0*/  UIADD3 UR4, UR6, UR4, URZ ;  /* 0x0000000406047290 */ /* 0x000fe4000fffe03f */
[----:B------:R-:W-:Y:S02]  /*03f0*/  ULDC UR5, c[0x0][0x324] ;  /* 0x0000c90000057ab9 */ /* 0x000fe40000000800 */
[----:B------:R-:W-:Y:S01]  /*0400*/  UIADD3 UR8, UR4, -UR5, URZ ;  /* 0x8000000504087290 */ /* 0x000fe2000fffe03f */
[----:B------:R-:W-:Y:S01]  /*0410*/  IMNMX R242, R0, UR11, PT ;  /* 0x0000000b00f27c17 */ /* 0x000fe2000b800200 */
[----:B------:R-:W-:Y:S05]  /*0420*/  @P0 BRA `(.L_x_140) ;  /* 0x0000015000000947 */ /* 0x000fea0003800000 */
[----:B------:R-:W-:Y:S02]  /*0430*/  UMOV UR10, UR4 ;  /* 0x00000004000a7c82 */ /* 0x000fe40008000000 */
[----:B------:R-:W-:-:S06]  /*0440*/  UISETP.GT.AND UP0, UPT, UR10, -0x1, UPT ;  /* 0xffffffff0a00788c */ /* 0x000fcc000bf04270 */
[----:B------:R-:W-:-:S13]  /*0450*/  PLOP3.LUT P0, PT, PT, PT, UP0, 0x80, 0x0 ;  /* 0x000000000000781c */ /* 0x000fda0003f0f008 */
[----:B------:R-:W-:Y:S05]  /*0460*/  @P0 BRA `(.L_x_141) ;  /* 0x0000008000000947 */ /* 0x000fea0003800000 */
[----:B------:R-:W-:Y:S02]  /*0470*/  ULDC UR4, c[0x0][0x32c] ;  /* 0x0000cb0000047ab9 */ /* 0x000fe40000000800 */
[----:B------:R-:W-:Y:S02]  /*0480*/  UISETP.NE.AND UP0, UPT, UR4, 0x1, UPT ;  /* 0x000000010400788c */ /* 0x000fe4000bf05270 */
[----:B------:R-:W-:Y:S02]  /*0490*/  ULOP3.LUT UR10, URZ, UR10, URZ, 0x33, !UPT ;  /* 0x0000000a3f0a7292 */ /* 0x000fe4000f8e333f */
[----:B------:R-:W-:Y:S02]  /*04a0*/  ULDC.64 UR4, c[0x0][0x330] ;  /* 0x0000cc0000047ab9 */ /* 0x000fe40000000a00 */
[----:B------:R-:W-:-:S05]  /*04b0*/  UIMAD.WIDE.U32 UR12, UR10, UR4, URZ ;  /* 0x000000040a0c72a5 */ /* 0x000fca000f8e003f */
[----:B------:R-:W-:-:S04]  /*04c0*/  @UP0 USHF.R.U32.HI UR10, URZ, UR5, UR13 ;  /* 0x000000053f0a0299 */ /* 0x000fc8000801160d */
[----:B------:R-:W-:Y:S01]  /*04d0*/  ULOP3.LUT UR10, URZ, UR10, URZ, 0x33, !UPT ;  /* 0x0000000a3f0a7292 */ /* 0x000fe2000f8e333f */
[----:B------:R-:W-:Y:S05]  /*04e0*/  BRA `(.L_x_142) ;  /* 0x0000005000007947 */ /* 0x000fea0003800000 */
.L_x_141:
[----:B------:R-:W-:Y:S02]  /*04f0*/  ULDC UR4, c[0x0][0x32c] ;  /* 0x0000cb0000047ab9 */ /* 0x000fe40000000800 */
[----:B------:R-:W-:-:S03]  /*0500*/  UISETP.NE.AND UP0, UPT, UR4, 0x1, UPT ;  /* 0x000000010400788c */ /* 0x000fc6000bf05270 */
[----:B------:R-:W-:Y:S02]  /*0510*/  ULDC.64 UR4, c[0x0][0x330] ;  /* 0x0000cc0000047ab9 */ /* 0x000fe40000000a00 */
[----:B------:R-:W-:-:S06]  /*0520*/  UIMAD.WIDE.U32 UR12, UR10, UR4, URZ ;  /* 0x000000040a0c72a5 */ /* 0x000fcc000f8e003f */
[----:B------:R-:W-:Y:S02]  /*0530*/  @UP0 USHF.R.U32.HI UR10, URZ, UR5, UR13 ;  /* 0x000000053f0a0299 */ /* 0x000fe4000801160d */
.L_x_142:
[----:B------:R-:W-:Y:S02]  /*0540*/  ULDC UR4, c[0x0][0x32c] ;  /* 0x0000cb0000047ab9 */ /* 0x000fe40000000800 */
[----:B------:R-:W-:-:S04]  /*0550*/  UIMAD UR4, UR10, UR4, URZ ;  /* 0x000000040a0472a4 */ /* 0x000fc8000f8e023f */
[----:B------:R-:W-:-:S04]  /*0560*/  UISETP.LT.AND UP0, UPT, UR8, UR4, UPT ;  /* 0x000000040800728c */ /* 0x000fc8000bf01270 */
[----:B------:R-:W-:-:S04]  /*0570*/  USEL UR8, UR8, UR4, !UP0 ;  /* 0x0000000408087287 */ /* 0x000fc8000c000000 */
.L_x_140:
[----:B------:R-:W-:Y:S01]  /*0580*/  UIMAD.WIDE UR4, UR8, 0x2aaaaaab, URZ ;  /* 0x2aaaaaab080478a5 */ /* 0x000fe2000f8e023f */
[----:B------:R-:W-:Y:S01]  /*0590*/  PLOP3.LUT P4, PT, PT, PT, PT, 0x80, 0x0 ;  /* 0x000000000000781c */ /* 0x000fe20003f8f070 */
[----:B------:R-:W-:Y:S01]  /*05a0*/  ULDC.64 UR12, c[0x0][0x118] ;  /* 0x00004600000c7ab9 */ /* 0x000fe20000000a00 */
[----:B------:R-:W-:Y:S01]  /*05b0*/  CS2R R162, SRZ ;  /* 0x0000000000a27805 */ /* 0x000fe2000001ff00 */
[----:B------:R-:W-:Y:S01]  /*05c0*/  USHF.R.U32.HI UR4, URZ, 0x1f, UR5 ;  /* 0x0000001f3f047899 */ /* 0x000fe20008011605 */
[----:B------:R-:W-:Y:S01]  /*05d0*/  CS2R R160, SRZ ;  /* 0x0000000000a07805 */ /* 0x000fe2000001ff00 */
[----:B------:R-:W-:Y:S01]  /*05e0*/  CS2R R166, SRZ ;  /* 0x0000000000a67805 */ /* 0x000fe2000001ff00 */
[----:B------:R-:W-:Y:S01]  /*05f0*/  CS2R R164, SRZ ;  /* 0x0000000000a47805 */ /* 0x000fe2000001ff00 */
[----:B------:R-:W-:Y:S01]  /*0600*/  ULEA.HI.SX32 UR4, UR5, UR4, 0x1c ;  /* 0x0000000405047291 */ /* 0x000fe2000f8fe23f */
[----:B------:R-:W-:Y:S01]  /*0610*/  CS2R R158, SRZ ;  /* 0x00000000009e7805 */ /* 0x000fe2000001ff00 */
[----:B------:R-:W-:Y:S01]  /*0620*/  CS2R R156, SRZ ;  /* 0x00000000009c7805 */ /* 0x000fe2000001ff00 */
[----:B------:R-:W-:Y:S01]  /*0630*/  CS2R R154, SRZ ;  /* 0x00000000009a7805 */ /* 0x000fe2000001ff00 */
[----:B------:R-:W-:Y:S01]  /*0640*/  UISETP.LT.AND UP0, UPT, URZ, UR4, UPT ;  /* 0x000000043f00728c */ /* 0x000fe2000bf01270 */
[----:B------:R-:W-:Y:S01]  /*0650*/  CS2R R152, SRZ ;  /* 0x0000000000987805 */ /* 0x000fe2000001ff00 */
[----:B------:R-:W-:Y:S01]  /*0660*/  CS2R R146, SRZ ;  /* 0x0000000000927805 */ /* 0x000fe2000001ff00 */
[----:B------:R-:W-:Y:S01]  /*0670*/  CS2R R144, SRZ ;  /* 0x0000000000907805 */ /* 0x000fe2000001ff00 */
[----:B------:R-:W-:Y:S01]  /*0680*/  USEL UR8, URZ, UR4, !UP0 ;  /* 0x000000043f087287 */ /* 0x000fe2000c000000 */
[----:B------:R-:W-:Y:S01]  /*0690*/  CS2R R150, SRZ ;  /* 0x0000000000967805 */ /* 0x000fe2000001ff00 */
[----:B------:R-:W-:Y:S01]  /*06a0*/  CS2R R148, SRZ ;  /* 0x0000000000947805 */ /* 0x000fe2000001ff00 */
[----:B------:R-:W-:Y:S01]  /*06b0*/  CS2R R142, SRZ ;  /* 0x00000000008e7805 */ /* 0x000fe2000001ff00 */
[----:B------:R-:W-:Y:S01]  /*06c0*/  CS2R R140, SRZ ;  /* 0x00000000008c7805 */ /* 0x000fe2000001ff00 */
[----:B------:R-:W-:Y:S01]  /*06d0*/  CS2R R138, SRZ ;  /* 0x00000000008a7805 */ /* 0x000fe2000001ff00 */
[----:B------:R-:W-:Y:S01]  /*06e0*/  ISETP.GT.AND P0, PT, R242, UR8, PT ;  /* 0x00000008f2007c0c */ /* 0x000fe2000bf04270 */
[----:B------:R-:W-:Y:S01]  /*06f0*/  CS2R R136, SRZ ;  /* 0x0000000000887805 */ /* 0x000fe2000001ff00 */
        /* <DEDUP_REMOVED lines=11> */
[----:B------:R-:W-:Y:S01]  /*07b0*/  IMAD.MOV.U32 R23, RZ, RZ, RZ ;  /* 0x000000ffff177224 */ /* 0x000fe200078e00ff */
[----:B------:R-:W-:Y:S01]  /*07c0*/  CS2R R110, SRZ ;  /* 0x00000000006e7805 */ /* 0x000fe2000001ff00 */
[----:B------:R-:W-:Y:S01]  /*07d0*/  IMAD.MOV.U32 R116, RZ, RZ, RZ ;  /* 0x000000ffff747224 */ /* 0x000fe200078e00ff */
[----:B------:R-:W-:Y:S01]  /*07e0*/  CS2R R108, SRZ ;  /* 0x00000000006c7805 */ /* 0x000fe2000001ff00 */
[----:B------:R-:W-:Y:S01]  /*07f0*/  CS2R R106, SRZ ;  /* 0x00000000006a7805 */ /* 0x000fe2000001ff00 */
[----:B------:R-:W-:Y:S01]  /*0800*/  CS2R R104, SRZ ;  /* 0x0000000000687805 */ /* 0x000fe2000001ff00 */
[----:B------:R-:W-:Y:S01]  /*0810*/  CS2R R26, SRZ ;  /* 0x00000000001a7805 */ /* 0x000fe2000001ff00 */
[----:B------:R-:W-:Y:S01]  /*0820*/  CS2R R24, SRZ ;  /* 0x0000000000187805 */ /* 0x000fe2000001ff00 */
[----:B------:R-:W-:Y:S05]  /*0830*/  @!P0 BRA `(.L_x_143) ;  /* 0x0001a06000008947 */ /* 0x000fea0003800000 */
[----:B------:R-:W-:-:S04]  /*0840*/  ISETP.NE.U32.AND P0, PT, RZ, c[0x0][0x340], PT ;  /* 0x0000d000ff007a0c */ /* 0x000fc80003f05070 */
[----:B------:R-:W-:Y:S01]  /*0850*/  ISETP.NE.AND.EX P1, PT, RZ, c[0x0][0x344], PT, P0 ;  /* 0x0000d100ff007a0c */ /* 0x000fe20003f25300 */
[----:B------:R-:W1:Y:S01]  /*0860*/  S2R R42, SR_CTAID.Y ;  /* 0x00000000002a7919 */ /* 0x000e620000002600 */
[----:B------:R-:W-:Y:S02]  /*0870*/  SHF.R.S32.HI R201, RZ, 0x1f, R202 ;  /* 0x0000001fffc97819 */ /* 0x000fe400000114ca */
[----:B------:R-:W-:-:S09]  /*0880*/  P2R R17, PR, RZ, 0x2 ;  /* 0x00000002ff117803 */ /* 0x000fd20000000000 */
[----:B------:R-:W-:-:S04]  /*0890*/  @P1 IMAD.MOV.U32 R0, RZ, RZ, 0x4 ;  /* 0x00000004ff001424 */ /* 0x000fc800078e00ff */
[----:B------:R-:W-:-:S05]  /*08a0*/  @P1 IMAD.WIDE R2, R28, R0, c[0x0][0x340] ;  /* 0x0000d0001c021625 */ /* 0x000fca00078e0200 */
[----:B------:R2:W3:Y:S01]  /*08b0*/  @P1 LDG.E R19, [R2.64] ;  /* 0x0000000c02131981 */ /* 0x0004e2000c1e1900 */
[----:B------:R-:W-:Y:S01]  /*08c0*/  PLOP3.LUT P1, PT, PT, PT, UP2, 0x80, 0x0 ;  /* 0x000000000000781c */ /* 0x000fe20003f2f028 */
[----:B------:R-:W-:Y:S01]  /*08d0*/  ULDC UR4, c[0x0][0x168] ;  /* 0x00005a0000047ab9 */ /* 0x000fe20000000800 */
[----:B-1----:R-:W-:Y:S01]  /*08e0*/  SHF.R.S32.HI R43, RZ, 0x1f, R42 ;  /* 0x0000001fff2b7819 */ /* 0x002fe2000001142a */
[----:B------:R-:W-:Y:S01]  /*08f0*/  IMAD.WIDE.U32 R6, R42, c[0x0][0x1b8], RZ ;  /* 0x00006e002a067a25 */ /* 0x000fe200078e00ff */
[----:B------:R-:W-:Y:S01]  /*0900*/  PLOP3.LUT P0, PT, PT, PT, UP2, 0x80, 0x0 ;  /* 0x000000000000781c */ /* 0x000fe20003f0f028 */
[----:B------:R-:W-:Y:S01]  /*0910*/  UIMAD UR4, UR9, UR4, URZ ;  /* 0x00000004090472a4 */ /* 0x000fe2000f8e023f */
[----:B------:R-:W-:Y:S01]  /*0920*/  SHF.R.S32.HI R21, RZ, 0x1f, R28 ;  /* 0x0000001fff157819 */ /* 0x000fe2000001141c */
[----:B------:R-:W-:Y:S01]  /*0930*/  IMAD.MOV.U32 R203, RZ, RZ, c[0x0][0x1e0] ;  /* 0x00007800ffcb7624 */ /* 0x000fe200078e00ff */
[CC--:B------:R-:W-:Y:S01]  /*0940*/  LEA.HI R10, R201.reuse, R202.reuse, RZ, 0x6 ;  /* 0x000000cac90a7211 */ /* 0x0c0fe200078f30ff */
[----:B------:R-:W-:Y:S01]  /*0950*/  IMAD.MOV.U32 R204, RZ, RZ, c[0x0][0x1e4] ;  /* 0x00007900ffcc7624 */ /* 0x000fe200078e00ff */
[----:B------:R-:W-:Y:S01]  /*0960*/  IADD3 R197, R242, -0x1, RZ ;  /* 0xfffffffff2c57810 */ /* 0x000fe20007ffe0ff */
[----:B------:R-:W-:Y:S01]  /*0970*/  UMOV UR9, 0x5 ;  /* 0x0000000500097882 */ /* 0x000fe20000000000 */
[----:B------:R-:W-:-:S02]  /*0980*/  LEA.HI R199, R201, R202, RZ, 0x5 ;  /* 0x000000cac9c77211 */ /* 0x000fc400078f28ff */
[----:B------:R-:W-:Y:S02]  /*0990*/  SHF.R.S32.HI R40, RZ, 0x1f, R197 ;  /* 0x0000001fff287819 */ /* 0x000fe400000114c5 */
[----:B------:R-:W-:Y:S02]  /*09a0*/  SHF.R.S32.HI R198, RZ, 0x5, R199 ;  /* 0x00000005ffc67819 */ /* 0x000fe400000114c7 */
[----:B--2---:R-:W-:-:S04]  /*09b0*/  LEA.HI R2, R201, R202, RZ, 0x3 ;  /* 0x000000cac9027211 */ /* 0x004fc800078f18ff */
[----:B------:R-:W-:Y:S02]  /*09c0*/  LOP3.LUT R0, R2, 0xfffffff8, RZ, 0xc0, !PT ;  /* 0xfffffff802007812 */ /* 0x000fe400078ec0ff */
[----:B------:R-:W-:Y:S01]  /*09d0*/  SHF.R.S32.HI R22, RZ, 0x3, R2 ;  /* 0x00000003ff167819 */ /* 0x000fe20000011402 */
[----:B------:R-:W-:Y:S02]  /*09e0*/  IMAD R2, R43, c[0x0][0x1b8], RZ ;  /* 0x00006e002b027a24 */ /* 0x000fe400078e02ff */
[----:B------:R-:W-:Y:S01]  /*09f0*/  IMAD.IADD R45, R202, 0x1, -R0 ;  /* 0x00000001ca2d7824 */ /* 0x000fe200078e0a00 */
[----:B------:R-:W-:Y:S01]  /*0a00*/  IADD3 R8, R22, UR7, RZ ;  /* 0x0000000716087c10 */ /* 0x000fe2000fffe0ff */
[----:B------:R-:W-:Y:S01]  /*0a10*/  IMAD R2, R42, c[0x0][0x1bc], R2 ;  /* 0x00006f002a027a24 */ /* 0x000fe200078e0202 */
[--C-:B------:R-:W-:Y:S01]  /*0a20*/  SHF.R.S32.HI R41, RZ, 0x1f, R22.reuse ;  /* 0x0000001fff297819 */ /* 0x100fe20000011416 */
[----:B------:R-:W-:Y:S01]  /*0a30*/  IMAD R0, R45, 0x10, R22 ;  /* 0x000000102d007824 */ /* 0x000fe200078e0216 */
[----:B------:R-:W-:Y:S01]  /*0a40*/  IADD3 R18, R8, 0x40, RZ ;  /* 0x0000004008127810 */ /* 0x000fe20007ffe0ff */
[----:B------:R-:W-:-:S02]  /*0a50*/  IMAD.IADD R3, R7, 0x1, R2 ;  /* 0x0000000107037824 */ /* 0x000fc400078e0202 */
[----:B------:R-:W-:Y:S01]  /*0a60*/  IMAD R7, R21, c[0x0][0x1c0], RZ ;  /* 0x0000700015077a24 */ /* 0x000fe200078e02ff */
[----:B------:R-:W-:Y:S01]  /*0a70*/  IADD3 R4, R0, UR7, RZ ;  /* 0x0000000700047c10 */ /* 0x000fe2000fffe0ff */
[----:B------:R-:W-:Y:S02]  /*0a80*/  IMAD.MOV.U32 R2, RZ, RZ, R6 ;  /* 0x000000ffff027224 */ /* 0x000fe400078e0006 */
[----:B------:R-:W-:Y:S02]  /*0a90*/  IMAD R6, R28, c[0x0][0x1c4], R7 ;  /* 0x000071001c067a24 */ /* 0x000fe400078e0207 */
[----:B------:R-:W-:Y:S01]  /*0aa0*/  @P1 IMAD.HI.U32 R5, R4, c[0x0][0x2c8], RZ ;  /* 0x0000b20004051a27 */ /* 0x000fe200078e00ff */
[----:B------:R-:W-:-:S03]  /*0ab0*/  ISETP.GE.AND P1, PT, R8, UR4, PT ;  /* 0x0000000408007c0c */ /* 0x000fc6000bf26270 */
        /* <DEDUP_REMOVED lines=14> */
[----:B------:R-:W-:Y:S02]  /*0ba0*/  ISETP.GE.AND P5, PT, R12, c[0x0][0x198], PT ;  /* 0x000066000c007a0c */ /* 0x000fe40003fa6270 */
[----:B------:R-:W-:Y:S01]  /*0bb0*/  SHF.R.S32.HI R13, RZ, 0x1f, R12 ;  /* 0x0000001fff0d7819 */ /* 0x000fe2000001140c */
[----:B------:R-:W-:-:S02]  /*0bc0*/  IMAD R0, R5, c[0x0][0x1ac], R0 ;  /* 0x00006b0005007a24 */ /* 0x000fc400078e0200 */
[----:B------:R-:W-:Y:S01]  /*0bd0*/  IMAD.WIDE.U32 R4, R5, c[0x0][0x1a8], R2 ;  /* 0x00006a0005047a25 */ /* 0x000fe200078e0002 */
[----:B------:R-:W-:-:S03]  /*0be0*/  IADD3 R3, R8, 0x10, RZ ;  /* 0x0000001008037810 */ /* 0x000fc60007ffe0ff */
[----:B------:R-:W-:Y:S01]  /*0bf0*/  IMAD.IADD R0, R5, 0x1, R0 ;  /* 0x0000000105007824 */ /* 0x000fe200078e0200 */
[----:B------:R-:W-:Y:S02]  /*0c00*/  LEA R2, P0, R4, c[0x0][0x160], 0x1 ;  /* 0x0000580004027a11 */ /* 0x000fe400078008ff */
[----:B------:R-:W-:Y:S02]  /*0c10*/  IADD3 R5, R8, 0x30, RZ ;  /* 0x0000003008057810 */ /* 0x000fe40007ffe0ff */
[----:B------:R-:W-:Y:S01]  /*0c20*/  LEA.HI.X R0, R4, c[0x0][0x164], R0, 0x1, P0 ;  /* 0x0000590004007a11 */ /* 0x000fe200000f0c00 */
[----:B------:R-:W1:Y:S01]  /*0c30*/  SHFL.IDX PT, R6, R2, RZ, 0x181f ;  /* 0x00181fff02067589 */ /* 0x000e6200000e0000 */
[----:B------:R-:W-:Y:S01]  /*0c40*/  IMAD.SHL.U32 R4, R22, 0x40, RZ ;  /* 0x0000004016047824 */ /* 0x000fe200078e00ff */
[----:B------:R-:W-:Y:S02]  /*0c50*/  ISETP.GE.AND P0, PT, R3, UR4, PT ;  /* 0x0000000403007c0c */ /* 0x000fe4000bf06270 */
[----:B------:R-:W2:Y:S01]  /*0c60*/  SHFL.IDX PT, R7, R0, RZ, 0x181f ;  /* 0x00181fff00077589 */ /* 0x000ea200000e0000 */
[----:B------:R-:W-:-:S02]  /*0c70*/  ISETP.GE.AND P3, PT, R5, UR4, PT ;  /* 0x0000000405007c0c */ /* 0x000fc4000bf66270 */
[----:B------:R-:W-:Y:S01]  /*0c80*/  LOP3.LUT R3, R4, 0x1c0, RZ, 0xc0, !PT ;  /* 0x000001c004037812 */ /* 0x000fe200078ec0ff */
[----:B------:R-:W4:Y:S01]  /*0c90*/  SHFL.IDX PT, R9, R2, 0x1, 0x181f ;  /* 0x00381f0002097f89 */ /* 0x000f2200000e0000 */
[----:B------:R-:W-:-:S03]  /*0ca0*/  IADD3 R4, R8, 0x20, RZ ;  /* 0x0000002008047810 */ /* 0x000fc60007ffe0ff */
[----:B------:R-:W5:Y:S01]  /*0cb0*/  SHFL.IDX PT, R15, R0, 0x1, 0x181f ;  /* 0x00381f00000f7f89 */ /* 0x000f6200000e0000 */
[----:B------:R-:W-:Y:S02]  /*0cc0*/  ISETP.GE.AND P2, PT, R4, UR4, PT ;  /* 0x0000000404007c0c */ /* 0x000fe4000bf46270 */
[----:B------:R-:W-:Y:S01]  /*0cd0*/  SHF.R.U32.HI R4, RZ, 0x3, R3 ;  /* 0x00000003ff047819 */ /* 0x000fe20000011603 */
[----:B------:R-:W5:Y:S01]  /*0ce0*/  SHFL.IDX PT, R14, R2, 0x2, 0x181f ;  /* 0x00581f00020e7f89 */ /* 0x000f6200000e0000 */
[----:B------:R-:W-:-:S03]  /*0cf0*/  LOP3.LUT R3, R3, 0x38, R12, 0xf8, !PT ;  /* 0x0000003803037812 */ /* 0x000fc600078ef80c */
[----:B------:R-:W5:Y:S01]  /*0d00*/  SHFL.IDX PT, R16, R0, 0x2, 0x181f ;  /* 0x00581f0000107f89 */ /* 0x000f6200000e0000 */
[----:B------:R-:W-:Y:S01]  /*0d10*/  LOP3.LUT R3, R3, R4, RZ, 0x3c, !PT ;  /* 0x0000000403037212 */ /* 0x000fe200078e3cff */
[----:B------:R-:W-:Y:S01]  /*0d20*/  IMAD.SHL.U32 R4, R10, 0x8, RZ ;  /* 0x000000080a047824 */ /* 0x000fe200078e00ff */
[C---:B-1----:R-:W-:Y:S01]  /*0d30*/  @!P1 LEA R6, P4, R12.reuse, R6, 0x1 ;  /* 0x000000060c069211 */ /* 0x042fe200078808ff */
[----:B------:R-:W1:Y:S03]  /*0d40*/  SHFL.IDX PT, R10, R2, 0x3, 0x181f ;  /* 0x00781f00020a7f89 */ /* 0x000e6600000e0000 */
[----:B------:R-:W-:Y:S02]  /*0d50*/  LOP3.LUT R3, R3, 0xfffffe00, R4, 0xf8, !PT ;  /* 0xfffffe0003037812 */ /* 0x000fe400078ef804 */
[C---:B--2---:R-:W-:Y:S01]  /*0d60*/  @!P1 LEA.HI.X R7, R12.reuse, R7, R13, 0x1, P4 ;  /* 0x000000070c079211 */ /* 0x044fe200020f0c0d */
[----:B------:R-:W2:Y:S01]  /*0d70*/  SHFL.IDX PT, R11, R0, 0x3, 0x181f ;  /* 0x00781f00000b7f89 */ /* 0x000ea200000e0000 */
[----:B----4-:R-:W-:Y:S01]  /*0d80*/  @!P0 LEA R4, P4, R12, R9, 0x1 ;  /* 0x000000090c048211 */ /* 0x010fe200078808ff */
[----:B------:R-:W-:-:S02]  /*0d90*/  IMAD.SHL.U32 R227, R3, 0x2, RZ ;  /* 0x0000000203e37824 */ /* 0x000fc400078e00ff */
[----:B------:R-:W4:Y:S01]  /*0da0*/  SHFL.IDX PT, R9, R2, 0x4, 0x181f ;  /* 0x00981f0002097f89 */ /* 0x000f2200000e0000 */
[----:B------:R-:W-:Y:S02]  /*0db0*/  IADD3 R3, R8, 0x50, RZ ;  /* 0x0000005008037810 */ /* 0x000fe40007ffe0ff */
[----:B-----5:R-:W-:Y:S01]  /*0dc0*/  @!P0 LEA.HI.X R5, R12, R15, R13, 0x1, P4 ;  /* 0x0000000f0c058211 */ /* 0x020fe200020f0c0d */
[----:B------:R5:W-:Y:S01]  /*0dd0*/  @!P1 LDGSTS.E.BYPASS.LTC128B.128 [R227+0x6100], [R6.64], !P5 ;  /* 0x0610000006e39fae */ /* 0x000be2000e901d4c */
[----:B------:R-:W-:Y:S02]  /*0de0*/  ISETP.GE.AND P6, PT, R3, UR4, PT ;  /* 0x0000000403007c0c */ /* 0x000fe4000bfc6270 */
[----:B------:R-:W-:Y:S01]  /*0df0*/  IADD3 R3, R8, 0x60, RZ ;  /* 0x0000006008037810 */ /* 0x000fe20007ffe0ff */
[----:B------:R1:W-:Y:S03]  /*0e00*/  @!P0 LDGSTS.E.BYPASS.LTC128B.128 [R227+0x6900], [R4.64], !P5 ;  /* 0x0690000004e38fae */ /* 0x0003e6000e901d4c */
[----:B------:R-:W-:Y:S01]  /*0e10*/  ISETP.GE.AND P4, PT, R3, UR4, PT ;  /* 0x0000000403007c0c */ /* 0x000fe2000bf86270 */
[----:B------:R-:W-:Y:S04]  /*0e20*/  SHFL.IDX PT, R15, R2, 0x6, 0x181f ;  /* 0x00d81f00020f7f89 */ /* 0x000fe800000e0000 */
[----:B-----5:R-:W-:Y:S01]  /*0e30*/  SHFL.IDX PT, R7, R2, 0x5, 0x181f ;  /* 0x00b81f0002077f89 */ /* 0x020fe200000e0000 */
[----:B------:R-:W-:Y:S01]  /*0e40*/  IMAD R6, R41, c[0x0][0x1e0], RZ ;  /* 0x0000780029067a24 */ /* 0x000fe200078e02ff */
[----:B-1----:R-:W-:-:S03]  /*0e50*/  @!P2 LEA R4, P0, R12, R14, 0x1 ;  /* 0x0000000e0c04a211 */ /* 0x002fc600078008ff */
[----:B------:R-:W-:Y:S01]  /*0e60*/  IMAD R6, R22, c[0x0][0x1e4], R6 ;  /* 0x0000790016067a24 */ /* 0x000fe200078e0206 */
[----:B------:R-:W1:Y:S01]  /*0e70*/  SHFL.IDX PT, R14, R0, 0x4, 0x181f ;  /* 0x00981f00000e7f89 */ /* 0x000e6200000e0000 */
[----:B------:R-:W-:-:S03]  /*0e80*/  @!P2 LEA.HI.X R5, R12, R16, R13, 0x1, P0 ;  /* 0x000000100c05a211 */ /* 0x000fc600000f0c0d */
[----:B------:R-:W5:Y:S04]  /*0e90*/  SHFL.IDX PT, R16, R0, 0x5, 0x181f ;  /* 0x00b81f0000107f89 */ /* 0x000f6800000e0000 */
[----:B------:R1:W-:Y:S01]  /*0ea0*/  @!P2 LDGSTS.E.BYPASS.LTC128B.128 [R227+0x7100], [R4.64], !P5 ;  /* 0x0710000004e3afae */ /* 0x0003e2000e901d4c */
[----:B------:R-:W-:-:S03]  /*0eb0*/  ISETP.NE.AND P2, PT, R17, RZ, PT ;  /* 0x000000ff1100720c */ /* 0x000fc60003f45270 */
[----:B------:R-:W2:Y:S01]  /*0ec0*/  SHFL.IDX PT, R17, R0, 0x6, 0x181f ;  /* 0x00d81f0000117f89 */ /* 0x000ea200000e0000 */
[----:B-1----:R-:W-:-:S03]  /*0ed0*/  @!P3 LEA R4, P0, R12, R10, 0x1 ;  /* 0x0000000a0c04b211 */ /* 0x002fc600078008ff */
[----:B------:R1:W4:Y:S01]  /*0ee0*/  SHFL.IDX PT, R10, R2, 0x7, 0x181f ;  /* 0x00f81f00020a7f89 */ /* 0x00032200000e0000 */
[----:B--2---:R-:W-:-:S03]  /*0ef0*/  @!P3 LEA.HI.X R5, R12, R11, R13, 0x1, P0 ;  /* 0x0000000b0c05b211 */ /* 0x004fc600000f0c0d */
[----:B------:R2:W4:Y:S04]  /*0f00*/  SHFL.IDX PT, R11, R0, 0x7, 0x181f ;  /* 0x00f81f00000b7f89 */ /* 0x00052800000e0000 */
[----:B------:R5:W-:Y:S01]  /*0f10*/  @!P3 LDGSTS.E.BYPASS.LTC128B.128 [R227+0x7900], [R4.64], !P5 ;  /* 0x0790000004e3bfae */ /* 0x000be2000e901d4c */
[----:B------:R-:W-:Y:S02]  /*0f20*/  ISETP.GE.AND P3, PT, R18, UR4, PT ;  /* 0x0000000412007c0c */ /* 0x000fe4000bf66270 */
[----:B------:R-:W-:Y:S01]  /*0f30*/  LEA.HI R18, R201, R202, RZ, 0x4 ;  /* 0x000000cac9127211 */ /* 0x000fe200078f20ff */
[----:B-1----:R-:W-:Y:S01]  /*0f40*/  IMAD.WIDE.U32 R2, R22, c[0x0][0x1e0], R12 ;  /* 0x0000780016027a25 */ /* 0x002fe200078e000c */
[----:B--2---:R-:W-:-:S03]  /*0f50*/  IADD3 R0, R8, 0x70, RZ ;  /* 0x0000007008007810 */ /* 0x004fc60007ffe0ff */
[----:B------:R-:W-:-:S06]  /*0f60*/  IMAD.IADD R3, R3, 0x1, R6 ;  /* 0x0000000103037824 */ /* 0x000fcc00078e0206 */
[----:B----4-:R-:W-:Y:S02]  /*0f70*/  @!P3 LEA R8, P0, R12, R9, 0x1 ;  /* 0x000000090c08b211 */ /* 0x010fe400078008ff */
[----:B------:R-:W-:Y:S01]  /*0f80*/  ISETP.GE.AND P1, PT, R0, UR4, PT ;  /* 0x0000000400007c0c */ /* 0x000fe2000bf26270 */
[----:B------:R-:W-:Y:S01]  /*0f90*/  IMAD R0, R43, c[0x0][0x1e8], RZ ;  /* 0x00007a002b007a24 */ /* 0x000fe200078e02ff */
[----:B------:R-:W-:Y:S01]  /*0fa0*/  @!P3 LEA.HI.X R9, R12, R14, R13, 0x1, P0 ;  /* 0x0000000e0c09b211 */ /* 0x000fe200000f0c0d */
[----:B------:R-:W-:Y:S01]  /*0fb0*/  IMAD.WIDE.U32 R2, R42, c[0x0][0x1e8], R2 ;  /* 0x00007a002a027a25 */ /* 0x000fe200078e0002 */
[----:B------:R-:W-:Y:S01]  /*0fc0*/  @!P6 LEA R6, P0, R12, R7, 0x1 ;  /* 0x000000070c06e211 */ /* 0x000fe200078008ff */
[----:B------:R-:W-:Y:S02]  /*0fd0*/  ULDC.64 UR4, c[0x0][0x208] ;  /* 0x0000820000047ab9 */ /* 0x000fe40000000a00 */
[----:B------:R-:W-:Y:S01]  /*0fe0*/  IMAD R0, R42, c[0x0][0x1ec], R0 ;  /* 0x00007b002a007a24 */ /* 0x000fe200078e0200 */
[C-C-:B-----5:R-:W-:Y:S01]  /*0ff0*/  @!P6 LEA.HI.X R7, R12.reuse, R16, R13.reuse, 0x1, P0 ;  /* 0x000000100c07e211 */ /* 0x160fe200000f0c0d */
[----:B------:R1:W-:Y:S01]  /*1000*/  @!P3 LDGSTS.E.BYPASS.LTC128B.128 [R227+0x8100], [R8.64], !P5 ;  /* 0x0810000008e3bfae */ /* 0x0003e2000e901d4c */
[C---:B------:R-:W-:Y:S01]  /*1010*/  @!P4 LEA R4, P0, R12.reuse, R15, 0x1 ;  /* 0x0000000f0c04c211 */ /* 0x040fe200078008ff */
[----:B------:R-:W-:Y:S01]  /*1020*/  IMAD.IADD R3, R3, 0x1, R0 ;  /* 0x0000000103037824 */ /* 0x000fe200078e0200 */
[----:B------:R-:W-:Y:S01]  /*1030*/  USHF.L.U32 UR10, UR4, 0x5, URZ ;  /* 0x00000005040a7899 */ /* 0x000fe2000800063f */
[----:B------:R-:W-:Y:S01]  /*1040*/  IMAD.MOV.U32 R0, RZ, RZ, 0x60 ;  /* 0x00000060ff007424 */ /* 0x000fe200078e00ff */
[C-C-:B------:R-:W-:Y:S01]  /*1050*/  @!P4 LEA.HI.X R5, R12.reuse, R17, R13.reuse, 0x1, P0 ;  /* 0x000000110c05c211 */ /* 0x140fe200000f0c0d */
[----:B------:R2:W-:Y:S01]  /*1060*/  @!P6 LDGSTS.E.BYPASS.LTC128B.128 [R227+0x8900], [R6.64], !P5 ;  /* 0x0890000006e3efae */ /* 0x0005e2000e901d4c */
[----:B------:R-:W-:Y:S01]  /*1070*/  @!P1 LEA R10, P0, R12, R10, 0x1 ;  /* 0x0000000a0c0a9211 */ /* 0x000fe200078008ff */
[----:B------:R-:W-:Y:S01]  /*1080*/  IMAD R20, R242, -0x60, R0 ;  /* 0xffffffa0f2147824 */ /* 0x000fe200078e0200 */
[C---:B------:R-:W-:Y:S01]  /*1090*/  ISETP.GE.AND P6, PT, R12.reuse, c[0x0][0x1d4], PT ;  /* 0x000075000c007a0c */ /* 0x040fe20003fc6270 */
[----:B------:R4:W-:Y:S01]  /*10a0*/  @!P4 LDGSTS.E.BYPASS.LTC128B.128 [R227+0x9100], [R4.64], !P5 ;  /* 0x0910000004e3cfae */ /* 0x0009e2000e901d4c */
[----:B------:R-:W-:Y:S01]  /*10b0*/  @!P1 LEA.HI.X R11, R12, R11, R13, 0x1, P0 ;  /* 0x0000000b0c0b9211 */ /* 0x000fe200000f0c0d */
[----:B------:R-:W-:Y:S01]  /*10c0*/  IMAD.WIDE.U32 R206, R0, c[0x0][0x1e0], RZ ;  /* 0x0000780000ce7a25 */ /* 0x000fe200078e00ff */
[----:B------:R-:W-:Y:S01]  /*10d0*/  IADD3 R44, R20, c[0x0][0x1d0], -R22 ;  /* 0x00007400142c7a10 */ /* 0x000fe20007ffe816 */
[----:B------:R-:W-:-:S02]  /*10e0*/  USHF.L.U64.HI UR9, UR4, UR9, UR5 ;  /* 0x0000000904097299 */ /* 0x000fc40008010205 */
[----:B------:R5:W-:Y:S01]  /*10f0*/  @!P1 LDGSTS.E.BYPASS.LTC128B.128 [R227+0x9900], [R10.64], !P5 ;  /* 0x099000000ae39fae */ /* 0x000be2000e901d4c */
[C---:B------:R-:W-:Y:S02]  /*1100*/  ISETP.GE.AND P0, PT, R44.reuse, 0x1, PT ;  /* 0x000000012c00780c */ /* 0x040fe40003f06270 */
[C---:B------:R-:W-:Y:S01]  /*1110*/  ISETP.GE.AND P4, PT, R44.reuse, 0x11, PT ;  /* 0x000000112c00780c */ /* 0x040fe20003f86270 */
[----:B------:R-:W0:Y:S04]  /*1120*/  LDGDEPBAR ;  /* 0x00000000000079af */ /* 0x000e280000000000 */
[----:B------:R-:W-:Y:S01]  /*1130*/  BAR.SYNC.DEFER_BLOCKING 0x0 ;  /* 0x0000000000007b1d */ /* 0x000fe20000010000 */
[----:B------:R-:W-:Y:S01]  /*1140*/  ISETP.GE.AND P3, PT, R44, 0x21, PT ;  /* 0x000000212c00780c */ /* 0x000fe20003f66270 */
[----:B-1----:R-:W-:-:S04]  /*1150*/  IMAD.WIDE.U32 R8, R203, 0x20, RZ ;  /* 0x00000020cb087825 */ /* 0x002fc800078e00ff */
[----:B----4-:R-:W-:-:S04]  /*1160*/  IMAD R4, R0, c[0x0][0x1e4], RZ ;  /* 0x0000790000047a24 */ /* 0x010fc800078e02ff */
[----:B------:R-:W-:Y:S02]  /*1170*/  IMAD.IADD R200, R207, 0x1, R4 ;  /* 0x00000001cfc87824 */ /* 0x000fe400078e0204 */
[----:B-----5:R-:W-:Y:S01]  /*1180*/  IMAD.SHL.U32 R10, R204, 0x20, RZ ;  /* 0x00000020cc0a7824 */ /* 0x020fe200078e00ff */
[----:B---3--:R-:W-:Y:S01]  /*1190*/  @P2 SHF.R.S32.HI R15, RZ, 0x1f, R19 ;  /* 0x0000001fff0f2819 */ /* 0x008fe20000011413 */
[----:B------:R-:W-:Y:S02]  /*11a0*/  @!P2 IMAD.MOV.U32 R15, RZ, RZ, R21 ;  /* 0x000000ffff0fa224 */ /* 0x000fe400078e0015 */
[----:B------:R-:W-:Y:S02]  /*11b0*/  @P2 IMAD.MOV.U32 R14, RZ, RZ, R19 ;  /* 0x000000ffff0e2224 */ /* 0x000fe400078e0013 */
[----:B------:R-:W-:Y:S01]  /*11c0*/  @!P2 IMAD.MOV.U32 R14, RZ, RZ, R28 ;  /* 0x000000ffff0ea224 */ /* 0x000fe200078e001c */
[----:B------:R-:W-:Y:S01]  /*11d0*/  ISETP.GE.AND P2, PT, R44, 0x31, PT ;  /* 0x000000312c00780c */ /* 0x000fe20003f46270 */
[----:B------:R-:W-:-:S02]  /*11e0*/  IMAD R0, R15, c[0x0][0x1f0], RZ ;  /* 0x00007c000f007a24 */ /* 0x000fc400078e02ff */
[----:B------:R-:W-:-:S04]  /*11f0*/  IMAD.WIDE.U32 R24, R14, c[0x0][0x1f0], R2 ;  /* 0x00007c000e187a25 */ /* 0x000fc800078e0002 */
[----:B------:R-:W-:Y:S01]  /*1200*/  IMAD R4, R14, c[0x0][0x1f4], R0 ;  /* 0x00007d000e047a24 */ /* 0x000fe200078e0200 */
[----:B------:R-:W-:Y:S01]  /*1210*/  STL.64 [R1+0x28], R24 ;  /* 0x0000281801007387 */ /* 0x000fe20000100a00 */
[----:B------:R-:W-:Y:S02]  /*1220*/  IMAD R0, R200, R197, RZ ;  /* 0x000000c5c8007224 */ /* 0x000fe400078e02ff */
[----:B------:R-:W-:Y:S02]  /*1230*/  IMAD.IADD R211, R25, 0x1, R4 ;  /* 0x0000000119d37824 */ /* 0x000fe400078e0204 */
[----:B------:R-:W-:Y:S02]  /*1240*/  IMAD.MOV.U32 R210, RZ, RZ, R24 ;  /* 0x000000ffffd27224 */ /* 0x000fe400078e0018 */
[-C--:B------:R-:W-:Y:S02]  /*1250*/  IMAD R0, R40, R206.reuse, R0 ;  /* 0x000000ce28007224 */ /* 0x080fe400078e0200 */
[----:B------:R-:W-:Y:S01]  /*1260*/  IMAD.WIDE.U32 R2, R197, R206, R210 ;  /* 0x000000cec5027225 */ /* 0x000fe200078e00d2 */
[----:B------:R-:W-:Y:S03]  /*1270*/  STL.64 [R1+0x20], R210 ;  /* 0x000020d201007387 */ /* 0x000fe60000100a00 */
[----:B------:R-:W-:Y:S01]  /*1280*/  IMAD.IADD R3, R3, 0x1, R0 ;  /* 0x0000000103037824 */ /* 0x000fe200078e0200 */
[----:B------:R-:W-:-:S02]  /*1290*/  @P0 LEA R4, P1, R2, c[0x0][0x1c8], 0x1 ;  /* 0x0000720002040a11 */ /* 0x000fc400078208ff */
[C---:B------:R-:W-:Y:S02]  /*12a0*/  @P4 LEA R0, P5, R203.reuse, R2, 0x4 ;  /* 0x00000002cb004211 */ /* 0x040fe400078a20ff */
[C---:B------:R-:W-:Y:S02]  /*12b0*/  @P0 LEA.HI.X R5, R2.reuse, c[0x0][0x1cc], R3, 0x1, P1 ;  /* 0x0000730002050a11 */ /* 0x040fe400008f0c03 */
[----:B--2---:R-:W-:Y:S02]  /*12c0*/  @P3 IADD3 R6, P1, R2, R8, RZ ;  /* 0x0000000802063210 */ /* 0x004fe40007f3e0ff */
[----:B------:R-:W-:Y:S01]  /*12d0*/  @P4 LEA.HI.X R7, R203, R3, R204, 0x4, P5 ;  /* 0x00000003cb074211 */ /* 0x000fe200028f24cc */
[----:B------:R-:W-:Y:S01]  /*12e0*/  @!PT LDS RZ, [RZ] ;  /* 0x00000000fffff984 */ /* 0x000fe20000000800 */
[----:B------:R-:W-:Y:S01]  /*12f0*/  @!PT LDS RZ, [RZ] ;  /* 0x00000000fffff984 */ /* 0x000fe20000000800 */
[----:B------:R-:W-:Y:S01]  /*1300*/  @!PT LDS RZ, [RZ] ;  /* 0x00000000fffff984 */ /* 0x000fe20000000800 */
[----:B------:R1:W-:Y:S01]  /*1310*/  @P0 LDGSTS.E.BYPASS.LTC128B.128 [R227+0x3100], [R4.64], !P6 ;  /* 0x0310000004e30fae */ /* 0x0003e2000f101d4c */
[----:B------:R-:W-:Y:S02]  /*1320*/  @P4 LEA R16, P5, R0, c[0x0][0x1c8], 0x1 ;  /* 0x0000720000104a11 */ /* 0x000fe400078a08ff */
[----:B------:R-:W-:-:S02]  /*1330*/  @P3 IADD3.X R8, R3, R9, R10, P1, !PT ;  /* 0x0000000903083210 */ /* 0x000fc40000ffe40a */
[----:B------:R-:W-:Y:S02]  /*1340*/  ISETP.GE.AND P1, PT, R44, 0x41, PT ;  /* 0x000000412c00780c */ /* 0x000fe40003f26270 */
[----:B------:R-:W-:Y:S01]  /*1350*/  @P4 LEA.HI.X R17, R0, c[0x0][0x1cc], R7, 0x1, P5 ;  /* 0x0000730000114a11 */ /* 0x000fe200028f0c07 */
[----:B------:R-:W-:Y:S01]  /*1360*/  @P2 IMAD R7, R204, 0x30, RZ ;  /* 0x00000030cc072824 */ /* 0x000fe200078e02ff */
[----:B------:R-:W-:Y:S02]  /*1370*/  @P3 LEA R10, P5, R6, c[0x0][0x1c8], 0x1 ;  /* 0x00007200060a3a11 */ /* 0x000fe400078a08ff */
[----:B------:R-:W-:Y:S01]  /*1380*/  ISETP.GE.AND P0, PT, R44, 0x51, PT ;  /* 0x000000512c00780c */ /* 0x000fe20003f06270 */
[----:B------:R2:W-:Y:S01]  /*1390*/  @P4 LDGSTS.E.BYPASS.LTC128B.128 [R227+0x3900], [R16.64], !P6 ;  /* 0x0390000010e34fae */ /* 0x0005e2000f101d4c */
[----:B------:R-:W-:Y:S02]  /*13a0*/  @P3 LEA.HI.X R11, R6, c[0x0][0x1cc], R8, 0x1, P5 ;  /* 0x00007300060b3a11 */ /* 0x000fe400028f0c08 */
[----:B------:R-:W-:-:S03]  /*13b0*/  LOP3.LUT R0, R18, 0xfffffff0, RZ, 0xc0, !PT ;  /* 0xfffffff012007812 */ /* 0x000fc600078ec0ff */
[----:B------:R3:W-:Y:S02]  /*13c0*/  @P3 LDGSTS.E.BYPASS.LTC128B.128 [R227+0x4100], [R10.64], !P6 ;  /* 0x041000000ae33fae */ /* 0x0007e4000f101d4c */
[----:B------:R-:W-:-:S04]  /*13d0*/  IMAD.IADD R0, R202, 0x1, -R0 ;  /* 0x00000001ca007824 */ /* 0x000fc800078e0a00 */
[----:B------:R-:W-:Y:S01]  /*13e0*/  @P0 IMAD R23, R204, 0x50, RZ ;  /* 0x00000050cc170824 */ /* 0x000fe200078e02ff */
[----:B------:R-:W-:Y:S01]  /*13f0*/  SHF.R.S32.HI R21, RZ, 0x1f, R0 ;  /* 0x0000001fff157819 */ /* 0x000fe20000011400 */
[----:B-1----:R-:W-:-:S03]  /*1400*/  @P2 IMAD.WIDE.U32 R4, R203, 0x30, R2 ;  /* 0x00000030cb042825 */ /* 0x002fc600078e0002 */
[----:B------:R-:W-:Y:S01]  /*1410*/  LEA.HI R21, R21, R0, RZ, 0x3 ;  /* 0x0000000015157211 */ /* 0x000fe200078f18ff */
[----:B------:R-:W-:Y:S01]  /*1420*/  @P2 IMAD.IADD R6, R5, 0x1, R7 ;  /* 0x0000000105062824 */ /* 0x000fe200078e0207 */
[C---:B------:R-:W-:Y:S02]  /*1430*/  @P2 LEA R8, P5, R4.reuse, c[0x0][0x1c8], 0x1 ;  /* 0x0000720004082a11 */ /* 0x040fe400078a08ff */
[----:B------:R-:W-:Y:S02]  /*1440*/  SHF.R.S32.HI R5, RZ, 0x4, R18 ;  /* 0x00000004ff057819 */ /* 0x000fe40000011412 */
[----:B------:R-:W-:Y:S02]  /*1450*/  @P2 LEA.HI.X R9, R4, c[0x0][0x1cc], R6, 0x1, P5 ;  /* 0x0000730004092a11 */ /* 0x000fe400028f0c06 */
[C---:B------:R-:W-:Y:S02]  /*1460*/  @P1 LEA R4, P5, R203.reuse, R2, 0x6 ;  /* 0x00000002cb041211 */ /* 0x040fe400078a30ff */
[----:B------:R-:W-:Y:S01]  /*1470*/  LEA.HI R18, R18, R5, RZ, 0x1 ;  /* 0x0000000512127211 */ /* 0x000fe200078f08ff */
[----:B------:R3:W-:Y:S01]  /*1480*/  @P2 LDGSTS.E.BYPASS.LTC128B.128 [R227+0x4900], [R8.64], !P6 ;  /* 0x0490000008e32fae */ /* 0x0007e2000f101d4c */
[C---:B------:R-:W-:Y:S01]  /*1490*/  @P1 LEA.HI.X R7, R203.reuse, R3, R204, 0x6, P5 ;  /* 0x00000003cb071211 */ /* 0x040fe200028f34cc */
[----:B------:R-:W-:Y:S01]  /*14a0*/  @P0 IMAD.WIDE.U32 R2, R203, 0x50, R2 ;  /* 0x00000050cb020825 */ /* 0x000fe200078e0002 */
[----:B------:R-:W-:-:S02]  /*14b0*/  @P1 LEA R6, P5, R4, c[0x0][0x1c8], 0x1 ;  /* 0x0000720004061a11 */ /* 0x000fc400078a08ff */
[----:B------:R-:W-:Y:S01]  /*14c0*/  LOP3.LUT R18, R18, 0xfffffffe, RZ, 0xc0, !PT ;  /* 0xfffffffe12127812 */ /* 0x000fe200078ec0ff */
[----:B------:R-:W-:Y:S01]  /*14d0*/  @P0 IMAD.IADD R3, R3, 0x1, R23 ;  /* 0x0000000103030824 */ /* 0x000fe200078e0217 */
[----:B------:R-:W-:Y:S02]  /*14e0*/  @P1 LEA.HI.X R7, R4, c[0x0][0x1cc], R7, 0x1, P5 ;  /* 0x0000730004071a11 */ /* 0x000fe400028f0c07 */
[C---:B------:R-:W-:Y:S01]  /*14f0*/  @P0 LEA R4, P5, R2.reuse, c[0x0][0x1c8], 0x1 ;  /* 0x0000720002040a11 */ /* 0x040fe200078a08ff */
[----:B------:R-:W-:Y:S01]  /*1500*/  IMAD.IADD R18, R5, 0x1, -R18 ;  /* 0x0000000105127824 */ /* 0x000fe200078e0a12 */
[----:B------:R-:W-:Y:S01]  /*1510*/  LOP3.LUT R19, R21, 0xfffffff8, RZ, 0xc0, !PT ;  /* 0xfffffff815137812 */ /* 0x000fe200078ec0ff */
[----:B------:R1:W-:Y:S01]  /*1520*/  @P1 LDGSTS.E.BYPASS.LTC128B.128 [R227+0x5100], [R6.64], !P6 ;  /* 0x0510000006e31fae */ /* 0x0003e2000f101d4c */
[----:B------:R-:W-:Y:S01]  /*1530*/  @P0 LEA.HI.X R5, R2, c[0x0][0x1cc], R3, 0x1, P5 ;  /* 0x0000730002050a11 */ /* 0x000fe200028f0c03 */
[----:B------:R-:W-:Y:S02]  /*1540*/  IMAD.SHL.U32 R3, R18, 0x8, RZ ;  /* 0x0000000812037824 */ /* 0x000fe400078e00ff */
[----:B------:R-:W-:-:S02]  /*1550*/  IMAD.IADD R23, R0, 0x1, -R19 ;  /* 0x0000000100177824 */ /* 0x000fc400078e0a13 */
[----:B------:R4:W-:Y:S01]  /*1560*/  @P0 LDGSTS.E.BYPASS.LTC128B.128 [R227+0x5900], [R4.64], !P6 ;  /* 0x0590000004e30fae */ /* 0x0009e2000f101d4c */
[C---:B------:R-:W-:Y:S01]  /*1570*/  IMAD.SHL.U32 R0, R45.reuse, 0x40, RZ ;  /* 0x000000402d007824 */ /* 0x040fe200078e00ff */
[----:B------:R-:W-:Y:S01]  /*1580*/  LOP3.LUT P0, RZ, R45, 0x2, RZ, 0xc0, !PT ;  /* 0x000000022dff7812 */ /* 0x000fe2000780c0ff */
[C---:B------:R-:W-:Y:S01]  /*1590*/  IMAD.SHL.U32 R2, R23.reuse, 0x40, RZ ;  /* 0x0000004017027824 */ /* 0x040fe200078e00ff */
[----:B------:R-:W0:Y:S02]  /*15a0*/  LDGDEPBAR ;  /* 0x00000000000079af */ /* 0x000e240000000000 */
[----:B------:R-:W-:Y:S02]  /*15b0*/  LOP3.LUT R0, R0, 0x1c0, RZ, 0xc0, !PT ;  /* 0x000001c000007812 */ /* 0x000fe400078ec0ff */
[----:B------:R-:W-:Y:S02]  /*15c0*/  LOP3.LUT R2, R2, 0x1c0, RZ, 0xc0, !PT ;  /* 0x000001c002027812 */ /* 0x000fe400078ec0ff */
[----:B------:R-:W-:-:S02]  /*15d0*/  R2P PR, R23, 0x6 ;  /* 0x0000000617007804 */ /* 0x000fc40000000000 */
[----:B------:R-:W-:Y:S02]  /*15e0*/  LOP3.LUT R3, R2, 0x8, R3, 0xf8, !PT ;  /* 0x0000000802037812 */ /* 0x000fe400078ef803 */
[----:B------:R-:W-:Y:S01]  /*15f0*/  SHF.R.U32.HI R2, RZ, 0x3, R2 ;  /* 0x00000003ff027819 */ /* 0x000fe20000011602 */
[----:B----4-:R-:W-:Y:S01]  /*1600*/  IMAD.SHL.U32 R4, R22, 0x8, RZ ;  /* 0x0000000816047824 */ /* 0x010fe200078e00ff */
[----:B------:R-:W-:-:S04]  /*1610*/  DEPBAR.LE SB0, 0x1 ;  /* 0x000080400000791a */ /* 0x000fc80000000000 */
[----:B------:R-:W-:-:S04]  /*1620*/  DEPBAR.LE SB0, 0x0 ;  /* 0x000080000000791a */ /* 0x000fc80000000000 */
[----:B------:R-:W-:Y:S01]  /*1630*/  IMAD.SHL.U32 R5, R21, 0x40, RZ ;  /* 0x0000004015057824 */ /* 0x000fe200078e00ff */
[----:B------:R-:W-:Y:S02]  /*1640*/  LOP3.LUT R4, R0, 0x8, R4, 0xf8, !PT ;  /* 0x0000000800047812 */ /* 0x000fe400078ef804 */
[----:B------:R-:W-:Y:S02]  /*1650*/  SHF.R.U32.HI R0, RZ, 0x3, R0 ;  /* 0x00000003ff007819 */ /* 0x000fe40000011600 */
[----:B------:R-:W-:Y:S02]  /*1660*/  LOP3.LUT R196, R5, 0xfffffe00, RZ, 0xc0, !PT ;  /* 0xfffffe0005c47812 */ /* 0x000fe400078ec0ff */
[----:B------:R-:W-:Y:S02]  /*1670*/  LOP3.LUT R0, R4, R0, RZ, 0x3c, !PT ;  /* 0x0000000004007212 */ /* 0x000fe400078e3cff */
[----:B------:R-:W-:Y:S01]  /*1680*/  LOP3.LUT R21, R3, R2, RZ, 0x3c, !PT ;  /* 0x0000000203157212 */ /* 0x000fe200078e3cff */
[----:B------:R-:W-:-:S02]  /*1690*/  IMAD R2, R198, 0x400, R196 ;  /* 0x00000400c6027824 */ /* 0x000fc400078e02c4 */
[----:B------:R-:W-:Y:S02]  /*16a0*/  IMAD R0, R18, 0x200, R0 ;  /* 0x0000020012007824 */ /* 0x000fe400078e0200 */
[----:B------:R-:W-:Y:S02]  /*16b0*/  IMAD.IADD R2, R21, 0x1, R2 ;  /* 0x0000000115027824 */ /* 0x000fe400078e0202 */
[----:B------:R-:W-:Y:S01]  /*16c0*/  IMAD.SHL.U32 R208, R0, 0x2, RZ ;  /* 0x0000000200d07824 */ /* 0x000fe200078e00ff */
[----:B------:R-:W-:Y:S01]  /*16d0*/  BAR.SYNC.DEFER_BLOCKING 0x0 ;  /* 0x0000000000007b1d */ /* 0x000fe20000010000 */
[----:B------:R-:W-:Y:S02]  /*16e0*/  IMAD.SHL.U32 R215, R2, 0x2, RZ ;  /* 0x0000000202d77824 */ /* 0x000fe400078e00ff */
[----:B------:R-:W-:Y:S01]  /*16f0*/  IMAD R0, R41, c[0x0][0x208], RZ ;  /* 0x0000820029007a24 */ /* 0x000fe200078e02ff */
[----:B------:R-:W-:Y:S01]  /*1700*/  IADD3 R219, R208, 0x3120, RZ ;  /* 0x00003120d0db7810 */ /* 0x000fe20007ffe0ff */
[----:B------:R-:W-:-:S04]  /*1710*/  IMAD.WIDE.U32 R2, R22, c[0x0][0x208], R12 ;  /* 0x0000820016027a25 */ /* 0x000fc800078e000c */
[----:B------:R-:W-:-:S04]  /*1720*/  IMAD R0, R22, c[0x0][0x20c], R0 ;  /* 0x0000830016007a24 */ /* 0x000fc800078e0200 */
[----:B------:R-:W-:Y:S02]  /*1730*/  IMAD.IADD R3, R3, 0x1, R0 ;  /* 0x0000000103037824 */ /* 0x000fe400078e0200 */
[----:B------:R-:W-:-:S04]  /*1740*/  IMAD R0, R43, c[0x0][0x210], RZ ;  /* 0x000084002b007a24 */ /* 0x000fc800078e02ff */
[C---:B------:R-:W-:Y:S01]  /*1750*/  IMAD R0, R42.reuse, c[0x0][0x214], R0 ;  /* 0x000085002a007a24 */ /* 0x040fe200078e0200 */
[----:B---3--:R-:W-:Y:S04]  /*1760*/  LDSM.16.M88.4 R8, [R215+0x6100] ;  /* 0x00610000d708783b */ /* 0x008fe80000000200 */
[----:B-1----:R-:W-:Y:S04]  /*1770*/  LDSM.16.M88.4 R4, [R215+0x8100] ;  /* 0x00810000d704783b */ /* 0x002fe80000000200 */
[----:B------:R-:W1:Y:S04]  /*1780*/  LDSM.16.M88.4 R24, [R208+0x3900] ;  /* 0x00390000d018783b */ /* 0x000e680000000200 */
[----:B--2---:R-:W2:Y:S04]  /*1790*/  LDSM.16.M88.4 R16, [R208+0x4100] ;  /* 0x00410000d010783b */ /* 0x004ea80000000200 */
[----:B------:R-:W3:Y:S04]  /*17a0*/  LDSM.16.M88.4 R28, [R208+0x3100] ;  /* 0x00310000d01c783b */ /* 0x000ee80000000200 */
[----:B------:R-:W4:Y:S04]  /*17b0*/  LDSM.16.M88.4 R32, [R208+0x4900] ;  /* 0x00490000d020783b */ /* 0x000f280000000200 */
[----:B------:R-:W5:Y:S01]  /*17c0*/  LDSM.16.M88.4 R36, [R208+0x5100] ;  /* 0x00510000d024783b */ /* 0x000f620000000200 */
[-C--:B-1----:R-:W-:Y:S08]  /*17d0*/  HMMA.16816.F32 R176, R8, R24.reuse, RZ ;  /* 0x0000001808b0723c */ /* 0x082ff000000018ff */
[C---:B------:R-:W-:Y:S08]  /*17e0*/  HMMA.16816.F32 R80, R4.reuse, R24, RZ ;  /* 0x000000180450723c */ /* 0x040ff000000018ff */
[-C--:B------:R-:W-:Y:S08]  /*17f0*/  HMMA.16816.F32 R96, R4, R26.reuse, RZ ;  /* 0x0000001a0460723c */ /* 0x080ff000000018ff */
[C---:B------:R-:W-:Y:S01]  /*1800*/  HMMA.16816.F32 R148, R8.reuse, R26, RZ ;  /* 0x0000001a0894723c */ /* 0x040fe200000018ff */
[----:B------:R-:W1:Y:S07]  /*1810*/  LDSM.16.M88.4 R24, [R208+0x5900] ;  /* 0x00590000d018783b */ /* 0x000e6e0000000200 */
[-C--:B--2---:R-:W-:Y:S08]  /*1820*/  HMMA.16816.F32 R180, R8, R16.reuse, RZ ;  /* 0x0000001008b4723c */ /* 0x084ff000000018ff */
[C---:B------:R-:W-:Y:S07]  /*1830*/  HMMA.16816.F32 R56, R4.reuse, R16, RZ ;  /* 0x000000100438723c */ /* 0x040fee00000018ff */
[----:B------:R-:W-:Y:S01]  /*1840*/  IMAD.WIDE.U32 R16, R42, c[0x0][0x210], R2 ;  /* 0x000084002a107a25 */ /* 0x000fe200078e0002 */
[----:B------:R-:W-:Y:S01]  /*1850*/  IADD3 R3, R208, 0x3100, RZ ;  /* 0x00003100d0037810 */ /* 0x000fe20007ffe0ff */
[----:B------:R-:W-:Y:S02]  /*1860*/  HMMA.16816.F32 R92, R4, R18, RZ ;  /* 0x00000012045c723c */ /* 0x000fe400000018ff */
[----:B------:R-:W-:Y:S01]  /*1870*/  IMAD.IADD R17, R17, 0x1, R0 ;  /* 0x0000000111117824 */ /* 0x000fe200078e0200 */
[----:B------:R-:W-:Y:S01]  /*1880*/  @P0 IADD3 R219, R3, -0x20, RZ ;  /* 0xffffffe003db0810 */ /* 0x000fe20007ffe0ff */
[----:B------:R-:W-:-:S02]  /*1890*/  IMAD R0, R15, c[0x0][0x218], RZ ;  /* 0x000086000f007a24 */ /* 0x000fc400078e02ff */
[C---:B------:R-:W-:Y:S01]  /*18a0*/  IMAD.WIDE.U32 R72, R14.reuse, c[0x0][0x218], R16 ;  /* 0x000086000e487a25 */ /* 0x040fe200078e0010 */
[C---:B------:R-:W-:Y:S01]  /*18b0*/  IADD3 R224, R219.reuse, 0x800, RZ ;  /* 0x00000800dbe07810 */ /* 0x040fe20007ffe0ff */
[C---:B------:R-:W-:Y:S01]  /*18c0*/  HMMA.16816.F32 R140, R8.reuse, R18, RZ ;  /* 0x00000012088c723c */ /* 0x040fe200000018ff */
[----:B------:R-:W-:Y:S01]  /*18d0*/  LDSM.16.M88.4 R68, [R219] ;  /* 0x00000000db44783b */ /* 0x000fe20000000200 */
[----:B------:R-:W-:Y:S01]  /*18e0*/  IMAD R3, R14, c[0x0][0x21c], R0 ;  /* 0x000087000e037a24 */ /* 0x000fe200078e0200 */
[----:B------:R-:W-:Y:S01]  /*18f0*/  IADD3 R223, R219, 0x1000, RZ ;  /* 0x00001000dbdf7810 */ /* 0x000fe20007ffe0ff */
[----:B------:R-:W-:Y:S01]  /*1900*/  IMAD R0, R40, c[0x0][0x208], RZ ;  /* 0x0000820028007a24 */ /* 0x000fe200078e02ff */
[----:B------:R-:W-:Y:S01]  /*1910*/  LDSM.16.M88.4 R48, [R219+0x800] ;  /* 0x00080000db30783b */ /* 0x000fe20000000200 */
[----:B------:R-:W-:Y:S01]  /*1920*/  IMAD.WIDE.U32 R14, R197, c[0x0][0x208], RZ ;  /* 0x00008200c50e7a25 */ /* 0x000fe200078e00ff */
[----:B------:R-:W-:Y:S01]  /*1930*/  IADD3 R222, R219, 0x1800, RZ ;  /* 0x00001800dbde7810 */ /* 0x000fe20007ffe0ff */
[C---:B---3--:R-:W-:Y:S01]  /*1940*/  HMMA.16816.F32 R144, R8.reuse, R28, RZ ;  /* 0x0000001c0890723c */ /* 0x048fe200000018ff */
[----:B------:R-:W-:Y:S01]  /*1950*/  LDSM.16.M88.4 R40, [R219+0x1000] ;  /* 0x00100000db28783b */ /* 0x000fe20000000200 */
[----:B------:R-:W-:Y:S01]  /*1960*/  IMAD R0, R197, c[0x0][0x20c], R0 ;  /* 0x00008300c5007a24 */ /* 0x000fe200078e0200 */
[----:B------:R-:W-:Y:S01]  /*1970*/  IADD3 R221, R219, 0x2000, RZ ;  /* 0x00002000dbdd7810 */ /* 0x000fe20007ffe0ff */
[----:B------:R-:W-:Y:S01]  /*1980*/  IMAD.IADD R47, R73, 0x1, R3 ;  /* 0x00000001492f7824 */ /* 0x000fe200078e0203 */
[----:B------:R-:W-:Y:S01]  /*1990*/  STL.64 [R1+0x38], R72 ;  /* 0x0000384801007387 */ /* 0x000fe20000100a00 */
[----:B------:R-:W-:Y:S01]  /*19a0*/  IMAD.IADD R0, R15, 0x1, R0 ;  /* 0x000000010f007824 */ /* 0x000fe200078e0200 */
[----:B------:R-:W-:Y:S01]  /*19b0*/  IADD3 R220, R219, 0x2800, RZ ;  /* 0x00002800dbdc7810 */ /* 0x000fe20007ffe0ff */
[----:B------:R-:W-:Y:S01]  /*19c0*/  IMAD.MOV.U32 R46, RZ, RZ, R72 ;  /* 0x000000ffff2e7224 */ /* 0x000fe200078e0048 */
[----:B------:R-:W-:Y:S01]  /*19d0*/  HMMA.16816.F32 R156, R8, R30, RZ ;  /* 0x0000001e089c723c */ /* 0x000fe200000018ff */
[----:B------:R-:W-:-:S02]  /*19e0*/  IMAD R0, R0, 0x60, RZ ;  /* 0x0000006000007824 */ /* 0x000fc400078e02ff */
[----:B------:R-:W-:Y:S01]  /*19f0*/  IMAD.WIDE.U32 R14, R14, 0x60, R46 ;  /* 0x000000600e0e7825 */ /* 0x000fe200078e002e */
[----:B------:R-:W-:Y:S03]  /*1a00*/  STL.64 [R1+0x30], R46 ;  /* 0x0000302e01007387 */ /* 0x000fe60000100a00 */
[----:B------:R-:W-:Y:S01]  /*1a10*/  IMAD.MOV.U32 R2, RZ, RZ, 0x10 ;  /* 0x00000010ff027424 */ /* 0x000fe200078e00ff */
[----:B------:R-:W-:Y:S01]  /*1a20*/  LEA R22, P0, R14, c[0x0][0x1f8], 0x1 ;  /* 0x00007e000e167a11 */ /* 0x000fe200078008ff */
[----:B------:R-:W-:Y:S01]  /*1a30*/  IMAD.IADD R0, R15, 0x1, R0 ;  /* 0x000000010f007824 */ /* 0x000fe200078e0200 */
[----:B----4-:R-:W-:Y:S01]  /*1a40*/  HMMA.16816.F32 R132, R8, R32, RZ ;  /* 0x000000200884723c */ /* 0x010fe200000018ff */
[----:B------:R-:W-:Y:S01]  /*1a50*/  IMAD.MOV.U32 R3, RZ, RZ, 0x20 ;  /* 0x00000020ff037424 */ /* 0x000fe200078e00ff */
[----:B------:R-:W-:Y:S02]  /*1a60*/  SEL R2, R2, 0xfffffff0, !P1 ;  /* 0xfffffff002027807 */ /* 0x000fe40004800000 */
[----:B------:R-:W-:-:S02]  /*1a70*/  LEA.HI.X R23, R14, c[0x0][0x1fc], R0, 0x1, P0 ;  /* 0x00007f000e177a11 */ /* 0x000fc400000f0c00 */
[----:B------:R-:W-:Y:S01]  /*1a80*/  ISETP.GE.AND P0, PT, R12, c[0x0][0x1d4], PT ;  /* 0x000075000c007a0c */ /* 0x000fe20003f06270 */
[----:B------:R-:W-:Y:S01]  /*1a90*/  IMAD R218, R2, 0x2, R215 ;  /* 0x0000000202da7824 */ /* 0x000fe200078e02d7 */
[----:B------:R-:W-:Y:S01]  /*1aa0*/  IADD3 R14, P1, R22, UR10, RZ ;  /* 0x0000000a160e7c10 */ /* 0x000fe2000ff3e0ff */
[C---:B------:R-:W-:Y:S01]  /*1ab0*/  HMMA.16816.F32 R168, R8.reuse, R34, RZ ;  /* 0x0000002208a8723c */ /* 0x040fe200000018ff */
[C---:B------:R-:W-:Y:S02]  /*1ac0*/  ISETP.LT.OR P4, PT, R44.reuse, 0x1, P0 ;  /* 0x000000012c00780c */ /* 0x040fe40000781670 */
[C---:B------:R-:W-:Y:S01]  /*1ad0*/  ISETP.LT.OR P3, PT, R44.reuse, 0x11, P0 ;  /* 0x000000112c00780c */ /* 0x040fe20000761670 */
[----:B------:R-:W2:Y:S01]  /*1ae0*/  LDSM.16.M88.4 R16, [R218+0x8100] ;  /* 0x00810000da10783b */ /* 0x000ea20000000200 */
[----:B------:R-:W-:Y:S02]  /*1af0*/  IADD3.X R15, R23, UR9, RZ, P1, !PT ;  /* 0x00000009170f7c10 */ /* 0x000fe40008ffe4ff */
[----:B------:R-:W-:Y:S01]  /*1b00*/  ISETP.LT.OR P5, PT, R44, 0x21, P0 ;  /* 0x000000212c00780c */ /* 0x000fe200007a1670 */
[----:B-----5:R-:W-:Y:S01]  /*1b10*/  HMMA.16816.F32 R128, R8, R36, RZ ;  /* 0x000000240880723c */ /* 0x020fe200000018ff */
[----:B------:R-:W-:-:S02]  /*1b20*/  SEL R3, R3, 0xffffffe0, !P2 ;  /* 0xffffffe003037807 */ /* 0x000fc40005000000 */
[----:B------:R-:W-:Y:S02]  /*1b30*/  P2R R0, PR, RZ, 0x20 ;  /* 0x00000020ff007803 */ /* 0x000fe40000000000 */
[----:B------:R-:W-:Y:S01]  /*1b40*/  ISETP.LT.OR P5, PT, R44, 0x31, P0 ;  /* 0x000000312c00780c */ /* 0x000fe200007a1670 */
[----:B------:R-:W-:Y:S02]  /*1b50*/  IMAD R216, R3, 0x2, R215 ;  /* 0x0000000203d87824 */ /* 0x000fe400078e02d7 */
[----:B------:R-:W-:Y:S02]  /*1b60*/  HMMA.16816.F32 R120, R8, R38, RZ ;  /* 0x000000260878723c */ /* 0x000fe400000018ff */
[----:B------:R-:W-:-:S06]  /*1b70*/  IMAD R217, R2, 0x2, R216 ;  /* 0x0000000202d97824 */ /* 0x000fcc00078e02d8 */
[C---:B-1----:R-:W-:Y:S08]  /*1b80*/  HMMA.16816.F32 R112, R8.reuse, R24, RZ ;  /* 0x000000180870723c */ /* 0x042ff000000018ff */
[----:B------:R-:W-:Y:S07]  /*1b90*/  HMMA.16816.F32 R104, R8, R26, RZ ;  /* 0x0000001a0868723c */ /* 0x000fee00000018ff */
[----:B------:R-:W-:Y:S01]  /*1ba0*/  IADD3 R10, P1, R14, UR10, RZ ;  /* 0x0000000a0e0a7c10 */ /* 0x000fe2000ff3e0ff */
[----:B------:R-:W-:Y:S03]  /*1bb0*/  HMMA.16816.F32 R52, R4, R28, RZ ;  /* 0x0000001c0434723c */ /* 0x000fe600000018ff */
[----:B------:R-:W-:-:S02]  /*1bc0*/  IADD3.X R11, R15, UR9, RZ, P1, !PT ;  /* 0x000000090f0b7c10 */ /* 0x000fc40008ffe4ff */
[----:B------:R-:W-:-:S03]  /*1bd0*/  IADD3 R8, P1, R10, UR10, RZ ;  /* 0x0000000a0a087c10 */ /* 0x000fc6000ff3e0ff */
[----:B------:R-:W-:Y:S01]  /*1be0*/  HMMA.16816.F32 R88, R4, R30, RZ ;  /* 0x0000001e0458723c */ /* 0x000fe200000018ff */
[----:B------:R-:W-:Y:S01]  /*1bf0*/  LDSM.16.M88.4 R28, [R219+0x2800] ;  /* 0x00280000db1c783b */ /* 0x000fe20000000200 */
[----:B------:R-:W-:Y:S02]  /*1c00*/  IADD3.X R9, R11, UR9, RZ, P1, !PT ;  /* 0x000000090b097c10 */ /* 0x000fe40008ffe4ff */
[----:B------:R-:W-:-:S04]  /*1c10*/  ISETP.LT.OR P1, PT, R44, 0x51, P0 ;  /* 0x000000512c00780c */ /* 0x000fc80000721670 */
[C---:B------:R-:W-:Y:S08]  /*1c20*/  HMMA.16816.F32 R64, R4.reuse, R32, RZ ;  /* 0x000000200440723c */ /* 0x040ff000000018ff */
[C---:B------:R-:W-:Y:S01]  /*1c30*/  HMMA.16816.F32 R124, R4.reuse, R34, RZ ;  /* 0x00000022047c723c */ /* 0x040fe200000018ff */
[----:B------:R-:W-:Y:S07]  /*1c40*/  LDSM.16.M88.4 R32, [R219+0x2000] ;  /* 0x00200000db20783b */ /* 0x000fee0000000200 */
[C---:B------:R-:W-:Y:S08]  /*1c50*/  HMMA.16816.F32 R60, R4.reuse, R36, RZ ;  /* 0x00000024043c723c */ /* 0x040ff000000018ff */
[C---:B------:R-:W-:Y:S01]  /*1c60*/  HMMA.16816.F32 R116, R4.reuse, R38, RZ ;  /* 0x000000260474723c */ /* 0x040fe200000018ff */
[----:B------:R-:W1:Y:S07]  /*1c70*/  LDSM.16.M88.4 R36, [R219+0x1800] ;  /* 0x00180000db24783b */ /* 0x000e6e0000000200 */
[C---:B------:R-:W-:Y:S08]  /*1c80*/  HMMA.16816.F32 R76, R4.reuse, R24, RZ ;  /* 0x00000018044c723c */ /* 0x040ff000000018ff */
[----:B------:R-:W-:Y:S01]  /*1c90*/  HMMA.16816.F32 R108, R4, R26, RZ ;  /* 0x0000001a046c723c */ /* 0x000fe200000018ff */
[----:B------:R-:W3:Y:S04]  /*1ca0*/  LDSM.16.M88.4 R4, [R218+0x6100] ;  /* 0x00610000da04783b */ /* 0x000ee80000000200 */
[----:B------:R-:W-:Y:S01]  /*1cb0*/  @!PT LDS RZ, [RZ] ;  /* 0x00000000fffff984 */ /* 0x000fe20000000800 */
[----:B------:R-:W-:Y:S01]  /*1cc0*/  @!PT LDS RZ, [RZ] ;  /* 0x00000000fffff984 */ /* 0x000fe20000000800 */
[----:B------:R-:W-:Y:S01]  /*1cd0*/  @!PT LDS RZ, [RZ] ;  /* 0x00000000fffff984 */ /* 0x000fe20000000800 */
[----:B------:R4:W-:Y:S01]  /*1ce0*/  LDGSTS.E.BYPASS.LTC128B.128 [R227+0x100], [R22.64], !P4 ;  /* 0x0010000016e37fae */ /* 0x0009e2000e101d4c */
[----:B------:R-:W-:-:S02]  /*1cf0*/  LOP3.LUT P4, RZ, R45, 0x4, RZ, 0xc0, !PT ;  /* 0x000000042dff7812 */ /* 0x000fc4000788c0ff */
[----:B--2---:R-:W-:Y:S01]  /*1d00*/  HMMA.16816.F32 R100, R16, R68, R52 ;  /* 0x000000441064723c */ /* 0x004fe20000001834 */
[----:B------:R1:W-:Y:S01]  /*1d10*/  LDGSTS.E.BYPASS.LTC128B.128 [R227+0x900], [R14.64], !P3 ;  /* 0x009000000ee37fae */ /* 0x0003e2000d901d4c */
[----:B------:R-:W-:Y:S02]  /*1d20*/  ISETP.LT.OR P3, PT, R44, 0x41, P0 ;  /* 0x000000412c00780c */ /* 0x000fe40000761670 */
[----:B------:R-:W-:Y:S01]  /*1d30*/  ISETP.NE.AND P0, PT, R0, RZ, PT ;  /* 0x000000ff0000720c */ /* 0x000fe20003f05270 */
[----:B------:R-:W-:-:S03]  /*1d40*/  IMAD.MOV.U32 R0, RZ, RZ, 0x40 ;  /* 0x00000040ff007424 */ /* 0x000fc600078e00ff */
[----:B------:R-:W-:Y:S02]  /*1d50*/  HMMA.16816.F32 R44, R16, R40, R56 ;  /* 0x00000028102c723c */ /* 0x000fe40000001838 */
[----:B------:R-:W-:-:S05]  /*1d60*/  SEL R0, R0, 0xffffffc0, !P4 ;  /* 0xffffffc000007807 */ /* 0x000fca0006000000 */
[----:B------:R-:W-:Y:S01]  /*1d70*/  IMAD.IADD R214, R208, 0x1, R0 ;  /* 0x00000001d0d67824 */ /* 0x000fe200078e0200 */
[C---:B------:R-:W-:Y:S01]  /*1d80*/  HMMA.16816.F32 R88, R16.reuse, R70, R88 ;  /* 0x000000461058723c */ /* 0x040fe20000001858 */
[----:B------:R2:W-:Y:S01]  /*1d90*/  LDGSTS.E.BYPASS.LTC128B.128 [R227+0x1100], [R10.64], !P0 ;  /* 0x011000000ae37fae */ /* 0x0005e2000c101d4c */
[----:B------:R-:W-:Y:S01]  /*1da0*/  IMAD.IADD R213, R0, 0x1, R219 ;  /* 0x0000000100d57824 */ /* 0x000fe200078e02db */
[----:B------:R-:W-:Y:S02]  /*1db0*/  LOP3.LUT R0, R21, R196, RZ, 0xfc, !PT ;  /* 0x000000c415007212 */ /* 0x000fe400078efcff */
[----:B------:R5:W-:Y:S03]  /*1dc0*/  LDGSTS.E.BYPASS.LTC128B.128 [R227+0x1900], [R8.64], !P5 ;  /* 0x0190000008e37fae */ /* 0x000be6000e901d4c */
[C---:B------:R-:W-:Y:S08]  /*1dd0*/  HMMA.16816.F32 R96, R16.reuse, R50, R96 ;  /* 0x000000321060723c */ /* 0x040ff00000001860 */
[-C--:B-1----:R-:W-:Y:S08]  /*1de0*/  HMMA.16816.F32 R12, R16, R36.reuse, R64 ;  /* 0x00000024100c723c */ /* 0x082ff00000001840 */
[----:B---3--:R-:W-:Y:S01]  /*1df0*/  HMMA.16816.F32 R184, R4, R36, R132 ;  /* 0x0000002404b8723c */ /* 0x008fe20000001884 */
[----:B--2---:R-:W-:-:S04]  /*1e00*/  IADD3 R10, P0, R8, UR10, RZ ;  /* 0x0000000a080a7c10 */ /* 0x004fc8000ff1e0ff */
[----:B------:R-:W-:-:S03]  /*1e10*/  IADD3.X R11, R9, UR9, RZ, P0, !PT ;  /* 0x00000009090b7c10 */ /* 0x000fc600087fe4ff */
[C---:B------:R-:W-:Y:S01]  /*1e20*/  HMMA.16816.F32 R92, R16.reuse, R42, R92 ;  /* 0x0000002a105c723c */ /* 0x040fe2000000185c */
[----:B-----5:R-:W-:Y:S01]  /*1e30*/  IADD3 R8, P0, R10, UR10, RZ ;  /* 0x0000000a0a087c10 */ /* 0x020fe2000ff1e0ff */
[----:B------:R1:W-:Y:S03]  /*1e40*/  LDGSTS.E.BYPASS.LTC128B.128 [R227+0x2100], [R10.64], !P3 ;  /* 0x021000000ae37fae */ /* 0x0003e6000d901d4c */
[----:B------:R-:W-:Y:S02]  /*1e50*/  IADD3.X R9, R11, UR9, RZ, P0, !PT ;  /* 0x000000090b097c10 */ /* 0x000fe400087fe4ff */
[----:B------:R-:W-:Y:S01]  /*1e60*/  ISETP.GT.AND P0, PT, R197, UR8, PT ;  /* 0x00000008c5007c0c */ /* 0x000fe2000bf04270 */
[----:B------:R-:W-:Y:S02]  /*1e70*/  HMMA.16816.F32 R124, R16, R38, R124 ;  /* 0x00000026107c723c */ /* 0x000fe4000000187c */
[----:B------:R1:W-:Y:S04]  /*1e80*/  LDGSTS.E.BYPASS.LTC128B.128 [R227+0x2900], [R8.64], !P1 ;  /* 0x0290000008e37fae */ /* 0x0003e8000c901d4c */
[----:B------:R-:W-:Y:S02]  /*1e90*/  LDSM.16.M88.4 R24, [R216+0x8100] ;  /* 0x00810000d818783b */ /* 0x000fe40000000200 */
[----:B------:R-:W-:Y:S02]  /*1ea0*/  HMMA.16816.F32 R144, R4, R68, R144 ;  /* 0x000000440490723c */ /* 0x000fe40000001890 */
[----:B------:R-:W2:Y:S04]  /*1eb0*/  LDSM.16.M88.4 R52, [R214+0x4900] ;  /* 0x00490000d634783b */ /* 0x000ea80000000200 */
[----:B------:R-:W3:Y:S02]  /*1ec0*/  LDSM.16.M88.4 R56, [R214+0x4100] ;  /* 0x00410000d638783b */ /* 0x000ee40000000200 */
[C---:B------:R-:W-:Y:S02]  /*1ed0*/  HMMA.16816.F32 R80, R16.reuse, R48, R80 ;  /* 0x000000301050723c */ /* 0x040fe40000001850 */
[----:B------:R-:W5:Y:S04]  /*1ee0*/  LDSM.16.M88.4 R72, [R214+0x5100] ;  /* 0x00510000d648783b */ /* 0x000f680000000200 */
[----:B------:R-:W3:Y:S02]  /*1ef0*/  LDSM.16.M88.4 R64, [R214+0x3100] ;  /* 0x00310000d640783b */ /* 0x000ee40000000200 */
[C---:B------:R-:W-:Y:S02]  /*1f00*/  HMMA.16816.F32 R76, R16.reuse, R28, R76 ;  /* 0x0000001c104c723c */ /* 0x040fe4000000184c */
[----:B------:R-:W-:Y:S04]  /*1f10*/  LDSM.16.M88.4 R84, [R214+0x5900] ;  /* 0x00590000d654783b */ /* 0x000fe80000000200 */
[----:B------:R-:W0:Y:S02]  /*1f20*/  LDGDEPBAR ;  /* 0x00000000000079af */ /* 0x000e240000000000 */
[C---:B-1----:R-:W-:Y:S02]  /*1f30*/  HMMA.16816.F32 R8, R16.reuse, R32, R60 ;  /* 0x000000201008723c */ /* 0x042fe4000000183c */
[----:B------:R-:W1:Y:S06]  /*1f40*/  LDSM.16.M88.4 R60, [R214+0x3900] ;  /* 0x00390000d63c783b */ /* 0x000e6c0000000200 */
[C---:B------:R-:W-:Y:S08]  /*1f50*/  HMMA.16816.F32 R152, R16.reuse, R34, R116 ;  /* 0x000000221098723c */ /* 0x040ff00000001874 */
[----:B------:R-:W-:Y:S01]  /*1f60*/  HMMA.16816.F32 R136, R16, R30, R108 ;  /* 0x0000001e1088723c */ /* 0x000fe2000000186c */
[----:B------:R-:W-:Y:S07]  /*1f70*/  LDSM.16.M88.4 R16, [R213+0x2800] ;  /* 0x00280000d510783b */ /* 0x000fee0000000200 */
[----:B--2---:R-:W-:Y:S01]  /*1f80*/  HMMA.16816.F32 R132, R24, R52, R12 ;  /* 0x000000341884723c */ /* 0x004fe2000000180c */
[----:B------:R-:W2:Y:S07]  /*1f90*/  LDSM.16.M88.4 R12, [R216+0x6100] ;  /* 0x00610000d80c783b */ /* 0x000eae0000000200 */
[C---:B------:R-:W-:Y:S08]  /*1fa0*/  HMMA.16816.F32 R176, R4.reuse, R48, R176 ;  /* 0x0000003004b0723c */ /* 0x040ff000000018b0 */
[C---:B------:R-:W-:Y:S08]  /*1fb0*/  HMMA.16816.F32 R68, R4.reuse, R70, R156 ;  /* 0x000000460444723c */ /* 0x040ff0000000189c */
[C---:B------:R-:W-:Y:S08]  /*1fc0*/  HMMA.16816.F32 R180, R4.reuse, R40, R180 ;  /* 0x0000002804b4723c */ /* 0x040ff000000018b4 */
[C---:B------:R-:W-:Y:S08]  /*1fd0*/  HMMA.16816.F32 R48, R4.reuse, R50, R148 ;  /* 0x000000320430723c */ /* 0x040ff00000001894 */
[C---:B------:R-:W-:Y:S01]  /*1fe0*/  HMMA.16816.F32 R140, R4.reuse, R42, R140 ;  /* 0x0000002a048c723c */ /* 0x040fe2000000188c */
[----:B------:R-:W-:Y:S07]  /*1ff0*/  LDSM.16.M88.4 R40, [R213+0x800] ;  /* 0x00080000d528783b */ /* 0x000fee0000000200 */
[C---:B------:R-:W-:Y:S01]  /*2000*/  HMMA.16816.F32 R168, R4.reuse, R38, R168 ;  /* 0x0000002604a8723c */ /* 0x040fe200000018a8 */
[----:B------:R-:W-:Y:S07]  /*2010*/  LDSM.16.M88.4 R36, [R213+0x1000] ;  /* 0x00100000d524783b */ /* 0x000fee0000000200 */
[C---:B------:R-:W-:Y:S08]  /*2020*/  HMMA.16816.F32 R188, R4.reuse, R32, R128 ;  /* 0x0000002004bc723c */ /* 0x040ff00000001880 */
[C---:B------:R-:W-:Y:S08]  /*2030*/  HMMA.16816.F32 R192, R4.reuse, R28, R112 ;  /* 0x0000001c04c0723c */ /* 0x040ff00000001870 */
[C---:B------:R-:W-:Y:S01]  /*2040*/  HMMA.16816.F32 R172, R4.reuse, R34, R120 ;  /* 0x0000002204ac723c */ /* 0x040fe20000001878 */
[----:B------:R-:W-:Y:S07]  /*2050*/  LDSM.16.M88.4 R32, [R213+0x1800] ;  /* 0x00180000d520783b */ /* 0x000fee0000000200 */
[----:B------:R-:W-:Y:S01]  /*2060*/  HMMA.16816.F32 R164, R4, R30, R104 ;  /* 0x0000001e04a4723c */ /* 0x000fe20000001868 */
[----:B------:R-:W-:Y:S04]  /*2070*/  LDSM.16.M88.4 R4, [R217+0x8100] ;  /* 0x00810000d904783b */ /* 0x000fe80000000200 */
[----:B------:R-:W-:Y:S03]  /*2080*/  LDSM.16.M88.4 R28, [R213+0x2000] ;  /* 0x00200000d51c783b */ /* 0x000fe60000000200 */
[C---:B---3--:R-:W-:Y:S01]  /*2090*/  HMMA.16816.F32 R148, R24.reuse, R56, R44 ;  /* 0x000000381894723c */ /* 0x048fe2000000182c */
[----:B------:R-:W3:Y:S07]  /*20a0*/  LDSM.16.M88.4 R44, [R213] ;  /* 0x00000000d52c783b */ /* 0x000eee0000000200 */
[----:B-----5:R-:W-:Y:S01]  /*20b0*/  HMMA.16816.F32 R128, R24, R72, R8 ;  /* 0x000000481880723c */ /* 0x020fe20000001808 */
[----:B------:R-:W5:Y:S01]  /*20c0*/  LDSM.16.M88.4 R8, [R217+0x6100] ;  /* 0x00610000d908783b */ /* 0x000f620000000200 */
[----:B------:R-:W-:-:S06]  /*20d0*/  DEPBAR.LE SB0, 0x0 ;  /* 0x000080000000791a */ /* 0x000fcc0000000000 */
[C---:B------:R-:W-:Y:S08]  /*20e0*/  HMMA.16816.F32 R160, R24.reuse, R64, R100 ;  /* 0x0000004018a0723c */ /* 0x040ff00000001864 */
[C---:B------:R-:W-:Y:S08]  /*20f0*/  HMMA.16816.F32 R116, R24.reuse, R66, R88 ;  /* 0x000000421874723c */ /* 0x040ff00000001858 */
[C---:B-1----:R-:W-:Y:S08]  /*2100*/  HMMA.16816.F32 R112, R24.reuse, R62, R96 ;  /* 0x0000003e1870723c */ /* 0x042ff00000001860 */
[C---:B------:R-:W-:Y:S08]  /*2110*/  HMMA.16816.F32 R108, R24.reuse, R58, R92 ;  /* 0x0000003a186c723c */ /* 0x040ff0000000185c */
[C---:B------:R-:W-:Y:S08]  /*2120*/  HMMA.16816.F32 R104, R24.reuse, R54, R124 ;  /* 0x000000361868723c */ /* 0x040ff0000000187c */
[C---:B------:R-:W-:Y:S08]  /*2130*/  HMMA.16816.F32 R156, R24.reuse, R60, R80 ;  /* 0x0000003c189c723c */ /* 0x040ff00000001850 */
[C---:B------:R-:W-:Y:S08]  /*2140*/  HMMA.16816.F32 R120, R24.reuse, R84, R76 ;  /* 0x000000541878723c */ /* 0x040ff0000000184c */
[C---:B------:R-:W-:Y:S08]  /*2150*/  HMMA.16816.F32 R100, R24.reuse, R74, R152 ;  /* 0x0000004a1864723c */ /* 0x040ff00000001898 */
[----:B------:R-:W-:Y:S08]  /*2160*/  HMMA.16816.F32 R96, R24, R86, R136 ;  /* 0x000000561860723c */ /* 0x000ff00000001888 */
[C---:B--2---:R-:W-:Y:S08]  /*2170*/  HMMA.16816.F32 R92, R12.reuse, R64, R144 ;  /* 0x000000400c5c723c */ /* 0x044ff00000001890 */
[C---:B------:R-:W-:Y:S08]  /*2180*/  HMMA.16816.F32 R88, R12.reuse, R66, R68 ;  /* 0x000000420c58723c */ /* 0x040ff00000001844 */
        /* <DEDUP_REMOVED lines=9> */
[----:B------:R-:W-:Y:S08]  /*2220*/  HMMA.16816.F32 R12, R12, R86, R164 ;  /* 0x000000560c0c723c */ /* 0x000ff000000018a4 */
[C---:B---3--:R-:W-:Y:S08]  /*2230*/  HMMA.16816.F32 R176, R4.reuse, R44, R160 ;  /* 0x0000002c04b0723c */ /* 0x048ff000000018a0 */
[C---:B------:R-:W-:Y:S08]  /*2240*/  HMMA.16816.F32 R140, R4.reuse, R34, R104 ;  /* 0x00000022048c723c */ /* 0x040ff00000001868 */
[C---:B------:R-:W-:Y:S08]  /*2250*/  HMMA.16816.F32 R104, R4.reuse, R30, R100 ;  /* 0x0000001e0468723c */ /* 0x040ff00000001864 */
[----:B------:R-:W-:Y:S08]  /*2260*/  HMMA.16816.F32 R160, R4, R18, R96 ;  /* 0x0000001204a0723c */ /* 0x000ff00000001860 */
[C---:B-----5:R-:W-:Y:S08]  /*2270*/  HMMA.16816.F32 R96, R8.reuse, R44, R92 ;  /* 0x0000002c0860723c */ /* 0x060ff0000000185c */
[C---:B------:R-:W-:Y:S08]  /*2280*/  HMMA.16816.F32 R100, R8.reuse, R40, R80 ;  /* 0x000000280864723c */ /* 0x040ff00000001850 */
[C---:B------:R-:W-:Y:S08]  /*2290*/  HMMA.16816.F32 R92, R8.reuse, R46, R88 ;  /* 0x0000002e085c723c */ /* 0x040ff00000001858 */
[----:B------:R-:W-:Y:S08]  /*22a0*/  HMMA.16816.F32 R80, R8, R42, R76 ;  /* 0x0000002a0850723c */ /* 0x000ff0000000184c */
[C---:B------:R-:W-:Y:S08]  /*22b0*/  HMMA.16816.F32 R188, R4.reuse, R40, R156 ;  /* 0x0000002804bc723c */ /* 0x040ff0000000189c */
[-C--:B------:R-:W-:Y:S08]  /*22c0*/  HMMA.16816.F32 R164, R4, R36.reuse, R148 ;  /* 0x0000002404a4723c */ /* 0x080ff00000001894 */
[C---:B------:R-:W-:Y:S08]  /*22d0*/  HMMA.16816.F32 R76, R8.reuse, R36, R68 ;  /* 0x00000024084c723c */ /* 0x040ff00000001844 */
[C---:B------:R-:W-:Y:S08]  /*22e0*/  HMMA.16816.F32 R72, R8.reuse, R38, R64 ;  /* 0x000000260848723c */ /* 0x040ff00000001840 */
[----:B------:R-:W-:Y:S08]  /*22f0*/  HMMA.16816.F32 R88, R8, R32, R60 ;  /* 0x000000200858723c */ /* 0x000ff0000000183c */
        /* <DEDUP_REMOVED lines=8> */
[C---:B------:R-:W-:Y:S08]  /*2380*/  HMMA.16816.F32 R68, R8.reuse, R30, R48 ;  /* 0x0000001e0844723c */ /* 0x040ff00000001830 */
[C---:B------:R-:W-:Y:S08]  /*2390*/  HMMA.16816.F32 R84, R8.reuse, R16, R24 ;  /* 0x000000100854723c */ /* 0x040ff00000001818 */
[----:B------:R-:W-:Y:S01]  /*23a0*/  HMMA.16816.F32 R64, R8, R18, R12 ;  /* 0x000000120840723c */ /* 0x000fe2000000180c */
[----:B------:R-:W-:Y:S06]  /*23b0*/  BAR.SYNC.DEFER_BLOCKING 0x0 ;  /* 0x0000000000007b1d */ /* 0x000fec0000010000 */
[----:B------:R-:W-:Y:S05]  /*23c0*/  @!P0 BRA `(.L_x_144) ;  /* 0x000001d000008947 */ /* 0x000fea0003800000 */
[----:B----4-:R-:W-:Y:S01]  /*23d0*/  IADD3 R4, R242, -0x2, RZ ;  /* 0xfffffffef2047810 */ /* 0x010fe20007ffe0ff */
[C---:B------:R-:W-:Y:S01]  /*23e0*/  IMAD.SHL.U32 R15, R203.reuse, 0x20, RZ ;  /* 0x00000020cb0f7824 */ /* 0x040fe200078e00ff */
[----:B------:R-:W-:-:S02]  /*23f0*/  SHF.L.U64.HI R14, R203, 0x5, R204 ;  /* 0x00000005cb0e7819 */ /* 0x000fc400000102cc */
[----:B------:R-:W-:Y:S01]  /*2400*/  SHF.R.S32.HI R7, RZ, 0x1f, R4 ;  /* 0x0000001fff077819 */ /* 0x000fe20000011404 */
[----:B------:R-:W-:Y:S02]  /*2410*/  IMAD R6, R200, R4, RZ ;  /* 0x00000004c8067224 */ /* 0x000fe400078e02ff */
[----:B------:R-:W-:-:S04]  /*2420*/  IMAD.WIDE.U32 R4, R4, R206, R210 ;  /* 0x000000ce04047225 */ /* 0x000fc800078e00d2 */
[----:B------:R-:W-:Y:S01]  /*2430*/  IMAD R6, R7, R206, R6 ;  /* 0x000000ce07067224 */ /* 0x000fe200078e0206 */
[----:B------:R-:W-:-:S03]  /*2440*/  LEA R12, P0, R4, c[0x0][0x1c8], 0x1 ;  /* 0x00007200040c7a11 */ /* 0x000fc600078008ff */
        /* <DEDUP_REMOVED lines=18> */
[----:B-1----:R-:W-:-:S05]  /*2570*/  IADD3 R12, P0, R4, R15, RZ ;  /* 0x0000000f040c7210 */ /* 0x002fca0007f1e0ff */
[----:B------:R-:W-:-:S05]  /*2580*/  IMAD.X R13, R5, 0x1, R14, P0 ;  /* 0x00000001050d7824 */ /* 0x000fca00000e060e */
[----:B------:R2:W-:Y:S03]  /*2590*/  LDGSTS.E.BYPASS.LTC128B.128 [R227+0x5900], [R12.64], !P6 ;  /* 0x059000000ce37fae */ /* 0x0005e6000f101d4c */
.L_x_144:
[----:B--2-4-:R-:W-:Y:S01]  /*25a0*/  FMUL.FTZ R4, R96, c[0x0][0x320] ;  /* 0x0000c80060047a20 */ /* 0x014fe20000410000 */
[----:B------:R-:W-:Y:S01]  /*25b0*/  SHF.R.S32.HI R7, RZ, 0x1f, R198 ;  /* 0x0000001fff077819 */ /* 0x000fe200000114c6 */
[----:B------:R-:W-:Y:S01]  /*25c0*/  FMUL.FTZ R5, R60, c[0x0][0x320] ;  /* 0x0000c8003c057a20 */ /* 0x000fe20000410000 */
[----:B------:R-:W-:Y:S01]  /*25d0*/  LEA.HI R6, R201, R202, RZ, 0x2 ;  /* 0x000000cac9067211 */ /* 0x000fe200078f10ff */
[----:B------:R1:W2:Y:S01]  /*25e0*/  MUFU.TANH R37, R4 ;  /* 0x0000000400257308 */ /* 0x0002a20000002400 */
[----:B------:R-:W-:Y:S01]  /*25f0*/  PLOP3.LUT P1, PT, PT, PT, UP2, 0x80, 0x0 ;  /* 0x000000000000781c */ /* 0x000fe20003f2f028 */
[----:B------:R-:W-:Y:S01]  /*2600*/  FMUL.FTZ R10, R68, c[0x0][0x320] ;  /* 0x0000c800440a7a20 */ /* 0x000fe20000410000 */
[----:B------:R-:W-:Y:S01]  /*2610*/  LOP3.LUT R6, R6, 0xfffffffc, RZ, 0xc0, !PT ;  /* 0xfffffffc06067812 */ /* 0x000fe200078ec0ff */
[----:B------:R-:W-:Y:S01]  /*2620*/  ULDC UR11, c[0x0][0x324] ;  /* 0x0000c900000b7ab9 */ /* 0x000fe20000000800 */
[----:B------:R-:W-:Y:S01]  /*2630*/  PLOP3.LUT P0, PT, PT, PT, UP2, 0x80, 0x0 ;  /* 0x000000000000781c */ /* 0x000fe20003f0f028 */
[----:B------:R-:W-:Y:S01]  /*2640*/  ULOP3.LUT UR11, URZ, UR11, URZ, 0x33, !UPT ;  /* 0x0000000b3f0b7292 */ /* 0x000fe2000f8e333f */
[----:B------:R-:W0:Y:S01]  /*2650*/  LDGDEPBAR ;  /* 0x00000000000079af */ /* 0x000e220000000000 */
[----:B------:R3:W4:Y:S01]  /*2660*/  MUFU.TANH R16, R5 ;  /* 0x0000000500107308 */ /* 0x0007220000002400 */
[----:B------:R-:W-:-:S02]  /*2670*/  IMAD.IADD R6, R202, 0x1, -R6 ;  /* 0x00000001ca067824 */ /* 0x000fc400078e0a06 */
[----:B-1----:R-:W-:-:S05]  /*2680*/  FMUL.FTZ R4, R97, c[0x0][0x320] ;  /* 0x0000c80061047a20 */ /* 0x002fca0000410000 */
[----:B------:R1:W1:Y:S01]  /*2690*/  MUFU.TANH R14, R10 ;  /* 0x0000000a000e7308 */ /* 0x0002620000002400 */
[----:B---3--:R-:W-:-:S07]  /*26a0*/  LEA.HI R5, R7, R198, RZ, 0x2 ;  /* 0x000000c607057211 */ /* 0x008fce00078f10ff */
[----:B------:R3:W2:Y:S01]  /*26b0*/  MUFU.TANH R32, R4 ;  /* 0x0000000400207308 */ /* 0x0006a20000002400 */
[----:B------:R-:W-:Y:S01]  /*26c0*/  FMUL.FTZ R7, R61, c[0x0][0x320] ;  /* 0x0000c8003d077a20 */ /* 0x000fe20000410000 */
[----:B------:R-:W-:-:S04]  /*26d0*/  LOP3.LUT R5, R5, 0xffffffc, RZ, 0xc0, !PT ;  /* 0x0ffffffc05057812 */ /* 0x000fc800078ec0ff */
[----:B------:R-:W-:Y:S02]  /*26e0*/  IADD3 R8, -R5, R198, RZ ;  /* 0x000000c605087210 */ /* 0x000fe40007ffe1ff */
[----:B------:R-:W2:Y:S01]  /*26f0*/  MUFU.TANH R15, R7 ;  /* 0x00000007000f7308 */ /* 0x000ea20000002400 */
[----:B------:R-:W-:Y:S01]  /*2700*/  LEA.HI R5, R6, R6, RZ, 0x1 ;  /* 0x0000000606057211 */ /* 0x000fe200078f08ff */
[----:B-1----:R-:W-:Y:S02]  /*2710*/  FMUL.FTZ R10, R69, c[0x0][0x320] ;  /* 0x0000c800450a7a20 */ /* 0x002fe40000410000 */
[----:B---3--:R-:W-:-:S04]  /*2720*/  FMUL.FTZ R4, R92, c[0x0][0x320] ;  /* 0x0000c8005c047a20 */ /* 0x008fc80000410000 */
[----:B------:R-:W1:Y:S08]  /*2730*/  MUFU.TANH R13, R10 ;  /* 0x0000000a000d7308 */ /* 0x000e700000002400 */
[----:B------:R3:W1:Y:S02]  /*2740*/  MUFU.TANH R31, R4 ;  /* 0x00000004001f7308 */ /* 0x0006640000002400 */
[----:B---3--:R-:W-:-:S06]  /*2750*/  FMUL.FTZ R4, R93, c[0x0][0x320] ;  /* 0x0000c8005d047a20 */ /* 0x008fcc0000410000 */
        /* <DEDUP_REMOVED lines=23> */
[----:B---3--:R-:W-:-:S04]  /*28d0*/  LOP3.LUT R4, R199, 0xffffffe0, RZ, 0xc0, !PT ;  /* 0xffffffe0c7047812 */ /* 0x008fc800078ec0ff */
[----:B------:R-:W-:-:S04]  /*28e0*/  IADD3 R4, -R4, R202, RZ ;  /* 0x000000ca04047210 */ /* 0x000fc80007ffe1ff */
[----:B------:R-:W-:-:S04]  /*28f0*/  SHF.R.S32.HI R9, RZ, 0x1f, R4 ;  /* 0x0000001fff097819 */ /* 0x000fc80000011404 */
[----:B------:R-:W-:-:S04]  /*2900*/  LEA.HI R9, R9, R4, RZ, 0x2 ;  /* 0x0000000409097211 */ /* 0x000fc800078f10ff */
[----:B------:R-:W-:-:S05]  /*2910*/  LEA.HI.SX32 R7, R9, UR7, 0x1e ;  /* 0x0000000709077c11 */ /* 0x000fca000f8ff2ff */
[----:B------:R-:W-:Y:S01]  /*2920*/  IMAD R11, R8, 0x10, R7 ;  /* 0x00000010080b7824 */ /* 0x000fe200078e0207 */
[C---:B------:R-:W-:Y:S02]  /*2930*/  SHF.L.U32 R7, R5.reuse, 0x5, RZ ;  /* 0x0000000505077819 */ /* 0x040fe400000006ff */
[----:B------:R-:W-:Y:S02]  /*2940*/  LOP3.LUT R8, R5, 0x1ffffffe, RZ, 0xc0, !PT ;  /* 0x1ffffffe05087812 */ /* 0x000fe400078ec0ff */
[----:B------:R-:W-:Y:S02]  /*2950*/  LOP3.LUT R5, R7, 0xffffffc0, RZ, 0xc0, !PT ;  /* 0xffffffc007057812 */ /* 0x000fe400078ec0ff */
[----:B------:R-:W-:Y:S01]  /*2960*/  IADD3.X R7, R20, c[0x0][0x1d0], RZ, PT, !PT ;  /* 0x0000740014077a10 */ /* 0x000fe20003ffe4ff */
[----:B------:R-:W-:Y:S01]  /*2970*/  IMAD.IADD R6, R6, 0x1, -R8 ;  /* 0x0000000106067824 */ /* 0x000fe200078e0a08 */
[----:B------:R-:W-:Y:S01]  /*2980*/  IADD3 R5, R5, R11, RZ ;  /* 0x0000000b05057210 */ /* 0x000fe20007ffe0ff */
[----:B------:R-:W-:-:S04]  /*2990*/  FMUL.FTZ R8, R65, c[0x0][0x320] ;  /* 0x0000c80041087a20 */ /* 0x000fc80000410000 */
[----:B------:R-:W-:Y:S02]  /*29a0*/  IMAD R24, R6, 0x8, R5 ;  /* 0x0000000806187824 */ /* 0x000fe400078e0205 */
[----:B------:R-:W-:Y:S02]  /*29b0*/  FMUL.FTZ R5, R84, c[0x0][0x320] ;  /* 0x0000c80054057a20 */ /* 0x000fe40000410000 */
[----:B------:R-:W-:Y:S01]  /*29c0*/  @P1 IMAD.HI.U32 R6, R24, c[0x0][0x2c8], RZ ;  /* 0x0000b20018061a27 */ /* 0x000fe200078e00ff */
[----:B------:R3:W-:Y:S01]  /*29d0*/  STL [R1+0x1c], R24 ;  /* 0x00001c1801007387 */ /* 0x0007e20000100800 */
[----:B------:R5:W1:Y:S02]  /*29e0*/  MUFU.TANH R12, R5 ;  /* 0x00000005000c7308 */ /* 0x000a640000002400 */
[----:B-----5:R-:W-:-:S06]  /*29f0*/  FMUL.FTZ R5, R85, c[0x0][0x320] ;  /* 0x0000c80055057a20 */ /* 0x020fcc0000410000 */
[----:B------:R5:W1:Y:S01]  /*2a00*/  MUFU.TANH R11, R5 ;  /* 0x00000005000b7308 */ /* 0x000a620000002400 */
[----:B---3--:R-:W-:Y:S02]  /*2a10*/  @P0 SHF.R.U32.HI R24, RZ, c[0x0][0x2cc], R6 ;  /* 0x0000b300ff180a19 */ /* 0x008fe40000011606 */
[----:B------:R-:W-:-:S03]  /*2a20*/  PLOP3.LUT P0, PT, PT, PT, UP1, 0x40, 0x0 ;  /* 0x000000000000781c */ /* 0x000fc60003f0e818 */
[----:B------:R-:W3:Y:S01]  /*2a30*/  SHFL.IDX PT, R6, R24, RZ, 0x1c1f ;  /* 0x001c1fff18067589 */ /* 0x000ee200000e0000 */
[----:B-----5:R-:W-:-:S04]  /*2a40*/  FMUL.FTZ R5, R64, c[0x0][0x320] ;  /* 0x0000c80040057a20 */ /* 0x020fc80000410000 */
[----:B------:R5:W1:Y:S02]  /*2a50*/  MUFU.TANH R10, R5 ;  /* 0x00000005000a7308 */ /* 0x000a640000002400 */
[----:B-----5:R-:W-:-:S06]  /*2a60*/  LOP3.LUT R5, R9, 0x7ffffffc, RZ, 0xc0, !PT ;  /* 0x7ffffffc09057812 */ /* 0x020fcc00078ec0ff */
[----:B------:R-:W1:Y:S01]  /*2a70*/  MUFU.TANH R9, R8 ;  /* 0x0000000800097308 */ /* 0x000e620000002400 */
[----:B------:R-:W-:Y:S01]  /*2a80*/  IADD3 R4, R4, -R5, RZ ;  /* 0x8000000504047210 */ /* 0x000fe20007ffe0ff */
[----:B------:R-:W-:-:S03]  /*2a90*/  FMUL.FTZ R5, R88, c[0x0][0x320] ;  /* 0x0000c80058057a20 */ /* 0x000fc60000410000 */
[----:B------:R-:W-:-:S03]  /*2aa0*/  SHF.L.U32 R36, R4, 0x1, RZ ;  /* 0x0000000104247819 */ /* 0x000fc600000006ff */
[----:B------:R5:W1:Y:S01]  /*2ab0*/  MUFU.TANH R8, R5 ;  /* 0x0000000500087308 */ /* 0x000a620000002400 */
[----:B------:R-:W-:Y:S01]  /*2ac0*/  IADD3 R4, R7, -c[0x0][0x168], -R36 ;  /* 0x80005a0007047a10 */ /* 0x000fe20007ffe824 */
[----:B------:R1:W-:Y:S01]  /*2ad0*/  STL [R1+0x18], R36 ;  /* 0x0000182401007387 */ /* 0x0003e20000100800 */
[----:B------:R-:W-:Y:S02]  /*2ae0*/  IADD3 R34, -R36, c[0x0][0x1d0], R20 ;  /* 0x0000740024227a10 */ /* 0x000fe40007ffe114 */
[C---:B------:R-:W-:Y:S02]  /*2af0*/  IADD3 R33, R4.reuse, c[0x0][0x328], RZ ;  /* 0x0000ca0004217a10 */ /* 0x040fe40007ffe0ff */
[----:B------:R-:W-:-:S04]  /*2b00*/  IADD3 R35, R4, UR11, RZ ;  /* 0x0000000b04237c10 */ /* 0x000fc8000fffe0ff */
[----:B---3--:R-:W-:Y:S01]  /*2b10*/  IADD3 R4, R35, R6, RZ ;  /* 0x0000000623047210 */ /* 0x008fe20007ffe0ff */
[----:B-----5:R-:W-:-:S05]  /*2b20*/  IMAD.IADD R5, R33, 0x1, R6 ;  /* 0x0000000121057824 */ /* 0x020fca00078e0206 */
[----:B------:R-:W-:Y:S02]  /*2b30*/  IMNMX R5, R5, R34, PT ;  /* 0x0000002205057217 */ /* 0x000fe40003800200 */
[----:B-1----:R-:W-:Y:S01]  /*2b40*/  IADD3 R36, R20, -R36, RZ ;  /* 0x8000002414247210 */ /* 0x002fe20007ffe0ff */
[----:B------:R-:W-:Y:S05]  /*2b50*/  @P0 BRA `(.L_x_145) ;  /* 0x0000015000000947 */ /* 0x000fea0003800000 */
[----:B--2-4-:R-:W-:Y:S01]  /*2b60*/  IADD3 R6, R6, c[0x0][0x1d0], RZ ;  /* 0x0000740006067a10 */ /* 0x014fe20007ffe0ff */
[----:B------:R-:W-:Y:S03]  /*2b70*/  BSSY B0, `(.L_x_146) ;  /* 0x000000f000007945 */ /* 0x000fe60003800000 */
[----:B------:R-:W-:-:S04]  /*2b80*/  IADD3 R6, R6, -c[0x0][0x168], RZ ;  /* 0x80005a0006067a10 */ /* 0x000fc80007ffe0ff */
[----:B------:R-:W-:-:S13]  /*2b90*/  ISETP.GT.AND P0, PT, R6, -0x1, PT ;  /* 0xffffffff0600780c */ /* 0x000fda0003f04270 */
[----:B------:R-:W-:Y:S05]  /*2ba0*/  @P0 BRA `(.L_x_147) ;  /* 0x0000007000000947 */ /* 0x000fea0003800000 */
[----:B------:R-:W-:Y:S01]  /*2bb0*/  IMAD.MOV.U32 R7, RZ, RZ, c[0x0][0x32c] ;  /* 0x0000cb00ff077624 */ /* 0x000fe200078e00ff */
[----:B------:R-:W-:-:S04]  /*2bc0*/  LOP3.LUT R6, RZ, R6, RZ, 0x33, !PT ;  /* 0x00000006ff067212 */ /* 0x000fc800078e33ff */
[----:B------:R-:W-:-:S13]  /*2bd0*/  ISETP.NE.AND P0, PT, R7, 0x1, PT ;  /* 0x000000010700780c */ /* 0x000fda0003f05270 */
[----:B------:R-:W-:-:S05]  /*2be0*/  @P0 IMAD.HI.U32 R7, R6, c[0x0][0x330], RZ ;  /* 0x0000cc0006070a27 */ /* 0x000fca00078e00ff */
[----:B------:R-:W-:-:S04]  /*2bf0*/  @P0 SHF.R.U32.HI R6, RZ, c[0x0][0x334], R7 ;  /* 0x0000cd00ff060a19 */ /* 0x000fc80000011607 */
[----:B------:R-:W-:Y:S01]  /*2c00*/  LOP3.LUT R6, RZ, R6, RZ, 0x33, !PT ;  /* 0x00000006ff067212 */ /* 0x000fe200078e33ff */
[----:B------:R-:W-:Y:S05]  /*2c10*/  BRA `(.L_x_148) ;  /* 0x0000004000007947 */ /* 0x000fea0003800000 */
.L_x_147:
[----:B------:R-:W-:-:S04]  /*2c20*/  MOV R7, c[0x0][0x32c] ;  /* 0x0000cb0000077a02 */ /* 0x000fc80000000f00 */
[----:B------:R-:W-:-:S13]  /*2c30*/  ISETP.NE.AND P0, PT, R7, 0x1, PT ;  /* 0x000000010700780c */ /* 0x000fda0003f05270 */
[----:B------:R-:W-:-:S05]  /*2c40*/  @P0 IMAD.HI.U32 R7, R6, c[0x0][0x330], RZ ;  /* 0x0000cc0006070a27 */ /* 0x000fca00078e00ff */
[----:B------:R-:W-:Y:S02]  /*2c50*/  @P0 SHF.R.U32.HI R6, RZ, c[0x0][0x334], R7 ;  /* 0x0000cd00ff060a19 */ /* 0x000fe40000011607 */
.L_x_148:
[----:B------:R-:W-:Y:S05]  /*2c60*/  BSYNC B0 ;  /* 0x0000000000007941 */ /* 0x000fea0003800000 */
.L_x_146:
[----:B------:R-:W-:-:S05]  /*2c70*/  IMAD R6, R6, c[0x0][0x32c], R36 ;  /* 0x0000cb0006067a24 */ /* 0x000fca00078e0224 */
[----:B------:R-:W-:Y:S02]  /*2c80*/  IADD3 R7, R6, c[0x0][0x32c], RZ ;  /* 0x0000cb0006077a10 */ /* 0x000fe40007ffe0ff */
[----:B------:R-:W-:Y:S02]  /*2c90*/  IMNMX R4, R4, R6, !PT ;  /* 0x0000000604047217 */ /* 0x000fe40007800200 */
[----:B------:R-:W-:Y:S02]  /*2ca0*/  IMNMX R5, R5, R7, PT ;  /* 0x0000000705057217 */ /* 0x000fe40003800200 */
.L_x_145:
[C---:B--2-4-:R-:W-:Y:S01]  /*2cb0*/  ISETP.GE.AND P0, PT, R20.reuse, 0x9, PT ;  /* 0x000000091400780c */ /* 0x054fe20003f06270 */
[----:B------:R-:W1:Y:S01]  /*2cc0*/  SHFL.IDX PT, R6, R24, 0x1, 0x1c1f ;  /* 0x003c1f0018067f89 */ /* 0x000e6200000e0000 */
[----:B------:R-:W-:Y:S02]  /*2cd0*/  ISETP.GE.AND P1, PT, R20, 0x2, PT ;  /* 0x000000021400780c */ /* 0x000fe40003f26270 */
[----:B------:R-:W-:Y:S02]  /*2ce0*/  P2R R54, PR, RZ, 0x1 ;  /* 0x00000001ff367803 */ /* 0x000fe40000000000 */
[----:B------:R-:W-:-:S02]  /*2cf0*/  ISETP.GT.AND P0, PT, R4, 0x8, !P0 ;  /* 0x000000080400780c */ /* 0x000fc40004704270 */
[----:B------:R-:W-:Y:S02]  /*2d00*/  P2R R55, PR, RZ, 0x2 ;  /* 0x00000002ff377803 */ /* 0x000fe40000000000 */
[----:B------:R-:W-:Y:S02]  /*2d10*/  ISETP.LT.OR P0, PT, R5, 0x9, P0 ;  /* 0x000000090500780c */ /* 0x000fe40000701670 */
[----:B------:R-:W-:Y:S02]  /*2d20*/  ISETP.GT.AND P1, PT, R4, 0x1, !P1 ;  /* 0x000000010400780c */ /* 0x000fe40004f24270 */
[----:B------:R-:W-:Y:S02]  /*2d30*/  ISETP.GE.AND P2, PT, R20, 0x11, PT ;  /* 0x000000111400780c */ /* 0x000fe40003f46270 */
[----:B------:R-:W-:Y:S02]  /*2d40*/  FSEL R69, R31, -INF , !P0 ;  /* 0xff8000001f457808 */ /* 0x000fe40004000000 */
[----:B------:R-:W-:-:S02]  /*2d50*/  ISETP.LT.OR P1, PT, R5, 0x2, P1 ;  /* 0x000000020500780c */ /* 0x000fc40000f21670 */
[----:B------:R-:W-:Y:S02]  /*2d60*/  ISETP.GT.AND P0, PT, R4, 0x10, !P2 ;  /* 0x000000100400780c */ /* 0x000fe40005704270 */
[----:B------:R-:W-:Y:S02]  /*2d70*/  ISETP.GE.AND P3, PT, R20, 0xa, PT ;  /* 0x0000000a1400780c */ /* 0x000fe40003f66270 */
[----:B------:R-:W-:Y:S02]  /*2d80*/  FSEL R61, R32, -INF , !P1 ;  /* 0xff800000203d7808 */ /* 0x000fe40004800000 */
[----:B------:R-:W-:Y:S02]  /*2d90*/  P2R R52, PR, RZ, 0x4 ;  /* 0x00000004ff347803 */ /* 0x000fe40000000000 */
[----:B------:R-:W-:Y:S02]  /*2da0*/  ISETP.LT.OR P0, PT, R5, 0x11, P0 ;  /* 0x000000110500780c */ /* 0x000fe40000701670 */
[----:B------:R-:W-:-:S02]  /*2db0*/  ISETP.GT.AND P1, PT, R4, 0x9, !P3 ;  /* 0x000000090400780c */ /* 0x000fc40005f24270 */
[----:B------:R-:W-:Y:S02]  /*2dc0*/  ISETP.GE.AND P2, PT, R20, 0x12, PT ;  /* 0x000000121400780c */ /* 0x000fe40003f46270 */
[----:B------:R-:W-:Y:S02]  /*2dd0*/  FSEL R76, R29, -INF , !P0 ;  /* 0xff8000001d4c7808 */ /* 0x000fe40004000000 */
[C---:B------:R-:W-:Y:S02]  /*2de0*/  ISETP.LT.OR P1, PT, R5.reuse, 0xa, P1 ;  /* 0x0000000a0500780c */ /* 0x040fe40000f21670 */
[----:B------:R-:W-:Y:S02]  /*2df0*/  ISETP.GT.AND P0, PT, R4, 0x11, !P2 ;  /* 0x000000110400780c */ /* 0x000fe40005704270 */
[----:B------:R-:W-:Y:S02]  /*2e00*/  FSEL R68, R30, -INF , !P1 ;  /* 0xff8000001e447808 */ /* 0x000fe40004800000 */
[----:B------:R-:W-:-:S02]  /*2e10*/  ISETP.LT.OR P0, PT, R5, 0x12, P0 ;  /* 0x000000120500780c */ /* 0x000fc40000701670 */
[----:B------:R-:W-:Y:S02]  /*2e20*/  ISETP.GE.AND P1, PT, R20, 0x19, PT ;  /* 0x000000191400780c */ /* 0x000fe40003f26270 */
[----:B------:R-:W-:Y:S02]  /*2e30*/  FSEL R77, R28, -INF , !P0 ;  /* 0xff8000001c4d7808 */ /* 0x000fe40004000000 */
[----:B------:R-:W-:Y:S02]  /*2e40*/  ISETP.GT.AND P0, PT, R4, 0x18, !P1 ;  /* 0x000000180400780c */ /* 0x000fe40004f04270 */
[----:B------:R-:W-:Y:S02]  /*2e50*/  P2R R50, PR, RZ, 0x2 ;  /* 0x00000002ff327803 */ /* 0x000fe40000000000 */
[----:B------:R-:W-:Y:S02]  /*2e60*/  ISETP.LT.OR P0, PT, R5, 0x19, P0 ;  /* 0x000000190500780c */ /* 0x000fe40000701670 */
[----:B------:R-:W-:-:S02]  /*2e70*/  ISETP.GE.AND P1, PT, R20, 0x1a, PT ;  /* 0x0000001a1400780c */ /* 0x000fc40003f26270 */
[----:B------:R-:W-:Y:S02]  /*2e80*/  FSEL R84, R27, -INF , !P0 ;  /* 0xff8000001b547808 */ /* 0x000fe40004000000 */
[----:B------:R-:W-:Y:S02]  /*2e90*/  ISETP.GT.AND P0, PT, R4, 0x19, !P1 ;  /* 0x000000190400780c */ /* 0x000fe40004f04270 */
[----:B------:R-:W-:Y:S02]  /*2ea0*/  P2R R49, PR, RZ, 0x2 ;  /* 0x00000002ff317803 */ /* 0x000fe40000000000 */
[----:B------:R-:W-:Y:S02]  /*2eb0*/  ISETP.LT.OR P0, PT, R5, 0x1a, P0 ;  /* 0x0000001a0500780c */ /* 0x000fe40000701670 */
[----:B------:R-:W-:Y:S02]  /*2ec0*/  ISETP.GE.AND P1, PT, R20, 0x21, PT ;  /* 0x000000211400780c */ /* 0x000fe40003f26270 */
[----:B------:R-:W-:-:S02]  /*2ed0*/  FSEL R85, R26, -INF , !P0 ;  /* 0xff8000001a557808 */ /* 0x000fc40004000000 */
[----:B------:R-:W-:Y:S02]  /*2ee0*/  ISETP.GT.AND P0, PT, R4, 0x20, !P1 ;  /* 0x000000200400780c */ /* 0x000fe40004f04270 */
[----:B------:R-:W-:Y:S02]  /*2ef0*/  P2R R48, PR, RZ, 0x2 ;  /* 0x00000002ff307803 */ /* 0x000fe40000000000 */
[----:B------:R-:W-:Y:S02]  /*2f00*/  ISETP.LT.OR P0, PT, R5, 0x21, P0 ;  /* 0x000000210500780c */ /* 0x000fe40000701670 */
[----:B------:R-:W-:Y:S02]  /*2f10*/  ISETP.GE.AND P1, PT, R20, 0x22, PT ;  /* 0x000000221400780c */ /* 0x000fe40003f26270 */
[----:B------:R-:W-:Y:S02]  /*2f20*/  FSEL R108, R25, -INF , !P0 ;  /* 0xff800000196c7808 */ /* 0x000fe40004000000 */
[----:B------:R-:W-:-:S02]  /*2f30*/  ISETP.GT.AND P0, PT, R4, 0x21, !P1 ;  /* 0x000000210400780c */ /* 0x000fc40004f04270 */
[----:B------:R-:W-:Y:S02]  /*2f40*/  P2R R47, PR, RZ, 0x2 ;  /* 0x00000002ff2f7803 */ /* 0x000fe40000000000 */
[----:B------:R-:W-:Y:S02]  /*2f50*/  ISETP.LT.OR P0, PT, R5, 0x22, P0 ;  /* 0x000000220500780c */ /* 0x000fe40000701670 */
[----:B------:R-:W-:Y:S02]  /*2f60*/  ISETP.GE.AND P1, PT, R20, 0x29, PT ;  /* 0x000000291400780c */ /* 0x000fe40003f26270 */
[----:B------:R-:W-:Y:S02]  /*2f70*/  FSEL R120, R23, -INF , !P0 ;  /* 0xff80000017787808 */ /* 0x000fe40004000000 */
[----:B------:R-:W-:Y:S02]  /*2f80*/  ISETP.GT.AND P0, PT, R4, 0x28, !P1 ;  /* 0x000000280400780c */ /* 0x000fe40004f04270 */
[----:B------:R-:W-:-:S02]  /*2f90*/  P2R R46, PR, RZ, 0x2 ;  /* 0x00000002ff2e7803 */ /* 0x000fc40000000000 */
[C---:B------:R-:W-:Y:S02]  /*2fa0*/  ISETP.LT.OR P0, PT, R5.reuse, 0x29, P0 ;  /* 0x000000290500780c */ /* 0x040fe40000701670 */
[----:B------:R-:W-:Y:S02]  /*2fb0*/  ISETP.GE.AND P1, PT, R20, 0x2a, PT ;  /* 0x0000002a1400780c */ /* 0x000fe40003f26270 */
[----:B------:R-:W-:Y:S02]  /*2fc0*/  FSEL R121, R22, -INF , !P0 ;  /* 0xff80000016797808 */ /* 0x000fe40004000000 */
[----:B------:R-:W-:Y:S02]  /*2fd0*/  ISETP.GT.AND P0, PT, R4, 0x29, !P1 ;  /* 0x000000290400780c */ /* 0x000fe40004f04270 */
[----:B------:R-:W-:Y:S02]  /*2fe0*/  P2R R45, PR, RZ, 0x2 ;  /* 0x00000002ff2d7803 */ /* 0x000fe40000000000 */
        /* <DEDUP_REMOVED lines=14> */
[----:B------:R-:W-:Y:S02]  /*30d0*/  ISETP.GE.AND P5, PT, R20, 0x3a, PT ;  /* 0x0000003a1400780c */ /* 0x000fe40003fa6270 */
[----:B------:R-:W-:Y:S02]  /*30e0*/  ISETP.LT.OR P0, PT, R5, 0x39, P0 ;  /* 0x000000390500780c */ /* 0x000fe40000701670 */
[----:B------:R-:W-:Y:S02]  /*30f0*/  P2R R53, PR, RZ, 0x8 ;  /* 0x00000008ff357803 */ /* 0x000fe40000000000 */
[----:B------:R-:W-:Y:S02]  /*3100*/  FSEL R146, R18, -INF , !P0 ;  /* 0xff80000012927808 */ /* 0x000fe40004000000 */
[----:B------:R-:W-:-:S02]  /*3110*/  ISETP.GT.AND P0, PT, R4, 0x39, !P5 ;  /* 0x000000390400780c */ /* 0x000fc40006f04270 */
[----:B------:R-:W-:Y:S02]  /*3120*/  ISETP.GE.AND P3, PT, R20, 0x41, PT ;  /* 0x000000411400780c */ /* 0x000fe40003f66270 */
[----:B------:R-:W-:Y:S02]  /*3130*/  ISETP.LT.OR P0, PT, R5, 0x3a, P0 ;  /* 0x0000003a0500780c */ /* 0x000fe40000701670 */
[----:B------:R-:W-:Y:S02]  /*3140*/  P2R R51, PR, RZ, 0x4 ;  /* 0x00000004ff337803 */ /* 0x000fe40000000000 */
[----:B------:R-:W-:Y:S02]  /*3150*/  FSEL R147, R17, -INF , !P0 ;  /* 0xff80000011937808 */ /* 0x000fe40004000000 */
[----:B------:R-:W-:Y:S02]  /*3160*/  ISETP.GT.AND P0, PT, R4, 0x40, !P3 ;  /* 0x000000400400780c */ /* 0x000fe40005f04270 */
[----:B------:R-:W-:-:S02]  /*3170*/  ISETP.GE.AND P2, PT, R20, 0x42, PT ;  /* 0x000000421400780c */ /* 0x000fc40003f46270 */
[C---:B------:R-:W-:Y:S02]  /*3180*/  ISETP.LT.OR P0, PT, R5.reuse, 0x41, P0 ;  /* 0x000000410500780c */ /* 0x040fe40000701670 */
[----:B------:R-:W-:Y:S02]  /*3190*/  P2R R42, PR, RZ, 0x2 ;  /* 0x00000002ff2a7803 */ /* 0x000fe40000000000 */
[----:B------:R-:W-:Y:S02]  /*31a0*/  FSEL R207, R16, -INF , !P0 ;  /* 0xff80000010cf7808 */ /* 0x000fe40004000000 */
[----:B------:R-:W-:Y:S02]  /*31b0*/  ISETP.GT.AND P0, PT, R4, 0x41, !P2 ;  /* 0x000000410400780c */ /* 0x000fe40005704270 */
[----:B------:R-:W-:Y:S02]  /*31c0*/  ISETP.GE.AND P1, PT, R20, 0x49, PT ;  /* 0x000000491400780c */ /* 0x000fe40003f26270 */
[----:B------:R-:W-:-:S02]  /*31d0*/  ISETP.LT.OR P0, PT, R5, 0x42, P0 ;  /* 0x000000420500780c */ /* 0x000fc40000701670 */
[----:B------:R-:W-:Y:S02]  /*31e0*/  P2R R41, PR, RZ, 0x2 ;  /* 0x00000002ff297803 */ /* 0x000fe40000000000 */
[----:B------:R-:W-:Y:S02]  /*31f0*/  FSEL R228, R15, -INF , !P0 ;  /* 0xff8000000fe47808 */ /* 0x000fe40004000000 */
[----:B------:R-:W-:Y:S02]  /*3200*/  ISETP.GT.AND P0, PT, R4, 0x48, !P1 ;  /* 0x000000480400780c */ /* 0x000fe40004f04270 */
[----:B------:R-:W-:Y:S02]  /*3210*/  ISETP.GE.AND P1, PT, R20, 0x4a, PT ;  /* 0x0000004a1400780c */ /* 0x000fe40003f26270 */
[----:B------:R-:W-:Y:S02]  /*3220*/  ISETP.LT.OR P0, PT, R5, 0x49, P0 ;  /* 0x000000490500780c */ /* 0x000fe40000701670 */
[----:B------:R-:W-:-:S02]  /*3230*/  P2R R40, PR, RZ, 0x2 ;  /* 0x00000002ff287803 */ /* 0x000fc40000000000 */
[----:B------:R-:W-:Y:S02]  /*3240*/  FSEL R226, R14, -INF , !P0 ;  /* 0xff8000000ee27808 */ /* 0x000fe40004000000 */
[----:B------:R-:W-:Y:S02]  /*3250*/  ISETP.GT.AND P0, PT, R4, 0x49, !P1 ;  /* 0x000000490400780c */ /* 0x000fe40004f04270 */
[----:B------:R-:W-:Y:S02]  /*3260*/  ISETP.GE.AND P1, PT, R20, 0x51, PT ;  /* 0x000000511400780c */ /* 0x000fe40003f26270 */
[----:B------:R-:W-:Y:S02]  /*3270*/  ISETP.LT.OR P0, PT, R5, 0x4a, P0 ;  /* 0x0000004a0500780c */ /* 0x000fe40000701670 */
[----:B------:R-:W-:Y:S02]  /*3280*/  P2R R39, PR, RZ, 0x2 ;  /* 0x00000002ff277803 */ /* 0x000fe40000000000 */
[----:B------:R-:W-:-:S02]  /*3290*/  FSEL R229, R13, -INF , !P0 ;  /* 0xff8000000de57808 */ /* 0x000fc40004000000 */
[----:B------:R-:W-:Y:S02]  /*32a0*/  ISETP.GT.AND P0, PT, R4, 0x50, !P1 ;  /* 0x000000500400780c */ /* 0x000fe40004f04270 */
[C---:B------:R-:W-:Y:S02]  /*32b0*/  ISETP.GE.AND P1, PT, R20.reuse, 0x52, PT ;  /* 0x000000521400780c */ /* 0x040fe40003f26270 */
        /* <DEDUP_REMOVED lines=8> */
[----:B------:R-:W-:-:S04]  /*3340*/  ISETP.GT.AND P0, PT, R4, 0x58, !P4 ;  /* 0x000000580400780c */ /* 0x000fc80006704270 */
[----:B------:R-:W-:-:S04]  /*3350*/  ISETP.LT.OR P0, PT, R5, 0x59, P0 ;  /* 0x000000590500780c */ /* 0x000fc80000701670 */
[----:B------:R-:W-:Y:S02]  /*3360*/  FSEL R238, R10, -INF , !P0 ;  /* 0xff8000000aee7808 */ /* 0x000fe40004000000 */
[----:B------:R-:W-:-:S04]  /*3370*/  ISETP.GT.AND P0, PT, R4, RZ, !P1 ;  /* 0x000000ff0400720c */ /* 0x000fc80004f04270 */
[----:B------:R-:W-:-:S04]  /*3380*/  ISETP.LT.OR P0, PT, R5, 0x1, P0 ;  /* 0x000000010500780c */ /* 0x000fc80000701670 */
[----:B------:R-:W-:Y:S02]  /*3390*/  FSEL R60, R37, -INF , !P0 ;  /* 0xff800000253c7808 */ /* 0x000fe40004000000 */
[----:B------:R-:W-:-:S04]  /*33a0*/  ISETP.GE.AND P0, PT, R20, 0x5a, PT ;  /* 0x0000005a1400780c */ /* 0x000fc80003f06270 */
[----:B------:R-:W-:Y:S02]  /*33b0*/  P2R R37, PR, RZ, 0x1 ;  /* 0x00000001ff257803 */ /* 0x000fe40000000000 */
[----:B------:R-:W-:Y:S01]  /*33c0*/  ISETP.GT.AND P0, PT, R4, 0x59, !P0 ;  /* 0x000000590400780c */ /* 0x000fe20004704270 */
[----:B------:R-:W-:-:S03]  /*33d0*/  FMUL.FTZ R4, R59, c[0x0][0x320] ;  /* 0x0000c8003b047a20 */ /* 0x000fc60000410000 */
[----:B------:R-:W-:Y:S01]  /*33e0*/  ISETP.LT.OR P0, PT, R5, 0x5a, P0 ;  /* 0x0000005a0500780c */ /* 0x000fe20000701670 */
[----:B------:R2:W3:Y:S01]  /*33f0*/  MUFU.TANH R32, R4 ;  /* 0x0000000400207308 */ /* 0x0004e20000002400 */
[----:B------:R-:W-:Y:S02]  /*3400*/  FMUL.FTZ R5, R103, c[0x0][0x320] ;  /* 0x0000c80067057a20 */ /* 0x000fe40000410000 */
[----:B------:R-:W-:Y:S02]  /*3410*/  FSEL R240, R9, -INF , !P0 ;  /* 0xff80000009f07808 */ /* 0x000fe40004000000 */
[----:B------:R-:W-:-:S03]  /*3420*/  PLOP3.LUT P0, PT, PT, PT, UP1, 0x40, 0x0 ;  /* 0x000000000000781c */ /* 0x000fc60003f0e818 */
[----:B------:R1:W4:Y:S01]  /*3430*/  MUFU.TANH R12, R5 ;  /* 0x00000005000c7308 */ /* 0x0003220000002400 */
[----:B--2---:R-:W-:-:S07]  /*3440*/  FMUL.FTZ R4, R82, c[0x0][0x320] ;  /* 0x0000c80052047a20 */ /* 0x004fce0000410000 */
[----:B------:R2:W2:Y:S01]  /*3450*/  MUFU.TANH R31, R4 ;  /* 0x00000004001f7308 */ /* 0x0004a20000002400 */
[----:B-1----:R-:W-:-:S05]  /*3460*/  IMAD.IADD R5, R33, 0x1, R6 ;  /* 0x0000000121057824 */ /* 0x002fca00078e0206 */
[----:B------:R-:W-:Y:S01]  /*3470*/  IMNMX R5, R5, R34, PT ;  /* 0x0000002205057217 */ /* 0x000fe20003800200 */
[----:B--2---:R-:W-:-:S04]  /*3480*/  FMUL.FTZ R4, R83, c[0x0][0x320] ;  /* 0x0000c80053047a20 */ /* 0x004fc80000410000 */
[----:B------:R1:W2:Y:S02]  /*3490*/  MUFU.TANH R30, R4 ;  /* 0x00000004001e7308 */ /* 0x0002a40000002400 */
        /* <DEDUP_REMOVED lines=40> */
[----:B-1----:R-:W-:Y:S01]  /*3720*/  IMAD.IADD R4, R35, 0x1, R6 ;  /* 0x0000000123047824 */ /* 0x002fe200078e0206 */
[----:B------:R-:W-:Y:S05]  /*3730*/  @P0 BRA `(.L_x_149) ;  /* 0x0000015000000947 */ /* 0x000fea0003800000 */
[----:B--234-:R-:W-:Y:S01]  /*3740*/  IADD3 R6, R6, c[0x0][0x1d0], RZ ;  /* 0x0000740006067a10 */ /* 0x01cfe20007ffe0ff */
        /* <DEDUP_REMOVED lines=11> */
.L_x_151:
[----:B------:R-:W-:-:S04]  /*3800*/  MOV R7, c[0x0][0x32c] ;  /* 0x0000cb0000077a02 */ /* 0x000fc80000000f00 */
[----:B------:R-:W-:-:S13]  /*3810*/  ISETP.NE.AND P0, PT, R7, 0x1, PT ;  /* 0x000000010700780c */ /* 0x000fda0003f05270 */
[----:B------:R-:W-:-:S05]  /*3820*/  @P0 IMAD.HI.U32 R7, R6, c[0x0][0x330], RZ ;  /* 0x0000cc0006070a27 */ /* 0x000fca00078e00ff */
[----:B------:R-:W-:Y:S02]  /*3830*/  @P0 SHF.R.U32.HI R6, RZ, c[0x0][0x334], R7 ;  /* 0x0000cd00ff060a19 */ /* 0x000fe40000011607 */
.L_x_152:
[----:B------:R-:W-:Y:S05]  /*3840*/  BSYNC B0 ;  /* 0x0000000000007941 */ /* 0x000fea0003800000 */
.L_x_150:
[----:B------:R-:W-:-:S05]  /*3850*/  IMAD R6, R6, c[0x0][0x32c], R36 ;  /* 0x0000cb0006067a24 */ /* 0x000fca00078e0224 */
[----:B------:R-:W-:Y:S02]  /*3860*/  IADD3 R7, R6, c[0x0][0x32c], RZ ;  /* 0x0000cb0006077a10 */ /* 0x000fe40007ffe0ff */
[----:B------:R-:W-:Y:S02]  /*3870*/  IMNMX R4, R4, R6, !PT ;  /* 0x0000000604047217 */ /* 0x000fe40007800200 */
[----:B------:R-:W-:Y:S02]  /*3880*/  IMNMX R5, R5, R7, PT ;  /* 0x0000000705057217 */ /* 0x000fe40003800200 */
.L_x_149:
[----:B--234-:R-:W-:Y:S01]  /*3890*/  ISETP.NE.AND P0, PT, R55, RZ, PT ;  /* 0x000000ff3700720c */ /* 0x01cfe20003f05270 */
[----:B------:R-:W1:Y:S03]  /*38a0*/  SHFL.IDX PT, R6, R24, 0x2, 0x1c1f ;  /* 0x005c1f0018067f89 */ /* 0x000e6600000e0000 */
[----:B------:R-:W-:-:S04]  /*38b0*/  ISETP.GT.AND P0, PT, R4, 0x1, !P0 ;  /* 0x000000010400780c */ /* 0x000fc80004704270 */
[----:B------:R-:W-:-:S04]  /*38c0*/  ISETP.LT.OR P0, PT, R5, 0x2, P0 ;  /* 0x000000020500780c */ /* 0x000fc80000701670 */
[----:B------:R-:W-:Y:S02]  /*38d0*/  FSEL R57, R16, -INF , !P0 ;  /* 0xff80000010397808 */ /* 0x000fe40004000000 */
[----:B------:R-:W-:-:S04]  /*38e0*/  ISETP.NE.AND P0, PT, R54, RZ, PT ;  /* 0x000000ff3600720c */ /* 0x000fc80003f05270 */
        /* <DEDUP_REMOVED lines=79> */
[----:B------:R-:W-:-:S04]  /*3de0*/  ISETP.GT.AND P0, PT, R4, RZ, !P1 ;  /* 0x000000ff0400720c */ /* 0x000fc80004f04270 */
[----:B------:R-:W-:-:S04]  /*3df0*/  ISETP.LT.OR P0, PT, R5, 0x1, P0 ;  /* 0x000000010500780c */ /* 0x000fc80000701670 */
[----:B------:R-:W-:Y:S02]  /*3e00*/  FSEL R56, R27, -INF , !P0 ;  /* 0xff8000001b387808 */ /* 0x000fe40004000000 */
[----:B------:R-:W-:-:S04]  /*3e10*/  ISETP.NE.AND P0, PT, R37, RZ, PT ;  /* 0x000000ff2500720c */ /* 0x000fc80003f05270 */
        /* <DEDUP_REMOVED lines=68> */
.L_x_155:
[----:B------:R-:W-:-:S04]  /*4260*/  MOV R7, c[0x0][0x32c] ;  /* 0x0000cb0000077a02 */ /* 0x000fc80000000f00 */
[----:B------:R-:W-:-:S13]  /*4270*/  ISETP.NE.AND P0, PT, R7, 0x1, PT ;  /* 0x000000010700780c */ /* 0x000fda0003f05270 */
[----:B------:R-:W-:-:S05]  /*4280*/  @P0 IMAD.HI.U32 R7, R6, c[0x0][0x330], RZ ;  /* 0x0000cc0006070a27 */ /* 0x000fca00078e00ff */
[----:B------:R-:W-:Y:S02]  /*4290*/  @P0 SHF.R.U32.HI R6, RZ, c[0x0][0x334], R7 ;  /* 0x0000cd00ff060a19 */ /* 0x000fe40000011607 */
.L_x_156:
[----:B------:R-:W-:Y:S05]  /*42a0*/  BSYNC B0 ;  /* 0x0000000000007941 */ /* 0x000fea0003800000 */
.L_x_154:
[----:B------:R-:W-:-:S05]  /*42b0*/  IMAD R6, R6, c[0x0][0x32c], R36 ;  /* 0x0000cb0006067a24 */ /* 0x000fca00078e0224 */
[----:B------:R-:W-:Y:S02]  /*42c0*/  IADD3 R7, R6, c[0x0][0x32c], RZ ;  /* 0x0000cb0006077a10 */ /* 0x000fe40007ffe0ff */
[----:B------:R-:W-:Y:S02]  /*42d0*/  IMNMX R4, R4, R6, !PT ;  /* 0x0000000604047217 */ /* 0x000fe40007800200 */
[----:B------:R-:W-:Y:S02]  /*42e0*/  IMNMX R5, R5, R7, PT ;  /* 0x0000000705057217 */ /* 0x000fe40003800200 */
.L_x_153:
        /* <DEDUP_REMOVED lines=93> */
[----:B-1----:R-:W-:Y:S02]  /*48c0*/  IMAD.IADD R5, R33, 0x1, R6 ;  /* 0x0000000121057824 */ /* 0x002fe400078e0206 */
[----:B------:R-:W-:Y:S02]  /*48d0*/  FSEL R239, R8, -INF , !P0 ;  /* 0xff80000008ef7808 */ /* 0x000fe40004000000 */
[----:B------:R-:W-:Y:S02]  /*48e0*/  PLOP3.LUT P0, PT, PT, PT, UP1, 0x40, 0x0 ;  /* 0x000000000000781c */ /* 0x000fe40003f0e818 */
[----:B------:R-:W-:Y:S01]  /*48f0*/  IMNMX R5, R5, R34, PT ;  /* 0x0000002205057217 */ /* 0x000fe20003800200 */
[----:B--2---:R-:W-:-:S04]  /*4900*/  FMUL.FTZ R4, R151, c[0x0][0x320] ;  /* 0x0000c80097047a20 */ /* 0x004fc80000410000 */
[----:B------:R1:W2:Y:S02]  /*4910*/  MUFU.TANH R25, R4 ;  /* 0x0000000400197308 */ /* 0x0002a40000002400 */
[----:B-1----:R-:W-:-:S06]  /*4920*/  FMUL.FTZ R4, R150, c[0x0][0x320] ;  /* 0x0000c80096047a20 */ /* 0x002fcc0000410000 */
[----:B------:R1:W4:Y:S02]  /*4930*/  MUFU.TANH R23, R4 ;  /* 0x0000000400177308 */ /* 0x0003240000002400 */
        /* <DEDUP_REMOVED lines=56> */
.L_x_159:
[----:B------:R-:W-:-:S04]  /*4cc0*/  MOV R7, c[0x0][0x32c] ;  /* 0x0000cb0000077a02 */ /* 0x000fc80000000f00 */
[----:B------:R-:W-:-:S13]  /*4cd0*/  ISETP.NE.AND P0, PT, R7, 0x1, PT ;  /* 0x000000010700780c */ /* 0x000fda0003f05270 */
[----:B------:R-:W-:-:S05]  /*4ce0*/  @P0 IMAD.HI.U32 R7, R6, c[0x0][0x330], RZ ;  /* 0x0000cc0006070a27 */ /* 0x000fca00078e00ff */
[----:B------:R-:W-:Y:S02]  /*4cf0*/  @P0 SHF.R.U32.HI R6, RZ, c[0x0][0x334], R7 ;  /* 0x0000cd00ff060a19 */ /* 0x000fe40000011607 */
.L_x_160:
[----:B------:R-:W-:Y:S05]  /*4d00*/  BSYNC B0 ;  /* 0x0000000000007941 */ /* 0x000fea0003800000 */
.L_x_158:
[----:B------:R-:W-:-:S05]  /*4d10*/  IMAD R6, R6, c[0x0][0x32c], R36 ;  /* 0x0000cb0006067a24 */ /* 0x000fca00078e0224 */
[----:B------:R-:W-:Y:S02]  /*4d20*/  IADD3 R7, R6, c[0x0][0x32c], RZ ;  /* 0x0000cb0006077a10 */ /* 0x000fe40007ffe0ff */
[----:B------:R-:W-:Y:S02]  /*4d30*/  IMNMX R4, R4, R6, !PT ;  /* 0x0000000604047217 */ /* 0x000fe40007800200 */
[----:B------:R-:W-:Y:S02]  /*4d40*/  IMNMX R5, R5, R7, PT ;  /* 0x0000000705057217 */ /* 0x000fe40003800200 */
.L_x_157:
[----:B--234-:R-:W-:Y:S01]  /*4d50*/  ISETP.NE.AND P0, PT, R55, RZ, PT ;  /* 0x000000ff3700720c */ /* 0x01cfe20003f05270 */
[----:B------:R-:W-:Y:S01]  /*4d60*/  IMAD.SHL.U32 R209, R0, 0x2, RZ ;  /* 0x0000000200d17824 */ /* 0x000fe200078e00ff */
[----:B------:R-:W-:Y:S01]  /*4d70*/  FMNMX.FTZ R72, R60, R61, !PT ;  /* 0x0000003d3c487209 */ /* 0x000fe20007810000 */
[----:B------:R-:W-:Y:S01]  /*4d80*/  STL [R1+0x50], R216 ;  /* 0x000050d801007387 */ /* 0x000fe20000100800 */
[----:B------:R-:W-:Y:S01]  /*4d90*/  ISETP.GT.AND P0, PT, R4, 0x1, !P0 ;  /* 0x000000010400780c */ /* 0x000fe20004704270 */
[--C-:B------:R-:W-:Y:S01]  /*4da0*/  IMAD R210, R3, 0x2, R209.reuse ;  /* 0x0000000203d27824 */ /* 0x100fe200078e02d1 */
[----:B------:R-:W-:Y:S01]  /*4db0*/  FMNMX.FTZ R72, R69, R72, !PT ;  /* 0x0000004845487209 */ /* 0x000fe20007810000 */
[----:B------:R-:W-:Y:S01]  /*4dc0*/  IMAD R212, R2, 0x2, R209 ;  /* 0x0000000202d47824 */ /* 0x000fe200078e02d1 */
[----:B------:R-:W-:Y:S01]  /*4dd0*/  ISETP.LT.OR P0, PT, R5, 0x2, P0 ;  /* 0x000000020500780c */ /* 0x000fe20000701670 */
[----:B------:R-:W-:Y:S01]  /*4de0*/  STL [R1+0x4c], R215 ;  /* 0x00004cd701007387 */ /* 0x000fe20000100800 */
[----:B------:R-:W-:Y:S01]  /*4df0*/  FMNMX.FTZ R72, R68, R72, !PT ;  /* 0x0000004844487209 */ /* 0x000fe20007810000 */
[----:B------:R-:W-:Y:S01]  /*4e00*/  ULDC.64 UR4, c[0x0][0x2c8] ;  /* 0x0000b20000047ab9 */ /* 0x000fe20000000a00 */
[----:B------:R-:W-:Y:S01]  /*4e10*/  FSEL R74, R14, -INF , !P0 ;  /* 0xff8000000e4a7808 */ /* 0x000fe20004000000 */
[----:B------:R-:W-:Y:S01]  /*4e20*/  STL [R1+0x48], R214 ;  /* 0x000048d601007387 */ /* 0x000fe20000100800 */
[----:B------:R-:W-:-:S02]  /*4e30*/  ISETP.NE.AND P0, PT, R54, RZ, PT ;  /* 0x000000ff3600720c */ /* 0x000fc40003f05270 */
[----:B------:R-:W-:Y:S01]  /*4e40*/  P2R R123, PR, RZ, 0x40 ;  /* 0x00000040ff7b7803 */ /* 0x000fe20000000000 */
[----:B------:R-:W-:Y:S01]  /*4e50*/  LDSM.16.MT88.4 R80, [R212+0x100] ;  /* 0x00010000d450783b */ /* 0x000fe20000004200 */
[----:B------:R-:W-:Y:S02]  /*4e60*/  ISETP.GT.AND P0, PT, R4, 0x8, !P0 ;  /* 0x000000080400780c */ /* 0x000fe40004704270 */
[----:B------:R-:W-:Y:S01]  /*4e70*/  FMNMX.FTZ R72, R76, R72, !PT ;  /* 0x000000484c487209 */ /* 0x000fe20007810000 */
[----:B------:R-:W-:Y:S01]  /*4e80*/  LDSM.16.MT88.4 R88, [R210+0x100] ;  /* 0x00010000d258783b */ /* 0x000fe20000004200 */
[----:B------:R-:W-:Y:S02]  /*4e90*/  ISETP.LT.OR P0, PT, R5, 0x9, P0 ;  /* 0x000000090500780c */ /* 0x000fe40000701670 */
[----:B------:R-:W-:Y:S01]  /*4ea0*/  ISETP.NE.AND P6, PT, R53, RZ, PT ;  /* 0x000000ff3500720c */ /* 0x000fe20003fc5270 */
[----:B------:R-:W-:Y:S01]  /*4eb0*/  LDSM.16.MT88.4 R104, [R209+0x900] ;  /* 0x00090000d168783b */ /* 0x000fe20000004200 */
[----:B------:R-:W-:-:S02]  /*4ec0*/  FSEL R112, R17, -INF , !P0 ;  /* 0xff80000011707808 */ /* 0x000fc40004000000 */
[----:B------:R-:W-:Y:S01]  /*4ed0*/  FMNMX.FTZ R72, R77, R72, !PT ;  /* 0x000000484d487209 */ /* 0x000fe20007810000 */
[----:B------:R-:W-:Y:S01]  /*4ee0*/  LDSM.16.MT88.4 R100, [R212+0x900] ;  /* 0x00090000d464783b */ /* 0x000fe20000004200 */
[----:B------:R-:W-:Y:S02]  /*4ef0*/  ISETP.GT.AND P0, PT, R4, 0x9, !P6 ;  /* 0x000000090400780c */ /* 0x000fe40007704270 */
[----:B------:R-:W-:Y:S01]  /*4f00*/  FMNMX.FTZ R72, R84, R72, !PT ;  /* 0x0000004854487209 */ /* 0x000fe20007810000 */
[----:B------:R-:W-:Y:S01]  /*4f10*/  LDSM.16.MT88.4 R96, [R210+0x900] ;  /* 0x00090000d260783b */ /* 0x000fe20000004200 */
[----:B------:R-:W-:Y:S02]  /*4f20*/  ISETP.LT.OR P0, PT, R5, 0xa, P0 ;  /* 0x0000000a0500780c */ /* 0x000fe40000701670 */
[----:B------:R-:W-:Y:S01]  /*4f30*/  FMNMX.FTZ R72, R85, R72, !PT ;  /* 0x0000004855487209 */ /* 0x000fe20007810000 */
[----:B------:R-:W-:Y:S01]  /*4f40*/  STL [R1+0x44], R213 ;  /* 0x000044d501007387 */ /* 0x000fe20000100800 */
[----:B------:R-:W-:-:S02]  /*4f50*/  FSEL R75, R16, -INF , !P0 ;  /* 0xff800000104b7808 */ /* 0x000fc40004000000 */
[----:B------:R-:W-:Y:S01]  /*4f60*/  ISETP.NE.AND P0, PT, R52, RZ, PT ;  /* 0x000000ff3400720c */ /* 0x000fe20003f05270 */
[----:B------:R-:W-:Y:S01]  /*4f70*/  STL [R1+0x40], R208 ;  /* 0x000040d001007387 */ /* 0x000fe20000100800 */
[----:B------:R-:W-:Y:S02]  /*4f80*/  FMNMX.FTZ R72, R108, R72, !PT ;  /* 0x000000486c487209 */ /* 0x000fe40007810000 */
[----:B------:R-:W-:Y:S01]  /*4f90*/  ISETP.GT.AND P0, PT, R4, 0x10, !P0 ;  /* 0x000000100400780c */ /* 0x000fe20004704270 */
[----:B------:R-:W-:Y:S01]  /*4fa0*/  LDSM.16.MT88.4 R160, [R212+0x1900] ;  /* 0x00190000d4a0783b */ /* 0x000fe20000004200 */
[----:B------:R-:W-:Y:S02]  /*4fb0*/  FMNMX.FTZ R72, R120, R72, !PT ;  /* 0x0000004878487209 */ /* 0x000fe40007810000 */
[----:B------:R-:W-:Y:S02]  /*4fc0*/  ISETP.LT.OR P0, PT, R5, 0x11, P0 ;  /* 0x000000110500780c */ /* 0x000fe40000701670 */
[----:B------:R-:W-:-:S02]  /*4fd0*/  FMNMX.FTZ R72, R121, R72, !PT ;  /* 0x0000004879487209 */ /* 0x000fc40007810000 */
[----:B------:R-:W-:Y:S02]  /*4fe0*/  FSEL R113, R8, -INF , !P0 ;  /* 0xff80000008717808 */ /* 0x000fe40004000000 */
[----:B------:R-:W-:Y:S02]  /*4ff0*/  ISETP.NE.AND P0, PT, R51, RZ, PT ;  /* 0x000000ff3300720c */ /* 0x000fe40003f05270 */
[----:B------:R-:W-:Y:S02]  /*5000*/  FMNMX.FTZ R72, R124, R72, !PT ;  /* 0x000000487c487209 */ /* 0x000fe40007810000 */
[----:B------:R-:W-:Y:S02]  /*5010*/  ISETP.GT.AND P0, PT, R4, 0x11, !P0 ;  /* 0x000000110400780c */ /* 0x000fe40004704270 */
[----:B------:R-:W-:Y:S02]  /*5020*/  FMNMX.FTZ R72, R129, R72, !PT ;  /* 0x0000004881487209 */ /* 0x000fe40007810000 */
[----:B------:R-:W-:-:S02]  /*5030*/  ISETP.LT.OR P0, PT, R5, 0x12, P0 ;  /* 0x000000120500780c */ /* 0x000fc40000701670 */
[----:B------:R-:W-:Y:S02]  /*5040*/  FMNMX.FTZ R72, R137, R72, !PT ;  /* 0x0000004889487209 */ /* 0x000fe40007810000 */
[----:B------:R-:W-:Y:S02]  /*5050*/  FSEL R115, R20, -INF , !P0 ;  /* 0xff80000014737808 */ /* 0x000fe40004000000 */
[----:B------:R-:W-:Y:S02]  /*5060*/  ISETP.NE.AND P0, PT, R50, RZ, PT ;  /* 0x000000ff3200720c */ /* 0x000fe40003f05270 */
[----:B------:R-:W-:Y:S02]  /*5070*/  FMNMX.FTZ R72, R146, R72, !PT ;  /* 0x0000004892487209 */ /* 0x000fe40007810000 */
[----:B------:R-:W-:Y:S02]  /*5080*/  FMNMX.FTZ R71, R56, R57, !PT ;  /* 0x0000003938477209 */ /* 0x000fe40007810000 */
[----:B------:R-:W-:-:S02]  /*5090*/  ISETP.GT.AND P0, PT, R4, 0x18, !P0 ;  /* 0x000000180400780c */ /* 0x000fc40004704270 */
[----:B------:R-:W-:Y:S02]  /*50a0*/  FMNMX.FTZ R72, R147, R72, !PT ;  /* 0x0000004893487209 */ /* 0x000fe40007810000 */
[----:B------:R-:W-:Y:S02]  /*50b0*/  FMNMX.FTZ R71, R58, R71, !PT ;  /* 0x000000473a477209 */ /* 0x000fe40007810000 */
[----:B------:R-:W-:Y:S02]  /*50c0*/  ISETP.LT.OR P0, PT, R5, 0x19, P0 ;  /* 0x000000190500780c */ /* 0x000fe40000701670 */
[----:B------:R-:W-:Y:S02]  /*50d0*/  FMNMX.FTZ R72, R207, R72, !PT ;  /* 0x00000048cf487209 */ /* 0x000fe40007810000 */
[----:B------:R-:W-:Y:S02]  /*50e0*/  FMNMX.FTZ R71, R59, R71, !PT ;  /* 0x000000473b477209 */ /* 0x000fe40007810000 */
[----:B------:R-:W-:-:S02]  /*50f0*/  FSEL R116, R21, -INF , !P0 ;  /* 0xff80000015747808 */ /* 0x000fc40004000000 */
[----:B------:R-:W-:Y:S02]  /*5100*/  FMNMX.FTZ R72, R228, R72, !PT ;  /* 0x00000048e4487209 */ /* 0x000fe40007810000 */
[----:B------:R-:W-:Y:S02]  /*5110*/  ISETP.NE.AND P0, PT, R49, RZ, PT ;  /* 0x000000ff3100720c */ /* 0x000fe40003f05270 */
[----:B------:R-:W-:Y:S02]  /*5120*/  FMNMX.FTZ R71, R64, R71, !PT ;  /* 0x0000004740477209 */ /* 0x000fe40007810000 */
[----:B------:R-:W-:Y:S02]  /*5130*/  FMNMX.FTZ R72, R226, R72, !PT ;  /* 0x00000048e2487209 */ /* 0x000fe40007810000 */
[----:B------:R-:W-:Y:S02]  /*5140*/  ISETP.GT.AND P0, PT, R4, 0x19, !P0 ;  /* 0x000000190400780c */ /* 0x000fe40004704270 */
[----:B------:R-:W-:-:S02]  /*5150*/  FMNMX.FTZ R71, R65, R71, !PT ;  /* 0x0000004741477209 */ /* 0x000fc40007810000 */
[----:B------:R-:W-:Y:S02]  /*5160*/  FMNMX.FTZ R72, R229, R72, !PT ;  /* 0x00000048e5487209 */ /* 0x000fe40007810000 */
[----:B------:R-:W-:Y:S02]  /*5170*/  ISETP.LT.OR P0, PT, R5, 0x1a, P0 ;  /* 0x0000001a0500780c */ /* 0x000fe40000701670 */
[----:B------:R-:W-:Y:S02]  /*5180*/  FMNMX.FTZ R71, R66, R71, !PT ;  /* 0x0000004742477209 */ /* 0x000fe40007810000 */
[----:B------:R-:W-:Y:S02]  /*5190*/  FMNMX.FTZ R72, R230, R72, !PT ;  /* 0x00000048e6487209 */ /* 0x000fe40007810000 */
[----:B------:R-:W-:Y:S02]  /*51a0*/  FSEL R118, R15, -INF , !P0 ;  /* 0xff8000000f767808 */ /* 0x000fe40004000000 */
[----:B------:R-:W-:-:S02]  /*51b0*/  ISETP.NE.AND P0, PT, R48, RZ, PT ;  /* 0x000000ff3000720c */ /* 0x000fc40003f05270 */
[----:B------:R-:W-:Y:S02]  /*51c0*/  FMNMX.FTZ R71, R67, R71, !PT ;  /* 0x0000004743477209 */ /* 0x000fe40007810000 */
[----:B------:R-:W-:Y:S02]  /*51d0*/  FMNMX.FTZ R72, R231, R72, !PT ;  /* 0x00000048e7487209 */ /* 0x000fe40007810000 */
[----:B------:R-:W-:Y:S02]  /*51e0*/  ISETP.GT.AND P0, PT, R4, 0x20, !P0 ;  /* 0x000000200400780c */ /* 0x000fe40004704270 */
[----:B------:R-:W-:Y:S02]  /*51f0*/  FMNMX.FTZ R71, R70, R71, !PT ;  /* 0x0000004746477209 */ /* 0x000fe40007810000 */
[----:B------:R-:W-:Y:S02]  /*5200*/  FMNMX.FTZ R72, R238, R72, !PT ;  /* 0x00000048ee487209 */ /* 0x000fe40007810000 */
[----:B------:R-:W-:-:S02]  /*5210*/  ISETP.LT.OR P0, PT, R5, 0x21, P0 ;  /* 0x000000210500780c */ /* 0x000fc40000701670 */
[----:B------:R-:W-:Y:S02]  /*5220*/  FMNMX.FTZ R71, R78, R71, !PT ;  /* 0x000000474e477209 */ /* 0x000fe40007810000 */
[----:B------:R-:W-:Y:S02]  /*5230*/  FMNMX.FTZ R72, R240, R72, !PT ;  /* 0x00000048f0487209 */ /* 0x000fe40007810000 */
[----:B------:R-:W-:Y:S02]  /*5240*/  FSEL R145, R13, -INF , !P0 ;  /* 0xff8000000d917808 */ /* 0x000fe40004000000 */
[----:B------:R-:W-:Y:S01]  /*5250*/  FMNMX.FTZ R71, R79, R71, !PT ;  /* 0x000000474f477209 */ /* 0x000fe20007810000 */
[----:B------:R-:W1:Y:S01]  /*5260*/  SHFL.BFLY PT, R6, R72, 0x2, 0x1f ;  /* 0x0c401f0048067f89 */ /* 0x000e6200000e0000 */
[----:B------:R-:W-:Y:S02]  /*5270*/  ISETP.NE.AND P0, PT, R47, RZ, PT ;  /* 0x000000ff2f00720c */ /* 0x000fe40003f05270 */
[----:B------:R-:W-:-:S02]  /*5280*/  FMNMX.FTZ R71, R117, R71, !PT ;  /* 0x0000004775477209 */ /* 0x000fc40007810000 */
[----:B------:R-:W-:Y:S02]  /*5290*/  ISETP.GT.AND P0, PT, R4, 0x21, !P0 ;  /* 0x000000210400780c */ /* 0x000fe40004704270 */
[----:B------:R-:W-:Y:S02]  /*52a0*/  FMNMX.FTZ R71, R125, R71, !PT ;  /* 0x000000477d477209 */ /* 0x000fe40007810000 */
[----:B------:R-:W-:Y:S02]  /*52b0*/  ISETP.LT.OR P0, PT, R5, 0x22, P0 ;  /* 0x000000220500780c */ /* 0x000fe40000701670 */
[----:B------:R-:W-:Y:S02]  /*52c0*/  FMNMX.FTZ R71, R126, R71, !PT ;  /* 0x000000477e477209 */ /* 0x000fe40007810000 */
[----:B------:R-:W-:Y:S02]  /*52d0*/  FSEL R144, R26, -INF , !P0 ;  /* 0xff8000001a907808 */ /* 0x000fe40004000000 */
[----:B------:R-:W-:-:S02]  /*52e0*/  ISETP.NE.AND P0, PT, R46, RZ, PT ;  /* 0x000000ff2e00720c */ /* 0x000fc40003f05270 */
[----:B------:R-:W-:Y:S02]  /*52f0*/  FMNMX.FTZ R71, R127, R71, !PT ;  /* 0x000000477f477209 */ /* 0x000fe40007810000 */
[----:B------:R-:W-:Y:S02]  /*5300*/  ISETP.GT.AND P0, PT, R4, 0x28, !P0 ;  /* 0x000000280400780c */ /* 0x000fe40004704270 */
[----:B------:R-:W-:Y:S02]  /*5310*/  FMNMX.FTZ R71, R132, R71, !PT ;  /* 0x0000004784477209 */ /* 0x000fe40007810000 */
[----:B------:R-:W-:Y:S02]  /*5320*/  ISETP.LT.OR P0, PT, R5, 0x29, P0 ;  /* 0x000000290500780c */ /* 0x000fe40000701670 */
[----:B------:R-:W-:Y:S02]  /*5330*/  FMNMX.FTZ R71, R196, R71, !PT ;  /* 0x00000047c4477209 */ /* 0x000fe40007810000 */
[----:B------:R-:W-:-:S02]  /*5340*/  FSEL R143, R23, -INF , !P0 ;  /* 0xff800000178f7808 */ /* 0x000fc40004000000 */
[----:B------:R-:W-:Y:S02]  /*5350*/  ISETP.NE.AND P0, PT, R45, RZ, PT ;  /* 0x000000ff2d00720c */ /* 0x000fe40003f05270 */
[----:B-1----:R-:W-:Y:S02]  /*5360*/  FMNMX.FTZ R72, R72, R6, !PT ;  /* 0x0000000648487209 */ /* 0x002fe40007810000 */
[----:B------:R-:W-:Y:S02]  /*5370*/  FMNMX.FTZ R71, R202, R71, !PT ;  /* 0x00000047ca477209 */ /* 0x000fe40007810000 */
[----:B------:R-:W-:Y:S01]  /*5380*/  ISETP.GT.AND P0, PT, R4, 0x29, !P0 ;  /* 0x000000290400780c */ /* 0x000fe20004704270 */
[----:B------:R-:W1:Y:S01]  /*5390*/  SHFL.BFLY PT, R6, R72, 0x1, 0x1f ;  /* 0x0c201f0048067f89 */ /* 0x000e6200000e0000 */
[----:B------:R-:W-:Y:S02]  /*53a0*/  FMNMX.FTZ R71, R201, R71, !PT ;  /* 0x00000047c9477209 */ /* 0x000fe40007810000 */
[----:B------:R-:W-:-:S02]  /*53b0*/  ISETP.LT.OR P0, PT, R5, 0x2a, P0 ;  /* 0x0000002a0500780c */ /* 0x000fc40000701670 */
[----:B------:R-:W-:Y:S02]  /*53c0*/  FMNMX.FTZ R71, R203, R71, !PT ;  /* 0x00000047cb477209 */ /* 0x000fe40007810000 */
[----:B------:R-:W-:Y:S02]  /*53d0*/  FSEL R142, R25, -INF , !P0 ;  /* 0xff800000198e7808 */ /* 0x000fe40004000000 */
[----:B------:R-:W-:Y:S02]  /*53e0*/  ISETP.NE.AND P0, PT, R44, RZ, PT ;  /* 0x000000ff2c00720c */ /* 0x000fe40003f05270 */
[----:B------:R-:W-:Y:S02]  /*53f0*/  FMNMX.FTZ R71, R204, R71, !PT ;  /* 0x00000047cc477209 */ /* 0x000fe40007810000 */
[----:B------:R-:W-:Y:S02]  /*5400*/  ISETP.GT.AND P0, PT, R4, 0x30, !P0 ;  /* 0x000000300400780c */ /* 0x000fe40004704270 */
[----:B------:R-:W-:-:S02]  /*5410*/  FMNMX.FTZ R71, R205, R71, !PT ;  /* 0x00000047cd477209 */ /* 0x000fc40007810000 */
[----:B------:R-:W-:Y:S02]  /*5420*/  ISETP.LT.OR P0, PT, R5, 0x31, P0 ;  /* 0x000000310500780c */ /* 0x000fe40000701670 */
[----:B------:R-:W-:Y:S02]  /*5430*/  FMNMX.FTZ R71, R206, R71, !PT ;  /* 0x00000047ce477209 */ /* 0x000fe40007810000 */
[----:B------:R-:W-:Y:S02]  /*5440*/  FSEL R190, R12, -INF , !P0 ;  /* 0xff8000000cbe7808 */ /* 0x000fe40004000000 */
[----:B------:R-:W-:Y:S02]  /*5450*/  FMNMX.FTZ R71, R225, R71, !PT ;  /* 0x00000047e1477209 */ /* 0x000fe40007810000 */
[----:B------:R-:W-:Y:S02]  /*5460*/  ISETP.NE.AND P0, PT, R43, RZ, PT ;  /* 0x000000ff2b00720c */ /* 0x000fe40003f05270 */
[----:B-1----:R-:W-:-:S02]  /*5470*/  FMNMX.FTZ R72, R72, R6, !PT ;  /* 0x0000000648487209 */ /* 0x002fc40007810000 */
[----:B------:R-:W-:Y:S01]  /*5480*/  ISETP.GT.AND P0, PT, R4, 0x31, !P0 ;  /* 0x000000310400780c */ /* 0x000fe20004704270 */
[----:B------:R-:W1:Y:S01]  /*5490*/  SHFL.BFLY PT, R6, R71, 0x2, 0x1f ;  /* 0x0c401f0047067f89 */ /* 0x000e6200000e0000 */
[----:B------:R-:W-:Y:S01]  /*54a0*/  ISETP.NE.AND P6, PT, R42, RZ, PT ;  /* 0x000000ff2a00720c */ /* 0x000fe20003fc5270 */
[----:B------:R-:W-:Y:S01]  /*54b0*/  FMUL.FTZ R7, R72, c[0x0][0x2d0] ;  /* 0x0000b40048077a20 */ /* 0x000fe20000410000 */
[----:B------:R-:W-:Y:S02]  /*54c0*/  ISETP.LT.OR P0, PT, R5, 0x32, P0 ;  /* 0x000000320500780c */ /* 0x000fe40000701670 */
[----:B------:R-:W-:Y:S02]  /*54d0*/  LEA R211, R2, R210, 0x1 ;  /* 0x000000d202d37211 */ /* 0x000fe400078e08ff */
[----:B------:R-:W-:Y:S02]  /*54e0*/  FSEL R191, R9, -INF , !P0 ;  /* 0xff80000009bf7808 */ /* 0x000fe40004000000 */
[----:B------:R-:W-:Y:S01]  /*54f0*/  ISETP.GT.AND P0, PT, R4, 0x38, !P6 ;  /* 0x000000380400780c */ /* 0x000fe20007704270 */
[----:B------:R-:W-:Y:S01]  /*5500*/  LDSM.16.MT88.4 R92, [R211+0x100] ;  /* 0x00010000d35c783b */ /* 0x000fe20000004200 */
[----:B------:R-:W-:-:S02]  /*5510*/  FMNMX.FTZ R2, R114, R119, !PT ;  /* 0x0000007772027209 */ /* 0x000fc40007810000 */
[----:B------:R-:W-:Y:S02]  /*5520*/  ISETP.LT.OR P0, PT, R5, 0x39, P0 ;  /* 0x000000390500780c */ /* 0x000fe40000701670 */
[----:B------:R-:W-:Y:S02]  /*5530*/  FMNMX.FTZ R2, R122, R2, !PT ;  /* 0x000000027a027209 */ /* 0x000fe40007810000 */
[----:B------:R-:W-:Y:S02]  /*5540*/  FSEL R192, R19, -INF , !P0 ;  /* 0xff80000013c07808 */ /* 0x000fe40004000000 */
[----:B------:R-:W-:Y:S02]  /*5550*/  ISETP.GT.AND P0, PT, R4, 0x39, !P5 ;  /* 0x000000390400780c */ /* 0x000fe40006f04270 */
[----:B------:R-:W-:Y:S02]  /*5560*/  ISETP.NE.AND P5, PT, R38, RZ, PT ;  /* 0x000000ff2600720c */ /* 0x000fe40003fa5270 */
[----:B------:R-:W-:-:S02]  /*5570*/  ISETP.LT.OR P0, PT, R5, 0x3a, P0 ;  /* 0x0000003a0500780c */ /* 0x000fc40000701670 */
[----:B-1----:R-:W-:Y:S02]  /*5580*/  FMNMX.FTZ R71, R71, R6, !PT ;  /* 0x0000000647477209 */ /* 0x002fe40007810000 */
[----:B------:R-:W-:Y:S02]  /*5590*/  FSEL R193, R18, -INF , !P0 ;  /* 0xff80000012c17808 */ /* 0x000fe40004000000 */
[----:B------:R-:W-:Y:S01]  /*55a0*/  ISETP.GT.AND P0, PT, R4, 0x40, !P3 ;  /* 0x000000400400780c */ /* 0x000fe20005f04270 */
[----:B------:R-:W1:Y:S01]  /*55b0*/  SHFL.BFLY PT, R6, R71, 0x1, 0x1f ;  /* 0x0c201f0047067f89 */ /* 0x000e6200000e0000 */
[----:B------:R-:W-:Y:S02]  /*55c0*/  ISETP.NE.AND P6, PT, R37, RZ, PT ;  /* 0x000000ff2500720c */ /* 0x000fe40003fc5270 */
[----:B------:R-:W-:Y:S02]  /*55d0*/  ISETP.LT.OR P0, PT, R5, 0x41, P0 ;  /* 0x000000410500780c */ /* 0x000fe40000701670 */
[----:B------:R-:W-:-:S02]  /*55e0*/  ISETP.NE.AND P3, PT, R41, RZ, PT ;  /* 0x000000ff2900720c */ /* 0x000fc40003f65270 */
[----:B------:R-:W-:Y:S02]  /*55f0*/  FSEL R199, R11, -INF , !P0 ;  /* 0xff8000000bc77808 */ /* 0x000fe40004000000 */
[----:B------:R-:W-:Y:S02]  /*5600*/  ISETP.GT.AND P0, PT, R4, 0x41, !P2 ;  /* 0x000000410400780c */ /* 0x000fe40005704270 */
[----:B------:R-:W-:Y:S02]  /*5610*/  ISETP.NE.AND P2, PT, R40, RZ, PT ;  /* 0x000000ff2800720c */ /* 0x000fe40003f45270 */
[----:B------:R-:W-:Y:S02]  /*5620*/  ISETP.LT.OR P0, PT, R5, 0x42, P0 ;  /* 0x000000420500780c */ /* 0x000fe40000701670 */
[----:B------:R-:W-:Y:S02]  /*5630*/  ISETP.GT.AND P3, PT, R4, 0x48, !P3 ;  /* 0x000000480400780c */ /* 0x000fe40005f64270 */
[----:B------:R-:W-:-:S02]  /*5640*/  FSEL R198, R10, -INF , !P0 ;  /* 0xff8000000ac67808 */ /* 0x000fc40004000000 */
[----:B------:R-:W-:Y:S02]  /*5650*/  ISETP.GT.AND P0, PT, R4, RZ, !P1 ;  /* 0x000000ff0400720c */ /* 0x000fe40004f04270 */
[----:B------:R-:W-:Y:S02]  /*5660*/  ISETP.NE.AND P1, PT, R39, RZ, PT ;  /* 0x000000ff2700720c */ /* 0x000fe40003f25270 */
[----:B------:R-:W-:Y:S02]  /*5670*/  ISETP.LT.OR P0, PT, R5, 0x1, P0 ;  /* 0x000000010500780c */ /* 0x000fe40000701670 */
[----:B-1----:R-:W-:Y:S02]  /*5680*/  FMNMX.FTZ R71, R71, R6, !PT ;  /* 0x0000000647477209 */ /* 0x002fe40007810000 */
[----:B------:R-:W-:Y:S02]  /*5690*/  FSEL R73, R22, -INF , !P0 ;  /* 0xff80000016497808 */ /* 0x000fe40004000000 */
[----:B------:R-:W-:Y:S01]  /*56a0*/  FSETP.NEU.FTZ.AND P0, PT, R72, -INF , PT ;  /* 0xff8000004800780b */ /* 0x000fe20003f1d000 */
[----:B------:R-:W-:Y:S01]  /*56b0*/  FMUL.FTZ R6, R71, c[0x0][0x2d0] ;  /* 0x0000b40047067a20 */ /* 0x000fe20000410000 */
[----:B------:R-:W-:-:S02]  /*56c0*/  FMNMX.FTZ R3, R73, R74, !PT ;  /* 0x0000004a49037209 */ /* 0x000fc40007810000 */
[----:B------:R-:W-:Y:S02]  /*56d0*/  FSEL R7, R7, RZ, P0 ;  /* 0x000000ff07077208 */ /* 0x000fe40000000000 */
[----:B------:R-:W-:Y:S02]  /*56e0*/  FSETP.NEU.FTZ.AND P0, PT, R71, -INF , PT ;  /* 0xff8000004700780b */ /* 0x000fe40003f1d000 */
[----:B------:R-:W-:Y:S01]  /*56f0*/  FMNMX.FTZ R3, R112, R3, !PT ;  /* 0x0000000370037209 */ /* 0x000fe20007810000 */
[----:B------:R-:W-:Y:S01]  /*5700*/  FFMA.FTZ R8, R60, c[0x0][0x2d0], -R7 ;  /* 0x0000b4003c087a23 */ /* 0x000fe20000010807 */
[----:B------:R-:W-:Y:S02]  /*5710*/  FSEL R6, R6, RZ, P0 ;  /* 0x000000ff06067208 */ /* 0x000fe40000000000 */
[----:B------:R-:W-:Y:S01]  /*5720*/  FMNMX.FTZ R3, R75, R3, !PT ;  /* 0x000000034b037209 */ /* 0x000fe20007810000 */
[----:B------:R1:W-:Y:S01]  /*5730*/  MUFU.EX2 R152, R8 ;  /* 0x0000000800987308 */ /* 0x0003e20000000800 */
[C---:B------:R-:W-:Y:S01]  /*5740*/  ISETP.GT.AND P0, PT, R4.reuse, 0x51, !P5 ;  /* 0x000000510400780c */ /* 0x040fe20006f04270 */
[----:B------:R-:W-:Y:S01]  /*5750*/  FFMA.FTZ R0, R57, c[0x0][0x2d0], -R6 ;  /* 0x0000b40039007a23 */ /* 0x000fe20000010806 */
[----:B------:R-:W-:-:S02]  /*5760*/  ISETP.GT.AND P5, PT, R4, 0x59, !P6 ;  /* 0x000000590400780c */ /* 0x000fc400077a4270 */
[C---:B------:R-:W-:Y:S02]  /*5770*/  ISETP.GT.AND P2, PT, R4.reuse, 0x49, !P2 ;  /* 0x000000490400780c */ /* 0x040fe40005744270 */
[C---:B------:R-:W-:Y:S01]  /*5780*/  ISETP.GT.AND P1, PT, R4.reuse, 0x50, !P1 ;  /* 0x000000500400780c */ /* 0x040fe20004f24270 */
[----:B------:R2:W-:Y:S01]  /*5790*/  MUFU.EX2 R154, R0 ;  /* 0x00000000009a7308 */ /* 0x0005e20000000800 */
[----:B------:R-:W-:Y:S02]  /*57a0*/  ISETP.GT.AND P4, PT, R4, 0x58, !P4 ;  /* 0x000000580400780c */ /* 0x000fe40006784270 */
[----:B------:R-:W-:Y:S02]  /*57b0*/  P2R R4, PR, RZ, 0x20 ;  /* 0x00000020ff047803 */ /* 0x000fe40000000000 */
[C---:B------:R-:W-:Y:S02]  /*57c0*/  ISETP.LT.OR P5, PT, R5.reuse, 0x4a, P2 ;  /* 0x0000004a0500780c */ /* 0x040fe400017a1670 */
[----:B------:R-:W-:Y:S01]  /*57d0*/  ISETP.LT.OR P2, PT, R5, 0x52, P0 ;  /* 0x000000520500780c */ /* 0x000fe20000741670 */
[----:B-1----:R-:W-:Y:S01]  /*57e0*/  FFMA.FTZ R8, R61, c[0x0][0x2d0], -R7 ;  /* 0x0000b4003d087a23 */ /* 0x002fe20000010807 */
[----:B------:R-:W-:Y:S01]  /*57f0*/  ISETP.NE.AND P0, PT, R4, RZ, PT ;  /* 0x000000ff0400720c */ /* 0x000fe20003f05270 */
[----:B------:R-:W1:Y:S01]  /*5800*/  LDSM.16.MT88.4 R60, [R209+0x100] ;  /* 0x00010000d13c783b */ /* 0x000e620000004200 */
[C---:B------:R-:W-:Y:S01]  /*5810*/  ISETP.LT.OR P6, PT, R5.reuse, 0x49, P3 ;  /* 0x000000490500780c */ /* 0x040fe20001fc1670 */
[----:B------:R3:W4:Y:S01]  /*5820*/  MUFU.EX2 R164, R8 ;  /* 0x0000000800a47308 */ /* 0x0007220000000800 */
[----:B------:R-:W-:-:S02]  /*5830*/  ISETP.LT.OR P3, PT, R5, 0x51, P1 ;  /* 0x000000510500780c */ /* 0x000fc40000f61670 */
[----:B------:R-:W-:Y:S01]  /*5840*/  FSEL R181, R136, -INF , !P6 ;  /* 0xff80000088b57808 */ /* 0x000fe20007000000 */
[----:B--2---:R-:W-:Y:S01]  /*5850*/  FFMA.FTZ R0, R58, c[0x0][0x2d0], -R6 ;  /* 0x0000b4003a007a23 */ /* 0x004fe20000010806 */
[----:B------:R-:W-:Y:S02]  /*5860*/  FSEL R180, R135, -INF , !P5 ;  /* 0xff80000087b47808 */ /* 0x000fe40006800000 */
[----:B------:R-:W-:Y:S01]  /*5870*/  FSEL R184, R133, -INF , !P3 ;  /* 0xff80000085b87808 */ /* 0x000fe20005800000 */
[----:B------:R2:W-:Y:S01]  /*5880*/  MUFU.EX2 R155, R0 ;  /* 0x00000000009b7308 */ /* 0x0005e20000000800 */
[C---:B------:R-:W-:Y:S02]  /*5890*/  ISETP.LT.OR P1, PT, R5.reuse, 0x59, P4 ;  /* 0x000000590500780c */ /* 0x040fe40002721670 */
[----:B------:R-:W-:Y:S02]  /*58a0*/  FSEL R183, R138, -INF , !P2 ;  /* 0xff8000008ab77808 */ /* 0x000fe40005000000 */
[----:B------:R-:W-:-:S02]  /*58b0*/  ISETP.LT.OR P0, PT, R5, 0x5a, P0 ;  /* 0x0000005a0500780c */ /* 0x000fc40000701670 */
[----:B------:R-:W-:Y:S01]  /*58c0*/  FSEL R185, R134, -INF , !P1 ;  /* 0xff80000086b97808 */ /* 0x000fe20004800000 */
[----:B---3--:R-:W-:Y:S01]  /*58d0*/  FFMA.FTZ R8, R69, c[0x0][0x2d0], -R7 ;  /* 0x0000b40045087a23 */ /* 0x008fe20000010807 */
[----:B----4-:R-:W-:Y:S02]  /*58e0*/  F2FP.PACK_AB R12, R164, R152 ;  /* 0x00000098a40c723e */ /* 0x010fe400000000ff */
[----:B------:R-:W-:Y:S01]  /*58f0*/  FSEL R182, R139, -INF , !P0 ;  /* 0xff8000008bb67808 */ /* 0x000fe20004000000 */
[----:B------:R3:W-:Y:S01]  /*5900*/  MUFU.EX2 R216, R8 ;  /* 0x0000000800d87308 */ /* 0x0007e20000000800 */
[----:B------:R-:W-:Y:S01]  /*5910*/  ISETP.NE.AND P6, PT, R123, RZ, PT ;  /* 0x000000ff7b00720c */ /* 0x000fe20003fc5270 */
[----:B--2---:R-:W-:-:S06]  /*5920*/  FFMA.FTZ R0, R59, c[0x0][0x2d0], -R6 ;  /* 0x0000b4003b007a23 */ /* 0x004fcc0000010806 */
[----:B------:R2:W4:Y:S01]  /*5930*/  MUFU.EX2 R151, R0 ;  /* 0x0000000000977308 */ /* 0x0005220000000800 */
[----:B---3--:R-:W-:-:S07]  /*5940*/  FFMA.FTZ R8, R68, c[0x0][0x2d0], -R7 ;  /* 0x0000b40044087a23 */ /* 0x008fce0000010807 */
[----:B------:R3:W1:Y:S01]  /*5950*/  MUFU.EX2 R158, R8 ;  /* 0x00000008009e7308 */ /* 0x0006620000000800 */
[----:B--2---:R-:W-:Y:S01]  /*5960*/  FFMA.FTZ R0, R76, c[0x0][0x2d0], -R7 ;  /* 0x0000b4004c007a23 */ /* 0x004fe20000010807 */
[----:B----4-:R-:W-:-:S06]  /*5970*/  F2FP.PACK_AB R15, R151, R155 ;  /* 0x0000009b970f723e */ /* 0x010fcc00000000ff */
[----:B------:R2:W-:Y:S01]  /*5980*/  MUFU.EX2 R243, R0 ;  /* 0x0000000000f37308 */ /* 0x0005e20000000800 */
[----:B---3--:R-:W-:Y:S01]  /*5990*/  FFMA.FTZ R8, R56, c[0x0][0x2d0], -R6 ;  /* 0x0000b40038087a23 */ /* 0x008fe20000010806 */
[----:B-1----:R-:W-:Y:S01]  /*59a0*/  F2FP.PACK_AB R14, R158, R216 ;  /* 0x000000d89e0e723e */ /* 0x002fe200000000ff */
[----:B------:R-:W-:Y:S05]  /*59b0*/  LDSM.16.MT88.4 R56, [R211+0x1100] ;  /* 0x00110000d338783b */ /* 0x000fea0000004200 */
[----:B------:R-:W1:Y:S01]  /*59c0*/  MUFU.EX2 R149, R8 ;  /* 0x0000000800957308 */ /* 0x000e620000000800 */
[----:B--2---:R-:W-:-:S07]  /*59d0*/  FFMA.FTZ R0, R77, c[0x0][0x2d0], -R7 ;  /* 0x0000b4004d007a23 */ /* 0x004fce0000010807 */
[----:B------:R2:W3:Y:S01]  /*59e0*/  MUFU.EX2 R248, R0 ;  /* 0x0000000000f87308 */ /* 0x0004e20000000800 */
[----:B-1----:R-:W-:-:S07]  /*59f0*/  F2FP.PACK_AB R13, R154, R149 ;  /* 0x000000959a0d723e */ /* 0x002fce00000000ff */
[----:B------:R-:W-:Y:S01]  /*5a00*/  HMMA.16816.F32 R16, R12, R60, RZ ;  /* 0x0000003c0c10723c */ /* 0x000fe200000018ff */
[----:B--2---:R-:W-:Y:S01]  /*5a10*/  FFMA.FTZ R0, R84, c[0x0][0x2d0], -R7 ;  /* 0x0000b40054007a23 */ /* 0x004fe20000010807 */
[----:B---3--:R-:W-:-:S03]  /*5a20*/  F2FP.PACK_AB R8, R248, R243 ;  /* 0x000000f3f808723e */ /* 0x008fc600000000ff */
[----:B------:R1:W-:Y:S03]  /*5a30*/  MUFU.EX2 R214, R0 ;  /* 0x0000000000d67308 */ /* 0x0003e60000000800 */
[C---:B------:R-:W-:Y:S08]  /*5a40*/  HMMA.16816.F32 R20, R12.reuse, R80, RZ ;  /* 0x000000500c14723c */ /* 0x040ff000000018ff */
[----:B------:R-:W-:Y:S01]  /*5a50*/  HMMA.16816.F32 R24, R12, R88, RZ ;  /* 0x000000580c18723c */ /* 0x000fe200000018ff */
[----:B-1----:R-:W-:Y:S01]  /*5a60*/  FMNMX.FTZ R0, R128, R2, !PT ;  /* 0x0000000280007209 */ /* 0x002fe20007810000 */
[----:B------:R-:W-:-:S02]  /*5a70*/  FFMA.FTZ R2, R85, c[0x0][0x2d0], -R7 ;  /* 0x0000b40055027a23 */ /* 0x000fc40000010807 */
[----:B------:R-:W-:Y:S01]  /*5a80*/  LDSM.16.MT88.4 R84, [R209+0x1100] ;  /* 0x00110000d154783b */ /* 0x000fe20000004200 */
[----:B------:R-:W-:Y:S01]  /*5a90*/  FMNMX.FTZ R0, R130, R0, !PT ;  /* 0x0000000082007209 */ /* 0x000fe20007810000 */
[----:B------:R1:W2:Y:S02]  /*5aa0*/  MUFU.EX2 R165, R2 ;  /* 0x0000000200a57308 */ /* 0x0002a40000000800 */
[----:B------:R-:W-:Y:S01]  /*5ab0*/  HMMA.16816.F32 R32, R12, R92, RZ ;  /* 0x0000005c0c20723c */ /* 0x000fe200000018ff */
[----:B------:R-:W-:-:S04]  /*5ac0*/  FMNMX.FTZ R0, R131, R0, !PT ;  /* 0x0000000083007209 */ /* 0x000fc80007810000 */
[----:B------:R-:W-:-:S03]  /*5ad0*/  FMNMX.FTZ R0, R140, R0, !PT ;  /* 0x000000008c007209 */ /* 0x000fc60007810000 */
[----:B------:R-:W-:Y:S01]  /*5ae0*/  HMMA.16816.F32 R36, R12, R62, RZ ;  /* 0x0000003e0c24723c */ /* 0x000fe200000018ff */
[----:B------:R-:W-:-:S04]  /*5af0*/  FMNMX.FTZ R0, R141, R0, !PT ;  /* 0x000000008d007209 */ /* 0x000fc80007810000 */
[----:B------:R-:W-:Y:S01]  /*5b00*/  FMNMX.FTZ R0, R189, R0, !PT ;  /* 0x00000000bd007209 */ /* 0x000fe20007810000 */
[----:B-1----:R-:W-:Y:S02]  /*5b10*/  FFMA.FTZ R2, R64, c[0x0][0x2d0], -R6 ;  /* 0x0000b40040027a23 */ /* 0x002fe40000010806 */
[----:B------:R-:W-:Y:S01]  /*5b20*/  HMMA.16816.F32 R40, R12, R82, RZ ;  /* 0x000000520c28723c */ /* 0x000fe200000018ff */
[----:B--2---:R-:W-:Y:S01]  /*5b30*/  F2FP.PACK_AB R10, R165, R214 ;  /* 0x000000d6a50a723e */ /* 0x004fe200000000ff */
[----:B------:R1:W-:Y:S01]  /*5b40*/  MUFU.EX2 R166, R2 ;  /* 0x0000000200a67308 */ /* 0x0003e20000000800 */
[----:B------:R-:W-:-:S04]  /*5b50*/  FMNMX.FTZ R0, R188, R0, !PT ;  /* 0x00000000bc007209 */ /* 0x000fc80007810000 */
[----:B------:R-:W-:Y:S01]  /*5b60*/  FMNMX.FTZ R0, R187, R0, !PT ;  /* 0x00000000bb007209 */ /* 0x000fe20007810000 */
[----:B------:R-:W-:Y:S03]  /*5b70*/  HMMA.16816.F32 R48, R12, R90, RZ ;  /* 0x0000005a0c30723c */ /* 0x000fe600000018ff */
[----:B------:R-:W-:-:S04]  /*5b80*/  FMNMX.FTZ R0, R186, R0, !PT ;  /* 0x00000000ba007209 */ /* 0x000fc80007810000 */
[----:B------:R-:W-:Y:S01]  /*5b90*/  FMNMX.FTZ R0, R194, R0, !PT ;  /* 0x00000000c2007209 */ /* 0x000fe20007810000 */
[----:B------:R-:W-:Y:S01]  /*5ba0*/  HMMA.16816.F32 R44, R12, R94, RZ ;  /* 0x0000005e0c2c723c */ /* 0x000fe200000018ff */
[----:B-1----:R-:W-:Y:S02]  /*5bb0*/  FFMA.FTZ R2, R65, c[0x0][0x2d0], -R6 ;  /* 0x0000b40041027a23 */ /* 0x002fe40000010806 */
[----:B------:R-:W-:Y:S02]  /*5bc0*/  FMNMX.FTZ R0, R195, R0, !PT ;  /* 0x00000000c3007209 */ /* 0x000fe40007810000 */
[----:B------:R1:W2:Y:S02]  /*5bd0*/  MUFU.EX2 R244, R2 ;  /* 0x0000000200f47308 */ /* 0x0002a40000000800 */
[----:B------:R-:W-:-:S04]  /*5be0*/  FMNMX.FTZ R0, R197, R0, !PT ;  /* 0x00000000c5007209 */ /* 0x000fc80007810000 */
[----:B------:R-:W-:-:S04]  /*5bf0*/  FMNMX.FTZ R0, R200, R0, !PT ;  /* 0x00000000c8007209 */ /* 0x000fc80007810000 */
[----:B------:R-:W-:Y:S01]  /*5c00*/  FMNMX.FTZ R0, R232, R0, !PT ;  /* 0x00000000e8007209 */ /* 0x000fe20007810000 */
[----:B-1----:R-:W-:Y:S01]  /*5c10*/  FFMA.FTZ R2, R66, c[0x0][0x2d0], -R6 ;  /* 0x0000b40042027a23 */ /* 0x002fe20000010806 */
[----:B--2---:R-:W-:-:S03]  /*5c20*/  F2FP.PACK_AB R9, R244, R166 ;  /* 0x000000a6f409723e */ /* 0x004fc600000000ff */
[----:B------:R1:W-:Y:S02]  /*5c30*/  MUFU.EX2 R168, R2 ;  /* 0x0000000200a87308 */ /* 0x0003e40000000800 */
[----:B-1----:R-:W-:Y:S01]  /*5c40*/  FMNMX.FTZ R2, R113, R3, !PT ;  /* 0x0000000371027209 */ /* 0x002fe20007810000 */
[----:B------:R-:W-:Y:S02]  /*5c50*/  FFMA.FTZ R3, R67, c[0x0][0x2d0], -R6 ;  /* 0x0000b40043037a23 */ /* 0x000fe40000010806 */
[----:B------:R-:W-:Y:S01]  /*5c60*/  LDSM.16.MT88.4 R64, [R210+0x1100] ;  /* 0x00110000d240783b */ /* 0x000fe20000004200 */
[----:B------:R-:W-:Y:S02]  /*5c70*/  FMNMX.FTZ R2, R115, R2, !PT ;  /* 0x0000000273027209 */ /* 0x000fe40007810000 */
[----:B------:R1:W2:Y:S02]  /*5c80*/  MUFU.EX2 R167, R3 ;  /* 0x0000000300a77308 */ /* 0x0002a40000000800 */
[----:B------:R-:W-:-:S04]  /*5c90*/  FMNMX.FTZ R2, R116, R2, !PT ;  /* 0x0000000274027209 */ /* 0x000fc80007810000 */
[----:B------:R-:W-:Y:S01]  /*5ca0*/  FMNMX.FTZ R2, R118, R2, !PT ;  /* 0x0000000276027209 */ /* 0x000fe20007810000 */
[--C-:B-1----:R-:W-:Y:S01]  /*5cb0*/  FFMA.FTZ R3, R108, c[0x0][0x2d0], -R7.reuse ;  /* 0x0000b4006c037a23 */ /* 0x102fe20000010807 */
[----:B--2---:R-:W-:Y:S01]  /*5cc0*/  F2FP.PACK_AB R11, R167, R168 ;  /* 0x000000a8a70b723e */ /* 0x004fe200000000ff */
[----:B------:R-:W1:Y:S02]  /*5cd0*/  LDSM.16.MT88.4 R108, [R211+0x900] ;  /* 0x00090000d36c783b */ /* 0x000e640000004200 */
[----:B------:R2:W-:Y:S04]  /*5ce0*/  MUFU.EX2 R153, R3 ;  /* 0x0000000300997308 */ /* 0x0005e80000000800 */
[C---:B------:R-:W-:Y:S08]  /*5cf0*/  HMMA.16816.F32 R52, R8.reuse, R104, R16 ;  /* 0x000000680834723c */ /* 0x040ff00000001810 */
[----:B------:R-:W-:Y:S01]  /*5d00*/  HMMA.16816.F32 R28, R8, R100, R20 ;  /* 0x00000064081c723c */ /* 0x000fe20000001814 */
[----:B--2---:R-:W-:Y:S01]  /*5d10*/  FMNMX.FTZ R3, R145, R2, !PT ;  /* 0x0000000291037209 */ /* 0x004fe20007810000 */
[----:B------:R-:W-:-:S03]  /*5d20*/  FFMA.FTZ R2, R120, c[0x0][0x2d0], -R7 ;  /* 0x0000b40078027a23 */ /* 0x000fc60000010807 */
[----:B------:R-:W-:Y:S01]  /*5d30*/  FMNMX.FTZ R3, R144, R3, !PT ;  /* 0x0000000390037209 */ /* 0x000fe20007810000 */
[----:B------:R2:W-:Y:S02]  /*5d40*/  MUFU.EX2 R247, R2 ;  /* 0x0000000200f77308 */ /* 0x0005e40000000800 */
[C---:B------:R-:W-:Y:S08]  /*5d50*/  HMMA.16816.F32 R20, R8.reuse, R96, R24 ;  /* 0x000000600814723c */ /* 0x040ff00000001818 */
[----:B------:R-:W-:Y:S01]  /*5d60*/  HMMA.16816.F32 R16, R8, R106, R36 ;  /* 0x0000006a0810723c */ /* 0x000fe20000001824 */
[----:B--2---:R-:W-:Y:S01]  /*5d70*/  FMNMX.FTZ R2, R233, R0, !PT ;  /* 0x00000000e9027209 */ /* 0x004fe20007810000 */
[----:B------:R-:W-:-:S06]  /*5d80*/  FFMA.FTZ R0, R121, c[0x0][0x2d0], -R7 ;  /* 0x0000b40079007a23 */ /* 0x000fcc0000010807 */
[C---:B-1----:R-:W-:Y:S01]  /*5d90*/  HMMA.16816.F32 R12, R8.reuse, R108, R32 ;  /* 0x0000006c080c723c */ /* 0x042fe20000001820 */
[----:B------:R1:W-:Y:S07]  /*5da0*/  MUFU.EX2 R150, R0 ;  /* 0x0000000000967308 */ /* 0x0003ee0000000800 */
[C---:B------:R-:W-:Y:S08]  /*5db0*/  HMMA.16816.F32 R36, R8.reuse, R102, R40 ;  /* 0x000000660824723c */ /* 0x040ff00000001828 */
[----:B------:R-:W-:Y:S01]  /*5dc0*/  HMMA.16816.F32 R24, R8, R98, R48 ;  /* 0x000000620818723c */ /* 0x000fe20000001830 */
[----:B-1----:R-:W-:-:S02]  /*5dd0*/  FMNMX.FTZ R0, R234, R2, !PT ;  /* 0x00000002ea007209 */ /* 0x002fc40007810000 */
[----:B------:R-:W-:Y:S01]  /*5de0*/  FMNMX.FTZ R2, R143, R3, !PT ;  /* 0x000000038f027209 */ /* 0x000fe20007810000 */
[----:B------:R-:W-:Y:S01]  /*5df0*/  FFMA.FTZ R3, R124, c[0x0][0x2d0], -R7 ;  /* 0x0000b4007c037a23 */ /* 0x000fe20000010807 */
[----:B------:R-:W-:-:S03]  /*5e00*/  FMNMX.FTZ R0, R235, R0, !PT ;  /* 0x00000000eb007209 */ /* 0x000fc60007810000 */
[----:B------:R-:W-:Y:S01]  /*5e10*/  HMMA.16816.F32 R32, R8, R110, R44 ;  /* 0x0000006e0820723c */ /* 0x000fe2000000182c */
[----:B------:R-:W-:Y:S01]  /*5e20*/  FMNMX.FTZ R2, R142, R2, !PT ;  /* 0x000000028e027209 */ /* 0x000fe20007810000 */
[----:B------:R1:W2:Y:S01]  /*5e30*/  MUFU.EX2 R156, R3 ;  /* 0x00000003009c7308 */ /* 0x0002a20000000800 */
[----:B------:R-:W-:Y:S02]  /*5e40*/  FMNMX.FTZ R0, R236, R0, !PT ;  /* 0x00000000ec007209 */ /* 0x000fe40007810000 */
[----:B------:R-:W-:Y:S02]  /*5e50*/  FMNMX.FTZ R2, R190, R2, !PT ;  /* 0x00000002be027209 */ /* 0x000fe40007810000 */
[----:B------:R-:W-:Y:S02]  /*5e60*/  FMNMX.FTZ R0, R237, R0, !PT ;  /* 0x00000000ed007209 */ /* 0x000fe40007810000 */
[----:B------:R-:W-:Y:S02]  /*5e70*/  FMNMX.FTZ R2, R191, R2, !PT ;  /* 0x00000002bf027209 */ /* 0x000fe40007810000 */
[----:B------:R-:W-:-:S04]  /*5e80*/  FMNMX.FTZ R0, R241, R0, !PT ;  /* 0x00000000f1007209 */ /* 0x000fc80007810000 */
[----:B------:R-:W-:Y:S01]  /*5e90*/  FMNMX.FTZ R0, R239, R0, !PT ;  /* 0x00000000ef007209 */ /* 0x000fe20007810000 */
[----:B-1----:R-:W-:Y:S01]  /*5ea0*/  FFMA.FTZ R3, R129, c[0x0][0x2d0], -R7 ;  /* 0x0000b40081037a23 */ /* 0x002fe20000010807 */
[----:B--2---:R-:W-:-:S03]  /*5eb0*/  F2FP.PACK_AB R10, R156, R150 ;  /* 0x000000969c0a723e */ /* 0x004fc600000000ff */
[----:B------:R-:W1:Y:S01]  /*5ec0*/  SHFL.BFLY PT, R4, R0, 0x2, 0x1f ;  /* 0x0c401f0000047f89 */ /* 0x000e6200000e0000 */
[----:B------:R2:W-:Y:S02]  /*5ed0*/  MUFU.EX2 R157, R3 ;  /* 0x00000003009d7308 */ /* 0x0005e40000000800 */
[----:B--2---:R-:W-:Y:S01]  /*5ee0*/  FMNMX.FTZ R3, R192, R2, !PT ;  /* 0x00000002c0037209 */ /* 0x004fe20007810000 */
[----:B------:R-:W-:-:S03]  /*5ef0*/  FFMA.FTZ R2, R70, c[0x0][0x2d0], -R6 ;  /* 0x0000b40046027a23 */ /* 0x000fc60000010806 */
[----:B------:R-:W-:Y:S02]  /*5f00*/  FMNMX.FTZ R3, R193, R3, !PT ;  /* 0x00000003c1037209 */ /* 0x000fe40007810000 */
[----:B------:R2:W-:Y:S01]  /*5f10*/  MUFU.EX2 R129, R2 ;  /* 0x0000000200817308 */ /* 0x0005e20000000800 */
[----:B-1----:R-:W-:Y:S02]  /*5f20*/  FMNMX.FTZ R0, R0, R4, !PT ;  /* 0x0000000400007209 */ /* 0x002fe40007810000 */
[----:B------:R-:W-:-:S03]  /*5f30*/  FMNMX.FTZ R3, R199, R3, !PT ;  /* 0x00000003c7037209 */ /* 0x000fc60007810000 */
[----:B------:R-:W1:Y:S01]  /*5f40*/  SHFL.BFLY PT, R5, R0, 0x1, 0x1f ;  /* 0x0c201f0000057f89 */ /* 0x000e6200000e0000 */
[----:B------:R-:W-:-:S04]  /*5f50*/  FMNMX.FTZ R3, R198, R3, !PT ;  /* 0x00000003c6037209 */ /* 0x000fc80007810000 */
[----:B------:R-:W-:-:S04]  /*5f60*/  FMNMX.FTZ R3, R181, R3, !PT ;  /* 0x00000003b5037209 */ /* 0x000fc80007810000 */
[----:B------:R-:W-:Y:S01]  /*5f70*/  FMNMX.FTZ R3, R180, R3, !PT ;  /* 0x00000003b4037209 */ /* 0x000fe20007810000 */
[----:B--2---:R-:W-:-:S03]  /*5f80*/  FFMA.FTZ R2, R78, c[0x0][0x2d0], -R6 ;  /* 0x0000b4004e027a23 */ /* 0x004fc60000010806 */
[----:B------:R-:W-:Y:S01]  /*5f90*/  FMNMX.FTZ R3, R184, R3, !PT ;  /* 0x00000003b8037209 */ /* 0x000fe20007810000 */
[----:B------:R2:W3:Y:S03]  /*5fa0*/  MUFU.EX2 R148, R2 ;  /* 0x0000000200947308 */ /* 0x0004e60000000800 */
[----:B------:R-:W-:-:S04]  /*5fb0*/  FMNMX.FTZ R3, R183, R3, !PT ;  /* 0x00000003b7037209 */ /* 0x000fc80007810000 */
[----:B------:R-:W-:Y:S02]  /*5fc0*/  FMNMX.FTZ R3, R185, R3, !PT ;  /* 0x00000003b9037209 */ /* 0x000fe40007810000 */
[----:B-1----:R-:W-:Y:S01]  /*5fd0*/  FMNMX.FTZ R70, R0, R5, !PT ;  /* 0x0000000500467209 */ /* 0x002fe20007810000 */
[--C-:B------:R-:W-:Y:S01]  /*5fe0*/  FFMA.FTZ R0, R127, c[0x0][0x2d0], -R6.reuse ;  /* 0x0000b4007f007a23 */ /* 0x100fe20000010806 */
[----:B------:R-:W-:Y:S02]  /*5ff0*/  FMNMX.FTZ R3, R182, R3, !PT ;  /* 0x00000003b6037209 */ /* 0x000fe40007810000 */
[----:B------:R-:W-:Y:S01]  /*6000*/  FSETP.NEU.FTZ.AND P0, PT, R70, -INF , PT ;  /* 0xff8000004600780b */ /* 0x000fe20003f1d000 */
[----:B------:R1:W-:Y:S01]  /*6010*/  MUFU.EX2 R246, R0 ;  /* 0x0000000000f67308 */ /* 0x0003e20000000800 */
[----:B--2---:R-:W-:Y:S01]  /*6020*/  FFMA.FTZ R2, R79, c[0x0][0x2d0], -R6 ;  /* 0x0000b4004f027a23 */ /* 0x004fe20000010806 */
[----:B------:R-:W2:Y:S01]  /*6030*/  SHFL.BFLY PT, R4, R3, 0x2, 0x1f ;  /* 0x0c401f0003047f89 */ /* 0x000ea200000e0000 */
[----:B---3--:R-:W-:-:S03]  /*6040*/  F2FP.PACK_AB R9, R148, R129 ;  /* 0x000000819409723e */ /* 0x008fc600000000ff */
[----:B------:R-:W-:Y:S02]  /*6050*/  LDSM.16.MT88.4 R76, [R212+0x1100] ;  /* 0x00110000d44c783b */ /* 0x000fe40000004200 */
[----:B------:R3:W-:Y:S01]  /*6060*/  MUFU.EX2 R215, R2 ;  /* 0x0000000200d77308 */ /* 0x0007e20000000800 */
[--C-:B-1----:R-:W-:Y:S02]  /*6070*/  FFMA.FTZ R0, R132, c[0x0][0x2d0], -R6.reuse ;  /* 0x0000b40084007a23 */ /* 0x102fe40000010806 */
[----:B---3--:R-:W-:Y:S02]  /*6080*/  FFMA.FTZ R2, R117, c[0x0][0x2d0], -R6 ;  /* 0x0000b40075027a23 */ /* 0x008fe40000010806 */
[----:B------:R-:W-:Y:S01]  /*6090*/  IMAD.MOV.U32 R117, RZ, RZ, R153 ;  /* 0x000000ffff757224 */ /* 0x000fe200078e0099 */
[----:B--2---:R-:W-:Y:S02]  /*60a0*/  FMNMX.FTZ R3, R3, R4, !PT ;  /* 0x0000000403037209 */ /* 0x004fe40007810000 */
[----:B------:R1:W2:Y:S02]  /*60b0*/  MUFU.EX2 R68, R2 ;  /* 0x0000000200447308 */ /* 0x0002a40000000800 */
[----:B------:R-:W-:Y:S01]  /*60c0*/  F2FP.PACK_AB R8, R247, R117 ;  /* 0x00000075f708723e */ /* 0x000fe200000000ff */
[----:B------:R-:W3:Y:S01]  /*60d0*/  SHFL.BFLY PT, R4, R3, 0x1, 0x1f ;  /* 0x0c201f0003047f89 */ /* 0x000ee200000e0000 */
[----:B-1----:R-:W-:Y:S01]  /*60e0*/  FFMA.FTZ R2, R137, c[0x0][0x2d0], -R7 ;  /* 0x0000b40089027a23 */ /* 0x002fe20000010807 */
[----:B--2---:R-:W-:-:S03]  /*60f0*/  F2FP.PACK_AB R11, R68, R215 ;  /* 0x000000d7440b723e */ /* 0x004fc600000000ff */
[----:B------:R1:W-:Y:S04]  /*6100*/  MUFU.EX2 R69, R2 ;  /* 0x0000000200457308 */ /* 0x0003e80000000800 */
[----:B------:R-:W-:Y:S01]  /*6110*/  HMMA.16816.F32 R48, R8, R84, R52 ;  /* 0x000000540830723c */ /* 0x000fe20000001834 */
[----:B---3--:R-:W-:-:S06]  /*6120*/  FMNMX.FTZ R3, R3, R4, !PT ;  /* 0x0000000403037209 */ /* 0x008fcc0007810000 */
[----:B------:R-:W-:Y:S01]  /*6130*/  MOV R54, R68 ;  /* 0x0000004400367202 */ /* 0x000fe20000000f00 */
[C---:B------:R-:W-:Y:S01]  /*6140*/  HMMA.16816.F32 R44, R8.reuse, R76, R28 ;  /* 0x0000004c082c723c */ /* 0x040fe2000000181c */
[----:B------:R-:W-:Y:S01]  /*6150*/  MUFU.EX2 R68, R0 ;  /* 0x0000000000447308 */ /* 0x000fe20000000800 */
[----:B------:R-:W-:Y:S02]  /*6160*/  IMAD.MOV.U32 R55, RZ, RZ, R157 ;  /* 0x000000ffff377224 */ /* 0x000fe400078e009d */
[--C-:B-1----:R-:W-:Y:S02]  /*6170*/  FFMA.FTZ R2, R146, c[0x0][0x2d0], -R7.reuse ;  /* 0x0000b40092027a23 */ /* 0x102fe40000010807 */
[----:B------:R-:W-:Y:S02]  /*6180*/  IMAD.MOV.U32 R53, RZ, RZ, R156 ;  /* 0x000000ffff357224 */ /* 0x000fe400078e009c */
[C---:B------:R-:W-:Y:S01]  /*6190*/  HMMA.16816.F32 R28, R8.reuse, R56, R12 ;  /* 0x00000038081c723c */ /* 0x040fe2000000180c */
[----:B------:R1:W-:Y:S07]  /*61a0*/  MUFU.EX2 R153, R2 ;  /* 0x0000000200997308 */ /* 0x0003ee0000000800 */
[C---:B------:R-:W-:Y:S08]  /*61b0*/  HMMA.16816.F32 R12, R8.reuse, R58, R32 ;  /* 0x0000003a080c723c */ /* 0x040ff00000001820 */
[----:B------:R-:W-:Y:S01]  /*61c0*/  HMMA.16816.F32 R16, R8, R86, R16 ;  /* 0x000000560810723c */ /* 0x000fe20000001810 */
[----:B-1----:R-:W-:-:S02]  /*61d0*/  FFMA.FTZ R2, R147, c[0x0][0x2d0], -R7 ;  /* 0x0000b40093027a23 */ /* 0x002fc40000010807 */
[----:B------:R-:W-:Y:S02]  /*61e0*/  IMAD.MOV.U32 R147, RZ, RZ, R158 ;  /* 0x000000ffff937224 */ /* 0x000fe400078e009e */
[----:B------:R1:W2:Y:S01]  /*61f0*/  MUFU.EX2 R40, R2 ;  /* 0x0000000200287308 */ /* 0x0002a20000000800 */
[----:B------:R-:W3:Y:S02]  /*6200*/  LDSM.16.MT88.4 R156, [R210+0x1900] ;  /* 0x00190000d29c783b */ /* 0x000ee40000004200 */
[C---:B------:R-:W-:Y:S01]  /*6210*/  HMMA.16816.F32 R24, R8.reuse, R66, R24 ;  /* 0x000000420818723c */ /* 0x040fe20000001818 */
[----:B-1----:R-:W-:Y:S02]  /*6220*/  FFMA.FTZ R2, R125, c[0x0][0x2d0], -R6 ;  /* 0x0000b4007d027a23 */ /* 0x002fe40000010806 */
[----:B--2---:R-:W-:Y:S02]  /*6230*/  IMAD.MOV.U32 R5, RZ, RZ, R40 ;  /* 0x000000ffff057224 */ /* 0x004fe400078e0028 */
[----:B------:R1:W-:Y:S03]  /*6240*/  MUFU.EX2 R52, R2 ;  /* 0x0000000200347308 */ /* 0x0003e60000000800 */
[C---:B------:R-:W-:Y:S08]  /*6250*/  HMMA.16816.F32 R40, R8.reuse, R64, R20 ;  /* 0x000000400828723c */ /* 0x040ff00000001814 */
[----:B------:R-:W-:Y:S01]  /*6260*/  HMMA.16816.F32 R20, R8, R78, R36 ;  /* 0x0000004e0814723c */ /* 0x000fe20000001824 */
[----:B-1----:R-:W-:-:S06]  /*6270*/  FFMA.FTZ R2, R126, c[0x0][0x2d0], -R6 ;  /* 0x0000b4007e027a23 */ /* 0x002fcc0000010806 */
[----:B------:R-:W-:Y:S01]  /*6280*/  F2FP.PACK_AB R10, R5, R153 ;  /* 0x00000099050a723e */ /* 0x000fe200000000ff */
[----:B------:R-:W1:Y:S01]  /*6290*/  LDSM.16.MT88.4 R124, [R209+0x1900] ;  /* 0x00190000d17c783b */ /* 0x000e620000004200 */
[----:B------:R-:W-:Y:S01]  /*62a0*/  IMAD.MOV.U32 R37, RZ, RZ, R69 ;  /* 0x000000ffff257224 */ /* 0x000fe200078e0045 */
[----:B------:R2:W4:Y:S01]  /*62b0*/  MUFU.EX2 R245, R2 ;  /* 0x0000000200f57308 */ /* 0x0005220000000800 */
[----:B------:R-:W-:Y:S01]  /*62c0*/  F2FP.PACK_AB R11, R68, R246 ;  /* 0x000000f6440b723e */ /* 0x000fe200000000ff */
[----:B------:R-:W-:Y:S01]  /*62d0*/  IMAD.MOV.U32 R39, RZ, RZ, R166 ;  /* 0x000000ffff277224 */ /* 0x000fe200078e00a6 */
[----:B------:R-:W-:Y:S01]  /*62e0*/  MOV R36, R167 ;  /* 0x000000a700247202 */ /* 0x000fe20000000f00 */
[----:B------:R-:W-:Y:S01]  /*62f0*/  IMAD.MOV.U32 R38, RZ, RZ, R165 ;  /* 0x000000ffff267224 */ /* 0x000fe200078e00a5 */
[----:B------:R-:W-:Y:S01]  /*6300*/  F2FP.PACK_AB R8, R37, R55 ;  /* 0x000000372508723e */ /* 0x000fe200000000ff */
[----:B--2---:R-:W-:Y:S01]  /*6310*/  FMUL.FTZ R2, R70, c[0x0][0x2d0] ;  /* 0x0000b40046027a20 */ /* 0x004fe20000410000 */
[----:B----4-:R-:W-:-:S04]  /*6320*/  F2FP.PACK_AB R9, R245, R52 ;  /* 0x00000034f509723e */ /* 0x010fc800000000ff */
[----:B------:R-:W-:Y:S02]  /*6330*/  FSEL R2, R2, RZ, P0 ;  /* 0x000000ff02027208 */ /* 0x000fe40000000000 */
[----:B------:R-:W-:Y:S01]  /*6340*/  FSETP.NEU.FTZ.AND P0, PT, R3, -INF , PT ;  /* 0xff8000000300780b */ /* 0x000fe20003f1d000 */
[C---:B------:R-:W-:Y:S02]  /*6350*/  HMMA.16816.F32 R132, R8.reuse, R162, R20 ;  /* 0x000000a20884723c */ /* 0x040fe40000001814 */
[--C-:B------:R-:W-:Y:S02]  /*6360*/  FFMA.FTZ R0, R114, c[0x0][0x2d0], -R2.reuse ;  /* 0x0000b40072007a23 */ /* 0x100fe40000010802 */
[----:B------:R-:W-:Y:S02]  /*6370*/  FFMA.FTZ R4, R131, c[0x0][0x2d0], -R2 ;  /* 0x0000b40083047a23 */ /* 0x000fe40000010802 */
[----:B------:R2:W-:Y:S01]  /*6380*/  MUFU.EX2 R208, R0 ;  /* 0x0000000000d07308 */ /* 0x0005e20000000800 */
[----:B------:R-:W-:Y:S01]  /*6390*/  IMAD.MOV.U32 R131, RZ, RZ, R68 ;  /* 0x000000ffff837224 */ /* 0x000fe200078e0044 */
[----:B---3--:R-:W-:Y:S01]  /*63a0*/  HMMA.16816.F32 R136, R8, R156, R40 ;  /* 0x0000009c0888723c */ /* 0x008fe20000001828 */
[----:B------:R-:W-:-:S05]  /*63b0*/  IMAD.MOV.U32 R114, RZ, RZ, R150 ;  /* 0x000000ffff727224 */ /* 0x000fca00078e0096 */
[----:B------:R-:W-:Y:S02]  /*63c0*/  MUFU.EX2 R251, R4 ;  /* 0x0000000400fb7308 */ /* 0x000fe40000000800 */
[----:B-1----:R-:W-:Y:S01]  /*63d0*/  HMMA.16816.F32 R172, R8, R126, R16 ;  /* 0x0000007e08ac723c */ /* 0x002fe20000001810 */
[----:B--2---:R-:W-:Y:S01]  /*63e0*/  FFMA.FTZ R0, R119, c[0x0][0x2d0], -R2 ;  /* 0x0000b40077007a23 */ /* 0x004fe20000010802 */
[----:B------:R-:W-:-:S05]  /*63f0*/  MOV R119, R117 ;  /* 0x0000007500777202 */ /* 0x000fca0000000f00 */
[----:B------:R-:W-:Y:S01]  /*6400*/  IMAD.MOV.U32 R19, RZ, RZ, R248 ;  /* 0x000000ffff137224 */ /* 0x000fe200078e00f8 */
[----:B------:R-:W-:Y:S01]  /*6410*/  HMMA.16816.F32 R176, R8, R124, R48 ;  /* 0x0000007c08b0723c */ /* 0x000fe20000001830 */
[----:B------:R1:W-:Y:S01]  /*6420*/  MUFU.EX2 R213, R0 ;  /* 0x0000000000d57308 */ /* 0x0003e20000000800 */
[----:B------:R-:W-:Y:S01]  /*6430*/  MOV R18, R149 ;  /* 0x0000009500127202 */ /* 0x000fe20000000f00 */
[----:B------:R-:W-:Y:S02]  /*6440*/  IMAD.MOV.U32 R17, RZ, RZ, R148 ;  /* 0x000000ffff117224 */ /* 0x000fe400078e0094 */
[----:B------:R-:W-:Y:S02]  /*6450*/  IMAD.MOV.U32 R117, RZ, RZ, R154 ;  /* 0x000000ffff757224 */ /* 0x000fe400078e009a */
[----:B------:R-:W-:Y:S01]  /*6460*/  IMAD.MOV.U32 R48, RZ, RZ, R155 ;  /* 0x000000ffff307224 */ /* 0x000fe200078e009b */
[----:B------:R-:W-:Y:S01]  /*6470*/  MOV R49, R153 ;  /* 0x0000009900317202 */ /* 0x000fe20000000f00 */
[----:B------:R-:W-:-:S02]  /*6480*/  IMAD.MOV.U32 R50, RZ, RZ, R152 ;  /* 0x000000ffff327224 */ /* 0x000fc400078e0098 */
[----:B------:R-:W-:Y:S02]  /*6490*/  IMAD.MOV.U32 R51, RZ, RZ, R245 ;  /* 0x000000ffff337224 */ /* 0x000fe400078e00f5 */
[--C-:B-1----:R-:W-:Y:S02]  /*64a0*/  FFMA.FTZ R0, R122, c[0x0][0x2d0], -R2.reuse ;  /* 0x0000b4007a007a23 */ /* 0x102fe40000010802 */
[----:B------:R-:W-:Y:S02]  /*64b0*/  HMMA.16816.F32 R120, R8, R160, R44 ;  /* 0x000000a00878723c */ /* 0x000fe4000000182c */
[----:B------:R1:W-:Y:S02]  /*64c0*/  MUFU.EX2 R146, R0 ;  /* 0x0000000000927308 */ /* 0x0003e40000000800 */
[--C-:B-1----:R-:W-:Y:S01]  /*64d0*/  FFMA.FTZ R0, R128, c[0x0][0x2d0], -R2.reuse ;  /* 0x0000b40080007a23 */ /* 0x102fe20000010802 */
[----:B------:R-:W-:Y:S02]  /*64e0*/  MOV R128, R168 ;  /* 0x000000a800807202 */ /* 0x000fe40000000f00 */
[----:B------:R-:W1:Y:S03]  /*64f0*/  LDSM.16.MT88.4 R168, [R211+0x1900] ;  /* 0x00190000d3a8783b */ /* 0x000e660000004200 */
[----:B------:R2:W-:Y:S02]  /*6500*/  MUFU.EX2 R252, R0 ;  /* 0x0000000000fc7308 */ /* 0x0005e40000000800 */
[----:B--2---:R-:W-:-:S02]  /*6510*/  FFMA.FTZ R0, R130, c[0x0][0x2d0], -R2 ;  /* 0x0000b40082007a23 */ /* 0x004fc40000010802 */
[----:B------:R-:W-:-:S04]  /*6520*/  IMAD.MOV.U32 R130, RZ, RZ, R151 ;  /* 0x000000ffff827224 */ /* 0x000fc800078e0097 */
[----:B------:R2:W3:Y:S01]  /*6530*/  MUFU.EX2 R32, R0 ;  /* 0x0000000000207308 */ /* 0x0004e20000000800 */
[----:B------:R-:W-:Y:S01]  /*6540*/  HMMA.16816.F32 R148, R8, R158, R24 ;  /* 0x0000009e0894723c */ /* 0x000fe20000001818 */
[----:B--2---:R-:W-:Y:S02]  /*6550*/  FMUL.FTZ R0, R3, c[0x0][0x2d0] ;  /* 0x0000b40003007a20 */ /* 0x004fe40000410000 */
[----:B---3--:R-:W-:-:S05]  /*6560*/  IMAD.MOV.U32 R16, RZ, RZ, R32 ;  /* 0x000000ffff107224 */ /* 0x008fca00078e0020 */
[----:B-1----:R-:W-:Y:S01]  /*6570*/  HMMA.16816.F32 R152, R8, R168, R28 ;  /* 0x000000a80898723c */ /* 0x002fe2000000181c */
[----:B------:R-:W-:-:S05]  /*6580*/  FSEL R0, R0, RZ, P0 ;  /* 0x000000ff00007208 */ /* 0x000fca0000000000 */
[----:B------:R-:W-:Y:S01]  /*6590*/  FFMA.FTZ R4, R73, c[0x0][0x2d0], -R0 ;  /* 0x0000b40049047a23 */ /* 0x000fe20000010800 */
[----:B------:R-:W-:-:S03]  /*65a0*/  MOV R73, R50 ;  /* 0x0000003200497202 */ /* 0x000fc60000000f00 */
[----:B------:R1:W-:Y:S02]  /*65b0*/  MUFU.EX2 R69, R4 ;  /* 0x0000000400457308 */ /* 0x0003e40000000800 */
[----:B-1----:R-:W-:Y:S02]  /*65c0*/  FFMA.FTZ R4, R74, c[0x0][0x2d0], -R0 ;  /* 0x0000b4004a047a23 */ /* 0x002fe40000010800 */
[----:B------:R-:W-:Y:S01]  /*65d0*/  IMAD.MOV.U32 R74, RZ, RZ, R114 ;  /* 0x000000ffff4a7224 */ /* 0x000fe200078e0072 */
[----:B------:R-:W-:-:S03]  /*65e0*/  MOV R114, R244 ;  /* 0x000000f400727202 */ /* 0x000fc60000000f00 */
[----:B------:R1:W2:Y:S02]  /*65f0*/  MUFU.EX2 R249, R4 ;  /* 0x0000000400f97308 */ /* 0x0002a40000000800 */
[----:B-1----:R-:W-:-:S06]  /*6600*/  FFMA.FTZ R4, R112, c[0x0][0x2d0], -R0 ;  /* 0x0000b40070047a23 */ /* 0x002fcc0000010800 */
[----:B------:R1:W-:Y:S02]  /*6610*/  MUFU.EX2 R250, R4 ;  /* 0x0000000400fa7308 */ /* 0x0003e40000000800 */
[----:B-1----:R-:W-:Y:S02]  /*6620*/  FFMA.FTZ R4, R75, c[0x0][0x2d0], -R0 ;  /* 0x0000b4004b047a23 */ /* 0x002fe40000010800 */
[----:B------:R-:W-:-:S04]  /*6630*/  IMAD.MOV.U32 R75, RZ, RZ, R18 ;  /* 0x000000ffff4b7224 */ /* 0x000fc800078e0012 */
[----:B------:R1:W3:Y:S02]  /*6640*/  MUFU.EX2 R68, R4 ;  /* 0x0000000400447308 */ /* 0x0002e40000000800 */
[----:B-1----:R-:W-:Y:S02]  /*6650*/  FFMA.FTZ R4, R140, c[0x0][0x2d0], -R2 ;  /* 0x0000b4008c047a23 */ /* 0x002fe40000010802 */
[----:B------:R-:W-:-:S04]  /*6660*/  IMAD.MOV.U32 R140, RZ, RZ, R5 ;  /* 0x000000ffff8c7224 */ /* 0x000fc800078e0005 */
[----:B------:R1:W-:Y:S01]  /*6670*/  MUFU.EX2 R248, R4 ;  /* 0x0000000400f87308 */ /* 0x0003e20000000800 */
[----:B------:R-:W-:Y:S02]  /*6680*/  IMAD.MOV.U32 R5, RZ, RZ, R164 ;  /* 0x000000ffff057224 */ /* 0x000fe400078e00a4 */
[----:B------:R-:W-:Y:S07]  /*6690*/  HMMA.16816.F32 R164, R8, R170, R12 ;  /* 0x000000aa08a4723c */ /* 0x000fee000000180c */
[----:B------:R-:W-:-:S02]  /*66a0*/  F2FP.PACK_AB R8, R213, R208 ;  /* 0x000000d0d508723e */ /* 0x000fc400000000ff */
[----:B------:R-:W-:Y:S02]  /*66b0*/  F2FP.PACK_AB R10, R252, R146 ;  /* 0x00000092fc0a723e */ /* 0x000fe400000000ff */
[----:B--2---:R-:W-:Y:S01]  /*66c0*/  F2FP.PACK_AB R9, R249, R69 ;  /* 0x00000045f909723e */ /* 0x004fe200000000ff */
[----:B-1----:R-:W-:Y:S01]  /*66d0*/  FFMA.FTZ R4, R141, c[0x0][0x2d0], -R2 ;  /* 0x0000b4008d047a23 */ /* 0x002fe20000010802 */
[----:B---3--:R-:W-:Y:S01]  /*66e0*/  F2FP.PACK_AB R11, R68, R250 ;  /* 0x000000fa440b723e */ /* 0x008fe200000000ff */
[----:B------:R-:W-:Y:S02]  /*66f0*/  IMAD.MOV.U32 R141, RZ, RZ, R247 ;  /* 0x000000ffff8d7224 */ /* 0x000fe400078e00f7 */
[----:B------:R1:W2:Y:S04]  /*6700*/  MUFU.EX2 R247, R4 ;  /* 0x0000000400f77308 */ /* 0x0002a80000000800 */
[C---:B------:R-:W-:Y:S07]  /*6710*/  HMMA.16816.F32 R24, R8.reuse, R80, RZ ;  /* 0x000000500818723c */ /* 0x040fee00000018ff */
[----:B------:R-:W-:Y:S01]  /*6720*/  IMAD.MOV.U32 R80, RZ, RZ, R246 ;  /* 0x000000ffff507224 */ /* 0x000fe200078e00f6 */
[----:B------:R-:W-:Y:S01]  /*6730*/  HMMA.16816.F32 R20, R8, R82, RZ ;  /* 0x000000520814723c */ /* 0x000fe200000018ff */
[----:B------:R-:W-:-:S02]  /*6740*/  IMAD.MOV.U32 R81, RZ, RZ, R243 ;  /* 0x000000ffff517224 */ /* 0x000fc400078e00f3 */
[----:B-1----:R-:W-:-:S04]  /*6750*/  FFMA.FTZ R4, R113, c[0x0][0x2d0], -R0 ;  /* 0x0000b40071047a23 */ /* 0x002fc80000010800 */
[----:B------:R-:W-:Y:S01]  /*6760*/  IMAD.MOV.U32 R82, RZ, RZ, R36 ;  /* 0x000000ffff527224 */ /* 0x000fe200078e0024 */
[----:B------:R1:W-:Y:S01]  /*6770*/  MUFU.EX2 R245, R4 ;  /* 0x0000000400f57308 */ /* 0x0003e20000000800 */
[----:B------:R-:W-:Y:S01]  /*6780*/  HMMA.16816.F32 R32, R8, R60, RZ ;  /* 0x0000003c0820723c */ /* 0x000fe200000018ff */
[----:B------:R-:W-:-:S06]  /*6790*/  IMAD.MOV.U32 R83, RZ, RZ, R51 ;  /* 0x000000ffff537224 */ /* 0x000fcc00078e0033 */
[----:B------:R-:W-:Y:S01]  /*67a0*/  MOV R60, R16 ;  /* 0x00000010003c7202 */ /* 0x000fe20000000f00 */
[----:B------:R-:W-:Y:S01]  /*67b0*/  HMMA.16816.F32 R28, R8, R62, RZ ;  /* 0x0000003e081c723c */ /* 0x000fe200000018ff */
[----:B------:R-:W-:Y:S02]  /*67c0*/  IMAD.MOV.U32 R61, RZ, RZ, R17 ;  /* 0x000000ffff3d7224 */ /* 0x000fe400078e0011 */
[----:B-1----:R-:W-:-:S05]  /*67d0*/  FFMA.FTZ R4, R115, c[0x0][0x2d0], -R0 ;  /* 0x0000b40073047a23 */ /* 0x002fca0000010800 */
[----:B------:R-:W-:Y:S01]  /*67e0*/  HMMA.16816.F32 R12, R8, R92, RZ ;  /* 0x0000005c080c723c */ /* 0x000fe200000018ff */
[----:B------:R-:W-:Y:S01]  /*67f0*/  IMAD.MOV.U32 R63, RZ, RZ, R19 ;  /* 0x000000ffff3f7224 */ /* 0x000fe200078e0013 */
[----:B------:R1:W3:Y:S01]  /*6800*/  MUFU.EX2 R244, R4 ;  /* 0x0000000400f47308 */ /* 0x0002e20000000800 */
[----:B------:R-:W-:-:S05]  /*6810*/  IMAD.MOV.U32 R62, RZ, RZ, R48 ;  /* 0x000000ffff3e7224 */ /* 0x000fca00078e0030 */
[C---:B------:R-:W-:Y:S07]  /*6820*/  HMMA.16816.F32 R16, R8.reuse, R88, RZ ;  /* 0x000000580810723c */ /* 0x040fee00000018ff */
[----:B------:R-:W-:Y:S01]  /*6830*/  IMAD.MOV.U32 R89, RZ, RZ, R38 ;  /* 0x000000ffff597224 */ /* 0x000fe200078e0026 */
[----:B------:R-:W-:Y:S01]  /*6840*/  HMMA.16816.F32 R40, R8, R94, RZ ;  /* 0x0000005e0828723c */ /* 0x000fe200000018ff */
[----:B------:R-:W-:Y:S02]  /*6850*/  IMAD.MOV.U32 R88, RZ, RZ, R39 ;  /* 0x000000ffff587224 */ /* 0x000fe400078e0027 */
[----:B-1----:R-:W-:-:S02]  /*6860*/  FFMA.FTZ R4, R116, c[0x0][0x2d0], -R0 ;  /* 0x0000b40074047a23 */ /* 0x002fc40000010800 */
[----:B------:R-:W-:Y:S02]  /*6870*/  IMAD.MOV.U32 R116, RZ, RZ, R49 ;  /* 0x000000ffff747224 */ /* 0x000fe400078e0031 */
[----:B------:R1:W-:Y:S02]  /*6880*/  MUFU.EX2 R246, R4 ;  /* 0x0000000400f67308 */ /* 0x0003e40000000800 */
[----:B-1----:R-:W-:Y:S01]  /*6890*/  FFMA.FTZ R4, R118, c[0x0][0x2d0], -R0 ;  /* 0x0000b40076047a23 */ /* 0x002fe20000010800 */
[----:B------:R-:W-:Y:S02]  /*68a0*/  MOV R118, R37 ;  /* 0x0000002500767202 */ /* 0x000fe40000000f00 */
[----:B------:R-:W-:Y:S03]  /*68b0*/  HMMA.16816.F32 R36, R8, R90, RZ ;  /* 0x0000005a0824723c */ /* 0x000fe600000018ff */
[----:B------:R-:W1:Y:S04]  /*68c0*/  MUFU.EX2 R243, R4 ;  /* 0x0000000400f37308 */ /* 0x000e680000000800 */
[----:B------:R-:W-:-:S02]  /*68d0*/  F2FP.PACK_AB R8, R251, R60 ;  /* 0x0000003cfb08723e */ /* 0x000fc400000000ff */
[----:B--2---:R-:W-:Y:S02]  /*68e0*/  F2FP.PACK_AB R10, R247, R248 ;  /* 0x000000f8f70a723e */ /* 0x004fe400000000ff */
[----:B---3--:R-:W-:Y:S02]  /*68f0*/  F2FP.PACK_AB R9, R244, R245 ;  /* 0x000000f5f409723e */ /* 0x008fe400000000ff */
[----:B-1----:R-:W-:Y:S01]  /*6900*/  F2FP.PACK_AB R11, R243, R246 ;  /* 0x000000f6f30b723e */ /* 0x002fe200000000ff */
[----:B------:R-:W-:Y:S02]  /*6910*/  FFMA.FTZ R4, R207, c[0x0][0x2d0], -R7 ;  /* 0x0000b400cf047a23 */ /* 0x000fe40000010807 */
[----:B------:R-:W-:Y:S02]  /*6920*/  IMAD.MOV.U32 R207, RZ, RZ, R216 ;  /* 0x000000ffffcf7224 */ /* 0x000fe400078e00d8 */
[----:B------:R1:W5:Y:S02]  /*6930*/  LDL.LU R216, [R1+0x50] ;  /* 0x0000500001d87983 */ /* 0x0003640000300800 */
[C---:B------:R-:W-:Y:S01]  /*6940*/  HMMA.16816.F32 R20, R8.reuse, R102, R20 ;  /* 0x000000660814723c */ /* 0x040fe20000001814 */
[----:B------:R2:W-:Y:S07]  /*6950*/  MUFU.EX2 R103, R4 ;  /* 0x0000000400677308 */ /* 0x0005ee0000000800 */
[C---:B------:R-:W-:Y:S07]  /*6960*/  HMMA.16816.F32 R48, R8.reuse, R104, R32 ;  /* 0x000000680830723c */ /* 0x040fee0000001820 */
[----:B------:R-:W-:Y:S01]  /*6970*/  MOV R105, R114 ;  /* 0x0000007200697202 */ /* 0x000fe20000000f00 */
[----:B------:R-:W-:Y:S01]  /*6980*/  HMMA.16816.F32 R32, R8, R96, R16 ;  /* 0x000000600820723c */ /* 0x000fe20000001810 */
[----:B--2---:R-:W-:Y:S01]  /*6990*/  FFMA.FTZ R4, R189, c[0x0][0x2d0], -R2 ;  /* 0x0000b400bd047a23 */ /* 0x004fe20000010802 */
[----:B------:R-:W-:-:S03]  /*69a0*/  MOV R189, R129 ;  /* 0x0000008100bd7202 */ /* 0x000fc60000000f00 */
[----:B------:R2:W-:Y:S03]  /*69b0*/  MUFU.EX2 R90, R4 ;  /* 0x00000004005a7308 */ /* 0x0005e60000000800 */
[C---:B------:R-:W-:Y:S01]  /*69c0*/  HMMA.16816.F32 R16, R8.reuse, R98, R36 ;  /* 0x000000620810723c */ /* 0x040fe20000001824 */
[----:B------:R-:W3:Y:S07]  /*69d0*/  LDSM.16.MT88.4 R36, [R209+0x2100] ;  /* 0x00210000d124783b */ /* 0x000eee0000004200 */
[----:B------:R-:W-:Y:S01]  /*69e0*/  HMMA.16816.F32 R44, R8, R100, R24 ;  /* 0x00000064082c723c */ /* 0x000fe20000001818 */
[----:B--2---:R-:W-:-:S02]  /*69f0*/  FFMA.FTZ R4, R188, c[0x0][0x2d0], -R2 ;  /* 0x0000b400bc047a23 */ /* 0x004fc40000010802 */
[----:B------:R-:W-:-:S05]  /*6a00*/  IMAD.MOV.U32 R188, RZ, RZ, R80 ;  /* 0x000000ffffbc7224 */ /* 0x000fca00078e0050 */
[----:B------:R-:W-:Y:S01]  /*6a10*/  HMMA.16816.F32 R28, R8, R106, R28 ;  /* 0x0000006a081c723c */ /* 0x000fe2000000181c */
[----:B------:R2:W4:Y:S01]  /*6a20*/  MUFU.EX2 R92, R4 ;  /* 0x00000004005c7308 */ /* 0x0005220000000800 */
[----:B------:R-:W-:-:S06]  /*6a30*/  IMAD.MOV.U32 R80, RZ, RZ, R52 ;  /* 0x000000ffff507224 */ /* 0x000fcc00078e0034 */
[C---:B------:R-:W-:Y:S08]  /*6a40*/  HMMA.16816.F32 R24, R8.reuse, R108, R12 ;  /* 0x0000006c0818723c */ /* 0x040ff0000000180c */
[----:B------:R-:W-:Y:S01]  /*6a50*/  HMMA.16816.F32 R12, R8, R110, R40 ;  /* 0x0000006e080c723c */ /* 0x000fe20000001828 */
[----:B--2---:R-:W-:Y:S01]  /*6a60*/  FFMA.FTZ R4, R187, c[0x0][0x2d0], -R2 ;  /* 0x0000b400bb047a23 */ /* 0x004fe20000010802 */
[----:B------:R-:W-:Y:S01]  /*6a70*/  MOV R187, R116 ;  /* 0x0000007400bb7202 */ /* 0x000fe20000000f00 */
[----:B------:R-:W-:-:S02]  /*6a80*/  IMAD.MOV.U32 R116, RZ, RZ, R131 ;  /* 0x000000ffff747224 */ /* 0x000fc400078e0083 */
[----:B------:R2:W-:Y:S02]  /*6a90*/  MUFU.EX2 R96, R4 ;  /* 0x0000000400607308 */ /* 0x0005e40000000800 */
[----:B------:R-:W-:Y:S01]  /*6aa0*/  IMAD.MOV.U32 R42, RZ, RZ, R89 ;  /* 0x000000ffff2a7224 */ /* 0x000fe200078e0059 */
[----:B----4-:R-:W-:Y:S01]  /*6ab0*/  F2FP.PACK_AB R8, R92, R90 ;  /* 0x0000005a5c08723e */ /* 0x010fe200000000ff */
[----:B------:R-:W-:Y:S02]  /*6ac0*/  IMAD.MOV.U32 R43, RZ, RZ, R88 ;  /* 0x000000ffff2b7224 */ /* 0x000fe400078e0058 */
[----:B------:R-:W-:Y:S01]  /*6ad0*/  IMAD.MOV.U32 R41, RZ, RZ, R82 ;  /* 0x000000ffff297224 */ /* 0x000fe200078e0052 */
[----:B------:R-:W-:Y:S01]  /*6ae0*/  MOV R82, R54 ;  /* 0x0000003600527202 */ /* 0x000fe20000000f00 */
[----:B------:R-:W-:Y:S02]  /*6af0*/  IMAD.MOV.U32 R40, RZ, RZ, R62 ;  /* 0x000000ffff287224 */ /* 0x000fe400078e003e */
[----:B------:R-:W-:-:S02]  /*6b00*/  IMAD.MOV.U32 R62, RZ, RZ, R53 ;  /* 0x000000ffff3e7224 */ /* 0x000fc400078e0035 */
[----:B--2---:R-:W-:Y:S02]  /*6b10*/  FFMA.FTZ R4, R186, c[0x0][0x2d0], -R2 ;  /* 0x0000b400ba047a23 */ /* 0x004fe40000010802 */
[----:B------:R-:W-:Y:S02]  /*6b20*/  IMAD.MOV.U32 R186, RZ, RZ, R83 ;  /* 0x000000ffffba7224 */ /* 0x000fe400078e0053 */
[----:B------:R2:W4:Y:S02]  /*6b30*/  MUFU.EX2 R98, R4 ;  /* 0x0000000400627308 */ /* 0x0005240000000800 */
[----:B--2---:R-:W-:Y:S01]  /*6b40*/  FFMA.FTZ R4, R145, c[0x0][0x2d0], -R0 ;  /* 0x0000b40091047a23 */ /* 0x004fe20000010800 */
[----:B----4-:R-:W-:-:S05]  /*6b50*/  F2FP.PACK_AB R10, R98, R96 ;  /* 0x00000060620a723e */ /* 0x010fca00000000ff */
[----:B------:R2:W-:Y:S02]  /*6b60*/  MUFU.EX2 R91, R4 ;  /* 0x00000004005b7308 */ /* 0x0005e40000000800 */
[----:B--2---:R-:W-:-:S06]  /*6b70*/  FFMA.FTZ R4, R144, c[0x0][0x2d0], -R0 ;  /* 0x0000b40090047a23 */ /* 0x004fcc0000010800 */
[----:B------:R2:W4:Y:S02]  /*6b80*/  MUFU.EX2 R93, R4 ;  /* 0x00000004005d7308 */ /* 0x0005240000000800 */
[----:B--2---:R-:W-:Y:S01]  /*6b90*/  FFMA.FTZ R4, R143, c[0x0][0x2d0], -R0 ;  /* 0x0000b4008f047a23 */ /* 0x004fe20000010800 */
[----:B----4-:R-:W-:-:S05]  /*6ba0*/  F2FP.PACK_AB R9, R93, R91 ;  /* 0x0000005b5d09723e */ /* 0x010fca00000000ff */
[----:B------:R2:W-:Y:S02]  /*6bb0*/  MUFU.EX2 R94, R4 ;  /* 0x00000004005e7308 */ /* 0x0005e40000000800 */
[----:B--2---:R-:W-:-:S06]  /*6bc0*/  FFMA.FTZ R4, R142, c[0x0][0x2d0], -R0 ;  /* 0x0000b4008e047a23 */ /* 0x004fcc0000010800 */
[----:B------:R2:W4:Y:S02]  /*6bd0*/  MUFU.EX2 R95, R4 ;  /* 0x00000004005f7308 */ /* 0x0005240000000800 */
[----:B--2---:R-:W-:Y:S01]  /*6be0*/  FFMA.FTZ R4, R228, c[0x0][0x2d0], -R7 ;  /* 0x0000b400e4047a23 */ /* 0x004fe20000010807 */
[----:B----4-:R-:W-:Y:S02]  /*6bf0*/  F2FP.PACK_AB R11, R95, R94 ;  /* 0x0000005e5f0b723e */ /* 0x010fe400000000ff */
[----:B------:R-:W-:-:S03]  /*6c00*/  MOV R228, R118 ;  /* 0x0000007600e47202 */ /* 0x000fc60000000f00 */
[----:B------:R2:W4:Y:S01]  /*6c10*/  MUFU.EX2 R102, R4 ;  /* 0x0000000400667308 */ /* 0x0005220000000800 */
[----:B------:R-:W-:Y:S01]  /*6c20*/  IMAD.MOV.U32 R118, RZ, RZ, R55 ;  /* 0x000000ffff767224 */ /* 0x000fe200078e0037 */
[C---:B------:R-:W-:Y:S01]  /*6c30*/  HMMA.16816.F32 R112, R8.reuse, R86, R28 ;  /* 0x000000560870723c */ /* 0x040fe2000000181c */
[----:B------:R-:W-:Y:S07]  /*6c40*/  LDSM.16.MT88.4 R28, [R210+0x2100] ;  /* 0x00210000d21c783b */ /* 0x000fee0000004200 */
[----:B------:R-:W-:Y:S01]  /*6c50*/  HMMA.16816.F32 R108, R8, R84, R48 ;  /* 0x00000054086c723c */ /* 0x000fe20000001830 */
[----:B--2---:R-:W-:-:S02]  /*6c60*/  FFMA.FTZ R4, R226, c[0x0][0x2d0], -R7 ;  /* 0x0000b400e2047a23 */ /* 0x004fc40000010807 */
[----:B------:R-:W-:-:S04]  /*6c70*/  IMAD.MOV.U32 R226, RZ, RZ, R146 ;  /* 0x000000ffffe27224 */ /* 0x000fc800078e0092 */
[----:B------:R-:W-:Y:S01]  /*6c80*/  MOV R50, R61 ;  /* 0x0000003d00327202 */ /* 0x000fe20000000f00 */
[----:B------:R2:W-:Y:S01]  /*6c90*/  MUFU.EX2 R100, R4 ;  /* 0x0000000400647308 */ /* 0x0005e20000000800 */
[----:B------:R-:W-:Y:S01]  /*6ca0*/  IMAD.MOV.U32 R51, RZ, RZ, R60 ;  /* 0x000000ffff337224 */ /* 0x000fe200078e003c */
[----:B------:R-:W-:Y:S01]  /*6cb0*/  MOV R60, R130 ;  /* 0x00000082003c7202 */ /* 0x000fe20000000f00 */
[----:B------:R-:W-:Y:S01]  /*6cc0*/  IMAD.MOV.U32 R49, RZ, RZ, R141 ;  /* 0x000000ffff317224 */ /* 0x000fe200078e008d */
[----:B------:R-:W-:Y:S01]  /*6cd0*/  HMMA.16816.F32 R44, R8, R76, R44 ;  /* 0x0000004c082c723c */ /* 0x000fe2000000182c */
[----:B------:R-:W-:Y:S02]  /*6ce0*/  IMAD.MOV.U32 R61, RZ, RZ, R140 ;  /* 0x000000ffff3d7224 */ /* 0x000fe400078e008c */
[----:B------:R-:W-:Y:S02]  /*6cf0*/  IMAD.MOV.U32 R48, RZ, RZ, R147 ;  /* 0x000000ffff307224 */ /* 0x000fe400078e0093 */
[----:B--2---:R-:W-:-:S02]  /*6d00*/  FFMA.FTZ R4, R229, c[0x0][0x2d0], -R7 ;  /* 0x0000b400e5047a23 */ /* 0x004fc40000010807 */
[----:B------:R-:W-:Y:S02]  /*6d10*/  IMAD.MOV.U32 R229, RZ, RZ, R63 ;  /* 0x000000ffffe57224 */ /* 0x000fe400078e003f */
[----:B------:R2:W-:Y:S01]  /*6d20*/  MUFU.EX2 R101, R4 ;  /* 0x0000000400657308 */ /* 0x0005e20000000800 */
[----:B------:R-:W-:Y:S02]  /*6d30*/  IMAD.MOV.U32 R63, RZ, RZ, R128 ;  /* 0x000000ffff3f7224 */ /* 0x000fe400078e0080 */
[----:B--2---:R-:W-:-:S05]  /*6d40*/  FFMA.FTZ R4, R230, c[0x0][0x2d0], -R7 ;  /* 0x0000b400e6047a23 */ /* 0x004fca0000010807 */
[----:B------:R2:W-:Y:S02]  /*6d50*/  MUFU.EX2 R99, R4 ;  /* 0x0000000400637308 */ /* 0x0005e40000000800 */
[----:B--2---:R-:W-:-:S06]  /*6d60*/  FFMA.FTZ R4, R231, c[0x0][0x2d0], -R7 ;  /* 0x0000b400e7047a23 */ /* 0x004fcc0000010807 */
[----:B------:R2:W-:Y:S02]  /*6d70*/  MUFU.EX2 R97, R4 ;  /* 0x0000000400617308 */ /* 0x0005e40000000800 */
[----:B--2---:R-:W-:Y:S01]  /*6d80*/  FFMA.FTZ R4, R196, c[0x0][0x2d0], -R6 ;  /* 0x0000b400c4047a23 */ /* 0x004fe20000010806 */
[----:B------:R-:W-:Y:S01]  /*6d90*/  HMMA.16816.F32 R128, R8, R78, R20 ;  /* 0x0000004e0880723c */ /* 0x000fe20000001814 */
[----:B------:R-:W-:Y:S01]  /*6da0*/  LDSM.16.MT88.4 R20, [R211+0x2100] ;  /* 0x00210000d314783b */ /* 0x000fe20000004200 */
[----:B------:R-:W-:-:S03]  /*6db0*/  IMAD.MOV.U32 R196, RZ, RZ, R105 ;  /* 0x000000ffffc47224 */ /* 0x000fc600078e0069 */
[----:B------:R2:W-:Y:S02]  /*6dc0*/  MUFU.EX2 R89, R4 ;  /* 0x0000000400597308 */ /* 0x0005e40000000800 */
[----:B--2---:R-:W-:-:S06]  /*6dd0*/  FFMA.FTZ R4, R202, c[0x0][0x2d0], -R6 ;  /* 0x0000b400ca047a23 */ /* 0x004fcc0000010806 */
[----:B------:R2:W1:Y:S02]  /*6de0*/  MUFU.EX2 R88, R4 ;  /* 0x0000000400587308 */ /* 0x0004640000000800 */
[----:B--2---:R-:W-:-:S06]  /*6df0*/  FFMA.FTZ R4, R201, c[0x0][0x2d0], -R6 ;  /* 0x0000b400c9047a23 */ /* 0x004fcc0000010806 */
[----:B------:R2:W-:Y:S01]  /*6e00*/  MUFU.EX2 R87, R4 ;  /* 0x0000000400577308 */ /* 0x0005e20000000800 */
[----:B------:R-:W-:Y:S01]  /*6e10*/  HMMA.16816.F32 R140, R8, R64, R32 ;  /* 0x00000040088c723c */ /* 0x000fe20000001820 */
[----:B------:R-:W1:Y:S01]  /*6e20*/  LDSM.16.MT88.4 R32, [R212+0x2100] ;  /* 0x00210000d420783b */ /* 0x000e620000004200 */
[----:B--2---:R-:W-:-:S05]  /*6e30*/  FFMA.FTZ R4, R203, c[0x0][0x2d0], -R6 ;  /* 0x0000b400cb047a23 */ /* 0x004fca0000010806 */
[----:B------:R2:W1:Y:S01]  /*6e40*/  MUFU.EX2 R85, R4 ;  /* 0x0000000400557308 */ /* 0x0004620000000800 */
[C---:B------:R-:W-:Y:S08]  /*6e50*/  HMMA.16816.F32 R52, R8.reuse, R56, R24 ;  /* 0x000000380834723c */ /* 0x040ff00000001818 */
[----:B------:R-:W-:Y:S01]  /*6e60*/  HMMA.16816.F32 R144, R8, R66, R16 ;  /* 0x000000420890723c */ /* 0x000fe20000001810 */
[----:B------:R-:W-:Y:S01]  /*6e70*/  MOV R201, R50 ;  /* 0x0000003200c97202 */ /* 0x000fe20000000f00 */
[----:B--2---:R-:W-:-:S06]  /*6e80*/  FFMA.FTZ R4, R238, c[0x0][0x2d0], -R7 ;  /* 0x0000b400ee047a23 */ /* 0x004fcc0000010807 */
[----:B------:R-:W-:Y:S01]  /*6e90*/  HMMA.16816.F32 R56, R8, R58, R12 ;  /* 0x0000003a0838723c */ /* 0x000fe2000000180c */
[----:B------:R-:W-:Y:S01]  /*6ea0*/  IMAD.MOV.U32 R203, RZ, RZ, R49 ;  /* 0x000000ffffcb7224 */ /* 0x000fe200078e0031 */
[----:B------:R-:W2:Y:S01]  /*6eb0*/  LDSM.16.MT88.4 R16, [R209+0x2900] ;  /* 0x00290000d110783b */ /* 0x000ea20000004200 */
[----:B------:R3:W-:Y:S03]  /*6ec0*/  MUFU.EX2 R86, R4 ;  /* 0x0000000400567308 */ /* 0x0007e60000000800 */
[----:B------:R-:W2:Y:S01]  /*6ed0*/  LDSM.16.MT88.4 R24, [R212+0x2900] ;  /* 0x00290000d418783b */ /* 0x000ea20000004200 */
[----:B----4-:R-:W-:Y:S02]  /*6ee0*/  F2FP.PACK_AB R8, R102, R103 ;  /* 0x000000676608723e */ /* 0x010fe400000000ff */
[----:B-1----:R-:W-:Y:S02]  /*6ef0*/  F2FP.PACK_AB R9, R88, R89 ;  /* 0x000000595809723e */ /* 0x002fe400000000ff */
[----:B------:R-:W-:-:S02]  /*6f00*/  F2FP.PACK_AB R10, R101, R100 ;  /* 0x00000064650a723e */ /* 0x000fc400000000ff */
[----:B------:R-:W-:Y:S01]  /*6f10*/  F2FP.PACK_AB R11, R85, R87 ;  /* 0x00000057550b723e */ /* 0x000fe200000000ff */
[----:B------:R-:W-:Y:S02]  /*6f20*/  IMAD.MOV.U32 R50, RZ, RZ, R51 ;  /* 0x000000ffff327224 */ /* 0x000fe400078e0033 */
[----:B---3--:R-:W-:-:S04]  /*6f30*/  FFMA.FTZ R4, R204, c[0x0][0x2d0], -R6 ;  /* 0x0000b400cc047a23 */ /* 0x008fc80000010806 */
[----:B------:R-:W-:Y:S01]  /*6f40*/  HMMA.16816.F32 R104, R8, R36, R176 ;  /* 0x000000240868723c */ /* 0x000fe200000018b0 */
[----:B------:R-:W-:Y:S01]  /*6f50*/  IMAD.MOV.U32 R51, RZ, RZ, R40 ;  /* 0x000000ffff337224 */ /* 0x000fe200078e0028 */
[----:B------:R1:W-:Y:S01]  /*6f60*/  MUFU.EX2 R83, R4 ;  /* 0x0000000400537308 */ /* 0x0003e20000000800 */
[----:B------:R-:W-:-:S04]  /*6f70*/  IMAD.MOV.U32 R40, RZ, RZ, R42 ;  /* 0x000000ffff287224 */ /* 0x000fc800078e002a */
[----:B------:R-:W-:Y:S01]  /*6f80*/  IMAD.MOV.U32 R176, RZ, RZ, R229 ;  /* 0x000000ffffb07224 */ /* 0x000fe200078e00e5 */
[----:B------:R-:W-:Y:S01]  /*6f90*/  MOV R229, R41 ;  /* 0x0000002900e57202 */ /* 0x000fe20000000f00 */
[----:B------:R-:W-:Y:S01]  /*6fa0*/  IMAD.MOV.U32 R41, RZ, RZ, R43 ;  /* 0x000000ffff297224 */ /* 0x000fe200078e002b */
[----:B------:R-:W-:Y:S01]  /*6fb0*/  MOV R238, R189 ;  /* 0x000000bd00ee7202 */ /* 0x000fe20000000f00 */
[----:B------:R-:W-:Y:S02]  /*6fc0*/  IMAD.MOV.U32 R42, RZ, RZ, R207 ;  /* 0x000000ffff2a7224 */ /* 0x000fe400078e00cf */
[----:B------:R-:W-:Y:S01]  /*6fd0*/  IMAD.MOV.U32 R43, RZ, RZ, R118 ;  /* 0x000000ffff2b7224 */ /* 0x000fe200078e0076 */
[----:B------:R-:W-:Y:S01]  /*6fe0*/  MOV R207, R116 ;  /* 0x0000007400cf7202 */ /* 0x000fe20000000f00 */
[----:B------:R-:W-:Y:S02]  /*6ff0*/  FFMA.FTZ R7, R240, c[0x0][0x2d0], -R7 ;  /* 0x0000b400f0077a23 */ /* 0x000fe40000010807 */
[----:B-1----:R-:W-:-:S02]  /*7000*/  FFMA.FTZ R4, R205, c[0x0][0x2d0], -R6 ;  /* 0x0000b400cd047a23 */ /* 0x002fc40000010806 */
[----:B------:R-:W-:Y:S02]  /*7010*/  IMAD.MOV.U32 R205, RZ, RZ, R226 ;  /* 0x000000ffffcd7224 */ /* 0x000fe400078e00e2 */
[----:B------:R-:W-:Y:S02]  /*7020*/  IMAD.MOV.U32 R226, RZ, RZ, R82 ;  /* 0x000000ffffe27224 */ /* 0x000fe400078e0052 */
[----:B------:R-:W-:Y:S01]  /*7030*/  IMAD.MOV.U32 R189, RZ, RZ, R61 ;  /* 0x000000ffffbd7224 */ /* 0x000fe200078e003d */
[----:B------:R1:W3:Y:S01]  /*7040*/  MUFU.EX2 R82, R4 ;  /* 0x0000000400527308 */ /* 0x0002e20000000800 */
[----:B------:R-:W-:Y:S02]  /*7050*/  IMAD.MOV.U32 R240, RZ, RZ, R119 ;  /* 0x000000fffff07224 */ /* 0x000fe400078e0077 */
[----:B------:R-:W-:Y:S02]  /*7060*/  IMAD.MOV.U32 R61, RZ, RZ, R117 ;  /* 0x000000ffff3d7224 */ /* 0x000fe400078e0075 */
[----:B------:R-:W-:Y:S01]  /*7070*/  HMMA.16816.F32 R116, R8, R38, R172 ;  /* 0x000000260874723c */ /* 0x000fe200000018ac */
[----:B------:R-:W-:-:S02]  /*7080*/  IMAD.MOV.U32 R204, RZ, RZ, R229 ;  /* 0x000000ffffcc7224 */ /* 0x000fc400078e00e5 */
[----:B------:R-:W-:Y:S02]  /*7090*/  IMAD.MOV.U32 R177, RZ, RZ, R48 ;  /* 0x000000ffffb17224 */ /* 0x000fe400078e0030 */
[----:B------:R-:W-:Y:S02]  /*70a0*/  IMAD.MOV.U32 R179, RZ, RZ, R40 ;  /* 0x000000ffffb37224 */ /* 0x000fe400078e0028 */
[----:B------:R-:W-:Y:S01]  /*70b0*/  MOV R175, R50 ;  /* 0x0000003200af7202 */ /* 0x000fe20000000f00 */
[----:B------:R-:W-:Y:S01]  /*70c0*/  IMAD.MOV.U32 R229, RZ, RZ, R43 ;  /* 0x000000ffffe57224 */ /* 0x000fe200078e002b */
[----:B------:R-:W-:Y:S01]  /*70d0*/  MOV R174, R41 ;  /* 0x0000002900ae7202 */ /* 0x000fe20000000f00 */
[--C-:B-1----:R-:W-:Y:S02]  /*70e0*/  FFMA.FTZ R4, R206, c[0x0][0x2d0], -R6.reuse ;  /* 0x0000b400ce047a23 */ /* 0x102fe40000010806 */
[----:B------:R-:W-:Y:S02]  /*70f0*/  FFMA.FTZ R6, R225, c[0x0][0x2d0], -R6 ;  /* 0x0000b400e1067a23 */ /* 0x000fe40000010806 */
[----:B------:R-:W-:-:S02]  /*7100*/  IMAD.MOV.U32 R206, RZ, RZ, R51 ;  /* 0x000000ffffce7224 */ /* 0x000fc400078e0033 */
[----:B------:R-:W-:Y:S01]  /*7110*/  IMAD.MOV.U32 R225, RZ, RZ, R42 ;  /* 0x000000ffffe17224 */ /* 0x000fe200078e002a */
[----:B------:R-:W-:Y:S04]  /*7120*/  LDSM.16.MT88.4 R48, [R211+0x2900] ;  /* 0x00290000d330783b */ /* 0x000fe80000004200 */
[----:B------:R-:W1:Y:S01]  /*7130*/  LDSM.16.MT88.4 R40, [R210+0x2900] ;  /* 0x00290000d228783b */ /* 0x000e620000004200 */
[----:B------:R-:W-:Y:S02]  /*7140*/  IMAD.MOV.U32 R173, RZ, RZ, R81 ;  /* 0x000000ffffad7224 */ /* 0x000fe400078e0051 */
[----:B------:R4:W-:Y:S01]  /*7150*/  MUFU.EX2 R81, R4 ;  /* 0x0000000400517308 */ /* 0x0009e20000000800 */
[----:B------:R-:W-:Y:S01]  /*7160*/  MOV R230, R226 ;  /* 0x000000e200e67202 */ /* 0x000fe20000000f00 */
[----:B------:R-:W-:Y:S01]  /*7170*/  HMMA.16816.F32 R120, R8, R32, R120 ;  /* 0x000000200878723c */ /* 0x000fe20000001878 */
[----:B------:R-:W-:-:S05]  /*7180*/  IMAD.MOV.U32 R226, RZ, RZ, R80 ;  /* 0x000000ffffe27224 */ /* 0x000fca00078e0050 */
[----:B------:R-:W1:Y:S02]  /*7190*/  MUFU.EX2 R84, R7 ;  /* 0x0000000700547308 */ /* 0x000e640000000800 */
[----:B------:R-:W-:Y:S01]  /*71a0*/  HMMA.16816.F32 R132, R8, R34, R132 ;  /* 0x000000220884723c */ /* 0x000fe20000001884 */
[----:B----4-:R-:W-:-:S05]  /*71b0*/  FFMA.FTZ R4, R194, c[0x0][0x2d0], -R2 ;  /* 0x0000b400c2047a23 */ /* 0x010fca0000010802 */
[----:B------:R-:W4:Y:S02]  /*71c0*/  MUFU.EX2 R80, R6 ;  /* 0x0000000600507308 */ /* 0x000f240000000800 */
[C---:B------:R-:W-:Y:S06]  /*71d0*/  HMMA.16816.F32 R136, R8.reuse, R28, R136 ;  /* 0x0000001c0888723c */ /* 0x040fec0000001888 */
[----:B------:R1:W-:Y:S02]  /*71e0*/  MUFU.EX2 R79, R4 ;  /* 0x00000004004f7308 */ /* 0x0003e40000000800 */
[C---:B------:R-:W-:Y:S08]  /*71f0*/  HMMA.16816.F32 R148, R8.reuse, R30, R148 ;  /* 0x0000001e0894723c */ /* 0x040ff00000001894 */
[----:B------:R-:W-:Y:S01]  /*7200*/  HMMA.16816.F32 R152, R8, R20, R152 ;  /* 0x000000140898723c */ /* 0x000fe20000001898 */
[----:B-1----:R-:W-:-:S07]  /*7210*/  FFMA.FTZ R4, R195, c[0x0][0x2d0], -R2 ;  /* 0x0000b400c3047a23 */ /* 0x002fce0000010802 */
[----:B------:R-:W-:Y:S01]  /*7220*/  HMMA.16816.F32 R8, R8, R22, R164 ;  /* 0x000000160808723c */ /* 0x000fe200000018a4 */
[----:B------:R1:W1:Y:S01]  /*7230*/  MUFU.EX2 R78, R4 ;  /* 0x00000004004e7308 */ /* 0x0002620000000800 */
[----:B------:R-:W-:-:S05]  /*7240*/  IMAD.MOV.U32 R202, RZ, RZ, R74 ;  /* 0x000000ffffca7224 */ /* 0x000fca00078e004a */
[----:B------:R-:W-:Y:S01]  /*7250*/  F2FP.PACK_AB R164, R97, R99 ;  /* 0x0000006361a4723e */ /* 0x000fe200000000ff */
[----:B-1----:R-:W-:-:S04]  /*7260*/  FFMA.FTZ R4, R197, c[0x0][0x2d0], -R2 ;  /* 0x0000b400c5047a23 */ /* 0x002fc80000010802 */
[----:B------:R1:W-:Y:S01]  /*7270*/  MUFU.EX2 R77, R4 ;  /* 0x00000004004d7308 */ /* 0x0003e20000000800 */
[----:B---3--:R-:W-:Y:S02]  /*7280*/  F2FP.PACK_AB R165, R82, R83 ;  /* 0x0000005352a5723e */ /* 0x008fe400000000ff */
[----:B------:R-:W-:Y:S02]  /*7290*/  F2FP.PACK_AB R166, R84, R86 ;  /* 0x0000005654a6723e */ /* 0x000fe400000000ff */
[----:B----4-:R-:W-:Y:S01]  /*72a0*/  F2FP.PACK_AB R167, R80, R81 ;  /* 0x0000005150a7723e */ /* 0x010fe200000000ff */
[----:B-1----:R-:W-:-:S04]  /*72b0*/  FFMA.FTZ R4, R200, c[0x0][0x2d0], -R2 ;  /* 0x0000b400c8047a23 */ /* 0x002fc80000010802 */
[----:B------:R1:W3:Y:S01]  /*72c0*/  MUFU.EX2 R76, R4 ;  /* 0x00000004004c7308 */ /* 0x0002e20000000800 */
[----:B------:R-:W-:Y:S01]  /*72d0*/  IMAD.MOV.U32 R195, RZ, RZ, R75 ;  /* 0x000000ffffc37224 */ /* 0x000fe200078e004b */
[----:B--2---:R-:W-:Y:S01]  /*72e0*/  HMMA.16816.F32 R104, R164, R16, R104 ;  /* 0x00000010a468723c */ /* 0x004fe20000001868 */
[----:B------:R-:W-:Y:S02]  /*72f0*/  IMAD.MOV.U32 R231, RZ, RZ, R62 ;  /* 0x000000ffffe77224 */ /* 0x000fe400078e003e */
[----:B-1----:R-:W-:-:S04]  /*7300*/  FFMA.FTZ R4, R190, c[0x0][0x2d0], -R0 ;  /* 0x0000b400be047a23 */ /* 0x002fc80000010800 */
[----:B------:R1:W-:Y:S01]  /*7310*/  MUFU.EX2 R74, R4 ;  /* 0x00000004004a7308 */ /* 0x0003e20000000800 */
[----:B------:R-:W-:Y:S01]  /*7320*/  HMMA.16816.F32 R116, R164, R18, R116 ;  /* 0x00000012a474723c */ /* 0x000fe20000001874 */
[----:B------:R-:W-:-:S07]  /*7330*/  IMAD.MOV.U32 R194, RZ, RZ, R61 ;  /* 0x000000ffffc27224 */ /* 0x000fce00078e003d */
[----:B------:R-:W-:Y:S01]  /*7340*/  HMMA.16816.F32 R120, R164, R24, R120 ;  /* 0x00000018a478723c */ /* 0x000fe20000001878 */
[----:B-1----:R-:W-:-:S07]  /*7350*/  FFMA.FTZ R4, R191, c[0x0][0x2d0], -R0 ;  /* 0x0000b400bf047a23 */ /* 0x002fce0000010800 */
[C---:B------:R-:W-:Y:S01]  /*7360*/  HMMA.16816.F32 R132, R164.reuse, R26, R132 ;  /* 0x0000001aa484723c */ /* 0x040fe20000001884 */
[----:B------:R1:W2:Y:S07]  /*7370*/  MUFU.EX2 R75, R4 ;  /* 0x00000004004b7308 */ /* 0x0002ae0000000800 */
[C---:B------:R-:W-:Y:S08]  /*7380*/  HMMA.16816.F32 R136, R164.reuse, R40, R136 ;  /* 0x00000028a488723c */ /* 0x040ff00000001888 */
[----:B------:R-:W-:Y:S01]  /*7390*/  HMMA.16816.F32 R148, R164, R42, R148 ;  /* 0x0000002aa494723c */ /* 0x000fe20000001894 */
[----:B-1----:R-:W-:-:S07]  /*73a0*/  FFMA.FTZ R4, R192, c[0x0][0x2d0], -R0 ;  /* 0x0000b400c0047a23 */ /* 0x002fce0000010800 */
[C---:B------:R-:W-:Y:S01]  /*73b0*/  HMMA.16816.F32 R152, R164.reuse, R48, R152 ;  /* 0x00000030a498723c */ /* 0x040fe20000001898 */
[----:B------:R1:W-:Y:S07]  /*73c0*/  MUFU.EX2 R61, R4 ;  /* 0x00000004003d7308 */ /* 0x0003ee0000000800 */
[----:B------:R-:W-:Y:S07]  /*73d0*/  HMMA.16816.F32 R164, R164, R50, R8 ;  /* 0x00000032a4a4723c */ /* 0x000fee0000001808 */
[----:B------:R-:W-:-:S02]  /*73e0*/  FFMA.FTZ R8, R232, c[0x0][0x2d0], -R2 ;  /* 0x0000b400e8087a23 */ /* 0x000fc40000010802 */
[----:B-1----:R-:W-:Y:S02]  /*73f0*/  FFMA.FTZ R4, R193, c[0x0][0x2d0], -R0 ;  /* 0x0000b400c1047a23 */ /* 0x002fe40000010800 */
[----:B------:R1:W-:Y:S01]  /*7400*/  MUFU.EX2 R62, R8 ;  /* 0x00000008003e7308 */ /* 0x0003e20000000800 */
[----:B------:R-:W-:Y:S01]  /*7410*/  IMAD.MOV.U32 R178, RZ, RZ, R63 ;  /* 0x000000ffffb27224 */ /* 0x000fe200078e003f */
[----:B------:R-:W-:-:S06]  /*7420*/  MOV R172, R60 ;  /* 0x0000003c00ac7202 */ /* 0x000fcc0000000f00 */
[----:B------:R-:W4:Y:S01]  /*7430*/  MUFU.EX2 R60, R4 ;  /* 0x00000004003c7308 */ /* 0x000f220000000800 */
[----:B-1----:R-:W-:-:S07]  /*7440*/  FFMA.FTZ R8, R233, c[0x0][0x2d0], -R2 ;  /* 0x0000b400e9087a23 */ /* 0x002fce0000010802 */
[----:B------:R1:W1:Y:S01]  /*7450*/  MUFU.EX2 R63, R8 ;  /* 0x00000008003f7308 */ /* 0x0002620000000800 */
[----:B------:R-:W-:Y:S02]  /*7460*/  IMAD.MOV.U32 R200, RZ, RZ, R5 ;  /* 0x000000ffffc87224 */ /* 0x000fe400078e0005 */
[----:B-1----:R-:W-:-:S05]  /*7470*/  FFMA.FTZ R8, R234, c[0x0][0x2d0], -R2 ;  /* 0x0000b400ea087a23 */ /* 0x002fca0000010802 */
[----:B------:R1:W-:Y:S01]  /*7480*/  MUFU.EX2 R65, R8 ;  /* 0x0000000800417308 */ /* 0x0003e20000000800 */
[----:B------:R-:W-:Y:S02]  /*7490*/  F2FP.PACK_AB R4, R78, R79 ;  /* 0x0000004f4e04723e */ /* 0x000fe400000000ff */
[----:B---3--:R-:W-:Y:S02]  /*74a0*/  F2FP.PACK_AB R6, R76, R77 ;  /* 0x0000004d4c06723e */ /* 0x008fe400000000ff */
[----:B--2---:R-:W-:Y:S01]  /*74b0*/  F2FP.PACK_AB R5, R75, R74 ;  /* 0x0000004a4b05723e */ /* 0x004fe200000000ff */
[----:B-1----:R-:W-:-:S04]  /*74c0*/  FFMA.FTZ R8, R235, c[0x0][0x2d0], -R2 ;  /* 0x0000b400eb087a23 */ /* 0x002fc80000010802 */
[----:B------:R1:W2:Y:S01]  /*74d0*/  MUFU.EX2 R66, R8 ;  /* 0x0000000800427308 */ /* 0x0002a20000000800 */
[----:B----4-:R-:W-:Y:S02]  /*74e0*/  F2FP.PACK_AB R7, R60, R61 ;  /* 0x0000003d3c07723e */ /* 0x010fe400000000ff */
[----:B------:R-:W-:Y:S01]  /*74f0*/  MOV R197, R73 ;  /* 0x0000004900c57202 */ /* 0x000fe20000000f00 */
[----:B-1----:R-:W-:-:S04]  /*7500*/  FFMA.FTZ R8, R236, c[0x0][0x2d0], -R2 ;  /* 0x0000b400ec087a23 */ /* 0x002fc80000010802 */
[----:B------:R1:W-:Y:S01]  /*7510*/  MUFU.EX2 R67, R8 ;  /* 0x0000000800437308 */ /* 0x0003e20000000800 */
[C---:B------:R-:W-:Y:S08]  /*7520*/  HMMA.16816.F32 R108, R4.reuse, R124, R108 ;  /* 0x0000007c046c723c */ /* 0x040ff0000000186c */
[----:B------:R-:W-:Y:S01]  /*7530*/  HMMA.16816.F32 R112, R4, R126, R112 ;  /* 0x0000007e0470723c */ /* 0x000fe20000001870 */
[----:B-1----:R-:W-:-:S04]  /*7540*/  FFMA.FTZ R8, R237, c[0x0][0x2d0], -R2 ;  /* 0x0000b400ed087a23 */ /* 0x002fc80000010802 */
[----:B------:R1:W-:Y:S03]  /*7550*/  MUFU.EX2 R73, R8 ;  /* 0x0000000800497308 */ /* 0x0003e60000000800 */
[----:B------:R-:W-:Y:S01]  /*7560*/  HMMA.16816.F32 R124, R4, R160, R44 ;  /* 0x000000a0047c723c */ /* 0x000fe2000000182c */
[----:B-1----:R-:W-:-:S04]  /*7570*/  FFMA.FTZ R8, R199, c[0x0][0x2d0], -R0 ;  /* 0x0000b400c7087a23 */ /* 0x002fc80000010800 */
[----:B------:R1:W-:Y:S02]  /*7580*/  MUFU.EX2 R44, R8 ;  /* 0x00000008002c7308 */ /* 0x0003e40000000800 */
[----:B-1----:R-:W-:-:S06]  /*7590*/  FFMA.FTZ R8, R198, c[0x0][0x2d0], -R0 ;  /* 0x0000b400c6087a23 */ /* 0x002fcc0000010800 */
[----:B------:R1:W3:Y:S02]  /*75a0*/  MUFU.EX2 R45, R8 ;  /* 0x00000008002d7308 */ /* 0x0002e40000000800 */
[----:B-1----:R-:W-:-:S06]  /*75b0*/  FFMA.FTZ R8, R181, c[0x0][0x2d0], -R0 ;  /* 0x0000b400b5087a23 */ /* 0x002fcc0000010800 */
[----:B------:R1:W-:Y:S02]  /*75c0*/  MUFU.EX2 R64, R8 ;  /* 0x0000000800407308 */ /* 0x0003e40000000800 */
[----:B-1----:R-:W-:-:S06]  /*75d0*/  FFMA.FTZ R8, R180, c[0x0][0x2d0], -R0 ;  /* 0x0000b400b4087a23 */ /* 0x002fcc0000010800 */
[----:B------:R1:W4:Y:S01]  /*75e0*/  MUFU.EX2 R47, R8 ;  /* 0x00000008002f7308 */ /* 0x0003220000000800 */
[C---:B------:R-:W-:Y:S08]  /*75f0*/  HMMA.16816.F32 R12, R4.reuse, R168, R52 ;  /* 0x000000a8040c723c */ /* 0x040ff00000001834 */
[----:B------:R-:W-:Y:S01]  /*7600*/  HMMA.16816.F32 R128, R4, R162, R128 ;  /* 0x000000a20480723c */ /* 0x000fe20000001880 */
[----:B-1----:R-:W-:-:S02]  /*7610*/  FFMA.FTZ R8, R241, c[0x0][0x2d0], -R2 ;  /* 0x0000b400f1087a23 */ /* 0x002fc40000010802 */
[----:B------:R-:W-:-:S05]  /*7620*/  FFMA.FTZ R2, R239, c[0x0][0x2d0], -R2 ;  /* 0x0000b400ef027a23 */ /* 0x000fca0000010802 */
[C---:B------:R-:W-:Y:S01]  /*7630*/  HMMA.16816.F32 R140, R4.reuse, R156, R140 ;  /* 0x0000009c048c723c */ /* 0x040fe2000000188c */
[----:B------:R1:W-:Y:S07]  /*7640*/  MUFU.EX2 R53, R8 ;  /* 0x0000000800357308 */ /* 0x0003ee0000000800 */
[C---:B------:R-:W-:Y:S01]  /*7650*/  HMMA.16816.F32 R144, R4.reuse, R158, R144 ;  /* 0x0000009e0490723c */ /* 0x040fe20000001890 */
[----:B------:R2:W-:Y:S07]  /*7660*/  MUFU.EX2 R52, R2 ;  /* 0x0000000200347308 */ /* 0x0005ee0000000800 */
[----:B-1----:R-:W-:Y:S07]  /*7670*/  HMMA.16816.F32 R8, R4, R170, R56 ;  /* 0x000000aa0408723c */ /* 0x002fee0000001838 */
[----:B------:R-:W-:Y:S01]  /*7680*/  F2FP.PACK_AB R4, R63, R62 ;  /* 0x0000003e3f04723e */ /* 0x000fe200000000ff */
[----:B--2---:R-:W-:Y:S01]  /*7690*/  FFMA.FTZ R2, R184, c[0x0][0x2d0], -R0 ;  /* 0x0000b400b8027a23 */ /* 0x004fe20000010800 */
[----:B------:R-:W-:-:S02]  /*76a0*/  F2FP.PACK_AB R6, R66, R65 ;  /* 0x000000414206723e */ /* 0x000fc400000000ff */
[----:B---3--:R-:W-:Y:S02]  /*76b0*/  F2FP.PACK_AB R5, R45, R44 ;  /* 0x0000002c2d05723e */ /* 0x008fe400000000ff */
[----:B----4-:R-:W-:Y:S01]  /*76c0*/  F2FP.PACK_AB R7, R47, R64 ;  /* 0x000000402f07723e */ /* 0x010fe200000000ff */
[----:B------:R1:W2:Y:S06]  /*76d0*/  MUFU.EX2 R46, R2 ;  /* 0x00000002002e7308 */ /* 0x0002ac0000000800 */
[----:B------:R-:W-:Y:S01]  /*76e0*/  HMMA.16816.F32 R108, R4, R36, R108 ;  /* 0x00000024046c723c */ /* 0x000fe2000000186c */
[----:B-1----:R-:W-:-:S04]  /*76f0*/  FFMA.FTZ R2, R183, c[0x0][0x2d0], -R0 ;  /* 0x0000b400b7027a23 */ /* 0x002fc80000010800 */
[----:B------:R1:W3:Y:S03]  /*7700*/  MUFU.EX2 R37, R2 ;  /* 0x0000000200257308 */ /* 0x0002e60000000800 */
[C---:B------:R-:W-:Y:S01]  /*7710*/  HMMA.16816.F32 R124, R4.reuse, R32, R124 ;  /* 0x00000020047c723c */ /* 0x040fe2000000187c */
[--C-:B-1----:R-:W-:Y:S02]  /*7720*/  FFMA.FTZ R2, R185, c[0x0][0x2d0], -R0.reuse ;  /* 0x0000b400b9027a23 */ /* 0x102fe40000010800 */
[----:B------:R-:W-:Y:S02]  /*7730*/  FFMA.FTZ R0, R182, c[0x0][0x2d0], -R0 ;  /* 0x0000b400b6007a23 */ /* 0x000fe40000010800 */
[----:B------:R1:W4:Y:S03]  /*7740*/  MUFU.EX2 R36, R2 ;  /* 0x0000000200247308 */ /* 0x0003260000000800 */
[----:B------:R-:W-:Y:S05]  /*7750*/  HMMA.16816.F32 R112, R4, R38, R112 ;  /* 0x000000260470723c */ /* 0x000fea0000001870 */
[----:B------:R2:W2:Y:S01]  /*7760*/  MUFU.EX2 R32, R0 ;  /* 0x0000000000207308 */ /* 0x0004a20000000800 */
[----:B-1----:R-:W-:-:S02]  /*7770*/  FADD.FTZ R2, R197, R200 ;  /* 0x000000c8c5027221 */ /* 0x002fc40000010000 */
[----:B------:R-:W-:Y:S02]  /*7780*/  IMAD.MOV.U32 R197, RZ, RZ, R195 ;  /* 0x000000ffffc57224 */ /* 0x000fe400078e00c3 */
[----:B------:R-:W-:Y:S01]  /*7790*/  IMAD.MOV.U32 R200, RZ, RZ, R194 ;  /* 0x000000ffffc87224 */ /* 0x000fe200078e00c2 */
[----:B------:R-:W-:Y:S01]  /*77a0*/  MOV R195, R225 ;  /* 0x000000e100c37202 */ /* 0x000fe20000000f00 */
[----:B------:R-:W-:Y:S02]  /*77b0*/  IMAD.MOV.U32 R194, RZ, RZ, R206 ;  /* 0x000000ffffc27224 */ /* 0x000fe400078e00ce */
[----:B--2---:R-:W-:Y:S02]  /*77c0*/  FADD.FTZ R0, R197, R200 ;  /* 0x000000c8c5007221 */ /* 0x004fe40000010000 */
[----:B------:R-:W-:Y:S02]  /*77d0*/  IMAD.MOV.U32 R206, RZ, RZ, R177 ;  /* 0x000000ffffce7224 */ /* 0x000fe400078e00b1 */
[----:B------:R-:W-:-:S02]  /*77e0*/  FADD.FTZ R2, R195, R2 ;  /* 0x00000002c3027221 */ /* 0x000fc40000010000 */
[----:B------:R-:W-:Y:S01]  /*77f0*/  FADD.FTZ R0, R194, R0 ;  /* 0x00000000c2007221 */ /* 0x000fe20000010000 */
[----:B------:R-:W-:Y:S01]  /*7800*/  HMMA.16816.F32 R128, R4, R34, R128 ;  /* 0x000000220480723c */ /* 0x000fe20000001880 */
[----:B------:R-:W-:Y:S02]  /*7810*/  IMAD.MOV.U32 R225, RZ, RZ, R205 ;  /* 0x000000ffffe17224 */ /* 0x000fe400078e00cd */
[----:B------:R-:W-:Y:S02]  /*7820*/  FADD.FTZ R2, R206, R2 ;  /* 0x00000002ce027221 */ /* 0x000fe40000010000 */
[----:B------:R-:W-:-:S03]  /*7830*/  FADD.FTZ R0, R172, R0 ;  /* 0x00000000ac007221 */ /* 0x000fc60000010000 */
[----:B------:R-:W-:Y:S01]  /*7840*/  HMMA.16816.F32 R140, R4, R28, R140 ;  /* 0x0000001c048c723c */ /* 0x000fe2000000188c */
[----:B------:R-:W-:Y:S01]  /*7850*/  MOV R205, R176 ;  /* 0x000000b000cd7202 */ /* 0x000fe20000000f00 */
[----:B------:R-:W-:-:S06]  /*7860*/  FADD.FTZ R2, R173, R2 ;  /* 0x00000002ad027221 */ /* 0x000fcc0000010000 */
[C---:B------:R-:W-:Y:S08]  /*7870*/  HMMA.16816.F32 R144, R4.reuse, R30, R144 ;  /* 0x0000001e0490723c */ /* 0x040ff00000001890 */
[C---:B------:R-:W-:Y:S08]  /*7880*/  HMMA.16816.F32 R12, R4.reuse, R20, R12 ;  /* 0x00000014040c723c */ /* 0x040ff0000000180c */
[----:B------:R-:W-:Y:S07]  /*7890*/  HMMA.16816.F32 R8, R4, R22, R8 ;  /* 0x000000160408723c */ /* 0x000fee0000001808 */
[----:B------:R-:W-:-:S02]  /*78a0*/  FADD.FTZ R6, R208, R213 ;  /* 0x000000d5d0067221 */ /* 0x000fc40000010000 */
[----:B------:R-:W-:Y:S02]  /*78b0*/  FADD.FTZ R5, R174, R0 ;  /* 0x00000000ae057221 */ /* 0x000fe40000010000 */
[----:B------:R-:W-:Y:S02]  /*78c0*/  FADD.FTZ R6, R225, R6 ;  /* 0x00000006e1067221 */ /* 0x000fe40000010000 */
[----:B------:R-:W-:Y:S02]  /*78d0*/  FADD.FTZ R0, R69, R249 ;  /* 0x000000f945007221 */ /* 0x000fe40000010000 */
[----:B------:R-:W-:Y:S02]  /*78e0*/  FADD.FTZ R6, R252, R6 ;  /* 0x00000006fc067221 */ /* 0x000fe40000010000 */
[----:B------:R-:W-:Y:S02]  /*78f0*/  IMAD.MOV.U32 R176, RZ, RZ, R196 ;  /* 0x000000ffffb07224 */ /* 0x000fe400078e00c4 */
        /* <DEDUP_REMOVED lines=19> */
[----:B------:R-:W-:Y:S01]  /*7a30*/  FADD.FTZ R7, R201, R4 ;  /* 0x00000004c9077221 */ /* 0x000fe20000010000 */
[----:B------:R-:W-:Y:S01]  /*7a40*/  MOV R196, R215 ;  /* 0x000000d700c47202 */ /* 0x000fe20000000f00 */
[----:B------:R-:W-:Y:S01]  /*7a50*/  FADD.FTZ R4, R243, R2 ;  /* 0x00000002f3047221 */ /* 0x000fe20000010000 */
[----:B------:R1:W5:Y:S01]  /*7a60*/  LDL.LU R215, [R1+0x4c] ;  /* 0x00004c0001d77983 */ /* 0x0003620000300800 */
[----:B------:R-:W-:Y:S02]  /*7a70*/  FADD.FTZ R6, R203, R5 ;  /* 0x00000005cb067221 */ /* 0x000fe40000010000 */
[----:B------:R-:W-:Y:S01]  /*7a80*/  FADD.FTZ R5, R92, R0 ;  /* 0x000000005c057221 */ /* 0x000fe20000010000 */
[----:B------:R1:W5:Y:S01]  /*7a90*/  LDL.LU R214, [R1+0x48] ;  /* 0x0000480001d67983 */ /* 0x0003620000300800 */
[----:B------:R-:W-:Y:S02]  /*7aa0*/  FADD.FTZ R4, R91, R4 ;  /* 0x000000045b047221 */ /* 0x000fe40000010000 */
[----:B------:R-:W-:Y:S01]  /*7ab0*/  FADD.FTZ R2, R202, R6 ;  /* 0x00000006ca027221 */ /* 0x000fe20000010000 */
[----:B------:R1:W5:Y:S01]  /*7ac0*/  LDL.LU R213, [R1+0x44] ;  /* 0x0000440001d57983 */ /* 0x0003620000300800 */
[----:B------:R-:W-:-:S02]  /*7ad0*/  FADD.FTZ R0, R196, R7 ;  /* 0x00000007c4007221 */ /* 0x000fc40000010000 */
[----:B------:R-:W-:Y:S01]  /*7ae0*/  FADD.FTZ R5, R96, R5 ;  /* 0x0000000560057221 */ /* 0x000fe20000010000 */
[----:B------:R1:W5:Y:S01]  /*7af0*/  LDL.LU R208, [R1+0x40] ;  /* 0x0000400001d07983 */ /* 0x0003620000300800 */
        /* <DEDUP_REMOVED lines=45> */
[----:B---3--:R-:W-:Y:S02]  /*7dd0*/  FADD.FTZ R0, R37, R0 ;  /* 0x0000000025007221 */ /* 0x008fe40000010000 */
[----:B------:R-:W-:-:S02]  /*7de0*/  FADD.FTZ R5, R86, R4 ;  /* 0x0000000456057221 */ /* 0x000fc40000010000 */
[----:B------:R-:W-:Y:S02]  /*7df0*/  FADD.FTZ R4, R81, R7 ;  /* 0x0000000751047221 */ /* 0x000fe40000010000 */
[----:B------:R-:W-:Y:S02]  /*7e00*/  FADD.FTZ R2, R53, R6 ;  /* 0x0000000635027221 */ /* 0x000fe40000010000 */
[----:B----4-:R-:W-:Y:S02]  /*7e10*/  FADD.FTZ R0, R36, R0 ;  /* 0x0000000024007221 */ /* 0x010fe40000010000 */
[----:B------:R-:W-:Y:S02]  /*7e20*/  FADD.FTZ R5, R84, R5 ;  /* 0x0000000554057221 */ /* 0x000fe40000010000 */
[----:B------:R-:W-:Y:S02]  /*7e30*/  FADD.FTZ R4, R80, R4 ;  /* 0x0000000450047221 */ /* 0x000fe40000010000 */
[----:B------:R-:W-:-:S02]  /*7e40*/  FADD.FTZ R2, R52, R2 ;  /* 0x0000000234027221 */ /* 0x000fc40000010000 */
[----:B------:R-:W-:Y:S01]  /*7e50*/  FADD.FTZ R0, R32, R0 ;  /* 0x0000000020007221 */ /* 0x000fe20000010000 */
[----:B------:R1:W-:Y:S04]  /*7e60*/  STL [R1+0x8], R5 ;  /* 0x0000080501007387 */ /* 0x0003e80000100800 */
[----:B------:R1:W-:Y:S04]  /*7e70*/  STL [R1+0xc], R4 ;  /* 0x00000c0401007387 */ /* 0x0003e80000100800 */
[----:B------:R1:W-:Y:S04]  /*7e80*/  STL [R1+0x10], R2 ;  /* 0x0000100201007387 */ /* 0x0003e80000100800 */
[----:B------:R1:W-:Y:S01]  /*7e90*/  STL [R1+0x14], R0 ;  /* 0x0000140001007387 */ /* 0x0003e20000100800 */
[----:B------:R-:W-:Y:S01]  /*7ea0*/  UIMAD.WIDE.U32 UR14, UR7, UR4, URZ ;  /* 0x00000004070e72a5 */ /* 0x000fe2000f8e003f */
[----:B------:R-:W-:-:S02]  /*7eb0*/  PLOP3.LUT P0, PT, PT, PT, UP1, 0x40, 0x0 ;  /* 0x000000000000781c */ /* 0x000fc40003f0e818 */
[----:B------:R-:W-:Y:S01]  /*7ec0*/  F2FP.PACK_AB R160, R73, R67 ;  /* 0x0000004349a0723e */ /* 0x000fe200000000ff */
[----:B------:R-:W-:Y:S01]  /*7ed0*/  @UP2 USHF.R.U32.HI UR7, URZ, UR5, UR15 ;  /* 0x000000053f072299 */ /* 0x000fe2000801160f */
[----:B------:R-:W-:Y:S02]  /*7ee0*/  F2FP.PACK_AB R162, R52, R53 ;  /* 0x0000003534a2723e */ /* 0x000fe400000000ff */
[----:B------:R-:W-:Y:S02]  /*7ef0*/  F2FP.PACK_AB R161, R37, R46 ;  /* 0x0000002e25a1723e */ /* 0x000fe400000000ff */
[----:B------:R-:W-:Y:S01]  /*7f00*/  F2FP.PACK_AB R163, R32, R36 ;  /* 0x0000002420a3723e */ /* 0x000fe200000000ff */
[----:B------:R-:W-:-:S03]  /*7f10*/  UIADD3 UR4, UR6, UR7, URZ ;  /* 0x0000000706047290 */ /* 0x000fc6000fffe03f */
[----:B------:R-:W-:Y:S02]  /*7f20*/  ULDC UR7, c[0x0][0x328] ;  /* 0x0000ca0000077ab9 */ /* 0x000fe40000000800 */
[----:B------:R-:W-:Y:S01]  /*7f30*/  UIADD3 UR7, UR4, UR7, URZ ;  /* 0x0000000704077290 */ /* 0x000fe2000fffe03f */
[----:B------:R-:W-:Y:S01]  /*7f40*/  HMMA.16816.F32 R108, R160, R16, R108 ;  /* 0x00000010a06c723c */ /* 0x000fe2000000186c */
[----:B------:R-:W-:-:S07]  /*7f50*/  IADD3 R225, R242, -0x2, RZ ;  /* 0xfffffffef2e17810 */ /* 0x000fce0007ffe0ff */
[C---:B------:R-:W-:Y:S08]  /*7f60*/  HMMA.16816.F32 R112, R160.reuse, R18, R112 ;  /* 0x00000012a070723c */ /* 0x040ff00000001870 */
[C---:B------:R-:W-:Y:S08]  /*7f70*/  HMMA.16816.F32 R124, R160.reuse, R24, R124 ;  /* 0x00000018a07c723c */ /* 0x040ff0000000187c */
[C---:B------:R-:W-:Y:S08]  /*7f80*/  HMMA.16816.F32 R128, R160.reuse, R26, R128 ;  /* 0x0000001aa080723c */ /* 0x040ff00000001880 */
[C---:B------:R-:W-:Y:S08]  /*7f90*/  HMMA.16816.F32 R140, R160.reuse, R40, R140 ;  /* 0x00000028a08c723c */ /* 0x040ff0000000188c */
[C---:B------:R-:W-:Y:S08]  /*7fa0*/  HMMA.16816.F32 R144, R160.reuse, R42, R144 ;  /* 0x0000002aa090723c */ /* 0x040ff00000001890 */
[C---:B------:R-:W-:Y:S08]  /*7fb0*/  HMMA.16816.F32 R156, R160.reuse, R48, R12 ;  /* 0x00000030a09c723c */ /* 0x040ff0000000180c */
[----:B------:R-:W-:Y:S01]  /*7fc0*/  HMMA.16816.F32 R160, R160, R50, R8 ;  /* 0x00000032a0a0723c */ /* 0x000fe20000001808 */
[----:B------:R-:W-:Y:S07]  /*7fd0*/  @P0 BRA `(.L_x_161) ;  /* 0x0000015000000947 */ /* 0x000fee0003800000 */
[----:B-1----:R-:W-:Y:S01]  /*7fe0*/  ISETP.LT.AND P0, PT, RZ, UR4, PT ;  /* 0x00000004ff007c0c */ /* 0x002fe2000bf01270 */
[----:B------:R-:W-:-:S02]  /*7ff0*/  UIADD3 UR14, UR4, -0x1, URZ ;  /* 0xffffffff040e7890 */ /* 0x000fc4000fffe03f */
[----:B------:R-:W-:-:S10]  /*8000*/  ULDC UR6, c[0x0][0x32c] ;  /* 0x0000cb0000067ab9 */ /* 0x000fd40000000800 */
[----:B------:R-:W-:Y:S05]  /*8010*/  @P0 BRA `(.L_x_162) ;  /* 0x0000008000000947 */ /* 0x000fea0003800000 */
[----:B------:R-:W-:Y:S02]  /*8020*/  UISETP.NE.AND UP0, UPT, UR6, 0x1, UPT ;  /* 0x000000010600788c */ /* 0x000fe4000bf05270 */
[----:B------:R-:W-:-:S03]  /*8030*/  UIADD3 UR14, -UR4, URZ, URZ ;  /* 0x0000003f040e7290 */ /* 0x000fc6000fffe13f */
[----:B------:R-:W-:Y:S02]  /*8040*/  ULDC.64 UR4, c[0x0][0x330] ;  /* 0x0000cc0000047ab9 */ /* 0x000fe40000000a00 */
[----:B------:R-:W-:-:S07]  /*8050*/  UIMAD.WIDE.U32 UR16, UR14, UR4, URZ ;  /* 0x000000040e1072a5 */ /* 0x000fce000f8e003f */
[----:B------:R-:W-:Y:S02]  /*8060*/  @UP0 UMOV UR15, UR17 ;  /* 0x00000011000f0c82 */ /* 0x000fe40008000000 */
[----:B------:R-:W-:-:S04]  /*8070*/  @UP0 USHF.R.U32.HI UR14, URZ, UR5, UR15 ;  /* 0x000000053f0e0299 */ /* 0x000fc8000801160f */
[----:B------:R-:W-:Y:S01]  /*8080*/  ULOP3.LUT UR14, URZ, UR14, URZ, 0x33, !UPT ;  /* 0x0000000e3f0e7292 */ /* 0x000fe2000f8e333f */
[----:B------:R-:W-:Y:S05]  /*8090*/  BRA `(.L_x_163) ;  /* 0x0000005000007947 */ /* 0x000fea0003800000 */
.L_x_162:
[----:B------:R-:W-:Y:S02]  /*80a0*/  UISETP.NE.AND UP0, UPT, UR6, 0x1, UPT ;  /* 0x000000010600788c */ /* 0x000fe4000bf05270 */
[----:B------:R-:W-:Y:S02]  /*80b0*/  ULDC.64 UR4, c[0x0][0x330] ;  /* 0x0000cc0000047ab9 */ /* 0x000fe40000000a00 */
[----:B------:R-:W-:-:S07]  /*80c0*/  UIMAD.WIDE.U32 UR16, UR14, UR4, URZ ;  /* 0x000000040e1072a5 */ /* 0x000fce000f8e003f */
[----:B------:R-:W-:Y:S02]  /*80d0*/  @UP0 UMOV UR15, UR17 ;  /* 0x00000011000f0c82 */ /* 0x000fe40008000000 */
[----:B------:R-:W-:Y:S02]  /*80e0*/  @UP0 USHF.R.U32.HI UR14, URZ, UR5, UR15 ;  /* 0x000000053f0e0299 */ /* 0x000fe4000801160f */
.L_x_163:
[----:B------:R-:W-:Y:S02]  /*80f0*/  ULDC UR4, c[0x0][0x32c] ;  /* 0x0000cb0000047ab9 */ /* 0x000fe40000000800 */
[----:B------:R-:W-:-:S04]  /*8100*/  UIMAD UR4, UR14, UR6, UR4 ;  /* 0x000000060e0472a4 */ /* 0x000fc8000f8e0204 */
[----:B------:R-:W-:-:S04]  /*8110*/  UISETP.LT.AND UP0, UPT, UR7, UR4, UPT ;  /* 0x000000040700728c */ /* 0x000fc8000bf01270 */
[----:B------:R-:W-:-:S04]  /*8120*/  USEL UR7, UR7, UR4, UP0 ;  /* 0x0000000407077287 */ /* 0x000fc80008000000 */
.L_x_161:
[----:B-1----:R-:W-:-:S04]  /*8130*/  UIMAD.WIDE UR4, UR7, 0x2aaaaaab, URZ ;  /* 0x2aaaaaab070478a5 */ /* 0x002fc8000f8e023f */
[----:B------:R-:W-:-:S04]  /*8140*/  USHF.R.U32.HI UR4, URZ, 0x1f, UR5 ;  /* 0x0000001f3f047899 */ /* 0x000fc80008011605 */
[----:B------:R-:W-:-:S04]  /*8150*/  ULEA.HI.SX32 UR4, UR5, UR4, 0x1c ;  /* 0x0000000405047291 */ /* 0x000fc8000f8fe23f */
[----:B------:R-:W-:-:S04]  /*8160*/  UISETP.LT.AND UP0, UPT, UR8, UR4, UPT ;  /* 0x000000040800728c */ /* 0x000fc8000bf01270 */
[----:B------:R-:W-:-:S06]  /*8170*/  USEL UR4, UR8, UR4, !UP0 ;  /* 0x0000000408047287 */ /* 0x000fcc000c000000 */
[----:B------:R-:W-:-:S13]  /*8180*/  ISETP.GE.AND P0, PT, R225, UR4, PT ;  /* 0x00000004e1007c0c */ /* 0x000fda000bf06270 */
[----:B------:R-:W-:Y:S05]  /*8190*/  @!P0 BRA `(.L_x_164) ;  /* 0x000067b000008947 */ /* 0x000fea0003800000 */
[----:B------:R-:W2:Y:S01]  /*81a0*/  LDL R0, [R1+0x1c] ;  /* 0x00001c0001007983 */ /* 0x000ea20000100800 */
[----:B------:R-:W-:Y:S01]  /*81b0*/  PLOP3.LUT P1, PT, PT, PT, UP2, 0x80, 0x0 ;  /* 0x000000000000781c */ /* 0x000fe20003f2f028 */
[----:B------:R-:W-:Y:S01]  /*81c0*/  IMAD.MOV.U32 R101, RZ, RZ, R71 ;  /* 0x000000ffff657224 */ /* 0x000fe200078e0047 */
[----:B------:R-:W-:Y:S01]  /*81d0*/  PLOP3.LUT P0, PT, PT, PT, UP2, 0x80, 0x0 ;  /* 0x000000000000781c */ /* 0x000fe20003f0f028 */
[----:B------:R-:W-:Y:S01]  /*81e0*/  IMAD.MOV.U32 R100, RZ, RZ, R72 ;  /* 0x000000ffff647224 */ /* 0x000fe200078e0048 */
[----:B------:R-:W-:Y:S01]  /*81f0*/  MOV R103, R3 ;  /* 0x0000000300677202 */ /* 0x000fe20000000f00 */
[----:B------:R-:W-:-:S08]  /*8200*/  IMAD.MOV.U32 R102, RZ, RZ, R70 ;  /* 0x000000ffff667224 */ /* 0x000fd000078e0046 */
[----:B--2---:R-:W-:-:S05]  /*8210*/  @P1 IMAD.HI.U32 R0, R0, c[0x0][0x2c8], RZ ;  /* 0x0000b20000001a27 */ /* 0x004fca00078e00ff */
[----:B------:R-:W-:-:S05]  /*8220*/  @P0 SHF.R.U32.HI R0, RZ, c[0x0][0x2cc], R0 ;  /* 0x0000b300ff000a19 */ /* 0x000fca0000011600 */
[----:B------:R1:W-:Y:S02]  /*8230*/  @P0 STL [R1], R0 ;  /* 0x0000000001000387 */ /* 0x0003e40000100800 */
.L_x_181:
[----:B------:R-:W-:Y:S04]  /*8240*/  DEPBAR.LE SB0, 0x0 ;  /* 0x000080000000791a */ /* 0x000fe80000000000 */
[----:B------:R-:W-:Y:S01]  /*8250*/  BAR.SYNC.DEFER_BLOCKING 0x0 ;  /* 0x0000000000007b1d */ /* 0x000fe20000010000 */
[C---:B------:R-:W-:Y:S02]  /*8260*/  ISETP.LT.AND P0, PT, R225.reuse, UR8, PT ;  /* 0x00000008e1007c0c */ /* 0x040fe4000bf01270 */
[----:B------:R-:W-:Y:S02]  /*8270*/  MOV R228, c[0x0][0x1e0] ;  /* 0x0000780000e47a02 */ /* 0x000fe40000000f00 */
[----:B------:R-:W-:Y:S09]  /*8280*/  MOV R230, c[0x0][0x1e4] ;  /* 0x0000790000e67a02 */ /* 0x000ff20000000f00 */
[----:B-1----:R-:W-:Y:S05]  /*8290*/  @!P0 SHF.R.S32.HI R0, RZ, 0x1f, R225 ;  /* 0x0000001fff008819 */ /* 0x002fea00000114e1 */
[----:B------:R-:W-:Y:S04]  /*82a0*/  @!P0 IMAD R0, R0, c[0x0][0x208], RZ ;  /* 0x0000820000008a24 */ /* 0x000fe800078e02ff */
[C---:B------:R-:W-:Y:S01]  /*82b0*/  @!P0 IMAD R0, R225.reuse, c[0x0][0x20c], R0 ;  /* 0x00008300e1008a24 */ /* 0x040fe200078e0200 */
[----:B-----5:R-:W-:Y:S08]  /*82c0*/  LDSM.16.M88.4 R96, [R215+0x6100] ;  /* 0x00610000d760783b */ /* 0x020ff00000000200 */
[----:B------:R-:W1:Y:S08]  /*82d0*/  LDSM.16.M88.4 R16, [R208+0x3100] ;  /* 0x00310000d010783b */ /* 0x000e700000000200 */
[----:B------:R-:W2:Y:S08]  /*82e0*/  LDSM.16.M88.4 R92, [R215+0x8100] ;  /* 0x00810000d75c783b */ /* 0x000eb00000000200 */
[----:B------:R-:W3:Y:S06]  /*82f0*/  LDL.64 R194, [R1+0x30] ;  /* 0x0000300001c27983 */ /* 0x000eec0000100a00 */
[----:B------:R-:W3:Y:S06]  /*8300*/  LDL.64 R2, [R1+0x38] ;  /* 0x0000380001027983 */ /* 0x000eec0000100a00 */
[----:B------:R-:W4:Y:S08]  /*8310*/  LDSM.16.M88.4 R32, [R208+0x3900] ;  /* 0x00390000d020783b */ /* 0x000f300000000200 */
[----:B------:R-:W1:Y:S08]  /*8320*/  LDSM.16.M88.4 R48, [R208+0x4100] ;  /* 0x00410000d030783b */ /* 0x000e700000000200 */
[----:B------:R-:W1:Y:S08]  /*8330*/  LDSM.16.M88.4 R64, [R208+0x4900] ;  /* 0x00490000d040783b */ /* 0x000e700000000200 */
[----:B------:R-:W1:Y:S08]  /*8340*/  LDSM.16.M88.4 R80, [R208+0x5100] ;  /* 0x00510000d050783b */ /* 0x000e700000000200 */
[----:B------:R-:W1:Y:S08]  /*8350*/  LDSM.16.M88.4 R168, [R208+0x5900] ;  /* 0x00590000d0a8783b */ /* 0x000e700000000200 */
[----:B------:R-:W-:Y:S08]  /*8360*/  LDSM.16.M88.4 R172, [R218+0x6100] ;  /* 0x00610000daac783b */ /* 0x000ff00000000200 */
[----:B------:R-:W4:Y:S08]  /*8370*/  LDSM.16.M88.4 R176, [R219] ;  /* 0x00000000dbb0783b */ /* 0x000f300000000200 */
[----:B------:R-:W4:Y:S08]  /*8380*/  LDSM.16.M88.4 R180, [R218+0x8100] ;  /* 0x00810000dab4783b */ /* 0x000f300000000200 */
[----:B------:R-:W3:Y:S08]  /*8390*/  LDSM.16.M88.4 R184, [R224] ;  /* 0x00000000e0b8783b */ /* 0x000ef00000000200 */
[----:B------:R-:W3:Y:S06]  /*83a0*/  LDL.64 R242, [R1+0x28] ;  /* 0x0000280001f27983 */ /* 0x000eec0000100a00 */
[----:B------:R-:W3:Y:S01]  /*83b0*/  LDSM.16.M88.4 R188, [R223] ;  /* 0x00000000dfbc783b */ /* 0x000ee20000000200 */
[-C--:B-1----:R-:W-:Y:S08]  /*83c0*/  HMMA.16816.F32 R4, R96, R16.reuse, RZ ;  /* 0x000000106004723c */ /* 0x082ff000000018ff */
[C---:B--2---:R-:W-:Y:S08]  /*83d0*/  HMMA.16816.F32 R8, R92.reuse, R16, RZ ;  /* 0x000000105c08723c */ /* 0x044ff000000018ff */
[-C--:B------:R-:W-:Y:S08]  /*83e0*/  HMMA.16816.F32 R12, R92, R18.reuse, RZ ;  /* 0x000000125c0c723c */ /* 0x080ff000000018ff */
[C---:B------:R-:W-:Y:S08]  /*83f0*/  HMMA.16816.F32 R16, R96.reuse, R18, RZ ;  /* 0x000000126010723c */ /* 0x040ff000000018ff */
[-C--:B----4-:R-:W-:Y:S08]  /*8400*/  HMMA.16816.F32 R20, R96, R32.reuse, RZ ;  /* 0x000000206014723c */ /* 0x090ff000000018ff */
        /* <DEDUP_REMOVED lines=18> */
[----:B------:R-:W-:Y:S01]  /*8530*/  HMMA.16816.F32 R96, R96, R170, RZ ;  /* 0x000000aa6060723c */ /* 0x000fe200000018ff */
[----:B------:R-:W1:Y:S07]  /*8540*/  LDSM.16.M88.4 R168, [R222] ;  /* 0x00000000dea8783b */ /* 0x000e6e0000000200 */
[-C--:B------:R-:W-:Y:S08]  /*8550*/  HMMA.16816.F32 R4, R172, R176.reuse, R4 ;  /* 0x000000b0ac04723c */ /* 0x080ff00000001804 */
[C---:B------:R-:W-:Y:S07]  /*8560*/  HMMA.16816.F32 R8, R180.reuse, R176, R8 ;  /* 0x000000b0b408723c */ /* 0x040fee0000001808 */
[----:B------:R-:W-:Y:S01]  /*8570*/  @!P0 IMAD.WIDE.U32 R176, R225, c[0x0][0x208], RZ ;  /* 0x00008200e1b08a25 */ /* 0x000fe200078e00ff */
[-C--:B------:R-:W-:Y:S04]  /*8580*/  HMMA.16816.F32 R12, R180, R178.reuse, R12 ;  /* 0x000000b2b40c723c */ /* 0x080fe8000000180c */
[----:B------:R-:W-:Y:S02]  /*8590*/  @!P0 IADD3 R0, R177, R0, RZ ;  /* 0x00000000b1008210 */ /* 0x000fe40007ffe0ff */
[----:B---3--:R-:W-:Y:S02]  /*85a0*/  @!P0 MOV R3, R195 ;  /* 0x000000c300038202 */ /* 0x008fe40000000f00 */
[C---:B------:R-:W-:Y:S04]  /*85b0*/  HMMA.16816.F32 R16, R172.reuse, R178, R16 ;  /* 0x000000b2ac10723c */ /* 0x040fe80000001810 */
[----:B------:R-:W-:Y:S02]  /*85c0*/  @!P0 IMAD.WIDE.U32 R2, R176, 0x60, R2 ;  /* 0x00000060b0028825 */ /* 0x000fe400078e0002 */
[----:B------:R-:W2:Y:S02]  /*85d0*/  LDSM.16.M88.4 R176, [R221] ;  /* 0x00000000ddb0783b */ /* 0x000ea40000000200 */
[-C--:B------:R-:W-:Y:S04]  /*85e0*/  HMMA.16816.F32 R20, R172, R184.reuse, R20 ;  /* 0x000000b8ac14723c */ /* 0x080fe80000001814 */
[----:B------:R-:W-:Y:S01]  /*85f0*/  @!P0 LEA R192, P1, R2, c[0x0][0x1f8], 0x1 ;  /* 0x00007e0002c08a11 */ /* 0x000fe200078208ff */
[----:B------:R-:W-:Y:S03]  /*8600*/  @!P0 IMAD R0, R0, 0x60, RZ ;  /* 0x0000006000008824 */ /* 0x000fe600078e02ff */
[C---:B------:R-:W-:Y:S04]  /*8610*/  HMMA.16816.F32 R24, R180.reuse, R184, R24 ;  /* 0x000000b8b418723c */ /* 0x040fe80000001818 */
[----:B------:R-:W-:Y:S04]  /*8620*/  @!P0 IADD3 R0, R3, R0, RZ ;  /* 0x0000000003008210 */ /* 0x000fe80007ffe0ff */
[-C--:B------:R-:W-:Y:S04]  /*8630*/  HMMA.16816.F32 R28, R180, R186.reuse, R28 ;  /* 0x000000bab41c723c */ /* 0x080fe8000000181c */
[----:B------:R-:W-:Y:S04]  /*8640*/  @!P0 LEA.HI.X R193, R2, c[0x0][0x1fc], R0, 0x1, P1 ;  /* 0x00007f0002c18a11 */ /* 0x000fe800008f0c00 */
[C---:B------:R-:W-:Y:S01]  /*8650*/  HMMA.16816.F32 R32, R172.reuse, R186, R32 ;  /* 0x000000baac20723c */ /* 0x040fe20000001820 */
[----:B------:R-:W3:Y:S07]  /*8660*/  LDSM.16.M88.4 R184, [R220] ;  /* 0x00000000dcb8783b */ /* 0x000eee0000000200 */
[-C--:B------:R-:W-:Y:S01]  /*8670*/  HMMA.16816.F32 R36, R172, R188.reuse, R36 ;  /* 0x000000bcac24723c */ /* 0x080fe20000001824 */
[----:B------:R-:W-:Y:S01]  /*8680*/  @!PT LDS RZ, [RZ] ;  /* 0x00000000fffff984 */ /* 0x000fe20000000800 */
[----:B------:R-:W-:Y:S01]  /*8690*/  @!PT LDS RZ, [RZ] ;  /* 0x00000000fffff984 */ /* 0x000fe20000000800 */
[----:B------:R-:W-:Y:S01]  /*86a0*/  @!PT LDS RZ, [RZ] ;  /* 0x00000000fffff984 */ /* 0x000fe20000000800 */
[----:B------:R4:W-:Y:S07]  /*86b0*/  @!P0 LDGSTS.E.BYPASS.LTC128B.128 [R227+0x100], [R192.64], !P6 ;  /* 0x00100000c0e38fae */ /* 0x0009ee000f101d4c */
[C---:B------:R-:W-:Y:S08]  /*86c0*/  HMMA.16816.F32 R40, R180.reuse, R188, R40 ;  /* 0x000000bcb428723c */ /* 0x040ff00000001828 */
[-C--:B------:R-:W-:Y:S08]  /*86d0*/  HMMA.16816.F32 R44, R180, R190.reuse, R44 ;  /* 0x000000beb42c723c */ /* 0x080ff0000000182c */
[C---:B------:R-:W-:Y:S07]  /*86e0*/  HMMA.16816.F32 R48, R172.reuse, R190, R48 ;  /* 0x000000beac30723c */ /* 0x040fee0000001830 */
[----:B------:R-:W-:Y:S01]  /*86f0*/  @!P0 IADD3 R190, P2, R192, UR10, RZ ;  /* 0x0000000ac0be8c10 */ /* 0x000fe2000ff5e0ff */
[-C--:B-1----:R-:W-:Y:S04]  /*8700*/  HMMA.16816.F32 R52, R172, R168.reuse, R52 ;  /* 0x000000a8ac34723c */ /* 0x082fe80000001834 */
[----:B------:R-:W-:Y:S02]  /*8710*/  @!P0 IADD3.X R191, R193, UR9, RZ, P2, !PT ;  /* 0x00000009c1bf8c10 */ /* 0x000fe400097fe4ff */
[----:B------:R-:W-:Y:S02]  /*8720*/  @!P0 IADD3 R188, P1, R190, UR10, RZ ;  /* 0x0000000abebc8c10 */ /* 0x000fe4000ff3e0ff */
[C---:B------:R-:W-:Y:S01]  /*8730*/  HMMA.16816.F32 R56, R180.reuse, R168, R56 ;  /* 0x000000a8b438723c */ /* 0x040fe20000001838 */
[----:B------:R1:W-:Y:S03]  /*8740*/  @!P0 LDGSTS.E.BYPASS.LTC128B.128 [R227+0x900], [R190.64], !P6 ;  /* 0x00900000bee38fae */ /* 0x0003e6000f101d4c */
[----:B------:R-:W-:Y:S03]  /*8750*/  @!P0 IADD3.X R189, R191, UR9, RZ, P1, !PT ;  /* 0x00000009bfbd8c10 */ /* 0x000fe60008ffe4ff */
[----:B------:R-:W-:Y:S01]  /*8760*/  @!P0 IADD3 R168, P3, R188, UR10, RZ ;  /* 0x0000000abca88c10 */ /* 0x000fe2000ff7e0ff */
[-C--:B------:R-:W-:Y:S01]  /*8770*/  HMMA.16816.F32 R60, R180, R170.reuse, R60 ;  /* 0x000000aab43c723c */ /* 0x080fe2000000183c */
[----:B------:R1:W-:Y:S03]  /*8780*/  @!P0 LDGSTS.E.BYPASS.LTC128B.128 [R227+0x1100], [R188.64], !P6 ;  /* 0x01100000bce38fae */ /* 0x0003e6000f101d4c */
[----:B------:R-:W-:Y:S02]  /*8790*/  @!P0 IADD3.X R169, R189, UR9, RZ, P3, !PT ;  /* 0x00000009bda98c10 */ /* 0x000fe40009ffe4ff */
[----:B------:R-:W-:Y:S02]  /*87a0*/  @!P0 IADD3 R2, P2, R168, UR10, RZ ;  /* 0x0000000aa8028c10 */ /* 0x000fe4000ff5e0ff */
[C---:B------:R-:W-:Y:S01]  /*87b0*/  HMMA.16816.F32 R64, R172.reuse, R170, R64 ;  /* 0x000000aaac40723c */ /* 0x040fe20000001840 */
[----:B------:R3:W-:Y:S01]  /*87c0*/  @!P0 LDGSTS.E.BYPASS.LTC128B.128 [R227+0x1900], [R168.64], !P6 ;  /* 0x01900000a8e38fae */ /* 0x0007e2000f101d4c */
[----:B------:R-:W-:Y:S02]  /*87d0*/  PLOP3.LUT P3, PT, PT, PT, UP2, 0x80, 0x0 ;  /* 0x000000000000781c */ /* 0x000fe40003f6f028 */
[----:B------:R-:W-:Y:S02]  /*87e0*/  @!P0 IADD3.X R3, R169, UR9, RZ, P2, !PT ;  /* 0x00000009a9038c10 */ /* 0x000fe400097fe4ff */
[----:B----4-:R-:W-:Y:S02]  /*87f0*/  @!P0 IADD3 R192, P1, R2, UR10, RZ ;  /* 0x0000000a02c08c10 */ /* 0x010fe4000ff3e0ff */
[-C--:B--2---:R-:W-:Y:S01]  /*8800*/  HMMA.16816.F32 R68, R172, R176.reuse, R68 ;  /* 0x000000b0ac44723c */ /* 0x084fe20000001844 */
[----:B------:R2:W-:Y:S03]  /*8810*/  @!P0 LDGSTS.E.BYPASS.LTC128B.128 [R227+0x2100], [R2.64], !P6 ;  /* 0x0210000002e38fae */ /* 0x0005e6000f101d4c */
[----:B------:R-:W-:Y:S04]  /*8820*/  @!P0 IADD3.X R193, R3, UR9, RZ, P1, !PT ;  /* 0x0000000903c18c10 */ /* 0x000fe80008ffe4ff */
[C---:B------:R-:W-:Y:S01]  /*8830*/  HMMA.16816.F32 R72, R180.reuse, R176, R72 ;  /* 0x000000b0b448723c */ /* 0x040fe20000001848 */
[----:B------:R4:W-:Y:S03]  /*8840*/  @!P0 LDGSTS.E.BYPASS.LTC128B.128 [R227+0x2900], [R192.64], !P6 ;  /* 0x02900000c0e38fae */ /* 0x0009e6000f101d4c */
[C---:B------:R-:W-:Y:S04]  /*8850*/  ISETP.GT.AND P0, PT, R225.reuse, UR8, PT ;  /* 0x00000008e1007c0c */ /* 0x040fe8000bf04270 */
[-C--:B------:R-:W-:Y:S01]  /*8860*/  HMMA.16816.F32 R76, R180, R178.reuse, R76 ;  /* 0x000000b2b44c723c */ /* 0x080fe2000000184c */
[----:B-1----:R-:W-:Y:S07]  /*8870*/  LDSM.16.M88.4 R188, [R214+0x3100] ;  /* 0x00310000d6bc783b */ /* 0x002fee0000000200 */
[C---:B------:R-:W-:Y:S01]  /*8880*/  HMMA.16816.F32 R80, R172.reuse, R178, R80 ;  /* 0x000000b2ac50723c */ /* 0x040fe20000001850 */
[----:B------:R-:W0:Y:S03]  /*8890*/  LDGDEPBAR ;  /* 0x00000000000079af */ /* 0x000e260000000000 */
[----:B------:R-:W-:Y:S04]  /*88a0*/  @P0 IADD3 R0, R225, -0x1, RZ ;  /* 0xffffffffe1000810 */ /* 0x000fe80007ffe0ff */
[-C--:B---3--:R-:W-:Y:S01]  /*88b0*/  HMMA.16816.F32 R84, R172, R184.reuse, R84 ;  /* 0x000000b8ac54723c */ /* 0x088fe20000001854 */
[----:B------:R-:W1:Y:S03]  /*88c0*/  LDSM.16.M88.4 R168, [R216+0x6100] ;  /* 0x00610000d8a8783b */ /* 0x000e660000000200 */
[----:B--2---:R-:W-:Y:S04]  /*88d0*/  @P0 SHF.R.S32.HI R2, RZ, 0x1f, R0 ;  /* 0x0000001fff020819 */ /* 0x004fe80000011400 */
[C---:B------:R-:W-:Y:S01]  /*88e0*/  HMMA.16816.F32 R88, R180.reuse, R184, R88 ;  /* 0x000000b8b458723c */ /* 0x040fe20000001858 */
[----:B----4-:R-:W2:Y:S03]  /*88f0*/  LDSM.16.M88.4 R192, [R216+0x8100] ;  /* 0x00810000d8c0783b */ /* 0x010ea60000000200 */
[----:B------:R-:W-:Y:S04]  /*8900*/  @P0 IMAD R2, R2, c[0x0][0x1e0], RZ ;  /* 0x0000780002020a24 */ /* 0x000fe800078e02ff */
[-C--:B------:R-:W-:Y:S01]  /*8910*/  HMMA.16816.F32 R92, R180, R186.reuse, R92 ;  /* 0x000000bab45c723c */ /* 0x080fe2000000185c */
[----:B------:R-:W3:Y:S03]  /*8920*/  LDSM.16.M88.4 R196, [R214+0x3900] ;  /* 0x00390000d6c4783b */ /* 0x000ee60000000200 */
[----:B------:R-:W-:Y:S04]  /*8930*/  @P0 IMAD R2, R0, c[0x0][0x1e4], R2 ;  /* 0x0000790000020a24 */ /* 0x000fe800078e0202 */
[----:B------:R-:W-:Y:S01]  /*8940*/  HMMA.16816.F32 R96, R172, R186, R96 ;  /* 0x000000baac60723c */ /* 0x000fe20000001860 */
[----:B------:R-:W4:Y:S08]  /*8950*/  LDSM.16.M88.4 R200, [R214+0x4100] ;  /* 0x00410000d6c8783b */ /* 0x000f300000000200 */
[----:B------:R-:W3:Y:S08]  /*8960*/  LDSM.16.M88.4 R176, [R214+0x4900] ;  /* 0x00490000d6b0783b */ /* 0x000ef00000000200 */
[----:B------:R-:W4:Y:S01]  /*8970*/  LDSM.16.M88.4 R180, [R214+0x5100] ;  /* 0x00510000d6b4783b */ /* 0x000f220000000200 */
[-C--:B-1----:R-:W-:Y:S07]  /*8980*/  HMMA.16816.F32 R4, R168, R188.reuse, R4 ;  /* 0x000000bca804723c */ /* 0x082fee0000001804 */
[----:B------:R-:W1:Y:S01]  /*8990*/  LDSM.16.M88.4 R204, [R214+0x5900] ;  /* 0x00590000d6cc783b */ /* 0x000e620000000200 */
[C---:B--2---:R-:W-:Y:S07]  /*89a0*/  HMMA.16816.F32 R8, R192.reuse, R188, R8 ;  /* 0x000000bcc008723c */ /* 0x044fee0000001808 */
[----:B------:R-:W-:Y:S01]  /*89b0*/  LDSM.16.M88.4 R172, [R217+0x6100] ;  /* 0x00610000d9ac783b */ /* 0x000fe20000000200 */
[-C--:B------:R-:W-:Y:S07]  /*89c0*/  HMMA.16816.F32 R12, R192, R190.reuse, R12 ;  /* 0x000000bec00c723c */ /* 0x080fee000000180c */
[----:B------:R-:W2:Y:S01]  /*89d0*/  LDSM.16.M88.4 R184, [R213] ;  /* 0x00000000d5b8783b */ /* 0x000ea20000000200 */
[C---:B------:R-:W-:Y:S07]  /*89e0*/  HMMA.16816.F32 R16, R168.reuse, R190, R16 ;  /* 0x000000bea810723c */ /* 0x040fee0000001810 */
[----:B------:R-:W1:Y:S01]  /*89f0*/  LDSM.16.M88.4 R188, [R217+0x8100] ;  /* 0x00810000d9bc783b */ /* 0x000e620000000200 */
[-C--:B---3--:R-:W-:Y:S08]  /*8a00*/  HMMA.16816.F32 R20, R168, R196.reuse, R20 ;  /* 0x000000c4a814723c */ /* 0x088ff00000001814 */
[C---:B------:R-:W-:Y:S08]  /*8a10*/  HMMA.16816.F32 R24, R192.reuse, R196, R24 ;  /* 0x000000c4c018723c */ /* 0x040ff00000001818 */
[-C--:B------:R-:W-:Y:S08]  /*8a20*/  HMMA.16816.F32 R28, R192, R198.reuse, R28 ;  /* 0x000000c6c01c723c */ /* 0x080ff0000000181c */
[C---:B------:R-:W-:Y:S08]  /*8a30*/  HMMA.16816.F32 R32, R168.reuse, R198, R32 ;  /* 0x000000c6a820723c */ /* 0x040ff00000001820 */
[-C--:B----4-:R-:W-:Y:S08]  /*8a40*/  HMMA.16816.F32 R36, R168, R200.reuse, R36 ;  /* 0x000000c8a824723c */ /* 0x090ff00000001824 */
        /* <DEDUP_REMOVED lines=11> */
[-C--:B-1----:R-:W-:Y:S08]  /*8b00*/  HMMA.16816.F32 R84, R168, R204.reuse, R84 ;  /* 0x000000cca854723c */ /* 0x082ff00000001854 */
[C---:B------:R-:W-:Y:S08]  /*8b10*/  HMMA.16816.F32 R88, R192.reuse, R204, R88 ;  /* 0x000000ccc058723c */ /* 0x040ff00000001858 */
[-C--:B------:R-:W-:Y:S08]  /*8b20*/  HMMA.16816.F32 R92, R192, R206.reuse, R92 ;  /* 0x000000cec05c723c */ /* 0x080ff0000000185c */
[----:B------:R-:W-:Y:S08]  /*8b30*/  HMMA.16816.F32 R96, R168, R206, R96 ;  /* 0x000000cea860723c */ /* 0x000ff00000001860 */
[-C--:B--2---:R-:W-:Y:S08]  /*8b40*/  HMMA.16816.F32 R4, R172, R184.reuse, R4 ;  /* 0x000000b8ac04723c */ /* 0x084ff00000001804 */
[C---:B------:R-:W-:Y:S08]  /*8b50*/  HMMA.16816.F32 R8, R188.reuse, R184, R8 ;  /* 0x000000b8bc08723c */ /* 0x040ff00000001808 */
        /* <DEDUP_REMOVED lines=14> */
[----:B------:R-:W3:Y:S01]  /*8c40*/  MUFU.TANH R245, R14 ;  /* 0x0000000e00f57308 */ /* 0x000ee20000002400 */
[----:B------:R-:W-:Y:S02]  /*8c50*/  FMUL.FTZ R12, R12, c[0x0][0x320] ;  /* 0x0000c8000c0c7a20 */ /* 0x000fe40000410000 */
[----:B------:R-:W-:Y:S02]  /*8c60*/  FMUL.FTZ R13, R13, c[0x0][0x320] ;  /* 0x0000c8000d0d7a20 */ /* 0x000fe40000410000 */
[----:B------:R-:W-:Y:S02]  /*8c70*/  FMUL.FTZ R16, R16, c[0x0][0x320] ;  /* 0x0000c80010107a20 */ /* 0x000fe40000410000 */
[----:B------:R-:W-:Y:S02]  /*8c80*/  FMUL.FTZ R17, R17, c[0x0][0x320] ;  /* 0x0000c80011117a20 */ /* 0x000fe40000410000 */
[----:B------:R-:W-:Y:S01]  /*8c90*/  FMUL.FTZ R18, R18, c[0x0][0x320] ;  /* 0x0000c80012127a20 */ /* 0x000fe20000410000 */
[----:B------:R-:W4:Y:S01]  /*8ca0*/  MUFU.TANH R239, R6 ;  /* 0x0000000600ef7308 */ /* 0x000f220000002400 */
[----:B------:R-:W-:Y:S09]  /*8cb0*/  FMUL.FTZ R19, R19, c[0x0][0x320] ;  /* 0x0000c80013137a20 */ /* 0x000ff20000410000 */
[----:B------:R1:W1:Y:S10]  /*8cc0*/  MUFU.TANH R244, R15 ;  /* 0x0000000f00f47308 */ /* 0x0002740000002400 */
[----:B------:R2:W2:Y:S10]  /*8cd0*/  MUFU.TANH R229, R7 ;  /* 0x0000000700e57308 */ /* 0x0004b40000002400 */
[----:B------:R-:W3:Y:S01]  /*8ce0*/  MUFU.TANH R246, R8 ;  /* 0x0000000800f67308 */ /* 0x000ee20000002400 */
[----:B-1----:R-:W3:Y:S09]  /*8cf0*/  LDL.64 R14, [R1+0x20] ;  /* 0x00002000010e7983 */ /* 0x002ef20000100a00 */
[----:B------:R-:W1:Y:S01]  /*8d00*/  MUFU.TANH R240, R9 ;  /* 0x0000000900f07308 */ /* 0x000e620000002400 */
[----:B--2---:R-:W2:Y:S09]  /*8d10*/  LDSM.16.M88.4 R4, [R213+0x800] ;  /* 0x00080000d504783b */ /* 0x004eb20000000200 */
[----:B------:R-:W1:Y:S10]  /*8d20*/  MUFU.TANH R251, R10 ;  /* 0x0000000a00fb7308 */ /* 0x000e740000002400 */
[----:B------:R1:W1:Y:S10]  /*8d30*/  MUFU.TANH R249, R11 ;  /* 0x0000000b00f97308 */ /* 0x0002740000002400 */
[----:B------:R-:W3:Y:S10]  /*8d40*/  MUFU.TANH R238, R12 ;  /* 0x0000000c00ee7308 */ /* 0x000ef40000002400 */
[----:B------:R-:W3:Y:S01]  /*8d50*/  MUFU.TANH R237, R13 ;  /* 0x0000000d00ed7308 */ /* 0x000ee20000002400 */
[----:B-1----:R-:W1:Y:S01]  /*8d60*/  LDSM.16.M88.4 R8, [R213+0x1000] ;  /* 0x00100000d508783b */ /* 0x002e620000000200 */
[-C--:B--2---:R-:W-:Y:S08]  /*8d70*/  HMMA.16816.F32 R20, R172, R4.reuse, R20 ;  /* 0x00000004ac14723c */ /* 0x084ff00000001814 */
[----:B------:R-:W2:Y:S01]  /*8d80*/  MUFU.TANH R16, R16 ;  /* 0x0000001000107308 */ /* 0x000ea20000002400 */
[C---:B------:R-:W-:Y:S09]  /*8d90*/  HMMA.16816.F32 R24, R188.reuse, R4, R24 ;  /* 0x00000004bc18723c */ /* 0x040ff20000001818 */
[----:B------:R-:W1:Y:S01]  /*8da0*/  MUFU.TANH R17, R17 ;  /* 0x0000001100117308 */ /* 0x000e620000002400 */
[-C--:B------:R-:W-:Y:S08]  /*8db0*/  HMMA.16816.F32 R28, R188, R6.reuse, R28 ;  /* 0x00000006bc1c723c */ /* 0x080ff0000000181c */
[C---:B------:R-:W-:Y:S01]  /*8dc0*/  HMMA.16816.F32 R32, R172.reuse, R6, R32 ;  /* 0x00000006ac20723c */ /* 0x040fe20000001820 */
[----:B------:R-:W2:Y:S01]  /*8dd0*/  MUFU.TANH R205, R18 ;  /* 0x0000001200cd7308 */ /* 0x000ea20000002400 */
[----:B------:R-:W2:Y:S02]  /*8de0*/  LDSM.16.M88.4 R4, [R213+0x1800] ;  /* 0x00180000d504783b */ /* 0x000ea40000000200 */
[----:B------:R-:W-:Y:S02]  /*8df0*/  FMUL.FTZ R20, R20, c[0x0][0x320] ;  /* 0x0000c80014147a20 */ /* 0x000fe40000410000 */
[----:B------:R-:W-:Y:S02]  /*8e00*/  FMUL.FTZ R21, R21, c[0x0][0x320] ;  /* 0x0000c80015157a20 */ /* 0x000fe40000410000 */
[----:B------:R-:W-:Y:S03]  /*8e10*/  FMUL.FTZ R27, R27, c[0x0][0x320] ;  /* 0x0000c8001b1b7a20 */ /* 0x000fe60000410000 */
[----:B------:R-:W2:Y:S01]  /*8e20*/  MUFU.TANH R203, R19 ;  /* 0x0000001300cb7308 */ /* 0x000ea20000002400 */
[----:B------:R-:W-:Y:S02]  /*8e30*/  FMUL.FTZ R22, R22, c[0x0][0x320] ;  /* 0x0000c80016167a20 */ /* 0x000fe40000410000 */
[----:B------:R-:W-:Y:S01]  /*8e40*/  FMUL.FTZ R23, R23, c[0x0][0x320] ;  /* 0x0000c80017177a20 */ /* 0x000fe20000410000 */
[-C--:B-1----:R-:W-:Y:S03]  /*8e50*/  HMMA.16816.F32 R36, R172, R8.reuse, R36 ;  /* 0x00000008ac24723c */ /* 0x082fe60000001824 */
[----:B------:R-:W-:Y:S02]  /*8e60*/  FMUL.FTZ R29, R29, c[0x0][0x320] ;  /* 0x0000c8001d1d7a20 */ /* 0x000fe40000410000 */
[----:B------:R-:W-:Y:S01]  /*8e70*/  FMUL.FTZ R30, R30, c[0x0][0x320] ;  /* 0x0000c8001e1e7a20 */ /* 0x000fe20000410000 */
[----:B------:R-:W1:Y:S01]  /*8e80*/  MUFU.TANH R234, R27 ;  /* 0x0000001b00ea7308 */ /* 0x000e620000002400 */
[----:B------:R-:W-:Y:S01]  /*8e90*/  FMUL.FTZ R31, R31, c[0x0][0x320] ;  /* 0x0000c8001f1f7a20 */ /* 0x000fe20000410000 */
[C---:B------:R-:W-:Y:S04]  /*8ea0*/  HMMA.16816.F32 R40, R188.reuse, R8, R40 ;  /* 0x00000008bc28723c */ /* 0x040fe80000001828 */
[----:B------:R-:W-:Y:S02]  /*8eb0*/  FMUL.FTZ R33, R33, c[0x0][0x320] ;  /* 0x0000c80021217a20 */ /* 0x000fe40000410000 */
[----:B------:R-:W-:Y:S02]  /*8ec0*/  FMUL.FTZ R35, R35, c[0x0][0x320] ;  /* 0x0000c80023237a20 */ /* 0x000fe40000410000 */
[----:B------:R-:W1:Y:S01]  /*8ed0*/  MUFU.TANH R201, R29 ;  /* 0x0000001d00c97308 */ /* 0x000e620000002400 */
[-C--:B------:R-:W-:Y:S03]  /*8ee0*/  HMMA.16816.F32 R44, R188, R10.reuse, R44 ;  /* 0x0000000abc2c723c */ /* 0x080fe6000000182c */
[----:B------:R-:W-:Y:S02]  /*8ef0*/  FMUL.FTZ R24, R24, c[0x0][0x320] ;  /* 0x0000c80018187a20 */ /* 0x000fe40000410000 */
[----:B------:R-:W-:Y:S02]  /*8f00*/  FMUL.FTZ R25, R25, c[0x0][0x320] ;  /* 0x0000c80019197a20 */ /* 0x000fe40000410000 */
[----:B------:R-:W-:Y:S01]  /*8f10*/  FMUL.FTZ R37, R37, c[0x0][0x320] ;  /* 0x0000c80025257a20 */ /* 0x000fe20000410000 */
[C---:B------:R-:W-:Y:S01]  /*8f20*/  HMMA.16816.F32 R48, R172.reuse, R10, R48 ;  /* 0x0000000aac30723c */ /* 0x040fe20000001830 */
[----:B------:R-:W1:Y:S01]  /*8f30*/  MUFU.TANH R232, R30 ;  /* 0x0000001e00e87308 */ /* 0x000e620000002400 */
[----:B------:R-:W1:Y:S02]  /*8f40*/  LDSM.16.M88.4 R8, [R213+0x2000] ;  /* 0x00200000d508783b */ /* 0x000e640000000200 */
[----:B------:R-:W-:Y:S02]  /*8f50*/  FMUL.FTZ R26, R26, c[0x0][0x320] ;  /* 0x0000c8001a1a7a20 */ /* 0x000fe40000410000 */
[----:B------:R-:W-:Y:S02]  /*8f60*/  FMUL.FTZ R28, R28, c[0x0][0x320] ;  /* 0x0000c8001c1c7a20 */ /* 0x000fe40000410000 */
[-C--:B--2---:R-:W-:Y:S03]  /*8f70*/  HMMA.16816.F32 R52, R172, R4.reuse, R52 ;  /* 0x00000004ac34723c */ /* 0x084fe60000001834 */
[----:B------:R-:W2:Y:S01]  /*8f80*/  MUFU.TANH R231, R31 ;  /* 0x0000001f00e77308 */ /* 0x000ea20000002400 */
[----:B------:R-:W-:Y:S02]  /*8f90*/  FMUL.FTZ R32, R32, c[0x0][0x320] ;  /* 0x0000c80020207a20 */ /* 0x000fe40000410000 */
[----:B------:R-:W-:Y:S02]  /*8fa0*/  FMUL.FTZ R34, R34, c[0x0][0x320] ;  /* 0x0000c80022227a20 */ /* 0x000fe40000410000 */
[C---:B------:R-:W-:Y:S04]  /*8fb0*/  HMMA.16816.F32 R56, R188.reuse, R4, R56 ;  /* 0x00000004bc38723c */ /* 0x040fe80000001838 */
[----:B------:R-:W-:Y:S01]  /*8fc0*/  FMUL.FTZ R46, R46, c[0x0][0x320] ;  /* 0x0000c8002e2e7a20 */ /* 0x000fe20000410000 */
[----:B------:R-:W2:Y:S01]  /*8fd0*/  MUFU.TANH R20, R20 ;  /* 0x0000001400147308 */ /* 0x000ea20000002400 */
[----:B------:R-:W-:Y:S02]  /*8fe0*/  FMUL.FTZ R36, R36, c[0x0][0x320] ;  /* 0x0000c80024247a20 */ /* 0x000fe40000410000 */
[-C--:B------:R-:W-:Y:S04]  /*8ff0*/  HMMA.16816.F32 R60, R188, R6.reuse, R60 ;  /* 0x00000006bc3c723c */ /* 0x080fe8000000183c */
[----:B------:R-:W-:Y:S02]  /*9000*/  FMUL.FTZ R48, R48, c[0x0][0x320] ;  /* 0x0000c80030307a20 */ /* 0x000fe40000410000 */
[----:B------:R-:W-:Y:S01]  /*9010*/  FMUL.FTZ R49, R49, c[0x0][0x320] ;  /* 0x0000c80031317a20 */ /* 0x000fe20000410000 */
[----:B------:R2:W2:Y:S01]  /*9020*/  MUFU.TANH R197, R46 ;  /* 0x0000002e00c57308 */ /* 0x0004a20000002400 */
[C---:B------:R-:W-:Y:S01]  /*9030*/  HMMA.16816.F32 R64, R172.reuse, R6, R64 ;  /* 0x00000006ac40723c */ /* 0x040fe20000001840 */
[----:B------:R-:W4:Y:S01]  /*9040*/  LDSM.16.M88.4 R4, [R213+0x2800] ;  /* 0x00280000d504783b */ /* 0x000f220000000200 */
[----:B------:R-:W-:Y:S04]  /*9050*/  DEPBAR.LE SB0, 0x0 ;  /* 0x000080000000791a */ /* 0x000fe80000000000 */
[----:B------:R-:W-:Y:S02]  /*9060*/  FMUL.FTZ R50, R50, c[0x0][0x320] ;  /* 0x0000c80032327a20 */ /* 0x000fe40000410000 */
[----:B------:R-:W-:Y:S01]  /*9070*/  FMUL.FTZ R51, R51, c[0x0][0x320] ;  /* 0x0000c80033337a20 */ /* 0x000fe20000410000 */
[----:B------:R-:W3:Y:S01]  /*9080*/  MUFU.TANH R21, R21 ;  /* 0x0000001500157308 */ /* 0x000ee20000002400 */
[----:B------:R-:W-:Y:S01]  /*9090*/  BAR.SYNC.DEFER_BLOCKING 0x0 ;  /* 0x0000000000007b1d */ /* 0x000fe20000010000 */
[-C--:B-1----:R-:W-:Y:S05]  /*90a0*/  HMMA.16816.F32 R68, R172, R8.reuse, R68 ;  /* 0x00000008ac44723c */ /* 0x082fea0000001844 */
[----:B------:R-:W-:Y:S02]  /*90b0*/  FMUL.FTZ R52, R52, c[0x0][0x320] ;  /* 0x0000c80034347a20 */ /* 0x000fe40000410000 */
[----:B------:R-:W-:Y:S01]  /*90c0*/  FMUL.FTZ R53, R53, c[0x0][0x320] ;  /* 0x0000c80035357a20 */ /* 0x000fe20000410000 */
[----:B------:R1:W1:Y:S01]  /*90d0*/  MUFU.TANH R193, R22 ;  /* 0x0000001600c17308 */ /* 0x0002620000002400 */
[C---:B------:R-:W-:Y:S01]  /*90e0*/  HMMA.16816.F32 R72, R188.reuse, R8, R72 ;  /* 0x00000008bc48723c */ /* 0x040fe20000001848 */
[----:B--2---:R-:W2:Y:S03]  /*90f0*/  LDL R46, [R1+0x18] ;  /* 0x00001800012e7983 */ /* 0x004ea60000100800 */
[----:B------:R-:W-:Y:S02]  /*9100*/  FMUL.FTZ R54, R54, c[0x0][0x320] ;  /* 0x0000c80036367a20 */ /* 0x000fe40000410000 */
[----:B------:R-:W-:Y:S02]  /*9110*/  FMUL.FTZ R55, R55, c[0x0][0x320] ;  /* 0x0000c80037377a20 */ /* 0x000fe40000410000 */
[-C--:B------:R-:W-:Y:S01]  /*9120*/  HMMA.16816.F32 R76, R188, R10.reuse, R76 ;  /* 0x0000000abc4c723c */ /* 0x080fe2000000184c */
[----:B------:R1:W1:Y:S03]  /*9130*/  MUFU.TANH R185, R23 ;  /* 0x0000001700b97308 */ /* 0x0002660000002400 */
[----:B------:R-:W-:Y:S02]  /*9140*/  FMUL.FTZ R56, R56, c[0x0][0x320] ;  /* 0x0000c80038387a20 */ /* 0x000fe40000410000 */
[----:B------:R-:W-:Y:S02]  /*9150*/  FMUL.FTZ R59, R59, c[0x0][0x320] ;  /* 0x0000c8003b3b7a20 */ /* 0x000fe40000410000 */
[C---:B------:R-:W-:Y:S01]  /*9160*/  HMMA.16816.F32 R80, R172.reuse, R10, R80 ;  /* 0x0000000aac50723c */ /* 0x040fe20000001850 */
[----:B------:R-:W2:Y:S02]  /*9170*/  LDL R10, [R1] ;  /* 0x00000000010a7983 */ /* 0x000ea40000100800 */
[----:B------:R1:W1:Y:S01]  /*9180*/  MUFU.TANH R207, R24 ;  /* 0x0000001800cf7308 */ /* 0x0002620000002400 */
[----:B------:R-:W-:Y:S02]  /*9190*/  FMUL.FTZ R60, R60, c[0x0][0x320] ;  /* 0x0000c8003c3c7a20 */ /* 0x000fe40000410000 */
[----:B------:R-:W-:Y:S02]  /*91a0*/  FMUL.FTZ R61, R61, c[0x0][0x320] ;  /* 0x0000c8003d3d7a20 */ /* 0x000fe40000410000 */
[-C--:B----4-:R-:W-:Y:S04]  /*91b0*/  HMMA.16816.F32 R84, R172, R4.reuse, R84 ;  /* 0x00000004ac54723c */ /* 0x090fe80000001854 */
[----:B------:R-:W-:Y:S01]  /*91c0*/  FMUL.FTZ R63, R63, c[0x0][0x320] ;  /* 0x0000c8003f3f7a20 */ /* 0x000fe20000410000 */
[----:B------:R4:W1:Y:S01]  /*91d0*/  MUFU.TANH R206, R25 ;  /* 0x0000001900ce7308 */ /* 0x0008620000002400 */
[----:B------:R-:W-:Y:S02]  /*91e0*/  FMUL.FTZ R64, R64, c[0x0][0x320] ;  /* 0x0000c80040407a20 */ /* 0x000fe40000410000 */
[C---:B------:R-:W-:Y:S04]  /*91f0*/  HMMA.16816.F32 R88, R188.reuse, R4, R88 ;  /* 0x00000004bc58723c */ /* 0x040fe80000001858 */
[----:B------:R-:W-:Y:S02]  /*9200*/  FMUL.FTZ R65, R65, c[0x0][0x320] ;  /* 0x0000c80041417a20 */ /* 0x000fe40000410000 */
[----:B------:R-:W-:Y:S01]  /*9210*/  FMUL.FTZ R66, R66, c[0x0][0x320] ;  /* 0x0000c80042427a20 */ /* 0x000fe20000410000 */
[----:B------:R4:W1:Y:S01]  /*9220*/  MUFU.TANH R235, R26 ;  /* 0x0000001a00eb7308 */ /* 0x0008620000002400 */
[-C--:B------:R-:W-:Y:S04]  /*9230*/  HMMA.16816.F32 R92, R188, R6.reuse, R92 ;  /* 0x00000006bc5c723c */ /* 0x080fe8000000185c */
[----:B------:R-:W-:Y:S04]  /*9240*/  @P0 IMAD.WIDE.U32 R4, R0, c[0x0][0x1e0], RZ ;  /* 0x0000780000040a25 */ /* 0x000fe800078e00ff */
[----:B------:R-:W-:Y:S01]  /*9250*/  HMMA.16816.F32 R96, R172, R6, R96 ;  /* 0x00000006ac60723c */ /* 0x000fe20000001860 */
[----:B------:R4:W1:Y:S01]  /*9260*/  MUFU.TANH R202, R28 ;  /* 0x0000001c00ca7308 */ /* 0x0008620000002400 */
[----:B------:R4:W4:Y:S02]  /*9270*/  LDL R6, [R1+0x1c] ;  /* 0x00001c0001067983 */ /* 0x0009240000100800 */
[----:B------:R-:W-:Y:S01]  /*9280*/  @P0 IADD3 R0, R5, R2, RZ ;  /* 0x0000000205000210 */ /* 0x000fe20007ffe0ff */
[----:B------:R-:W-:Y:S01]  /*9290*/  FMUL.FTZ R67, R67, c[0x0][0x320] ;  /* 0x0000c80043437a20 */ /* 0x000fe20000410000 */
[----:B------:R-:W-:Y:S01]  /*92a0*/  @P0 MOV R2, R242 ;  /* 0x000000f200020202 */ /* 0x000fe20000000f00 */
[----:B------:R-:W-:Y:S01]  /*92b0*/  FMUL.FTZ R68, R68, c[0x0][0x320] ;  /* 0x0000c80044447a20 */ /* 0x000fe20000410000 */
[----:B------:R-:W-:Y:S01]  /*92c0*/  @P0 SHF.L.U64.HI R7, R228, 0x5, R230 ;  /* 0x00000005e4070819 */ /* 0x000fe200000102e6 */
[----:B------:R-:W-:Y:S02]  /*92d0*/  @P0 IMAD R0, R0, 0x60, RZ ;  /* 0x0000006000000824 */ /* 0x000fe400078e02ff */
[----:B------:R1:W1:Y:S01]  /*92e0*/  MUFU.TANH R13, R32 ;  /* 0x00000020000d7308 */ /* 0x0002620000002400 */
[----:B------:R-:W-:Y:S02]  /*92f0*/  FMUL.FTZ R69, R69, c[0x0][0x320] ;  /* 0x0000c80045457a20 */ /* 0x000fe40000410000 */
[----:B------:R-:W-:Y:S02]  /*9300*/  FMUL.FTZ R70, R70, c[0x0][0x320] ;  /* 0x0000c80046467a20 */ /* 0x000fe40000410000 */
[----:B------:R-:W-:Y:S02]  /*9310*/  FMUL.FTZ R71, R71, c[0x0][0x320] ;  /* 0x0000c80047477a20 */ /* 0x000fe40000410000 */
[----:B------:R-:W-:Y:S02]  /*9320*/  FMUL.FTZ R72, R72, c[0x0][0x320] ;  /* 0x0000c80048487a20 */ /* 0x000fe40000410000 */
[----:B------:R-:W-:Y:S01]  /*9330*/  FMUL.FTZ R73, R73, c[0x0][0x320] ;  /* 0x0000c80049497a20 */ /* 0x000fe20000410000 */
[----:B------:R-:W1:Y:S01]  /*9340*/  MUFU.TANH R33, R33 ;  /* 0x0000002100217308 */ /* 0x000e620000002400 */
[----:B------:R-:W-:Y:S02]  /*9350*/  FMUL.FTZ R74, R74, c[0x0][0x320] ;  /* 0x0000c8004a4a7a20 */ /* 0x000fe40000410000 */
[----:B------:R-:W-:Y:S02]  /*9360*/  FMUL.FTZ R75, R75, c[0x0][0x320] ;  /* 0x0000c8004b4b7a20 */ /* 0x000fe40000410000 */
[----:B------:R-:W-:Y:S02]  /*9370*/  FMUL.FTZ R76, R76, c[0x0][0x320] ;  /* 0x0000c8004c4c7a20 */ /* 0x000fe40000410000 */
[----:B------:R-:W-:Y:S02]  /*9380*/  FMUL.FTZ R77, R77, c[0x0][0x320] ;  /* 0x0000c8004d4d7a20 */ /* 0x000fe40000410000 */
[----:B------:R-:W-:Y:S01]  /*9390*/  FMUL.FTZ R78, R78, c[0x0][0x320] ;  /* 0x0000c8004e4e7a20 */ /* 0x000fe20000410000 */
[----:B------:R1:W1:Y:S01]  /*93a0*/  MUFU.TANH R183, R34 ;  /* 0x0000002200b77308 */ /* 0x0002620000002400 */
        /* <DEDUP_REMOVED lines=31> */
[----:B------:R-:W-:Y:S01]  /*95a0*/  FMUL.FTZ R47, R47, c[0x0][0x320] ;  /* 0x0000c8002f2f7a20 */ /* 0x000fe20000410000 */
[----:B---3--:R-:W-:Y:S01]  /*95b0*/  @P0 MOV R3, R15 ;  /* 0x0000000f00030202 */ /* 0x008fe20000000f00 */
[----:B------:R-:W-:Y:S02]  /*95c0*/  FMUL.FTZ R57, R57, c[0x0][0x320] ;  /* 0x0000c80039397a20 */ /* 0x000fe40000410000 */
[----:B------:R-:W-:Y:S02]  /*95d0*/  FMUL.FTZ R58, R58, c[0x0][0x320] ;  /* 0x0000c8003a3a7a20 */ /* 0x000fe40000410000 */
[----:B------:R-:W-:Y:S01]  /*95e0*/  @P0 IMAD.WIDE.U32 R2, R4, 0x60, R2 ;  /* 0x0000006004020825 */ /* 0x000fe200078e0002 */
[----:B------:R3:W1:Y:S03]  /*95f0*/  MUFU.TANH R35, R39 ;  /* 0x0000002700237308 */ /* 0x0006660000002400 */
[----:B------:R-:W-:Y:S01]  /*9600*/  FMUL.FTZ R62, R62, c[0x0][0x320] ;  /* 0x0000c8003e3e7a20 */ /* 0x000fe20000410000 */
[----:B------:R-:W-:Y:S01]  /*9610*/  @P0 LEA R4, P1, R2, c[0x0][0x1c8], 0x1 ;  /* 0x0000720002040a11 */ /* 0x000fe200078208ff */
[----:B------:R-:W-:Y:S01]  /*9620*/  FMUL.FTZ R90, R90, c[0x0][0x320] ;  /* 0x0000c8005a5a7a20 */ /* 0x000fe20000410000 */
[----:B------:R-:W-:Y:S01]  /*9630*/  @P0 IADD3 R3, R3, R0, RZ ;  /* 0x0000000003030210 */ /* 0x000fe20007ffe0ff */
[----:B------:R-:W-:Y:S01]  /*9640*/  FMUL.FTZ R94, R94, c[0x0][0x320] ;  /* 0x0000c8005e5e7a20 */ /* 0x000fe20000410000 */
[----:B------:R-:W-:Y:S01]  /*9650*/  @P0 SHF.L.U32 R0, R228, 0x5, RZ ;  /* 0x00000005e4000819 */ /* 0x000fe200000006ff */
[----:B------:R-:W-:Y:S01]  /*9660*/  FMUL.FTZ R95, R95, c[0x0][0x320] ;  /* 0x0000c8005f5f7a20 */ /* 0x000fe20000410000 */
[----:B------:R3:W1:Y:S01]  /*9670*/  MUFU.TANH R194, R40 ;  /* 0x0000002800c27308 */ /* 0x0006620000002400 */
[----:B------:R-:W-:Y:S02]  /*9680*/  @P0 LEA.HI.X R5, R2, c[0x0][0x1cc], R3, 0x1, P1 ;  /* 0x0000730002050a11 */ /* 0x000fe400008f0c03 */
[-C--:B------:R-:W-:Y:S03]  /*9690*/  @P0 IADD3 R2, P1, R4, R0.reuse, RZ ;  /* 0x0000000004020210 */ /* 0x080fe60007f3e0ff */
[----:B------:R-:W-:Y:S01]  /*96a0*/  @!PT LDS RZ, [RZ] ;  /* 0x00000000fffff984 */ /* 0x000fe20000000800 */
[----:B------:R-:W-:Y:S01]  /*96b0*/  @!PT LDS RZ, [RZ] ;  /* 0x00000000fffff984 */ /* 0x000fe20000000800 */
[----:B------:R-:W-:Y:S01]  /*96c0*/  @!PT LDS RZ, [RZ] ;  /* 0x00000000fffff984 */ /* 0x000fe20000000800 */
[----:B------:R1:W-:Y:S01]  /*96d0*/  @P0 LDGSTS.E.BYPASS.LTC128B.128 [R227+0x3100], [R4.64], !P6 ;  /* 0x0310000004e30fae */ /* 0x0003e2000f101d4c */
[-C--:B------:R-:W-:Y:S02]  /*96e0*/  @P0 IADD3.X R3, R5, R7.reuse, RZ, P1, !PT ;  /* 0x0000000705030210 */ /* 0x080fe40000ffe4ff */
[-C--:B------:R-:W-:Y:S01]  /*96f0*/  @P0 IADD3 R8, P2, R2, R0.reuse, RZ ;  /* 0x0000000002080210 */ /* 0x080fe20007f5e0ff */
[----:B------:R3:W2:Y:S03]  /*9700*/  MUFU.TANH R192, R41 ;  /* 0x0000002900c07308 */ /* 0x0006a60000002400 */
[-C--:B------:R-:W-:Y:S01]  /*9710*/  @P0 IADD3.X R9, R3, R7.reuse, RZ, P2, !PT ;  /* 0x0000000703090210 */ /* 0x080fe200017fe4ff */
[----:B------:R3:W-:Y:S06]  /*9720*/  @P0 LDGSTS.E.BYPASS.LTC128B.128 [R227+0x3900], [R2.64], !P6 ;  /* 0x0390000002e30fae */ /* 0x0007ec000f101d4c */
[----:B------:R2:W2:Y:S02]  /*9730*/  MUFU.TANH R200, R42 ;  /* 0x0000002a00c87308 */ /* 0x0004a40000002400 */
[----:B------:R3:W-:Y:S08]  /*9740*/  @P0 LDGSTS.E.BYPASS.LTC128B.128 [R227+0x4100], [R8.64], !P6 ;  /* 0x0410000008e30fae */ /* 0x0007f0000f101d4c */
[----:B------:R2:W2:Y:S01]  /*9750*/  MUFU.TANH R199, R43 ;  /* 0x0000002b00c77308 */ /* 0x0004a20000002400 */
[-C--:B-1----:R-:W-:Y:S04]  /*9760*/  @P0 IADD3 R4, P1, R8, R0.reuse, RZ ;  /* 0x0000000008040210 */ /* 0x082fe80007f3e0ff */
[-C--:B------:R-:W-:Y:S05]  /*9770*/  @P0 IADD3.X R5, R9, R7.reuse, RZ, P1, !PT ;  /* 0x0000000709050210 */ /* 0x080fea0000ffe4ff */
[----:B------:R1:W1:Y:S01]  /*9780*/  MUFU.TANH R184, R44 ;  /* 0x0000002c00b87308 */ /* 0x0002620000002400 */
[-C--:B---3--:R-:W-:Y:S01]  /*9790*/  @P0 IADD3 R2, P2, R4, R0.reuse, RZ ;  /* 0x0000000004020210 */ /* 0x088fe20007f5e0ff */
[----:B------:R3:W-:Y:S03]  /*97a0*/  @P0 LDGSTS.E.BYPASS.LTC128B.128 [R227+0x4900], [R4.64], !P6 ;  /* 0x0490000004e30fae */ /* 0x0007e6000f101d4c */
[-C--:B------:R-:W-:Y:S02]  /*97b0*/  @P0 IADD3.X R3, R5, R7.reuse, RZ, P2, !PT ;  /* 0x0000000705030210 */ /* 0x080fe400017fe4ff */
[----:B------:R-:W-:Y:S03]  /*97c0*/  @P0 IADD3 R8, P1, R2, R0, RZ ;  /* 0x0000000002080210 */ /* 0x000fe60007f3e0ff */
[----:B------:R1:W1:Y:S01]  /*97d0*/  MUFU.TANH R170, R45 ;  /* 0x0000002d00aa7308 */ /* 0x0002620000002400 */
[----:B------:R1:W-:Y:S01]  /*97e0*/  @P0 LDGSTS.E.BYPASS.LTC128B.128 [R227+0x5100], [R2.64], !P6 ;  /* 0x0510000002e30fae */ /* 0x0003e2000f101d4c */
[----:B------:R-:W-:Y:S01]  /*97f0*/  IMAD R0, R225, -0x60, RZ ;  /* 0xffffffa0e1007824 */ /* 0x000fe200078e02ff */
[----:B------:R-:W-:Y:S06]  /*9800*/  @P0 IADD3.X R9, R3, R7, RZ, P1, !PT ;  /* 0x0000000703090210 */ /* 0x000fec0000ffe4ff */
[----:B------:R2:W-:Y:S01]  /*9810*/  @P0 LDGSTS.E.BYPASS.LTC128B.128 [R227+0x5900], [R8.64], !P6 ;  /* 0x0590000008e30fae */ /* 0x0005e2000f101d4c */
[----:B------:R1:W1:Y:S01]  /*9820*/  MUFU.TANH R196, R47 ;  /* 0x0000002f00c47308 */ /* 0x0002620000002400 */
[----:B------:R-:W-:Y:S06]  /*9830*/  PLOP3.LUT P0, PT, PT, PT, UP1, 0x40, 0x0 ;  /* 0x000000000000781c */ /* 0x000fec0003f0e818 */
[----:B------:R-:W0:Y:S03]  /*9840*/  LDGDEPBAR ;  /* 0x00000000000079af */ /* 0x000e260000000000 */
[----:B------:R-:W1:Y:S10]  /*9850*/  MUFU.TANH R49, R49 ;  /* 0x0000003100317308 */ /* 0x000e740000002400 */
[----:B------:R-:W1:Y:S10]  /*9860*/  MUFU.TANH R50, R50 ;  /* 0x0000003200327308 */ /* 0x000e740000002400 */
[----:B------:R-:W1:Y:S10]  /*9870*/  MUFU.TANH R51, R51 ;  /* 0x0000003300337308 */ /* 0x000e740000002400 */
[----:B------:R-:W1:Y:S10]  /*9880*/  MUFU.TANH R52, R52 ;  /* 0x0000003400347308 */ /* 0x000e740000002400 */
[----:B------:R-:W1:Y:S10]  /*9890*/  MUFU.TANH R53, R53 ;  /* 0x0000003500357308 */ /* 0x000e740000002400 */
[----:B------:R-:W1:Y:S10]  /*98a0*/  MUFU.TANH R54, R54 ;  /* 0x0000003600367308 */ /* 0x000e740000002400 */
[----:B------:R-:W1:Y:S10]  /*98b0*/  MUFU.TANH R55, R55 ;  /* 0x0000003700377308 */ /* 0x000e740000002400 */
[----:B------:R1:W1:Y:S10]  /*98c0*/  MUFU.TANH R168, R56 ;  /* 0x0000003800a87308 */ /* 0x0002740000002400 */
[----:B------:R1:W1:Y:S01]  /*98d0*/  MUFU.TANH R56, R57 ;  /* 0x0000003900387308 */ /* 0x0002620000002400 */
[----:B--2---:R-:W-:Y:S04]  /*98e0*/  IADD3 R9, -R46, 0x1, R0 ;  /* 0x000000012e097810 */ /* 0x004fe80007ffe100 */
[----:B---3--:R-:W-:Y:S05]  /*98f0*/  IADD3 R5, R9, c[0x0][0x1d0], RZ ;  /* 0x0000740009057a10 */ /* 0x008fea0007ffe0ff */
[----:B------:R2:W3:Y:S01]  /*9900*/  MUFU.TANH R181, R58 ;  /* 0x0000003a00b57308 */ /* 0x0004e20000002400 */
[----:B------:R-:W-:Y:S04]  /*9910*/  IADD3 R5, R5, -c[0x0][0x168], RZ ;  /* 0x80005a0005057a10 */ /* 0x000fe80007ffe0ff */
[C---:B------:R-:W-:Y:S02]  /*9920*/  IADD3 R7, R5.reuse, c[0x0][0x328], RZ ;  /* 0x0000ca0005077a10 */ /* 0x040fe40007ffe0ff */
[----:B------:R-:W-:Y:S03]  /*9930*/  IADD3 R8, R5, UR11, RZ ;  /* 0x0000000b05087c10 */ /* 0x000fe6000fffe0ff */
[----:B------:R2:W1:Y:S10]  /*9940*/  MUFU.TANH R180, R59 ;  /* 0x0000003b00b47308 */ /* 0x0004740000002400 */
[----:B------:R-:W1:Y:S10]  /*9950*/  MUFU.TANH R60, R60 ;  /* 0x0000003c003c7308 */ /* 0x000e740000002400 */
[----:B------:R-:W1:Y:S10]  /*9960*/  MUFU.TANH R61, R61 ;  /* 0x0000003d003d7308 */ /* 0x000e740000002400 */
[----:B------:R2:W1:Y:S01]  /*9970*/  MUFU.TANH R179, R62 ;  /* 0x0000003e00b37308 */ /* 0x0004620000002400 */
[----:B----4-:R-:W-:Y:S05]  /*9980*/  @P3 MOV R6, R10 ;  /* 0x0000000a00063202 */ /* 0x010fea0000000f00 */
[----:B------:R-:W1:Y:S04]  /*9990*/  SHFL.IDX PT, R4, R6, RZ, 0x1c1f ;  /* 0x001c1fff06047589 */ /* 0x000e6800000e0000 */
[----:B------:R2:W4:Y:S10]  /*99a0*/  MUFU.TANH R178, R63 ;  /* 0x0000003f00b27308 */ /* 0x0005340000002400 */
[----:B------:R-:W2:Y:S10]  /*99b0*/  MUFU.TANH R64, R64 ;  /* 0x0000004000407308 */ /* 0x000eb40000002400 */
[----:B------:R-:W2:Y:S01]  /*99c0*/  MUFU.TANH R65, R65 ;  /* 0x0000004100417308 */ /* 0x000ea20000002400 */
[----:B-1----:R-:W-:Y:S02]  /*99d0*/  IADD3 R3, R7, R4, RZ ;  /* 0x0000000407037210 */ /* 0x002fe40007ffe0ff */
[----:B------:R-:W-:Y:S07]  /*99e0*/  IADD3 R2, R4, R8, RZ ;  /* 0x0000000804027210 */ /* 0x000fee0007ffe0ff */
[----:B------:R-:W1:Y:S10]  /*99f0*/  MUFU.TANH R66, R66 ;  /* 0x0000004200427308 */ /* 0x000e740000002400 */
        /* <DEDUP_REMOVED lines=27> */
[----:B------:R1:W1:Y:S10]  /*9bb0*/  MUFU.TANH R63, R94 ;  /* 0x0000005e003f7308 */ /* 0x0002740000002400 */
[----:B------:R1:W1:Y:S10]  /*9bc0*/  MUFU.TANH R59, R95 ;  /* 0x0000005f003b7308 */ /* 0x0002740000002400 */
[----:B------:R-:W1:Y:S10]  /*9bd0*/  MUFU.TANH R30, R30 ;  /* 0x0000001e001e7308 */ /* 0x000e740000002400 */
[----:B------:R-:W1:Y:S10]  /*9be0*/  MUFU.TANH R27, R27 ;  /* 0x0000001b001b7308 */ /* 0x000e740000002400 */
[----:B------:R-:W1:Y:S10]  /*9bf0*/  MUFU.TANH R31, R31 ;  /* 0x0000001f001f7308 */ /* 0x000e740000002400 */
[----:B------:R-:W1:Y:S01]  /*9c00*/  MUFU.TANH R29, R29 ;  /* 0x0000001d001d7308 */ /* 0x000e620000002400 */
[----:B------:R-:W-:-:S05]  /*9c10*/  @P0 BRA `(.L_x_165) ;  /* 0x0000019000000947 */ /* 0x000fca0003800000 */
[----:B--234-:R-:W-:Y:S01]  /*9c20*/  IADD3 R4, R4, c[0x0][0x1d0], RZ ;  /* 0x0000740004047a10 */ /* 0x01cfe20007ffe0ff */
[----:B------:R-:W-:Y:S03]  /*9c30*/  BSSY B0, `(.L_x_166) ;  /* 0x0000012000007945 */ /* 0x000fe60003800000 */
[----:B------:R-:W-:Y:S04]  /*9c40*/  IADD3 R4, R4, -c[0x0][0x168], RZ ;  /* 0x80005a0004047a10 */ /* 0x000fe80007ffe0ff */
[----:B------:R-:W-:Y:S11]  /*9c50*/  ISETP.GT.AND P0, PT, R4, -0x1, PT ;  /* 0xffffffff0400780c */ /* 0x000ff60003f04270 */
[----:B------:R-:W-:Y:S02]  /*9c60*/  @!UPT UIADD3 URZ, URZ, URZ, URZ ;  /* 0x0000003f3f3ff290 */ /* 0x000fe4000fffe03f */
[----:B------:R-:W-:-:S05]  /*9c70*/  @P0 BRA `(.L_x_167) ;  /* 0x0000008000000947 */ /* 0x000fca0003800000 */
[----:B------:R-:W-:Y:S01]  /*9c80*/  LOP3.LUT R4, RZ, R4, RZ, 0x33, !PT ;  /* 0x00000004ff047212 */ /* 0x000fe200078e33ff */
[----:B------:R-:W-:Y:S05]  /*9c90*/  IMAD.MOV.U32 R10, RZ, RZ, c[0x0][0x32c] ;  /* 0x0000cb00ff0a7624 */ /* 0x000fea00078e00ff */
[----:B------:R-:W-:Y:S11]  /*9ca0*/  ISETP.NE.AND P0, PT, R10, 0x1, PT ;  /* 0x000000010a00780c */ /* 0x000ff60003f05270 */
[----:B------:R-:W-:Y:S02]  /*9cb0*/  @!UPT UIADD3 URZ, URZ, URZ, URZ ;  /* 0x0000003f3f3ff290 */ /* 0x000fe4000fffe03f */
[----:B------:R-:W-:Y:S05]  /*9cc0*/  @P0 IMAD.HI.U32 R10, R4, c[0x0][0x330], RZ ;  /* 0x0000cc00040a0a27 */ /* 0x000fea00078e00ff */
[----:B------:R-:W-:Y:S04]  /*9cd0*/  @P0 SHF.R.U32.HI R4, RZ, c[0x0][0x334], R10 ;  /* 0x0000cd00ff040a19 */ /* 0x000fe8000001160a */
[----:B------:R-:W-:Y:S01]  /*9ce0*/  LOP3.LUT R4, RZ, R4, RZ, 0x33, !PT ;  /* 0x00000004ff047212 */ /* 0x000fe200078e33ff */
[----:B------:R-:W-:-:S05]  /*9cf0*/  BRA `(.L_x_168) ;  /* 0x0000005000007947 */ /* 0x000fca0003800000 */
.L_x_167:
[----:B------:R-:W-:Y:S04]  /*9d00*/  MOV R10, c[0x0][0x32c] ;  /* 0x0000cb00000a7a02 */ /* 0x000fe80000000f00 */
[----:B------:R-:W-:Y:S11]  /*9d10*/  ISETP.NE.AND P0, PT, R10, 0x1, PT ;  /* 0x000000010a00780c */ /* 0x000ff60003f05270 */
[----:B------:R-:W-:Y:S02]  /*9d20*/  @!UPT UIADD3 URZ, URZ, URZ, URZ ;  /* 0x0000003f3f3ff290 */ /* 0x000fe4000fffe03f */
[----:B------:R-:W-:Y:S05]  /*9d30*/  @P0 IMAD.HI.U32 R10, R4, c[0x0][0x330], RZ ;  /* 0x0000cc00040a0a27 */ /* 0x000fea00078e00ff */
[----:B------:R-:W-:Y:S02]  /*9d40*/  @P0 SHF.R.U32.HI R4, RZ, c[0x0][0x334], R10 ;  /* 0x0000cd00ff040a19 */ /* 0x000fe4000001160a */
.L_x_168:
[----:B------:R-:W-:Y:S05]  /*9d50*/  BSYNC B0 ;  /* 0x0000000000007941 */ /* 0x000fea0003800000 */
.L_x_166:
[----:B------:R-:W-:Y:S04]  /*9d60*/  IMAD.IADD R10, R0, 0x1, -R46 ;  /* 0x00000001000a7824 */ /* 0x000fe800078e0a2e */
[----:B------:R-:W-:Y:S05]  /*9d70*/  IMAD R4, R4, c[0x0][0x32c], R10 ;  /* 0x0000cb0004047a24 */ /* 0x000fea00078e020a */
[----:B------:R-:W-:Y:S02]  /*9d80*/  IADD3 R10, R4, c[0x0][0x32c], RZ ;  /* 0x0000cb00040a7a10 */ /* 0x000fe40007ffe0ff */
[----:B------:R-:W-:Y:S02]  /*9d90*/  IMNMX R2, R2, R4, !PT ;  /* 0x0000000402027217 */ /* 0x000fe40007800200 */
[----:B------:R-:W-:Y:S02]  /*9da0*/  IMNMX R3, R3, R10, PT ;  /* 0x0000000a03037217 */ /* 0x000fe40003800200 */
.L_x_165:
[C---:B--234-:R-:W-:Y:S02]  /*9db0*/  ISETP.GE.AND P0, PT, R0.reuse, 0x9, PT ;  /* 0x000000090000780c */ /* 0x05cfe40003f06270 */
[----:B------:R-:W-:Y:S02]  /*9dc0*/  ISETP.GE.AND P1, PT, R0, 0x2, PT ;  /* 0x000000020000780c */ /* 0x000fe40003f26270 */
[----:B------:R-:W-:Y:S02]  /*9dd0*/  P2R R25, PR, RZ, 0x1 ;  /* 0x00000001ff197803 */ /* 0x000fe40000000000 */
[C---:B------:R-:W-:Y:S02]  /*9de0*/  ISETP.GT.AND P0, PT, R2.reuse, 0x8, !P0 ;  /* 0x000000080200780c */ /* 0x040fe40004704270 */
[----:B------:R-:W-:Y:S02]  /*9df0*/  P2R R26, PR, RZ, 0x2 ;  /* 0x00000002ff1a7803 */ /* 0x000fe40000000000 */
[----:B------:R-:W-:Y:S02]  /*9e00*/  ISETP.GT.AND P1, PT, R2, 0x1, !P1 ;  /* 0x000000010200780c */ /* 0x000fe40004f24270 */
[C---:B------:R-:W-:Y:S02]  /*9e10*/  ISETP.GE.AND P2, PT, R0.reuse, 0x11, PT ;  /* 0x000000110000780c */ /* 0x040fe40003f46270 */
[C---:B------:R-:W-:Y:S02]  /*9e20*/  ISETP.LT.OR P0, PT, R3.reuse, 0x9, P0 ;  /* 0x000000090300780c */ /* 0x040fe40000701670 */
[C---:B------:R-:W-:Y:S02]  /*9e30*/  ISETP.LT.OR P1, PT, R3.reuse, 0x2, P1 ;  /* 0x000000020300780c */ /* 0x040fe40000f21670 */
[----:B------:R-:W-:Y:S02]  /*9e40*/  ISETP.GE.AND P3, PT, R0, 0xa, PT ;  /* 0x0000000a0000780c */ /* 0x000fe40003f66270 */
[----:B------:R-:W-:Y:S02]  /*9e50*/  FSEL R36, R16, -INF , !P0 ;  /* 0xff80000010247808 */ /* 0x000fe40004000000 */
[----:B------:R-:W-:Y:S02]  /*9e60*/  ISETP.GT.AND P0, PT, R2, 0x10, !P2 ;  /* 0x000000100200780c */ /* 0x000fe40005704270 */
[----:B------:R-:W-:Y:S02]  /*9e70*/  FSEL R32, R176, -INF , !P1 ;  /* 0xff800000b0207808 */ /* 0x000fe40004800000 */
[----:B------:R-:W-:Y:S02]  /*9e80*/  ISETP.GT.AND P1, PT, R2, 0x9, !P3 ;  /* 0x000000090200780c */ /* 0x000fe40005f24270 */
[----:B------:R-:W-:Y:S02]  /*9e90*/  P2R R23, PR, RZ, 0x4 ;  /* 0x00000004ff177803 */ /* 0x000fe40000000000 */
[C---:B------:R-:W-:Y:S02]  /*9ea0*/  ISETP.LT.OR P0, PT, R3.reuse, 0x11, P0 ;  /* 0x000000110300780c */ /* 0x040fe40000701670 */
[----:B------:R-:W-:Y:S02]  /*9eb0*/  ISETP.GE.AND P2, PT, R0, 0x12, PT ;  /* 0x000000120000780c */ /* 0x000fe40003f46270 */
[----:B------:R-:W-:Y:S02]  /*9ec0*/  ISETP.LT.OR P1, PT, R3, 0xa, P1 ;  /* 0x0000000a0300780c */ /* 0x000fe40000f21670 */
[----:B------:R-:W-:Y:S02]  /*9ed0*/  FSEL R40, R20, -INF , !P0 ;  /* 0xff80000014287808 */ /* 0x000fe40004000000 */
[----:B------:R-:W-:Y:S02]  /*9ee0*/  ISETP.GT.AND P0, PT, R2, 0x11, !P2 ;  /* 0x000000110200780c */ /* 0x000fe40005704270 */
[----:B------:R-:W-:Y:S02]  /*9ef0*/  FSEL R38, R17, -INF , !P1 ;  /* 0xff80000011267808 */ /* 0x000fe40004800000 */
[----:B------:R-:W-:Y:S02]  /*9f00*/  ISETP.LT.OR P0, PT, R3, 0x12, P0 ;  /* 0x000000120300780c */ /* 0x000fe40000701670 */
[----:B------:R-:W-:Y:S02]  /*9f10*/  ISETP.GE.AND P1, PT, R0, 0x19, PT ;  /* 0x000000190000780c */ /* 0x000fe40003f26270 */
[----:B------:R-:W-:Y:S02]  /*9f20*/  FSEL R42, R21, -INF , !P0 ;  /* 0xff800000152a7808 */ /* 0x000fe40004000000 */
[----:B------:R-:W-:Y:S02]  /*9f30*/  ISETP.GT.AND P0, PT, R2, 0x18, !P1 ;  /* 0x000000180200780c */ /* 0x000fe40004f04270 */
[----:B------:R-:W-:Y:S02]  /*9f40*/  P2R R21, PR, RZ, 0x2 ;  /* 0x00000002ff157803 */ /* 0x000fe40000000000 */
        /* <DEDUP_REMOVED lines=10> */
[C---:B------:R-:W-:Y:S02]  /*9ff0*/  ISETP.LT.OR P0, PT, R3.reuse, 0x21, P0 ;  /* 0x000000210300780c */ /* 0x040fe40000701670 */
[----:B------:R-:W-:Y:S02]  /*a000*/  ISETP.GE.AND P1, PT, R0, 0x22, PT ;  /* 0x000000220000780c */ /* 0x000fe40003f26270 */
[----:B------:R-:W-:Y:S02]  /*a010*/  FSEL R57, R12, -INF , !P0 ;  /* 0xff8000000c397808 */ /* 0x000fe40004000000 */
[----:B------:R-:W-:Y:S02]  /*a020*/  ISETP.GT.AND P0, PT, R2, 0x21, !P1 ;  /* 0x000000210200780c */ /* 0x000fe40004f04270 */
[----:B------:R-:W-:Y:S02]  /*a030*/  P2R R18, PR, RZ, 0x2 ;  /* 0x00000002ff127803 */ /* 0x000fe40000000000 */
[----:B------:R-:W-:Y:S02]  /*a040*/  ISETP.LT.OR P0, PT, R3, 0x22, P0 ;  /* 0x000000220300780c */ /* 0x000fe40000701670 */
[----:B------:R-:W-:Y:S02]  /*a050*/  ISETP.GE.AND P1, PT, R0, 0x29, PT ;  /* 0x000000290000780c */ /* 0x000fe40003f26270 */
[----:B-1----:R-:W-:Y:S02]  /*a060*/  FSEL R90, R37, -INF , !P0 ;  /* 0xff800000255a7808 */ /* 0x002fe40004000000 */
        /* <DEDUP_REMOVED lines=26> */
[----:B------:R-:W-:Y:S02]  /*a210*/  ISETP.GE.AND P4, PT, R0, 0x41, PT ;  /* 0x000000410000780c */ /* 0x000fe40003f86270 */
[----:B------:R-:W-:Y:S02]  /*a220*/  ISETP.LT.OR P0, PT, R3, 0x3a, P0 ;  /* 0x0000003a0300780c */ /* 0x000fe40000701670 */
[----:B------:R-:W-:Y:S02]  /*a230*/  P2R R24, PR, RZ, 0x8 ;  /* 0x00000008ff187803 */ /* 0x000fe40000000000 */
[----:B------:R-:W-:Y:S02]  /*a240*/  FSEL R198, R65, -INF , !P0 ;  /* 0xff80000041c67808 */ /* 0x000fe40004000000 */
[----:B------:R-:W-:Y:S02]  /*a250*/  ISETP.GT.AND P0, PT, R2, 0x40, !P4 ;  /* 0x000000400200780c */ /* 0x000fe40006704270 */
[----:B------:R-:W-:Y:S02]  /*a260*/  ISETP.GE.AND P3, PT, R0, 0x42, PT ;  /* 0x000000420000780c */ /* 0x000fe40003f66270 */
[C---:B------:R-:W-:Y:S02]  /*a270*/  ISETP.LT.OR P0, PT, R3.reuse, 0x41, P0 ;  /* 0x000000410300780c */ /* 0x040fe40000701670 */
[----:B------:R-:W-:Y:S02]  /*a280*/  P2R R22, PR, RZ, 0x4 ;  /* 0x00000004ff167803 */ /* 0x000fe40000000000 */
        /* <DEDUP_REMOVED lines=17> */
[C---:B------:R-:W-:Y:S02]  /*a3a0*/  ISETP.GE.AND P1, PT, R0.reuse, 0x52, PT ;  /* 0x000000520000780c */ /* 0x040fe40003f26270 */
        /* <DEDUP_REMOVED lines=8> */
[----:B------:R-:W-:Y:S04]  /*a430*/  ISETP.GT.AND P0, PT, R2, 0x58, !P5 ;  /* 0x000000580200780c */ /* 0x000fe80006f04270 */
[C---:B------:R-:W-:Y:S04]  /*a440*/  ISETP.LT.OR P0, PT, R3.reuse, 0x59, P0 ;  /* 0x000000590300780c */ /* 0x040fe80000701670 */
[----:B------:R-:W-:Y:S02]  /*a450*/  FSEL R252, R30, -INF , !P0 ;  /* 0xff8000001efc7808 */ /* 0x000fe40004000000 */
[----:B------:R-:W-:Y:S04]  /*a460*/  ISETP.GT.AND P0, PT, R2, RZ, !P1 ;  /* 0x000000ff0200720c */ /* 0x000fe80004f04270 */
[C---:B------:R-:W-:Y:S04]  /*a470*/  ISETP.LT.OR P0, PT, R3.reuse, 0x1, P0 ;  /* 0x000000010300780c */ /* 0x040fe80000701670 */
[----:B------:R-:W-:Y:S02]  /*a480*/  FSEL R30, R226, -INF , !P0 ;  /* 0xff800000e21e7808 */ /* 0x000fe40004000000 */
[----:B------:R-:W-:Y:S04]  /*a490*/  ISETP.GE.AND P0, PT, R0, 0x5a, PT ;  /* 0x0000005a0000780c */ /* 0x000fe80003f06270 */
[----:B------:R-:W-:Y:S02]  /*a4a0*/  P2R R4, PR, RZ, 0x1 ;  /* 0x00000001ff047803 */ /* 0x000fe40000000000 */
[----:B------:R-:W-:Y:S04]  /*a4b0*/  ISETP.GT.AND P0, PT, R2, 0x59, !P0 ;  /* 0x000000590200780c */ /* 0x000fe80004704270 */
[----:B------:R-:W-:Y:S02]  /*a4c0*/  ISETP.LT.OR P0, PT, R3, 0x5a, P0 ;  /* 0x0000005a0300780c */ /* 0x000fe40000701670 */
[----:B------:R-:W1:Y:S02]  /*a4d0*/  SHFL.IDX PT, R3, R6, 0x1, 0x1c1f ;  /* 0x003c1f0006037f89 */ /* 0x000e6400000e0000 */
[----:B------:R-:W-:Y:S02]  /*a4e0*/  FSEL R84, R27, -INF , !P0 ;  /* 0xff8000001b547808 */ /* 0x000fe40004000000 */
[----:B------:R-:W-:Y:S01]  /*a4f0*/  PLOP3.LUT P0, PT, PT, PT, UP1, 0x40, 0x0 ;  /* 0x000000000000781c */ /* 0x000fe20003f0e818 */
[--C-:B-1----:R-:W-:Y:S02]  /*a500*/  IMAD.IADD R2, R7, 0x1, R3.reuse ;  /* 0x0000000107027824 */ /* 0x102fe400078e0203 */
[----:B------:R-:W-:Y:S10]  /*a510*/  IMAD.IADD R0, R8, 0x1, R3 ;  /* 0x0000000108007824 */ /* 0x000ff400078e0203 */
[----:B------:R-:W-:-:S05]  /*a520*/  @P0 BRA `(.L_x_169) ;  /* 0x000001b000000947 */ /* 0x000fca0003800000 */
[----:B------:R-:W-:Y:S01]  /*a530*/  IADD3 R0, R3, c[0x0][0x1d0], RZ ;  /* 0x0000740003007a10 */ /* 0x000fe20007ffe0ff */
        /* <DEDUP_REMOVED lines=13> */
.L_x_171:
[----:B------:R-:W-:Y:S04]  /*a610*/  MOV R2, c[0x0][0x32c] ;  /* 0x0000cb0000027a02 */ /* 0x000fe80000000f00 */
[----:B------:R-:W-:Y:S11]  /*a620*/  ISETP.NE.AND P0, PT, R2, 0x1, PT ;  /* 0x000000010200780c */ /* 0x000ff60003f05270 */
[----:B------:R-:W-:Y:S02]  /*a630*/  @!UPT UIADD3 URZ, URZ, URZ, URZ ;  /* 0x0000003f3f3ff290 */ /* 0x000fe4000fffe03f */
[----:B------:R-:W-:Y:S05]  /*a640*/  @P0 IMAD.HI.U32 R2, R0, c[0x0][0x330], RZ ;  /* 0x0000cc0000020a27 */ /* 0x000fea00078e00ff */
[----:B------:R-:W-:Y:S02]  /*a650*/  @P0 SHF.R.U32.HI R0, RZ, c[0x0][0x334], R2 ;  /* 0x0000cd00ff000a19 */ /* 0x000fe40000011602 */
.L_x_172:
[----:B------:R-:W-:Y:S05]  /*a660*/  BSYNC B0 ;  /* 0x0000000000007941 */ /* 0x000fea0003800000 */
.L_x_170:
[----:B------:R-:W-:Y:S02]  /*a670*/  IADD3 R2, R9, -0x1, RZ ;  /* 0xffffffff09027810 */ /* 0x000fe40007ffe0ff */
[C-C-:B------:R-:W-:Y:S02]  /*a680*/  IADD3 R27, R3.reuse, UR11, R5.reuse ;  /* 0x0000000b031b7c10 */ /* 0x140fe4000fffe005 */
[----:B------:R-:W-:Y:S01]  /*a690*/  IADD3 R3, R3, c[0x0][0x328], R5 ;  /* 0x0000ca0003037a10 */ /* 0x000fe20007ffe005 */
[----:B------:R-:W-:Y:S05]  /*a6a0*/  IMAD R0, R0, c[0x0][0x32c], R2 ;  /* 0x0000cb0000007a24 */ /* 0x000fea00078e0202 */
[----:B------:R-:W-:Y:S02]  /*a6b0*/  IADD3 R2, R0, c[0x0][0x32c], RZ ;  /* 0x0000cb0000027a10 */ /* 0x000fe40007ffe0ff */
[----:B------:R-:W-:Y:S02]  /*a6c0*/  IMNMX R0, R27, R0, !PT ;  /* 0x000000001b007217 */ /* 0x000fe40007800200 */
[----:B------:R-:W-:Y:S02]  /*a6d0*/  IMNMX R2, R3, R2, PT ;  /* 0x0000000203027217 */ /* 0x000fe40003800200 */
.L_x_169:
[----:B------:R-:W-:Y:S01]  /*a6e0*/  ISETP.NE.AND P0, PT, R26, RZ, PT ;  /* 0x000000ff1a00720c */ /* 0x000fe20003f05270 */
[----:B------:R-:W1:Y:S03]  /*a6f0*/  SHFL.IDX PT, R3, R6, 0x2, 0x1c1f ;  /* 0x005c1f0006037f89 */ /* 0x000e6600000e0000 */
[----:B------:R-:W-:Y:S04]  /*a700*/  ISETP.GT.AND P0, PT, R0, 0x1, !P0 ;  /* 0x000000010000780c */ /* 0x000fe80004704270 */
[----:B------:R-:W-:Y:S04]  /*a710*/  ISETP.LT.OR P0, PT, R2, 0x2, P0 ;  /* 0x000000020200780c */ /* 0x000fe80000701670 */
[----:B------:R-:W-:Y:S02]  /*a720*/  FSEL R34, R229, -INF , !P0 ;  /* 0xff800000e5227808 */ /* 0x000fe40004000000 */
[----:B------:R-:W-:Y:S04]  /*a730*/  ISETP.NE.AND P0, PT, R25, RZ, PT ;  /* 0x000000ff1900720c */ /* 0x000fe80003f05270 */
        /* <DEDUP_REMOVED lines=79> */
[----:B------:R-:W-:Y:S04]  /*ac30*/  ISETP.GT.AND P0, PT, R0, RZ, !P1 ;  /* 0x000000ff0000720c */ /* 0x000fe80004f04270 */
[----:B------:R-:W-:Y:S04]  /*ac40*/  ISETP.LT.OR P0, PT, R2, 0x1, P0 ;  /* 0x000000010200780c */ /* 0x000fe80000701670 */
[----:B------:R-:W-:Y:S02]  /*ac50*/  FSEL R31, R239, -INF , !P0 ;  /* 0xff800000ef1f7808 */ /* 0x000fe40004000000 */
[----:B------:R-:W-:Y:S04]  /*ac60*/  ISETP.NE.AND P0, PT, R4, RZ, PT ;  /* 0x000000ff0400720c */ /* 0x000fe80003f05270 */
[----:B------:R-:W-:Y:S01]  /*ac70*/  ISETP.GT.AND P0, PT, R0, 0x59, !P0 ;  /* 0x000000590000780c */ /* 0x000fe20004704270 */
[--C-:B-1----:R-:W-:Y:S03]  /*ac80*/  IMAD.IADD R0, R8, 0x1, R3.reuse ;  /* 0x0000000108007824 */ /* 0x102fe600078e0203 */
[----:B------:R-:W-:Y:S01]  /*ac90*/  ISETP.LT.OR P0, PT, R2, 0x5a, P0 ;  /* 0x0000005a0200780c */ /* 0x000fe20000701670 */
[----:B------:R-:W-:Y:S03]  /*aca0*/  IMAD.IADD R2, R7, 0x1, R3 ;  /* 0x0000000107027824 */ /* 0x000fe600078e0203 */
[----:B------:R-:W-:Y:S02]  /*acb0*/  FSEL R250, R29, -INF , !P0 ;  /* 0xff8000001dfa7808 */ /* 0x000fe40004000000 */
[----:B------:R-:W-:Y:S11]  /*acc0*/  PLOP3.LUT P0, PT, PT, PT, UP1, 0x40, 0x0 ;  /* 0x000000000000781c */ /* 0x000ff60003f0e818 */
[----:B------:R-:W-:Y:S02]  /*acd0*/  @!UPT UIADD3 URZ, URZ, URZ, URZ ;  /* 0x0000003f3f3ff290 */ /* 0x000fe4000fffe03f */
        /* <DEDUP_REMOVED lines=15> */
.L_x_175:
[----:B------:R-:W-:Y:S04]  /*add0*/  MOV R27, c[0x0][0x32c] ;  /* 0x0000cb00001b7a02 */ /* 0x000fe80000000f00 */
[----:B------:R-:W-:Y:S11]  /*ade0*/  ISETP.NE.AND P0, PT, R27, 0x1, PT ;  /* 0x000000011b00780c */ /* 0x000ff60003f05270 */
[----:B------:R-:W-:Y:S02]  /*adf0*/  @!UPT UIADD3 URZ, URZ, URZ, URZ ;  /* 0x0000003f3f3ff290 */ /* 0x000fe4000fffe03f */
[----:B------:R-:W-:Y:S05]  /*ae00*/  @P0 IMAD.HI.U32 R27, R3, c[0x0][0x330], RZ ;  /* 0x0000cc00031b0a27 */ /* 0x000fea00078e00ff */
[----:B------:R-:W-:Y:S02]  /*ae10*/  @P0 SHF.R.U32.HI R3, RZ, c[0x0][0x334], R27 ;  /* 0x0000cd00ff030a19 */ /* 0x000fe4000001161b */
.L_x_176:
[----:B------:R-:W-:Y:S05]  /*ae20*/  BSYNC B0 ;  /* 0x0000000000007941 */ /* 0x000fea0003800000 */
.L_x_174:
[----:B------:R-:W-:Y:S04]  /*ae30*/  IMAD R27, R225, -0x60, -R46 ;  /* 0xffffffa0e11b7824 */ /* 0x000fe800078e0a2e */
[----:B------:R-:W-:Y:S05]  /*ae40*/  IMAD R3, R3, c[0x0][0x32c], R27 ;  /* 0x0000cb0003037a24 */ /* 0x000fea00078e021b */
[----:B------:R-:W-:Y:S02]  /*ae50*/  IADD3 R27, R3, c[0x0][0x32c], RZ ;  /* 0x0000cb00031b7a10 */ /* 0x000fe40007ffe0ff */
[----:B------:R-:W-:Y:S02]  /*ae60*/  IMNMX R0, R0, R3, !PT ;  /* 0x0000000300007217 */ /* 0x000fe40007800200 */
[----:B------:R-:W-:Y:S02]  /*ae70*/  IMNMX R2, R2, R27, PT ;  /* 0x0000001b02027217 */ /* 0x000fe40003800200 */
.L_x_173:
        /* <DEDUP_REMOVED lines=111> */
.L_x_179:
[----:B------:R-:W-:Y:S04]  /*b570*/  MOV R2, c[0x0][0x32c] ;  /* 0x0000cb0000027a02 */ /* 0x000fe80000000f00 */
[----:B------:R-:W-:Y:S11]  /*b580*/  ISETP.NE.AND P0, PT, R2, 0x1, PT ;  /* 0x000000010200780c */ /* 0x000ff60003f05270 */
[----:B------:R-:W-:Y:S02]  /*b590*/  @!UPT UIADD3 URZ, URZ, URZ, URZ ;  /* 0x0000003f3f3ff290 */ /* 0x000fe4000fffe03f */
[----:B------:R-:W-:Y:S05]  /*b5a0*/  @P0 IMAD.HI.U32 R2, R0, c[0x0][0x330], RZ ;  /* 0x0000cc0000020a27 */ /* 0x000fea00078e00ff */
[----:B------:R-:W-:Y:S02]  /*b5b0*/  @P0 SHF.R.U32.HI R0, RZ, c[0x0][0x334], R2 ;  /* 0x0000cd00ff000a19 */ /* 0x000fe40000011602 */
.L_x_180:
[----:B------:R-:W-:Y:S05]  /*b5c0*/  BSYNC B0 ;  /* 0x0000000000007941 */ /* 0x000fea0003800000 */
.L_x_178:
[----:B------:R-:W-:Y:S02]  /*b5d0*/  IADD3 R9, R9, -0x1, RZ ;  /* 0xffffffff09097810 */ /* 0x000fe40007ffe0ff */
[C-C-:B------:R-:W-:Y:S02]  /*b5e0*/  IADD3 R6, R3.reuse, UR11, R5.reuse ;  /* 0x0000000b03067c10 */ /* 0x140fe4000fffe005 */
[----:B------:R-:W-:Y:S01]  /*b5f0*/  IADD3 R3, R3, c[0x0][0x328], R5 ;  /* 0x0000ca0003037a10 */ /* 0x000fe20007ffe005 */
[----:B------:R-:W-:Y:S05]  /*b600*/  IMAD R0, R0, c[0x0][0x32c], R9 ;  /* 0x0000cb0000007a24 */ /* 0x000fea00078e0209 */
[----:B------:R-:W-:Y:S02]  /*b610*/  IADD3 R2, R0, c[0x0][0x32c], RZ ;  /* 0x0000cb0000027a10 */ /* 0x000fe40007ffe0ff */
[----:B------:R-:W-:Y:S02]  /*b620*/  IMNMX R0, R6, R0, !PT ;  /* 0x0000000006007217 */ /* 0x000fe40007800200 */
[----:B------:R-:W-:Y:S02]  /*b630*/  IMNMX R2, R3, R2, PT ;  /* 0x0000000203027217 */ /* 0x000fe40003800200 */
.L_x_177:
[----:B------:R-:W-:Y:S02]  /*b640*/  ISETP.GT.AND P0, PT, R0, RZ, !P1 ;  /* 0x000000ff0000720c */ /* 0x000fe40004f04270 */
[----:B------:R-:W-:Y:S02]  /*b650*/  ISETP.NE.AND P1, PT, R23, RZ, PT ;  /* 0x000000ff1700720c */ /* 0x000fe40003f25270 */
[----:B------:R-:W-:Y:S02]  /*b660*/  ISETP.LT.OR P0, PT, R2, 0x1, P0 ;  /* 0x000000010200780c */ /* 0x000fe40000701670 */
[----:B------:R-:W-:Y:S02]  /*b670*/  FMNMX.FTZ R72, R30, R100, !PT ;  /* 0x000000641e487209 */ /* 0x000fe40007810000 */
[----:B------:R-:W-:Y:S02]  /*b680*/  FSEL R8, R251, -INF , !P0 ;  /* 0xff800000fb087808 */ /* 0x000fe40004000000 */
[----:B------:R-:W-:Y:S02]  /*b690*/  ISETP.NE.AND P0, PT, R26, RZ, PT ;  /* 0x000000ff1a00720c */ /* 0x000fe40003f05270 */
[----:B------:R-:W-:Y:S02]  /*b6a0*/  FMNMX.FTZ R72, R32, R72, !PT ;  /* 0x0000004820487209 */ /* 0x000fe40007810000 */
[----:B------:R-:W-:Y:S02]  /*b6b0*/  ISETP.GT.AND P0, PT, R0, 0x1, !P0 ;  /* 0x000000010000780c */ /* 0x000fe40004704270 */
[----:B------:R-:W-:Y:S02]  /*b6c0*/  FMNMX.FTZ R72, R36, R72, !PT ;  /* 0x0000004824487209 */ /* 0x000fe40007810000 */
        /* <DEDUP_REMOVED lines=37> */
[----:B------:R-:W-:Y:S01]  /*b920*/  FMNMX.FTZ R3, R49, R3, !PT ;  /* 0x0000000331037209 */ /* 0x000fe20007810000 */
[----:B------:R-:W-:Y:S01]  /*b930*/  LDSM.16.MT88.4 R20, [R209+0x100] ;  /* 0x00010000d114783b */ /* 0x000fe20000004200 */
[----:B------:R-:W-:Y:S02]  /*b940*/  ISETP.GT.AND P0, PT, R0, 0x19, !P0 ;  /* 0x000000190000780c */ /* 0x000fe40004704270 */
[----:B------:R-:W-:Y:S02]  /*b950*/  FMNMX.FTZ R72, R177, R72, !PT ;  /* 0x00000048b1487209 */ /* 0x000fe40007810000 */
[----:B------:R-:W-:Y:S02]  /*b960*/  ISETP.LT.OR P0, PT, R2, 0x1a, P0 ;  /* 0x0000001a0200780c */ /* 0x000fe40000701670 */
[----:B------:R-:W-:Y:S02]  /*b970*/  FMNMX.FTZ R3, R94, R3, !PT ;  /* 0x000000035e037209 */ /* 0x000fe40007810000 */
[----:B------:R-:W-:Y:S02]  /*b980*/  FSEL R88, R231, -INF , !P0 ;  /* 0xff800000e7587808 */ /* 0x000fe40004000000 */
[----:B------:R-:W-:Y:S02]  /*b990*/  FMNMX.FTZ R72, R182, R72, !PT ;  /* 0x00000048b6487209 */ /* 0x000fe40007810000 */
[----:B------:R-:W-:Y:S02]  /*b9a0*/  ISETP.NE.AND P0, PT, R19, RZ, PT ;  /* 0x000000ff1300720c */ /* 0x000fe40003f05270 */
[----:B------:R-:W-:Y:S02]  /*b9b0*/  FMNMX.FTZ R3, R95, R3, !PT ;  /* 0x000000035f037209 */ /* 0x000fe40007810000 */
[----:B------:R-:W-:Y:S02]  /*b9c0*/  ISETP.GT.AND P0, PT, R0, 0x20, !P0 ;  /* 0x000000200000780c */ /* 0x000fe40004704270 */
[----:B------:R-:W-:Y:S02]  /*b9d0*/  FMNMX.FTZ R72, R187, R72, !PT ;  /* 0x00000048bb487209 */ /* 0x000fe40007810000 */
[----:B------:R-:W-:Y:S02]  /*b9e0*/  FMNMX.FTZ R3, R173, R3, !PT ;  /* 0x00000003ad037209 */ /* 0x000fe40007810000 */
[----:B------:R-:W-:Y:S02]  /*b9f0*/  ISETP.LT.OR P0, PT, R2, 0x21, P0 ;  /* 0x000000210200780c */ /* 0x000fe40000701670 */
[----:B------:R-:W-:Y:S02]  /*ba00*/  FMNMX.FTZ R72, R195, R72, !PT ;  /* 0x00000048c3487209 */ /* 0x000fe40007810000 */
[----:B------:R-:W-:Y:S02]  /*ba10*/  FMNMX.FTZ R3, R175, R3, !PT ;  /* 0x00000003af037209 */ /* 0x000fe40007810000 */
[----:B------:R-:W-:Y:S02]  /*ba20*/  FSEL R98, R200, -INF , !P0 ;  /* 0xff800000c8627808 */ /* 0x000fe40004000000 */
[----:B------:R-:W-:Y:S02]  /*ba30*/  ISETP.NE.AND P0, PT, R18, RZ, PT ;  /* 0x000000ff1200720c */ /* 0x000fe40003f05270 */
[----:B------:R-:W-:Y:S02]  /*ba40*/  FMNMX.FTZ R72, R198, R72, !PT ;  /* 0x00000048c6487209 */ /* 0x000fe40007810000 */
[----:B------:R-:W-:Y:S02]  /*ba50*/  FMNMX.FTZ R3, R183, R3, !PT ;  /* 0x00000003b7037209 */ /* 0x000fe40007810000 */
[----:B------:R-:W-:Y:S02]  /*ba60*/  FMNMX.FTZ R72, R204, R72, !PT ;  /* 0x00000048cc487209 */ /* 0x000fe40007810000 */
[----:B------:R-:W-:Y:S02]  /*ba70*/  ISETP.GT.AND P0, PT, R0, 0x21, !P0 ;  /* 0x000000210000780c */ /* 0x000fe40004704270 */
        /* <DEDUP_REMOVED lines=15> */
[----:B------:R-:W-:Y:S02]  /*bb70*/  FMNMX.FTZ R72, R247, R72, !PT ;  /* 0x00000048f7487209 */ /* 0x000fe40007810000 */
[----:B------:R-:W-:Y:S02]  /*bb80*/  ISETP.NE.AND P0, PT, R16, RZ, PT ;  /* 0x000000ff1000720c */ /* 0x000fe40003f05270 */
[----:B------:R-:W-:Y:S02]  /*bb90*/  FMNMX.FTZ R3, R229, R3, !PT ;  /* 0x00000003e5037209 */ /* 0x000fe40007810000 */
[----:B------:R-:W-:Y:S02]  /*bba0*/  FMNMX.FTZ R72, R252, R72, !PT ;  /* 0x00000048fc487209 */ /* 0x000fe40007810000 */
[----:B------:R-:W-:Y:S02]  /*bbb0*/  ISETP.GT.AND P0, PT, R0, 0x29, !P0 ;  /* 0x000000290000780c */ /* 0x000fe40004704270 */
[----:B------:R-:W-:Y:S02]  /*bbc0*/  FMNMX.FTZ R3, R230, R3, !PT ;  /* 0x00000003e6037209 */ /* 0x000fe40007810000 */
[----:B------:R-:W-:Y:S02]  /*bbd0*/  FMNMX.FTZ R72, R84, R72, !PT ;  /* 0x0000004854487209 */ /* 0x000fe40007810000 */
[----:B------:R-:W-:Y:S02]  /*bbe0*/  ISETP.LT.OR P0, PT, R2, 0x2a, P0 ;  /* 0x0000002a0200780c */ /* 0x000fe40000701670 */
[----:B------:R-:W-:Y:S01]  /*bbf0*/  FMNMX.FTZ R3, R242, R3, !PT ;  /* 0x00000003f2037209 */ /* 0x000fe20007810000 */
[----:B------:R-:W-:Y:S01]  /*bc00*/  SHFL.BFLY PT, R5, R72, 0x2, 0x1f ;  /* 0x0c401f0048057f89 */ /* 0x000fe200000e0000 */
        /* <DEDUP_REMOVED lines=8> */
[----:B------:R-:W-:Y:S01]  /*bc90*/  ISETP.NE.AND P0, PT, R14, RZ, PT ;  /* 0x000000ff0e00720c */ /* 0x000fe20003f05270 */
[----:B------:R-:W1:Y:S01]  /*bca0*/  SHFL.BFLY PT, R6, R3, 0x2, 0x1f ;  /* 0x0c401f0003067f89 */ /* 0x000e6200000e0000 */
[----:B------:R-:W-:Y:S02]  /*bcb0*/  ISETP.NE.AND P1, PT, R12, RZ, PT ;  /* 0x000000ff0c00720c */ /* 0x000fe40003f25270 */
[C---:B------:R-:W-:Y:S02]  /*bcc0*/  ISETP.GT.AND P0, PT, R0.reuse, 0x31, !P0 ;  /* 0x000000310000780c */ /* 0x040fe40004704270 */
[----:B------:R-:W-:Y:S02]  /*bcd0*/  ISETP.GT.AND P5, PT, R0, 0x58, !P5 ;  /* 0x000000580000780c */ /* 0x000fe40006fa4270 */
[----:B------:R-:W-:Y:S04]  /*bce0*/  ISETP.LT.OR P0, PT, R2, 0x32, P0 ;  /* 0x000000320200780c */ /* 0x000fe80000701670 */
[----:B------:R-:W-:Y:S02]  /*bcf0*/  FSEL R180, R180, -INF , !P0 ;  /* 0xff800000b4b47808 */ /* 0x000fe40004000000 */
[----:B------:R-:W-:Y:S04]  /*bd00*/  ISETP.NE.AND P0, PT, R13, RZ, PT ;  /* 0x000000ff0d00720c */ /* 0x000fe80003f05270 */
[----:B------:R-:W-:Y:S04]  /*bd10*/  ISETP.GT.AND P0, PT, R0, 0x38, !P0 ;  /* 0x000000380000780c */ /* 0x000fe80004704270 */
[----:B------:R-:W-:Y:S02]  /*bd20*/  ISETP.LT.OR P0, PT, R2, 0x39, P0 ;  /* 0x000000390200780c */ /* 0x000fe40000701670 */
[----:B-1----:R-:W-:Y:S02]  /*bd30*/  FMNMX.FTZ R3, R3, R6, !PT ;  /* 0x0000000603037209 */ /* 0x002fe40007810000 */
[----:B------:R-:W-:Y:S02]  /*bd40*/  FMNMX.FTZ R72, R72, R5, !PT ;  /* 0x0000000548487209 */ /* 0x000fe40007810000 */
[----:B------:R-:W-:Y:S01]  /*bd50*/  FSEL R179, R179, -INF , !P0 ;  /* 0xff800000b3b37808 */ /* 0x000fe20004000000 */
[----:B------:R-:W-:Y:S01]  /*bd60*/  SHFL.BFLY PT, R71, R3, 0x1, 0x1f ;  /* 0x0c201f0003477f89 */ /* 0x000fe200000e0000 */
[----:B------:R-:W-:Y:S02]  /*bd70*/  ISETP.GT.AND P0, PT, R0, 0x39, !P1 ;  /* 0x000000390000780c */ /* 0x000fe40004f04270 */
[----:B------:R-:W-:Y:S02]  /*bd80*/  FMNMX.FTZ R5, R8, R103, !PT ;  /* 0x0000006708057209 */ /* 0x000fe40007810000 */
[----:B------:R-:W-:Y:S02]  /*bd90*/  ISETP.LT.OR P0, PT, R2, 0x3a, P0 ;  /* 0x0000003a0200780c */ /* 0x000fe40000701670 */
[----:B------:R-:W-:Y:S01]  /*bda0*/  FMNMX.FTZ R5, R9, R5, !PT ;  /* 0x0000000509057209 */ /* 0x000fe20007810000 */
[----:B------:R-:W1:Y:S01]  /*bdb0*/  SHFL.BFLY PT, R7, R72, 0x1, 0x1f ;  /* 0x0c201f0048077f89 */ /* 0x000e6200000e0000 */
[----:B------:R-:W-:Y:S02]  /*bdc0*/  FSEL R178, R178, -INF , !P0 ;  /* 0xff800000b2b27808 */ /* 0x000fe40004000000 */
[----:B------:R-:W-:Y:S02]  /*bdd0*/  ISETP.GT.AND P0, PT, R0, 0x40, !P4 ;  /* 0x000000400000780c */ /* 0x000fe40006704270 */
[----:B------:R-:W-:Y:S02]  /*bde0*/  ISETP.NE.AND P4, PT, R4, RZ, PT ;  /* 0x000000ff0400720c */ /* 0x000fe40003f85270 */
        /* <DEDUP_REMOVED lines=8> */
[----:B------:R-:W-:Y:S02]  /*be70*/  FMNMX.FTZ R4, R35, R4, !PT ;  /* 0x0000000423047209 */ /* 0x000fe40007810000 */
[----:B-1----:R-:W-:Y:S02]  /*be80*/  FMNMX.FTZ R72, R72, R7, !PT ;  /* 0x0000000748487209 */ /* 0x002fe40007810000 */
[----:B------:R-:W-:Y:S02]  /*be90*/  ISETP.GT.AND P0, PT, R0, 0x48, !P2 ;  /* 0x000000480000780c */ /* 0x000fe40005704270 */
[C---:B------:R-:W-:Y:S01]  /*bea0*/  FSETP.NEU.FTZ.AND P2, PT, R72.reuse, -INF , PT ;  /* 0xff8000004800780b */ /* 0x040fe20003f5d000 */
[----:B------:R-:W-:Y:S01]  /*beb0*/  FMUL.FTZ R74, R72, c[0x0][0x2d0] ;  /* 0x0000b400484a7a20 */ /* 0x000fe20000410000 */
[----:B------:R-:W-:Y:S02]  /*bec0*/  FMNMX.FTZ R4, R46, R4, !PT ;  /* 0x000000042e047209 */ /* 0x000fe40007810000 */
[----:B------:R-:W-:Y:S02]  /*bed0*/  FMNMX.FTZ R71, R3, R71, !PT ;  /* 0x0000004703477209 */ /* 0x000fe40007810000 */
[----:B------:R-:W-:Y:S02]  /*bee0*/  FSEL R74, R74, RZ, P2 ;  /* 0x000000ff4a4a7208 */ /* 0x000fe40001000000 */
[----:B------:R-:W-:Y:S01]  /*bef0*/  FMNMX.FTZ R4, R48, R4, !PT ;  /* 0x0000000430047209 */ /* 0x000fe20007810000 */
[----:B------:R-:W-:Y:S01]  /*bf00*/  FMUL.FTZ R75, R71, c[0x0][0x2d0] ;  /* 0x0000b400474b7a20 */ /* 0x000fe20000410000 */
[----:B------:R-:W-:Y:S01]  /*bf10*/  FMNMX.FTZ R5, R25, R5, !PT ;  /* 0x0000000519057209 */ /* 0x000fe20007810000 */
[--C-:B------:R-:W-:Y:S01]  /*bf20*/  FFMA.FTZ R3, R36, c[0x0][0x2d0], -R74.reuse ;  /* 0x0000b40024037a23 */ /* 0x100fe2000001084a */
[----:B------:R-:W-:Y:S01]  /*bf30*/  FMNMX.FTZ R4, R50, R4, !PT ;  /* 0x0000000432047209 */ /* 0x000fe20007810000 */
[--C-:B------:R-:W-:Y:S01]  /*bf40*/  FFMA.FTZ R16, R45, c[0x0][0x2d0], -R74.reuse ;  /* 0x0000b4002d107a23 */ /* 0x100fe2000001084a */
[----:B------:R-:W-:Y:S01]  /*bf50*/  ISETP.LT.OR P0, PT, R2, 0x49, P0 ;  /* 0x000000490200780c */ /* 0x000fe20000701670 */
[----:B------:R1:W-:Y:S01]  /*bf60*/  MUFU.EX2 R93, R3 ;  /* 0x00000003005d7308 */ /* 0x0003e20000000800 */
[----:B------:R-:W-:Y:S02]  /*bf70*/  FMNMX.FTZ R5, R24, R5, !PT ;  /* 0x0000000518057209 */ /* 0x000fe40007810000 */
        /* <DEDUP_REMOVED lines=9> */
[----:B------:R-:W-:Y:S01]  /*c010*/  FMNMX.FTZ R6, R98, R5, !PT ;  /* 0x0000000562067209 */ /* 0x000fe20007810000 */
[--C-:B------:R-:W-:Y:S01]  /*c020*/  FFMA.FTZ R5, R30, c[0x0][0x2d0], -R74.reuse ;  /* 0x0000b4001e057a23 */ /* 0x100fe2000001084a */
[----:B------:R-:W-:Y:S01]  /*c030*/  FMNMX.FTZ R4, R184, R4, !PT ;  /* 0x00000004b8047209 */ /* 0x000fe20007810000 */
[--C-:B-1----:R-:W-:Y:S01]  /*c040*/  FFMA.FTZ R3, R38, c[0x0][0x2d0], -R74.reuse ;  /* 0x0000b40026037a23 */ /* 0x102fe2000001084a */
[----:B------:R-:W-:Y:S01]  /*c050*/  FSEL R192, R186, -INF , !P0 ;  /* 0xff800000bac07808 */ /* 0x000fe20004000000 */
[----:B------:R1:W-:Y:S01]  /*c060*/  MUFU.EX2 R245, R5 ;  /* 0x0000000500f57308 */ /* 0x0003e20000000800 */
[----:B------:R-:W-:Y:S02]  /*c070*/  FMNMX.FTZ R4, R188, R4, !PT ;  /* 0x00000004bc047209 */ /* 0x000fe40007810000 */
[----:B------:R-:W-:Y:S02]  /*c080*/  ISETP.NE.AND P3, PT, R10, RZ, PT ;  /* 0x000000ff0a00720c */ /* 0x000fe40003f65270 */
[----:B------:R-:W-:Y:S02]  /*c090*/  FMNMX.FTZ R4, R189, R4, !PT ;  /* 0x00000004bd047209 */ /* 0x000fe40007810000 */
[----:B------:R-:W-:Y:S02]  /*c0a0*/  ISETP.GT.AND P3, PT, R0, 0x50, !P3 ;  /* 0x000000500000780c */ /* 0x000fe40005f64270 */
[----:B------:R-:W-:Y:S01]  /*c0b0*/  FMNMX.FTZ R4, R190, R4, !PT ;  /* 0x00000004be047209 */ /* 0x000fe20007810000 */
[----:B------:R2:W3:Y:S01]  /*c0c0*/  MUFU.EX2 R86, R3 ;  /* 0x0000000300567308 */ /* 0x0004e20000000800 */
[----:B------:R-:W-:Y:S02]  /*c0d0*/  ISETP.NE.AND P1, PT, R11, RZ, PT ;  /* 0x000000ff0b00720c */ /* 0x000fe40003f25270 */
[----:B------:R-:W-:Y:S02]  /*c0e0*/  FMNMX.FTZ R4, R202, R4, !PT ;  /* 0x00000004ca047209 */ /* 0x000fe40007810000 */
[----:B------:R-:W-:Y:S02]  /*c0f0*/  ISETP.GT.AND P0, PT, R0, 0x49, !P1 ;  /* 0x000000490000780c */ /* 0x000fe40004f04270 */
[----:B------:R-:W-:Y:S02]  /*c100*/  FSETP.NEU.FTZ.AND P1, PT, R71, -INF , PT ;  /* 0xff8000004700780b */ /* 0x000fe40003f3d000 */
[----:B------:R-:W-:Y:S02]  /*c110*/  FMNMX.FTZ R4, R206, R4, !PT ;  /* 0x00000004ce047209 */ /* 0x000fe40007810000 */
[----:B------:R-:W-:Y:S02]  /*c120*/  FMNMX.FTZ R6, R168, R6, !PT ;  /* 0x00000006a8067209 */ /* 0x000fe40007810000 */
[----:B------:R-:W-:Y:S02]  /*c130*/  FSEL R75, R75, RZ, P1 ;  /* 0x000000ff4b4b7208 */ /* 0x000fe40000800000 */
[----:B------:R-:W-:Y:S02]  /*c140*/  FMNMX.FTZ R4, R207, R4, !PT ;  /* 0x00000004cf047209 */ /* 0x000fe40007810000 */
[----:B-1----:R-:W-:Y:S01]  /*c150*/  FMNMX.FTZ R5, R169, R6, !PT ;  /* 0x00000006a9057209 */ /* 0x002fe20007810000 */
[----:B------:R-:W-:Y:S01]  /*c160*/  FFMA.FTZ R6, R32, c[0x0][0x2d0], -R74 ;  /* 0x0000b40020067a23 */ /* 0x000fe2000001084a */
[----:B------:R-:W-:Y:S01]  /*c170*/  FMNMX.FTZ R4, R226, R4, !PT ;  /* 0x00000004e2047209 */ /* 0x000fe20007810000 */
[--C-:B------:R-:W-:Y:S01]  /*c180*/  FFMA.FTZ R12, R43, c[0x0][0x2d0], -R75.reuse ;  /* 0x0000b4002b0c7a23 */ /* 0x100fe2000001084b */
[----:B------:R-:W-:Y:S01]  /*c190*/  FMNMX.FTZ R5, R170, R5, !PT ;  /* 0x00000005aa057209 */ /* 0x000fe20007810000 */
[----:B------:R-:W1:Y:S01]  /*c1a0*/  MUFU.EX2 R61, R6 ;  /* 0x00000006003d7308 */ /* 0x000e620000000800 */
[----:B------:R-:W-:Y:S01]  /*c1b0*/  FMNMX.FTZ R4, R237, R4, !PT ;  /* 0x00000004ed047209 */ /* 0x000fe20007810000 */
[--C-:B--2---:R-:W-:Y:S01]  /*c1c0*/  FFMA.FTZ R3, R31, c[0x0][0x2d0], -R75.reuse ;  /* 0x0000b4001f037a23 */ /* 0x104fe2000001084b */
[C---:B------:R-:W-:Y:S02]  /*c1d0*/  ISETP.LT.OR P0, PT, R2.reuse, 0x4a, P0 ;  /* 0x0000004a0200780c */ /* 0x040fe40000701670 */
[----:B------:R-:W-:Y:S02]  /*c1e0*/  ISETP.LT.OR P3, PT, R2, 0x51, P3 ;  /* 0x000000510200780c */ /* 0x000fe40001f61670 */
[----:B------:R-:W-:Y:S02]  /*c1f0*/  FSEL R186, R79, -INF , !P0 ;  /* 0xff8000004fba7808 */ /* 0x000fe40004000000 */
[----:B------:R-:W-:Y:S01]  /*c200*/  FSEL R194, R78, -INF , !P3 ;  /* 0xff8000004ec27808 */ /* 0x000fe20005800000 */
        /* <DEDUP_REMOVED lines=8> */
[----:B------:R-:W-:Y:S01]  /*c290*/  ISETP.NE.AND P0, PT, R28, RZ, PT ;  /* 0x000000ff1c00720c */ /* 0x000fe20003f05270 */
[----:B------:R-:W4:Y:S01]  /*c2a0*/  SHFL.BFLY PT, R7, R4, 0x2, 0x1f ;  /* 0x0c401f0004077f89 */ /* 0x000f2200000e0000 */
[----:B------:R-:W-:Y:S01]  /*c2b0*/  FMNMX.FTZ R5, R199, R5, !PT ;  /* 0x00000005c7057209 */ /* 0x000fe20007810000 */
[--C-:B------:R-:W-:Y:S01]  /*c2c0*/  FFMA.FTZ R28, R49, c[0x0][0x2d0], -R75.reuse ;  /* 0x0000b400311c7a23 */ /* 0x100fe2000001084b */
[C---:B------:R-:W-:Y:S02]  /*c2d0*/  ISETP.GT.AND P0, PT, R0.reuse, 0x51, !P0 ;  /* 0x000000510000780c */ /* 0x040fe40004704270 */
[----:B------:R-:W-:Y:S02]  /*c2e0*/  FMNMX.FTZ R5, R201, R5, !PT ;  /* 0x00000005c9057209 */ /* 0x000fe40007810000 */
[----:B------:R-:W-:Y:S02]  /*c2f0*/  ISETP.GT.AND P4, PT, R0, 0x59, !P4 ;  /* 0x000000590000780c */ /* 0x000fe40006784270 */
[----:B--2---:R-:W-:Y:S02]  /*c300*/  FMNMX.FTZ R3, R192, R5, !PT ;  /* 0x00000005c0037209 */ /* 0x004fe40007810000 */
[----:B------:R-:W-:Y:S02]  /*c310*/  ISETP.LT.OR P0, PT, R2, 0x52, P0 ;  /* 0x000000520200780c */ /* 0x000fe40000701670 */
[----:B------:R-:W-:Y:S01]  /*c320*/  FMNMX.FTZ R0, R186, R3, !PT ;  /* 0x00000003ba007209 */ /* 0x000fe20007810000 */
[--C-:B------:R-:W-:Y:S01]  /*c330*/  FFMA.FTZ R3, R34, c[0x0][0x2d0], -R75.reuse ;  /* 0x0000b40022037a23 */ /* 0x100fe2000001084b */
[----:B------:R-:W-:Y:S02]  /*c340*/  FSEL R196, R91, -INF , !P0 ;  /* 0xff8000005bc47808 */ /* 0x000fe40004000000 */
[----:B---3--:R-:W-:Y:S01]  /*c350*/  F2FP.PACK_AB R78, R86, R93 ;  /* 0x0000005d564e723e */ /* 0x008fe200000000ff */
[----:B------:R2:W3:Y:S01]  /*c360*/  MUFU.EX2 R60, R3 ;  /* 0x00000003003c7308 */ /* 0x0004e20000000800 */
[C---:B------:R-:W-:Y:S02]  /*c370*/  ISETP.LT.OR P0, PT, R2.reuse, 0x5a, P4 ;  /* 0x0000005a0200780c */ /* 0x040fe40002701670 */
[----:B------:R-:W-:Y:S01]  /*c380*/  ISETP.LT.OR P3, PT, R2, 0x59, P5 ;  /* 0x000000590200780c */ /* 0x000fe20002f61670 */
[--C-:B------:R-:W-:Y:S01]  /*c390*/  FFMA.FTZ R2, R37, c[0x0][0x2d0], -R75.reuse ;  /* 0x0000b40025027a23 */ /* 0x100fe2000001084b */
[----:B------:R-:W-:Y:S02]  /*c3a0*/  FSEL R73, R59, -INF , !P0 ;  /* 0xff8000003b497808 */ /* 0x000fe40004000000 */
[----:B----4-:R-:W-:Y:S02]  /*c3b0*/  FMNMX.FTZ R4, R4, R7, !PT ;  /* 0x0000000704047209 */ /* 0x010fe40007810000 */
[----:B------:R-:W-:Y:S01]  /*c3c0*/  FSEL R197, R63, -INF , !P3 ;  /* 0xff8000003fc57808 */ /* 0x000fe20005800000 */
[----:B------:R4:W-:Y:S01]  /*c3d0*/  MUFU.EX2 R92, R2 ;  /* 0x00000002005c7308 */ /* 0x0009e20000000800 */
[----:B------:R-:W-:Y:S01]  /*c3e0*/  FMNMX.FTZ R0, R194, R0, !PT ;  /* 0x00000000c2007209 */ /* 0x000fe20007810000 */
[----:B------:R-:W5:Y:S01]  /*c3f0*/  SHFL.BFLY PT, R70, R4, 0x1, 0x1f ;  /* 0x0c201f0004467f89 */ /* 0x000f6200000e0000 */
[----:B-1----:R-:W-:Y:S02]  /*c400*/  F2FP.PACK_AB R76, R61, R245 ;  /* 0x000000f53d4c723e */ /* 0x002fe400000000ff */
[----:B------:R-:W-:Y:S04]  /*c410*/  FMNMX.FTZ R0, R196, R0, !PT ;  /* 0x00000000c4007209 */ /* 0x000fe80007810000 */
[----:B------:R-:W-:Y:S01]  /*c420*/  FMNMX.FTZ R0, R197, R0, !PT ;  /* 0x00000000c5007209 */ /* 0x000fe20007810000 */
[----:B------:R-:W-:Y:S03]  /*c430*/  MUFU.EX2 R63, R28 ;  /* 0x0000001c003f7308 */ /* 0x000fe60000000800 */
[----:B------:R-:W-:Y:S01]  /*c440*/  FMNMX.FTZ R0, R73, R0, !PT ;  /* 0x0000000049007209 */ /* 0x000fe20007810000 */
[----:B--2---:R-:W-:Y:S01]  /*c450*/  FFMA.FTZ R3, R39, c[0x0][0x2d0], -R75 ;  /* 0x0000b40027037a23 */ /* 0x004fe2000001084b */
[----:B---3--:R-:W-:Y:S01]  /*c460*/  F2FP.PACK_AB R77, R60, R249 ;  /* 0x000000f93c4d723e */ /* 0x008fe200000000ff */
[----:B------:R-:W-:Y:S04]  /*c470*/  LDSM.16.MT88.4 R36, [R212+0x100] ;  /* 0x00010000d424783b */ /* 0x000fe80000004200 */
[----:B------:R-:W1:Y:S04]  /*c480*/  MUFU.EX2 R85, R3 ;  /* 0x0000000300557308 */ /* 0x000e680000000800 */
[----:B----4-:R-:W2:Y:S01]  /*c490*/  SHFL.BFLY PT, R2, R0, 0x2, 0x1f ;  /* 0x0c401f0000027f89 */ /* 0x010ea200000e0000 */
[----:B-----5:R-:W-:Y:S04]  /*c4a0*/  FMNMX.FTZ R70, R4, R70, !PT ;  /* 0x0000004604467209 */ /* 0x020fe80007810000 */
[C---:B------:R-:W-:Y:S01]  /*c4b0*/  FSETP.NEU.FTZ.AND P0, PT, R70.reuse, -INF , PT ;  /* 0xff8000004600780b */ /* 0x040fe20003f1d000 */
[----:B------:R-:W-:Y:S05]  /*c4c0*/  FMUL.FTZ R96, R70, c[0x0][0x2d0] ;  /* 0x0000b40046607a20 */ /* 0x000fea0000410000 */
[----:B------:R-:W-:Y:S05]  /*c4d0*/  FSEL R96, R96, RZ, P0 ;  /* 0x000000ff60607208 */ /* 0x000fea0000000000 */
[--C-:B------:R-:W-:Y:S02]  /*c4e0*/  FFMA.FTZ R4, R35, c[0x0][0x2d0], -R96.reuse ;  /* 0x0000b40023047a23 */ /* 0x100fe40000010860 */
[--C-:B------:R-:W-:Y:S01]  /*c4f0*/  FFMA.FTZ R32, R46, c[0x0][0x2d0], -R96.reuse ;  /* 0x0000b4002e207a23 */ /* 0x100fe20000010860 */
[----:B-1----:R-:W-:Y:S01]  /*c500*/  F2FP.PACK_AB R79, R85, R92 ;  /* 0x0000005c554f723e */ /* 0x002fe200000000ff */
[----:B------:R-:W-:Y:S01]  /*c510*/  MUFU.EX2 R52, R4 ;  /* 0x0000000400347308 */ /* 0x000fe20000000800 */
[--C-:B------:R-:W-:Y:S09]  /*c520*/  FFMA.FTZ R3, R27, c[0x0][0x2d0], -R96.reuse ;  /* 0x0000b4001b037a23 */ /* 0x100ff20000010860 */
[----:B------:R1:W-:Y:S02]  /*c530*/  MUFU.EX2 R251, R3 ;  /* 0x0000000300fb7308 */ /* 0x0003e40000000800 */
[--C-:B-1----:R-:W-:Y:S08]  /*c540*/  FFMA.FTZ R3, R29, c[0x0][0x2d0], -R96.reuse ;  /* 0x0000b4001d037a23 */ /* 0x102ff00000010860 */
[----:B------:R1:W3:Y:S02]  /*c550*/  MUFU.EX2 R246, R3 ;  /* 0x0000000300f67308 */ /* 0x0002e40000000800 */
[----:B-1----:R-:W-:Y:S01]  /*c560*/  FFMA.FTZ R3, R33, c[0x0][0x2d0], -R96 ;  /* 0x0000b40021037a23 */ /* 0x002fe20000010860 */
[----:B---3--:R-:W-:Y:S07]  /*c570*/  F2FP.PACK_AB R64, R246, R251 ;  /* 0x000000fbf640723e */ /* 0x008fee00000000ff */
[----:B------:R-:W-:Y:S10]  /*c580*/  MUFU.EX2 R33, R16 ;  /* 0x0000001000217308 */ /* 0x000ff40000000800 */
[----:B------:R2:W-:Y:S02]  /*c590*/  MUFU.EX2 R89, R3 ;  /* 0x0000000300597308 */ /* 0x0005e40000000800 */
[----:B--2---:R-:W-:Y:S01]  /*c5a0*/  FMNMX.FTZ R3, R0, R2, !PT ;  /* 0x0000000200037209 */ /* 0x004fe20007810000 */
[----:B------:R-:W-:Y:S01]  /*c5b0*/  FFMA.FTZ R2, R40, c[0x0][0x2d0], -R74 ;  /* 0x0000b40028027a23 */ /* 0x000fe2000001084a */
[----:B------:R-:W-:Y:S01]  /*c5c0*/  FSEL R0, R72, RZ, P2 ;  /* 0x000000ff48007208 */ /* 0x000fe20001000000 */
[----:B------:R-:W-:Y:S05]  /*c5d0*/  FFMA.FTZ R40, R50, c[0x0][0x2d0], -R96 ;  /* 0x0000b40032287a23 */ /* 0x000fea0000010860 */
[----:B------:R1:W-:Y:S01]  /*c5e0*/  MUFU.EX2 R80, R2 ;  /* 0x0000000200507308 */ /* 0x0003e20000000800 */
[----:B------:R-:W2:Y:S01]  /*c5f0*/  SHFL.BFLY PT, R4, R3, 0x1, 0x1f ;  /* 0x0c201f0003047f89 */ /* 0x000ea200000e0000 */
[----:B------:R-:W-:Y:S04]  /*c600*/  FADD.FTZ R0, -R0, R100 ;  /* 0x0000006400007221 */ /* 0x000fe80000010100 */
[----:B------:R-:W-:Y:S04]  /*c610*/  FMUL.FTZ R0, R0, c[0x0][0x2d0] ;  /* 0x0000b40000007a20 */ /* 0x000fe80000410000 */
[----:B------:R3:W4:Y:S01]  /*c620*/  MUFU.EX2 R69, R0 ;  /* 0x0000000000457308 */ /* 0x0007220000000800 */
[----:B-1----:R-:W-:Y:S02]  /*c630*/  FSEL R2, R71, RZ, P1 ;  /* 0x000000ff47027208 */ /* 0x002fe40000800000 */
[----:B--2---:R-:W-:Y:S03]  /*c640*/  FMNMX.FTZ R3, R3, R4, !PT ;  /* 0x0000000403037209 */ /* 0x004fe60007810000 */
[----:B------:R-:W-:Y:S02]  /*c650*/  FADD.FTZ R2, -R2, R101 ;  /* 0x0000006502027221 */ /* 0x000fe40000010100 */
[----:B------:R-:W-:Y:S02]  /*c660*/  FMUL.FTZ R97, R3, c[0x0][0x2d0] ;  /* 0x0000b40003617a20 */ /* 0x000fe40000410000 */
[----:B------:R-:W-:Y:S01]  /*c670*/  FMUL.FTZ R2, R2, c[0x0][0x2d0] ;  /* 0x0000b40002027a20 */ /* 0x000fe20000410000 */
[----:B---3--:R-:W-:Y:S01]  /*c680*/  FSEL R0, R70, RZ, P0 ;  /* 0x000000ff46007208 */ /* 0x008fe20000000000 */
[----:B----4-:R-:W-:Y:S01]  /*c690*/  FMUL.FTZ R16, R69, R116 ;  /* 0x0000007445107220 */ /* 0x010fe20000410000 */
[----:B------:R-:W-:Y:S01]  /*c6a0*/  FSETP.NEU.FTZ.AND P0, PT, R3, -INF , PT ;  /* 0xff8000000300780b */ /* 0x000fe20003f1d000 */
[----:B------:R-:W1:Y:S01]  /*c6b0*/  MUFU.EX2 R68, R2 ;  /* 0x0000000200447308 */ /* 0x000e620000000800 */
[----:B------:R-:W-:Y:S02]  /*c6c0*/  FMUL.FTZ R5, R69, R105 ;  /* 0x0000006945057220 */ /* 0x000fe40000410000 */
[----:B------:R-:W-:Y:S01]  /*c6d0*/  FADD.FTZ R0, -R0, R102 ;  /* 0x0000006600007221 */ /* 0x000fe20000010100 */
[----:B------:R-:W-:Y:S01]  /*c6e0*/  FSEL R97, R97, RZ, P0 ;  /* 0x000000ff61617208 */ /* 0x000fe20000000000 */
[----:B------:R-:W-:Y:S01]  /*c6f0*/  FMUL.FTZ R17, R69, R117 ;  /* 0x0000007545117220 */ /* 0x000fe20000410000 */
[----:B------:R-:W-:Y:S01]  /*c700*/  MOV R117, R249 ;  /* 0x000000f900757202 */ /* 0x000fe20000000f00 */
[----:B------:R-:W-:Y:S02]  /*c710*/  FMUL.FTZ R0, R0, c[0x0][0x2d0] ;  /* 0x0000b40000007a20 */ /* 0x000fe40000410000 */
[----:B------:R-:W-:Y:S02]  /*c720*/  IMAD.MOV.U32 R116, RZ, RZ, R245 ;  /* 0x000000ffff747224 */ /* 0x000fe400078e00f5 */
[----:B------:R2:W3:Y:S01]  /*c730*/  MUFU.EX2 R2, R0 ;  /* 0x0000000000027308 */ /* 0x0004e20000000800 */
[--C-:B------:R-:W-:Y:S02]  /*c740*/  FFMA.FTZ R4, R25, c[0x0][0x2d0], -R97.reuse ;  /* 0x0000b40019047a23 */ /* 0x100fe40000010861 */
[--C-:B------:R-:W-:Y:S02]  /*c750*/  FFMA.FTZ R58, R58, c[0x0][0x2d0], -R97.reuse ;  /* 0x0000b4003a3a7a23 */ /* 0x100fe40000010861 */
[--C-:B------:R-:W-:Y:S05]  /*c760*/  FFMA.FTZ R62, R62, c[0x0][0x2d0], -R97.reuse ;  /* 0x0000b4003e3e7a23 */ /* 0x100fea0000010861 */
[----:B------:R4:W-:Y:S01]  /*c770*/  MUFU.EX2 R54, R4 ;  /* 0x0000000400367308 */ /* 0x0009e20000000800 */
[C---:B-1----:R-:W-:Y:S02]  /*c780*/  FMUL.FTZ R6, R68.reuse, R106 ;  /* 0x0000006a44067220 */ /* 0x042fe40000410000 */
[C---:B------:R-:W-:Y:S01]  /*c790*/  FMUL.FTZ R7, R68.reuse, R107 ;  /* 0x0000006b44077220 */ /* 0x040fe20000410000 */
[----:B------:R-:W-:Y:S01]  /*c7a0*/  MOV R107, R52 ;  /* 0x00000034006b7202 */ /* 0x000fe20000000f00 */
[C---:B------:R-:W-:Y:S02]  /*c7b0*/  FMUL.FTZ R18, R68.reuse, R118 ;  /* 0x0000007644127220 */ /* 0x040fe40000410000 */
[C---:B------:R-:W-:Y:S01]  /*c7c0*/  FMUL.FTZ R19, R68.reuse, R119 ;  /* 0x0000007744137220 */ /* 0x040fe20000410000 */
[----:B------:R-:W-:Y:S01]  /*c7d0*/  F2FP.PACK_AB R66, R107, R89 ;  /* 0x000000596b42723e */ /* 0x000fe200000000ff */
[C---:B------:R-:W-:Y:S01]  /*c7e0*/  FMUL.FTZ R34, R68.reuse, R134 ;  /* 0x0000008644227220 */ /* 0x040fe20000410000 */
[----:B------:R-:W-:Y:S01]  /*c7f0*/  MOV R119, R246 ;  /* 0x000000f600777202 */ /* 0x000fe20000000f00 */
[----:B------:R-:W-:Y:S02]  /*c800*/  FMUL.FTZ R35, R68, R135 ;  /* 0x0000008744237220 */ /* 0x000fe40000410000 */
[----:B--2---:R-:W-:Y:S02]  /*c810*/  FFMA.FTZ R0, R8, c[0x0][0x2d0], -R97 ;  /* 0x0000b40008007a23 */ /* 0x004fe40000010861 */
[----:B------:R-:W-:Y:S02]  /*c820*/  IMAD.MOV.U32 R118, RZ, RZ, R251 ;  /* 0x000000ffff767224 */ /* 0x000fe400078e00fb */
[----:B------:R1:W-:Y:S01]  /*c830*/  MUFU.EX2 R200, R0 ;  /* 0x0000000000c87308 */ /* 0x0003e20000000800 */
[----:B------:R-:W-:Y:S02]  /*c840*/  FFMA.FTZ R8, R41, c[0x0][0x2d0], -R75 ;  /* 0x0000b40029087a23 */ /* 0x000fe4000001084b */
[----:B---3--:R-:W-:Y:S02]  /*c850*/  FMUL.FTZ R13, R2, R113 ;  /* 0x00000071020d7220 */ /* 0x008fe40000410000 */
[----:B----4-:R-:W-:Y:S02]  /*c860*/  FFMA.FTZ R4, R24, c[0x0][0x2d0], -R97 ;  /* 0x0000b40018047a23 */ /* 0x010fe40000010861 */
[----:B------:R-:W-:Y:S02]  /*c870*/  IMAD.MOV.U32 R113, RZ, RZ, R89 ;  /* 0x000000ffff717224 */ /* 0x000fe400078e0059 */
[----:B------:R-:W-:Y:S01]  /*c880*/  FMUL.FTZ R45, R2, R145 ;  /* 0x00000091022d7220 */ /* 0x000fe20000410000 */
[----:B------:R2:W-:Y:S01]  /*c890*/  MUFU.EX2 R87, R4 ;  /* 0x0000000400577308 */ /* 0x0005e20000000800 */
[----:B------:R-:W-:Y:S02]  /*c8a0*/  FMUL.FTZ R50, R68, R150 ;  /* 0x0000009644327220 */ /* 0x000fe40000410000 */
[C---:B------:R-:W-:Y:S02]  /*c8b0*/  FMUL.FTZ R25, R2.reuse, R125 ;  /* 0x0000007d02197220 */ /* 0x040fe40000410000 */
[C---:B------:R-:W-:Y:S02]  /*c8c0*/  FMUL.FTZ R28, R2.reuse, R128 ;  /* 0x00000080021c7220 */ /* 0x040fe40000410000 */
[C---:B------:R-:W-:Y:S02]  /*c8d0*/  FMUL.FTZ R29, R2.reuse, R129 ;  /* 0x00000081021d7220 */ /* 0x040fe40000410000 */
[----:B------:R-:W-:Y:S01]  /*c8e0*/  FMUL.FTZ R41, R2, R141 ;  /* 0x0000008d02297220 */ /* 0x000fe20000410000 */
[----:B------:R3:W4:Y:S01]  /*c8f0*/  MUFU.EX2 R31, R8 ;  /* 0x00000008001f7308 */ /* 0x0007220000000800 */
[----:B------:R-:W-:Y:S02]  /*c900*/  FFMA.FTZ R24, R44, c[0x0][0x2d0], -R75 ;  /* 0x0000b4002c187a23 */ /* 0x000fe4000001084b */
[----:B------:R-:W-:Y:S02]  /*c910*/  FFMA.FTZ R44, R51, c[0x0][0x2d0], -R96 ;  /* 0x0000b400332c7a23 */ /* 0x000fe40000010860 */
[----:B-1----:R-:W-:Y:S02]  /*c920*/  FFMA.FTZ R0, R9, c[0x0][0x2d0], -R97 ;  /* 0x0000b40009007a23 */ /* 0x002fe40000010861 */
[----:B------:R-:W-:Y:S02]  /*c930*/  FMUL.FTZ R51, R68, R151 ;  /* 0x0000009744337220 */ /* 0x000fe40000410000 */
[----:B------:R-:W-:Y:S01]  /*c940*/  FMUL.FTZ R9, R2, R109 ;  /* 0x0000006d02097220 */ /* 0x000fe20000410000 */
[----:B------:R1:W5:Y:S01]  /*c950*/  MUFU.EX2 R53, R0 ;  /* 0x0000000000357308 */ /* 0x0003620000000800 */
[----:B--2---:R-:W-:Y:S09]  /*c960*/  FFMA.FTZ R4, R42, c[0x0][0x2d0], -R74 ;  /* 0x0000b4002a047a23 */ /* 0x004ff2000001084a */
[----:B------:R-:W2:Y:S01]  /*c970*/  MUFU.EX2 R244, R4 ;  /* 0x0000000400f47308 */ /* 0x000ea20000000800 */
[----:B---3--:R-:W-:Y:S01]  /*c980*/  FMUL.FTZ R8, R2, R108 ;  /* 0x0000006c02087220 */ /* 0x008fe20000410000 */
[----:B------:R-:W-:Y:S01]  /*c990*/  MOV R108, R85 ;  /* 0x00000055006c7202 */ /* 0x000fe20000000f00 */
[----:B----4-:R-:W-:Y:S07]  /*c9a0*/  IMAD.MOV.U32 R125, RZ, RZ, R31 ;  /* 0x000000ffff7d7224 */ /* 0x010fee00078e001f */
[----:B------:R3:W4:Y:S01]  /*c9b0*/  MUFU.EX2 R30, R24 ;  /* 0x00000018001e7308 */ /* 0x0007220000000800 */
[----:B-1----:R-:W-:Y:S01]  /*c9c0*/  FSEL R0, R3, RZ, P0 ;  /* 0x000000ff03007208 */ /* 0x002fe20000000000 */
[----:B-----5:R-:W-:Y:S01]  /*c9d0*/  IMAD.MOV.U32 R106, RZ, RZ, R53 ;  /* 0x000000ffff6a7224 */ /* 0x020fe200078e0035 */
[C---:B------:R-:W-:Y:S02]  /*c9e0*/  ISETP.GT.AND P0, PT, R225.reuse, UR4, PT ;  /* 0x00000004e1007c0c */ /* 0x040fe4000bf04270 */
[----:B------:R-:W-:Y:S01]  /*c9f0*/  IADD3 R225, R225, -0x1, RZ ;  /* 0xffffffffe1e17810 */ /* 0x000fe20007ffe0ff */
[----:B------:R-:W-:Y:S01]  /*ca00*/  FADD.FTZ R0, -R0, R103 ;  /* 0x0000006700007221 */ /* 0x000fe20000010100 */
[----:B------:R-:W-:Y:S03]  /*ca10*/  F2FP.PACK_AB R65, R106, R200 ;  /* 0x000000c86a41723e */ /* 0x000fe600000000ff */
[----:B------:R1:W-:Y:S01]  /*ca20*/  MUFU.EX2 R49, R44 ;  /* 0x0000002c00317308 */ /* 0x0003e20000000800 */
[----:B------:R-:W-:Y:S01]  /*ca30*/  FMUL.FTZ R0, R0, c[0x0][0x2d0] ;  /* 0x0000b40000007a20 */ /* 0x000fe20000410000 */
[----:B--2---:R-:W-:Y:S01]  /*ca40*/  MOV R105, R244 ;  /* 0x000000f400697202 */ /* 0x004fe20000000f00 */
[----:B------:R-:W-:Y:S01]  /*ca50*/  FMUL.FTZ R4, R69, R104 ;  /* 0x0000006845047220 */ /* 0x000fe20000410000 */
[----:B------:R-:W-:Y:S02]  /*ca60*/  MOV R104, R54 ;  /* 0x0000003600687202 */ /* 0x000fe40000000f00 */
[----:B------:R-:W2:Y:S02]  /*ca70*/  LDSM.16.MT88.4 R52, [R210+0x100] ;  /* 0x00010000d234783b */ /* 0x000ea40000004200 */
[----:B------:R-:W-:Y:S02]  /*ca80*/  F2FP.PACK_AB R67, R87, R104 ;  /* 0x000000685743723e */ /* 0x000fe400000000ff */
[----:B------:R-:W5:Y:S01]  /*ca90*/  MUFU.EX2 R0, R0 ;  /* 0x0000000000007308 */ /* 0x000f620000000800 */
[-C--:B------:R-:W-:Y:S05]  /*caa0*/  HMMA.16816.F32 R4, R76, R20.reuse, R4 ;  /* 0x000000144c04723c */ /* 0x080fea0000001804 */
[C---:B---3--:R-:W-:Y:S02]  /*cab0*/  FMUL.FTZ R24, R2.reuse, R124 ;  /* 0x0000007c02187220 */ /* 0x048fe40000410000 */
[----:B----4-:R-:W-:Y:S02]  /*cac0*/  IMAD.MOV.U32 R129, RZ, RZ, R30 ;  /* 0x000000ffff817224 */ /* 0x010fe400078e001e */
[----:B------:R-:W-:Y:S03]  /*cad0*/  MUFU.EX2 R124, R32 ;  /* 0x00000020007c7308 */ /* 0x000fe60000000800 */
[----:B-1----:R-:W-:Y:S07]  /*cae0*/  FMUL.FTZ R44, R2, R144 ;  /* 0x00000090022c7220 */ /* 0x002fee0000410000 */
[----:B------:R-:W-:Y:S01]  /*caf0*/  MUFU.EX2 R151, R58 ;  /* 0x0000003a00977308 */ /* 0x000fe20000000800 */
[C---:B-----5:R-:W-:Y:S02]  /*cb00*/  FMUL.FTZ R11, R0.reuse, R111 ;  /* 0x0000006f000b7220 */ /* 0x060fe40000410000 */
[C---:B------:R-:W-:Y:S02]  /*cb10*/  FMUL.FTZ R10, R0.reuse, R110 ;  /* 0x0000006e000a7220 */ /* 0x040fe40000410000 */
[----:B------:R-:W-:Y:S05]  /*cb20*/  IMAD.MOV.U32 R110, RZ, RZ, R86 ;  /* 0x000000ffff6e7224 */ /* 0x000fea00078e0056 */
[----:B------:R1:W-:Y:S01]  /*cb30*/  MUFU.EX2 R111, R12 ;  /* 0x0000000c006f7308 */ /* 0x0003e20000000800 */
[C---:B------:R-:W-:Y:S01]  /*cb40*/  FMUL.FTZ R15, R0.reuse, R115 ;  /* 0x00000073000f7220 */ /* 0x040fe20000410000 */
[C---:B------:R-:W-:Y:S04]  /*cb50*/  HMMA.16816.F32 R8, R64.reuse, R20, R8 ;  /* 0x000000144008723c */ /* 0x040fe80000001808 */
[C---:B------:R-:W-:Y:S01]  /*cb60*/  FMUL.FTZ R14, R0.reuse, R114 ;  /* 0x00000072000e7220 */ /* 0x040fe20000410000 */
[----:B------:R-:W-:Y:S01]  /*cb70*/  MOV R114, R92 ;  /* 0x0000005c00727202 */ /* 0x000fe20000000f00 */
[C---:B------:R-:W-:Y:S01]  /*cb80*/  FMUL.FTZ R26, R0.reuse, R126 ;  /* 0x0000007e001a7220 */ /* 0x040fe20000410000 */
[----:B------:R-:W-:Y:S01]  /*cb90*/  MOV R126, R80 ;  /* 0x00000050007e7202 */ /* 0x000fe20000000f00 */
[----:B------:R-:W-:Y:S01]  /*cba0*/  FFMA.FTZ R20, R47, c[0x0][0x2d0], -R74 ;  /* 0x0000b4002f147a23 */ /* 0x000fe2000001084a */
[----:B------:R-:W3:Y:S03]  /*cbb0*/  LDSM.16.MT88.4 R80, [R211+0x100] ;  /* 0x00010000d350783b */ /* 0x000ee60000004200 */
[----:B------:R4:W5:Y:S01]  /*cbc0*/  MUFU.EX2 R59, R20 ;  /* 0x00000014003b7308 */ /* 0x0009620000000800 */
[C---:B------:R-:W-:Y:S02]  /*cbd0*/  FMUL.FTZ R21, R69.reuse, R121 ;  /* 0x0000007945157220 */ /* 0x040fe40000410000 */
[C---:B------:R-:W-:Y:S02]  /*cbe0*/  FMUL.FTZ R27, R0.reuse, R127 ;  /* 0x0000007f001b7220 */ /* 0x040fe40000410000 */
[C---:B------:R-:W-:Y:S02]  /*cbf0*/  FMUL.FTZ R31, R0.reuse, R131 ;  /* 0x00000083001f7220 */ /* 0x040fe40000410000 */
[----:B------:R-:W-:Y:S01]  /*cc00*/  FMUL.FTZ R30, R0, R130 ;  /* 0x00000082001e7220 */ /* 0x000fe20000410000 */
[----:B------:R-:W-:Y:S01]  /*cc10*/  MOV R130, R33 ;  /* 0x0000002100827202 */ /* 0x000fe20000000f00 */
[----:B-1----:R-:W-:Y:S01]  /*cc20*/  FMUL.FTZ R12, R2, R112 ;  /* 0x00000070020c7220 */ /* 0x002fe20000410000 */
[----:B------:R1:W-:Y:S01]  /*cc30*/  MUFU.EX2 R127, R40 ;  /* 0x00000028007f7308 */ /* 0x0003e20000000800 */
[C---:B------:R-:W-:Y:S01]  /*cc40*/  FMUL.FTZ R32, R69.reuse, R132 ;  /* 0x0000008445207220 */ /* 0x040fe20000410000 */
[----:B------:R-:W-:Y:S01]  /*cc50*/  MOV R112, R87 ;  /* 0x0000005700707202 */ /* 0x000fe20000000f00 */
[----:B------:R-:W-:Y:S02]  /*cc60*/  FMUL.FTZ R33, R69, R133 ;  /* 0x0000008545217220 */ /* 0x000fe40000410000 */
[----:B------:R-:W-:Y:S01]  /*cc70*/  LDSM.16.MT88.4 R132, [R212+0x2900] ;  /* 0x00290000d484783b */ /* 0x000fe20000004200 */
[-C--:B------:R-:W-:Y:S03]  /*cc80*/  HMMA.16816.F32 R12, R64, R22.reuse, R12 ;  /* 0x00000016400c723c */ /* 0x080fe6000000180c */
[----:B------:R-:W-:Y:S02]  /*cc90*/  IMAD.MOV.U32 R131, RZ, RZ, R84 ;  /* 0x000000ffff837224 */ /* 0x000fe400078e0054 */
[----:B------:R-:W-:Y:S02]  /*cca0*/  FFMA.FTZ R92, R95, c[0x0][0x2d0], -R75 ;  /* 0x0000b4005f5c7a23 */ /* 0x000fe4000001084b */
[----:B------:R-:W2:Y:S01]  /*ccb0*/  LDSM.16.MT88.4 R84, [R209+0x900] ;  /* 0x00090000d154783b */ /* 0x000ea20000004200 */
[C---:B------:R-:W-:Y:S04]  /*ccc0*/  HMMA.16816.F32 R16, R76.reuse, R22, R16 ;  /* 0x000000164c10723c */ /* 0x040fe80000001810 */
[C---:B----4-:R-:W-:Y:S02]  /*ccd0*/  FMUL.FTZ R20, R69.reuse, R120 ;  /* 0x0000007845147220 */ /* 0x050fe40000410000 */
[----:B------:R-:W-:Y:S01]  /*cce0*/  FMUL.FTZ R42, R0, R142 ;  /* 0x0000008e002a7220 */ /* 0x000fe20000410000 */
[----:B------:R4:W-:Y:S01]  /*ccf0*/  MUFU.EX2 R120, R62 ;  /* 0x0000003e00787308 */ /* 0x0009e20000000800 */
[C---:B------:R-:W-:Y:S01]  /*cd00*/  FMUL.FTZ R22, R68.reuse, R122 ;  /* 0x0000007a44167220 */ /* 0x040fe20000410000 */
[----:B------:R-:W-:Y:S03]  /*cd10*/  MOV R122, R60 ;  /* 0x0000003c007a7202 */ /* 0x000fe60000000f00 */
[----:B------:R-:W-:Y:S02]  /*cd20*/  FMUL.FTZ R23, R68, R123 ;  /* 0x0000007b44177220 */ /* 0x000fe40000410000 */
[----:B-----5:R-:W-:Y:S02]  /*cd30*/  IMAD.MOV.U32 R150, RZ, RZ, R59 ;  /* 0x000000ffff967224 */ /* 0x020fe400078e003b */
[C---:B------:R-:W-:Y:S02]  /*cd40*/  FMUL.FTZ R60, R2.reuse, R160 ;  /* 0x000000a0023c7220 */ /* 0x040fe40000410000 */
[----:B------:R-:W5:Y:S01]  /*cd50*/  LDL.LU R160, [R1+0x8] ;  /* 0x0000080001a07983 */ /* 0x000f620000300800 */
[-C--:B------:R-:W-:Y:S03]  /*cd60*/  HMMA.16816.F32 R20, R76, R36.reuse, R20 ;  /* 0x000000244c14723c */ /* 0x080fe60000001814 */
[----:B------:R-:W-:Y:S02]  /*cd70*/  IMAD.MOV.U32 R115, RZ, RZ, R93 ;  /* 0x000000ffff737224 */ /* 0x000fe400078e005d */
[----:B-1----:R-:W-:Y:S02]  /*cd80*/  FMUL.FTZ R40, R2, R140 ;  /* 0x0000008c02287220 */ /* 0x002fe40000410000 */
[----:B------:R-:W-:Y:S01]  /*cd90*/  FMUL.FTZ R59, R0, R159 ;  /* 0x0000009f003b7220 */ /* 0x000fe20000410000 */
[C---:B------:R-:W-:Y:S04]  /*cda0*/  HMMA.16816.F32 R24, R64.reuse, R36, R24 ;  /* 0x000000244018723c */ /* 0x040fe80000001818 */
[----:B------:R-:W-:Y:S02]  /*cdb0*/  IMAD.MOV.U32 R121, RZ, RZ, R61 ;  /* 0x000000ffff797224 */ /* 0x000fe400078e003d */
[----:B------:R-:W-:Y:S02]  /*cdc0*/  FMUL.FTZ R61, R2, R161 ;  /* 0x000000a1023d7220 */ /* 0x000fe40000410000 */
[-C--:B------:R-:W-:Y:S04]  /*cdd0*/  HMMA.16816.F32 R28, R64, R38.reuse, R28 ;  /* 0x00000026401c723c */ /* 0x080fe8000000181c */
[----:B------:R-:W-:Y:S02]  /*cde0*/  FFMA.FTZ R36, R48, c[0x0][0x2d0], -R96 ;  /* 0x0000b40030247a23 */ /* 0x000fe40000010860 */
[----:B------:R-:W-:Y:S02]  /*cdf0*/  IMAD.MOV.U32 R161, RZ, RZ, R116 ;  /* 0x000000ffffa17224 */ /* 0x000fe400078e0074 */
[C---:B------:R-:W-:Y:S01]  /*ce00*/  HMMA.16816.F32 R32, R76.reuse, R38, R32 ;  /* 0x000000264c20723c */ /* 0x040fe20000001820 */
[----:B------:R1:W-:Y:S03]  /*ce10*/  MUFU.EX2 R128, R36 ;  /* 0x0000002400807308 */ /* 0x0003e60000000800 */
[----:B------:R-:W-:Y:S02]  /*ce20*/  FMUL.FTZ R37, R69, R137 ;  /* 0x0000008945257220 */ /* 0x000fe40000410000 */
[----:B------:R-:W-:Y:S02]  /*ce30*/  FMUL.FTZ R43, R0, R143 ;  /* 0x0000008f002b7220 */ /* 0x000fe40000410000 */
[C---:B------:R-:W-:Y:S03]  /*ce40*/  FMUL.FTZ R38, R68.reuse, R138 ;  /* 0x0000008a44267220 */ /* 0x040fe60000410000 */
[----:B------:R-:W-:Y:S01]  /*ce50*/  MUFU.EX2 R138, R92 ;  /* 0x0000005c008a7308 */ /* 0x000fe20000000800 */
[----:B------:R-:W-:Y:S02]  /*ce60*/  FMUL.FTZ R39, R68, R139 ;  /* 0x0000008b44277220 */ /* 0x000fe40000410000 */
[--C-:B------:R-:W-:Y:S02]  /*ce70*/  FFMA.FTZ R48, R57, c[0x0][0x2d0], -R74.reuse ;  /* 0x0000b40039307a23 */ /* 0x100fe4000001084a */
[C---:B------:R-:W-:Y:S02]  /*ce80*/  FMUL.FTZ R46, R0.reuse, R146 ;  /* 0x00000092002e7220 */ /* 0x040fe40000410000 */
[----:B------:R-:W-:Y:S02]  /*ce90*/  FMUL.FTZ R47, R0, R147 ;  /* 0x00000093002f7220 */ /* 0x000fe40000410000 */
[----:B------:R-:W-:Y:S01]  /*cea0*/  FMUL.FTZ R57, R2, R157 ;  /* 0x0000009d02397220 */ /* 0x000fe20000410000 */
[----:B------:R3:W-:Y:S01]  /*ceb0*/  MUFU.EX2 R123, R48 ;  /* 0x00000030007b7308 */ /* 0x0007e20000000800 */
[C---:B------:R-:W-:Y:S02]  /*cec0*/  FMUL.FTZ R58, R0.reuse, R158 ;  /* 0x0000009e003a7220 */ /* 0x040fe40000410000 */
[----:B----4-:R-:W-:Y:S02]  /*ced0*/  FMUL.FTZ R62, R0, R162 ;  /* 0x000000a2003e7220 */ /* 0x010fe40000410000 */
[C---:B-1----:R-:W-:Y:S07]  /*cee0*/  FMUL.FTZ R36, R69.reuse, R136 ;  /* 0x0000008845247220 */ /* 0x042fee0000410000 */
[-C--:B--2---:R-:W-:Y:S08]  /*cef0*/  HMMA.16816.F32 R36, R76, R52.reuse, R36 ;  /* 0x000000344c24723c */ /* 0x084ff00000001824 */
[C---:B------:R-:W-:Y:S04]  /*cf00*/  HMMA.16816.F32 R40, R64.reuse, R52, R40 ;  /* 0x000000344028723c */ /* 0x040fe80000001828 */
[C---:B---3--:R-:W-:Y:S02]  /*cf10*/  FMUL.FTZ R48, R69.reuse, R148 ;  /* 0x0000009445307220 */ /* 0x048fe40000410000 */
[----:B------:R-:W-:Y:S02]  /*cf20*/  IMAD.MOV.U32 R148, RZ, RZ, R49 ;  /* 0x000000ffff947224 */ /* 0x000fe400078e0031 */
[-C--:B------:R-:W-:Y:S04]  /*cf30*/  HMMA.16816.F32 R44, R64, R54.reuse, R44 ;  /* 0x00000036402c723c */ /* 0x080fe8000000182c */
[--C-:B------:R-:W-:Y:S02]  /*cf40*/  FFMA.FTZ R52, R56, c[0x0][0x2d0], -R97.reuse ;  /* 0x0000b40038347a23 */ /* 0x100fe40000010861 */
[C---:B------:R-:W-:Y:S01]  /*cf50*/  FMUL.FTZ R49, R69.reuse, R149 ;  /* 0x0000009545317220 */ /* 0x040fe20000410000 */
[----:B------:R-:W-:Y:S01]  /*cf60*/  MOV R149, R63 ;  /* 0x0000003f00957202 */ /* 0x000fe20000000f00 */
[----:B------:R1:W2:Y:S01]  /*cf70*/  MUFU.EX2 R103, R52 ;  /* 0x0000003400677308 */ /* 0x0002a20000000800 */
[C---:B------:R-:W-:Y:S03]  /*cf80*/  FMUL.FTZ R53, R69.reuse, R153 ;  /* 0x0000009945357220 */ /* 0x040fe60000410000 */
[----:B------:R-:W-:Y:S01]  /*cf90*/  FMUL.FTZ R56, R2, R156 ;  /* 0x0000009c02387220 */ /* 0x000fe20000410000 */
[C---:B------:R-:W-:Y:S04]  /*cfa0*/  HMMA.16816.F32 R48, R76.reuse, R54, R48 ;  /* 0x000000364c30723c */ /* 0x040fe80000001830 */
[----:B------:R-:W-:Y:S03]  /*cfb0*/  FMUL.FTZ R63, R0, R163 ;  /* 0x000000a3003f7220 */ /* 0x000fe60000410000 */
[C---:B------:R-:W-:Y:S02]  /*cfc0*/  FMUL.FTZ R54, R68.reuse, R154 ;  /* 0x0000009a44367220 */ /* 0x040fe40000410000 */
[----:B------:R-:W-:Y:S03]  /*cfd0*/  FMUL.FTZ R55, R68, R155 ;  /* 0x0000009b44377220 */ /* 0x000fe60000410000 */
[----:B-1----:R-:W-:Y:S07]  /*cfe0*/  FMUL.FTZ R52, R69, R152 ;  /* 0x0000009845347220 */ /* 0x002fee0000410000 */
[-C--:B------:R-:W-:Y:S08]  /*cff0*/  HMMA.16816.F32 R52, R76, R80.reuse, R52 ;  /* 0x000000504c34723c */ /* 0x080ff00000001834 */
[C---:B------:R-:W-:Y:S07]  /*d000*/  HMMA.16816.F32 R56, R64.reuse, R80, R56 ;  /* 0x000000504038723c */ /* 0x040fee0000001838 */
[----:B------:R-:W-:Y:S01]  /*d010*/  FFMA.FTZ R80, R88, c[0x0][0x2d0], -R97 ;  /* 0x0000b40058507a23 */ /* 0x000fe20000010861 */
[-C--:B------:R-:W-:Y:S03]  /*d020*/  HMMA.16816.F32 R60, R64, R82.reuse, R60 ;  /* 0x00000052403c723c */ /* 0x080fe6000000183c */
[----:B------:R1:W3:Y:S01]  /*d030*/  MUFU.EX2 R109, R80 ;  /* 0x00000050006d7308 */ /* 0x0002e20000000800 */
[----:B--2---:R-:W-:Y:S03]  /*d040*/  F2FP.PACK_AB R81, R151, R103 ;  /* 0x000000679751723e */ /* 0x004fe600000000ff */
[C---:B------:R-:W-:Y:S02]  /*d050*/  FMUL.FTZ R64, R69.reuse, R164 ;  /* 0x000000a445407220 */ /* 0x040fe40000410000 */
[----:B------:R-:W-:Y:S03]  /*d060*/  FMUL.FTZ R65, R69, R165 ;  /* 0x000000a545417220 */ /* 0x000fe60000410000 */
[C---:B------:R-:W-:Y:S02]  /*d070*/  FMUL.FTZ R66, R68.reuse, R166 ;  /* 0x000000a644427220 */ /* 0x040fe40000410000 */
[----:B------:R-:W-:Y:S07]  /*d080*/  FMUL.FTZ R67, R68, R167 ;  /* 0x000000a744437220 */ /* 0x000fee0000410000 */
[----:B------:R-:W-:Y:S04]  /*d090*/  HMMA.16816.F32 R64, R76, R82, R64 ;  /* 0x000000524c40723c */ /* 0x000fe80000001840 */
[--C-:B-1----:R-:W-:Y:S03]  /*d0a0*/  FFMA.FTZ R80, R90, c[0x0][0x2d0], -R74.reuse ;  /* 0x0000b4005a507a23 */ /* 0x102fe6000001084a */
[----:B------:R-:W-:Y:S01]  /*d0b0*/  F2FP.PACK_AB R78, R150, R130 ;  /* 0x00000082964e723e */ /* 0x000fe200000000ff */
[----:B------:R-:W1:Y:S01]  /*d0c0*/  LDSM.16.MT88.4 R88, [R212+0x900] ;  /* 0x00090000d458783b */ /* 0x000e620000004200 */
[----:B------:R-:W-:Y:S01]  /*d0d0*/  F2FP.PACK_AB R79, R149, R129 ;  /* 0x00000081954f723e */ /* 0x000fe200000000ff */
[----:B------:R2:W-:Y:S02]  /*d0e0*/  MUFU.EX2 R251, R80 ;  /* 0x0000005000fb7308 */ /* 0x0005e40000000800 */
[----:B------:R-:W-:Y:S02]  /*d0f0*/  F2FP.PACK_AB R76, R105, R126 ;  /* 0x0000007e694c723e */ /* 0x000fe400000000ff */
[----:B------:R-:W-:Y:S02]  /*d100*/  F2FP.PACK_AB R77, R111, R125 ;  /* 0x0000007d6f4d723e */ /* 0x000fe400000000ff */
[----:B------:R-:W-:Y:S02]  /*d110*/  F2FP.PACK_AB R82, R148, R127 ;  /* 0x0000007f9452723e */ /* 0x000fe400000000ff */
[----:B---3--:R-:W-:Y:S03]  /*d120*/  F2FP.PACK_AB R83, R109, R120 ;  /* 0x000000786d53723e */ /* 0x008fe600000000ff */
[-C--:B------:R-:W-:Y:S03]  /*d130*/  HMMA.16816.F32 R4, R76, R84.reuse, R4 ;  /* 0x000000544c04723c */ /* 0x080fe60000001804 */
[--C-:B--2---:R-:W-:Y:S02]  /*d140*/  FFMA.FTZ R80, R94, c[0x0][0x2d0], -R75.reuse ;  /* 0x0000b4005e507a23 */ /* 0x104fe4000001084b */
[----:B------:R-:W2:Y:S02]  /*d150*/  LDSM.16.MT88.4 R92, [R210+0x900] ;  /* 0x00090000d25c783b */ /* 0x000ea40000004200 */
[----:B------:R3:W-:Y:S02]  /*d160*/  MUFU.EX2 R139, R80 ;  /* 0x00000050008b7308 */ /* 0x0007e40000000800 */
[----:B---3--:R-:W-:Y:S07]  /*d170*/  F2FP.PACK_AB R80, R128, R124 ;  /* 0x0000007c8050723e */ /* 0x008fee00000000ff */
[C---:B------:R-:W-:Y:S07]  /*d180*/  HMMA.16816.F32 R8, R80.reuse, R84, R8 ;  /* 0x000000545008723c */ /* 0x040fee0000001808 */
[--C-:B------:R-:W-:Y:S01]  /*d190*/  FFMA.FTZ R84, R176, c[0x0][0x2d0], -R74.reuse ;  /* 0x0000b400b0547a23 */ /* 0x100fe2000001084a */
[-C--:B------:R-:W-:Y:S03]  /*d1a0*/  HMMA.16816.F32 R12, R80, R86.reuse, R12 ;  /* 0x00000056500c723c */ /* 0x080fe6000000180c */
[----:B------:R3:W-:Y:S05]  /*d1b0*/  MUFU.EX2 R249, R84 ;  /* 0x0000005400f97308 */ /* 0x0007ea0000000800 */
[C---:B------:R-:W-:Y:S08]  /*d1c0*/  HMMA.16816.F32 R16, R76.reuse, R86, R16 ;  /* 0x000000564c10723c */ /* 0x040ff00000001810 */
[-C--:B-1----:R-:W-:Y:S08]  /*d1d0*/  HMMA.16816.F32 R20, R76, R88.reuse, R20 ;  /* 0x000000584c14723c */ /* 0x082ff00000001814 */
[C---:B------:R-:W-:Y:S04]  /*d1e0*/  HMMA.16816.F32 R24, R80.reuse, R88, R24 ;  /* 0x000000585018723c */ /* 0x040fe80000001818 */
[----:B---3--:R-:W-:Y:S03]  /*d1f0*/  FFMA.FTZ R84, R177, c[0x0][0x2d0], -R74 ;  /* 0x0000b400b1547a23 */ /* 0x008fe6000001084a */
[--C-:B------:R-:W-:Y:S01]  /*d200*/  FFMA.FTZ R88, R171, c[0x0][0x2d0], -R96.reuse ;  /* 0x0000b400ab587a23 */ /* 0x100fe20000010860 */
[-C--:B------:R-:W-:Y:S01]  /*d210*/  HMMA.16816.F32 R28, R80, R90.reuse, R28 ;  /* 0x0000005a501c723c */ /* 0x080fe2000000181c */
[----:B------:R1:W-:Y:S07]  /*d220*/  MUFU.EX2 R246, R84 ;  /* 0x0000005400f67308 */ /* 0x0003ee0000000800 */
[C---:B------:R-:W-:Y:S03]  /*d230*/  HMMA.16816.F32 R32, R76.reuse, R90, R32 ;  /* 0x0000005a4c20723c */ /* 0x040fe60000001820 */
[----:B------:R3:W-:Y:S05]  /*d240*/  MUFU.EX2 R136, R88 ;  /* 0x0000005800887308 */ /* 0x0007ea0000000800 */
[-C--:B--2---:R-:W-:Y:S08]  /*d250*/  HMMA.16816.F32 R36, R76, R92.reuse, R36 ;  /* 0x0000005c4c24723c */ /* 0x084ff00000001824 */
[C---:B------:R-:W-:Y:S04]  /*d260*/  HMMA.16816.F32 R40, R80.reuse, R92, R40 ;  /* 0x0000005c5028723c */ /* 0x040fe80000001828 */
[----:B-1----:R-:W-:Y:S03]  /*d270*/  FFMA.FTZ R84, R173, c[0x0][0x2d0], -R75 ;  /* 0x0000b400ad547a23 */ /* 0x002fe6000001084b */
[----:B------:R-:W-:Y:S01]  /*d280*/  FFMA.FTZ R92, R168, c[0x0][0x2d0], -R97 ;  /* 0x0000b400a85c7a23 */ /* 0x000fe20000010861 */
[----:B------:R1:W-:Y:S01]  /*d290*/  MUFU.EX2 R245, R84 ;  /* 0x0000005400f57308 */ /* 0x0003e20000000800 */
[-C--:B------:R-:W-:Y:S03]  /*d2a0*/  HMMA.16816.F32 R44, R80, R94.reuse, R44 ;  /* 0x0000005e502c723c */ /* 0x080fe6000000182c */
[--C-:B---3--:R-:W-:Y:S05]  /*d2b0*/  FFMA.FTZ R88, R172, c[0x0][0x2d0], -R96.reuse ;  /* 0x0000b400ac587a23 */ /* 0x108fea0000010860 */
[C---:B------:R-:W-:Y:S01]  /*d2c0*/  HMMA.16816.F32 R48, R76.reuse, R94, R48 ;  /* 0x0000005e4c30723c */ /* 0x040fe20000001830 */
[----:B------:R2:W-:Y:S03]  /*d2d0*/  MUFU.EX2 R142, R88 ;  /* 0x00000058008e7308 */ /* 0x0005e60000000800 */
[----:B-----5:R-:W-:Y:S07]  /*d2e0*/  FFMA.FTZ R69, R69, R160, R161 ;  /* 0x000000a045457223 */ /* 0x020fee00000100a1 */
[----:B------:R3:W-:Y:S01]  /*d2f0*/  MUFU.EX2 R235, R92 ;  /* 0x0000005c00eb7308 */ /* 0x0007e20000000800 */
[----:B-1----:R-:W-:Y:S09]  /*d300*/  FFMA.FTZ R84, R175, c[0x0][0x2d0], -R75 ;  /* 0x0000b400af547a23 */ /* 0x002ff2000001084b */
[----:B------:R1:W-:Y:S01]  /*d310*/  MUFU.EX2 R143, R84 ;  /* 0x00000054008f7308 */ /* 0x0003e20000000800 */
[--C-:B--2---:R-:W-:Y:S09]  /*d320*/  FFMA.FTZ R88, R174, c[0x0][0x2d0], -R96.reuse ;  /* 0x0000b400ae587a23 */ /* 0x104ff20000010860 */
[----:B------:R2:W4:Y:S01]  /*d330*/  MUFU.EX2 R141, R88 ;  /* 0x00000058008d7308 */ /* 0x0005220000000800 */
[----:B---3--:R-:W-:Y:S09]  /*d340*/  FFMA.FTZ R92, R169, c[0x0][0x2d0], -R97 ;  /* 0x0000b400a95c7a23 */ /* 0x008ff20000010861 */
[----:B------:R3:W-:Y:S01]  /*d350*/  MUFU.EX2 R234, R92 ;  /* 0x0000005c00ea7308 */ /* 0x0007e20000000800 */
[----:B-1----:R-:W-:Y:S09]  /*d360*/  FFMA.FTZ R84, R99, c[0x0][0x2d0], -R96 ;  /* 0x0000b40063547a23 */ /* 0x002ff20000010860 */
[----:B------:R1:W-:Y:S01]  /*d370*/  MUFU.EX2 R137, R84 ;  /* 0x0000005400897308 */ /* 0x0003e20000000800 */
[--C-:B--2---:R-:W-:Y:S09]  /*d380*/  FFMA.FTZ R88, R182, c[0x0][0x2d0], -R74.reuse ;  /* 0x0000b400b6587a23 */ /* 0x104ff2000001084a */
[----:B------:R2:W-:Y:S01]  /*d390*/  MUFU.EX2 R244, R88 ;  /* 0x0000005800f47308 */ /* 0x0005e20000000800 */
[----:B---3--:R-:W-:Y:S09]  /*d3a0*/  FFMA.FTZ R92, R185, c[0x0][0x2d0], -R75 ;  /* 0x0000b400b95c7a23 */ /* 0x008ff2000001084b */
[----:B------:R3:W-:Y:S01]  /*d3b0*/  MUFU.EX2 R145, R92 ;  /* 0x0000005c00917308 */ /* 0x0007e20000000800 */
[----:B-1----:R-:W1:Y:S01]  /*d3c0*/  LDSM.16.MT88.4 R84, [R211+0x900] ;  /* 0x00090000d354783b */ /* 0x002e620000004200 */
[--C-:B--2---:R-:W-:Y:S08]  /*d3d0*/  FFMA.FTZ R88, R98, c[0x0][0x2d0], -R97.reuse ;  /* 0x0000b40062587a23 */ /* 0x104ff00000010861 */
[----:B------:R2:W5:Y:S01]  /*d3e0*/  MUFU.EX2 R140, R88 ;  /* 0x00000058008c7308 */ /* 0x0005620000000800 */
[----:B---3--:R-:W-:Y:S08]  /*d3f0*/  LDSM.16.MT88.4 R92, [R210+0x1100] ;  /* 0x00110000d25c783b */ /* 0x008ff00000004200 */
[----:B--2---:R-:W2:Y:S01]  /*d400*/  LDSM.16.MT88.4 R88, [R209+0x1100] ;  /* 0x00110000d158783b */ /* 0x004ea20000004200 */
[-C--:B-1----:R-:W-:Y:S08]  /*d410*/  HMMA.16816.F32 R52, R76, R84.reuse, R52 ;  /* 0x000000544c34723c */ /* 0x082ff00000001834 */
[C---:B------:R-:W-:Y:S07]  /*d420*/  HMMA.16816.F32 R56, R80.reuse, R84, R56 ;  /* 0x000000545038723c */ /* 0x040fee0000001838 */
[----:B------:R-:W-:Y:S01]  /*d430*/  FFMA.FTZ R84, R170, c[0x0][0x2d0], -R97 ;  /* 0x0000b400aa547a23 */ /* 0x000fe20000010861 */
[-C--:B------:R-:W-:Y:S03]  /*d440*/  HMMA.16816.F32 R60, R80, R86.reuse, R60 ;  /* 0x00000056503c723c */ /* 0x080fe6000000183c */
[----:B------:R1:W3:Y:S04]  /*d450*/  MUFU.EX2 R232, R84 ;  /* 0x0000005400e87308 */ /* 0x0002e80000000800 */
[--C-:B------:R-:W-:Y:S01]  /*d460*/  FFMA.FTZ R80, R187, c[0x0][0x2d0], -R74.reuse ;  /* 0x0000b400bb507a23 */ /* 0x100fe2000001084a */
[----:B------:R-:W-:Y:S04]  /*d470*/  HMMA.16816.F32 R64, R76, R86, R64 ;  /* 0x000000564c40723c */ /* 0x000fe80000001840 */
[----:B----4-:R-:W-:Y:S01]  /*d480*/  F2FP.PACK_AB R82, R141, R142 ;  /* 0x0000008e8d52723e */ /* 0x010fe200000000ff */
[----:B------:R4:W-:Y:S01]  /*d490*/  MUFU.EX2 R147, R80 ;  /* 0x0000005000937308 */ /* 0x0009e20000000800 */
[----:B-----5:R-:W-:Y:S02]  /*d4a0*/  F2FP.PACK_AB R81, R235, R140 ;  /* 0x0000008ceb51723e */ /* 0x020fe400000000ff */
[----:B------:R-:W-:Y:S04]  /*d4b0*/  F2FP.PACK_AB R76, R251, R123 ;  /* 0x0000007bfb4c723e */ /* 0x000fe800000000ff */
[----:B------:R-:W-:Y:S02]  /*d4c0*/  F2FP.PACK_AB R77, R138, R139 ;  /* 0x0000008b8a4d723e */ /* 0x000fe400000000ff */
[----:B------:R-:W-:Y:S02]  /*d4d0*/  F2FP.PACK_AB R78, R246, R249 ;  /* 0x000000f9f64e723e */ /* 0x000fe400000000ff */
[----:B------:R-:W-:Y:S01]  /*d4e0*/  F2FP.PACK_AB R79, R143, R245 ;  /* 0x000000f58f4f723e */ /* 0x000fe200000000ff */
[----:B-1----:R-:W1:Y:S01]  /*d4f0*/  LDSM.16.MT88.4 R84, [R212+0x1100] ;  /* 0x00110000d454783b */ /* 0x002e620000004200 */
[----:B---3--:R-:W-:Y:S05]  /*d500*/  F2FP.PACK_AB R83, R232, R234 ;  /* 0x000000eae853723e */ /* 0x008fea00000000ff */
[-C--:B--2---:R-:W-:Y:S03]  /*d510*/  HMMA.16816.F32 R4, R76, R88.reuse, R4 ;  /* 0x000000584c04723c */ /* 0x084fe60000001804 */
[--C-:B----4-:R-:W-:Y:S04]  /*d520*/  FFMA.FTZ R80, R183, c[0x0][0x2d0], -R75.reuse ;  /* 0x0000b400b7507a23 */ /* 0x110fe8000001084b */
[----:B------:R2:W-:Y:S02]  /*d530*/  MUFU.EX2 R146, R80 ;  /* 0x0000005000927308 */ /* 0x0005e40000000800 */
[----:B--2---:R-:W-:Y:S07]  /*d540*/  F2FP.PACK_AB R80, R136, R137 ;  /* 0x000000898850723e */ /* 0x004fee00000000ff */
[C---:B------:R-:W-:Y:S07]  /*d550*/  HMMA.16816.F32 R8, R80.reuse, R88, R8 ;  /* 0x000000585008723c */ /* 0x040fee0000001808 */
[--C-:B------:R-:W-:Y:S01]  /*d560*/  FFMA.FTZ R88, R195, c[0x0][0x2d0], -R74.reuse ;  /* 0x0000b400c3587a23 */ /* 0x100fe2000001084a */
[-C--:B------:R-:W-:Y:S03]  /*d570*/  HMMA.16816.F32 R12, R80, R90.reuse, R12 ;  /* 0x0000005a500c723c */ /* 0x080fe6000000180c */
[----:B------:R2:W-:Y:S05]  /*d580*/  MUFU.EX2 R231, R88 ;  /* 0x0000005800e77308 */ /* 0x0005ea0000000800 */
[C---:B------:R-:W-:Y:S08]  /*d590*/  HMMA.16816.F32 R16, R76.reuse, R90, R16 ;  /* 0x0000005a4c10723c */ /* 0x040ff00000001810 */
[-C--:B-1----:R-:W-:Y:S08]  /*d5a0*/  HMMA.16816.F32 R20, R76, R84.reuse, R20 ;  /* 0x000000544c14723c */ /* 0x082ff00000001814 */
[C---:B------:R-:W-:Y:S04]  /*d5b0*/  HMMA.16816.F32 R24, R80.reuse, R84, R24 ;  /* 0x000000545018723c */ /* 0x040fe80000001818 */
[----:B--2---:R-:W-:Y:S01]  /*d5c0*/  FFMA.FTZ R88, R198, c[0x0][0x2d0], -R74 ;  /* 0x0000b400c6587a23 */ /* 0x004fe2000001084a */
[----:B------:R-:W-:Y:S02]  /*d5d0*/  MOV R198, R109 ;  /* 0x0000006d00c67202 */ /* 0x000fe40000000f00 */
[--C-:B------:R-:W-:Y:S01]  /*d5e0*/  FFMA.FTZ R84, R184, c[0x0][0x2d0], -R96.reuse ;  /* 0x0000b400b8547a23 */ /* 0x100fe20000010860 */
[-C--:B------:R-:W-:Y:S01]  /*d5f0*/  HMMA.16816.F32 R28, R80, R86.reuse, R28 ;  /* 0x00000056501c723c */ /* 0x080fe2000000181c */
[----:B------:R1:W-:Y:S07]  /*d600*/  MUFU.EX2 R195, R88 ;  /* 0x0000005800c37308 */ /* 0x0003ee0000000800 */
[C---:B------:R-:W-:Y:S03]  /*d610*/  HMMA.16816.F32 R32, R76.reuse, R86, R32 ;  /* 0x000000564c20723c */ /* 0x040fe60000001820 */
[----:B------:R2:W-:Y:S05]  /*d620*/  MUFU.EX2 R144, R84 ;  /* 0x0000005400907308 */ /* 0x0005ea0000000800 */
[-C--:B------:R-:W-:Y:S08]  /*d630*/  HMMA.16816.F32 R36, R76, R92.reuse, R36 ;  /* 0x0000005c4c24723c */ /* 0x080ff00000001824 */
[C---:B------:R-:W-:Y:S04]  /*d640*/  HMMA.16816.F32 R40, R80.reuse, R92, R40 ;  /* 0x0000005c5028723c */ /* 0x040fe80000001828 */
[----:B-1----:R-:W-:Y:S03]  /*d650*/  FFMA.FTZ R88, R191, c[0x0][0x2d0], -R75 ;  /* 0x0000b400bf587a23 */ /* 0x002fe6000001084b */
[----:B------:R-:W-:Y:S01]  /*d660*/  FFMA.FTZ R92, R180, c[0x0][0x2d0], -R97 ;  /* 0x0000b400b45c7a23 */ /* 0x000fe20000010861 */
[-C--:B------:R-:W-:Y:S01]  /*d670*/  HMMA.16816.F32 R44, R80, R94.reuse, R44 ;  /* 0x0000005e502c723c */ /* 0x080fe2000000182c */
[----:B------:R1:W-:Y:S03]  /*d680*/  MUFU.EX2 R191, R88 ;  /* 0x0000005800bf7308 */ /* 0x0003e60000000800 */
[--C-:B--2---:R-:W-:Y:S04]  /*d690*/  FFMA.FTZ R84, R188, c[0x0][0x2d0], -R96.reuse ;  /* 0x0000b400bc547a23 */ /* 0x104fe80000010860 */
[C---:B------:R-:W-:Y:S03]  /*d6a0*/  HMMA.16816.F32 R48, R76.reuse, R94, R48 ;  /* 0x0000005e4c30723c */ /* 0x040fe60000001830 */
[----:B------:R2:W-:Y:S10]  /*d6b0*/  MUFU.EX2 R187, R84 ;  /* 0x0000005400bb7308 */ /* 0x0005f40000000800 */
[----:B------:R3:W-:Y:S01]  /*d6c0*/  MUFU.EX2 R155, R92 ;  /* 0x0000005c009b7308 */ /* 0x0007e20000000800 */
[----:B-1----:R-:W-:Y:S09]  /*d6d0*/  FFMA.FTZ R88, R193, c[0x0][0x2d0], -R75 ;  /* 0x0000b400c1587a23 */ /* 0x002ff2000001084b */
[----:B------:R1:W-:Y:S01]  /*d6e0*/  MUFU.EX2 R193, R88 ;  /* 0x0000005800c17308 */ /* 0x0003e20000000800 */
[--C-:B--2---:R-:W-:Y:S02]  /*d6f0*/  FFMA.FTZ R84, R189, c[0x0][0x2d0], -R96.reuse ;  /* 0x0000b400bd547a23 */ /* 0x104fe40000010860 */
[----:B------:R-:W-:Y:S01]  /*d700*/  IMAD.MOV.U32 R189, RZ, RZ, R123 ;  /* 0x000000ffffbd7224 */ /* 0x000fe200078e007b */
[----:B------:R-:W-:Y:S06]  /*d710*/  MOV R123, R118 ;  /* 0x00000076007b7202 */ /* 0x000fec0000000f00 */
[----:B------:R2:W-:Y:S01]  /*d720*/  MUFU.EX2 R184, R84 ;  /* 0x0000005400b87308 */ /* 0x0005e20000000800 */
[----:B---3--:R-:W-:Y:S09]  /*d730*/  FFMA.FTZ R92, R179, c[0x0][0x2d0], -R97 ;  /* 0x0000b400b35c7a23 */ /* 0x008ff20000010861 */
[----:B------:R3:W-:Y:S01]  /*d740*/  MUFU.EX2 R154, R92 ;  /* 0x0000005c009a7308 */ /* 0x0007e20000000800 */
[----:B-1----:R-:W1:Y:S01]  /*d750*/  LDSM.16.MT88.4 R88, [R211+0x1100] ;  /* 0x00110000d358783b */ /* 0x002e620000004200 */
[----:B--2---:R-:W-:Y:S01]  /*d760*/  FFMA.FTZ R84, R190, c[0x0][0x2d0], -R96 ;  /* 0x0000b400be547a23 */ /* 0x004fe20000010860 */
[----:B------:R-:W-:Y:S06]  /*d770*/  MOV R190, R127 ;  /* 0x0000007f00be7202 */ /* 0x000fec0000000f00 */
[----:B------:R-:W2:Y:S01]  /*d780*/  LDL.LU R127, [R1+0xc] ;  /* 0x00000c00017f7983 */ /* 0x000ea20000300800 */
[----:B------:R4:W5:Y:S01]  /*d790*/  MUFU.EX2 R185, R84 ;  /* 0x0000005400b97308 */ /* 0x0009620000000800 */
[----:B---3--:R-:W-:Y:S01]  /*d7a0*/  FFMA.FTZ R92, R205, c[0x0][0x2d0], -R75 ;  /* 0x0000b400cd5c7a23 */ /* 0x008fe2000001084b */
[----:B------:R-:W-:Y:S01]  /*d7b0*/  MOV R205, R190 ;  /* 0x000000be00cd7202 */ /* 0x000fe20000000f00 */
[----:B------:R-:W-:Y:S07]  /*d7c0*/  IMAD.MOV.U32 R190, RZ, RZ, R151 ;  /* 0x000000ffffbe7224 */ /* 0x000fee00078e0097 */
[----:B------:R3:W-:Y:S01]  /*d7d0*/  MUFU.EX2 R159, R92 ;  /* 0x0000005c009f7308 */ /* 0x0007e20000000800 */
[--C-:B----4-:R-:W-:Y:S01]  /*d7e0*/  FFMA.FTZ R84, R204, c[0x0][0x2d0], -R74.reuse ;  /* 0x0000b400cc547a23 */ /* 0x110fe2000001084a */
[----:B------:R-:W-:Y:S01]  /*d7f0*/  MOV R204, R122 ;  /* 0x0000007a00cc7202 */ /* 0x000fe20000000f00 */
[-C--:B-1----:R-:W-:Y:S01]  /*d800*/  HMMA.16816.F32 R52, R76, R88.reuse, R52 ;  /* 0x000000584c34723c */ /* 0x082fe20000001834 */
[----:B------:R-:W4:Y:S06]  /*d810*/  LDL.LU R122, [R1+0x10] ;  /* 0x00001000017a7983 */ /* 0x000f2c0000300800 */
[----:B------:R1:W-:Y:S01]  /*d820*/  MUFU.EX2 R183, R84 ;  /* 0x0000005400b77308 */ /* 0x0003e20000000800 */
[C---:B------:R-:W-:Y:S01]  /*d830*/  HMMA.16816.F32 R56, R80.reuse, R88, R56 ;  /* 0x000000585038723c */ /* 0x040fe20000001838 */
[----:B---3--:R-:W-:Y:S06]  /*d840*/  LDSM.16.MT88.4 R92, [R210+0x1900] ;  /* 0x00190000d25c783b */ /* 0x008fec0000004200 */
[--C-:B------:R-:W-:Y:S01]  /*d850*/  FFMA.FTZ R88, R178, c[0x0][0x2d0], -R97.reuse ;  /* 0x0000b400b2587a23 */ /* 0x100fe20000010861 */
[-C--:B------:R-:W-:Y:S03]  /*d860*/  HMMA.16816.F32 R60, R80, R90.reuse, R60 ;  /* 0x0000005a503c723c */ /* 0x080fe6000000183c */
[----:B------:R-:W3:Y:S04]  /*d870*/  MUFU.EX2 R102, R88 ;  /* 0x0000005800667308 */ /* 0x000ee80000000800 */
[--C-:B------:R-:W-:Y:S01]  /*d880*/  FFMA.FTZ R80, R228, c[0x0][0x2d0], -R74.reuse ;  /* 0x0000b400e4507a23 */ /* 0x100fe2000001084a */
[----:B------:R-:W-:Y:S04]  /*d890*/  HMMA.16816.F32 R64, R76, R90, R64 ;  /* 0x0000005a4c40723c */ /* 0x000fe80000001840 */
[----:B-1----:R-:W-:Y:S01]  /*d8a0*/  FFMA.FTZ R84, R181, c[0x0][0x2d0], -R97 ;  /* 0x0000b400b5547a23 */ /* 0x002fe20000010861 */
[----:B-----5:R-:W-:Y:S01]  /*d8b0*/  F2FP.PACK_AB R82, R185, R184 ;  /* 0x000000b8b952723e */ /* 0x020fe200000000ff */
[----:B------:R1:W-:Y:S01]  /*d8c0*/  MUFU.EX2 R181, R80 ;  /* 0x0000005000b57308 */ /* 0x0003e20000000800 */
[----:B------:R-:W-:Y:S02]  /*d8d0*/  F2FP.PACK_AB R76, R147, R244 ;  /* 0x000000f4934c723e */ /* 0x000fe400000000ff */
[----:B------:R-:W-:Y:S03]  /*d8e0*/  F2FP.PACK_AB R77, R145, R146 ;  /* 0x00000092914d723e */ /* 0x000fe600000000ff */
[----:B------:R-:W-:Y:S02]  /*d8f0*/  F2FP.PACK_AB R78, R195, R231 ;  /* 0x000000e7c34e723e */ /* 0x000fe400000000ff */
[----:B------:R-:W-:Y:S02]  /*d900*/  F2FP.PACK_AB R79, R193, R191 ;  /* 0x000000bfc14f723e */ /* 0x000fe400000000ff */
[----:B------:R5:W5:Y:S01]  /*d910*/  MUFU.EX2 R182, R84 ;  /* 0x0000005400b67308 */ /* 0x000b620000000800 */
[----:B------:R-:W-:Y:S01]  /*d920*/  MOV R228, R121 ;  /* 0x0000007900e47202 */ /* 0x000fe20000000f00 */
[----:B------:R-:W-:Y:S01]  /*d930*/  IMAD.MOV.U32 R121, RZ, RZ, R119 ;  /* 0x000000ffff797224 */ /* 0x000fe200078e0077 */
[----:B---3--:R-:W-:Y:S01]  /*d940*/  F2FP.PACK_AB R83, R102, R154 ;  /* 0x0000009a6653723e */ /* 0x008fe200000000ff */
[----:B------:R-:W-:Y:S03]  /*d950*/  LDSM.16.MT88.4 R88, [R212+0x1900] ;  /* 0x00190000d458783b */ /* 0x000fe60000004200 */
[----:B------:R-:W-:Y:S02]  /*d960*/  MOV R188, R121 ;  /* 0x0000007900bc7202 */ /* 0x000fe40000000f00 */
[----:B------:R-:W-:Y:S01]  /*d970*/  MOV R121, R113 ;  /* 0x0000007100797202 */ /* 0x000fe20000000f00 */
[----:B-1----:R-:W-:Y:S01]  /*d980*/  FFMA.FTZ R80, R203, c[0x0][0x2d0], -R75 ;  /* 0x0000b400cb507a23 */ /* 0x002fe2000001084b */
[----:B------:R-:W-:Y:S03]  /*d990*/  MOV R203, R150 ;  /* 0x0000009600cb7202 */ /* 0x000fe60000000f00 */
[----:B------:R1:W-:Y:S01]  /*d9a0*/  MUFU.EX2 R153, R80 ;  /* 0x0000005000997308 */ /* 0x0003e20000000800 */
[----:B-----5:R-:W3:Y:S01]  /*d9b0*/  LDSM.16.MT88.4 R84, [R209+0x1900] ;  /* 0x00190000d154783b */ /* 0x020ee20000004200 */
[----:B------:R-:W-:Y:S02]  /*d9c0*/  F2FP.PACK_AB R81, R155, R182 ;  /* 0x000000b69b51723e */ /* 0x000fe400000000ff */
[----:B-1----:R-:W-:Y:S01]  /*d9d0*/  F2FP.PACK_AB R80, R187, R144 ;  /* 0x00000090bb50723e */ /* 0x002fe200000000ff */
[-C--:B---3--:R-:W-:Y:S08]  /*d9e0*/  HMMA.16816.F32 R4, R76, R84.reuse, R4 ;  /* 0x000000544c04723c */ /* 0x088ff00000001804 */
[C---:B------:R-:W-:Y:S07]  /*d9f0*/  HMMA.16816.F32 R8, R80.reuse, R84, R8 ;  /* 0x000000545008723c */ /* 0x040fee0000001808 */
[--C-:B------:R-:W-:Y:S01]  /*da00*/  FFMA.FTZ R84, R233, c[0x0][0x2d0], -R74.reuse ;  /* 0x0000b400e9547a23 */ /* 0x100fe2000001084a */
[-C--:B------:R-:W-:Y:S03]  /*da10*/  HMMA.16816.F32 R12, R80, R86.reuse, R12 ;  /* 0x00000056500c723c */ /* 0x080fe6000000180c */
[----:B------:R1:W-:Y:S01]  /*da20*/  MUFU.EX2 R158, R84 ;  /* 0x00000054009e7308 */ /* 0x0003e20000000800 */
[----:B------:R-:W-:Y:S04]  /*da30*/  IMAD.MOV.U32 R233, RZ, RZ, R111 ;  /* 0x000000ffffe97224 */ /* 0x000fe800078e006f */
[C---:B------:R-:W-:Y:S08]  /*da40*/  HMMA.16816.F32 R16, R76.reuse, R86, R16 ;  /* 0x000000564c10723c */ /* 0x040ff00000001810 */
[-C--:B------:R-:W-:Y:S08]  /*da50*/  HMMA.16816.F32 R20, R76, R88.reuse, R20 ;  /* 0x000000584c14723c */ /* 0x080ff00000001814 */
[C---:B------:R-:W-:Y:S04]  /*da60*/  HMMA.16816.F32 R24, R80.reuse, R88, R24 ;  /* 0x000000585018723c */ /* 0x040fe80000001818 */
[----:B-1----:R-:W-:Y:S02]  /*da70*/  FFMA.FTZ R84, R236, c[0x0][0x2d0], -R74 ;  /* 0x0000b400ec547a23 */ /* 0x002fe4000001084a */
[----:B------:R-:W-:Y:S02]  /*da80*/  IMAD.MOV.U32 R236, RZ, RZ, R105 ;  /* 0x000000ffffec7224 */ /* 0x000fe400078e0069 */
[-C--:B------:R-:W-:Y:S01]  /*da90*/  HMMA.16816.F32 R28, R80, R90.reuse, R28 ;  /* 0x0000005a501c723c */ /* 0x080fe2000000181c */
[----:B------:R1:W-:Y:S03]  /*daa0*/  MUFU.EX2 R180, R84 ;  /* 0x0000005400b47308 */ /* 0x0003e60000000800 */
[--C-:B------:R-:W-:Y:S01]  /*dab0*/  FFMA.FTZ R88, R206, c[0x0][0x2d0], -R96.reuse ;  /* 0x0000b400ce587a23 */ /* 0x100fe20000010860 */
[----:B------:R-:W-:Y:S03]  /*dac0*/  MOV R206, R110 ;  /* 0x0000006e00ce7202 */ /* 0x000fe60000000f00 */
[C---:B------:R-:W-:Y:S03]  /*dad0*/  HMMA.16816.F32 R32, R76.reuse, R90, R32 ;  /* 0x0000005a4c20723c */ /* 0x040fe60000001820 */
[----:B------:R3:W-:Y:S05]  /*dae0*/  MUFU.EX2 R156, R88 ;  /* 0x00000058009c7308 */ /* 0x0007ea0000000800 */
[-C--:B------:R-:W-:Y:S08]  /*daf0*/  HMMA.16816.F32 R36, R76, R92.reuse, R36 ;  /* 0x0000005c4c24723c */ /* 0x080ff00000001824 */
[C---:B------:R-:W-:Y:S04]  /*db00*/  HMMA.16816.F32 R40, R80.reuse, R92, R40 ;  /* 0x0000005c5028723c */ /* 0x040fe80000001828 */
[----:B-1----:R-:W-:Y:S01]  /*db10*/  FFMA.FTZ R84, R229, c[0x0][0x2d0], -R75 ;  /* 0x0000b400e5547a23 */ /* 0x002fe2000001084b */
[----:B------:R-:W-:Y:S02]  /*db20*/  MOV R229, R104 ;  /* 0x0000006800e57202 */ /* 0x000fe40000000f00 */
[----:B------:R-:W-:Y:S01]  /*db30*/  FFMA.FTZ R92, R201, c[0x0][0x2d0], -R97 ;  /* 0x0000b400c95c7a23 */ /* 0x000fe20000010861 */
[-C--:B------:R-:W-:Y:S01]  /*db40*/  HMMA.16816.F32 R44, R80, R94.reuse, R44 ;  /* 0x0000005e502c723c */ /* 0x080fe2000000182c */
[----:B------:R1:W-:Y:S03]  /*db50*/  MUFU.EX2 R157, R84 ;  /* 0x00000054009d7308 */ /* 0x0003e60000000800 */
[--C-:B---3--:R-:W-:Y:S04]  /*db60*/  FFMA.FTZ R88, R207, c[0x0][0x2d0], -R96.reuse ;  /* 0x0000b400cf587a23 */ /* 0x108fe80000010860 */
[C---:B------:R-:W-:Y:S03]  /*db70*/  HMMA.16816.F32 R48, R76.reuse, R94, R48 ;  /* 0x0000005e4c30723c */ /* 0x040fe60000001830 */
[----:B------:R3:W-:Y:S10]  /*db80*/  MUFU.EX2 R178, R88 ;  /* 0x0000005800b27308 */ /* 0x0007f40000000800 */
[----:B------:R5:W-:Y:S01]  /*db90*/  MUFU.EX2 R100, R92 ;  /* 0x0000005c00647308 */ /* 0x000be20000000800 */
[----:B-1----:R-:W-:Y:S01]  /*dba0*/  FFMA.FTZ R84, R230, c[0x0][0x2d0], -R75 ;  /* 0x0000b400e6547a23 */ /* 0x002fe2000001084b */
[----:B------:R-:W-:Y:S08]  /*dbb0*/  MOV R230, R107 ;  /* 0x0000006b00e67202 */ /* 0x000ff00000000f00 */
[----:B------:R1:W-:Y:S01]  /*dbc0*/  MUFU.EX2 R179, R84 ;  /* 0x0000005400b37308 */ /* 0x0003e20000000800 */
[--C-:B---3--:R-:W-:Y:S09]  /*dbd0*/  FFMA.FTZ R88, R226, c[0x0][0x2d0], -R96.reuse ;  /* 0x0000b400e2587a23 */ /* 0x108ff20000010860 */
[----:B------:R3:W2:Y:S01]  /*dbe0*/  MUFU.EX2 R177, R88 ;  /* 0x0000005800b17308 */ /* 0x0006a20000000800 */
[----:B-----5:R-:W-:Y:S09]  /*dbf0*/  FFMA.FTZ R92, R192, c[0x0][0x2d0], -R97 ;  /* 0x0000b400c05c7a23 */ /* 0x020ff20000010861 */
[----:B------:R5:W-:Y:S01]  /*dc00*/  MUFU.EX2 R99, R92 ;  /* 0x0000005c00637308 */ /* 0x000be20000000800 */
[----:B-1----:R-:W-:Y:S02]  /*dc10*/  FFMA.FTZ R84, R202, c[0x0][0x2d0], -R96 ;  /* 0x0000b400ca547a23 */ /* 0x002fe40000010860 */
[----:B------:R-:W-:Y:S07]  /*dc20*/  IMAD.MOV.U32 R202, RZ, RZ, R108 ;  /* 0x000000ffffca7224 */ /* 0x000fee00078e006c */
[----:B------:R1:W-:Y:S01]  /*dc30*/  MUFU.EX2 R152, R84 ;  /* 0x0000005400987308 */ /* 0x0003e20000000800 */
[----:B---3--:R-:W-:Y:S09]  /*dc40*/  FFMA.FTZ R88, R241, c[0x0][0x2d0], -R74 ;  /* 0x0000b400f1587a23 */ /* 0x008ff2000001084a */
[----:B------:R3:W-:Y:S01]  /*dc50*/  MUFU.EX2 R176, R88 ;  /* 0x0000005800b07308 */ /* 0x0007e20000000800 */
[----:B-----5:R-:W-:Y:S09]  /*dc60*/  FFMA.FTZ R92, R243, c[0x0][0x2d0], -R75 ;  /* 0x0000b400f35c7a23 */ /* 0x020ff2000001084b */
[----:B------:R5:W-:Y:S01]  /*dc70*/  MUFU.EX2 R172, R92 ;  /* 0x0000005c00ac7308 */ /* 0x000be20000000800 */
[----:B-1----:R-:W1:Y:S01]  /*dc80*/  LDSM.16.MT88.4 R84, [R211+0x1900] ;  /* 0x00190000d354783b */ /* 0x002e620000004200 */
[----:B---3--:R-:W-:Y:S08]  /*dc90*/  FFMA.FTZ R88, R199, c[0x0][0x2d0], -R97 ;  /* 0x0000b400c7587a23 */ /* 0x008ff00000010861 */
[----:B------:R3:W1:Y:S01]  /*dca0*/  MUFU.EX2 R101, R88 ;  /* 0x0000005800657308 */ /* 0x0006620000000800 */
[----:B-----5:R-:W-:Y:S01]  /*dcb0*/  LDSM.16.MT88.4 R92, [R210+0x2100] ;  /* 0x00210000d25c783b */ /* 0x020fe20000004200 */
[----:B----4-:R-:W-:Y:S01]  /*dcc0*/  FFMA.FTZ R2, R2, R122, R123 ;  /* 0x0000007a02027223 */ /* 0x010fe2000001007b */
[----:B------:R-:W-:Y:S01]  /*dcd0*/  MOV R123, R115 ;  /* 0x00000073007b7202 */ /* 0x000fe20000000f00 */
[----:B------:R-:W-:Y:S02]  /*dce0*/  IMAD.MOV.U32 R122, RZ, RZ, R114 ;  /* 0x000000ffff7a7224 */ /* 0x000fe400078e0072 */
[----:B------:R-:W-:Y:S01]  /*dcf0*/  FADD.FTZ R2, R188, R2 ;  /* 0x00000002bc027221 */ /* 0x000fe20000010000 */
[----:B------:R-:W-:Y:S02]  /*dd00*/  MOV R188, R120 ;  /* 0x0000007800bc7202 */ /* 0x000fe40000000f00 */
[----:B---3--:R-:W3:Y:S01]  /*dd10*/  LDSM.16.MT88.4 R88, [R209+0x2100] ;  /* 0x00210000d158783b */ /* 0x008ee20000004200 */
[-C--:B-1----:R-:W-:Y:S08]  /*dd20*/  HMMA.16816.F32 R52, R76, R84.reuse, R52 ;  /* 0x000000544c34723c */ /* 0x082ff00000001834 */
[C---:B------:R-:W-:Y:S07]  /*dd30*/  HMMA.16816.F32 R56, R80.reuse, R84, R56 ;  /* 0x000000545038723c */ /* 0x040fee0000001838 */
[----:B------:R-:W-:Y:S01]  /*dd40*/  FFMA.FTZ R84, R186, c[0x0][0x2d0], -R97 ;  /* 0x0000b400ba547a23 */ /* 0x000fe20000010861 */
[-C--:B------:R-:W-:Y:S03]  /*dd50*/  HMMA.16816.F32 R60, R80, R86.reuse, R60 ;  /* 0x00000056503c723c */ /* 0x080fe6000000183c */
[----:B------:R1:W4:Y:S04]  /*dd60*/  MUFU.EX2 R98, R84 ;  /* 0x0000005400627308 */ /* 0x0003280000000800 */
[--C-:B------:R-:W-:Y:S01]  /*dd70*/  FFMA.FTZ R80, R247, c[0x0][0x2d0], -R74.reuse ;  /* 0x0000b400f7507a23 */ /* 0x100fe2000001084a */
[----:B------:R-:W-:Y:S04]  /*dd80*/  HMMA.16816.F32 R64, R76, R86, R64 ;  /* 0x000000564c40723c */ /* 0x000fe80000001840 */
[----:B--2---:R-:W-:Y:S01]  /*dd90*/  F2FP.PACK_AB R82, R177, R178 ;  /* 0x000000b2b152723e */ /* 0x004fe200000000ff */
[----:B------:R2:W5:Y:S01]  /*dda0*/  MUFU.EX2 R175, R80 ;  /* 0x0000005000af7308 */ /* 0x0005620000000800 */
[----:B------:R-:W-:Y:S02]  /*ddb0*/  F2FP.PACK_AB R81, R100, R101 ;  /* 0x000000656451723e */ /* 0x000fe400000000ff */
[----:B------:R-:W-:Y:S04]  /*ddc0*/  F2FP.PACK_AB R76, R181, R183 ;  /* 0x000000b7b54c723e */ /* 0x000fe800000000ff */
[----:B------:R-:W-:Y:S02]  /*ddd0*/  F2FP.PACK_AB R77, R159, R153 ;  /* 0x000000999f4d723e */ /* 0x000fe400000000ff */
[----:B------:R-:W-:Y:S02]  /*dde0*/  F2FP.PACK_AB R78, R180, R158 ;  /* 0x0000009eb44e723e */ /* 0x000fe400000000ff */
[----:B------:R-:W-:Y:S01]  /*ddf0*/  F2FP.PACK_AB R79, R179, R157 ;  /* 0x0000009db34f723e */ /* 0x000fe200000000ff */
[----:B-1----:R-:W1:Y:S01]  /*de00*/  LDSM.16.MT88.4 R84, [R212+0x2100] ;  /* 0x00210000d454783b */ /* 0x002e620000004200 */
[----:B----4-:R-:W-:Y:S05]  /*de10*/  F2FP.PACK_AB R83, R98, R99 ;  /* 0x000000636253723e */ /* 0x010fea00000000ff */
[-C--:B---3--:R-:W-:Y:S03]  /*de20*/  HMMA.16816.F32 R4, R76, R88.reuse, R4 ;  /* 0x000000584c04723c */ /* 0x088fe60000001804 */
[----:B--2---:R-:W-:Y:S01]  /*de30*/  FFMA.FTZ R80, R242, c[0x0][0x2d0], -R75 ;  /* 0x0000b400f2507a23 */ /* 0x004fe2000001084b */
[----:B-----5:R-:W-:Y:S03]  /*de40*/  F2FP.PACK_AB R164, R175, R176 ;  /* 0x000000b0afa4723e */ /* 0x020fe600000000ff */
[----:B------:R2:W3:Y:S02]  /*de50*/  MUFU.EX2 R174, R80 ;  /* 0x0000005000ae7308 */ /* 0x0004e40000000800 */
[----:B--2---:R-:W-:Y:S03]  /*de60*/  F2FP.PACK_AB R80, R156, R152 ;  /* 0x000000989c50723e */ /* 0x004fe600000000ff */
[----:B---3--:R-:W-:Y:S04]  /*de70*/  F2FP.PACK_AB R165, R172, R174 ;  /* 0x000000aeaca5723e */ /* 0x008fe800000000ff */
[C---:B------:R-:W-:Y:S07]  /*de80*/  HMMA.16816.F32 R8, R80.reuse, R88, R8 ;  /* 0x000000585008723c */ /* 0x040fee0000001808 */
[--C-:B------:R-:W-:Y:S01]  /*de90*/  FFMA.FTZ R88, R252, c[0x0][0x2d0], -R74.reuse ;  /* 0x0000b400fc587a23 */ /* 0x100fe2000001084a */
[-C--:B------:R-:W-:Y:S03]  /*dea0*/  HMMA.16816.F32 R12, R80, R90.reuse, R12 ;  /* 0x0000005a500c723c */ /* 0x080fe6000000180c */
[----:B------:R2:W-:Y:S01]  /*deb0*/  MUFU.EX2 R173, R88 ;  /* 0x0000005800ad7308 */ /* 0x0005e20000000800 */
[----:B------:R-:W-:Y:S01]  /*dec0*/  FFMA.FTZ R74, R131, c[0x0][0x2d0], -R74 ;  /* 0x0000b400834a7a23 */ /* 0x000fe2000001084a */
[----:B------:R-:W-:Y:S02]  /*ded0*/  MOV R131, R117 ;  /* 0x0000007500837202 */ /* 0x000fe40000000f00 */
[----:B------:R-:W-:Y:S01]  /*dee0*/  LDSM.16.MT88.4 R116, [R209+0x2900] ;  /* 0x00290000d174783b */ /* 0x000fe20000004200 */
[C---:B------:R-:W-:Y:S04]  /*def0*/  HMMA.16816.F32 R16, R76.reuse, R90, R16 ;  /* 0x0000005a4c10723c */ /* 0x040fe80000001810 */
[----:B------:R-:W-:Y:S01]  /*df00*/  FFMA.FTZ R68, R68, R127, R131 ;  /* 0x0000007f44447223 */ /* 0x000fe20000010083 */
[----:B------:R3:W4:Y:S01]  /*df10*/  MUFU.EX2 R171, R74 ;  /* 0x0000004a00ab7308 */ /* 0x0007220000000800 */
[----:B------:R-:W-:Y:S02]  /*df20*/  MOV R131, R112 ;  /* 0x0000007000837202 */ /* 0x000fe40000000f00 */
[-C--:B-1----:R-:W-:Y:S04]  /*df30*/  HMMA.16816.F32 R20, R76, R84.reuse, R20 ;  /* 0x000000544c14723c */ /* 0x082fe80000001814 */
[----:B------:R-:W-:Y:S04]  /*df40*/  MOV R127, R106 ;  /* 0x0000006a007f7202 */ /* 0x000fe80000000f00 */
[C---:B------:R-:W-:Y:S01]  /*df50*/  HMMA.16816.F32 R24, R80.reuse, R84, R24 ;  /* 0x000000545018723c */ /* 0x040fe20000001818 */
[----:B--2---:R-:W1:Y:S07]  /*df60*/  LDSM.16.MT88.4 R88, [R211+0x2100] ;  /* 0x00210000d358783b */ /* 0x004e6e0000004200 */
[-C--:B------:R-:W-:Y:S04]  /*df70*/  HMMA.16816.F32 R28, R80, R86.reuse, R28 ;  /* 0x00000056501c723c */ /* 0x080fe8000000181c */
[--C-:B---3--:R-:W-:Y:S01]  /*df80*/  FFMA.FTZ R74, R248, c[0x0][0x2d0], -R75.reuse ;  /* 0x0000b400f84a7a23 */ /* 0x108fe2000001084b */
[----:B----4-:R-:W-:Y:S01]  /*df90*/  F2FP.PACK_AB R166, R171, R173 ;  /* 0x000000adaba6723e */ /* 0x010fe200000000ff */
[----:B------:R-:W-:Y:S02]  /*dfa0*/  FFMA.FTZ R75, R250, c[0x0][0x2d0], -R75 ;  /* 0x0000b400fa4b7a23 */ /* 0x000fe4000001084b */
[C---:B------:R-:W-:Y:S01]  /*dfb0*/  HMMA.16816.F32 R32, R76.reuse, R86, R32 ;  /* 0x000000564c20723c */ /* 0x040fe20000001820 */
[----:B------:R2:W-:Y:S07]  /*dfc0*/  MUFU.EX2 R170, R74 ;  /* 0x0000004a00aa7308 */ /* 0x0005ee0000000800 */
[-C--:B------:R-:W-:Y:S03]  /*dfd0*/  HMMA.16816.F32 R36, R76, R92.reuse, R36 ;  /* 0x0000005c4c24723c */ /* 0x080fe60000001824 */
[----:B------:R-:W3:Y:S05]  /*dfe0*/  MUFU.EX2 R169, R75 ;  /* 0x0000004b00a97308 */ /* 0x000eea0000000800 */
[C---:B------:R-:W-:Y:S08]  /*dff0*/  HMMA.16816.F32 R40, R80.reuse, R92, R40 ;  /* 0x0000005c5028723c */ /* 0x040ff00000001828 */
[-C--:B------:R-:W-:Y:S04]  /*e000*/  HMMA.16816.F32 R44, R80, R94.reuse, R44 ;  /* 0x0000005e502c723c */ /* 0x080fe8000000182c */
[--C-:B--2---:R-:W-:Y:S04]  /*e010*/  FFMA.FTZ R74, R237, c[0x0][0x2d0], -R96.reuse ;  /* 0x0000b400ed4a7a23 */ /* 0x104fe80000010860 */
[----:B------:R2:W-:Y:S01]  /*e020*/  MUFU.EX2 R168, R74 ;  /* 0x0000004a00a87308 */ /* 0x0005e20000000800 */
[C---:B------:R-:W-:Y:S04]  /*e030*/  HMMA.16816.F32 R48, R76.reuse, R94, R48 ;  /* 0x0000005e4c30723c */ /* 0x040fe80000001830 */
[----:B---3--:R-:W-:Y:S04]  /*e040*/  F2FP.PACK_AB R167, R169, R170 ;  /* 0x000000aaa9a7723e */ /* 0x008fe800000000ff */
[-C--:B-1----:R-:W-:Y:S08]  /*e050*/  HMMA.16816.F32 R52, R76, R88.reuse, R52 ;  /* 0x000000584c34723c */ /* 0x082ff00000001834 */
[C---:B------:R-:W-:Y:S04]  /*e060*/  HMMA.16816.F32 R56, R80.reuse, R88, R56 ;  /* 0x000000585038723c */ /* 0x040fe80000001838 */
[----:B--2---:R-:W-:Y:S04]  /*e070*/  FFMA.FTZ R74, R238, c[0x0][0x2d0], -R96 ;  /* 0x0000b400ee4a7a23 */ /* 0x004fe80000010860 */
[-C--:B------:R-:W-:Y:S01]  /*e080*/  HMMA.16816.F32 R60, R80, R90.reuse, R60 ;  /* 0x0000005a503c723c */ /* 0x080fe2000000183c */
[----:B------:R1:W2:Y:S07]  /*e090*/  MUFU.EX2 R85, R74 ;  /* 0x0000004a00557308 */ /* 0x0002ae0000000800 */
[----:B------:R-:W-:Y:S08]  /*e0a0*/  HMMA.16816.F32 R64, R76, R90, R64 ;  /* 0x0000005a4c40723c */ /* 0x000ff00000001840 */
[-C--:B------:R-:W-:Y:S07]  /*e0b0*/  HMMA.16816.F32 R104, R164, R116.reuse, R4 ;  /* 0x00000074a468723c */ /* 0x080fee0000001804 */
[----:B------:R-:W-:Y:S01]  /*e0c0*/  FADD.FTZ R4, R228, R69 ;  /* 0x00000045e4047221 */ /* 0x000fe20000010000 */
[----:B------:R-:W-:Y:S01]  /*e0d0*/  MOV R228, R149 ;  /* 0x0000009500e47202 */ /* 0x000fe20000000f00 */
[----:B------:R-:W-:Y:S03]  /*e0e0*/  FADD.FTZ R6, R204, R68 ;  /* 0x00000044cc067221 */ /* 0x000fe60000010000 */
[--C-:B-1----:R-:W-:Y:S01]  /*e0f0*/  FFMA.FTZ R74, R239, c[0x0][0x2d0], -R96.reuse ;  /* 0x0000b400ef4a7a23 */ /* 0x102fe20000010860 */
[----:B--2---:R-:W-:Y:S01]  /*e100*/  F2FP.PACK_AB R160, R85, R168 ;  /* 0x000000a855a0723e */ /* 0x004fe200000000ff */
[----:B------:R-:W-:Y:S02]  /*e110*/  FFMA.FTZ R96, R240, c[0x0][0x2d0], -R96 ;  /* 0x0000b400f0607a23 */ /* 0x000fe40000010860 */
[----:B------:R-:W-:Y:S01]  /*e120*/  IMAD.MOV.U32 R204, RZ, RZ, R148 ;  /* 0x000000ffffcc7224 */ /* 0x000fe200078e0094 */
[----:B------:R1:W-:Y:S01]  /*e130*/  MUFU.EX2 R86, R74 ;  /* 0x0000004a00567308 */ /* 0x0003e20000000800 */
[----:B------:R-:W-:Y:S01]  /*e140*/  FADD.FTZ R4, R123, R4 ;  /* 0x000000047b047221 */ /* 0x000fe20000010000 */
[----:B------:R-:W2:Y:S01]  /*e150*/  LDSM.16.MT88.4 R148, [R210+0x2900] ;  /* 0x00290000d294783b */ /* 0x000ea20000004200 */
[----:B------:R-:W-:Y:S02]  /*e160*/  FADD.FTZ R6, R122, R6 ;  /* 0x000000067a067221 */ /* 0x000fe40000010000 */
[----:B------:R-:W-:Y:S02]  /*e170*/  FADD.FTZ R5, R121, R2 ;  /* 0x0000000279057221 */ /* 0x000fe40000010000 */
[----:B------:R-:W-:Y:S02]  /*e180*/  FADD.FTZ R4, R206, R4 ;  /* 0x00000004ce047221 */ /* 0x000fe40000010000 */
[----:B------:R-:W-:Y:S01]  /*e190*/  FADD.FTZ R2, R202, R6 ;  /* 0x00000006ca027221 */ /* 0x000fe20000010000 */
[----:B------:R-:W3:Y:S01]  /*e1a0*/  MUFU.EX2 R96, R96 ;  /* 0x0000006000607308 */ /* 0x000ee20000000800 */
[----:B------:R-:W-:Y:S02]  /*e1b0*/  FADD.FTZ R6, R126, R4 ;  /* 0x000000047e067221 */ /* 0x000fe40000010000 */
[--C-:B-1----:R-:W-:Y:S07]  /*e1c0*/  FFMA.FTZ R74, R194, c[0x0][0x2d0], -R97.reuse ;  /* 0x0000b400c24a7a23 */ /* 0x102fee0000010861 */
[----:B------:R1:W-:Y:S01]  /*e1d0*/  MUFU.EX2 R75, R74 ;  /* 0x0000004a004b7308 */ /* 0x0003e20000000800 */
[----:B---3--:R-:W-:Y:S01]  /*e1e0*/  F2FP.PACK_AB R162, R96, R86 ;  /* 0x0000005660a2723e */ /* 0x008fe200000000ff */
[--C-:B-1----:R-:W-:Y:S08]  /*e1f0*/  FFMA.FTZ R74, R196, c[0x0][0x2d0], -R97.reuse ;  /* 0x0000b400c44a7a23 */ /* 0x102ff00000010861 */
[----:B------:R1:W3:Y:S02]  /*e200*/  MUFU.EX2 R84, R74 ;  /* 0x0000004a00547308 */ /* 0x0002e40000000800 */
[--C-:B-1----:R-:W-:Y:S01]  /*e210*/  FFMA.FTZ R74, R197, c[0x0][0x2d0], -R97.reuse ;  /* 0x0000b400c54a7a23 */ /* 0x102fe20000010861 */
[----:B---3--:R-:W-:Y:S01]  /*e220*/  F2FP.PACK_AB R161, R84, R75 ;  /* 0x0000004b54a1723e */ /* 0x008fe200000000ff */
[----:B------:R-:W-:Y:S02]  /*e230*/  FFMA.FTZ R97, R73, c[0x0][0x2d0], -R97 ;  /* 0x0000b40049617a23 */ /* 0x000fe40000010861 */
[----:B------:R-:W3:Y:S04]  /*e240*/  LDL.LU R73, [R1+0x14] ;  /* 0x0000140001497983 */ /* 0x000ee80000300800 */
[----:B------:R-:W-:Y:S10]  /*e250*/  MUFU.EX2 R74, R74 ;  /* 0x0000004a004a7308 */ /* 0x000ff40000000800 */
[----:B------:R-:W1:Y:S02]  /*e260*/  MUFU.EX2 R97, R97 ;  /* 0x0000006100617308 */ /* 0x000e640000000800 */
[----:B-1----:R-:W-:Y:S07]  /*e270*/  F2FP.PACK_AB R163, R97, R74 ;  /* 0x0000004a61a3723e */ /* 0x002fee00000000ff */
[C---:B------:R-:W-:Y:S08]  /*e280*/  HMMA.16816.F32 R108, R160.reuse, R116, R8 ;  /* 0x00000074a06c723c */ /* 0x040ff00000001808 */
[-C--:B------:R-:W-:Y:S08]  /*e290*/  HMMA.16816.F32 R112, R160, R118.reuse, R12 ;  /* 0x00000076a070723c */ /* 0x080ff0000000180c */
[C---:B------:R-:W-:Y:S08]  /*e2a0*/  HMMA.16816.F32 R116, R164.reuse, R118, R16 ;  /* 0x00000076a474723c */ /* 0x040ff00000001810 */
[-C--:B------:R-:W-:Y:S04]  /*e2b0*/  HMMA.16816.F32 R120, R164, R132.reuse, R20 ;  /* 0x00000084a478723c */ /* 0x080fe80000001814 */
[----:B---3--:R-:W-:Y:S02]  /*e2c0*/  FFMA.FTZ R8, R0, R73, R200 ;  /* 0x0000004900087223 */ /* 0x008fe400000100c8 */
[----:B------:R-:W-:Y:S02]  /*e2d0*/  FADD.FTZ R0, R230, R5 ;  /* 0x00000005e6007221 */ /* 0x000fe40000010000 */
[----:B------:R-:W-:Y:S04]  /*e2e0*/  FADD.FTZ R8, R127, R8 ;  /* 0x000000087f087221 */ /* 0x000fe80000010000 */
        /* <DEDUP_REMOVED lines=17> */
[----:B------:R-:W-:Y:S02]  /*e400*/  FADD.FTZ R11, R190, R4 ;  /* 0x00000004be0b7221 */ /* 0x000fe40000010000 */
[----:B------:R-:W-:Y:S01]  /*e410*/  FADD.FTZ R8, R204, R2 ;  /* 0x00000002cc087221 */ /* 0x000fe20000010000 */
[----:B------:R-:W1:Y:S01]  /*e420*/  LDSM.16.MT88.4 R4, [R211+0x2900] ;  /* 0x00290000d304783b */ /* 0x000e620000004200 */
[----:B------:R-:W-:Y:S04]  /*e430*/  FADD.FTZ R9, R189, R0 ;  /* 0x00000000bd097221 */ /* 0x000fe80000010000 */
[----:B------:R-:W-:Y:S02]  /*e440*/  FADD.FTZ R2, R139, R10 ;  /* 0x0000000a8b027221 */ /* 0x000fe40000010000 */
[----:B------:R-:W-:Y:S02]  /*e450*/  FADD.FTZ R0, R137, R8 ;  /* 0x0000000889007221 */ /* 0x000fe40000010000 */
[----:B------:R-:W-:Y:S02]  /*e460*/  FADD.FTZ R8, R188, R11 ;  /* 0x0000000bbc087221 */ /* 0x000fe40000010000 */
[----:B------:R-:W-:Y:S02]  /*e470*/  FADD.FTZ R9, R251, R9 ;  /* 0x00000009fb097221 */ /* 0x000fe40000010000 */
[----:B------:R-:W-:Y:S02]  /*e480*/  FADD.FTZ R2, R138, R2 ;  /* 0x000000028a027221 */ /* 0x000fe40000010000 */
[----:B------:R-:W-:Y:S02]  /*e490*/  FADD.FTZ R0, R136, R0 ;  /* 0x0000000088007221 */ /* 0x000fe40000010000 */
[----:B------:R-:W-:Y:S01]  /*e4a0*/  FADD.FTZ R12, R198, R8 ;  /* 0x00000008c60c7221 */ /* 0x000fe20000010000 */
[-C--:B--2---:R-:W-:Y:S03]  /*e4b0*/  HMMA.16816.F32 R136, R164, R148.reuse, R36 ;  /* 0x00000094a488723c */ /* 0x084fe60000001824 */
        /* <DEDUP_REMOVED lines=36> */
[----:B------:R-:W-:Y:S02]  /*e700*/  FADD.FTZ R9, R157, R0 ;  /* 0x000000009d097221 */ /* 0x000fe40000010000 */
[C---:B------:R-:W-:Y:S04]  /*e710*/  HMMA.16816.F32 R156, R160.reuse, R4, R56 ;  /* 0x00000004a09c723c */ /* 0x040fe80000001838 */
[----:B------:R-:W-:Y:S01]  /*e720*/  FADD.FTZ R8, R102, R8 ;  /* 0x0000000866087221 */ /* 0x000fe20000010000 */
[----:B------:R-:W-:Y:S01]  /*e730*/  MOV R102, R70 ;  /* 0x0000004600667202 */ /* 0x000fe20000000f00 */
[----:B------:R-:W-:Y:S02]  /*e740*/  FADD.FTZ R2, R178, R10 ;  /* 0x0000000ab2027221 */ /* 0x000fe40000010000 */
[----:B------:R-:W-:Y:S01]  /*e750*/  FADD.FTZ R8, R101, R8 ;  /* 0x0000000865087221 */ /* 0x000fe20000010000 */
[-C--:B------:R-:W-:Y:S03]  /*e760*/  HMMA.16816.F32 R160, R160, R6.reuse, R60 ;  /* 0x00000006a0a0723c */ /* 0x080fe6000000183c */
[----:B------:R-:W-:Y:S01]  /*e770*/  FADD.FTZ R4, R100, R8 ;  /* 0x0000000864047221 */ /* 0x000fe20000010000 */
[----:B------:R-:W-:Y:S01]  /*e780*/  MOV R101, R71 ;  /* 0x0000004700657202 */ /* 0x000fe20000000f00 */
        /* <DEDUP_REMOVED lines=18> */
[----:B------:R1:W-:Y:S01]  /*e8b0*/  STL [R1+0x8], R6 ;  /* 0x0000080601007387 */ /* 0x0003e20000100800 */
[----:B------:R-:W-:Y:S02]  /*e8c0*/  FADD.FTZ R4, R86, R4 ;  /* 0x0000000456047221 */ /* 0x000fe40000010000 */
[----:B------:R-:W-:Y:S01]  /*e8d0*/  FADD.FTZ R0, R74, R2 ;  /* 0x000000024a007221 */ /* 0x000fe20000010000 */
[----:B------:R1:W-:Y:S01]  /*e8e0*/  STL [R1+0xc], R5 ;  /* 0x00000c0501007387 */ /* 0x0003e20000100800 */
[----:B------:R-:W-:Y:S02]  /*e8f0*/  FADD.FTZ R2, R96, R4 ;  /* 0x0000000460027221 */ /* 0x000fe40000010000 */
[----:B------:R-:W-:Y:S02]  /*e900*/  FADD.FTZ R0, R97, R0 ;  /* 0x0000000061007221 */ /* 0x000fe40000010000 */
[----:B------:R-:W-:Y:S01]  /*e910*/  IMAD.MOV.U32 R100, RZ, RZ, R72 ;  /* 0x000000ffff647224 */ /* 0x000fe200078e0048 */
[----:B------:R1:W-:Y:S04]  /*e920*/  STL [R1+0x10], R2 ;  /* 0x0000100201007387 */ /* 0x0003e80000100800 */
[----:B------:R1:W-:Y:S01]  /*e930*/  STL [R1+0x14], R0 ;  /* 0x0000140001007387 */ /* 0x0003e20000100800 */
[----:B------:R-:W-:-:S05]  /*e940*/  @P0 BRA `(.L_x_181) ;  /* 0xffff98f000000947 */ /* 0x000fca000383ffff */
.L_x_164:
[----:B------:R-:W2:Y:S01]  /*e950*/  S2UR UR6, SR_CTAID.X ;  /* 0x00000000000679c3 */ /* 0x000ea20000002500 */
[----:B------:R-:W-:Y:S01]  /*e960*/  ULDC.64 UR4, c[0x0][0x2c8] ;  /* 0x0000b20000047ab9 */ /* 0x000fe20000000a00 */
[----:B------:R-:W-:Y:S01]  /*e970*/  PLOP3.LUT P0, PT, PT, PT, UP1, 0x40, 0x0 ;  /* 0x000000000000781c */ /* 0x000fe20003f0e818 */
[----:B--2---:R-:W-:-:S04]  /*e980*/  ULEA UR6, UR6, 0x7f, 0x7 ;  /* 0x0000007f06067891 */ /* 0x004fc8000f8e383f */
[----:B------:R-:W-:-:S03]  /*e990*/  UIMAD.WIDE.U32 UR14, UR6, UR4, URZ ;  /* 0x00000004060e72a5 */ /* 0x000fc6000f8e003f */
[----:B------:R-:W-:Y:S02]  /*e9a0*/  ULDC UR4, c[0x0][0x168] ;  /* 0x00005a0000047ab9 */ /* 0x000fe40000000800 */
[----:B------:R-:W-:Y:S02]  /*e9b0*/  @UP2 USHF.R.U32.HI UR6, URZ, UR5, UR15 ;  /* 0x000000053f062299 */ /* 0x000fe4000801160f */
[----:B------:R-:W-:Y:S02]  /*e9c0*/  UIADD3 UR4, -UR4, 0x1, URZ ;  /* 0x0000000104047890 */ /* 0x000fe4000fffe13f */
[----:B------:R-:W-:Y:S02]  /*e9d0*/  ULDC UR5, c[0x0][0x1d0] ;  /* 0x0000740000057ab9 */ /* 0x000fe40000000800 */
[----:B------:R-:W-:-:S03]  /*e9e0*/  UIADD3 UR7, UR6, UR5, UR4 ;  /* 0x0000000506077290 */ /* 0x000fc6000fffe004 */
[----:B------:R-:W-:Y:S02]  /*e9f0*/  ULDC UR6, c[0x0][0x324] ;  /* 0x0000c90000067ab9 */ /* 0x000fe40000000800 */
[----:B------:R-:W-:Y:S01]  /*ea00*/  UIADD3 UR6, UR7, -UR6, URZ ;  /* 0x8000000607067290 */ /* 0x000fe2000fffe03f */
[----:B------:R-:W-:Y:S05]  /*ea10*/  @P0 BRA `(.L_x_182) ;  /* 0x0000014000000947 */ /* 0x000fea0003800000 */
        /* <DEDUP_REMOVED lines=11> */
.L_x_183:
[----:B------:R-:W-:Y:S02]  /*ead0*/  ULDC UR4, c[0x0][0x32c] ;  /* 0x0000cb0000047ab9 */ /* 0x000fe40000000800 */
[----:B------:R-:W-:-:S03]  /*eae0*/  UISETP.NE.AND UP0, UPT, UR4, 0x1, UPT ;  /* 0x000000010400788c */ /* 0x000fc6000bf05270 */
[----:B------:R-:W-:Y:S02]  /*eaf0*/  ULDC.64 UR4, c[0x0][0x330] ;  /* 0x0000cc0000047ab9 */ /* 0x000fe40000000a00 */
[----:B------:R-:W-:-:S06]  /*eb00*/  UIMAD.WIDE.U32 UR14, UR7, UR4, URZ ;  /* 0x00000004070e72a5 */ /* 0x000fcc000f8e003f */
[----:B------:R-:W-:Y:S02]  /*eb10*/  @UP0 USHF.R.U32.HI UR7, URZ, UR5, UR15 ;  /* 0x000000053f070299 */ /* 0x000fe4000801160f */
.L_x_184:
[----:B------:R-:W-:Y:S02]  /*eb20*/  ULDC UR4, c[0x0][0x32c] ;  /* 0x0000cb0000047ab9 */ /* 0x000fe40000000800 */
[----:B------:R-:W-:-:S04]  /*eb30*/  UIMAD UR4, UR7, UR4, URZ ;  /* 0x00000004070472a4 */ /* 0x000fc8000f8e023f */
[----:B------:R-:W-:-:S04]  /*eb40*/  UISETP.LT.AND UP0, UPT, UR6, UR4, UPT ;  /* 0x000000040600728c */ /* 0x000fc8000bf01270 */
[----:B------:R-:W-:-:S04]  /*eb50*/  USEL UR6, UR6, UR4, !UP0 ;  /* 0x0000000406067287 */ /* 0x000fc8000c000000 */
.L_x_182:
[----:B------:R-:W-:-:S04]  /*eb60*/  UIADD3 UR6, UR6, 0x5f, URZ ;  /* 0x0000005f06067890 */ /* 0x000fc8000fffe03f */
[----:B------:R-:W-:-:S04]  /*eb70*/  UIMAD.WIDE UR4, UR6, 0x2aaaaaab, URZ ;  /* 0x2aaaaaab060478a5 */ /* 0x000fc8000f8e023f */
[----:B------:R-:W-:-:S04]  /*eb80*/  USHF.R.U32.HI UR4, URZ, 0x1f, UR5 ;  /* 0x0000001f3f047899 */ /* 0x000fc80008011605 */
[----:B------:R-:W-:-:S04]  /*eb90*/  ULEA.HI.SX32 UR4, UR5, UR4, 0x1c ;  /* 0x0000000405047291 */ /* 0x000fc8000f8fe23f */
[----:B------:R-:W-:-:S04]  /*eba0*/  UISETP.LT.AND UP0, UPT, UR8, UR4, UPT ;  /* 0x000000040800728c */ /* 0x000fc8000bf01270 */
[----:B------:R-:W-:-:S06]  /*ebb0*/  USEL UR4, UR8, UR4, !UP0 ;  /* 0x0000000408047287 */ /* 0x000fcc000c000000 */
[----:B------:R-:W-:-:S13]  /*ebc0*/  ISETP.GE.AND P0, PT, R225, UR4, PT ;  /* 0x00000004e1007c0c */ /* 0x000fda000bf06270 */
[----:B------:R-:W-:Y:S05]  /*ebd0*/  @!P0 BRA `(.L_x_185) ;  /* 0x00004da000008947 */ /* 0x000fea0003800000 */
[----:B------:R-:W-:Y:S01]  /*ebe0*/  MOV R100, R71 ;  /* 0x0000004700647202 */ /* 0x000fe20000000f00 */
[----:B------:R-:W-:Y:S01]  /*ebf0*/  IMAD.MOV.U32 R102, RZ, RZ, R3 ;  /* 0x000000ffff667224 */ /* 0x000fe200078e0003 */
[----:B-1----:R-:W-:Y:S01]  /*ec00*/  MOV R2, R72 ;  /* 0x0000004800027202 */ /* 0x002fe20000000f00 */
[----:B------:R-:W-:Y:S01]  /*ec10*/  IMAD.MOV.U32 R103, RZ, RZ, R225 ;  /* 0x000000ffff677224 */ /* 0x000fe200078e00e1 */
[----:B------:R-:W-:Y:S02]  /*ec20*/  MOV R101, R70 ;  /* 0x0000004600657202 */ /* 0x000fe40000000f00 */
.L_x_186:
[----:B------:R-:W-:Y:S04]  /*ec30*/  DEPBAR.LE SB0, 0x0 ;  /* 0x000080000000791a */ /* 0x000fe80000000000 */
[----:B------:R-:W-:Y:S01]  /*ec40*/  BAR.SYNC.DEFER_BLOCKING 0x0 ;  /* 0x0000000000007b1d */ /* 0x000fe20000010000 */
[C---:B------:R-:W-:Y:S11]  /*ec50*/  ISETP.LT.AND P0, PT, R103.reuse, UR8, PT ;  /* 0x0000000867007c0c */ /* 0x040ff6000bf01270 */
[----:B------:R-:W-:Y:S02]  /*ec60*/  @!UPT UIADD3 URZ, URZ, URZ, URZ ;  /* 0x0000003f3f3ff290 */ /* 0x000fe4000fffe03f */
[----:B--2---:R-:W-:Y:S05]  /*ec70*/  @!P0 SHF.R.S32.HI R0, RZ, 0x1f, R103 ;  /* 0x0000001fff008819 */ /* 0x004fea0000011467 */
[----:B------:R-:W-:Y:S04]  /*ec80*/  @!P0 IMAD R0, R0, c[0x0][0x208], RZ ;  /* 0x0000820000008a24 */ /* 0x000fe800078e02ff */
[C---:B------:R-:W-:Y:S01]  /*ec90*/  @!P0 IMAD R0, R103.reuse, c[0x0][0x20c], R0 ;  /* 0x0000830067008a24 */ /* 0x040fe200078e0200 */
[----:B-----5:R-:W-:Y:S08]  /*eca0*/  LDSM.16.M88.4 R96, [R215+0x6100] ;  /* 0x00610000d760783b */ /* 0x020ff00000000200 */
[----:B------:R-:W1:Y:S08]  /*ecb0*/  LDSM.16.M88.4 R16, [R208+0x3100] ;  /* 0x00310000d010783b */ /* 0x000e700000000200 */
[----:B------:R-:W2:Y:S06]  /*ecc0*/  LDL.64 R198, [R1+0x30] ;  /* 0x0000300001c67983 */ /* 0x000eac0000100a00 */
[----:B------:R-:W3:Y:S06]  /*ecd0*/  LDL.64 R196, [R1+0x38] ;  /* 0x0000380001c47983 */ /* 0x000eec0000100a00 */
[----:B------:R-:W4:Y:S08]  /*ece0*/  LDSM.16.M88.4 R92, [R215+0x8100] ;  /* 0x00810000d75c783b */ /* 0x000f300000000200 */
        /* <DEDUP_REMOVED lines=19> */
[-C--:B-1----:R-:W-:Y:S08]  /*ee20*/  HMMA.16816.F32 R4, R96, R16.reuse, RZ ;  /* 0x000000106004723c */ /* 0x082ff000000018ff */
[C---:B----4-:R-:W-:Y:S08]  /*ee30*/  HMMA.16816.F32 R8, R92.reuse, R16, RZ ;  /* 0x000000105c08723c */ /* 0x050ff000000018ff */
        /* <DEDUP_REMOVED lines=27> */
[----:B------:R-:W-:Y:S04]  /*eff0*/  @!P0 IADD3 R0, R177, R0, RZ ;  /* 0x00000000b1008210 */ /* 0x000fe80007ffe0ff */
[C---:B------:R-:W-:Y:S04]  /*f000*/  HMMA.16816.F32 R16, R172.reuse, R178, R16 ;  /* 0x000000b2ac10723c */ /* 0x040fe80000001810 */
[----:B------:R-:W-:Y:S04]  /*f010*/  @!P0 IMAD R0, R0, 0x60, RZ ;  /* 0x0000006000008824 */ /* 0x000fe800078e02ff */
[-C--:B------:R-:W-:Y:S08]  /*f020*/  HMMA.16816.F32 R20, R172, R184.reuse, R20 ;  /* 0x000000b8ac14723c */ /* 0x080ff00000001814 */
[C---:B------:R-:W-:Y:S07]  /*f030*/  HMMA.16816.F32 R24, R180.reuse, R184, R24 ;  /* 0x000000b8b418723c */ /* 0x040fee0000001818 */
[----:B---3--:R-:W-:Y:S01]  /*f040*/  @!P0 MOV R184, R196 ;  /* 0x000000c400b88202 */ /* 0x008fe20000000f00 */
[-C--:B------:R-:W-:Y:S04]  /*f050*/  HMMA.16816.F32 R28, R180, R186.reuse, R28 ;  /* 0x000000bab41c723c */ /* 0x080fe8000000181c */
[----:B--2---:R-:W-:Y:S04]  /*f060*/  @!P0 MOV R185, R199 ;  /* 0x000000c700b98202 */ /* 0x004fe80000000f00 */
[C---:B------:R-:W-:Y:S04]  /*f070*/  HMMA.16816.F32 R32, R172.reuse, R186, R32 ;  /* 0x000000baac20723c */ /* 0x040fe80000001820 */
[----:B------:R-:W-:Y:S02]  /*f080*/  @!P0 IMAD.WIDE.U32 R184, R176, 0x60, R184 ;  /* 0x00000060b0b88825 */ /* 0x000fe400078e00b8 */
[----:B------:R-:W2:Y:S02]  /*f090*/  LDSM.16.M88.4 R176, [R221] ;  /* 0x00000000ddb0783b */ /* 0x000ea40000000200 */
[-C--:B------:R-:W-:Y:S04]  /*f0a0*/  HMMA.16816.F32 R36, R172, R188.reuse, R36 ;  /* 0x000000bcac24723c */ /* 0x080fe80000001824 */
[C---:B------:R-:W-:Y:S02]  /*f0b0*/  @!P0 LEA R194, P1, R184.reuse, c[0x0][0x1f8], 0x1 ;  /* 0x00007e00b8c28a11 */ /* 0x040fe400078208ff */
[----:B------:R-:W-:Y:S02]  /*f0c0*/  @!P0 IADD3 R0, R185, R0, RZ ;  /* 0x00000000b9008210 */ /* 0x000fe40007ffe0ff */
[C---:B------:R-:W-:Y:S04]  /*f0d0*/  HMMA.16816.F32 R40, R180.reuse, R188, R40 ;  /* 0x000000bcb428723c */ /* 0x040fe80000001828 */
[----:B------:R-:W-:Y:S02]  /*f0e0*/  @!P0 LEA.HI.X R195, R184, c[0x0][0x1fc], R0, 0x1, P1 ;  /* 0x00007f00b8c38a11 */ /* 0x000fe400008f0c00 */
[----:B------:R-:W3:Y:S01]  /*f0f0*/  LDSM.16.M88.4 R184, [R220] ;  /* 0x00000000dcb8783b */ /* 0x000ee20000000200 */
[----:B------:R-:W-:Y:S01]  /*f100*/  @!P0 IADD3 R192, P2, R194, UR10, RZ ;  /* 0x0000000ac2c08c10 */ /* 0x000fe2000ff5e0ff */
[-C--:B------:R-:W-:Y:S04]  /*f110*/  HMMA.16816.F32 R44, R180, R190.reuse, R44 ;  /* 0x000000beb42c723c */ /* 0x080fe8000000182c */
[----:B------:R-:W-:Y:S02]  /*f120*/  @!P0 IADD3.X R193, R195, UR9, RZ, P2, !PT ;  /* 0x00000009c3c18c10 */ /* 0x000fe400097fe4ff */
[----:B------:R-:W-:Y:S01]  /*f130*/  @!PT LDS RZ, [RZ] ;  /* 0x00000000fffff984 */ /* 0x000fe20000000800 */
[----:B------:R-:W-:Y:S01]  /*f140*/  @!PT LDS RZ, [RZ] ;  /* 0x00000000fffff984 */ /* 0x000fe20000000800 */
[----:B------:R-:W-:Y:S01]  /*f150*/  @!PT LDS RZ, [RZ] ;  /* 0x00000000fffff984 */ /* 0x000fe20000000800 */
[----:B------:R4:W-:Y:S02]  /*f160*/  @!P0 LDGSTS.E.BYPASS.LTC128B.128 [R227+0x100], [R194.64], !P6 ;  /* 0x00100000c2e38fae */ /* 0x0009e4000f101d4c */
[C---:B------:R-:W-:Y:S06]  /*f170*/  HMMA.16816.F32 R48, R172.reuse, R190, R48 ;  /* 0x000000beac30723c */ /* 0x040fec0000001830 */
[----:B------:R2:W-:Y:S01]  /*f180*/  @!P0 LDGSTS.E.BYPASS.LTC128B.128 [R227+0x900], [R192.64], !P6 ;  /* 0x00900000c0e38fae */ /* 0x0005e2000f101d4c */
        /* <DEDUP_REMOVED lines=11> */
[----:B----4-:R-:W-:Y:S02]  /*f240*/  @!P0 IADD3 R194, P1, R168, UR10, RZ ;  /* 0x0000000aa8c28c10 */ /* 0x010fe4000ff3e0ff */
[C---:B------:R-:W-:Y:S01]  /*f250*/  HMMA.16816.F32 R64, R172.reuse, R170, R64 ;  /* 0x000000aaac40723c */ /* 0x040fe20000001840 */
[----:B------:R4:W-:Y:S03]  /*f260*/  @!P0 LDGSTS.E.BYPASS.LTC128B.128 [R227+0x2100], [R168.64], !P6 ;  /* 0x02100000a8e38fae */ /* 0x0009e6000f101d4c */
[----:B------:R-:W-:Y:S04]  /*f270*/  @!P0 IADD3.X R195, R169, UR9, RZ, P1, !PT ;  /* 0x00000009a9c38c10 */ /* 0x000fe80008ffe4ff */
[-C--:B--2---:R-:W-:Y:S01]  /*f280*/  HMMA.16816.F32 R68, R172, R176.reuse, R68 ;  /* 0x000000b0ac44723c */ /* 0x084fe20000001844 */
[----:B------:R2:W-:Y:S02]  /*f290*/  @!P0 LDGSTS.E.BYPASS.LTC128B.128 [R227+0x2900], [R194.64], !P6 ;  /* 0x02900000c2e38fae */ /* 0x0005e4000f101d4c */
[----:B------:R-:W-:Y:S05]  /*f2a0*/  ISETP.GT.AND P0, PT, R103, UR8, PT ;  /* 0x0000000867007c0c */ /* 0x000fea000bf04270 */
[C---:B------:R-:W-:Y:S01]  /*f2b0*/  HMMA.16816.F32 R72, R180.reuse, R176, R72 ;  /* 0x000000b0b448723c */ /* 0x040fe20000001848 */
[----:B------:R-:W-:Y:S07]  /*f2c0*/  LDSM.16.M88.4 R196, [R214+0x3900] ;  /* 0x00390000d6c4783b */ /* 0x000fee0000000200 */
[-C--:B------:R-:W-:Y:S01]  /*f2d0*/  HMMA.16816.F32 R76, R180, R178.reuse, R76 ;  /* 0x000000b2b44c723c */ /* 0x080fe2000000184c */
[----:B-1----:R-:W-:Y:S07]  /*f2e0*/  LDSM.16.M88.4 R188, [R214+0x3100] ;  /* 0x00310000d6bc783b */ /* 0x002fee0000000200 */
[C---:B------:R-:W-:Y:S01]  /*f2f0*/  HMMA.16816.F32 R80, R172.reuse, R178, R80 ;  /* 0x000000b2ac50723c */ /* 0x040fe20000001850 */
[----:B----4-:R-:W1:Y:S07]  /*f300*/  LDSM.16.M88.4 R168, [R216+0x6100] ;  /* 0x00610000d8a8783b */ /* 0x010e6e0000000200 */
[-C--:B---3--:R-:W-:Y:S01]  /*f310*/  HMMA.16816.F32 R84, R172, R184.reuse, R84 ;  /* 0x000000b8ac54723c */ /* 0x088fe20000001854 */
[----:B--2---:R-:W2:Y:S07]  /*f320*/  LDSM.16.M88.4 R192, [R216+0x8100] ;  /* 0x00810000d8c0783b */ /* 0x004eae0000000200 */
[C---:B------:R-:W-:Y:S01]  /*f330*/  HMMA.16816.F32 R88, R180.reuse, R184, R88 ;  /* 0x000000b8b458723c */ /* 0x040fe20000001858 */
[----:B------:R-:W3:Y:S07]  /*f340*/  LDSM.16.M88.4 R200, [R214+0x4100] ;  /* 0x00410000d6c8783b */ /* 0x000eee0000000200 */
[-C--:B------:R-:W-:Y:S01]  /*f350*/  HMMA.16816.F32 R92, R180, R186.reuse, R92 ;  /* 0x000000bab45c723c */ /* 0x080fe2000000185c */
[----:B------:R-:W4:Y:S07]  /*f360*/  LDSM.16.M88.4 R176, [R214+0x4900] ;  /* 0x00490000d6b0783b */ /* 0x000f2e0000000200 */
[----:B------:R-:W-:Y:S01]  /*f370*/  HMMA.16816.F32 R96, R172, R186, R96 ;  /* 0x000000baac60723c */ /* 0x000fe20000001860 */
[----:B------:R-:W3:Y:S07]  /*f380*/  LDSM.16.M88.4 R180, [R214+0x5100] ;  /* 0x00510000d6b4783b */ /* 0x000eee0000000200 */
[-C--:B-1----:R-:W-:Y:S01]  /*f390*/  HMMA.16816.F32 R4, R168, R188.reuse, R4 ;  /* 0x000000bca804723c */ /* 0x082fe20000001804 */
[----:B------:R-:W1:Y:S07]  /*f3a0*/  LDSM.16.M88.4 R204, [R214+0x5900] ;  /* 0x00590000d6cc783b */ /* 0x000e6e0000000200 */
[C---:B--2---:R-:W-:Y:S01]  /*f3b0*/  HMMA.16816.F32 R8, R192.reuse, R188, R8 ;  /* 0x000000bcc008723c */ /* 0x044fe20000001808 */
[----:B------:R-:W-:Y:S07]  /*f3c0*/  LDSM.16.M88.4 R172, [R217+0x6100] ;  /* 0x00610000d9ac783b */ /* 0x000fee0000000200 */
[-C--:B------:R-:W-:Y:S01]  /*f3d0*/  HMMA.16816.F32 R12, R192, R190.reuse, R12 ;  /* 0x000000bec00c723c */ /* 0x080fe2000000180c */
[----:B------:R-:W2:Y:S07]  /*f3e0*/  LDSM.16.M88.4 R184, [R213] ;  /* 0x00000000d5b8783b */ /* 0x000eae0000000200 */
[C---:B------:R-:W-:Y:S01]  /*f3f0*/  HMMA.16816.F32 R16, R168.reuse, R190, R16 ;  /* 0x000000bea810723c */ /* 0x040fe20000001810 */
[----:B------:R-:W1:Y:S07]  /*f400*/  LDSM.16.M88.4 R188, [R217+0x8100] ;  /* 0x00810000d9bc783b */ /* 0x000e6e0000000200 */
[-C--:B------:R-:W-:Y:S01]  /*f410*/  HMMA.16816.F32 R20, R168, R196.reuse, R20 ;  /* 0x000000c4a814723c */ /* 0x080fe20000001814 */
[----:B------:R-:W0:Y:S07]  /*f420*/  LDGDEPBAR ;  /* 0x00000000000079af */ /* 0x000e2e0000000000 */
[C---:B------:R-:W-:Y:S08]  /*f430*/  HMMA.16816.F32 R24, R192.reuse, R196, R24 ;  /* 0x000000c4c018723c */ /* 0x040ff00000001818 */
[-C--:B------:R-:W-:Y:S08]  /*f440*/  HMMA.16816.F32 R28, R192, R198.reuse, R28 ;  /* 0x000000c6c01c723c */ /* 0x080ff0000000181c */
[C---:B------:R-:W-:Y:S08]  /*f450*/  HMMA.16816.F32 R32, R168.reuse, R198, R32 ;  /* 0x000000c6a820723c */ /* 0x040ff00000001820 */
        /* <DEDUP_REMOVED lines=26> */
[----:B------:R-:W-:Y:S01]  /*f600*/  MUFU.TANH R177, R6 ;  /* 0x0000000600b17308 */ /* 0x000fe20000002400 */
[----:B------:R-:W-:Y:S02]  /*f610*/  FMUL.FTZ R9, R9, c[0x0][0x320] ;  /* 0x0000c80009097a20 */ /* 0x000fe40000410000 */
[----:B------:R-:W-:Y:S02]  /*f620*/  FMUL.FTZ R10, R10, c[0x0][0x320] ;  /* 0x0000c8000a0a7a20 */ /* 0x000fe40000410000 */
[----:B------:R-:W-:Y:S02]  /*f630*/  FMUL.FTZ R11, R11, c[0x0][0x320] ;  /* 0x0000c8000b0b7a20 */ /* 0x000fe40000410000 */
[----:B------:R-:W-:Y:S02]  /*f640*/  FMUL.FTZ R15, R15, c[0x0][0x320] ;  /* 0x0000c8000f0f7a20 */ /* 0x000fe40000410000 */
[----:B------:R-:W-:Y:S01]  /*f650*/  FMUL.FTZ R12, R12, c[0x0][0x320] ;  /* 0x0000c8000c0c7a20 */ /* 0x000fe20000410000 */
[----:B------:R-:W2:Y:S01]  /*f660*/  MUFU.TANH R168, R5 ;  /* 0x0000000500a87308 */ /* 0x000ea20000002400 */
[----:B------:R-:W-:Y:S02]  /*f670*/  FMUL.FTZ R13, R13, c[0x0][0x320] ;  /* 0x0000c8000d0d7a20 */ /* 0x000fe40000410000 */
[----:B------:R-:W-:Y:S01]  /*f680*/  FMUL.FTZ R17, R17, c[0x0][0x320] ;  /* 0x0000c80011117a20 */ /* 0x000fe20000410000 */
[----:B-1----:R-:W-:Y:S01]  /*f690*/  FMNMX.FTZ R0, R169, R2, !PT ;  /* 0x00000002a9007209 */ /* 0x002fe20007810000 */
[----:B------:R-:W-:Y:S02]  /*f6a0*/  FMUL.FTZ R14, R14, c[0x0][0x320] ;  /* 0x0000c8000e0e7a20 */ /* 0x000fe40000410000 */
[----:B------:R-:W-:Y:S02]  /*f6b0*/  FMUL.FTZ R16, R16, c[0x0][0x320] ;  /* 0x0000c80010107a20 */ /* 0x000fe40000410000 */
[----:B------:R-:W-:Y:S01]  /*f6c0*/  FMUL.FTZ R18, R18, c[0x0][0x320] ;  /* 0x0000c80012127a20 */ /* 0x000fe20000410000 */
[----:B------:R-:W-:Y:S01]  /*f6d0*/  MUFU.TANH R179, R15 ;  /* 0x0000000f00b37308 */ /* 0x000fe20000002400 */
[----:B------:R-:W-:Y:S09]  /*f6e0*/  FMUL.FTZ R19, R19, c[0x0][0x320] ;  /* 0x0000c80013137a20 */ /* 0x000ff20000410000 */
[----:B------:R1:W-:Y:S01]  /*f6f0*/  MUFU.TANH R170, R7 ;  /* 0x0000000700aa7308 */ /* 0x0003e20000002400 */
[----:B--2---:R-:W-:Y:S09]  /*f700*/  FMNMX.FTZ R0, R168, R0, !PT ;  /* 0x00000000a8007209 */ /* 0x004ff20007810000 */
[----:B------:R-:W2:Y:S10]  /*f710*/  MUFU.TANH R180, R8 ;  /* 0x0000000800b47308 */ /* 0x000eb40000002400 */
[----:B------:R-:W-:Y:S01]  /*f720*/  MUFU.TANH R171, R9 ;  /* 0x0000000900ab7308 */ /* 0x000fe20000002400 */
[----:B-1----:R-:W1:Y:S09]  /*f730*/  LDSM.16.M88.4 R4, [R213+0x800] ;  /* 0x00080000d504783b */ /* 0x002e720000000200 */
[----:B------:R-:W-:Y:S10]  /*f740*/  MUFU.TANH R176, R10 ;  /* 0x0000000a00b07308 */ /* 0x000ff40000002400 */
[----:B------:R3:W-:Y:S10]  /*f750*/  MUFU.TANH R178, R11 ;  /* 0x0000000b00b27308 */ /* 0x0007f40000002400 */
[----:B------:R-:W4:Y:S10]  /*f760*/  MUFU.TANH R16, R16 ;  /* 0x0000001000107308 */ /* 0x000f340000002400 */
[----:B------:R-:W-:Y:S01]  /*f770*/  MUFU.TANH R18, R18 ;  /* 0x0000001200127308 */ /* 0x000fe20000002400 */
[----:B---3--:R-:W3:Y:S01]  /*f780*/  LDSM.16.M88.4 R8, [R213+0x1000] ;  /* 0x00100000d508783b */ /* 0x008ee20000000200 */
[-C--:B-1----:R-:W-:Y:S08]  /*f790*/  HMMA.16816.F32 R20, R172, R4.reuse, R20 ;  /* 0x00000004ac14723c */ /* 0x082ff00000001814 */
[----:B------:R-:W1:Y:S01]  /*f7a0*/  MUFU.TANH R17, R17 ;  /* 0x0000001100117308 */ /* 0x000e620000002400 */
[C---:B------:R-:W-:Y:S09]  /*f7b0*/  HMMA.16816.F32 R24, R188.reuse, R4, R24 ;  /* 0x00000004bc18723c */ /* 0x040ff20000001818 */
[----:B------:R-:W-:Y:S01]  /*f7c0*/  MUFU.TANH R19, R19 ;  /* 0x0000001300137308 */ /* 0x000fe20000002400 */
[-C--:B------:R-:W-:Y:S08]  /*f7d0*/  HMMA.16816.F32 R28, R188, R6.reuse, R28 ;  /* 0x00000006bc1c723c */ /* 0x080ff0000000181c */
        /* <DEDUP_REMOVED lines=8> */
[----:B------:R-:W-:Y:S01]  /*f860*/  FMUL.FTZ R26, R26, c[0x0][0x320] ;  /* 0x0000c8001a1a7a20 */ /* 0x000fe20000410000 */
[-C--:B---3--:R-:W-:Y:S03]  /*f870*/  HMMA.16816.F32 R36, R172, R8.reuse, R36 ;  /* 0x00000008ac24723c */ /* 0x088fe60000001824 */
        /* <DEDUP_REMOVED lines=8> */
[-C--:B------:R-:W-:Y:S03]  /*f900*/  HMMA.16816.F32 R44, R188, R10.reuse, R44 ;  /* 0x0000000abc2c723c */ /* 0x080fe6000000182c */
[----:B------:R-:W-:Y:S02]  /*f910*/  FMUL.FTZ R33, R33, c[0x0][0x320] ;  /* 0x0000c80021217a20 */ /* 0x000fe40000410000 */
[----:B------:R-:W-:Y:S02]  /*f920*/  FMUL.FTZ R35, R35, c[0x0][0x320] ;  /* 0x0000c80023237a20 */ /* 0x000fe40000410000 */
[----:B------:R-:W-:Y:S01]  /*f930*/  FMUL.FTZ R36, R36, c[0x0][0x320] ;  /* 0x0000c80024247a20 */ /* 0x000fe20000410000 */
[C---:B------:R-:W-:Y:S01]  /*f940*/  HMMA.16816.F32 R48, R172.reuse, R10, R48 ;  /* 0x0000000aac30723c */ /* 0x040fe20000001830 */
[----:B------:R-:W-:Y:S01]  /*f950*/  MUFU.TANH R32, R32 ;  /* 0x0000002000207308 */ /* 0x000fe20000002400 */
[----:B------:R-:W3:Y:S02]  /*f960*/  LDSM.16.M88.4 R8, [R213+0x2000] ;  /* 0x00200000d508783b */ /* 0x000ee40000000200 */
        /* <DEDUP_REMOVED lines=8> */
[----:B------:R1:W-:Y:S01]  /*f9f0*/  MUFU.TANH R15, R23 ;  /* 0x00000017000f7308 */ /* 0x0003e20000002400 */
[----:B------:R-:W-:Y:S02]  /*fa00*/  FMUL.FTZ R42, R42, c[0x0][0x320] ;  /* 0x0000c8002a2a7a20 */ /* 0x000fe40000410000 */
[-C--:B------:R-:W-:Y:S04]  /*fa10*/  HMMA.16816.F32 R60, R188, R6.reuse, R60 ;  /* 0x00000006bc3c723c */ /* 0x080fe8000000183c */
[----:B------:R-:W-:Y:S02]  /*fa20*/  FMUL.FTZ R47, R47, c[0x0][0x320] ;  /* 0x0000c8002f2f7a20 */ /* 0x000fe40000410000 */
[----:B------:R-:W-:Y:S01]  /*fa30*/  FMUL.FTZ R44, R44, c[0x0][0x320] ;  /* 0x0000c8002c2c7a20 */ /* 0x000fe20000410000 */
[----:B------:R-:W-:Y:S01]  /*fa40*/  MUFU.TANH R34, R34 ;  /* 0x0000002200227308 */ /* 0x000fe20000002400 */
[C---:B------:R-:W-:Y:S01]  /*fa50*/  HMMA.16816.F32 R64, R172.reuse, R6, R64 ;  /* 0x00000006ac40723c */ /* 0x040fe20000001840 */
[----:B------:R-:W2:Y:S01]  /*fa60*/  LDSM.16.M88.4 R4, [R213+0x2800] ;  /* 0x00280000d504783b */ /* 0x000ea20000000200 */
[----:B------:R-:W-:Y:S04]  /*fa70*/  DEPBAR.LE SB0, 0x0 ;  /* 0x000080000000791a */ /* 0x000fe80000000000 */
[----:B------:R-:W-:Y:S02]  /*fa80*/  FMUL.FTZ R54, R54, c[0x0][0x320] ;  /* 0x0000c80036367a20 */ /* 0x000fe40000410000 */
[----:B------:R-:W-:Y:S01]  /*fa90*/  FMUL.FTZ R55, R55, c[0x0][0x320] ;  /* 0x0000c80037377a20 */ /* 0x000fe20000410000 */
[----:B------:R-:W-:Y:S01]  /*faa0*/  MUFU.TANH R33, R33 ;  /* 0x0000002100217308 */ /* 0x000fe20000002400 */
[-C--:B---3--:R-:W-:Y:S01]  /*fab0*/  HMMA.16816.F32 R68, R172, R8.reuse, R68 ;  /* 0x00000008ac44723c */ /* 0x088fe20000001844 */
[----:B------:R-:W-:Y:S04]  /*fac0*/  BAR.SYNC.DEFER_BLOCKING 0x0 ;  /* 0x0000000000007b1d */ /* 0x000fe80000010000 */
[----:B------:R-:W-:Y:S02]  /*fad0*/  FMUL.FTZ R53, R53, c[0x0][0x320] ;  /* 0x0000c80035357a20 */ /* 0x000fe40000410000 */
[----:B------:R-:W-:Y:S01]  /*fae0*/  FMUL.FTZ R52, R52, c[0x0][0x320] ;  /* 0x0000c80034347a20 */ /* 0x000fe20000410000 */
[C---:B------:R-:W-:Y:S01]  /*faf0*/  HMMA.16816.F32 R72, R188.reuse, R8, R72 ;  /* 0x00000008bc48723c */ /* 0x040fe20000001848 */
[----:B------:R-:W-:Y:S01]  /*fb00*/  MUFU.TANH R35, R35 ;  /* 0x0000002300237308 */ /* 0x000fe20000002400 */
[----:B-1----:R-:W3:Y:S02]  /*fb10*/  LDL.64 R22, [R1+0x28] ;  /* 0x0000280001167983 */ /* 0x002ee40000100a00 */
[----:B------:R-:W-:Y:S02]  /*fb20*/  FMUL.FTZ R56, R56, c[0x0][0x320] ;  /* 0x0000c80038387a20 */ /* 0x000fe40000410000 */
[----:B------:R-:W-:Y:S02]  /*fb30*/  FMUL.FTZ R66, R66, c[0x0][0x320] ;  /* 0x0000c80042427a20 */ /* 0x000fe40000410000 */
[-C--:B------:R-:W-:Y:S03]  /*fb40*/  HMMA.16816.F32 R76, R188, R10.reuse, R76 ;  /* 0x0000000abc4c723c */ /* 0x080fe6000000184c */
[----:B------:R-:W-:Y:S01]  /*fb50*/  MUFU.TANH R194, R36 ;  /* 0x0000002400c27308 */ /* 0x000fe20000002400 */
[----:B------:R-:W-:Y:S02]  /*fb60*/  FMUL.FTZ R57, R57, c[0x0][0x320] ;  /* 0x0000c80039397a20 */ /* 0x000fe40000410000 */
[----:B------:R-:W-:Y:S02]  /*fb70*/  FMUL.FTZ R50, R50, c[0x0][0x320] ;  /* 0x0000c80032327a20 */ /* 0x000fe40000410000 */
[C---:B------:R-:W-:Y:S04]  /*fb80*/  HMMA.16816.F32 R80, R172.reuse, R10, R80 ;  /* 0x0000000aac50723c */ /* 0x040fe80000001850 */
[----:B------:R-:W-:Y:S01]  /*fb90*/  FMUL.FTZ R69, R69, c[0x0][0x320] ;  /* 0x0000c80045457a20 */ /* 0x000fe20000410000 */
[----:B------:R-:W-:Y:S01]  /*fba0*/  MUFU.TANH R199, R38 ;  /* 0x0000002600c77308 */ /* 0x000fe20000002400 */
[----:B------:R-:W-:Y:S02]  /*fbb0*/  FMUL.FTZ R70, R70, c[0x0][0x320] ;  /* 0x0000c80046467a20 */ /* 0x000fe40000410000 */
[-C--:B--2---:R-:W-:Y:S04]  /*fbc0*/  HMMA.16816.F32 R84, R172, R4.reuse, R84 ;  /* 0x00000004ac54723c */ /* 0x084fe80000001854 */
[----:B------:R-:W-:Y:S02]  /*fbd0*/  FMUL.FTZ R48, R48, c[0x0][0x320] ;  /* 0x0000c80030307a20 */ /* 0x000fe40000410000 */
[----:B------:R-:W-:Y:S01]  /*fbe0*/  FMUL.FTZ R51, R51, c[0x0][0x320] ;  /* 0x0000c80033337a20 */ /* 0x000fe20000410000 */
[----:B------:R-:W1:Y:S01]  /*fbf0*/  MUFU.TANH R3, R69 ;  /* 0x0000004500037308 */ /* 0x000e620000002400 */
[C---:B------:R-:W-:Y:S04]  /*fc00*/  HMMA.16816.F32 R88, R188.reuse, R4, R88 ;  /* 0x00000004bc58723c */ /* 0x040fe80000001858 */
[----:B------:R-:W-:Y:S02]  /*fc10*/  FMUL.FTZ R72, R72, c[0x0][0x320] ;  /* 0x0000c80048487a20 */ /* 0x000fe40000410000 */
[----:B------:R-:W-:Y:S01]  /*fc20*/  FMUL.FTZ R76, R76, c[0x0][0x320] ;  /* 0x0000c8004c4c7a20 */ /* 0x000fe20000410000 */
[----:B------:R-:W-:Y:S01]  /*fc30*/  FMNMX.FTZ R5, R180, R101, !PT ;  /* 0x00000065b4057209 */ /* 0x000fe20007810000 */
[-C--:B------:R-:W-:Y:S01]  /*fc40*/  HMMA.16816.F32 R92, R188, R6.reuse, R92 ;  /* 0x00000006bc5c723c */ /* 0x080fe2000000185c */
[----:B------:R-:W-:Y:S03]  /*fc50*/  MUFU.TANH R201, R44 ;  /* 0x0000002c00c97308 */ /* 0x000fe60000002400 */
[----:B------:R-:W-:Y:S01]  /*fc60*/  FMUL.FTZ R82, R82, c[0x0][0x320] ;  /* 0x0000c80052527a20 */ /* 0x000fe20000410000 */
[----:B----4-:R-:W-:Y:S01]  /*fc70*/  FMNMX.FTZ R4, R16, R0, !PT ;  /* 0x0000000010047209 */ /* 0x010fe20007810000 */
[----:B------:R-:W-:Y:S02]  /*fc80*/  FMUL.FTZ R80, R80, c[0x0][0x320] ;  /* 0x0000c80050507a20 */ /* 0x000fe40000410000 */
[----:B------:R-:W-:Y:S01]  /*fc90*/  FMUL.FTZ R83, R83, c[0x0][0x320] ;  /* 0x0000c80053537a20 */ /* 0x000fe20000410000 */
[----:B------:R-:W-:Y:S01]  /*fca0*/  FMNMX.FTZ R4, R17, R4, !PT ;  /* 0x0000000411047209 */ /* 0x000fe20007810000 */
[----:B------:R-:W-:Y:S01]  /*fcb0*/  HMMA.16816.F32 R96, R172, R6, R96 ;  /* 0x00000006ac60723c */ /* 0x000fe20000001860 */
[----:B------:R2:W-:Y:S03]  /*fcc0*/  MUFU.TANH R44, R72 ;  /* 0x00000048002c7308 */ /* 0x0005e60000002400 */
[----:B------:R-:W-:Y:S01]  /*fcd0*/  FMNMX.FTZ R4, R20, R4, !PT ;  /* 0x0000000414047209 */ /* 0x000fe20007810000 */
[----:B------:R-:W-:Y:S01]  /*fce0*/  FMUL.FTZ R81, R81, c[0x0][0x320] ;  /* 0x0000c80051517a20 */ /* 0x000fe20000410000 */
[----:B-1----:R-:W-:Y:S01]  /*fcf0*/  MOV R191, R3 ;  /* 0x0000000300bf7202 */ /* 0x002fe20000000f00 */
[----:B------:R-:W-:Y:S01]  /*fd00*/  FMUL.FTZ R86, R86, c[0x0][0x320] ;  /* 0x0000c80056567a20 */ /* 0x000fe20000410000 */
[----:B------:R-:W-:Y:S01]  /*fd10*/  FMNMX.FTZ R3, R177, R100, !PT ;  /* 0x00000064b1037209 */ /* 0x000fe20007810000 */
[----:B------:R-:W-:Y:S02]  /*fd20*/  FMUL.FTZ R84, R84, c[0x0][0x320] ;  /* 0x0000c80054547a20 */ /* 0x000fe40000410000 */
[----:B------:R-:W-:Y:S01]  /*fd30*/  MUFU.TANH R200, R39 ;  /* 0x0000002700c87308 */ /* 0x000fe20000002400 */
        /* <DEDUP_REMOVED lines=29> */
[----:B------:R-:W2:Y:S01]  /*ff10*/  MUFU.TANH R184, R48 ;  /* 0x0000003000b87308 */ /* 0x000ea20000002400 */
[----:B------:R-:W-:Y:S01]  /*ff20*/  FMUL.FTZ R96, R96, c[0x0][0x320] ;  /* 0x0000c80060607a20 */ /* 0x000fe20000410000 */
[----:B------:R-:W-:Y:S01]  /*ff30*/  FMNMX.FTZ R0, R199, R3, !PT ;  /* 0x00000003c7007209 */ /* 0x000fe20007810000 */
[----:B------:R-:W-:Y:S01]  /*ff40*/  FMUL.FTZ R61, R61, c[0x0][0x320] ;  /* 0x0000c8003d3d7a20 */ /* 0x000fe20000410000 */
[----:B-1----:R-:W3:Y:S01]  /*ff50*/  LDL.64 R36, [R1+0x20] ;  /* 0x0000200001247983 */ /* 0x002ee20000100a00 */
[----:B----4-:R-:W-:Y:S01]  /*ff60*/  FMNMX.FTZ R72, R195, R72, !PT ;  /* 0x00000048c3487209 */ /* 0x010fe20007810000 */
[----:B------:R-:W-:Y:S01]  /*ff70*/  FMUL.FTZ R73, R73, c[0x0][0x320] ;  /* 0x0000c80049497a20 */ /* 0x000fe20000410000 */
[----:B------:R-:W-:Y:S01]  /*ff80*/  FMNMX.FTZ R0, R200, R0, !PT ;  /* 0x00000000c8007209 */ /* 0x000fe20007810000 */
[----:B------:R-:W-:Y:S02]  /*ff90*/  FMUL.FTZ R77, R77, c[0x0][0x320] ;  /* 0x0000c8004d4d7a20 */ /* 0x000fe40000410000 */
[----:B------:R-:W1:Y:S01]  /*ffa0*/  MUFU.TANH R198, R51 ;  /* 0x0000003300c67308 */ /* 0x000e620000002400 */
[----:B------:R-:W-:Y:S02]  /*ffb0*/  FMUL.FTZ R74, R74, c[0x0][0x320] ;  /* 0x0000c8004a4a7a20 */ /* 0x000fe40000410000 */
[----:B------:R-:W-:Y:S01]  /*ffc0*/  FMUL.FTZ R92, R92, c[0x0][0x320] ;  /* 0x0000c8005c5c7a20 */ /* 0x000fe20000410000 */
[----:B------:R-:W-:Y:S01]  /*ffd0*/  FMNMX.FTZ R0, R197, R0, !PT ;  /* 0x00000000c5007209 */ /* 0x000fe20007810000 */
[----:B------:R-:W-:Y:S02]  /*ffe0*/  FMUL.FTZ R79, R79, c[0x0][0x320] ;  /* 0x0000c8004f4f7a20 */ /* 0x000fe40000410000 */
[----:B------:R-:W-:Y:S02]  /*fff0*/  FMUL.FTZ R99, R99, c[0x0][0x320] ;  /* 0x0000c80063637a20 */ /* 0x000fe40000410000 */
[----:B------:R-:W-:Y:S01]  /*10000*/  FMUL.FTZ R64, R64, c[0x0][0x320] ;  /* 0x0000c80040407a20 */ /* 0x000fe20000410000 */
[----:B------:R4:W-:Y:S01]  /*10010*/  MUFU.TANH R239, R74 ;  /* 0x0000004a00ef7308 */ /* 0x0009e20000002400 */
[----:B------:R-:W-:Y:S02]  /*10020*/  FMUL.FTZ R75, R75, c[0x0][0x320] ;  /* 0x0000c8004b4b7a20 */ /* 0x000fe40000410000 */
[----:B------:R-:W-:Y:S01]  /*10030*/  FMUL.FTZ R65, R65, c[0x0][0x320] ;  /* 0x0000c80041417a20 */ /* 0x000fe20000410000 */
[----:B--2---:R-:W-:Y:S01]  /*10040*/  FMNMX.FTZ R72, R184, R72, !PT ;  /* 0x00000048b8487209 */ /* 0x004fe20007810000 */
        /* <DEDUP_REMOVED lines=12> */
[----:B------:R-:W-:Y:S02]  /*10110*/  FMUL.FTZ R78, R78, c[0x0][0x320] ;  /* 0x0000c8004e4e7a20 */ /* 0x000fe40000410000 */
[----:B----4-:R-:W-:Y:S02]  /*10120*/  FMUL.FTZ R74, R94, c[0x0][0x320] ;  /* 0x0000c8005e4a7a20 */ /* 0x010fe40000410000 */
[----:B------:R-:W-:Y:S02]  /*10130*/  FMUL.FTZ R25, R25, c[0x0][0x320] ;  /* 0x0000c80019197a20 */ /* 0x000fe40000410000 */
[----:B------:R-:W-:Y:S01]  /*10140*/  FMUL.FTZ R28, R28, c[0x0][0x320] ;  /* 0x0000c8001c1c7a20 */ /* 0x000fe20000410000 */
[----:B------:R-:W4:Y:S01]  /*10150*/  MUFU.TANH R228, R54 ;  /* 0x0000003600e47308 */ /* 0x000f220000002400 */
[----:B------:R-:W-:Y:S01]  /*10160*/  FMUL.FTZ R29, R29, c[0x0][0x320] ;  /* 0x0000c8001d1d7a20 */ /* 0x000fe20000410000 */
[----:B--2---:R-:W-:Y:S08]  /*10170*/  FMNMX.FTZ R72, R183, R72, !PT ;  /* 0x00000048b7487209 */ /* 0x004ff00007810000 */
[----:B------:R-:W2:Y:S01]  /*10180*/  MUFU.TANH R52, R52 ;  /* 0x0000003400347308 */ /* 0x000ea20000002400 */
[----:B-1----:R-:W-:Y:S09]  /*10190*/  MOV R190, R238 ;  /* 0x000000ee00be7202 */ /* 0x002ff20000000f00 */
[----:B------:R-:W-:Y:S01]  /*101a0*/  MUFU.TANH R226, R40 ;  /* 0x0000002800e27308 */ /* 0x000fe20000002400 */
[----:B----4-:R-:W-:Y:S09]  /*101b0*/  FMNMX.FTZ R0, R228, R0, !PT ;  /* 0x00000000e4007209 */ /* 0x010ff20007810000 */
[----:B------:R-:W1:Y:S01]  /*101c0*/  MUFU.TANH R40, R55 ;  /* 0x0000003700287308 */ /* 0x000e620000002400 */
[----:B--2---:R-:W-:Y:S09]  /*101d0*/  FMNMX.FTZ R72, R52, R72, !PT ;  /* 0x0000004834487209 */ /* 0x004ff20007810000 */
[----:B------:R-:W2:Y:S10]  /*101e0*/  MUFU.TANH R24, R24 ;  /* 0x0000001800187308 */ /* 0x000eb40000002400 */
[----:B------:R-:W4:Y:S01]  /*101f0*/  MUFU.TANH R234, R53 ;  /* 0x0000003500ea7308 */ /* 0x000f220000002400 */
[----:B-1----:R-:W-:Y:S09]  /*10200*/  FMNMX.FTZ R0, R40, R0, !PT ;  /* 0x0000000028007209 */ /* 0x002ff20007810000 */
[----:B------:R-:W1:Y:S01]  /*10210*/  MUFU.TANH R221, R66 ;  /* 0x0000004200dd7308 */ /* 0x000e620000002400 */
[----:B--2---:R-:W-:Y:S09]  /*10220*/  FMNMX.FTZ R4, R24, R5, !PT ;  /* 0x0000000518047209 */ /* 0x004ff20007810000 */
[----:B------:R-:W2:Y:S01]  /*10230*/  MUFU.TANH R25, R25 ;  /* 0x0000001900197308 */ /* 0x000ea20000002400 */
[----:B----4-:R-:W-:Y:S09]  /*10240*/  FMNMX.FTZ R72, R234, R72, !PT ;  /* 0x00000048ea487209 */ /* 0x010ff20007810000 */
        /* <DEDUP_REMOVED lines=14> */
[----:B------:R-:W-:Y:S01]  /*10330*/  MUFU.TANH R237, R43 ;  /* 0x0000002b00ed7308 */ /* 0x000fe20000002400 */
[----:B--2---:R-:W-:Y:S02]  /*10340*/  FMNMX.FTZ R3, R29, R4, !PT ;  /* 0x000000041d037209 */ /* 0x004fe40007810000 */
[----:B------:R-:W-:Y:S02]  /*10350*/  FMNMX.FTZ R4, R176, R102, !PT ;  /* 0x00000066b0047209 */ /* 0x000fe40007810000 */
[----:B------:R-:W-:Y:S05]  /*10360*/  FMNMX.FTZ R3, R226, R3, !PT ;  /* 0x00000003e2037209 */ /* 0x000fea0007810000 */
[----:B------:R-:W1:Y:S01]  /*10370*/  MUFU.TANH R43, R71 ;  /* 0x00000047002b7308 */ /* 0x000e620000002400 */
[----:B---3--:R-:W-:Y:S02]  /*10380*/  MOV R23, c[0x0][0x1e4] ;  /* 0x0000790000177a02 */ /* 0x008fe40000000f00 */
[----:B------:R-:W-:Y:S02]  /*10390*/  FMNMX.FTZ R4, R178, R4, !PT ;  /* 0x00000004b2047209 */ /* 0x000fe40007810000 */
[----:B----4-:R-:W-:Y:S04]  /*103a0*/  FMNMX.FTZ R72, R51, R72, !PT ;  /* 0x0000004833487209 */ /* 0x010fe80007810000 */
[----:B------:R-:W-:Y:S01]  /*103b0*/  FMNMX.FTZ R72, R191, R72, !PT ;  /* 0x00000048bf487209 */ /* 0x000fe20007810000 */
[----:B------:R-:W2:Y:S10]  /*103c0*/  MUFU.TANH R230, R82 ;  /* 0x0000005200e67308 */ /* 0x000eb40000002400 */
[----:B------:R-:W3:Y:S01]  /*103d0*/  MUFU.TANH R14, R14 ;  /* 0x0000000e000e7308 */ /* 0x000ee20000002400 */
[----:B-1----:R-:W-:Y:S09]  /*103e0*/  FMNMX.FTZ R0, R43, R0, !PT ;  /* 0x000000002b007209 */ /* 0x002ff20007810000 */
[----:B------:R-:W1:Y:S01]  /*103f0*/  MUFU.TANH R219, R80 ;  /* 0x0000005000db7308 */ /* 0x000e620000002400 */
[----:B--2---:R-:W-:Y:S09]  /*10400*/  FMNMX.FTZ R0, R230, R0, !PT ;  /* 0x00000000e6007209 */ /* 0x004ff20007810000 */
[----:B------:R-:W2:Y:S01]  /*10410*/  MUFU.TANH R236, R46 ;  /* 0x0000002e00ec7308 */ /* 0x000ea20000002400 */
[----:B---3--:R-:W-:Y:S04]  /*10420*/  FMNMX.FTZ R4, R14, R4, !PT ;  /* 0x000000040e047209 */ /* 0x008fe80007810000 */
[----:B------:R-:W-:Y:S05]  /*10430*/  FMNMX.FTZ R4, R179, R4, !PT ;  /* 0x00000004b3047209 */ /* 0x000fea0007810000 */
[----:B------:R-:W3:Y:S01]  /*10440*/  MUFU.TANH R46, R83 ;  /* 0x00000053002e7308 */ /* 0x000ee20000002400 */
[----:B-1----:R-:W-:Y:S09]  /*10450*/  FMNMX.FTZ R72, R219, R72, !PT ;  /* 0x00000048db487209 */ /* 0x002ff20007810000 */
[----:B------:R-:W1:Y:S01]  /*10460*/  MUFU.TANH R204, R81 ;  /* 0x0000005100cc7308 */ /* 0x000e620000002400 */
[----:B--2---:R-:W-:Y:S09]  /*10470*/  MOV R48, R236 ;  /* 0x000000ec00307202 */ /* 0x004ff20000000f00 */
[----:B------:R-:W2:Y:S01]  /*10480*/  MUFU.TANH R220, R86 ;  /* 0x0000005600dc7308 */ /* 0x000ea20000002400 */
[----:B---3--:R-:W-:Y:S09]  /*10490*/  FMNMX.FTZ R0, R46, R0, !PT ;  /* 0x000000002e007209 */ /* 0x008ff20007810000 */
[----:B------:R-:W3:Y:S01]  /*104a0*/  MUFU.TANH R182, R26 ;  /* 0x0000001a00b67308 */ /* 0x000ee20000002400 */
[----:B-1----:R-:W-:Y:S09]  /*104b0*/  FMNMX.FTZ R72, R204, R72, !PT ;  /* 0x00000048cc487209 */ /* 0x002ff20007810000 */
[----:B------:R-:W1:Y:S01]  /*104c0*/  MUFU.TANH R202, R41 ;  /* 0x0000002900ca7308 */ /* 0x000e620000002400 */
[----:B--2---:R-:W-:Y:S09]  /*104d0*/  FMNMX.FTZ R0, R220, R0, !PT ;  /* 0x00000000dc007209 */ /* 0x004ff20007810000 */
[----:B------:R-:W2:Y:S01]  /*104e0*/  MUFU.TANH R208, R84 ;  /* 0x0000005400d07308 */ /* 0x000ea20000002400 */
[----:B---3--:R-:W-:Y:S09]  /*104f0*/  FMNMX.FTZ R4, R182, R4, !PT ;  /* 0x00000004b6047209 */ /* 0x008ff20007810000 */
[----:B------:R-:W-:Y:S01]  /*10500*/  MUFU.TANH R196, R31 ;  /* 0x0000001f00c47308 */ /* 0x000fe20000002400 */
[----:B-1----:R-:W-:Y:S04]  /*10510*/  FMNMX.FTZ R3, R202, R3, !PT ;  /* 0x00000003ca037209 */ /* 0x002fe80007810000 */
[----:B------:R-:W-:Y:S05]  /*10520*/  FMNMX.FTZ R3, R201, R3, !PT ;  /* 0x00000003c9037209 */ /* 0x000fea0007810000 */
[----:B------:R-:W1:Y:S01]  /*10530*/  MUFU.TANH R31, R87 ;  /* 0x00000057001f7308 */ /* 0x000e620000002400 */
[----:B--2---:R-:W-:Y:S09]  /*10540*/  FMNMX.FTZ R72, R208, R72, !PT ;  /* 0x00000048d0487209 */ /* 0x004ff20007810000 */
[----:B------:R-:W2:Y:S10]  /*10550*/  MUFU.TANH R192, R27 ;  /* 0x0000001b00c07308 */ /* 0x000eb40000002400 */
[----:B------:R-:W-:Y:S01]  /*10560*/  MUFU.TANH R41, R42 ;  /* 0x0000002a00297308 */ /* 0x000fe20000002400 */
[----:B-1----:R-:W-:Y:S09]  /*10570*/  FMNMX.FTZ R0, R31, R0, !PT ;  /* 0x000000001f007209 */ /* 0x002ff20007810000 */
[----:B------:R-:W1:Y:S01]  /*10580*/  MUFU.TANH R42, R85 ;  /* 0x00000055002a7308 */ /* 0x000e620000002400 */
[----:B--2---:R-:W-:Y:S09]  /*10590*/  FMNMX.FTZ R4, R192, R4, !PT ;  /* 0x00000004c0047209 */ /* 0x004ff20007810000 */
        /* <DEDUP_REMOVED lines=8> */
[----:B------:R3:W4:Y:S01]  /*10620*/  MUFU.TANH R175, R99 ;  /* 0x0000006300af7308 */ /* 0x0007220000002400 */
[----:B------:R-:W-:Y:S02]  /*10630*/  FMNMX.FTZ R4, R41, R4, !PT ;  /* 0x0000000429047209 */ /* 0x000fe40007810000 */
[----:B-1----:R-:W-:Y:S02]  /*10640*/  FMNMX.FTZ R3, R30, R3, !PT ;  /* 0x000000031e037209 */ /* 0x002fe40007810000 */
[----:B------:R-:W-:Y:S05]  /*10650*/  MOV R45, R237 ;  /* 0x000000ed002d7202 */ /* 0x000fea0000000f00 */
[----:B------:R-:W1:Y:S01]  /*10660*/  MUFU.TANH R218, R56 ;  /* 0x0000003800da7308 */ /* 0x000e620000002400 */
[----:B------:R-:W-:Y:S02]  /*10670*/  FMNMX.FTZ R4, R45, R4, !PT ;  /* 0x000000042d047209 */ /* 0x000fe40007810000 */
[----:B--2---:R-:W-:Y:S02]  /*10680*/  FMNMX.FTZ R72, R173, R72, !PT ;  /* 0x00000048ad487209 */ /* 0x004fe40007810000 */
[----:B------:R-:W-:Y:S05]  /*10690*/  FMNMX.FTZ R4, R48, R4, !PT ;  /* 0x0000000430047209 */ /* 0x000fea0007810000 */
[----:B------:R-:W2:Y:S01]  /*106a0*/  MUFU.TANH R172, R97 ;  /* 0x0000006100ac7308 */ /* 0x000ea20000002400 */
[----:B---3--:R-:W-:Y:S02]  /*106b0*/  MOV R99, R239 ;  /* 0x000000ef00637202 */ /* 0x008fe40000000f00 */
[----:B----4-:R-:W-:Y:S07]  /*106c0*/  FMNMX.FTZ R0, R175, R0, !PT ;  /* 0x00000000af007209 */ /* 0x010fee0007810000 */
[----:B------:R-:W3:Y:S01]  /*106d0*/  MUFU.TANH R224, R57 ;  /* 0x0000003900e07308 */ /* 0x000ee20000002400 */
[----:B------:R-:W4:Y:S01]  /*106e0*/  SHFL.BFLY PT, R71, R0, 0x2, 0x1f ;  /* 0x0c401f0000477f89 */ /* 0x000f2200000e0000 */
[----:B-1----:R-:W-:Y:S08]  /*106f0*/  FMNMX.FTZ R3, R218, R3, !PT ;  /* 0x00000003da037209 */ /* 0x002ff00007810000 */
[----:B------:R-:W1:Y:S01]  /*10700*/  MUFU.TANH R233, R60 ;  /* 0x0000003c00e97308 */ /* 0x000e620000002400 */
[----:B--2---:R-:W-:Y:S05]  /*10710*/  FMNMX.FTZ R72, R172, R72, !PT ;  /* 0x00000048ac487209 */ /* 0x004fea0007810000 */
[----:B------:R-:W2:Y:S04]  /*10720*/  SHFL.BFLY PT, R5, R72, 0x2, 0x1f ;  /* 0x0c401f0048057f89 */ /* 0x000ea800000e0000 */
[----:B------:R-:W2:Y:S01]  /*10730*/  MUFU.TANH R225, R47 ;  /* 0x0000002f00e17308 */ /* 0x000ea20000002400 */
[----:B---3--:R-:W-:Y:S02]  /*10740*/  FMNMX.FTZ R3, R224, R3, !PT ;  /* 0x00000003e0037209 */ /* 0x008fe40007810000 */
[----:B----4-:R-:W-:Y:S07]  /*10750*/  FMNMX.FTZ R71, R0, R71, !PT ;  /* 0x0000004700477209 */ /* 0x010fee0007810000 */
[----:B------:R-:W3:Y:S01]  /*10760*/  MUFU.TANH R235, R61 ;  /* 0x0000003d00eb7308 */ /* 0x000ee20000002400 */
[----:B-1----:R-:W-:Y:S09]  /*10770*/  FMNMX.FTZ R3, R233, R3, !PT ;  /* 0x00000003e9037209 */ /* 0x002ff20007810000 */
[----:B------:R-:W1:Y:S01]  /*10780*/  MUFU.TANH R229, R58 ;  /* 0x0000003a00e57308 */ /* 0x000e620000002400 */
[----:B--2---:R-:W-:Y:S02]  /*10790*/  FMNMX.FTZ R72, R72, R5, !PT ;  /* 0x0000000548487209 */ /* 0x004fe40007810000 */
[----:B------:R-:W-:Y:S01]  /*107a0*/  MOV R50, R225 ;  /* 0x000000e100327202 */ /* 0x000fe20000000f00 */
[----:B------:R-:W2:Y:S01]  /*107b0*/  SHFL.BFLY PT, R5, R71, 0x1, 0x1f ;  /* 0x0c201f0047057f89 */ /* 0x000ea200000e0000 */
[----:B------:R-:W-:Y:S02]  /*107c0*/  IADD3 R225, R103, -0x1, RZ ;  /* 0xffffffff67e17810 */ /* 0x000fe40007ffe0ff */
[----:B------:R-:W-:Y:S03]  /*107d0*/  FMNMX.FTZ R4, R50, R4, !PT ;  /* 0x0000000432047209 */ /* 0x000fe60007810000 */
[----:B------:R-:W4:Y:S01]  /*107e0*/  MUFU.TANH R231, R73 ;  /* 0x0000004900e77308 */ /* 0x000f220000002400 */
[----:B---3--:R-:W-:Y:S01]  /*107f0*/  MOV R94, R235 ;  /* 0x000000eb005e7202 */ /* 0x008fe20000000f00 */
[----:B------:R-:W3:Y:S01]  /*10800*/  SHFL.BFLY PT, R7, R72, 0x1, 0x1f ;  /* 0x0c201f0048077f89 */ /* 0x000ee200000e0000 */
[----:B------:R-:W-:Y:S07]  /*10810*/  FMNMX.FTZ R3, R235, R3, !PT ;  /* 0x00000003eb037209 */ /* 0x000fee0007810000 */
[----:B------:R-:W3:Y:S01]  /*10820*/  MUFU.TANH R232, R59 ;  /* 0x0000003b00e87308 */ /* 0x000ee20000002400 */
[----:B------:R-:W-:Y:S02]  /*10830*/  FMNMX.FTZ R3, R44, R3, !PT ;  /* 0x000000032c037209 */ /* 0x000fe40007810000 */
[----:B-1----:R-:W-:Y:S07]  /*10840*/  FMNMX.FTZ R4, R229, R4, !PT ;  /* 0x00000004e5047209 */ /* 0x002fee0007810000 */
[----:B------:R-:W1:Y:S01]  /*10850*/  MUFU.TANH R222, R76 ;  /* 0x0000004c00de7308 */ /* 0x000e620000002400 */
[----:B--2---:R-:W-:Y:S02]  /*10860*/  FMNMX.FTZ R71, R71, R5, !PT ;  /* 0x0000000547477209 */ /* 0x004fe40007810000 */
[----:B----4-:R-:W-:Y:S02]  /*10870*/  FMNMX.FTZ R3, R231, R3, !PT ;  /* 0x00000003e7037209 */ /* 0x010fe40007810000 */
[----:B---3--:R-:W-:Y:S05]  /*10880*/  FMNMX.FTZ R72, R72, R7, !PT ;  /* 0x0000000748487209 */ /* 0x008fea0007810000 */
[----:B------:R-:W2:Y:S01]  /*10890*/  MUFU.TANH R215, R77 ;  /* 0x0000004d00d77308 */ /* 0x000ea20000002400 */
[----:B------:R-:W-:Y:S09]  /*108a0*/  FMNMX.FTZ R4, R232, R4, !PT ;  /* 0x00000004e8047209 */ /* 0x000ff20007810000 */
[----:B------:R2:W-:Y:S01]  /*108b0*/  MUFU.TANH R26, R93 ;  /* 0x0000005d001a7308 */ /* 0x0005e20000002400 */
[----:B-1----:R-:W-:Y:S09]  /*108c0*/  FMNMX.FTZ R3, R222, R3, !PT ;  /* 0x00000003de037209 */ /* 0x002ff20007810000 */
[----:B------:R-:W1:Y:S10]  /*108d0*/  MUFU.TANH R206, R62 ;  /* 0x0000003e00ce7308 */ /* 0x000e740000002400 */
[----:B------:R-:W3:Y:S01]  /*108e0*/  MUFU.TANH R205, R63 ;  /* 0x0000003f00cd7308 */ /* 0x000ee20000002400 */
[----:B--2---:R-:W-:Y:S04]  /*108f0*/  MOV R93, R215 ;  /* 0x000000d7005d7202 */ /* 0x004fe80000000f00 */
[----:B------:R-:W-:Y:S05]  /*10900*/  FMNMX.FTZ R3, R93, R3, !PT ;  /* 0x000000035d037209 */ /* 0x000fea0007810000 */
[----:B------:R-:W2:Y:S01]  /*10910*/  MUFU.TANH R174, R88 ;  /* 0x0000005800ae7308 */ /* 0x000ea20000002400 */
[----:B-1----:R-:W-:Y:S09]  /*10920*/  FMNMX.FTZ R0, R206, R4, !PT ;  /* 0x00000004ce007209 */ /* 0x002ff20007810000 */
[----:B------:R-:W1:Y:S01]  /*10930*/  MUFU.TANH R47, R89 ;  /* 0x00000059002f7308 */ /* 0x000e620000002400 */
[----:B---3--:R-:W-:Y:S04]  /*10940*/  FMNMX.FTZ R0, R205, R0, !PT ;  /* 0x00000000cd007209 */ /* 0x008fe80007810000 */
[----:B------:R-:W-:Y:S01]  /*10950*/  FMNMX.FTZ R4, R99, R0, !PT ;  /* 0x0000000063047209 */ /* 0x000fe20007810000 */
[----:B------:R-:W-:Y:S04]  /*10960*/  FMUL.FTZ R0, R95, c[0x0][0x320] ;  /* 0x0000c8005f007a20 */ /* 0x000fe80000410000 */
[----:B------:R-:W3:Y:S01]  /*10970*/  MUFU.TANH R27, R92 ;  /* 0x0000005c001b7308 */ /* 0x000ee20000002400 */
[----:B------:R-:W-:Y:S02]  /*10980*/  MOV R95, R234 ;  /* 0x000000ea005f7202 */ /* 0x000fe40000000f00 */
[----:B------:R-:W-:Y:S02]  /*10990*/  FMNMX.FTZ R4, R190, R4, !PT ;  /* 0x00000004be047209 */ /* 0x000fe40007810000 */
[----:B--2---:R-:W-:Y:S05]  /*109a0*/  FMNMX.FTZ R3, R174, R3, !PT ;  /* 0x00000003ae037209 */ /* 0x004fea0007810000 */
[----:B------:R2:W-:Y:S01]  /*109b0*/  MUFU.TANH R75, R0 ;  /* 0x00000000004b7308 */ /* 0x0005e20000002400 */
[----:B-1----:R-:W-:Y:S09]  /*109c0*/  FMNMX.FTZ R3, R47, R3, !PT ;  /* 0x000000032f037209 */ /* 0x002ff20007810000 */
[----:B------:R-:W1:Y:S01]  /*109d0*/  MUFU.TANH R98, R78 ;  /* 0x0000004e00627308 */ /* 0x000e620000002400 */
[----:B---3--:R-:W-:Y:S02]  /*109e0*/  FMNMX.FTZ R3, R27, R3, !PT ;  /* 0x000000031b037209 */ /* 0x008fe40007810000 */
[----:B------:R-:W-:Y:S02]  /*109f0*/  MOV R92, R226 ;  /* 0x000000e2005c7202 */ /* 0x000fe40000000f00 */
[----:B------:R-:W-:Y:S05]  /*10a00*/  FMNMX.FTZ R3, R26, R3, !PT ;  /* 0x000000031a037209 */ /* 0x000fea0007810000 */
[----:B------:R-:W3:Y:S01]  /*10a10*/  MUFU.TANH R96, R79 ;  /* 0x0000004f00607308 */ /* 0x000ee20000002400 */
[----:B------:R-:W4:Y:S01]  /*10a20*/  SHFL.BFLY PT, R6, R3, 0x2, 0x1f ;  /* 0x0c401f0003067f89 */ /* 0x000f2200000e0000 */
[----:B--2---:R-:W-:Y:S04]  /*10a30*/  FADD.FTZ R0, -R72, R2 ;  /* 0x0000000248007221 */ /* 0x004fe80000010100 */
[----:B------:R-:W-:Y:S04]  /*10a40*/  FMUL.FTZ R2, R0, c[0x0][0x2d0] ;  /* 0x0000b40000027a20 */ /* 0x000fe80000410000 */
[----:B------:R-:W2:Y:S01]  /*10a50*/  MUFU.TANH R215, R90 ;  /* 0x0000005a00d77308 */ /* 0x000ea20000002400 */
[----:B-1----:R-:W-:Y:S09]  /*10a60*/  FMNMX.FTZ R4, R98, R4, !PT ;  /* 0x0000000462047209 */ /* 0x002ff20007810000 */
[----:B------:R-:W1:Y:S01]  /*10a70*/  MUFU.TANH R97, R91 ;  /* 0x0000005b00617308 */ /* 0x000e620000002400 */
[----:B---3--:R-:W-:Y:S02]  /*10a80*/  FMNMX.FTZ R4, R96, R4, !PT ;  /* 0x0000000460047209 */ /* 0x008fe40007810000 */
[----:B----4-:R-:W-:Y:S02]  /*10a90*/  FMNMX.FTZ R3, R3, R6, !PT ;  /* 0x0000000603037209 */ /* 0x010fe40007810000 */
[----:B------:R-:W-:Y:S05]  /*10aa0*/  @P0 SHF.R.S32.HI R6, RZ, 0x1f, R225 ;  /* 0x0000001fff060819 */ /* 0x000fea00000114e1 */
[----:B------:R-:W3:Y:S01]  /*10ab0*/  MUFU.TANH R74, R74 ;  /* 0x0000004a004a7308 */ /* 0x000ee20000002400 */
[----:B------:R-:W4:Y:S01]  /*10ac0*/  SHFL.BFLY PT, R70, R3, 0x1, 0x1f ;  /* 0x0c201f0003467f89 */ /* 0x000f2200000e0000 */
[----:B--2---:R-:W-:Y:S01]  /*10ad0*/  FMNMX.FTZ R4, R215, R4, !PT ;  /* 0x00000004d7047209 */ /* 0x004fe20007810000 */
[----:B------:R-:W-:Y:S04]  /*10ae0*/  @P0 IMAD R6, R6, c[0x0][0x1e0], RZ ;  /* 0x0000780006060a24 */ /* 0x000fe800078e02ff */
[----:B------:R-:W-:Y:S03]  /*10af0*/  @P0 IMAD R6, R225, c[0x0][0x1e4], R6 ;  /* 0x00007900e1060a24 */ /* 0x000fe600078e0206 */
[----:B------:R2:W2:Y:S01]  /*10b00*/  MUFU.EX2 R73, R2 ;  /* 0x0000000200497308 */ /* 0x0004a20000000800 */
[----:B-1----:R-:W-:Y:S04]  /*10b10*/  FMNMX.FTZ R0, R97, R4, !PT ;  /* 0x0000000461007209 */ /* 0x002fe80007810000 */
[----:B---3--:R-:W-:Y:S02]  /*10b20*/  FMNMX.FTZ R0, R74, R0, !PT ;  /* 0x000000004a007209 */ /* 0x008fe40007810000 */
[----:B----4-:R-:W-:Y:S02]  /*10b30*/  FMNMX.FTZ R70, R3, R70, !PT ;  /* 0x0000004603467209 */ /* 0x010fe40007810000 */
[----:B------:R-:W-:Y:S05]  /*10b40*/  FMNMX.FTZ R0, R75, R0, !PT ;  /* 0x000000004b007209 */ /* 0x000fea0007810000 */
[----:B------:R-:W1:Y:S01]  /*10b50*/  SHFL.BFLY PT, R3, R0, 0x2, 0x1f ;  /* 0x0c401f0000037f89 */ /* 0x000e6200000e0000 */
[----:B--2---:R-:W-:Y:S02]  /*10b60*/  FADD.FTZ R2, -R71, R100 ;  /* 0x0000006447027221 */ /* 0x004fe40000010100 */
[----:B------:R-:W-:Y:S02]  /*10b70*/  FMUL.FTZ R100, R72, c[0x0][0x2d0] ;  /* 0x0000b40048647a20 */ /* 0x000fe40000410000 */
[----:B------:R-:W-:Y:S02]  /*10b80*/  FMUL.FTZ R2, R2, c[0x0][0x2d0] ;  /* 0x0000b40002027a20 */ /* 0x000fe40000410000 */
[--C-:B------:R-:W-:Y:S01]  /*10b90*/  FFMA.FTZ R4, R169, c[0x0][0x2d0], -R100.reuse ;  /* 0x0000b400a9047a23 */ /* 0x100fe20000010864 */
[----:B------:R-:W-:Y:S01]  /*10ba0*/  MOV R169, R47 ;  /* 0x0000002f00a97202 */ /* 0x000fe20000000f00 */
[----:B------:R2:W-:Y:S01]  /*10bb0*/  MUFU.EX2 R69, R2 ;  /* 0x0000000200457308 */ /* 0x0005e20000000800 */
[--C-:B------:R-:W-:Y:S09]  /*10bc0*/  FFMA.FTZ R56, R183, c[0x0][0x2d0], -R100.reuse ;  /* 0x0000b400b7387a23 */ /* 0x100ff20000010864 */
[----:B------:R-:W-:Y:S01]  /*10bd0*/  MUFU.EX2 R246, R4 ;  /* 0x0000000400f67308 */ /* 0x000fe20000000800 */
[----:B-1----:R-:W-:Y:S01]  /*10be0*/  FMNMX.FTZ R0, R0, R3, !PT ;  /* 0x0000000300007209 */ /* 0x002fe20007810000 */
[--C-:B------:R-:W-:Y:S02]  /*10bf0*/  FFMA.FTZ R3, R17, c[0x0][0x2d0], -R100.reuse ;  /* 0x0000b40011037a23 */ /* 0x100fe40000010864 */
[----:B------:R-:W-:Y:S01]  /*10c00*/  FMUL.FTZ R17, R73, R117 ;  /* 0x0000007549117220 */ /* 0x000fe20000410000 */
[----:B------:R-:W-:Y:S05]  /*10c10*/  MOV R117, R229 ;  /* 0x000000e500757202 */ /* 0x000fea0000000f00 */
[----:B------:R1:W-:Y:S01]  /*10c20*/  MUFU.EX2 R252, R3 ;  /* 0x0000000300fc7308 */ /* 0x0003e20000000800 */
[----:B--2---:R-:W-:Y:S02]  /*10c30*/  FADD.FTZ R2, -R70, R101 ;  /* 0x0000006546027221 */ /* 0x004fe40000010100 */
[----:B------:R-:W-:Y:S02]  /*10c40*/  FMUL.FTZ R101, R71, c[0x0][0x2d0] ;  /* 0x0000b40047657a20 */ /* 0x000fe40000410000 */
[----:B------:R-:W-:Y:S02]  /*10c50*/  FMUL.FTZ R2, R2, c[0x0][0x2d0] ;  /* 0x0000b40002027a20 */ /* 0x000fe40000410000 */
[--C-:B------:R-:W-:Y:S03]  /*10c60*/  FFMA.FTZ R60, R199, c[0x0][0x2d0], -R101.reuse ;  /* 0x0000b400c73c7a23 */ /* 0x100fe60000010865 */
[----:B------:R2:W3:Y:S01]  /*10c70*/  MUFU.EX2 R68, R2 ;  /* 0x0000000200447308 */ /* 0x0004e20000000800 */
[--C-:B-1----:R-:W-:Y:S01]  /*10c80*/  FFMA.FTZ R3, R177, c[0x0][0x2d0], -R101.reuse ;  /* 0x0000b400b1037a23 */ /* 0x102fe20000010865 */
[----:B------:R-:W-:Y:S08]  /*10c90*/  MOV R177, R31 ;  /* 0x0000001f00b17202 */ /* 0x000ff00000000f00 */
[----:B------:R1:W-:Y:S01]  /*10ca0*/  MUFU.EX2 R244, R3 ;  /* 0x0000000300f47308 */ /* 0x0003e20000000800 */
[--C-:B--2---:R-:W-:Y:S01]  /*10cb0*/  FFMA.FTZ R2, R168, c[0x0][0x2d0], -R100.reuse ;  /* 0x0000b400a8027a23 */ /* 0x104fe20000010864 */
[----:B------:R-:W-:Y:S01]  /*10cc0*/  MOV R168, R27 ;  /* 0x0000001b00a87202 */ /* 0x000fe20000000f00 */
[C---:B---3--:R-:W-:Y:S07]  /*10cd0*/  FMUL.FTZ R57, R68.reuse, R157 ;  /* 0x0000009d44397220 */ /* 0x048fee0000410000 */
[----:B------:R2:W3:Y:S01]  /*10ce0*/  MUFU.EX2 R251, R2 ;  /* 0x0000000200fb7308 */ /* 0x0004e20000000800 */
[----:B------:R-:W-:Y:S02]  /*10cf0*/  FMUL.FTZ R61, R68, R161 ;  /* 0x000000a1443d7220 */ /* 0x000fe40000410000 */
[--C-:B-1----:R-:W-:Y:S01]  /*10d00*/  FFMA.FTZ R3, R170, c[0x0][0x2d0], -R101.reuse ;  /* 0x0000b400aa037a23 */ /* 0x102fe20000010865 */
[----:B------:R-:W-:Y:S06]  /*10d10*/  MOV R170, R233 ;  /* 0x000000e900aa7202 */ /* 0x000fec0000000f00 */
[----:B------:R1:W4:Y:S01]  /*10d20*/  MUFU.EX2 R247, R3 ;  /* 0x0000000300f77308 */ /* 0x0003220000000800 */
[----:B--2---:R-:W-:Y:S01]  /*10d30*/  FFMA.FTZ R2, R16, c[0x0][0x2d0], -R100 ;  /* 0x0000b40010027a23 */ /* 0x004fe20000010864 */
[----:B---3--:R-:W-:Y:S08]  /*10d40*/  F2FP.PACK_AB R76, R251, R246 ;  /* 0x000000f6fb4c723e */ /* 0x008ff000000000ff */
[----:B------:R2:W3:Y:S01]  /*10d50*/  MUFU.EX2 R250, R2 ;  /* 0x0000000200fa7308 */ /* 0x0004e20000000800 */
[--C-:B-1----:R-:W-:Y:S01]  /*10d60*/  FFMA.FTZ R3, R18, c[0x0][0x2d0], -R101.reuse ;  /* 0x0000b40012037a23 */ /* 0x102fe20000010865 */
[----:B----4-:R-:W-:Y:S01]  /*10d70*/  F2FP.PACK_AB R77, R247, R244 ;  /* 0x000000f4f74d723e */ /* 0x010fe200000000ff */
[----:B------:R-:W-:Y:S01]  /*10d80*/  FMUL.FTZ R18, R69, R118 ;  /* 0x0000007645127220 */ /* 0x000fe20000410000 */
[----:B------:R-:W-:Y:S06]  /*10d90*/  MOV R118, R49 ;  /* 0x0000003100767202 */ /* 0x000fec0000000f00 */
[----:B------:R1:W-:Y:S01]  /*10da0*/  MUFU.EX2 R249, R3 ;  /* 0x0000000300f97308 */ /* 0x0003e20000000800 */
[----:B------:R-:W-:Y:S01]  /*10db0*/  FMUL.FTZ R49, R73, R149 ;  /* 0x0000009549317220 */ /* 0x000fe20000410000 */
[----:B--2---:R-:W1:Y:S01]  /*10dc0*/  SHFL.BFLY PT, R2, R0, 0x1, 0x1f ;  /* 0x0c201f0000027f89 */ /* 0x004e6200000e0000 */
[----:B---3--:R-:W-:Y:S02]  /*10dd0*/  F2FP.PACK_AB R78, R252, R250 ;  /* 0x000000fafc4e723e */ /* 0x008fe400000000ff */
[----:B-1----:R-:W-:Y:S01]  /*10de0*/  FMNMX.FTZ R3, R0, R2, !PT ;  /* 0x0000000200037209 */ /* 0x002fe20007810000 */
[----:B------:R-:W-:Y:S02]  /*10df0*/  FFMA.FTZ R0, R19, c[0x0][0x2d0], -R101 ;  /* 0x0000b40013007a23 */ /* 0x000fe40000010865 */
[----:B------:R-:W-:Y:S01]  /*10e00*/  FMUL.FTZ R19, R69, R119 ;  /* 0x0000007745137220 */ /* 0x000fe20000410000 */
[----:B------:R-:W-:Y:S01]  /*10e10*/  MOV R119, R207 ;  /* 0x000000cf00777202 */ /* 0x000fe20000000f00 */
[----:B------:R1:W2:Y:S02]  /*10e20*/  MUFU.EX2 R248, R0 ;  /* 0x0000000000f87308 */ /* 0x0002a40000000800 */
[----:B-1----:R-:W-:Y:S01]  /*10e30*/  FADD.FTZ R0, -R3, R102 ;  /* 0x0000006603007221 */ /* 0x002fe20000010100 */
[----:B--2---:R-:W-:Y:S01]  /*10e40*/  F2FP.PACK_AB R79, R248, R249 ;  /* 0x000000f9f84f723e */ /* 0x004fe200000000ff */
[----:B------:R-:W-:Y:S02]  /*10e50*/  FMUL.FTZ R102, R70, c[0x0][0x2d0] ;  /* 0x0000b40046667a20 */ /* 0x000fe40000410000 */
[----:B------:R-:W-:Y:S02]  /*10e60*/  FMUL.FTZ R0, R0, c[0x0][0x2d0] ;  /* 0x0000b40000007a20 */ /* 0x000fe40000410000 */
[--C-:B------:R-:W-:Y:S01]  /*10e70*/  FFMA.FTZ R2, R180, c[0x0][0x2d0], -R102.reuse ;  /* 0x0000b400b4027a23 */ /* 0x100fe20000010866 */
[----:B------:R-:W-:Y:S01]  /*10e80*/  MOV R180, R42 ;  /* 0x0000002a00b47202 */ /* 0x000fe20000000f00 */
[--C-:B------:R-:W-:Y:S02]  /*10e90*/  FFMA.FTZ R92, R92, c[0x0][0x2d0], -R102.reuse ;  /* 0x0000b4005c5c7a23 */ /* 0x100fe40000010866 */
[----:B------:R1:W-:Y:S01]  /*10ea0*/  MUFU.EX2 R241, R2 ;  /* 0x0000000200f17308 */ /* 0x0003e20000000800 */
[--C-:B------:R-:W-:Y:S02]  /*10eb0*/  FFMA.FTZ R16, R25, c[0x0][0x2d0], -R102.reuse ;  /* 0x0000b40019107a23 */ /* 0x100fe40000010866 */
[----:B------:R-:W-:Y:S07]  /*10ec0*/  FMUL.FTZ R25, R68, R125 ;  /* 0x0000007d44197220 */ /* 0x000fee0000410000 */
[----:B------:R-:W2:Y:S01]  /*10ed0*/  MUFU.EX2 R0, R0 ;  /* 0x0000000000007308 */ /* 0x000ea20000000800 */
[--C-:B-1----:R-:W-:Y:S01]  /*10ee0*/  FFMA.FTZ R2, R171, c[0x0][0x2d0], -R102.reuse ;  /* 0x0000b400ab027a23 */ /* 0x102fe20000010866 */
[----:B------:R-:W-:Y:S08]  /*10ef0*/  MOV R171, R231 ;  /* 0x000000e700ab7202 */ /* 0x000ff00000000f00 */
[----:B------:R1:W-:Y:S01]  /*10f00*/  MUFU.EX2 R231, R16 ;  /* 0x0000001000e77308 */ /* 0x0003e20000000800 */
[C---:B--2---:R-:W-:Y:S02]  /*10f10*/  FMUL.FTZ R27, R0.reuse, R127 ;  /* 0x0000007f001b7220 */ /* 0x044fe40000410000 */
[C---:B------:R-:W-:Y:S07]  /*10f20*/  FMUL.FTZ R31, R0.reuse, R131 ;  /* 0x00000083001f7220 */ /* 0x040fee0000410000 */
[----:B------:R2:W3:Y:S01]  /*10f30*/  MUFU.EX2 R242, R2 ;  /* 0x0000000200f27308 */ /* 0x0004e20000000800 */
[C---:B------:R-:W-:Y:S02]  /*10f40*/  FMUL.FTZ R42, R0.reuse, R142 ;  /* 0x0000008e002a7220 */ /* 0x040fe40000410000 */
[C---:B------:R-:W-:Y:S02]  /*10f50*/  FMUL.FTZ R47, R0.reuse, R147 ;  /* 0x00000093002f7220 */ /* 0x040fe40000410000 */
[C---:B------:R-:W-:Y:S02]  /*10f60*/  FMUL.FTZ R58, R0.reuse, R158 ;  /* 0x0000009e003a7220 */ /* 0x040fe40000410000 */
[C---:B------:R-:W-:Y:S02]  /*10f70*/  FMUL.FTZ R59, R0.reuse, R159 ;  /* 0x0000009f003b7220 */ /* 0x040fe40000410000 */
[C---:B------:R-:W-:Y:S02]  /*10f80*/  FMUL.FTZ R62, R0.reuse, R162 ;  /* 0x000000a2003e7220 */ /* 0x040fe40000410000 */
[----:B------:R-:W-:Y:S02]  /*10f90*/  FMUL.FTZ R63, R0, R163 ;  /* 0x000000a3003f7220 */ /* 0x000fe40000410000 */
[----:B-1----:R-:W-:Y:S01]  /*10fa0*/  FMUL.FTZ R16, R73, R116 ;  /* 0x0000007449107220 */ /* 0x002fe20000410000 */
[----:B------:R-:W-:Y:S01]  /*10fb0*/  MOV R116, R50 ;  /* 0x0000003200747202 */ /* 0x000fe20000000f00 */
[----:B------:R-:W-:Y:S02]  /*10fc0*/  FMUL.FTZ R50, R69, R150 ;  /* 0x0000009645327220 */ /* 0x000fe40000410000 */
[--C-:B--2---:R-:W-:Y:S01]  /*10fd0*/  FFMA.FTZ R2, R12, c[0x0][0x2d0], -R102.reuse ;  /* 0x0000b4000c027a23 */ /* 0x104fe20000010866 */
[----:B---3--:R-:W-:Y:S03]  /*10fe0*/  F2FP.PACK_AB R64, R242, R241 ;  /* 0x000000f1f240723e */ /* 0x008fe600000000ff */
[----:B------:R1:W-:Y:S02]  /*10ff0*/  MUFU.EX2 R243, R2 ;  /* 0x0000000200f37308 */ /* 0x0003e40000000800 */
[----:B-1----:R-:W-:Y:S08]  /*11000*/  FFMA.FTZ R2, R13, c[0x0][0x2d0], -R102 ;  /* 0x0000b4000d027a23 */ /* 0x002ff00000010866 */
[----:B------:R1:W2:Y:S02]  /*11010*/  MUFU.EX2 R245, R2 ;  /* 0x0000000200f57308 */ /* 0x0002a40000000800 */
[----:B-1----:R-:W-:Y:S01]  /*11020*/  FMUL.FTZ R2, R3, c[0x0][0x2d0] ;  /* 0x0000b40003027a20 */ /* 0x002fe20000410000 */
[----:B--2---:R-:W-:Y:S03]  /*11030*/  F2FP.PACK_AB R66, R245, R243 ;  /* 0x000000f3f542723e */ /* 0x004fe600000000ff */
[--C-:B------:R-:W-:Y:S01]  /*11040*/  FFMA.FTZ R4, R176, c[0x0][0x2d0], -R2.reuse ;  /* 0x0000b400b0047a23 */ /* 0x100fe20000010802 */
[----:B------:R-:W-:Y:S01]  /*11050*/  MOV R176, R43 ;  /* 0x0000002b00b07202 */ /* 0x000fe20000000f00 */
[--C-:B------:R-:W-:Y:S02]  /*11060*/  FFMA.FTZ R7, R14, c[0x0][0x2d0], -R2.reuse ;  /* 0x0000b4000e077a23 */ /* 0x100fe40000010802 */
[----:B------:R1:W-:Y:S01]  /*11070*/  MUFU.EX2 R186, R4 ;  /* 0x0000000400ba7308 */ /* 0x0003e20000000800 */
[--C-:B------:R-:W-:Y:S02]  /*11080*/  FFMA.FTZ R8, R179, c[0x0][0x2d0], -R2.reuse ;  /* 0x0000b400b3087a23 */ /* 0x100fe40000010802 */
[C---:B------:R-:W-:Y:S01]  /*11090*/  FMUL.FTZ R14, R0.reuse, R114 ;  /* 0x00000072000e7220 */ /* 0x040fe20000410000 */
[----:B------:R-:W-:Y:S01]  /*110a0*/  MOV R114, R52 ;  /* 0x0000003400727202 */ /* 0x000fe20000000f00 */
[----:B------:R-:W-:Y:S02]  /*110b0*/  FMUL.FTZ R43, R0, R143 ;  /* 0x0000008f002b7220 */ /* 0x000fe40000410000 */
[--C-:B------:R-:W-:Y:S03]  /*110c0*/  FFMA.FTZ R74, R74, c[0x0][0x2d0], -R2.reuse ;  /* 0x0000b4004a4a7a23 */ /* 0x100fe60000010802 */
[----:B------:R2:W-:Y:S10]  /*110d0*/  MUFU.EX2 R188, R7 ;  /* 0x0000000700bc7308 */ /* 0x0005f40000000800 */
[----:B------:R-:W3:Y:S01]  /*110e0*/  MUFU.EX2 R185, R8 ;  /* 0x0000000800b97308 */ /* 0x000ee20000000800 */
[----:B-1----:R-:W-:Y:S01]  /*110f0*/  FFMA.FTZ R4, R178, c[0x0][0x2d0], -R2 ;  /* 0x0000b400b2047a23 */ /* 0x002fe20000010802 */
[----:B------:R-:W-:Y:S08]  /*11100*/  MOV R178, R232 ;  /* 0x000000e800b27202 */ /* 0x000ff00000000f00 */
[----:B------:R1:W4:Y:S01]  /*11110*/  MUFU.EX2 R187, R4 ;  /* 0x0000000400bb7308 */ /* 0x0003220000000800 */
[----:B--2---:R-:W-:Y:S02]  /*11120*/  @P0 MOV R7, R37 ;  /* 0x0000002500070202 */ /* 0x004fe40000000f00 */
[----:B---3--:R-:W-:Y:S01]  /*11130*/  F2FP.PACK_AB R67, R185, R188 ;  /* 0x000000bcb943723e */ /* 0x008fe200000000ff */
[----:B-1----:R-:W-:Y:S01]  /*11140*/  @P0 IMAD.WIDE.U32 R4, R225, c[0x0][0x1e0], RZ ;  /* 0x00007800e1040a25 */ /* 0x002fe200078e00ff */
[----:B----4-:R-:W-:Y:S04]  /*11150*/  F2FP.PACK_AB R65, R187, R186 ;  /* 0x000000babb41723e */ /* 0x010fe800000000ff */
[----:B------:R-:W-:Y:S02]  /*11160*/  @P0 IADD3 R5, R5, R6, RZ ;  /* 0x0000000605050210 */ /* 0x000fe40007ffe0ff */
[----:B------:R-:W-:Y:S02]  /*11170*/  @P0 MOV R6, R22 ;  /* 0x0000001600060202 */ /* 0x000fe40000000f00 */
[----:B------:R-:W-:Y:S01]  /*11180*/  MOV R22, c[0x0][0x1e0] ;  /* 0x0000780000167a02 */ /* 0x000fe20000000f00 */
[----:B------:R-:W-:Y:S02]  /*11190*/  @P0 IMAD R5, R5, 0x60, RZ ;  /* 0x0000006005050824 */ /* 0x000fe400078e02ff */
[----:B------:R-:W-:Y:S01]  /*111a0*/  @P0 IMAD.WIDE.U32 R6, R4, 0x60, R6 ;  /* 0x0000006004060825 */ /* 0x000fe200078e0006 */
[C---:B------:R-:W-:Y:S02]  /*111b0*/  @P0 SHF.L.U32 R13, R22.reuse, 0x5, RZ ;  /* 0x00000005160d0819 */ /* 0x040fe400000006ff */
[----:B------:R-:W-:Y:S02]  /*111c0*/  @P0 SHF.L.U64.HI R12, R22, 0x5, R23 ;  /* 0x00000005160c0819 */ /* 0x000fe40000010217 */
[----:B------:R-:W-:Y:S01]  /*111d0*/  @P0 IADD3 R5, R7, R5, RZ ;  /* 0x0000000507050210 */ /* 0x000fe20007ffe0ff */
[--C-:B------:R-:W-:Y:S01]  /*111e0*/  FFMA.FTZ R7, R20, c[0x0][0x2d0], -R100.reuse ;  /* 0x0000b40014077a23 */ /* 0x100fe20000010864 */
[C---:B------:R-:W-:Y:S03]  /*111f0*/  @P0 LEA R4, P1, R6.reuse, c[0x0][0x1c8], 0x1 ;  /* 0x0000720006040a11 */ /* 0x040fe600078208ff */
[----:B------:R1:W-:Y:S01]  /*11200*/  MUFU.EX2 R240, R7 ;  /* 0x0000000700f07308 */ /* 0x0003e20000000800 */
[----:B------:R-:W-:Y:S02]  /*11210*/  @P0 LEA.HI.X R5, R6, c[0x0][0x1cc], R5, 0x1, P1 ;  /* 0x0000730006050a11 */ /* 0x000fe400008f0c05 */
[-C--:B------:R-:W-:Y:S03]  /*11220*/  @P0 IADD3 R10, P2, R4, R13.reuse, RZ ;  /* 0x0000000d040a0210 */ /* 0x080fe60007f5e0ff */
[----:B------:R2:W-:Y:S01]  /*11230*/  @P0 LDGSTS.E.BYPASS.LTC128B.128 [R227+0x3100], [R4.64], !P6 ;  /* 0x0310000004e30fae */ /* 0x0005e2000f101d4c */
[-C--:B------:R-:W-:Y:S02]  /*11240*/  @P0 IADD3.X R11, R5, R12.reuse, RZ, P2, !PT ;  /* 0x0000000c050b0210 */ /* 0x080fe400017fe4ff */
[-C--:B------:R-:W-:Y:S04]  /*11250*/  @P0 IADD3 R8, P1, R10, R13.reuse, RZ ;  /* 0x0000000d0a080210 */ /* 0x080fe80007f3e0ff */
[----:B------:R-:W-:Y:S01]  /*11260*/  @P0 IADD3.X R9, R11, R12, RZ, P1, !PT ;  /* 0x0000000c0b090210 */ /* 0x000fe20000ffe4ff */
[----:B------:R3:W-:Y:S01]  /*11270*/  @P0 LDGSTS.E.BYPASS.LTC128B.128 [R227+0x3900], [R10.64], !P6 ;  /* 0x039000000ae30fae */ /* 0x0007e2000f101d4c */
[-C--:B------:R-:W-:Y:S07]  /*11280*/  @P0 IADD3 R6, P3, R8, R13.reuse, RZ ;  /* 0x0000000d08060210 */ /* 0x080fee0007f7e0ff */
[----:B------:R4:W-:Y:S01]  /*11290*/  @P0 LDGSTS.E.BYPASS.LTC128B.128 [R227+0x4100], [R8.64], !P6 ;  /* 0x0410000008e30fae */ /* 0x0009e2000f101d4c */
[--C-:B-1----:R-:W-:Y:S04]  /*112a0*/  FFMA.FTZ R7, R21, c[0x0][0x2d0], -R100.reuse ;  /* 0x0000b40015077a23 */ /* 0x102fe80000010864 */
[----:B------:R1:W-:Y:S01]  /*112b0*/  MUFU.EX2 R239, R7 ;  /* 0x0000000700ef7308 */ /* 0x0003e20000000800 */
[-C--:B--2---:R-:W-:Y:S04]  /*112c0*/  @P0 IADD3 R4, P2, R6, R13.reuse, RZ ;  /* 0x0000000d06040210 */ /* 0x084fe80007f5e0ff */
[----:B---3--:R-:W-:Y:S01]  /*112d0*/  @P0 IADD3 R10, P1, R4, R13, RZ ;  /* 0x0000000d040a0210 */ /* 0x008fe20007f3e0ff */
[----:B------:R-:W-:Y:S02]  /*112e0*/  FFMA.FTZ R11, R32, c[0x0][0x2d0], -R100 ;  /* 0x0000b400200b7a23 */ /* 0x000fe40000010864 */
[----:B------:R-:W-:Y:S02]  /*112f0*/  FFMA.FTZ R32, R192, c[0x0][0x2d0], -R2 ;  /* 0x0000b400c0207a23 */ /* 0x000fe40000010802 */
[----:B------:R2:W-:Y:S01]  /*11300*/  MUFU.EX2 R238, R11 ;  /* 0x0000000b00ee7308 */ /* 0x0005e20000000800 */
[C---:B------:R-:W-:Y:S01]  /*11310*/  FMUL.FTZ R13, R68.reuse, R113 ;  /* 0x00000071440d7220 */ /* 0x040fe20000410000 */
[----:B------:R-:W-:Y:S01]  /*11320*/  MOV R113, R51 ;  /* 0x0000003300717202 */ /* 0x000fe20000000f00 */
[----:B----4-:R-:W-:Y:S01]  /*11330*/  FMUL.FTZ R8, R68, R108 ;  /* 0x0000006c44087220 */ /* 0x010fe20000410000 */
[----:B------:R-:W-:Y:S01]  /*11340*/  MOV R108, R44 ;  /* 0x0000002c006c7202 */ /* 0x000fe20000000f00 */
[----:B------:R-:W-:Y:S01]  /*11350*/  FFMA.FTZ R44, R194, c[0x0][0x2d0], -R100 ;  /* 0x0000b400c22c7a23 */ /* 0x000fe20000010864 */
[----:B-1----:R-:W-:Y:S01]  /*11360*/  @P0 IADD3.X R7, R9, R12, RZ, P3, !PT ;  /* 0x0000000c09070210 */ /* 0x002fe20001ffe4ff */
[----:B------:R-:W-:Y:S01]  /*11370*/  FMUL.FTZ R9, R68, R109 ;  /* 0x0000006d44097220 */ /* 0x000fe20000410000 */
[----:B------:R-:W-:Y:S01]  /*11380*/  MOV R109, R40 ;  /* 0x00000028006d7202 */ /* 0x000fe20000000f00 */
[----:B------:R-:W-:Y:S01]  /*11390*/  FFMA.FTZ R40, R196, c[0x0][0x2d0], -R2 ;  /* 0x0000b400c4287a23 */ /* 0x000fe20000010802 */
[-C--:B------:R-:W-:Y:S01]  /*113a0*/  @P0 IADD3.X R5, R7, R12.reuse, RZ, P2, !PT ;  /* 0x0000000c07050210 */ /* 0x080fe200017fe4ff */
[----:B------:R1:W-:Y:S01]  /*113b0*/  @P0 LDGSTS.E.BYPASS.LTC128B.128 [R227+0x4900], [R6.64], !P6 ;  /* 0x0490000006e30fae */ /* 0x0003e2000f101d4c */
[----:B------:R-:W-:Y:S07]  /*113c0*/  FMUL.FTZ R51, R69, R151 ;  /* 0x0000009745337220 */ /* 0x000fee0000410000 */
[----:B------:R3:W-:Y:S01]  /*113d0*/  @P0 LDGSTS.E.BYPASS.LTC128B.128 [R227+0x5100], [R4.64], !P6 ;  /* 0x0510000004e30fae */ /* 0x0007e2000f101d4c */
[----:B--2---:R-:W-:Y:S01]  /*113e0*/  @P0 IADD3.X R11, R5, R12, RZ, P1, !PT ;  /* 0x0000000c050b0210 */ /* 0x004fe20000ffe4ff */
[--C-:B------:R-:W-:Y:S02]  /*113f0*/  FFMA.FTZ R12, R24, c[0x0][0x2d0], -R102.reuse ;  /* 0x0000b400180c7a23 */ /* 0x100fe40000010866 */
[----:B------:R-:W-:Y:S04]  /*11400*/  FFMA.FTZ R24, R29, c[0x0][0x2d0], -R102 ;  /* 0x0000b4001d187a23 */ /* 0x000fe80000010866 */
[----:B------:R2:W-:Y:S01]  /*11410*/  @P0 LDGSTS.E.BYPASS.LTC128B.128 [R227+0x5900], [R10.64], !P6 ;  /* 0x059000000ae30fae */ /* 0x0005e2000f101d4c */
[----:B------:R4:W-:Y:S01]  /*11420*/  MUFU.EX2 R232, R12 ;  /* 0x0000000c00e87308 */ /* 0x0009e20000000800 */
[C---:B------:R-:W-:Y:S01]  /*11430*/  FMUL.FTZ R29, R68.reuse, R129 ;  /* 0x00000081441d7220 */ /* 0x040fe20000410000 */
[----:B------:R-:W-:Y:S02]  /*11440*/  ISETP.GT.AND P0, PT, R103, UR4, PT ;  /* 0x0000000467007c0c */ /* 0x000fe4000bf04270 */
[----:B------:R-:W-:Y:S03]  /*11450*/  MOV R103, R225 ;  /* 0x000000e100677202 */ /* 0x000fe60000000f00 */
[----:B------:R-:W2:Y:S01]  /*11460*/  LDSM.16.MT88.4 R20, [R209+0x100] ;  /* 0x00010000d114783b */ /* 0x000ea20000004200 */
[----:B-1----:R-:W-:Y:S02]  /*11470*/  FFMA.FTZ R6, R33, c[0x0][0x2d0], -R100 ;  /* 0x0000b40021067a23 */ /* 0x002fe40000010864 */
[----:B------:R-:W-:Y:S01]  /*11480*/  FMUL.FTZ R7, R69, R107 ;  /* 0x0000006b45077220 */ /* 0x000fe20000410000 */
[----:B------:R-:W-:Y:S01]  /*11490*/  MOV R107, R230 ;  /* 0x000000e6006b7202 */ /* 0x000fe20000000f00 */
[----:B------:R1:W-:Y:S01]  /*114a0*/  MUFU.EX2 R237, R6 ;  /* 0x0000000600ed7308 */ /* 0x0003e20000000800 */
[----:B------:R-:W-:Y:S02]  /*114b0*/  FMUL.FTZ R33, R73, R133 ;  /* 0x0000008549217220 */ /* 0x000fe40000410000 */
[----:B------:R-:W2:Y:S01]  /*114c0*/  LDSM.16.MT88.4 R36, [R212+0x100] ;  /* 0x00010000d424783b */ /* 0x000ea20000004200 */
[--C-:B---3--:R-:W-:Y:S02]  /*114d0*/  FFMA.FTZ R4, R181, c[0x0][0x2d0], -R101.reuse ;  /* 0x0000b400b5047a23 */ /* 0x108fe40000010865 */
[----:B------:R-:W-:Y:S01]  /*114e0*/  FMUL.FTZ R5, R73, R105 ;  /* 0x0000006949057220 */ /* 0x000fe20000410000 */
[----:B------:R-:W-:Y:S03]  /*114f0*/  MOV R105, R204 ;  /* 0x000000cc00697202 */ /* 0x000fe60000000f00 */
[----:B------:R3:W-:Y:S01]  /*11500*/  MUFU.EX2 R233, R4 ;  /* 0x0000000400e97308 */ /* 0x0007e20000000800 */
[----:B------:R-:W2:Y:S01]  /*11510*/  LDSM.16.MT88.4 R52, [R210+0x100] ;  /* 0x00010000d234783b */ /* 0x000ea20000004200 */
[----:B----4-:R-:W-:Y:S01]  /*11520*/  FMUL.FTZ R12, R68, R112 ;  /* 0x00000070440c7220 */ /* 0x010fe20000410000 */
[----:B------:R-:W-:Y:S01]  /*11530*/  MOV R112, R203 ;  /* 0x000000cb00707202 */ /* 0x000fe20000000f00 */
[C---:B--2---:R-:W-:Y:S01]  /*11540*/  FMUL.FTZ R10, R0.reuse, R110 ;  /* 0x0000006e000a7220 */ /* 0x044fe20000410000 */
[----:B------:R-:W-:Y:S01]  /*11550*/  MOV R110, R46 ;  /* 0x0000002e006e7202 */ /* 0x000fe20000000f00 */
[C---:B------:R-:W-:Y:S01]  /*11560*/  FMUL.FTZ R11, R0.reuse, R111 ;  /* 0x0000006f000b7220 */ /* 0x040fe20000410000 */
[----:B------:R-:W-:Y:S01]  /*11570*/  MOV R111, R205 ;  /* 0x000000cd006f7202 */ /* 0x000fe20000000f00 */
[C---:B------:R-:W-:Y:S01]  /*11580*/  FMUL.FTZ R46, R0.reuse, R146 ;  /* 0x00000092002e7220 */ /* 0x040fe20000410000 */
[----:B------:R-:W2:Y:S01]  /*11590*/  LDSM.16.MT88.4 R80, [R211+0x100] ;  /* 0x00010000d350783b */ /* 0x000ea20000004200 */
[----:B------:R4:W-:Y:S01]  /*115a0*/  MUFU.EX2 R230, R24 ;  /* 0x0000001800e67308 */ /* 0x0009e20000000800 */
[----:B-1----:R-:W-:Y:S01]  /*115b0*/  FMUL.FTZ R6, R69, R106 ;  /* 0x0000006a45067220 */ /* 0x002fe20000410000 */
[----:B------:R-:W-:Y:S01]  /*115c0*/  MOV R106, R26 ;  /* 0x0000001a006a7202 */ /* 0x000fe20000000f00 */
[C---:B------:R-:W-:Y:S04]  /*115d0*/  FMUL.FTZ R26, R0.reuse, R126 ;  /* 0x0000007e001a7220 */ /* 0x040fe80000410000 */
[----:B------:R-:W1:Y:S03]  /*115e0*/  LDSM.16.MT88.4 R84, [R209+0x900] ;  /* 0x00090000d154783b */ /* 0x000e660000004200 */
[----:B------:R2:W-:Y:S01]  /*115f0*/  MUFU.EX2 R181, R32 ;  /* 0x0000002000b57308 */ /* 0x0005e20000000800 */
[--C-:B---3--:R-:W-:Y:S04]  /*11600*/  FFMA.FTZ R4, R15, c[0x0][0x2d0], -R101.reuse ;  /* 0x0000b4000f047a23 */ /* 0x108fe80000010865 */
[----:B------:R-:W3:Y:S01]  /*11610*/  LDSM.16.MT88.4 R88, [R212+0x900] ;  /* 0x00090000d458783b */ /* 0x000ee20000004200 */
[----:B------:R-:W-:Y:S01]  /*11620*/  FMUL.FTZ R15, R0, R115 ;  /* 0x00000073000f7220 */ /* 0x000fe20000410000 */
[----:B------:R-:W-:Y:S03]  /*11630*/  MOV R115, R206 ;  /* 0x000000ce00737202 */ /* 0x000fe60000000f00 */
[----:B------:R1:W-:Y:S03]  /*11640*/  MUFU.EX2 R234, R4 ;  /* 0x0000000400ea7308 */ /* 0x0003e60000000800 */
[----:B------:R-:W0:Y:S01]  /*11650*/  LDGDEPBAR ;  /* 0x00000000000079af */ /* 0x000e220000000000 */
[----:B----4-:R-:W-:Y:S06]  /*11660*/  FMUL.FTZ R24, R68, R124 ;  /* 0x0000007c44187220 */ /* 0x010fec0000410000 */
[----:B------:R4:W-:Y:S01]  /*11670*/  MUFU.EX2 R206, R56 ;  /* 0x0000003800ce7308 */ /* 0x0009e20000000800 */
[----:B--2---:R-:W-:Y:S02]  /*11680*/  FMUL.FTZ R32, R73, R132 ;  /* 0x0000008449207220 */ /* 0x004fe40000410000 */
[--C-:B-1----:R-:W-:Y:S02]  /*11690*/  FFMA.FTZ R4, R34, c[0x0][0x2d0], -R101.reuse ;  /* 0x0000b40022047a23 */ /* 0x102fe40000010865 */
[----:B------:R-:W-:Y:S05]  /*116a0*/  FMUL.FTZ R34, R69, R134 ;  /* 0x0000008645227220 */ /* 0x000fea0000410000 */
[----:B------:R1:W-:Y:S01]  /*116b0*/  MUFU.EX2 R235, R4 ;  /* 0x0000000400eb7308 */ /* 0x0003e20000000800 */
[----:B----4-:R-:W-:Y:S02]  /*116c0*/  FMUL.FTZ R56, R68, R156 ;  /* 0x0000009c44387220 */ /* 0x010fe40000410000 */
[--C-:B-1----:R-:W-:Y:S02]  /*116d0*/  FFMA.FTZ R4, R35, c[0x0][0x2d0], -R101.reuse ;  /* 0x0000b40023047a23 */ /* 0x102fe40000010865 */
[----:B------:R-:W-:Y:S05]  /*116e0*/  FMUL.FTZ R35, R69, R135 ;  /* 0x0000008745237220 */ /* 0x000fea0000410000 */
[----:B------:R1:W-:Y:S01]  /*116f0*/  MUFU.EX2 R236, R4 ;  /* 0x0000000400ec7308 */ /* 0x0003e20000000800 */
[----:B------:R-:W-:Y:S01]  /*11700*/  LDSM.16.MT88.4 R132, [R212+0x2900] ;  /* 0x00290000d484783b */ /* 0x000fe20000004200 */
[C---:B-1----:R-:W-:Y:S01]  /*11710*/  FMUL.FTZ R4, R73.reuse, R104 ;  /* 0x0000006849047220 */ /* 0x042fe20000410000 */
[----:B------:R-:W-:Y:S07]  /*11720*/  MOV R104, R228 ;  /* 0x000000e400687202 */ /* 0x000fee0000000f00 */
[----:B------:R1:W-:Y:S01]  /*11730*/  MUFU.EX2 R228, R44 ;  /* 0x0000002c00e47308 */ /* 0x0003e20000000800 */
[-C--:B------:R-:W-:Y:S08]  /*11740*/  HMMA.16816.F32 R4, R76, R20.reuse, R4 ;  /* 0x000000144c04723c */ /* 0x080ff00000001804 */
[C---:B------:R-:W-:Y:S07]  /*11750*/  HMMA.16816.F32 R8, R64.reuse, R20, R8 ;  /* 0x000000144008723c */ /* 0x040fee0000001808 */
[----:B------:R-:W-:Y:S01]  /*11760*/  FFMA.FTZ R20, R28, c[0x0][0x2d0], -R102 ;  /* 0x0000b4001c147a23 */ /* 0x000fe20000010866 */
[-C--:B------:R-:W-:Y:S03]  /*11770*/  HMMA.16816.F32 R12, R64, R22.reuse, R12 ;  /* 0x00000016400c723c */ /* 0x080fe6000000180c */
[----:B------:R2:W-:Y:S01]  /*11780*/  MUFU.EX2 R229, R20 ;  /* 0x0000001400e57308 */ /* 0x0005e20000000800 */
[----:B------:R-:W-:Y:S01]  /*11790*/  FMUL.FTZ R21, R73, R121 ;  /* 0x0000007949157220 */ /* 0x000fe20000410000 */
[----:B------:R-:W-:Y:S01]  /*117a0*/  MOV R121, R45 ;  /* 0x0000002d00797202 */ /* 0x000fe20000000f00 */
[----:B-1----:R-:W-:Y:S02]  /*117b0*/  FMUL.FTZ R44, R68, R144 ;  /* 0x00000090442c7220 */ /* 0x002fe40000410000 */
[C---:B------:R-:W-:Y:S04]  /*117c0*/  HMMA.16816.F32 R16, R76.reuse, R22, R16 ;  /* 0x000000164c10723c */ /* 0x040fe80000001810 */
[----:B------:R-:W-:Y:S01]  /*117d0*/  FFMA.FTZ R28, R182, c[0x0][0x2d0], -R2 ;  /* 0x0000b400b61c7a23 */ /* 0x000fe20000010802 */
[----:B------:R-:W-:Y:S01]  /*117e0*/  MOV R124, R121 ;  /* 0x00000079007c7202 */ /* 0x000fe20000000f00 */
[----:B------:R-:W-:Y:S01]  /*117f0*/  FMUL.FTZ R45, R68, R145 ;  /* 0x00000091442d7220 */ /* 0x000fe20000410000 */
[----:B------:R-:W-:Y:S01]  /*11800*/  MOV R121, R114 ;  /* 0x0000007200797202 */ /* 0x000fe20000000f00 */
[C---:B------:R-:W-:Y:S01]  /*11810*/  FMUL.FTZ R22, R69.reuse, R122 ;  /* 0x0000007a45167220 */ /* 0x040fe20000410000 */
[----:B------:R1:W4:Y:S03]  /*11820*/  MUFU.EX2 R182, R28 ;  /* 0x0000001c00b67308 */ /* 0x0003260000000800 */
[----:B------:R-:W-:Y:S01]  /*11830*/  FMUL.FTZ R23, R69, R123 ;  /* 0x0000007b45177220 */ /* 0x000fe20000410000 */
[----:B------:R-:W-:Y:S01]  /*11840*/  MOV R123, R30 ;  /* 0x0000001e007b7202 */ /* 0x000fe20000000f00 */
[----:B------:R-:W-:Y:S01]  /*11850*/  FMUL.FTZ R30, R0, R130 ;  /* 0x00000082001e7220 */ /* 0x000fe20000410000 */
[----:B------:R-:W-:Y:S01]  /*11860*/  MOV R122, R41 ;  /* 0x00000029007a7202 */ /* 0x000fe20000000f00 */
[C---:B------:R-:W-:Y:S01]  /*11870*/  FMUL.FTZ R41, R68.reuse, R141 ;  /* 0x0000008d44297220 */ /* 0x040fe20000410000 */
[----:B------:R-:W-:Y:S01]  /*11880*/  MOV R126, R123 ;  /* 0x0000007b007e7202 */ /* 0x000fe20000000f00 */
[----:B--2---:R-:W-:Y:S01]  /*11890*/  FMUL.FTZ R20, R73, R120 ;  /* 0x0000007849147220 */ /* 0x004fe20000410000 */
[----:B------:R-:W-:Y:S01]  /*118a0*/  MOV R120, R48 ;  /* 0x0000003000787202 */ /* 0x000fe20000000f00 */
[----:B------:R-:W-:Y:S01]  /*118b0*/  FFMA.FTZ R48, R195, c[0x0][0x2d0], -R100 ;  /* 0x0000b400c3307a23 */ /* 0x000fe20000010864 */
[----:B------:R-:W-:Y:S02]  /*118c0*/  MOV R114, R178 ;  /* 0x000000b200727202 */ /* 0x000fe40000000f00 */
[----:B------:R-:W-:Y:S01]  /*118d0*/  MOV R178, R93 ;  /* 0x0000005d00b27202 */ /* 0x000fe20000000f00 */
[----:B------:R2:W-:Y:S01]  /*118e0*/  MUFU.EX2 R226, R48 ;  /* 0x0000003000e27308 */ /* 0x0005e20000000800 */
[-C--:B------:R-:W-:Y:S03]  /*118f0*/  HMMA.16816.F32 R20, R76, R36.reuse, R20 ;  /* 0x000000244c14723c */ /* 0x080fe60000001814 */
[----:B------:R-:W-:Y:S02]  /*11900*/  MOV R123, R120 ;  /* 0x00000078007b7202 */ /* 0x000fe40000000f00 */
[----:B------:R-:W-:Y:S01]  /*11910*/  MOV R120, R95 ;  /* 0x0000005f00787202 */ /* 0x000fe20000000f00 */
[C---:B-1----:R-:W-:Y:S02]  /*11920*/  FMUL.FTZ R28, R68.reuse, R128 ;  /* 0x00000080441c7220 */ /* 0x042fe40000410000 */
[C---:B------:R-:W-:Y:S04]  /*11930*/  HMMA.16816.F32 R24, R64.reuse, R36, R24 ;  /* 0x000000244018723c */ /* 0x040fe80000001818 */
[----:B------:R-:W-:Y:S02]  /*11940*/  MOV R125, R122 ;  /* 0x0000007a007d7202 */ /* 0x000fe40000000f00 */
[----:B------:R-:W-:Y:S01]  /*11950*/  MOV R122, R116 ;  /* 0x00000074007a7202 */ /* 0x000fe20000000f00 */
[----:B------:R-:W-:Y:S01]  /*11960*/  FFMA.FTZ R36, R193, c[0x0][0x2d0], -R2 ;  /* 0x0000b400c1247a23 */ /* 0x000fe20000010802 */
[-C--:B------:R-:W-:Y:S03]  /*11970*/  HMMA.16816.F32 R28, R64, R38.reuse, R28 ;  /* 0x00000026401c723c */ /* 0x080fe6000000181c */
[----:B------:R1:W-:Y:S01]  /*11980*/  MUFU.EX2 R179, R36 ;  /* 0x0000002400b37308 */ /* 0x0003e20000000800 */
[C---:B------:R-:W-:Y:S01]  /*11990*/  FMUL.FTZ R37, R73.reuse, R137 ;  /* 0x0000008949257220 */ /* 0x040fe20000410000 */
[----:B------:R-:W-:Y:S01]  /*119a0*/  MOV R116, R170 ;  /* 0x000000aa00747202 */ /* 0x000fe20000000f00 */
[----:B--2---:R-:W-:Y:S02]  /*119b0*/  FMUL.FTZ R48, R73, R148 ;  /* 0x0000009449307220 */ /* 0x004fe40000410000 */
[C---:B------:R-:W-:Y:S01]  /*119c0*/  HMMA.16816.F32 R32, R76.reuse, R38, R32 ;  /* 0x000000264c20723c */ /* 0x040fe20000001820 */
[----:B------:R-:W-:Y:S03]  /*119d0*/  LDSM.16.MT88.4 R148, [R210+0x2900] ;  /* 0x00290000d294783b */ /* 0x000fe60000004200 */
[----:B------:R-:W-:Y:S01]  /*119e0*/  MOV R170, R94 ;  /* 0x0000005e00aa7202 */ /* 0x000fe20000000f00 */
[----:B------:R2:W2:Y:S02]  /*119f0*/  MUFU.EX2 R137, R40 ;  /* 0x0000002800897308 */ /* 0x0004a40000000800 */
[C---:B------:R-:W-:Y:S02]  /*11a00*/  FMUL.FTZ R38, R69.reuse, R138 ;  /* 0x0000008a45267220 */ /* 0x040fe40000410000 */
[----:B------:R-:W-:Y:S06]  /*11a10*/  FMUL.FTZ R39, R69, R139 ;  /* 0x0000008b45277220 */ /* 0x000fec0000410000 */
[----:B------:R3:W-:Y:S01]  /*11a20*/  MUFU.EX2 R139, R60 ;  /* 0x0000003c008b7308 */ /* 0x0007e20000000800 */
[C---:B-1----:R-:W-:Y:S09]  /*11a30*/  FMUL.FTZ R36, R73.reuse, R136 ;  /* 0x0000008849247220 */ /* 0x042ff20000410000 */
[----:B------:R1:W-:Y:S01]  /*11a40*/  MUFU.EX2 R138, R92 ;  /* 0x0000005c008a7308 */ /* 0x0003e20000000800 */
[-C--:B------:R-:W-:Y:S03]  /*11a50*/  HMMA.16816.F32 R36, R76, R52.reuse, R36 ;  /* 0x000000344c24723c */ /* 0x080fe60000001824 */
[C---:B--2---:R-:W-:Y:S07]  /*11a60*/  FMUL.FTZ R40, R68.reuse, R140 ;  /* 0x0000008c44287220 */ /* 0x044fee0000410000 */
[C---:B------:R-:W-:Y:S04]  /*11a70*/  HMMA.16816.F32 R40, R64.reuse, R52, R40 ;  /* 0x000000344028723c */ /* 0x040fe80000001828 */
[----:B---3--:R-:W-:Y:S03]  /*11a80*/  FMUL.FTZ R60, R68, R160 ;  /* 0x000000a0443c7220 */ /* 0x008fe60000410000 */
[----:B------:R-:W-:Y:S01]  /*11a90*/  FFMA.FTZ R52, R184, c[0x0][0x2d0], -R100 ;  /* 0x0000b400b8347a23 */ /* 0x000fe20000010864 */
[-C--:B------:R-:W-:Y:S03]  /*11aa0*/  HMMA.16816.F32 R44, R64, R54.reuse, R44 ;  /* 0x00000036402c723c */ /* 0x080fe6000000182c */
[----:B------:R2:W3:Y:S01]  /*11ab0*/  MUFU.EX2 R207, R52 ;  /* 0x0000003400cf7308 */ /* 0x0004e20000000800 */
[----:B------:R-:W-:Y:S01]  /*11ac0*/  FMUL.FTZ R53, R73, R153 ;  /* 0x0000009949357220 */ /* 0x000fe20000410000 */
[----:B-1----:R-:W1:Y:S03]  /*11ad0*/  LDSM.16.MT88.4 R92, [R210+0x900] ;  /* 0x00090000d25c783b */ /* 0x002e660000004200 */
[C---:B------:R-:W-:Y:S07]  /*11ae0*/  HMMA.16816.F32 R48, R76.reuse, R54, R48 ;  /* 0x000000364c30723c */ /* 0x040fee0000001830 */
[C---:B------:R-:W-:Y:S02]  /*11af0*/  FMUL.FTZ R54, R69.reuse, R154 ;  /* 0x0000009a45367220 */ /* 0x040fe40000410000 */
[----:B------:R-:W-:Y:S03]  /*11b00*/  FMUL.FTZ R55, R69, R155 ;  /* 0x0000009b45377220 */ /* 0x000fe60000410000 */
[----:B--2---:R-:W-:Y:S07]  /*11b10*/  FMUL.FTZ R52, R73, R152 ;  /* 0x0000009849347220 */ /* 0x004fee0000410000 */
[-C--:B------:R-:W-:Y:S08]  /*11b20*/  HMMA.16816.F32 R52, R76, R80.reuse, R52 ;  /* 0x000000504c34723c */ /* 0x080ff00000001834 */
[C---:B------:R-:W-:Y:S07]  /*11b30*/  HMMA.16816.F32 R56, R64.reuse, R80, R56 ;  /* 0x000000504038723c */ /* 0x040fee0000001838 */
[--C-:B------:R-:W-:Y:S01]  /*11b40*/  FFMA.FTZ R80, R200, c[0x0][0x2d0], -R101.reuse ;  /* 0x0000b400c8507a23 */ /* 0x100fe20000010865 */
[-C--:B------:R-:W-:Y:S03]  /*11b50*/  HMMA.16816.F32 R60, R64, R82.reuse, R60 ;  /* 0x00000052403c723c */ /* 0x080fe6000000183c */
[----:B------:R2:W1:Y:S01]  /*11b60*/  MUFU.EX2 R205, R80 ;  /* 0x0000005000cd7308 */ /* 0x0004620000000800 */
[----:B----4-:R-:W-:Y:S03]  /*11b70*/  F2FP.PACK_AB R81, R181, R182 ;  /* 0x000000b6b551723e */ /* 0x010fe600000000ff */
        /* <DEDUP_REMOVED lines=14> */
[--C-:B--2---:R-:W-:Y:S04]  /*11c60*/  FFMA.FTZ R80, R198, c[0x0][0x2d0], -R101.reuse ;  /* 0x0000b400c6507a23 */ /* 0x104fe80000010865 */
[----:B------:R2:W4:Y:S02]  /*11c70*/  MUFU.EX2 R203, R80 ;  /* 0x0000005000cb7308 */ /* 0x0005240000000800 */
[----:B--2---:R-:W-:Y:S07]  /*11c80*/  F2FP.PACK_AB R80, R231, R232 ;  /* 0x000000e8e750723e */ /* 0x004fee00000000ff */
[C---:B------:R-:W-:Y:S07]  /*11c90*/  HMMA.16816.F32 R8, R80.reuse, R84, R8 ;  /* 0x000000545008723c */ /* 0x040fee0000001808 */
[--C-:B------:R-:W-:Y:S01]  /*11ca0*/  FFMA.FTZ R84, R202, c[0x0][0x2d0], -R102.reuse ;  /* 0x0000b400ca547a23 */ /* 0x100fe20000010866 */
[-C--:B------:R-:W-:Y:S03]  /*11cb0*/  HMMA.16816.F32 R12, R80, R86.reuse, R12 ;  /* 0x00000056500c723c */ /* 0x080fe6000000180c */
[----:B------:R2:W-:Y:S05]  /*11cc0*/  MUFU.EX2 R143, R84 ;  /* 0x00000054008f7308 */ /* 0x0005ea0000000800 */
[C---:B------:R-:W-:Y:S08]  /*11cd0*/  HMMA.16816.F32 R16, R76.reuse, R86, R16 ;  /* 0x000000564c10723c */ /* 0x040ff00000001810 */
[-C--:B------:R-:W-:Y:S08]  /*11ce0*/  HMMA.16816.F32 R20, R76, R88.reuse, R20 ;  /* 0x000000584c14723c */ /* 0x080ff00000001814 */
[C---:B------:R-:W-:Y:S04]  /*11cf0*/  HMMA.16816.F32 R24, R80.reuse, R88, R24 ;  /* 0x000000585018723c */ /* 0x040fe80000001818 */
[--C-:B--2---:R-:W-:Y:S04]  /*11d00*/  FFMA.FTZ R84, R201, c[0x0][0x2d0], -R102.reuse ;  /* 0x0000b400c9547a23 */ /* 0x104fe80000010866 */
[-C--:B------:R-:W-:Y:S01]  /*11d10*/  HMMA.16816.F32 R28, R80, R90.reuse, R28 ;  /* 0x0000005a501c723c */ /* 0x080fe2000000181c */
[----:B------:R2:W-:Y:S07]  /*11d20*/  MUFU.EX2 R142, R84 ;  /* 0x00000054008e7308 */ /* 0x0005ee0000000800 */
[C---:B------:R-:W-:Y:S08]  /*11d30*/  HMMA.16816.F32 R32, R76.reuse, R90, R32 ;  /* 0x0000005a4c20723c */ /* 0x040ff00000001820 */
[-C--:B-1----:R-:W-:Y:S08]  /*11d40*/  HMMA.16816.F32 R36, R76, R92.reuse, R36 ;  /* 0x0000005c4c24723c */ /* 0x082ff00000001824 */
[C---:B------:R-:W-:Y:S04]  /*11d50*/  HMMA.16816.F32 R40, R80.reuse, R92, R40 ;  /* 0x0000005c5028723c */ /* 0x040fe80000001828 */
[----:B--2---:R-:W-:Y:S01]  /*11d60*/  FFMA.FTZ R84, R126, c[0x0][0x2d0], -R102 ;  /* 0x0000b4007e547a23 */ /* 0x004fe20000010866 */
[----:B------:R-:W-:Y:S02]  /*11d70*/  MOV R126, R125 ;  /* 0x0000007d007e7202 */ /* 0x000fe40000000f00 */
[----:B------:R-:W-:Y:S01]  /*11d80*/  MOV R125, R124 ;  /* 0x0000007c007d7202 */ /* 0x000fe20000000f00 */
[-C--:B------:R-:W-:Y:S01]  /*11d90*/  HMMA.16816.F32 R44, R80, R94.reuse, R44 ;  /* 0x0000005e502c723c */ /* 0x080fe2000000182c */
[----:B------:R1:W2:Y:S03]  /*11da0*/  MUFU.EX2 R202, R84 ;  /* 0x0000005400ca7308 */ /* 0x0002a60000000800 */
[----:B------:R-:W-:Y:S02]  /*11db0*/  MOV R124, R123 ;  /* 0x0000007b007c7202 */ /* 0x000fe40000000f00 */
[----:B------:R-:W-:Y:S02]  /*11dc0*/  MOV R123, R122 ;  /* 0x0000007a007b7202 */ /* 0x000fe40000000f00 */
[C---:B------:R-:W-:Y:S04]  /*11dd0*/  HMMA.16816.F32 R48, R76.reuse, R94, R48 ;  /* 0x0000005e4c30723c */ /* 0x040fe80000001830 */
[----:B------:R-:W-:Y:S02]  /*11de0*/  MOV R122, R121 ;  /* 0x00000079007a7202 */ /* 0x000fe40000000f00 */
[----:B------:R-:W-:Y:S02]  /*11df0*/  MOV R121, R120 ;  /* 0x0000007800797202 */ /* 0x000fe40000000f00 */
[----:B------:R-:W-:Y:S04]  /*11e00*/  MOV R120, R119 ;  /* 0x0000007700787202 */ /* 0x000fe80000000f00 */
[----:B------:R-:W-:Y:S02]  /*11e10*/  MOV R119, R112 ;  /* 0x0000007000777202 */ /* 0x000fe40000000f00 */
[----:B------:R-:W-:Y:S02]  /*11e20*/  MOV R112, R104 ;  /* 0x0000006800707202 */ /* 0x000fe40000000f00 */
[----:B------:R-:W-:Y:S01]  /*11e30*/  MOV R104, R220 ;  /* 0x000000dc00687202 */ /* 0x000fe20000000f00 */
[--C-:B-1----:R-:W-:Y:S01]  /*11e40*/  FFMA.FTZ R84, R126, c[0x0][0x2d0], -R2.reuse ;  /* 0x0000b4007e547a23 */ /* 0x102fe20000010802 */
[----:B------:R-:W-:Y:S01]  /*11e50*/  MOV R126, R125 ;  /* 0x0000007d007e7202 */ /* 0x000fe20000000f00 */
[----:B------:R1:W5:Y:S01]  /*11e60*/  LDL.LU R220, [R1+0x60] ;  /* 0x0000600001dc7983 */ /* 0x0003620000300800 */
[----:B------:R-:W-:Y:S01]  /*11e70*/  MOV R125, R124 ;  /* 0x0000007c007d7202 */ /* 0x000fe20000000f00 */
[----:B------:R1:W-:Y:S01]  /*11e80*/  MUFU.EX2 R136, R84 ;  /* 0x0000005400887308 */ /* 0x0003e20000000800 */
[----:B------:R-:W-:Y:S01]  /*11e90*/  MOV R124, R123 ;  /* 0x0000007b007c7202 */ /* 0x000fe20000000f00 */
[--C-:B------:R-:W-:Y:S01]  /*11ea0*/  FFMA.FTZ R88, R126, c[0x0][0x2d0], -R2.reuse ;  /* 0x0000b4007e587a23 */ /* 0x100fe20000010802 */
[----:B------:R-:W-:Y:S02]  /*11eb0*/  MOV R126, R125 ;  /* 0x0000007d007e7202 */ /* 0x000fe40000000f00 */
[----:B------:R-:W-:Y:S02]  /*11ec0*/  MOV R125, R124 ;  /* 0x0000007c007d7202 */ /* 0x000fe40000000f00 */
[----:B------:R-:W-:Y:S02]  /*11ed0*/  MOV R123, R122 ;  /* 0x0000007a007b7202 */ /* 0x000fe40000000f00 */
[----:B------:R-:W-:Y:S01]  /*11ee0*/  MOV R122, R121 ;  /* 0x00000079007a7202 */ /* 0x000fe20000000f00 */
[----:B------:R2:W2:Y:S01]  /*11ef0*/  MUFU.EX2 R141, R88 ;  /* 0x00000058008d7308 */ /* 0x0004a20000000800 */
        /* <DEDUP_REMOVED lines=11> */
[----:B------:R-:W-:Y:S02]  /*11fb0*/  MOV R109, R221 ;  /* 0x000000dd006d7202 */ /* 0x000fe40000000f00 */
[----:B------:R1:W5:Y:S01]  /*11fc0*/  LDL.LU R221, [R1+0x5c] ;  /* 0x00005c0001dd7983 */ /* 0x0003620000300800 */
[--C-:B--2---:R-:W-:Y:S01]  /*11fd0*/  FFMA.FTZ R88, R126, c[0x0][0x2d0], -R2.reuse ;  /* 0x0000b4007e587a23 */ /* 0x104fe20000010802 */
        /* <DEDUP_REMOVED lines=11> */
[----:B------:R3:W5:Y:S01]  /*12090*/  LDL.LU R222, [R1+0x58] ;  /* 0x0000580001de7983 */ /* 0x0007620000300800 */
[----:B------:R-:W-:Y:S02]  /*120a0*/  MOV R119, R112 ;  /* 0x0000007000777202 */ /* 0x000fe40000000f00 */
[----:B------:R-:W-:Y:S02]  /*120b0*/  MOV R112, R223 ;  /* 0x000000df00707202 */ /* 0x000fe40000000f00 */
[----:B------:R3:W5:Y:S01]  /*120c0*/  LDL.LU R223, [R1+0x54] ;  /* 0x0000540001df7983 */ /* 0x0007620000300800 */
[----:B--2---:R-:W-:Y:S01]  /*120d0*/  FFMA.FTZ R88, R126, c[0x0][0x2d0], -R2 ;  /* 0x0000b4007e587a23 */ /* 0x004fe20000010802 */
[----:B------:R-:W-:Y:S01]  /*120e0*/  MOV R126, R125 ;  /* 0x0000007d007e7202 */ /* 0x000fe20000000f00 */
[-C--:B-1----:R-:W-:Y:S02]  /*120f0*/  HMMA.16816.F32 R52, R76, R84.reuse, R52 ;  /* 0x000000544c34723c */ /* 0x082fe40000001834 */
[----:B------:R1:W2:Y:S01]  /*12100*/  MUFU.EX2 R144, R88 ;  /* 0x0000005800907308 */ /* 0x0002a20000000800 */
[----:B------:R-:W-:Y:S02]  /*12110*/  MOV R125, R124 ;  /* 0x0000007c007d7202 */ /* 0x000fe40000000f00 */
[----:B------:R-:W-:Y:S02]  /*12120*/  MOV R124, R123 ;  /* 0x0000007b007c7202 */ /* 0x000fe40000000f00 */
[----:B------:R-:W-:Y:S01]  /*12130*/  MOV R123, R122 ;  /* 0x0000007a007b7202 */ /* 0x000fe20000000f00 */
[C---:B------:R-:W-:Y:S04]  /*12140*/  HMMA.16816.F32 R56, R80.reuse, R84, R56 ;  /* 0x000000545038723c */ /* 0x040fe80000001838 */
[----:B------:R-:W-:Y:S02]  /*12150*/  MOV R122, R121 ;  /* 0x00000079007a7202 */ /* 0x000fe40000000f00 */
[----:B------:R-:W-:Y:S02]  /*12160*/  MOV R121, R120 ;  /* 0x0000007800797202 */ /* 0x000fe40000000f00 */
[-C--:B------:R-:W-:Y:S04]  /*12170*/  HMMA.16816.F32 R60, R80, R86.reuse, R60 ;  /* 0x00000056503c723c */ /* 0x080fe8000000183c */
[----:B------:R-:W-:Y:S02]  /*12180*/  MOV R120, R119 ;  /* 0x0000007700787202 */ /* 0x000fe40000000f00 */
[----:B------:R-:W-:Y:S02]  /*12190*/  MOV R119, R118 ;  /* 0x0000007600777202 */ /* 0x000fe40000000f00 */
[----:B------:R-:W-:Y:S04]  /*121a0*/  HMMA.16816.F32 R64, R76, R86, R64 ;  /* 0x000000564c40723c */ /* 0x000fe80000001840 */
[--C-:B-1----:R-:W-:Y:S01]  /*121b0*/  FFMA.FTZ R88, R126, c[0x0][0x2d0], -R100.reuse ;  /* 0x0000b4007e587a23 */ /* 0x102fe20000010864 */
[----:B------:R-:W-:Y:S02]  /*121c0*/  MOV R126, R125 ;  /* 0x0000007d007e7202 */ /* 0x000fe40000000f00 */
[----:B------:R-:W-:Y:S01]  /*121d0*/  MOV R125, R124 ;  /* 0x0000007c007d7202 */ /* 0x000fe20000000f00 */
[----:B------:R1:W-:Y:S01]  /*121e0*/  MUFU.EX2 R147, R88 ;  /* 0x0000005800937308 */ /* 0x0003e20000000800 */
[----:B------:R-:W-:Y:S03]  /*121f0*/  MOV R124, R123 ;  /* 0x0000007b007c7202 */ /* 0x000fe60000000f00 */
[----:B------:R-:W-:Y:S02]  /*12200*/  MOV R123, R122 ;  /* 0x0000007a007b7202 */ /* 0x000fe40000000f00 */
[----:B------:R-:W-:Y:S02]  /*12210*/  MOV R122, R121 ;  /* 0x00000079007a7202 */ /* 0x000fe40000000f00 */
[----:B------:R-:W-:Y:S02]  /*12220*/  MOV R121, R120 ;  /* 0x0000007800797202 */ /* 0x000fe40000000f00 */
[----:B------:R-:W-:Y:S02]  /*12230*/  F2FP.PACK_AB R76, R226, R228 ;  /* 0x000000e4e24c723e */ /* 0x000fe400000000ff */
[----:B---3--:R-:W-:Y:S02]  /*12240*/  F2FP.PACK_AB R78, R206, R207 ;  /* 0x000000cfce4e723e */ /* 0x008fe400000000ff */
[----:B------:R-:W-:Y:S02]  /*12250*/  F2FP.PACK_AB R77, R205, R139 ;  /* 0x0000008bcd4d723e */ /* 0x000fe400000000ff */
[----:B----4-:R-:W-:Y:S02]  /*12260*/  F2FP.PACK_AB R79, R203, R204 ;  /* 0x000000cccb4f723e */ /* 0x010fe400000000ff */
[----:B------:R-:W-:Y:S02]  /*12270*/  MOV R118, R117 ;  /* 0x0000007500767202 */ /* 0x000fe40000000f00 */
[----:B------:R-:W-:Y:S02]  /*12280*/  MOV R117, R224 ;  /* 0x000000e000757202 */ /* 0x000fe40000000f00 */
[----:B------:R-:W-:Y:S01]  /*12290*/  MOV R120, R119 ;  /* 0x0000007700787202 */ /* 0x000fe20000000f00 */
[----:B------:R3:W5:Y:S01]  /*122a0*/  LDL.LU R224, [R1+0x50] ;  /* 0x0000500001e07983 */ /* 0x0007620000300800 */
[--C-:B-1----:R-:W-:Y:S01]  /*122b0*/  FFMA.FTZ R88, R126, c[0x0][0x2d0], -R100.reuse ;  /* 0x0000b4007e587a23 */ /* 0x102fe20000010864 */
[----:B------:R-:W-:Y:S02]  /*122c0*/  MOV R126, R125 ;  /* 0x0000007d007e7202 */ /* 0x000fe40000000f00 */
        /* <DEDUP_REMOVED lines=8> */
[----:B------:R4:W-:Y:S01]  /*12350*/  MUFU.EX2 R199, R92 ;  /* 0x0000005c00c77308 */ /* 0x0009e20000000800 */
[----:B------:R-:W-:Y:S02]  /*12360*/  MOV R122, R121 ;  /* 0x00000079007a7202 */ /* 0x000fe40000000f00 */
[----:B------:R-:W-:Y:S02]  /*12370*/  MOV R119, R117 ;  /* 0x0000007500777202 */ /* 0x000fe40000000f00 */
[----:B------:R-:W-:Y:S02]  /*12380*/  MOV R123, R122 ;  /* 0x0000007a007b7202 */ /* 0x000fe40000000f00 */
[----:B------:R-:W-:Y:S02]  /*12390*/  MOV R117, R218 ;  /* 0x000000da00757202 */ /* 0x000fe40000000f00 */
[----:B------:R-:W-:Y:S01]  /*123a0*/  F2FP.PACK_AB R82, R202, R142 ;  /* 0x0000008eca52723e */ /* 0x000fe200000000ff */
[----:B------:R3:W5:Y:S01]  /*123b0*/  LDL.LU R218, [R1+0x4c] ;  /* 0x00004c0001da7983 */ /* 0x0007620000300800 */
[----:B------:R-:W-:Y:S02]  /*123c0*/  F2FP.PACK_AB R81, R141, R136 ;  /* 0x000000888d51723e */ /* 0x000fe400000000ff */
[----:B--2---:R-:W-:Y:S01]  /*123d0*/  F2FP.PACK_AB R83, R144, R140 ;  /* 0x0000008c9053723e */ /* 0x004fe200000000ff */
[----:B-1----:R-:W1:Y:S01]  /*123e0*/  LDSM.16.MT88.4 R88, [R209+0x1100] ;  /* 0x00110000d158783b */ /* 0x002e620000004200 */
[----:B------:R-:W-:Y:S02]  /*123f0*/  MOV R121, R120 ;  /* 0x0000007800797202 */ /* 0x000fe40000000f00 */
[----:B------:R-:W-:Y:S02]  /*12400*/  MOV R120, R119 ;  /* 0x0000007700787202 */ /* 0x000fe40000000f00 */
[----:B------:R-:W-:Y:S02]  /*12410*/  MOV R119, R117 ;  /* 0x0000007500777202 */ /* 0x000fe40000000f00 */
[----:B------:R-:W-:Y:S02]  /*12420*/  MOV R117, R116 ;  /* 0x0000007400757202 */ /* 0x000fe40000000f00 */
[----:B------:R-:W-:Y:S01]  /*12430*/  MOV R116, R114 ;  /* 0x0000007200747202 */ /* 0x000fe20000000f00 */
[----:B----4-:R-:W-:Y:S01]  /*12440*/  FFMA.FTZ R92, R126, c[0x0][0x2d0], -R100 ;  /* 0x0000b4007e5c7a23 */ /* 0x010fe20000010864 */
[----:B------:R-:W-:Y:S02]  /*12450*/  MOV R126, R125 ;  /* 0x0000007d007e7202 */ /* 0x000fe40000000f00 */
[----:B------:R-:W-:Y:S01]  /*12460*/  MOV R125, R124 ;  /* 0x0000007c007d7202 */ /* 0x000fe20000000f00 */
[----:B------:R2:W-:Y:S01]  /*12470*/  MUFU.EX2 R200, R92 ;  /* 0x0000005c00c87308 */ /* 0x0005e20000000800 */
[----:B------:R-:W-:Y:S01]  /*12480*/  MOV R124, R123 ;  /* 0x0000007b007c7202 */ /* 0x000fe20000000f00 */
[--C-:B------:R-:W-:Y:S01]  /*12490*/  FFMA.FTZ R84, R126, c[0x0][0x2d0], -R101.reuse ;  /* 0x0000b4007e547a23 */ /* 0x100fe20000010865 */
[----:B------:R-:W-:Y:S01]  /*124a0*/  MOV R114, R219 ;  /* 0x000000db00727202 */ /* 0x000fe20000000f00 */
[--C-:B------:R-:W-:Y:S01]  /*124b0*/  FFMA.FTZ R80, R125, c[0x0][0x2d0], -R101.reuse ;  /* 0x0000b4007d507a23 */ /* 0x100fe20000010865 */
[----:B------:R3:W5:Y:S01]  /*124c0*/  LDL.LU R219, [R1+0x48] ;  /* 0x0000480001db7983 */ /* 0x0007620000300800 */
[----:B------:R-:W-:Y:S02]  /*124d0*/  MOV R122, R121 ;  /* 0x00000079007a7202 */ /* 0x000fe40000000f00 */
[----:B------:R-:W-:Y:S02]  /*124e0*/  MOV R121, R120 ;  /* 0x0000007800797202 */ /* 0x000fe40000000f00 */
[----:B------:R4:W-:Y:S01]  /*124f0*/  MUFU.EX2 R198, R80 ;  /* 0x0000005000c67308 */ /* 0x0009e20000000800 */
[----:B------:R-:W-:Y:S02]  /*12500*/  MOV R123, R122 ;  /* 0x0000007a007b7202 */ /* 0x000fe40000000f00 */
[----:B------:R-:W-:Y:S02]  /*12510*/  MOV R120, R119 ;  /* 0x0000007700787202 */ /* 0x000fe40000000f00 */
[----:B------:R-:W-:Y:S02]  /*12520*/  MOV R119, R117 ;  /* 0x0000007500777202 */ /* 0x000fe40000000f00 */
[----:B------:R-:W-:Y:S02]  /*12530*/  MOV R117, R116 ;  /* 0x0000007400757202 */ /* 0x000fe40000000f00 */
[----:B------:R-:W-:Y:S01]  /*12540*/  MOV R116, R115 ;  /* 0x0000007300747202 */ /* 0x000fe20000000f00 */
[----:B------:R3:W-:Y:S01]  /*12550*/  MUFU.EX2 R146, R84 ;  /* 0x0000005400927308 */ /* 0x0007e20000000800 */
[----:B------:R-:W-:Y:S02]  /*12560*/  MOV R115, R170 ;  /* 0x000000aa00737202 */ /* 0x000fe40000000f00 */
[----:B------:R-:W-:Y:S01]  /*12570*/  MOV R170, R208 ;  /* 0x000000d000aa7202 */ /* 0x000fe20000000f00 */
[--C-:B--2---:R-:W-:Y:S01]  /*12580*/  FFMA.FTZ R92, R123, c[0x0][0x2d0], -R101.reuse ;  /* 0x0000b4007b5c7a23 */ /* 0x104fe20000010865 */
[----:B------:R2:W5:Y:S01]  /*12590*/  LDL.LU R208, [R1+0x44] ;  /* 0x0000440001d07983 */ /* 0x0005620000300800 */
[-C--:B-1----:R-:W-:Y:S03]  /*125a0*/  HMMA.16816.F32 R4, R76, R88.reuse, R4 ;  /* 0x000000584c04723c */ /* 0x082fe60000001804 */
[----:B------:R-:W-:Y:S01]  /*125b0*/  MOV R122, R120 ;  /* 0x00000078007a7202 */ /* 0x000fe20000000f00 */
[----:B------:R1:W-:Y:S01]  /*125c0*/  MUFU.EX2 R197, R92 ;  /* 0x0000005c00c57308 */ /* 0x0003e20000000800 */
[----:B------:R-:W-:Y:S02]  /*125d0*/  MOV R120, R119 ;  /* 0x0000007700787202 */ /* 0x000fe40000000f00 */
[----:B------:R-:W-:Y:S01]  /*125e0*/  MOV R119, R115 ;  /* 0x0000007300777202 */ /* 0x000fe20000000f00 */
[--C-:B----4-:R-:W-:Y:S01]  /*125f0*/  FFMA.FTZ R80, R124, c[0x0][0x2d0], -R101.reuse ;  /* 0x0000b4007c507a23 */ /* 0x110fe20000010865 */
[----:B------:R-:W-:Y:S03]  /*12600*/  MOV R115, R111 ;  /* 0x0000006f00737202 */ /* 0x000fe60000000f00 */
[----:B------:R-:W-:Y:S02]  /*12610*/  MOV R111, R105 ;  /* 0x00000069006f7202 */ /* 0x000fe40000000f00 */
[----:B------:R4:W-:Y:S01]  /*12620*/  MUFU.EX2 R196, R80 ;  /* 0x0000005000c47308 */ /* 0x0009e20000000800 */
[----:B------:R-:W-:Y:S02]  /*12630*/  MOV R105, R215 ;  /* 0x000000d700697202 */ /* 0x000fe40000000f00 */
[----:B------:R2:W5:Y:S04]  /*12640*/  LDL.LU R215, [R1+0x40] ;  /* 0x0000400001d77983 */ /* 0x0005680000300800 */
[----:B---3--:R-:W3:Y:S08]  /*12650*/  LDSM.16.MT88.4 R84, [R212+0x1100] ;  /* 0x00110000d454783b */ /* 0x008ef00000004200 */
[----:B-1----:R-:W1:Y:S01]  /*12660*/  LDSM.16.MT88.4 R92, [R210+0x1100] ;  /* 0x00110000d25c783b */ /* 0x002e620000004200 */
[----:B----4-:R-:W-:Y:S07]  /*12670*/  F2FP.PACK_AB R80, R143, R138 ;  /* 0x0000008a8f50723e */ /* 0x010fee00000000ff */
[C---:B------:R-:W-:Y:S07]  /*12680*/  HMMA.16816.F32 R8, R80.reuse, R88, R8 ;  /* 0x000000585008723c */ /* 0x040fee0000001808 */
[--C-:B------:R-:W-:Y:S01]  /*12690*/  FFMA.FTZ R88, R122, c[0x0][0x2d0], -R102.reuse ;  /* 0x0000b4007a587a23 */ /* 0x100fe20000010866 */
[-C--:B------:R-:W-:Y:S03]  /*126a0*/  HMMA.16816.F32 R12, R80, R90.reuse, R12 ;  /* 0x0000005a500c723c */ /* 0x080fe6000000180c */
[----:B------:R4:W-:Y:S05]  /*126b0*/  MUFU.EX2 R145, R88 ;  /* 0x0000005800917308 */ /* 0x0009ea0000000800 */
[C---:B------:R-:W-:Y:S08]  /*126c0*/  HMMA.16816.F32 R16, R76.reuse, R90, R16 ;  /* 0x0000005a4c10723c */ /* 0x040ff00000001810 */
[-C--:B---3--:R-:W-:Y:S08]  /*126d0*/  HMMA.16816.F32 R20, R76, R84.reuse, R20 ;  /* 0x000000544c14723c */ /* 0x088ff00000001814 */
[C---:B------:R-:W-:Y:S04]  /*126e0*/  HMMA.16816.F32 R24, R80.reuse, R84, R24 ;  /* 0x000000545018723c */ /* 0x040fe80000001818 */
[----:B----4-:R-:W-:Y:S03]  /*126f0*/  FFMA.FTZ R88, R121, c[0x0][0x2d0], -R102 ;  /* 0x0000b40079587a23 */ /* 0x010fe60000010866 */
[----:B------:R-:W-:Y:S01]  /*12700*/  FFMA.FTZ R84, R118, c[0x0][0x2d0], -R2 ;  /* 0x0000b40076547a23 */ /* 0x000fe20000010802 */
[-C--:B------:R-:W-:Y:S01]  /*12710*/  HMMA.16816.F32 R28, R80, R86.reuse, R28 ;  /* 0x00000056501c723c */ /* 0x080fe2000000181c */
[----:B------:R3:W-:Y:S07]  /*12720*/  MUFU.EX2 R194, R88 ;  /* 0x0000005800c27308 */ /* 0x0007ee0000000800 */
[C---:B------:R-:W-:Y:S03]  /*12730*/  HMMA.16816.F32 R32, R76.reuse, R86, R32 ;  /* 0x000000564c20723c */ /* 0x040fe60000001820 */
[----:B------:R4:W-:Y:S05]  /*12740*/  MUFU.EX2 R155, R84 ;  /* 0x00000054009b7308 */ /* 0x0009ea0000000800 */
[-C--:B-1----:R-:W-:Y:S08]  /*12750*/  HMMA.16816.F32 R36, R76, R92.reuse, R36 ;  /* 0x0000005c4c24723c */ /* 0x082ff00000001824 */
[C---:B------:R-:W-:Y:S04]  /*12760*/  HMMA.16816.F32 R40, R80.reuse, R92, R40 ;  /* 0x0000005c5028723c */ /* 0x040fe80000001828 */
[----:B---3--:R-:W-:Y:S03]  /*12770*/  FFMA.FTZ R88, R120, c[0x0][0x2d0], -R102 ;  /* 0x0000b40078587a23 */ /* 0x008fe60000010866 */
[----:B------:R-:W-:Y:S01]  /*12780*/  FFMA.FTZ R92, R191, c[0x0][0x2d0], -R100 ;  /* 0x0000b400bf5c7a23 */ /* 0x000fe20000010864 */
[-C--:B------:R-:W-:Y:S01]  /*12790*/  HMMA.16816.F32 R44, R80, R94.reuse, R44 ;  /* 0x0000005e502c723c */ /* 0x080fe2000000182c */
[----:B------:R1:W-:Y:S03]  /*127a0*/  MUFU.EX2 R195, R88 ;  /* 0x0000005800c37308 */ /* 0x0003e60000000800 */
[----:B----4-:R-:W-:Y:S04]  /*127b0*/  FFMA.FTZ R84, R117, c[0x0][0x2d0], -R2 ;  /* 0x0000b40075547a23 */ /* 0x010fe80000010802 */
[C---:B------:R-:W-:Y:S03]  /*127c0*/  HMMA.16816.F32 R48, R76.reuse, R94, R48 ;  /* 0x0000005e4c30723c */ /* 0x040fe60000001830 */
[----:B------:R3:W-:Y:S10]  /*127d0*/  MUFU.EX2 R153, R84 ;  /* 0x0000005400997308 */ /* 0x0007f40000000800 */
[----:B------:R4:W-:Y:S01]  /*127e0*/  MUFU.EX2 R191, R92 ;  /* 0x0000005c00bf7308 */ /* 0x0009e20000000800 */
[----:B-1----:R-:W-:Y:S09]  /*127f0*/  FFMA.FTZ R88, R119, c[0x0][0x2d0], -R102 ;  /* 0x0000b40077587a23 */ /* 0x002ff20000010866 */
[----:B------:R1:W1:Y:S01]  /*12800*/  MUFU.EX2 R193, R88 ;  /* 0x0000005800c17308 */ /* 0x0002620000000800 */
[----:B---3--:R-:W-:Y:S02]  /*12810*/  FFMA.FTZ R84, R116, c[0x0][0x2d0], -R2 ;  /* 0x0000b40074547a23 */ /* 0x008fe40000010802 */
[----:B------:R-:W-:Y:S07]  /*12820*/  LDSM.16.MT88.4 R116, [R209+0x2900] ;  /* 0x00290000d174783b */ /* 0x000fee0000004200 */
[----:B------:R3:W-:Y:S01]  /*12830*/  MUFU.EX2 R154, R84 ;  /* 0x00000054009a7308 */ /* 0x0007e20000000800 */
[----:B----4-:R-:W-:Y:S09]  /*12840*/  FFMA.FTZ R92, R114, c[0x0][0x2d0], -R100 ;  /* 0x0000b400725c7a23 */ /* 0x010ff20000010864 */
[----:B------:R-:W-:Y:S01]  /*12850*/  MUFU.EX2 R192, R92 ;  /* 0x0000005c00c07308 */ /* 0x000fe20000000800 */
[----:B-1----:R-:W1:Y:S01]  /*12860*/  LDSM.16.MT88.4 R88, [R211+0x1100] ;  /* 0x00110000d358783b */ /* 0x002e620000004200 */
[----:B---3--:R-:W-:Y:S08]  /*12870*/  FFMA.FTZ R84, R115, c[0x0][0x2d0], -R2 ;  /* 0x0000b40073547a23 */ /* 0x008ff00000010802 */
[----:B------:R3:W4:Y:S02]  /*12880*/  MUFU.EX2 R152, R84 ;  /* 0x0000005400987308 */ /* 0x0007240000000800 */
[--C-:B---3--:R-:W-:Y:S01]  /*12890*/  FFMA.FTZ R84, R113, c[0x0][0x2d0], -R100.reuse ;  /* 0x0000b40071547a23 */ /* 0x108fe20000010864 */
[----:B------:R-:W-:Y:S01]  /*128a0*/  MOV R113, R112 ;  /* 0x0000007000717202 */ /* 0x000fe20000000f00 */
[-C--:B-1----:R-:W-:Y:S03]  /*128b0*/  HMMA.16816.F32 R52, R76, R88.reuse, R52 ;  /* 0x000000584c34723c */ /* 0x082fe60000001834 */
[----:B------:R-:W-:Y:S02]  /*128c0*/  MOV R112, R109 ;  /* 0x0000006d00707202 */ /* 0x000fe40000000f00 */
[----:B------:R-:W-:Y:S02]  /*128d0*/  MOV R109, R108 ;  /* 0x0000006c006d7202 */ /* 0x000fe40000000f00 */
[----:B------:R-:W-:Y:S01]  /*128e0*/  MOV R108, R171 ;  /* 0x000000ab006c7202 */ /* 0x000fe20000000f00 */
[C---:B------:R-:W-:Y:S04]  /*128f0*/  HMMA.16816.F32 R56, R80.reuse, R88, R56 ;  /* 0x000000585038723c */ /* 0x040fe80000001838 */
[----:B------:R-:W-:Y:S02]  /*12900*/  MOV R171, R170 ;  /* 0x000000aa00ab7202 */ /* 0x000fe40000000f00 */
[----:B------:R-:W-:Y:S01]  /*12910*/  MOV R170, R189 ;  /* 0x000000bd00aa7202 */ /* 0x000fe20000000f00 */
[----:B------:R-:W-:Y:S01]  /*12920*/  FFMA.FTZ R88, R111, c[0x0][0x2d0], -R100 ;  /* 0x0000b4006f587a23 */ /* 0x000fe20000010864 */
[-C--:B------:R-:W-:Y:S01]  /*12930*/  HMMA.16816.F32 R60, R80, R90.reuse, R60 ;  /* 0x0000005a503c723c */ /* 0x080fe2000000183c */
[----:B------:R1:W-:Y:S03]  /*12940*/  MUFU.EX2 R189, R84 ;  /* 0x0000005400bd7308 */ /* 0x0003e60000000800 */
[----:B------:R-:W-:Y:S02]  /*12950*/  MOV R111, R107 ;  /* 0x0000006b006f7202 */ /* 0x000fe40000000f00 */
[----:B------:R-:W-:Y:S01]  /*12960*/  MOV R107, R190 ;  /* 0x000000be006b7202 */ /* 0x000fe20000000f00 */
[--C-:B------:R-:W-:Y:S01]  /*12970*/  FFMA.FTZ R80, R113, c[0x0][0x2d0], -R101.reuse ;  /* 0x0000b40071507a23 */ /* 0x100fe20000010865 */
[----:B------:R-:W-:Y:S03]  /*12980*/  HMMA.16816.F32 R64, R76, R90, R64 ;  /* 0x0000005a4c40723c */ /* 0x000fe60000001840 */
[----:B------:R3:W-:Y:S01]  /*12990*/  MUFU.EX2 R159, R80 ;  /* 0x00000050009f7308 */ /* 0x0007e20000000800 */
[----:B------:R-:W-:Y:S01]  /*129a0*/  F2FP.PACK_AB R82, R193, R195 ;  /* 0x000000c3c152723e */ /* 0x000fe200000000ff */
[--C-:B------:R-:W-:Y:S01]  /*129b0*/  FFMA.FTZ R92, R111, c[0x0][0x2d0], -R101.reuse ;  /* 0x0000b4006f5c7a23 */ /* 0x100fe20000010865 */
[----:B------:R-:W-:Y:S02]  /*129c0*/  F2FP.PACK_AB R81, R153, R155 ;  /* 0x0000009b9951723e */ /* 0x000fe400000000ff */
[----:B------:R-:W-:Y:S04]  /*129d0*/  F2FP.PACK_AB R76, R201, R147 ;  /* 0x00000093c94c723e */ /* 0x000fe800000000ff */
[----:B------:R-:W-:Y:S01]  /*129e0*/  F2FP.PACK_AB R78, R200, R199 ;  /* 0x000000c7c84e723e */ /* 0x000fe200000000ff */
[----:B------:R2:W-:Y:S01]  /*129f0*/  MUFU.EX2 R190, R88 ;  /* 0x0000005800be7308 */ /* 0x0005e20000000800 */
[----:B------:R-:W-:Y:S02]  /*12a00*/  F2FP.PACK_AB R77, R198, R146 ;  /* 0x00000092c64d723e */ /* 0x000fe400000000ff */
[----:B------:R-:W-:Y:S01]  /*12a10*/  F2FP.PACK_AB R79, R197, R196 ;  /* 0x000000c4c54f723e */ /* 0x000fe200000000ff */
[----:B-1----:R-:W1:Y:S01]  /*12a20*/  LDSM.16.MT88.4 R84, [R209+0x1900] ;  /* 0x00190000d154783b */ /* 0x002e620000004200 */
[----:B----4-:R-:W-:Y:S05]  /*12a30*/  F2FP.PACK_AB R83, R152, R154 ;  /* 0x0000009a9853723e */ /* 0x010fea00000000ff */
[----:B------:R4:W-:Y:S01]  /*12a40*/  MUFU.EX2 R184, R92 ;  /* 0x0000005c00b87308 */ /* 0x0009e20000000800 */
[--C-:B---3--:R-:W-:Y:S09]  /*12a50*/  FFMA.FTZ R80, R112, c[0x0][0x2d0], -R101.reuse ;  /* 0x0000b40070507a23 */ /* 0x108ff20000010865 */
[----:B------:R3:W-:Y:S01]  /*12a60*/  MUFU.EX2 R158, R80 ;  /* 0x00000050009e7308 */ /* 0x0007e20000000800 */
[----:B--2---:R-:W2:Y:S08]  /*12a70*/  LDSM.16.MT88.4 R88, [R212+0x1900] ;  /* 0x00190000d458783b */ /* 0x004eb00000004200 */
[----:B----4-:R-:W4:Y:S01]  /*12a80*/  LDSM.16.MT88.4 R92, [R210+0x1900] ;  /* 0x00190000d25c783b */ /* 0x010f220000004200 */
[-C--:B-1----:R-:W-:Y:S03]  /*12a90*/  HMMA.16816.F32 R4, R76, R84.reuse, R4 ;  /* 0x000000544c04723c */ /* 0x082fe60000001804 */
[----:B---3--:R-:W-:Y:S07]  /*12aa0*/  F2FP.PACK_AB R80, R194, R145 ;  /* 0x00000091c250723e */ /* 0x008fee00000000ff */
[C---:B------:R-:W-:Y:S07]  /*12ab0*/  HMMA.16816.F32 R8, R80.reuse, R84, R8 ;  /* 0x000000545008723c */ /* 0x040fee0000001808 */
[--C-:B------:R-:W-:Y:S01]  /*12ac0*/  FFMA.FTZ R84, R110, c[0x0][0x2d0], -R101.reuse ;  /* 0x0000b4006e547a23 */ /* 0x100fe20000010865 */
[-C--:B------:R-:W-:Y:S03]  /*12ad0*/  HMMA.16816.F32 R12, R80, R86.reuse, R12 ;  /* 0x00000056500c723c */ /* 0x080fe6000000180c */
[----:B------:R1:W-:Y:S05]  /*12ae0*/  MUFU.EX2 R183, R84 ;  /* 0x0000005400b77308 */ /* 0x0003ea0000000800 */
[C---:B------:R-:W-:Y:S08]  /*12af0*/  HMMA.16816.F32 R16, R76.reuse, R86, R16 ;  /* 0x000000564c10723c */ /* 0x040ff00000001810 */
[-C--:B--2---:R-:W-:Y:S08]  /*12b00*/  HMMA.16816.F32 R20, R76, R88.reuse, R20 ;  /* 0x000000584c14723c */ /* 0x084ff00000001814 */
[C---:B------:R-:W-:Y:S04]  /*12b10*/  HMMA.16816.F32 R24, R80.reuse, R88, R24 ;  /* 0x000000585018723c */ /* 0x040fe80000001818 */
[--C-:B-1----:R-:W-:Y:S01]  /*12b20*/  FFMA.FTZ R84, R109, c[0x0][0x2d0], -R102.reuse ;  /* 0x0000b4006d547a23 */ /* 0x102fe20000010866 */
[----:B------:R-:W-:Y:S02]  /*12b30*/  MOV R109, R104 ;  /* 0x00000068006d7202 */ /* 0x000fe40000000f00 */
[--C-:B------:R-:W-:Y:S01]  /*12b40*/  FFMA.FTZ R88, R178, c[0x0][0x2d0], -R102.reuse ;  /* 0x0000b400b2587a23 */ /* 0x100fe20000010866 */
[-C--:B------:R-:W-:Y:S01]  /*12b50*/  HMMA.16816.F32 R28, R80, R90.reuse, R28 ;  /* 0x0000005a501c723c */ /* 0x080fe2000000181c */
[----:B------:R1:W-:Y:S03]  /*12b60*/  MUFU.EX2 R157, R84 ;  /* 0x00000054009d7308 */ /* 0x0003e60000000800 */
[----:B------:R-:W-:Y:S02]  /*12b70*/  MOV R104, R168 ;  /* 0x000000a800687202 */ /* 0x000fe40000000f00 */
[----:B------:R-:W-:Y:S02]  /*12b80*/  MOV R168, R174 ;  /* 0x000000ae00a87202 */ /* 0x000fe40000000f00 */
[C---:B------:R-:W-:Y:S03]  /*12b90*/  HMMA.16816.F32 R32, R76.reuse, R90, R32 ;  /* 0x0000005a4c20723c */ /* 0x040fe60000001820 */
[----:B------:R2:W-:Y:S05]  /*12ba0*/  MUFU.EX2 R178, R88 ;  /* 0x0000005800b27308 */ /* 0x0005ea0000000800 */
[-C--:B----4-:R-:W-:Y:S08]  /*12bb0*/  HMMA.16816.F32 R36, R76, R92.reuse, R36 ;  /* 0x0000005c4c24723c */ /* 0x090ff00000001824 */
[C---:B------:R-:W-:Y:S04]  /*12bc0*/  HMMA.16816.F32 R40, R80.reuse, R92, R40 ;  /* 0x0000005c5028723c */ /* 0x040fe80000001828 */
[----:B-1----:R-:W-:Y:S01]  /*12bd0*/  FFMA.FTZ R84, R108, c[0x0][0x2d0], -R102 ;  /* 0x0000b4006c547a23 */ /* 0x002fe20000010866 */
[----:B------:R-:W-:Y:S02]  /*12be0*/  MOV R108, R105 ;  /* 0x00000069006c7202 */ /* 0x000fe40000000f00 */
[----:B------:R-:W-:Y:S01]  /*12bf0*/  MOV R105, R170 ;  /* 0x000000aa00697202 */ /* 0x000fe20000000f00 */
[-C--:B------:R-:W-:Y:S01]  /*12c00*/  HMMA.16816.F32 R44, R80, R94.reuse, R44 ;  /* 0x0000005e502c723c */ /* 0x080fe2000000182c */
[----:B------:R1:W-:Y:S03]  /*12c10*/  MUFU.EX2 R156, R84 ;  /* 0x00000054009c7308 */ /* 0x0003e60000000800 */
[----:B--2---:R-:W-:Y:S01]  /*12c20*/  FFMA.FTZ R88, R99, c[0x0][0x2d0], -R2 ;  /* 0x0000b40063587a23 */ /* 0x004fe20000010802 */
[----:B------:R-:W-:Y:S01]  /*12c30*/  MOV R170, R175 ;  /* 0x000000af00aa7202 */ /* 0x000fe20000000f00 */
[----:B------:R-:W-:Y:S01]  /*12c40*/  FFMA.FTZ R92, R171, c[0x0][0x2d0], -R100 ;  /* 0x0000b400ab5c7a23 */ /* 0x000fe20000010864 */
[----:B------:R-:W-:Y:S01]  /*12c50*/  MOV R171, R177 ;  /* 0x000000b100ab7202 */ /* 0x000fe20000000f00 */
[C---:B------:R-:W-:Y:S03]  /*12c60*/  HMMA.16816.F32 R48, R76.reuse, R94, R48 ;  /* 0x0000005e4c30723c */ /* 0x040fe60000001830 */
[----:B------:R2:W-:Y:S10]  /*12c70*/  MUFU.EX2 R99, R88 ;  /* 0x0000005800637308 */ /* 0x0005f40000000800 */
[----:B------:R3:W-:Y:S01]  /*12c80*/  MUFU.EX2 R177, R92 ;  /* 0x0000005c00b17308 */ /* 0x0007e20000000800 */
[----:B-1----:R-:W-:Y:S01]  /*12c90*/  FFMA.FTZ R84, R176, c[0x0][0x2d0], -R102 ;  /* 0x0000b400b0547a23 */ /* 0x002fe20000010866 */
[----:B------:R-:W-:Y:S08]  /*12ca0*/  MOV R176, R180 ;  /* 0x000000b400b07202 */ /* 0x000ff00000000f00 */
[----:B------:R1:W-:Y:S01]  /*12cb0*/  MUFU.EX2 R180, R84 ;  /* 0x0000005400b47308 */ /* 0x0003e20000000800 */
[----:B--2---:R-:W-:Y:S01]  /*12cc0*/  FFMA.FTZ R88, R107, c[0x0][0x2d0], -R2 ;  /* 0x0000b4006b587a23 */ /* 0x004fe20000010802 */
[----:B------:R-:W-:Y:S08]  /*12cd0*/  MOV R107, R97 ;  /* 0x00000061006b7202 */ /* 0x000ff00000000f00 */
[----:B------:R2:W-:Y:S01]  /*12ce0*/  MUFU.EX2 R97, R88 ;  /* 0x0000005800617308 */ /* 0x0005e20000000800 */
[----:B---3--:R-:W-:Y:S09]  /*12cf0*/  FFMA.FTZ R92, R176, c[0x0][0x2d0], -R100 ;  /* 0x0000b400b05c7a23 */ /* 0x008ff20000010864 */
[----:B------:R3:W4:Y:S01]  /*12d00*/  MUFU.EX2 R175, R92 ;  /* 0x0000005c00af7308 */ /* 0x0007220000000800 */
[----:B-1----:R-:W1:Y:S01]  /*12d10*/  LDSM.16.MT88.4 R84, [R211+0x1900] ;  /* 0x00190000d354783b */ /* 0x002e620000004200 */
[--C-:B--2---:R-:W-:Y:S08]  /*12d20*/  FFMA.FTZ R88, R98, c[0x0][0x2d0], -R2.reuse ;  /* 0x0000b40062587a23 */ /* 0x104ff00000010802 */
[----:B------:R2:W-:Y:S01]  /*12d30*/  MUFU.EX2 R98, R88 ;  /* 0x0000005800627308 */ /* 0x0005e20000000800 */
[--C-:B---3--:R-:W-:Y:S01]  /*12d40*/  FFMA.FTZ R92, R171, c[0x0][0x2d0], -R101.reuse ;  /* 0x0000b400ab5c7a23 */ /* 0x108fe20000010865 */
[----:B----4-:R-:W-:Y:S08]  /*12d50*/  F2FP.PACK_AB R164, R175, R177 ;  /* 0x000000b1afa4723e */ /* 0x010ff000000000ff */
[----:B------:R3:W-:Y:S01]  /*12d60*/  MUFU.EX2 R171, R92 ;  /* 0x0000005c00ab7308 */ /* 0x0007e20000000800 */
[----:B--2---:R-:W-:Y:S01]  /*12d70*/  FFMA.FTZ R88, R96, c[0x0][0x2d0], -R2 ;  /* 0x0000b40060587a23 */ /* 0x004fe20000010802 */
[-C--:B-1----:R-:W-:Y:S08]  /*12d80*/  HMMA.16816.F32 R52, R76, R84.reuse, R52 ;  /* 0x000000544c34723c */ /* 0x082ff00000001834 */
[----:B------:R1:W2:Y:S01]  /*12d90*/  MUFU.EX2 R96, R88 ;  /* 0x0000005800607308 */ /* 0x0002a20000000800 */
[C---:B------:R-:W-:Y:S01]  /*12da0*/  HMMA.16816.F32 R56, R80.reuse, R84, R56 ;  /* 0x000000545038723c */ /* 0x040fe20000001838 */
[----:B---3--:R-:W-:Y:S06]  /*12db0*/  LDSM.16.MT88.4 R92, [R210+0x2100] ;  /* 0x00210000d25c783b */ /* 0x008fec0000004200 */
[--C-:B------:R-:W-:Y:S01]  /*12dc0*/  FFMA.FTZ R84, R173, c[0x0][0x2d0], -R100.reuse ;  /* 0x0000b400ad547a23 */ /* 0x100fe20000010864 */
[-C--:B------:R-:W-:Y:S03]  /*12dd0*/  HMMA.16816.F32 R60, R80, R86.reuse, R60 ;  /* 0x00000056503c723c */ /* 0x080fe6000000183c */
[----:B------:R3:W-:Y:S04]  /*12de0*/  MUFU.EX2 R176, R84 ;  /* 0x0000005400b07308 */ /* 0x0007e80000000800 */
[----:B------:R-:W-:Y:S01]  /*12df0*/  FFMA.FTZ R80, R172, c[0x0][0x2d0], -R100 ;  /* 0x0000b400ac507a23 */ /* 0x000fe20000010864 */
[----:B------:R-:W-:Y:S01]  /*12e00*/  HMMA.16816.F32 R64, R76, R86, R64 ;  /* 0x000000564c40723c */ /* 0x000fe20000001840 */
[----:B-1----:R-:W1:Y:S03]  /*12e10*/  LDSM.16.MT88.4 R88, [R209+0x2100] ;  /* 0x00210000d158783b */ /* 0x002e660000004200 */
[----:B------:R-:W-:Y:S01]  /*12e20*/  F2FP.PACK_AB R82, R178, R180 ;  /* 0x000000b4b252723e */ /* 0x000fe200000000ff */
[----:B------:R4:W4:Y:S01]  /*12e30*/  MUFU.EX2 R174, R80 ;  /* 0x0000005000ae7308 */ /* 0x0009220000000800 */
[----:B------:R-:W-:Y:S02]  /*12e40*/  F2FP.PACK_AB R81, R97, R99 ;  /* 0x000000636151723e */ /* 0x000fe400000000ff */
[----:B------:R-:W-:Y:S04]  /*12e50*/  F2FP.PACK_AB R76, R191, R189 ;  /* 0x000000bdbf4c723e */ /* 0x000fe800000000ff */
[----:B------:R-:W-:Y:S02]  /*12e60*/  F2FP.PACK_AB R78, R190, R192 ;  /* 0x000000c0be4e723e */ /* 0x000fe400000000ff */
[----:B------:R-:W-:Y:S02]  /*12e70*/  F2FP.PACK_AB R77, R158, R159 ;  /* 0x0000009f9e4d723e */ /* 0x000fe400000000ff */
[----:B------:R-:W-:Y:S02]  /*12e80*/  F2FP.PACK_AB R79, R183, R184 ;  /* 0x000000b8b74f723e */ /* 0x000fe400000000ff */
[----:B--2---:R-:W-:Y:S01]  /*12e90*/  F2FP.PACK_AB R83, R96, R98 ;  /* 0x000000626053723e */ /* 0x004fe200000000ff */
[----:B---3--:R-:W2:Y:S01]  /*12ea0*/  LDSM.16.MT88.4 R84, [R212+0x2100] ;  /* 0x00210000d454783b */ /* 0x008ea20000004200 */
[--C-:B----4-:R-:W-:Y:S01]  /*12eb0*/  FFMA.FTZ R80, R109, c[0x0][0x2d0], -R101.reuse ;  /* 0x0000b4006d507a23 */ /* 0x110fe20000010865 */
[----:B------:R-:W-:Y:S06]  /*12ec0*/  MOV R109, R106 ;  /* 0x0000006a006d7202 */ /* 0x000fec0000000f00 */
[----:B------:R-:W3:Y:S01]  /*12ed0*/  LDL.LU R106, [R1+0x8] ;  /* 0x00000800016a7983 */ /* 0x000ee20000300800 */
[----:B------:R4:W2:Y:S01]  /*12ee0*/  MUFU.EX2 R173, R80 ;  /* 0x0000005000ad7308 */ /* 0x0008a20000000800 */
[----:B------:R-:W-:Y:S01]  /*12ef0*/  F2FP.PACK_AB R166, R174, R176 ;  /* 0x000000b0aea6723e */ /* 0x000fe200000000ff */
[-C--:B-1----:R-:W-:Y:S03]  /*12f00*/  HMMA.16816.F32 R4, R76, R88.reuse, R4 ;  /* 0x000000584c04723c */ /* 0x082fe60000001804 */
[----:B----4-:R-:W-:Y:S02]  /*12f10*/  F2FP.PACK_AB R80, R156, R157 ;  /* 0x0000009d9c50723e */ /* 0x010fe400000000ff */
[----:B--2---:R-:W-:Y:S05]  /*12f20*/  F2FP.PACK_AB R165, R171, R173 ;  /* 0x000000adaba5723e */ /* 0x004fea00000000ff */
[C---:B------:R-:W-:Y:S07]  /*12f30*/  HMMA.16816.F32 R8, R80.reuse, R88, R8 ;  /* 0x000000585008723c */ /* 0x040fee0000001808 */
[--C-:B------:R-:W-:Y:S01]  /*12f40*/  FFMA.FTZ R88, R105, c[0x0][0x2d0], -R101.reuse ;  /* 0x0000b40069587a23 */ /* 0x100fe20000010865 */
[-C--:B------:R-:W-:Y:S01]  /*12f50*/  HMMA.16816.F32 R12, R80, R90.reuse, R12 ;  /* 0x0000005a500c723c */ /* 0x080fe2000000180c */
[----:B------:R-:W2:Y:S02]  /*12f60*/  LDL.LU R105, [R1+0xc] ;  /* 0x00000c0001697983 */ /* 0x000ea40000300800 */
[----:B------:R1:W-:Y:S05]  /*12f70*/  MUFU.EX2 R172, R88 ;  /* 0x0000005800ac7308 */ /* 0x0003ea0000000800 */
[C---:B------:R-:W-:Y:S08]  /*12f80*/  HMMA.16816.F32 R16, R76.reuse, R90, R16 ;  /* 0x0000005a4c10723c */ /* 0x040ff00000001810 */
[-C--:B------:R-:W-:Y:S08]  /*12f90*/  HMMA.16816.F32 R20, R76, R84.reuse, R20 ;  /* 0x000000544c14723c */ /* 0x080ff00000001814 */
[C---:B------:R-:W-:Y:S04]  /*12fa0*/  HMMA.16816.F32 R24, R80.reuse, R84, R24 ;  /* 0x000000545018723c */ /* 0x040fe80000001818 */
[----:B-1----:R-:W-:Y:S03]  /*12fb0*/  FFMA.FTZ R88, R170, c[0x0][0x2d0], -R101 ;  /* 0x0000b400aa587a23 */ /* 0x002fe60000010865 */
[--C-:B------:R-:W-:Y:S01]  /*12fc0*/  FFMA.FTZ R84, R104, c[0x0][0x2d0], -R102.reuse ;  /* 0x0000b40068547a23 */ /* 0x100fe20000010866 */
[-C--:B------:R-:W-:Y:S01]  /*12fd0*/  HMMA.16816.F32 R28, R80, R86.reuse, R28 ;  /* 0x00000056501c723c */ /* 0x080fe2000000181c */
[----:B------:R-:W4:Y:S01]  /*12fe0*/  LDL.LU R104, [R1+0x10] ;  /* 0x0000100001687983 */ /* 0x000f220000300800 */
[----:B------:R1:W1:Y:S06]  /*12ff0*/  MUFU.EX2 R170, R88 ;  /* 0x0000005800aa7308 */ /* 0x00026c0000000800 */
[C---:B------:R-:W-:Y:S01]  /*13000*/  HMMA.16816.F32 R32, R76.reuse, R86, R32 ;  /* 0x000000564c20723c */ /* 0x040fe20000001820 */
[----:B------:R-:W4:Y:S03]  /*13010*/  LDL.LU R87, [R1+0x14] ;  /* 0x0000140001577983 */ /* 0x000f260000300800 */
[----:B------:R1:W-:Y:S04]  /*13020*/  MUFU.EX2 R101, R84 ;  /* 0x0000005400657308 */ /* 0x0003e80000000800 */
[-C--:B------:R-:W-:Y:S08]  /*13030*/  HMMA.16816.F32 R36, R76, R92.reuse, R36 ;  /* 0x0000005c4c24723c */ /* 0x080ff00000001824 */
[C---:B------:R-:W-:Y:S04]  /*13040*/  HMMA.16816.F32 R40, R80.reuse, R92, R40 ;  /* 0x0000005c5028723c */ /* 0x040fe80000001828 */
[--C-:B-1----:R-:W-:Y:S01]  /*13050*/  FFMA.FTZ R88, R168, c[0x0][0x2d0], -R102.reuse ;  /* 0x0000b400a8587a23 */ /* 0x102fe20000010866 */
[----:B------:R-:W-:Y:S03]  /*13060*/  F2FP.PACK_AB R167, R170, R172 ;  /* 0x000000acaaa7723e */ /* 0x000fe600000000ff */
[----:B------:R1:W-:Y:S01]  /*13070*/  MUFU.EX2 R168, R88 ;  /* 0x0000005800a87308 */ /* 0x0003e20000000800 */
[-C--:B------:R-:W-:Y:S03]  /*13080*/  HMMA.16816.F32 R44, R80, R94.reuse, R44 ;  /* 0x0000005e502c723c */ /* 0x080fe6000000182c */
[--C-:B------:R-:W-:Y:S05]  /*13090*/  FFMA.FTZ R84, R109, c[0x0][0x2d0], -R102.reuse ;  /* 0x0000b4006d547a23 */ /* 0x100fea0000010866 */
[C---:B------:R-:W-:Y:S01]  /*130a0*/  HMMA.16816.F32 R48, R76.reuse, R94, R48 ;  /* 0x0000005e4c30723c */ /* 0x040fe20000001830 */
[----:B------:R1:W1:Y:S03]  /*130b0*/  MUFU.EX2 R100, R84 ;  /* 0x0000005400647308 */ /* 0x0002660000000800 */
[----:B-1----:R-:W-:Y:S01]  /*130c0*/  FFMA.FTZ R88, R169, c[0x0][0x2d0], -R102 ;  /* 0x0000b400a9587a23 */ /* 0x002fe20000010866 */
[----:B------:R-:W-:Y:S06]  /*130d0*/  MOV R102, R3 ;  /* 0x0000000300667202 */ /* 0x000fec0000000f00 */
[----:B------:R1:W1:Y:S01]  /*130e0*/  MUFU.EX2 R169, R88 ;  /* 0x0000005800a97308 */ /* 0x0002620000000800 */
[--C-:B------:R-:W-:Y:S01]  /*130f0*/  FFMA.FTZ R84, R108, c[0x0][0x2d0], -R2.reuse ;  /* 0x0000b4006c547a23 */ /* 0x100fe20000010802 */
[----:B------:R-:W-:Y:S08]  /*13100*/  F2FP.PACK_AB R162, R100, R101 ;  /* 0x0000006564a2723e */ /* 0x000ff000000000ff */
[----:B------:R1:W-:Y:S02]  /*13110*/  MUFU.EX2 R85, R84 ;  /* 0x0000005400557308 */ /* 0x0003e40000000800 */
[----:B-1----:R-:W1:Y:S01]  /*13120*/  LDSM.16.MT88.4 R88, [R211+0x2100] ;  /* 0x00210000d358783b */ /* 0x002e620000004200 */
[----:B------:R-:W-:Y:S01]  /*13130*/  F2FP.PACK_AB R160, R169, R168 ;  /* 0x000000a8a9a0723e */ /* 0x000fe200000000ff */
[--C-:B------:R-:W-:Y:S02]  /*13140*/  FFMA.FTZ R84, R107, c[0x0][0x2d0], -R2.reuse ;  /* 0x0000b4006b547a23 */ /* 0x100fe40000010802 */
[----:B------:R-:W-:Y:S04]  /*13150*/  FFMA.FTZ R2, R75, c[0x0][0x2d0], -R2 ;  /* 0x0000b4004b027a23 */ /* 0x000fe80000010802 */
[----:B------:R-:W1:Y:S10]  /*13160*/  MUFU.EX2 R86, R84 ;  /* 0x0000005400567308 */ /* 0x000e740000000800 */
[----:B------:R-:W-:Y:S10]  /*13170*/  MUFU.EX2 R84, R74 ;  /* 0x0000004a00547308 */ /* 0x000ff40000000800 */
[----:B------:R-:W1:Y:S02]  /*13180*/  MUFU.EX2 R74, R2 ;  /* 0x00000002004a7308 */ /* 0x000e640000000800 */
[----:B-1----:R-:W-:Y:S01]  /*13190*/  F2FP.PACK_AB R161, R86, R85 ;  /* 0x0000005556a1723e */ /* 0x002fe200000000ff */
[-C--:B------:R-:W-:Y:S08]  /*131a0*/  HMMA.16816.F32 R52, R76, R88.reuse, R52 ;  /* 0x000000584c34723c */ /* 0x080ff00000001834 */
[C---:B------:R-:W-:Y:S08]  /*131b0*/  HMMA.16816.F32 R56, R80.reuse, R88, R56 ;  /* 0x000000585038723c */ /* 0x040ff00000001838 */
[-C--:B------:R-:W-:Y:S04]  /*131c0*/  HMMA.16816.F32 R60, R80, R90.reuse, R60 ;  /* 0x0000005a503c723c */ /* 0x080fe8000000183c */
[----:B------:R-:W-:Y:S04]  /*131d0*/  F2FP.PACK_AB R163, R74, R84 ;  /* 0x000000544aa3723e */ /* 0x000fe800000000ff */
[----:B------:R-:W-:Y:S04]  /*131e0*/  HMMA.16816.F32 R64, R76, R90, R64 ;  /* 0x0000005a4c40723c */ /* 0x000fe80000001840 */
[----:B---3--:R-:W-:Y:S02]  /*131f0*/  FFMA.FTZ R73, R73, R106, R246 ;  /* 0x0000006a49497223 */ /* 0x008fe400000100f6 */
[----:B--2---:R-:W-:Y:S02]  /*13200*/  FFMA.FTZ R69, R69, R105, R244 ;  /* 0x0000006945457223 */ /* 0x004fe400000100f4 */
[----:B----4-:R-:W-:Y:S02]  /*13210*/  FFMA.FTZ R2, R68, R104, R241 ;  /* 0x0000006844027223 */ /* 0x010fe400000100f1 */
[-C--:B------:R-:W-:Y:S05]  /*13220*/  HMMA.16816.F32 R104, R164, R116.reuse, R4 ;  /* 0x00000074a468723c */ /* 0x080fea0000001804 */
[----:B------:R-:W-:Y:S02]  /*13230*/  FADD.FTZ R2, R242, R2 ;  /* 0x00000002f2027221 */ /* 0x000fe40000010000 */
[----:B------:R-:W-:Y:S01]  /*13240*/  FFMA.FTZ R0, R0, R87, R186 ;  /* 0x0000005700007223 */ /* 0x000fe200000100ba */
        /* <DEDUP_REMOVED lines=31> */
[----:B------:R-:W1:Y:S01]  /*13440*/  LDSM.16.MT88.4 R4, [R211+0x2900] ;  /* 0x00290000d304783b */ /* 0x000e620000004200 */
        /* <DEDUP_REMOVED lines=71> */
[----:B------:R-:W-:Y:S01]  /*138c0*/  FADD.FTZ R2, R101, R0 ;  /* 0x0000000065027221 */ /* 0x000fe20000010000 */
[----:B------:R-:W-:Y:S01]  /*138d0*/  MOV R101, R70 ;  /* 0x0000004600657202 */ /* 0x000fe20000000f00 */
[----:B------:R-:W-:Y:S02]  /*138e0*/  FADD.FTZ R0, R84, R4 ;  /* 0x0000000454007221 */ /* 0x000fe40000010000 */
[----:B------:R-:W-:Y:S02]  /*138f0*/  FADD.FTZ R4, R170, R5 ;  /* 0x00000005aa047221 */ /* 0x000fe40000010000 */
[----:B------:R-:W-:Y:S01]  /*13900*/  FADD.FTZ R2, R100, R2 ;  /* 0x0000000264027221 */ /* 0x000fe20000010000 */
[----:B------:R-:W-:Y:S01]  /*13910*/  MOV R100, R71 ;  /* 0x0000004700647202 */ /* 0x000fe20000000f00 */
[----:B------:R-:W-:Y:S01]  /*13920*/  FADD.FTZ R0, R74, R0 ;  /* 0x000000004a007221 */ /* 0x000fe20000010000 */
[----:B------:R-:W-:Y:S04]  /*13930*/  STL [R1+0xc], R4 ;  /* 0x00000c0401007387 */ /* 0x000fe80000100800 */
[----:B------:R1:W-:Y:S04]  /*13940*/  STL [R1+0x10], R2 ;  /* 0x0000100201007387 */ /* 0x0003e80000100800 */
[----:B------:R2:W-:Y:S01]  /*13950*/  STL [R1+0x14], R0 ;  /* 0x0000140001007387 */ /* 0x0005e20000100800 */
[----:B-1----:R-:W-:Y:S01]  /*13960*/  MOV R2, R72 ;  /* 0x0000004800027202 */ /* 0x002fe20000000f00 */
[----:B------:R-:W-:-:S05]  /*13970*/  @P0 BRA `(.L_x_186) ;  /* 0xffffb2b000000947 */ /* 0x000fca000383ffff */
.L_x_185:
[----:B------:R-:W-:-:S13]  /*13980*/  ISETP.GE.AND P0, PT, R225, UR8, PT ;  /* 0x00000008e1007c0c */ /* 0x000fda000bf06270 */
[----:B------:R-:W-:Y:S05]  /*13990*/  @!P0 BRA `(.L_x_187) ;  /* 0x0000677000008947 */ /* 0x000fea0003800000 */
[----:B-1----:R-:W3:Y:S01]  /*139a0*/  LDL.LU.64 R6, [R1+0x30] ;  /* 0x0000300001067983 */ /* 0x002ee20000300a00 */
[----:B------:R-:W-:Y:S01]  /*139b0*/  MOV R103, R3 ;  /* 0x0000000300677202 */ /* 0x000fe20000000f00 */
[----:B------:R-:W-:Y:S01]  /*139c0*/  UMOV UR14, 0x60 ;  /* 0x00000060000e7882 */ /* 0x000fe20000000000 */
[----:B------:R-:W-:Y:S01]  /*139d0*/  IMAD.MOV.U32 R101, RZ, RZ, R71 ;  /* 0x000000ffff657224 */ /* 0x000fe200078e0047 */
[----:B------:R-:W4:Y:S01]  /*139e0*/  LDL.LU.64 R4, [R1+0x38] ;  /* 0x0000380001047983 */ /* 0x000f220000300a00 */
[----:B------:R-:W-:Y:S01]  /*139f0*/  ULDC.64 UR4, c[0x0][0x208] ;  /* 0x0000820000047ab9 */ /* 0x000fe20000000a00 */
[----:B------:R-:W-:Y:S01]  /*13a00*/  IMAD.MOV.U32 R100, RZ, RZ, R72 ;  /* 0x000000ffff647224 */ /* 0x000fe200078e0048 */
[----:B------:R-:W-:Y:S01]  /*13a10*/  UIMAD.WIDE.U32 UR16, UR14, UR4, URZ ;  /* 0x000000040e1072a5 */ /* 0x000fe2000f8e003f */
[----:B------:R-:W-:Y:S01]  /*13a20*/  IMAD.MOV.U32 R102, RZ, RZ, R70 ;  /* 0x000000ffff667224 */ /* 0x000fe200078e0046 */
[----:B------:R-:W-:Y:S02]  /*13a30*/  UIMAD UR5, UR14, UR5, URZ ;  /* 0x000000050e0572a4 */ /* 0x000fe4000f8e023f */
[----:B------:R-:W-:-:S02]  /*13a40*/  ULDC.64 UR6, c[0x0][0x1e0] ;  /* 0x0000780000067ab9 */ /* 0x000fc40000000a00 */
[----:B------:R-:W-:Y:S02]  /*13a50*/  USHF.L.U64.HI UR7, UR6, 0x5, UR7 ;  /* 0x0000000506077899 */ /* 0x000fe40008010207 */
[----:B------:R-:W-:Y:S02]  /*13a60*/  USHF.L.U32 UR6, UR6, 0x5, URZ ;  /* 0x0000000506067899 */ /* 0x000fe4000800063f */
[----:B------:R-:W-:Y:S01]  /*13a70*/  UIADD3 UR5, UR17, UR5, URZ ;  /* 0x0000000511057290 */ /* 0x000fe2000fffe03f */
[----:B---3--:R-:W-:Y:S02]  /*13a80*/  MOV R3, R7 ;  /* 0x0000000700037202 */ /* 0x008fe40000000f00 */
[----:B----4-:R-:W-:-:S05]  /*13a90*/  MOV R2, R4 ;  /* 0x0000000400027202 */ /* 0x010fca0000000f00 */
[----:B------:R1:W-:Y:S04]  /*13aa0*/  STL.64 [R1], R2 ;  /* 0x0000000201007387 */ /* 0x0003e80000100a00 */
.L_x_204:
[----:B------:R-:W-:Y:S04]  /*13ab0*/  DEPBAR.LE SB0, 0x0 ;  /* 0x000080000000791a */ /* 0x000fe80000000000 */
[----:B------:R-:W-:Y:S01]  /*13ac0*/  BAR.SYNC.DEFER_BLOCKING 0x0 ;  /* 0x0000000000007b1d */ /* 0x000fe20000010000 */
[----:B-12---:R-:W-:Y:S01]  /*13ad0*/  SHF.R.S32.HI R2, RZ, 0x1f, R225 ;  /* 0x0000001fff027819 */ /* 0x006fe200000114e1 */
[C---:B--2---:R-:W-:Y:S01]  /*13ae0*/  IMAD R0, R225.reuse, UR5, RZ ;  /* 0x00000005e1007c24 */ /* 0x044fe2000f8e02ff */
[----:B------:R-:W-:Y:S03]  /*13af0*/  PLOP3.LUT P3, PT, PT, PT, UP2, 0x80, 0x0 ;  /* 0x000000000000781c */ /* 0x000fe60003f6f028 */
[----:B------:R-:W-:Y:S02]  /*13b00*/  IMAD R0, R2, UR16, R0 ;  /* 0x0000001002007c24 */ /* 0x000fe4000f8e0200 */
[----:B-----5:R-:W-:Y:S08]  /*13b10*/  LDSM.16.M88.4 R96, [R215+0x6100] ;  /* 0x00610000d760783b */ /* 0x020ff00000000200 */
[----:B------:R-:W2:Y:S06]  /*13b20*/  LDL.64 R196, [R1] ;  /* 0x0000000001c47983 */ /* 0x000eac0000100a00 */
[----:B------:R-:W1:Y:S08]  /*13b30*/  LDSM.16.M88.4 R16, [R208+0x3100] ;  /* 0x00310000d010783b */ /* 0x000e700000000200 */
[----:B------:R-:W3:Y:S08]  /*13b40*/  LDSM.16.M88.4 R92, [R215+0x8100] ;  /* 0x00810000d75c783b */ /* 0x000ef00000000200 */
[----:B------:R-:W4:Y:S08]  /*13b50*/  LDSM.16.M88.4 R32, [R208+0x3900] ;  /* 0x00390000d020783b */ /* 0x000f300000000200 */
[----:B------:R-:W1:Y:S08]  /*13b60*/  LDSM.16.M88.4 R48, [R208+0x4100] ;  /* 0x00410000d030783b */ /* 0x000e700000000200 */
[----:B------:R-:W1:Y:S08]  /*13b70*/  LDSM.16.M88.4 R64, [R208+0x4900] ;  /* 0x00490000d040783b */ /* 0x000e700000000200 */
[----:B------:R-:W1:Y:S08]  /*13b80*/  LDSM.16.M88.4 R80, [R208+0x5100] ;  /* 0x00510000d050783b */ /* 0x000e700000000200 */
[----:B------:R-:W1:Y:S08]  /*13b90*/  LDSM.16.M88.4 R168, [R208+0x5900] ;  /* 0x00590000d0a8783b */ /* 0x000e700000000200 */
[----:B------:R-:W-:Y:S08]  /*13ba0*/  LDSM.16.M88.4 R172, [R218+0x6100] ;  /* 0x00610000daac783b */ /* 0x000ff00000000200 */
[----:B------:R-:W1:Y:S08]  /*13bb0*/  LDSM.16.M88.4 R176, [R219] ;  /* 0x00000000dbb0783b */ /* 0x000e700000000200 */
[----:B------:R-:W2:Y:S08]  /*13bc0*/  LDSM.16.M88.4 R180, [R218+0x8100] ;  /* 0x00810000dab4783b */ /* 0x000eb00000000200 */
[----:B------:R-:W2:Y:S08]  /*13bd0*/  LDSM.16.M88.4 R184, [R224] ;  /* 0x00000000e0b8783b */ /* 0x000eb00000000200 */
[----:B------:R-:W2:Y:S08]  /*13be0*/  LDSM.16.M88.4 R188, [R223] ;  /* 0x00000000dfbc783b */ /* 0x000eb00000000200 */
[----:B------:R-:W2:Y:S08]  /*13bf0*/  LDSM.16.M88.4 R192, [R222] ;  /* 0x00000000dec0783b */ /* 0x000eb00000000200 */
[----:B------:R-:W2:Y:S06]  /*13c00*/  LDL.64 R250, [R1+0x28] ;  /* 0x0000280001fa7983 */ /* 0x000eac0000100a00 */
[----:B------:R-:W2:Y:S01]  /*13c10*/  LDL R226, [R1+0x1c] ;  /* 0x00001c0001e27983 */ /* 0x000ea20000100800 */
[-C--:B-1----:R-:W-:Y:S08]  /*13c20*/  HMMA.16816.F32 R4, R96, R16.reuse, RZ ;  /* 0x000000106004723c */ /* 0x082ff000000018ff */
[C---:B---3--:R-:W-:Y:S08]  /*13c30*/  HMMA.16816.F32 R8, R92.reuse, R16, RZ ;  /* 0x000000105c08723c */ /* 0x048ff000000018ff */
        /* <DEDUP_REMOVED lines=24> */
[C---:B--2---:R-:W-:Y:S07]  /*13dc0*/  HMMA.16816.F32 R8, R180.reuse, R176, R8 ;  /* 0x000000b0b408723c */ /* 0x044fee0000001808 */
[----:B------:R-:W-:Y:S01]  /*13dd0*/  IMAD.WIDE.U32 R176, R225, UR16, R196 ;  /* 0x00000010e1b07c25 */ /* 0x000fe2000f8e00c4 */
[-C--:B------:R-:W-:Y:S04]  /*13de0*/  HMMA.16816.F32 R12, R180, R178.reuse, R12 ;  /* 0x000000b2b40c723c */ /* 0x080fe8000000180c */
[----:B------:R-:W-:Y:S02]  /*13df0*/  IADD3 R0, R177, R0, RZ ;  /* 0x00000000b1007210 */ /* 0x000fe40007ffe0ff */
[C---:B------:R-:W-:Y:S02]  /*13e00*/  LEA R2, P0, R176.reuse, c[0x0][0x1f8], 0x1 ;  /* 0x00007e00b0027a11 */ /* 0x040fe400078008ff */
[C---:B------:R-:W-:Y:S04]  /*13e10*/  HMMA.16816.F32 R16, R172.reuse, R178, R16 ;  /* 0x000000b2ac10723c */ /* 0x040fe80000001810 */
[----:B------:R-:W-:Y:S02]  /*13e20*/  LEA.HI.X R3, R176, c[0x0][0x1fc], R0, 0x1, P0 ;  /* 0x00007f00b0037a11 */ /* 0x000fe400000f0c00 */
[----:B------:R-:W2:Y:S02]  /*13e30*/  LDSM.16.M88.4 R176, [R220] ;  /* 0x00000000dcb0783b */ /* 0x000ea40000000200 */
[-C--:B------:R-:W-:Y:S06]  /*13e40*/  HMMA.16816.F32 R20, R172, R184.reuse, R20 ;  /* 0x000000b8ac14723c */ /* 0x080fec0000001814 */
[----:B------:R-:W-:Y:S01]  /*13e50*/  @!PT LDS RZ, [RZ] ;  /* 0x00000000fffff984 */ /* 0x000fe20000000800 */
[----:B------:R-:W-:Y:S01]  /*13e60*/  @!PT LDS RZ, [RZ] ;  /* 0x00000000fffff984 */ /* 0x000fe20000000800 */
[----:B------:R-:W-:Y:S01]  /*13e70*/  @!PT LDS RZ, [RZ] ;  /* 0x00000000fffff984 */ /* 0x000fe20000000800 */
[----:B------:R3:W-:Y:S02]  /*13e80*/  LDGSTS.E.BYPASS.LTC128B.128 [R227+0x100], [R2.64], !P6 ;  /* 0x0010000002e37fae */ /* 0x0007e4000f101d4c */
[C---:B------:R-:W-:Y:S08]  /*13e90*/  HMMA.16816.F32 R24, R180.reuse, R184, R24 ;  /* 0x000000b8b418723c */ /* 0x040ff00000001818 */
[-C--:B------:R-:W-:Y:S08]  /*13ea0*/  HMMA.16816.F32 R28, R180, R186.reuse, R28 ;  /* 0x000000bab41c723c */ /* 0x080ff0000000181c */
[C---:B------:R-:W-:Y:S08]  /*13eb0*/  HMMA.16816.F32 R32, R172.reuse, R186, R32 ;  /* 0x000000baac20723c */ /* 0x040ff00000001820 */
[-C--:B------:R-:W-:Y:S08]  /*13ec0*/  HMMA.16816.F32 R36, R172, R188.reuse, R36 ;  /* 0x000000bcac24723c */ /* 0x080ff00000001824 */
[C---:B------:R-:W-:Y:S07]  /*13ed0*/  HMMA.16816.F32 R40, R180.reuse, R188, R40 ;  /* 0x000000bcb428723c */ /* 0x040fee0000001828 */
[----:B------:R-:W-:Y:S01]  /*13ee0*/  IADD3 R188, P1, R2, UR10, RZ ;  /* 0x0000000a02bc7c10 */ /* 0x000fe2000ff3e0ff */
[-C--:B------:R-:W-:Y:S04]  /*13ef0*/  HMMA.16816.F32 R44, R180, R190.reuse, R44 ;  /* 0x000000beb42c723c */ /* 0x080fe8000000182c */
[----:B------:R-:W-:Y:S02]  /*13f00*/  IADD3.X R189, R3, UR9, RZ, P1, !PT ;  /* 0x0000000903bd7c10 */ /* 0x000fe40008ffe4ff */
[----:B------:R-:W-:Y:S02]  /*13f10*/  IADD3 R186, P0, R188, UR10, RZ ;  /* 0x0000000abcba7c10 */ /* 0x000fe4000ff1e0ff */
[C---:B------:R-:W-:Y:S01]  /*13f20*/  HMMA.16816.F32 R48, R172.reuse, R190, R48 ;  /* 0x000000beac30723c */ /* 0x040fe20000001830 */
[----:B------:R4:W-:Y:S03]  /*13f30*/  LDGSTS.E.BYPASS.LTC128B.128 [R227+0x900], [R188.64], !P6 ;  /* 0x00900000bce37fae */ /* 0x0009e6000f101d4c */
[----:B------:R-:W-:Y:S02]  /*13f40*/  IADD3.X R187, R189, UR9, RZ, P0, !PT ;  /* 0x00000009bdbb7c10 */ /* 0x000fe400087fe4ff */
[----:B------:R-:W-:Y:S02]  /*13f50*/  IADD3 R184, P2, R186, UR10, RZ ;  /* 0x0000000abab87c10 */ /* 0x000fe4000ff5e0ff */
[-C--:B------:R-:W-:Y:S01]  /*13f60*/  HMMA.16816.F32 R52, R172, R192.reuse, R52 ;  /* 0x000000c0ac34723c */ /* 0x080fe20000001834 */
[----:B------:R1:W-:Y:S03]  /*13f70*/  LDGSTS.E.BYPASS.LTC128B.128 [R227+0x1100], [R186.64], !P6 ;  /* 0x01100000bae37fae */ /* 0x0003e6000f101d4c */
[----:B------:R-:W-:Y:S02]  /*13f80*/  IADD3.X R185, R187, UR9, RZ, P2, !PT ;  /* 0x00000009bbb97c10 */ /* 0x000fe400097fe4ff */
[----:B---3--:R-:W-:Y:S02]  /*13f90*/  IADD3 R2, P1, R184, UR10, RZ ;  /* 0x0000000ab8027c10 */ /* 0x008fe4000ff3e0ff */
[C---:B------:R-:W-:Y:S01]  /*13fa0*/  HMMA.16816.F32 R56, R180.reuse, R192, R56 ;  /* 0x000000c0b438723c */ /* 0x040fe20000001838 */
[----:B------:R3:W-:Y:S03]  /*13fb0*/  LDGSTS.E.BYPASS.LTC128B.128 [R227+0x1900], [R184.64], !P6 ;  /* 0x01900000b8e37fae */ /* 0x0007e6000f101d4c */
[----:B------:R-:W-:Y:S02]  /*13fc0*/  IADD3.X R3, R185, UR9, RZ, P1, !PT ;  /* 0x00000009b9037c10 */ /* 0x000fe40008ffe4ff */
[----:B------:R-:W-:Y:S02]  /*13fd0*/  IADD3 R190, P0, R2, UR10, RZ ;  /* 0x0000000a02be7c10 */ /* 0x000fe4000ff1e0ff */
[-C--:B------:R-:W-:Y:S01]  /*13fe0*/  HMMA.16816.F32 R60, R180, R194.reuse, R60 ;  /* 0x000000c2b43c723c */ /* 0x080fe2000000183c */
[----:B------:R2:W-:Y:S01]  /*13ff0*/  LDGSTS.E.BYPASS.LTC128B.128 [R227+0x2100], [R2.64], !P6 ;  /* 0x0210000002e37fae */ /* 0x0005e2000f101d4c */
[----:B------:R-:W-:Y:S02]  /*14000*/  PLOP3.LUT P1, PT, PT, PT, UP2, 0x80, 0x0 ;  /* 0x000000000000781c */ /* 0x000fe40003f2f028 */
[----:B------:R-:W-:Y:S02]  /*14010*/  IADD3.X R191, R3, UR9, RZ, P0, !PT ;  /* 0x0000000903bf7c10 */ /* 0x000fe400087fe4ff */
[C---:B------:R-:W-:Y:S02]  /*14020*/  ISETP.GT.AND P0, PT, R225.reuse, UR8, PT ;  /* 0x00000008e1007c0c */ /* 0x040fe4000bf04270 */
[C---:B------:R-:W-:Y:S01]  /*14030*/  HMMA.16816.F32 R64, R172.reuse, R194, R64 ;  /* 0x000000c2ac40723c */ /* 0x040fe20000001840 */
[----:B------:R4:W-:Y:S07]  /*14040*/  LDGSTS.E.BYPASS.LTC128B.128 [R227+0x2900], [R190.64], !P6 ;  /* 0x02900000bee37fae */ /* 0x0009ee000f101d4c */
[-C--:B-1----:R-:W-:Y:S01]  /*14050*/  HMMA.16816.F32 R68, R172, R168.reuse, R68 ;  /* 0x000000a8ac44723c */ /* 0x082fe20000001844 */
[----:B------:R-:W-:Y:S07]  /*14060*/  LDSM.16.M88.4 R192, [R216+0x8100] ;  /* 0x00810000d8c0783b */ /* 0x000fee0000000200 */
[C---:B------:R-:W-:Y:S01]  /*14070*/  HMMA.16816.F32 R72, R180.reuse, R168, R72 ;  /* 0x000000a8b448723c */ /* 0x040fe20000001848 */
[----:B------:R-:W0:Y:S03]  /*14080*/  LDGDEPBAR ;  /* 0x00000000000079af */ /* 0x000e260000000000 */
[----:B--2---:R-:W-:Y:S04]  /*14090*/  @P0 IADD3 R2, R225, -0x1, RZ ;  /* 0xffffffffe1020810 */ /* 0x004fe80007ffe0ff */
[-C--:B------:R-:W-:Y:S01]  /*140a0*/  HMMA.16816.F32 R76, R180, R170.reuse, R76 ;  /* 0x000000aab44c723c */ /* 0x080fe2000000184c */
[----:B---3--:R-:W-:Y:S03]  /*140b0*/  LDSM.16.M88.4 R184, [R216+0x6100] ;  /* 0x00610000d8b8783b */ /* 0x008fe60000000200 */
[----:B------:R-:W-:Y:S04]  /*140c0*/  @P0 SHF.R.S32.HI R0, RZ, 0x1f, R2 ;  /* 0x0000001fff000819 */ /* 0x000fe80000011402 */
[C---:B------:R-:W-:Y:S01]  /*140d0*/  HMMA.16816.F32 R80, R172.reuse, R170, R80 ;  /* 0x000000aaac50723c */ /* 0x040fe20000001850 */
[----:B----4-:R-:W1:Y:S03]  /*140e0*/  LDSM.16.M88.4 R188, [R214+0x3100] ;  /* 0x00310000d6bc783b */ /* 0x010e660000000200 */
[----:B------:R-:W-:Y:S04]  /*140f0*/  @P0 IMAD R0, R0, c[0x0][0x1e0], RZ ;  /* 0x0000780000000a24 */ /* 0x000fe800078e02ff */
[-C--:B------:R-:W-:Y:S01]  /*14100*/  HMMA.16816.F32 R84, R172, R176.reuse, R84 ;  /* 0x000000b0ac54723c */ /* 0x080fe20000001854 */
[----:B------:R-:W2:Y:S03]  /*14110*/  LDSM.16.M88.4 R196, [R214+0x3900] ;  /* 0x00390000d6c4783b */ /* 0x000ea60000000200 */
[C---:B------:R-:W-:Y:S02]  /*14120*/  @P0 IMAD R0, R2.reuse, c[0x0][0x1e4], R0 ;  /* 0x0000790002000a24 */ /* 0x040fe400078e0200 */
[----:B------:R-:W-:Y:S02]  /*14130*/  @P0 IMAD.WIDE.U32 R2, R2, c[0x0][0x1e0], RZ ;  /* 0x0000780002020a25 */ /* 0x000fe400078e00ff */
[C---:B------:R-:W-:Y:S01]  /*14140*/  HMMA.16816.F32 R88, R180.reuse, R176, R88 ;  /* 0x000000b0b458723c */ /* 0x040fe20000001858 */
[----:B------:R-:W3:Y:S03]  /*14150*/  LDSM.16.M88.4 R200, [R214+0x4100] ;  /* 0x00410000d6c8783b */ /* 0x000ee60000000200 */
[----:B------:R-:W-:Y:S04]  /*14160*/  @P0 IADD3 R0, R3, R0, RZ ;  /* 0x0000000003000210 */ /* 0x000fe80007ffe0ff */
[-C--:B------:R-:W-:Y:S01]  /*14170*/  HMMA.16816.F32 R92, R180, R178.reuse, R92 ;  /* 0x000000b2b45c723c */ /* 0x080fe2000000185c */
[----:B------:R-:W4:Y:S03]  /*14180*/  LDSM.16.M88.4 R168, [R214+0x4900] ;  /* 0x00490000d6a8783b */ /* 0x000f260000000200 */
[----:B------:R-:W-:Y:S04]  /*14190*/  @P0 IMAD R0, R0, 0x60, RZ ;  /* 0x0000006000000824 */ /* 0x000fe800078e02ff */
[----:B------:R-:W-:Y:S01]  /*141a0*/  HMMA.16816.F32 R96, R172, R178, R96 ;  /* 0x000000b2ac60723c */ /* 0x000fe20000001860 */
[----:B------:R-:W2:Y:S08]  /*141b0*/  LDSM.16.M88.4 R180, [R214+0x5100] ;  /* 0x00510000d6b4783b */ /* 0x000eb00000000200 */
[----:B------:R-:W3:Y:S01]  /*141c0*/  LDSM.16.M88.4 R204, [R214+0x5900] ;  /* 0x00590000d6cc783b */ /* 0x000ee20000000200 */
[-C--:B-1----:R-:W-:Y:S07]  /*141d0*/  HMMA.16816.F32 R4, R184, R188.reuse, R4 ;  /* 0x000000bcb804723c */ /* 0x082fee0000001804 */
[----:B------:R-:W-:Y:S01]  /*141e0*/  LDSM.16.M88.4 R172, [R217+0x6100] ;  /* 0x00610000d9ac783b */ /* 0x000fe20000000200 */
[C---:B------:R-:W-:Y:S07]  /*141f0*/  HMMA.16816.F32 R8, R192.reuse, R188, R8 ;  /* 0x000000bcc008723c */ /* 0x040fee0000001808 */
[----:B------:R-:W1:Y:S01]  /*14200*/  LDSM.16.M88.4 R176, [R213] ;  /* 0x00000000d5b0783b */ /* 0x000e620000000200 */
[-C--:B------:R-:W-:Y:S08]  /*14210*/  HMMA.16816.F32 R12, R192, R190.reuse, R12 ;  /* 0x000000bec00c723c */ /* 0x080ff0000000180c */
[C---:B------:R-:W-:Y:S01]  /*14220*/  HMMA.16816.F32 R16, R184.reuse, R190, R16 ;  /* 0x000000beb810723c */ /* 0x040fe20000001810 */
[----:B------:R-:W1:Y:S07]  /*14230*/  LDSM.16.M88.4 R188, [R217+0x8100] ;  /* 0x00810000d9bc783b */ /* 0x000e6e0000000200 */
[-C--:B--2---:R-:W-:Y:S08]  /*14240*/  HMMA.16816.F32 R20, R184, R196.reuse, R20 ;  /* 0x000000c4b814723c */ /* 0x084ff00000001814 */
        /* <DEDUP_REMOVED lines=19> */
[-C--:B-1----:R-:W-:Y:S08]  /*14380*/  HMMA.16816.F32 R4, R172, R176.reuse, R4 ;  /* 0x000000b0ac04723c */ /* 0x082ff00000001804 */
        /* <DEDUP_REMOVED lines=67> */
[----:B------:R2:W1:Y:S01]  /*147c0*/  MUFU.TANH R230, R30 ;  /* 0x0000001e00e67308 */ /* 0x0004620000002400 */
        /* <DEDUP_REMOVED lines=11> */
[----:B------:R-:W2:Y:S01]  /*14880*/  LDSM.16.M88.4 R4, [R213+0x2800] ;  /* 0x00280000d504783b */ /* 0x000ea20000000200 */
[----:B------:R-:W-:Y:S04]  /*14890*/  DEPBAR.LE SB0, 0x0 ;  /* 0x000080000000791a */ /* 0x000fe80000000000 */
[----:B------:R-:W-:Y:S02]  /*148a0*/  FMUL.FTZ R50, R50, c[0x0][0x320] ;  /* 0x0000c80032327a20 */ /* 0x000fe40000410000 */
[----:B------:R-:W-:Y:S01]  /*148b0*/  FMUL.FTZ R52, R52, c[0x0][0x320] ;  /* 0x0000c80034347a20 */ /* 0x000fe20000410000 */
[----:B------:R2:W2:Y:S01]  /*148c0*/  MUFU.TANH R194, R22 ;  /* 0x0000001600c27308 */ /* 0x0004a20000002400 */
[----:B------:R-:W-:Y:S01]  /*148d0*/  BAR.SYNC.DEFER_BLOCKING 0x0 ;  /* 0x0000000000007b1d */ /* 0x000fe20000010000 */
[-C--:B-1----:R-:W-:Y:S05]  /*148e0*/  HMMA.16816.F32 R68, R172, R8.reuse, R68 ;  /* 0x00000008ac44723c */ /* 0x082fea0000001844 */
[----:B------:R-:W-:Y:S02]  /*148f0*/  FMUL.FTZ R53, R53, c[0x0][0x320] ;  /* 0x0000c80035357a20 */ /* 0x000fe40000410000 */
[----:B------:R-:W-:Y:S01]  /*14900*/  FMUL.FTZ R54, R54, c[0x0][0x320] ;  /* 0x0000c80036367a20 */ /* 0x000fe20000410000 */
[----:B------:R1:W1:Y:S01]  /*14910*/  MUFU.TANH R186, R23 ;  /* 0x0000001700ba7308 */ /* 0x0002620000002400 */
[C---:B------:R-:W-:Y:S04]  /*14920*/  HMMA.16816.F32 R72, R188.reuse, R8, R72 ;  /* 0x00000008bc48723c */ /* 0x040fe80000001848 */
[----:B------:R-:W-:Y:S02]  /*14930*/  FMUL.FTZ R55, R55, c[0x0][0x320] ;  /* 0x0000c80037377a20 */ /* 0x000fe40000410000 */
[----:B------:R-:W-:Y:S02]  /*14940*/  FMUL.FTZ R56, R56, c[0x0][0x320] ;  /* 0x0000c80038387a20 */ /* 0x000fe40000410000 */
[-C--:B------:R-:W-:Y:S01]  /*14950*/  HMMA.16816.F32 R76, R188, R10.reuse, R76 ;  /* 0x0000000abc4c723c */ /* 0x080fe2000000184c */
[----:B------:R1:W1:Y:S03]  /*14960*/  MUFU.TANH R207, R24 ;  /* 0x0000001800cf7308 */ /* 0x0002660000002400 */
[----:B------:R-:W-:Y:S02]  /*14970*/  FMUL.FTZ R57, R57, c[0x0][0x320] ;  /* 0x0000c80039397a20 */ /* 0x000fe40000410000 */
[----:B------:R-:W-:Y:S02]  /*14980*/  FMUL.FTZ R59, R59, c[0x0][0x320] ;  /* 0x0000c8003b3b7a20 */ /* 0x000fe40000410000 */
[C---:B------:R-:W-:Y:S03]  /*14990*/  HMMA.16816.F32 R80, R172.reuse, R10, R80 ;  /* 0x0000000aac50723c */ /* 0x040fe60000001850 */
[----:B------:R1:W1:Y:S01]  /*149a0*/  MUFU.TANH R206, R25 ;  /* 0x0000001900ce7308 */ /* 0x0002620000002400 */
[----:B------:R-:W-:Y:S02]  /*149b0*/  FMUL.FTZ R60, R60, c[0x0][0x320] ;  /* 0x0000c8003c3c7a20 */ /* 0x000fe40000410000 */
[----:B------:R-:W-:Y:S02]  /*149c0*/  FMUL.FTZ R61, R61, c[0x0][0x320] ;  /* 0x0000c8003d3d7a20 */ /* 0x000fe40000410000 */
[-C--:B--2---:R-:W-:Y:S04]  /*149d0*/  HMMA.16816.F32 R84, R172, R4.reuse, R84 ;  /* 0x00000004ac54723c */ /* 0x084fe80000001854 */
        /* <DEDUP_REMOVED lines=8> */
[----:B------:R-:W-:Y:S01]  /*14a60*/  @P0 MOV R4, R250 ;  /* 0x000000fa00040202 */ /* 0x000fe20000000f00 */
[----:B------:R-:W-:Y:S02]  /*14a70*/  FMUL.FTZ R67, R67, c[0x0][0x320] ;  /* 0x0000c80043437a20 */ /* 0x000fe40000410000 */
[----:B------:R-:W-:Y:S01]  /*14a80*/  FMUL.FTZ R68, R68, c[0x0][0x320] ;  /* 0x0000c80044447a20 */ /* 0x000fe20000410000 */
[----:B------:R-:W-:Y:S01]  /*14a90*/  HMMA.16816.F32 R96, R172, R6, R96 ;  /* 0x00000006ac60723c */ /* 0x000fe20000001860 */
[----:B------:R2:W1:Y:S03]  /*14aa0*/  MUFU.TANH R12, R32 ;  /* 0x00000020000c7308 */ /* 0x0004660000002400 */
[----:B------:R-:W-:Y:S02]  /*14ab0*/  FMUL.FTZ R69, R69, c[0x0][0x320] ;  /* 0x0000c80045457a20 */ /* 0x000fe40000410000 */
[----:B------:R-:W-:Y:S02]  /*14ac0*/  FMUL.FTZ R70, R70, c[0x0][0x320] ;  /* 0x0000c80046467a20 */ /* 0x000fe40000410000 */
[----:B------:R-:W-:Y:S03]  /*14ad0*/  @P1 IMAD.HI.U32 R6, R226, c[0x0][0x2c8], RZ ;  /* 0x0000b200e2061a27 */ /* 0x000fe600078e00ff */
        /* <DEDUP_REMOVED lines=45> */
[----:B---3--:R-:W3:Y:S01]  /*14db0*/  LDL R14, [R1+0x18] ;  /* 0x00001800010e7983 */ /* 0x008ee20000100800 */
[----:B------:R-:W-:Y:S01]  /*14dc0*/  @P0 MOV R5, R15 ;  /* 0x0000000f00050202 */ /* 0x000fe20000000f00 */
[----:B------:R-:W-:Y:S02]  /*14dd0*/  FMUL.FTZ R62, R62, c[0x0][0x320] ;  /* 0x0000c8003e3e7a20 */ /* 0x000fe40000410000 */
[----:B------:R-:W-:Y:S02]  /*14de0*/  FMUL.FTZ R90, R90, c[0x0][0x320] ;  /* 0x0000c8005a5a7a20 */ /* 0x000fe40000410000 */
[----:B------:R2:W1:Y:S01]  /*14df0*/  MUFU.TANH R192, R41 ;  /* 0x0000002900c07308 */ /* 0x0004620000002400 */
[----:B------:R-:W-:Y:S04]  /*14e00*/  @P0 IMAD.WIDE.U32 R4, R2, 0x60, R4 ;  /* 0x0000006002040825 */ /* 0x000fe800078e0004 */
[----:B------:R-:W-:Y:S01]  /*14e10*/  FMUL.FTZ R94, R94, c[0x0][0x320] ;  /* 0x0000c8005e5e7a20 */ /* 0x000fe20000410000 */
[----:B------:R-:W-:Y:S01]  /*14e20*/  @P0 LEA R2, P2, R4, c[0x0][0x1c8], 0x1 ;  /* 0x0000720004020a11 */ /* 0x000fe200078408ff */
[----:B------:R-:W-:Y:S01]  /*14e30*/  FMUL.FTZ R95, R95, c[0x0][0x320] ;  /* 0x0000c8005f5f7a20 */ /* 0x000fe20000410000 */
[----:B------:R-:W-:Y:S02]  /*14e40*/  @P0 IADD3 R0, R5, R0, RZ ;  /* 0x0000000005000210 */ /* 0x000fe40007ffe0ff */
[----:B------:R2:W1:Y:S01]  /*14e50*/  MUFU.TANH R200, R42 ;  /* 0x0000002a00c87308 */ /* 0x0004620000002400 */
[----:B------:R-:W-:Y:S02]  /*14e60*/  @P0 IADD3 R10, P4, R2, UR6, RZ ;  /* 0x00000006020a0c10 */ /* 0x000fe4000ff9e0ff */
[----:B------:R-:W-:Y:S01]  /*14e70*/  @P0 LEA.HI.X R3, R4, c[0x0][0x1cc], R0, 0x1, P2 ;  /* 0x0000730004030a11 */ /* 0x000fe200010f0c00 */
[----:B------:R-:W-:Y:S01]  /*14e80*/  IMAD R0, R225, -0x60, RZ ;  /* 0xffffffa0e1007824 */ /* 0x000fe200078e02ff */
[----:B------:R-:W-:Y:S02]  /*14e90*/  @P0 IADD3 R8, P1, R10, UR6, RZ ;  /* 0x000000060a080c10 */ /* 0x000fe4000ff3e0ff */
[----:B------:R-:W-:Y:S01]  /*14ea0*/  @P0 IADD3.X R11, R3, UR7, RZ, P4, !PT ;  /* 0x00000007030b0c10 */ /* 0x000fe2000a7fe4ff */
[----:B------:R-:W-:Y:S01]  /*14eb0*/  @!PT LDS RZ, [RZ] ;  /* 0x00000000fffff984 */ /* 0x000fe20000000800 */
[----:B------:R-:W-:Y:S01]  /*14ec0*/  @!PT LDS RZ, [RZ] ;  /* 0x00000000fffff984 */ /* 0x000fe20000000800 */
[----:B------:R-:W-:Y:S01]  /*14ed0*/  @!PT LDS RZ, [RZ] ;  /* 0x00000000fffff984 */ /* 0x000fe20000000800 */
[----:B------:R1:W-:Y:S01]  /*14ee0*/  @P0 LDGSTS.E.BYPASS.LTC128B.128 [R227+0x3100], [R2.64], !P6 ;  /* 0x0310000002e30fae */ /* 0x0003e2000f101d4c */
[----:B------:R-:W-:Y:S01]  /*14ef0*/  MOV R5, R226 ;  /* 0x000000e200057202 */ /* 0x000fe20000000f00 */
[----:B------:R2:W1:Y:S01]  /*14f00*/  MUFU.TANH R199, R43 ;  /* 0x0000002b00c77308 */ /* 0x0004620000002400 */
[----:B------:R-:W-:Y:S02]  /*14f10*/  @P0 IADD3.X R9, R11, UR7, RZ, P1, !PT ;  /* 0x000000070b090c10 */ /* 0x000fe40008ffe4ff */
[----:B------:R-:W-:Y:S02]  /*14f20*/  @P3 SHF.R.U32.HI R5, RZ, c[0x0][0x2cc], R6 ;  /* 0x0000b300ff053a19 */ /* 0x000fe40000011606 */
[----:B------:R-:W-:Y:S01]  /*14f30*/  @P0 IADD3 R6, P3, R8, UR6, RZ ;  /* 0x0000000608060c10 */ /* 0x000fe2000ff7e0ff */
[----:B------:R2:W-:Y:S03]  /*14f40*/  @P0 LDGSTS.E.BYPASS.LTC128B.128 [R227+0x3900], [R10.64], !P6 ;  /* 0x039000000ae30fae */ /* 0x0005e6000f101d4c */
[----:B------:R-:W-:Y:S01]  /*14f50*/  @P0 IADD3.X R7, R9, UR7, RZ, P3, !PT ;  /* 0x0000000709070c10 */ /* 0x000fe20009ffe4ff */
[----:B------:R2:W2:Y:S04]  /*14f60*/  MUFU.TANH R185, R44 ;  /* 0x0000002c00b97308 */ /* 0x0004a80000002400 */
[----:B------:R2:W-:Y:S06]  /*14f70*/  @P0 LDGSTS.E.BYPASS.LTC128B.128 [R227+0x4100], [R8.64], !P6 ;  /* 0x0410000008e30fae */ /* 0x0005ec000f101d4c */
[----:B------:R3:W3:Y:S02]  /*14f80*/  MUFU.TANH R184, R45 ;  /* 0x0000002d00b87308 */ /* 0x0006e40000002400 */
[----:B------:R3:W-:Y:S01]  /*14f90*/  @P0 LDGSTS.E.BYPASS.LTC128B.128 [R227+0x4900], [R6.64], !P6 ;  /* 0x0490000006e30fae */ /* 0x0007e2000f101d4c */
[----:B-1----:R-:W-:Y:S04]  /*14fa0*/  @P0 IADD3 R2, P2, R6, UR6, RZ ;  /* 0x0000000606020c10 */ /* 0x002fe8000ff5e0ff */
[----:B------:R-:W-:Y:S03]  /*14fb0*/  @P0 IADD3.X R3, R7, UR7, RZ, P2, !PT ;  /* 0x0000000707030c10 */ /* 0x000fe600097fe4ff */
[----:B------:R1:W1:Y:S01]  /*14fc0*/  MUFU.TANH R197, R46 ;  /* 0x0000002e00c57308 */ /* 0x0002620000002400 */
[----:B------:R-:W1:Y:S08]  /*14fd0*/  SHFL.IDX PT, R4, R5, RZ, 0x1c1f ;  /* 0x001c1fff05047589 */ /* 0x000e7000000e0000 */
[----:B------:R1:W-:Y:S01]  /*14fe0*/  @P0 LDGSTS.E.BYPASS.LTC128B.128 [R227+0x5100], [R2.64], !P6 ;  /* 0x0510000002e30fae */ /* 0x0003e2000f101d4c */
[----:B------:R1:W1:Y:S01]  /*14ff0*/  MUFU.TANH R195, R47 ;  /* 0x0000002f00c37308 */ /* 0x0002620000002400 */
[----:B--2---:R-:W-:Y:S04]  /*15000*/  @P0 IADD3 R8, P1, R2, UR6, RZ ;  /* 0x0000000602080c10 */ /* 0x004fe8000ff3e0ff */
[----:B------:R-:W-:Y:S05]  /*15010*/  @P0 IADD3.X R9, R3, UR7, RZ, P1, !PT ;  /* 0x0000000703090c10 */ /* 0x000fea0008ffe4ff */
[----:B------:R-:W2:Y:S01]  /*15020*/  MUFU.TANH R48, R48 ;  /* 0x0000003000307308 */ /* 0x000ea20000002400 */
[----:B------:R1:W-:Y:S01]  /*15030*/  @P0 LDGSTS.E.BYPASS.LTC128B.128 [R227+0x5900], [R8.64], !P6 ;  /* 0x0590000008e30fae */ /* 0x0003e2000f101d4c */
[----:B------:R-:W-:Y:S07]  /*15040*/  PLOP3.LUT P0, PT, PT, PT, UP1, 0x40, 0x0 ;  /* 0x000000000000781c */ /* 0x000fee0003f0e818 */
[----:B------:R-:W0:Y:S01]  /*15050*/  LDGDEPBAR ;  /* 0x00000000000079af */ /* 0x000e220000000000 */
[----:B------:R-:W1:Y:S10]  /*15060*/  MUFU.TANH R49, R49 ;  /* 0x0000003100317308 */ /* 0x000e740000002400 */
[----:B------:R-:W1:Y:S10]  /*15070*/  MUFU.TANH R50, R50 ;  /* 0x0000003200327308 */ /* 0x000e740000002400 */
[----:B------:R1:W1:Y:S10]  /*15080*/  MUFU.TANH R35, R51 ;  /* 0x0000003300237308 */ /* 0x0002740000002400 */
[----:B------:R-:W1:Y:S10]  /*15090*/  MUFU.TANH R52, R52 ;  /* 0x0000003400347308 */ /* 0x000e740000002400 */
[----:B------:R-:W1:Y:S10]  /*150a0*/  MUFU.TANH R53, R53 ;  /* 0x0000003500357308 */ /* 0x000e740000002400 */
[----:B------:R-:W1:Y:S10]  /*150b0*/  MUFU.TANH R54, R54 ;  /* 0x0000003600367308 */ /* 0x000e740000002400 */
[----:B------:R-:W1:Y:S10]  /*150c0*/  MUFU.TANH R55, R55 ;  /* 0x0000003700377308 */ /* 0x000e740000002400 */
[----:B------:R1:W1:Y:S10]  /*150d0*/  MUFU.TANH R168, R56 ;  /* 0x0000003800a87308 */ /* 0x0002740000002400 */
[----:B------:R1:W1:Y:S10]  /*150e0*/  MUFU.TANH R56, R57 ;  /* 0x0000003900387308 */ /* 0x0002740000002400 */
[----:B------:R1:W1:Y:S10]  /*150f0*/  MUFU.TANH R180, R58 ;  /* 0x0000003a00b47308 */ /* 0x0002740000002400 */
[----:B------:R1:W1:Y:S10]  /*15100*/  MUFU.TANH R179, R59 ;  /* 0x0000003b00b37308 */ /* 0x0002740000002400 */
        /* <DEDUP_REMOVED lines=9> */
[----:B------:R-:W2:Y:S10]  /*151a0*/  MUFU.TANH R69, R69 ;  /* 0x0000004500457308 */ /* 0x000eb40000002400 */
[----:B------:R-:W2:Y:S01]  /*151b0*/  MUFU.TANH R70, R70 ;  /* 0x0000004600467308 */ /* 0x000ea20000002400 */
[C---:B---3--:R-:W-:Y:S02]  /*151c0*/  IADD3 R7, -R14.reuse, 0x1, R0 ;  /* 0x000000010e077810 */ /* 0x048fe40007ffe100 */
[----:B-1----:R-:W-:Y:S02]  /*151d0*/  IADD3 R8, -R14, R0, RZ ;  /* 0x000000000e087210 */ /* 0x002fe40007ffe1ff */
[----:B------:R-:W-:Y:S05]  /*151e0*/  IADD3 R7, R7, c[0x0][0x1d0], RZ ;  /* 0x0000740007077a10 */ /* 0x000fea0007ffe0ff */
[----:B------:R-:W1:Y:S01]  /*151f0*/  MUFU.TANH R71, R71 ;  /* 0x0000004700477308 */ /* 0x000e620000002400 */
[----:B------:R-:W-:Y:S04]  /*15200*/  IADD3 R7, R7, -c[0x0][0x168], RZ ;  /* 0x80005a0007077a10 */ /* 0x000fe80007ffe0ff */
[C---:B------:R-:W-:Y:S02]  /*15210*/  IADD3 R6, R7.reuse, c[0x0][0x328], RZ ;  /* 0x0000ca0007067a10 */ /* 0x040fe40007ffe0ff */
[----:B------:R-:W-:Y:S03]  /*15220*/  IADD3 R7, R7, UR11, RZ ;  /* 0x0000000b07077c10 */ /* 0x000fe6000fffe0ff */
[----:B------:R-:W3:Y:S01]  /*15230*/  MUFU.TANH R72, R72 ;  /* 0x0000004800487308 */ /* 0x000ee20000002400 */
[-C--:B------:R-:W-:Y:S02]  /*15240*/  IADD3 R3, R6, R4.reuse, RZ ;  /* 0x0000000406037210 */ /* 0x080fe40007ffe0ff */
[----:B------:R-:W-:Y:S07]  /*15250*/  IADD3 R2, R7, R4, RZ ;  /* 0x0000000407027210 */ /* 0x000fee0007ffe0ff */
        /* <DEDUP_REMOVED lines=42> */
.L_x_190:
[----:B------:R-:W-:Y:S04]  /*15500*/  MOV R9, c[0x0][0x32c] ;  /* 0x0000cb0000097a02 */ /* 0x000fe80000000f00 */
[----:B------:R-:W-:Y:S11]  /*15510*/  ISETP.NE.AND P0, PT, R9, 0x1, PT ;  /* 0x000000010900780c */ /* 0x000ff60003f05270 */
[----:B------:R-:W-:Y:S02]  /*15520*/  @!UPT UIADD3 URZ, URZ, URZ, URZ ;  /* 0x0000003f3f3ff290 */ /* 0x000fe4000fffe03f */
[----:B------:R-:W-:Y:S05]  /*15530*/  @P0 IMAD.HI.U32 R9, R4, c[0x0][0x330], RZ ;  /* 0x0000cc0004090a27 */ /* 0x000fea00078e00ff */
[----:B------:R-:W-:Y:S02]  /*15540*/  @P0 SHF.R.U32.HI R4, RZ, c[0x0][0x334], R9 ;  /* 0x0000cd00ff040a19 */ /* 0x000fe40000011609 */
.L_x_191:
[----:B------:R-:W-:Y:S05]  /*15550*/  BSYNC B0 ;  /* 0x0000000000007941 */ /* 0x000fea0003800000 */
.L_x_189:
[----:B------:R-:W-:Y:S05]  /*15560*/  IMAD R4, R4, c[0x0][0x32c], R8 ;  /* 0x0000cb0004047a24 */ /* 0x000fea00078e0208 */
[----:B------:R-:W-:Y:S02]  /*15570*/  IADD3 R9, R4, c[0x0][0x32c], RZ ;  /* 0x0000cb0004097a10 */ /* 0x000fe40007ffe0ff */
[----:B------:R-:W-:Y:S02]  /*15580*/  IMNMX R2, R2, R4, !PT ;  /* 0x0000000402027217 */ /* 0x000fe40007800200 */
[----:B------:R-:W-:Y:S02]  /*15590*/  IMNMX R3, R3, R9, PT ;  /* 0x0000000903037217 */ /* 0x000fe40003800200 */
.L_x_188:
        /* <DEDUP_REMOVED lines=108> */
[----:B------:R-:W-:Y:S04]  /*15c60*/  ISETP.LT.OR P0, PT, R3, 0x1, P0 ;  /* 0x000000010300780c */ /* 0x000fe80000701670 */
        /* <DEDUP_REMOVED lines=25> */
.L_x_194:
[----:B------:R-:W-:Y:S04]  /*15e00*/  MOV R26, c[0x0][0x32c] ;  /* 0x0000cb00001a7a02 */ /* 0x000fe80000000f00 */
[----:B------:R-:W-:Y:S11]  /*15e10*/  ISETP.NE.AND P0, PT, R26, 0x1, PT ;  /* 0x000000011a00780c */ /* 0x000ff60003f05270 */
[----:B------:R-:W-:Y:S02]  /*15e20*/  @!UPT UIADD3 URZ, URZ, URZ, URZ ;  /* 0x0000003f3f3ff290 */ /* 0x000fe4000fffe03f */
[----:B------:R-:W-:Y:S05]  /*15e30*/  @P0 IMAD.HI.U32 R26, R3, c[0x0][0x330], RZ ;  /* 0x0000cc00031a0a27 */ /* 0x000fea00078e00ff */
[----:B------:R-:W-:Y:S02]  /*15e40*/  @P0 SHF.R.U32.HI R3, RZ, c[0x0][0x334], R26 ;  /* 0x0000cd00ff030a19 */ /* 0x000fe4000001161a */
.L_x_195:
[----:B------:R-:W-:Y:S05]  /*15e50*/  BSYNC B0 ;  /* 0x0000000000007941 */ /* 0x000fea0003800000 */
.L_x_193:
[----:B------:R-:W-:Y:S05]  /*15e60*/  IMAD R3, R3, c[0x0][0x32c], R8 ;  /* 0x0000cb0003037a24 */ /* 0x000fea00078e0208 */
[----:B------:R-:W-:Y:S02]  /*15e70*/  IADD3 R26, R3, c[0x0][0x32c], RZ ;  /* 0x0000cb00031a7a10 */ /* 0x000fe40007ffe0ff */
[----:B------:R-:W-:Y:S02]  /*15e80*/  IMNMX R0, R0, R3, !PT ;  /* 0x0000000300007217 */ /* 0x000fe40007800200 */
[----:B------:R-:W-:Y:S02]  /*15e90*/  IMNMX R2, R2, R26, PT ;  /* 0x0000001a02027217 */ /* 0x000fe40003800200 */
.L_x_192:
        /* <DEDUP_REMOVED lines=111> */
.L_x_198:
[----:B------:R-:W-:Y:S04]  /*16590*/  MOV R26, c[0x0][0x32c] ;  /* 0x0000cb00001a7a02 */ /* 0x000fe80000000f00 */
[----:B------:R-:W-:Y:S11]  /*165a0*/  ISETP.NE.AND P0, PT, R26, 0x1, PT ;  /* 0x000000011a00780c */ /* 0x000ff60003f05270 */
[----:B------:R-:W-:Y:S02]  /*165b0*/  @!UPT UIADD3 URZ, URZ, URZ, URZ ;  /* 0x0000003f3f3ff290 */ /* 0x000fe4000fffe03f */
[----:B------:R-:W-:Y:S05]  /*165c0*/  @P0 IMAD.HI.U32 R26, R3, c[0x0][0x330], RZ ;  /* 0x0000cc00031a0a27 */ /* 0x000fea00078e00ff */
[----:B------:R-:W-:Y:S02]  /*165d0*/  @P0 SHF.R.U32.HI R3, RZ, c[0x0][0x334], R26 ;  /* 0x0000cd00ff030a19 */ /* 0x000fe4000001161a */
.L_x_199:
[----:B------:R-:W-:Y:S05]  /*165e0*/  BSYNC B0 ;  /* 0x0000000000007941 */ /* 0x000fea0003800000 */
.L_x_197:
[----:B------:R-:W-:Y:S05]  /*165f0*/  IMAD R3, R3, c[0x0][0x32c], R8 ;  /* 0x0000cb0003037a24 */ /* 0x000fea00078e0208 */
[----:B------:R-:W-:Y:S02]  /*16600*/  IADD3 R26, R3, c[0x0][0x32c], RZ ;  /* 0x0000cb00031a7a10 */ /* 0x000fe40007ffe0ff */
[----:B------:R-:W-:Y:S02]  /*16610*/  IMNMX R0, R0, R3, !PT ;  /* 0x0000000300007217 */ /* 0x000fe40007800200 */
[----:B------:R-:W-:Y:S02]  /*16620*/  IMNMX R2, R2, R26, PT ;  /* 0x0000001a02027217 */ /* 0x000fe40003800200 */
.L_x_196:
        /* <DEDUP_REMOVED lines=111> */
.L_x_202:
[----:B------:R-:W-:Y:S04]  /*16d20*/  MOV R5, c[0x0][0x32c] ;  /* 0x0000cb0000057a02 */ /* 0x000fe80000000f00 */
[----:B------:R-:W-:Y:S11]  /*16d30*/  ISETP.NE.AND P0, PT, R5, 0x1, PT ;  /* 0x000000010500780c */ /* 0x000ff60003f05270 */
[----:B------:R-:W-:Y:S02]  /*16d40*/  @!UPT UIADD3 URZ, URZ, URZ, URZ ;  /* 0x0000003f3f3ff290 */ /* 0x000fe4000fffe03f */
[----:B------:R-:W-:Y:S05]  /*16d50*/  @P0 IMAD.HI.U32 R5, R3, c[0x0][0x330], RZ ;  /* 0x0000cc0003050a27 */ /* 0x000fea00078e00ff */
[----:B------:R-:W-:Y:S02]  /*16d60*/  @P0 SHF.R.U32.HI R3, RZ, c[0x0][0x334], R5 ;  /* 0x0000cd00ff030a19 */ /* 0x000fe40000011605 */
.L_x_203:
[----:B------:R-:W-:Y:S05]  /*16d70*/  BSYNC B0 ;  /* 0x0000000000007941 */ /* 0x000fea0003800000 */
.L_x_201:
[----:B------:R-:W-:Y:S05]  /*16d80*/  IMAD R8, R3, c[0x0][0x32c], R8 ;  /* 0x0000cb0003087a24 */ /* 0x000fea00078e0208 */
[----:B------:R-:W-:Y:S02]  /*16d90*/  IADD3 R3, R8, c[0x0][0x32c], RZ ;  /* 0x0000cb0008037a10 */ /* 0x000fe40007ffe0ff */
[----:B------:R-:W-:Y:S02]  /*16da0*/  IMNMX R0, R0, R8, !PT ;  /* 0x0000000800007217 */ /* 0x000fe40007800200 */
[----:B------:R-:W-:Y:S02]  /*16db0*/  IMNMX R2, R2, R3, PT ;  /* 0x0000000302027217 */ /* 0x000fe40003800200 */
.L_x_200:
        /* <DEDUP_REMOVED lines=71> */
[----:B------:R-:W-:Y:S02]  /*17230*/  FMNMX.FTZ R72, R234, R72, !PT ;  /* 0x00000048ea487209 */ /* 0x000fe40007810000 */
[----:B------:R-:W-:Y:S02]  /*17240*/  FSEL R168, R199, -INF , !P0 ;  /* 0xff800000c7a87808 */ /* 0x000fe40004000000 */
        /* <DEDUP_REMOVED lines=65> */
[----:B------:R-:W-:Y:S02]  /*17660*/  FMNMX.FTZ R4, R48, R4, !PT ;  /* 0x0000000430047209 */ /* 0x000fe40007810000 */
[----:B------:R-:W-:Y:S01]  /*17670*/  FMNMX.FTZ R71, R3, R71, !PT ;  /* 0x0000004703477209 */ /* 0x000fe20007810000 */
[--C-:B------:R-:W-:Y:S01]  /*17680*/  FFMA.FTZ R3, R32, c[0x0][0x2d0], -R74.reuse ;  /* 0x0000b40020037a23 */ /* 0x100fe2000001084a */
[----:B------:R-:W-:Y:S01]  /*17690*/  FMNMX.FTZ R4, R49, R4, !PT ;  /* 0x0000000431047209 */ /* 0x000fe20007810000 */
[--C-:B------:R-:W-:Y:S01]  /*176a0*/  FFMA.FTZ R16, R43, c[0x0][0x2d0], -R74.reuse ;  /* 0x0000b4002b107a23 */ /* 0x100fe2000001084a */
[----:B------:R-:W-:Y:S01]  /*176b0*/  ISETP.LT.OR P0, PT, R2, 0x49, P0 ;  /* 0x000000490200780c */ /* 0x000fe20000701670 */
[----:B------:R1:W-:Y:S01]  /*176c0*/  MUFU.EX2 R248, R3 ;  /* 0x0000000300f87308 */ /* 0x0003e20000000800 */
[----:B------:R-:W-:Y:S01]  /*176d0*/  FMNMX.FTZ R5, R25, R5, !PT ;  /* 0x0000000519057209 */ /* 0x000fe20007810000 */
[----:B------:R-:W-:Y:S01]  /*176e0*/  FMUL.FTZ R75, R71, c[0x0][0x2d0] ;  /* 0x0000b400474b7a20 */ /* 0x000fe20000410000 */
        /* <DEDUP_REMOVED lines=16> */
[----:B------:R-:W-:Y:S02]  /*177f0*/  ISETP.GT.AND P4, PT, R0, 0x59, !P4 ;  /* 0x000000590000780c */ /* 0x000fe40006784270 */
[----:B------:R-:W-:Y:S02]  /*17800*/  ISETP.NE.AND P1, PT, R10, RZ, PT ;  /* 0x000000ff0a00720c */ /* 0x000fe40003f25270 */
[----:B------:R-:W-:Y:S02]  /*17810*/  ISETP.NE.AND P3, PT, R9, RZ, PT ;  /* 0x000000ff0900720c */ /* 0x000fe40003f65270 */
[----:B------:R-:W-:Y:S01]  /*17820*/  ISETP.GT.AND P0, PT, R0, 0x49, !P1 ;  /* 0x000000490000780c */ /* 0x000fe20004f04270 */
[----:B------:R2:W3:Y:S01]  /*17830*/  MUFU.EX2 R93, R3 ;  /* 0x00000003005d7308 */ /* 0x0004e20000000800 */
[----:B------:R-:W-:Y:S02]  /*17840*/  FMNMX.FTZ R4, R189, R4, !PT ;  /* 0x00000004bd047209 */ /* 0x000fe40007810000 */
[----:B------:R-:W-:Y:S02]  /*17850*/  FSETP.NEU.FTZ.AND P1, PT, R71, -INF , PT ;  /* 0xff8000004700780b */ /* 0x000fe40003f3d000 */
[----:B------:R-:W-:Y:S02]  /*17860*/  FMNMX.FTZ R4, R191, R4, !PT ;  /* 0x00000004bf047209 */ /* 0x000fe40007810000 */
        /* <DEDUP_REMOVED lines=10> */
[----:B------:R-:W-:Y:S02]  /*17910*/  FMNMX.FTZ R4, R229, R4, !PT ;  /* 0x00000004e5047209 */ /* 0x000fe40007810000 */
[----:B------:R-:W-:Y:S01]  /*17920*/  FMNMX.FTZ R5, R180, R5, !PT ;  /* 0x00000005b4057209 */ /* 0x000fe20007810000 */
[--C-:B--2---:R-:W-:Y:S01]  /*17930*/  FFMA.FTZ R3, R29, c[0x0][0x2d0], -R75.reuse ;  /* 0x0000b4001d037a23 */ /* 0x104fe2000001084b */
[----:B------:R-:W-:Y:S02]  /*17940*/  FMNMX.FTZ R4, R237, R4, !PT ;  /* 0x00000004ed047209 */ /* 0x000fe40007810000 */
[----:B------:R-:W-:Y:S02]  /*17950*/  ISETP.LT.OR P0, PT, R2, 0x4a, P0 ;  /* 0x0000004a0200780c */ /* 0x000fe40000701670 */
[----:B------:R-:W-:Y:S01]  /*17960*/  ISETP.GT.AND P3, PT, R0, 0x50, !P3 ;  /* 0x000000500000780c */ /* 0x000fe20005f64270 */
[----:B------:R2:W-:Y:S01]  /*17970*/  MUFU.EX2 R92, R3 ;  /* 0x00000003005c7308 */ /* 0x0005e20000000800 */
[----:B------:R-:W-:Y:S02]  /*17980*/  FMNMX.FTZ R4, R238, R4, !PT ;  /* 0x00000004ee047209 */ /* 0x000fe40007810000 */
[----:B------:R-:W-:Y:S02]  /*17990*/  FMNMX.FTZ R5, R179, R5, !PT ;  /* 0x00000005b3057209 */ /* 0x000fe40007810000 */
[----:B------:R-:W-:Y:S02]  /*179a0*/  FMNMX.FTZ R4, R239, R4, !PT ;  /* 0x00000004ef047209 */ /* 0x000fe40007810000 */
[----:B------:R-:W-:Y:S02]  /*179b0*/  FMNMX.FTZ R5, R178, R5, !PT ;  /* 0x00000005b2057209 */ /* 0x000fe40007810000 */
[----:B------:R-:W-:Y:S02]  /*179c0*/  FMNMX.FTZ R4, R240, R4, !PT ;  /* 0x00000004f0047209 */ /* 0x000fe40007810000 */
[----:B------:R-:W-:Y:S02]  /*179d0*/  FMNMX.FTZ R5, R185, R5, !PT ;  /* 0x00000005b9057209 */ /* 0x000fe40007810000 */
[----:B------:R-:W-:Y:S01]  /*179e0*/  FSEL R183, R79, -INF , !P0 ;  /* 0xff8000004fb77808 */ /* 0x000fe20004000000 */
[----:B------:R-:W4:Y:S01]  /*179f0*/  SHFL.BFLY PT, R7, R4, 0x2, 0x1f ;  /* 0x0c401f0004077f89 */ /* 0x000f2200000e0000 */
[----:B------:R-:W-:Y:S02]  /*17a00*/  FMNMX.FTZ R5, R199, R5, !PT ;  /* 0x00000005c7057209 */ /* 0x000fe40007810000 */
[----:B------:R-:W-:Y:S02]  /*17a10*/  ISETP.NE.AND P0, PT, R27, RZ, PT ;  /* 0x000000ff1b00720c */ /* 0x000fe40003f05270 */
[----:B------:R-:W-:Y:S02]  /*17a20*/  FMNMX.FTZ R5, R201, R5, !PT ;  /* 0x00000005c9057209 */ /* 0x000fe40007810000 */
[----:B------:R-:W-:Y:S02]  /*17a30*/  ISETP.GT.AND P0, PT, R0, 0x51, !P0 ;  /* 0x000000510000780c */ /* 0x000fe40004704270 */
[----:B------:R-:W-:Y:S02]  /*17a40*/  ISETP.LT.OR P3, PT, R2, 0x51, P3 ;  /* 0x000000510200780c */ /* 0x000fe40001f61670 */
[----:B--2---:R-:W-:Y:S02]  /*17a50*/  FMNMX.FTZ R3, R192, R5, !PT ;  /* 0x00000005c0037209 */ /* 0x004fe40007810000 */
[C---:B------:R-:W-:Y:S02]  /*17a60*/  ISETP.LT.OR P0, PT, R2.reuse, 0x52, P0 ;  /* 0x000000520200780c */ /* 0x040fe40000701670 */
[----:B------:R-:W-:Y:S01]  /*17a70*/  FMNMX.FTZ R0, R183, R3, !PT ;  /* 0x00000003b7007209 */ /* 0x000fe20007810000 */
[--C-:B------:R-:W-:Y:S01]  /*17a80*/  FFMA.FTZ R3, R33, c[0x0][0x2d0], -R75.reuse ;  /* 0x0000b40021037a23 */ /* 0x100fe2000001084b */
[----:B------:R-:W-:Y:S01]  /*17a90*/  FSEL R195, R91, -INF , !P0 ;  /* 0xff8000005bc37808 */ /* 0x000fe20004000000 */
[----:B------:R-:W-:Y:S01]  /*17aa0*/  MUFU.EX2 R33, R16 ;  /* 0x0000001000217308 */ /* 0x000fe20000000800 */
[----:B------:R-:W-:Y:S02]  /*17ab0*/  ISETP.LT.OR P0, PT, R2, 0x5a, P4 ;  /* 0x0000005a0200780c */ /* 0x000fe40002701670 */
[----:B------:R-:W-:Y:S02]  /*17ac0*/  FSEL R193, R78, -INF , !P3 ;  /* 0xff8000004ec17808 */ /* 0x000fe40005800000 */
[----:B------:R-:W-:Y:S02]  /*17ad0*/  FSEL R73, R57, -INF , !P0 ;  /* 0xff80000039497808 */ /* 0x000fe40004000000 */
[----:B---3--:R-:W-:Y:S02]  /*17ae0*/  F2FP.PACK_AB R78, R93, R248 ;  /* 0x000000f85d4e723e */ /* 0x008fe400000000ff */
[----:B----4-:R-:W-:Y:S01]  /*17af0*/  FMNMX.FTZ R4, R4, R7, !PT ;  /* 0x0000000704047209 */ /* 0x010fe20007810000 */
[----:B------:R2:W3:Y:S01]  /*17b00*/  MUFU.EX2 R60, R3 ;  /* 0x00000003003c7308 */ /* 0x0004e20000000800 */
[----:B------:R-:W-:Y:S01]  /*17b10*/  ISETP.LT.OR P3, PT, R2, 0x59, P5 ;  /* 0x000000590200780c */ /* 0x000fe20002f61670 */
[--C-:B------:R-:W-:Y:S01]  /*17b20*/  FFMA.FTZ R2, R37, c[0x0][0x2d0], -R75.reuse ;  /* 0x0000b40025027a23 */ /* 0x100fe2000001084b */
[----:B-1----:R-:W-:Y:S01]  /*17b30*/  F2FP.PACK_AB R76, R61, R233 ;  /* 0x000000e93d4c723e */ /* 0x002fe200000000ff */
[----:B------:R-:W1:Y:S01]  /*17b40*/  SHFL.BFLY PT, R70, R4, 0x1, 0x1f ;  /* 0x0c201f0004467f89 */ /* 0x000e6200000e0000 */
[----:B------:R-:W-:Y:S02]  /*17b50*/  FSEL R197, R59, -INF , !P3 ;  /* 0xff8000003bc57808 */ /* 0x000fe40005800000 */
[----:B------:R-:W-:Y:S03]  /*17b60*/  FMNMX.FTZ R0, R193, R0, !PT ;  /* 0x00000000c1007209 */ /* 0x000fe60007810000 */
[----:B------:R4:W-:Y:S01]  /*17b70*/  MUFU.EX2 R249, R2 ;  /* 0x0000000200f97308 */ /* 0x0009e20000000800 */
[----:B------:R-:W-:Y:S04]  /*17b80*/  FMNMX.FTZ R0, R195, R0, !PT ;  /* 0x00000000c3007209 */ /* 0x000fe80007810000 */
[----:B------:R-:W-:Y:S04]  /*17b90*/  FMNMX.FTZ R0, R197, R0, !PT ;  /* 0x00000000c5007209 */ /* 0x000fe80007810000 */
[----:B------:R-:W-:Y:S01]  /*17ba0*/  FMNMX.FTZ R0, R73, R0, !PT ;  /* 0x0000000049007209 */ /* 0x000fe20007810000 */
[----:B------:R-:W-:Y:S01]  /*17bb0*/  MUFU.EX2 R57, R12 ;  /* 0x0000000c00397308 */ /* 0x000fe20000000800 */
[--C-:B--2---:R-:W-:Y:S01]  /*17bc0*/  FFMA.FTZ R3, R38, c[0x0][0x2d0], -R75.reuse ;  /* 0x0000b40026037a23 */ /* 0x104fe2000001084b */
[----:B---3--:R-:W-:Y:S02]  /*17bd0*/  F2FP.PACK_AB R77, R60, R92 ;  /* 0x0000005c3c4d723e */ /* 0x008fe400000000ff */
[----:B-1----:R-:W-:Y:S06]  /*17be0*/  FMNMX.FTZ R70, R4, R70, !PT ;  /* 0x0000004604467209 */ /* 0x002fec0007810000 */
[----:B------:R1:W2:Y:S01]  /*17bf0*/  MUFU.EX2 R246, R3 ;  /* 0x0000000300f67308 */ /* 0x0002a20000000800 */
[C---:B------:R-:W-:Y:S01]  /*17c00*/  FSETP.NEU.FTZ.AND P0, PT, R70.reuse, -INF , PT ;  /* 0xff8000004600780b */ /* 0x040fe20003f1d000 */
[----:B------:R-:W-:Y:S01]  /*17c10*/  FMUL.FTZ R96, R70, c[0x0][0x2d0] ;  /* 0x0000b40046607a20 */ /* 0x000fe20000410000 */
[----:B----4-:R-:W3:Y:S04]  /*17c20*/  SHFL.BFLY PT, R2, R0, 0x2, 0x1f ;  /* 0x0c401f0000027f89 */ /* 0x010ee800000e0000 */
[----:B------:R-:W-:Y:S05]  /*17c30*/  FSEL R96, R96, RZ, P0 ;  /* 0x000000ff60607208 */ /* 0x000fea0000000000 */
[--C-:B------:R-:W-:Y:S02]  /*17c40*/  FFMA.FTZ R4, R36, c[0x0][0x2d0], -R96.reuse ;  /* 0x0000b40024047a23 */ /* 0x100fe40000010860 */
[--C-:B------:R-:W-:Y:S02]  /*17c50*/  FFMA.FTZ R32, R45, c[0x0][0x2d0], -R96.reuse ;  /* 0x0000b4002d207a23 */ /* 0x100fe40000010860 */
[----:B------:R-:W-:Y:S01]  /*17c60*/  MUFU.EX2 R243, R4 ;  /* 0x0000000400f37308 */ /* 0x000fe20000000800 */
[--C-:B-1----:R-:W-:Y:S01]  /*17c70*/  FFMA.FTZ R3, R26, c[0x0][0x2d0], -R96.reuse ;  /* 0x0000b4001a037a23 */ /* 0x102fe20000010860 */
[----:B--2---:R-:W-:Y:S08]  /*17c80*/  F2FP.PACK_AB R79, R246, R249 ;  /* 0x000000f9f64f723e */ /* 0x004ff000000000ff */
[----:B------:R1:W-:Y:S02]  /*17c90*/  MUFU.EX2 R86, R3 ;  /* 0x0000000300567308 */ /* 0x0003e40000000800 */
[--C-:B-1----:R-:W-:Y:S02]  /*17ca0*/  FFMA.FTZ R3, R28, c[0x0][0x2d0], -R96.reuse ;  /* 0x0000b4001c037a23 */ /* 0x102fe40000010860 */
[----:B------:R-:W-:Y:S06]  /*17cb0*/  FFMA.FTZ R28, R47, c[0x0][0x2d0], -R75 ;  /* 0x0000b4002f1c7a23 */ /* 0x000fec000001084b */
[----:B------:R1:W2:Y:S10]  /*17cc0*/  MUFU.EX2 R244, R3 ;  /* 0x0000000300f47308 */ /* 0x0002b40000000800 */
[----:B------:R-:W-:Y:S01]  /*17cd0*/  MUFU.EX2 R63, R28 ;  /* 0x0000001c003f7308 */ /* 0x000fe20000000800 */
[----:B-1----:R-:W-:Y:S01]  /*17ce0*/  FFMA.FTZ R3, R35, c[0x0][0x2d0], -R96 ;  /* 0x0000b40023037a23 */ /* 0x002fe20000010860 */
[----:B--2---:R-:W-:Y:S08]  /*17cf0*/  F2FP.PACK_AB R64, R244, R86 ;  /* 0x00000056f440723e */ /* 0x004ff000000000ff */
[----:B------:R3:W-:Y:S02]  /*17d00*/  MUFU.EX2 R52, R3 ;  /* 0x0000000300347308 */ /* 0x0007e40000000800 */
[----:B---3--:R-:W-:Y:S01]  /*17d10*/  FMNMX.FTZ R3, R0, R2, !PT ;  /* 0x0000000200037209 */ /* 0x008fe20007810000 */
[----:B------:R-:W-:Y:S01]  /*17d20*/  FFMA.FTZ R2, R39, c[0x0][0x2d0], -R74 ;  /* 0x0000b40027027a23 */ /* 0x000fe2000001084a */
[----:B------:R-:W-:Y:S01]  /*17d30*/  FSEL R0, R72, RZ, P2 ;  /* 0x000000ff48007208 */ /* 0x000fe20001000000 */
[----:B------:R-:W-:Y:S05]  /*17d40*/  LDSM.16.MT88.4 R36, [R212+0x100] ;  /* 0x00010000d424783b */ /* 0x000fea0000004200 */
[----:B------:R1:W-:Y:S01]  /*17d50*/  MUFU.EX2 R80, R2 ;  /* 0x0000000200507308 */ /* 0x0003e20000000800 */
[----:B------:R-:W-:Y:S04]  /*17d60*/  FADD.FTZ R0, -R0, R100 ;  /* 0x0000006400007221 */ /* 0x000fe80000010100 */
[----:B------:R-:W-:Y:S01]  /*17d70*/  FMUL.FTZ R0, R0, c[0x0][0x2d0] ;  /* 0x0000b40000007a20 */ /* 0x000fe20000410000 */
[----:B------:R-:W2:Y:S04]  /*17d80*/  SHFL.BFLY PT, R4, R3, 0x1, 0x1f ;  /* 0x0c201f0003047f89 */ /* 0x000ea800000e0000 */
[----:B------:R3:W4:Y:S01]  /*17d90*/  MUFU.EX2 R69, R0 ;  /* 0x0000000000457308 */ /* 0x0007220000000800 */
[----:B-1----:R-:W-:Y:S05]  /*17da0*/  FSEL R2, R71, RZ, P1 ;  /* 0x000000ff47027208 */ /* 0x002fea0000800000 */
[----:B------:R-:W-:Y:S01]  /*17db0*/  FADD.FTZ R2, -R2, R101 ;  /* 0x0000006502027221 */ /* 0x000fe20000010100 */
[----:B--2---:R-:W-:Y:S03]  /*17dc0*/  FMNMX.FTZ R3, R3, R4, !PT ;  /* 0x0000000403037209 */ /* 0x004fe60007810000 */
[----:B------:R-:W-:Y:S01]  /*17dd0*/  FMUL.FTZ R2, R2, c[0x0][0x2d0] ;  /* 0x0000b40002027a20 */ /* 0x000fe20000410000 */
[----:B---3--:R-:W-:Y:S01]  /*17de0*/  FSEL R0, R70, RZ, P0 ;  /* 0x000000ff46007208 */ /* 0x008fe20000000000 */
[----:B----4-:R-:W-:Y:S01]  /*17df0*/  FMUL.FTZ R16, R69, R116 ;  /* 0x0000007445107220 */ /* 0x010fe20000410000 */
[C---:B------:R-:W-:Y:S01]  /*17e00*/  FSETP.NEU.FTZ.AND P0, PT, R3.reuse, -INF , PT ;  /* 0xff8000000300780b */ /* 0x040fe20003f1d000 */
[----:B------:R-:W1:Y:S01]  /*17e10*/  MUFU.EX2 R68, R2 ;  /* 0x0000000200447308 */ /* 0x000e620000000800 */
[----:B------:R-:W-:Y:S02]  /*17e20*/  FMUL.FTZ R97, R3, c[0x0][0x2d0] ;  /* 0x0000b40003617a20 */ /* 0x000fe40000410000 */
[----:B------:R-:W-:Y:S02]  /*17e30*/  FADD.FTZ R0, -R0, R102 ;  /* 0x0000006600007221 */ /* 0x000fe40000010100 */
[----:B------:R-:W-:Y:S01]  /*17e40*/  FMUL.FTZ R5, R69, R105 ;  /* 0x0000006945057220 */ /* 0x000fe20000410000 */
[----:B------:R-:W-:Y:S01]  /*17e50*/  FSEL R97, R97, RZ, P0 ;  /* 0x000000ff61617208 */ /* 0x000fe20000000000 */
[----:B------:R-:W-:Y:S02]  /*17e60*/  FMUL.FTZ R0, R0, c[0x0][0x2d0] ;  /* 0x0000b40000007a20 */ /* 0x000fe40000410000 */
[----:B------:R-:W-:Y:S02]  /*17e70*/  FMUL.FTZ R17, R69, R117 ;  /* 0x0000007545117220 */ /* 0x000fe40000410000 */
[----:B------:R2:W3:Y:S01]  /*17e80*/  MUFU.EX2 R2, R0 ;  /* 0x0000000000027308 */ /* 0x0004e20000000800 */
[----:B------:R-:W-:Y:S02]  /*17e90*/  FFMA.FTZ R4, R24, c[0x0][0x2d0], -R97 ;  /* 0x0000b40018047a23 */ /* 0x000fe40000010861 */
[----:B------:R-:W-:Y:S02]  /*17ea0*/  IMAD.MOV.U32 R117, RZ, RZ, R57 ;  /* 0x000000ffff757224 */ /* 0x000fe400078e0039 */
[--C-:B------:R-:W-:Y:S02]  /*17eb0*/  FFMA.FTZ R58, R58, c[0x0][0x2d0], -R97.reuse ;  /* 0x0000b4003a3a7a23 */ /* 0x100fe40000010861 */
[----:B------:R-:W-:Y:S02]  /*17ec0*/  FFMA.FTZ R62, R62, c[0x0][0x2d0], -R97 ;  /* 0x0000b4003e3e7a23 */ /* 0x000fe40000010861 */
[----:B------:R-:W-:Y:S01]  /*17ed0*/  FFMA.FTZ R24, R44, c[0x0][0x2d0], -R75 ;  /* 0x0000b4002c187a23 */ /* 0x000fe2000001084b */
[----:B------:R4:W-:Y:S01]  /*17ee0*/  MUFU.EX2 R89, R4 ;  /* 0x0000000400597308 */ /* 0x0009e20000000800 */
[----:B------:R-:W-:Y:S02]  /*17ef0*/  FFMA.FTZ R44, R50, c[0x0][0x2d0], -R96 ;  /* 0x0000b400322c7a23 */ /* 0x000fe40000010860 */
[C---:B-1----:R-:W-:Y:S01]  /*17f00*/  FMUL.FTZ R7, R68.reuse, R107 ;  /* 0x0000006b44077220 */ /* 0x042fe20000410000 */
[----:B------:R-:W-:Y:S01]  /*17f10*/  MOV R107, R52 ;  /* 0x00000034006b7202 */ /* 0x000fe20000000f00 */
[C---:B------:R-:W-:Y:S01]  /*17f20*/  FMUL.FTZ R6, R68.reuse, R106 ;  /* 0x0000006a44067220 */ /* 0x040fe20000410000 */
[----:B------:R-:W-:Y:S01]  /*17f30*/  LDSM.16.MT88.4 R52, [R210+0x100] ;  /* 0x00010000d234783b */ /* 0x000fe20000004200 */
[C---:B------:R-:W-:Y:S01]  /*17f40*/  FMUL.FTZ R34, R68.reuse, R134 ;  /* 0x0000008644227220 */ /* 0x040fe20000410000 */
[----:B------:R-:W-:Y:S01]  /*17f50*/  F2FP.PACK_AB R66, R243, R107 ;  /* 0x0000006bf342723e */ /* 0x000fe200000000ff */
[C---:B------:R-:W-:Y:S01]  /*17f60*/  FMUL.FTZ R35, R68.reuse, R135 ;  /* 0x0000008744237220 */ /* 0x040fe20000410000 */
[----:B------:R1:W5:Y:S01]  /*17f70*/  MUFU.EX2 R30, R24 ;  /* 0x00000018001e7308 */ /* 0x0003620000000800 */
[C---:B------:R-:W-:Y:S01]  /*17f80*/  FMUL.FTZ R18, R68.reuse, R118 ;  /* 0x0000007644127220 */ /* 0x040fe20000410000 */
[----:B------:R-:W-:Y:S01]  /*17f90*/  MOV R118, R86 ;  /* 0x0000005600767202 */ /* 0x000fe20000000f00 */
[----:B------:R-:W-:Y:S01]  /*17fa0*/  FMUL.FTZ R19, R68, R119 ;  /* 0x0000007744137220 */ /* 0x000fe20000410000 */
[----:B------:R-:W-:Y:S01]  /*17fb0*/  MOV R106, R246 ;  /* 0x000000f6006a7202 */ /* 0x000fe20000000f00 */
[----:B--2---:R-:W-:Y:S02]  /*17fc0*/  FFMA.FTZ R0, R8, c[0x0][0x2d0], -R97 ;  /* 0x0000b40008007a23 */ /* 0x004fe40000010861 */
[C---:B---3--:R-:W-:Y:S01]  /*17fd0*/  FMUL.FTZ R13, R2.reuse, R113 ;  /* 0x00000071020d7220 */ /* 0x048fe20000410000 */
[----:B------:R-:W-:Y:S01]  /*17fe0*/  MOV R113, R233 ;  /* 0x000000e900717202 */ /* 0x000fe20000000f00 */
[----:B------:R-:W-:Y:S01]  /*17ff0*/  FMUL.FTZ R45, R2, R145 ;  /* 0x00000091022d7220 */ /* 0x000fe20000410000 */
[----:B------:R2:W-:Y:S01]  /*18000*/  MUFU.EX2 R200, R0 ;  /* 0x0000000000c87308 */ /* 0x0005e20000000800 */
[----:B------:R-:W-:Y:S02]  /*18010*/  FFMA.FTZ R8, R40, c[0x0][0x2d0], -R75 ;  /* 0x0000b40028087a23 */ /* 0x000fe4000001084b */
[----:B------:R-:W-:Y:S02]  /*18020*/  FMUL.FTZ R50, R68, R150 ;  /* 0x0000009644327220 */ /* 0x000fe40000410000 */
[--C-:B----4-:R-:W-:Y:S02]  /*18030*/  FFMA.FTZ R4, R25, c[0x0][0x2d0], -R97.reuse ;  /* 0x0000b40019047a23 */ /* 0x110fe40000010861 */
[C---:B------:R-:W-:Y:S01]  /*18040*/  FMUL.FTZ R9, R2.reuse, R109 ;  /* 0x0000006d02097220 */ /* 0x040fe20000410000 */
[----:B------:R-:W-:Y:S01]  /*18050*/  MOV R109, R248 ;  /* 0x000000f8006d7202 */ /* 0x000fe20000000f00 */
[C---:B------:R-:W-:Y:S01]  /*18060*/  FMUL.FTZ R12, R2.reuse, R112 ;  /* 0x00000070020c7220 */ /* 0x040fe20000410000 */
[----:B------:R3:W4:Y:S01]  /*18070*/  MUFU.EX2 R85, R4 ;  /* 0x0000000400557308 */ /* 0x0007220000000800 */
[C---:B------:R-:W-:Y:S02]  /*18080*/  FMUL.FTZ R25, R2.reuse, R125 ;  /* 0x0000007d02197220 */ /* 0x040fe40000410000 */
[C---:B------:R-:W-:Y:S02]  /*18090*/  FMUL.FTZ R28, R2.reuse, R128 ;  /* 0x00000080021c7220 */ /* 0x040fe40000410000 */
[C---:B-1----:R-:W-:Y:S02]  /*180a0*/  FMUL.FTZ R24, R2.reuse, R124 ;  /* 0x0000007c02187220 */ /* 0x042fe40000410000 */
[----:B------:R-:W-:Y:S02]  /*180b0*/  FMUL.FTZ R29, R2, R129 ;  /* 0x00000081021d7220 */ /* 0x000fe40000410000 */
[----:B-----5:R-:W-:Y:S01]  /*180c0*/  IMAD.MOV.U32 R129, RZ, RZ, R30 ;  /* 0x000000ffff817224 */ /* 0x020fe200078e001e */
[----:B------:R1:W5:Y:S01]  /*180d0*/  MUFU.EX2 R31, R8 ;  /* 0x00000008001f7308 */ /* 0x0003620000000800 */
[----:B------:R-:W-:Y:S02]  /*180e0*/  FFMA.FTZ R40, R49, c[0x0][0x2d0], -R96 ;  /* 0x0000b40031287a23 */ /* 0x000fe40000010860 */
[----:B------:R-:W-:Y:S01]  /*180f0*/  FMUL.FTZ R49, R69, R149 ;  /* 0x0000009545317220 */ /* 0x000fe20000410000 */
[----:B------:R-:W-:Y:S01]  /*18100*/  MOV R149, R63 ;  /* 0x0000003f00957202 */ /* 0x000fe20000000f00 */
[----:B--2---:R-:W-:Y:S02]  /*18110*/  FFMA.FTZ R0, R22, c[0x0][0x2d0], -R97 ;  /* 0x0000b40016007a23 */ /* 0x004fe40000010861 */
[----:B------:R-:W2:Y:S01]  /*18120*/  LDSM.16.MT88.4 R20, [R209+0x100] ;  /* 0x00010000d114783b */ /* 0x000ea20000004200 */
[C---:B------:R-:W-:Y:S02]  /*18130*/  FMUL.FTZ R57, R2.reuse, R157 ;  /* 0x0000009d02397220 */ /* 0x040fe40000410000 */
[----:B------:R5:W5:Y:S01]  /*18140*/  MUFU.EX2 R235, R0 ;  /* 0x0000000000eb7308 */ /* 0x000b620000000800 */
[--C-:B---3--:R-:W-:Y:S01]  /*18150*/  FFMA.FTZ R4, R41, c[0x0][0x2d0], -R74.reuse ;  /* 0x0000b40029047a23 */ /* 0x108fe2000001084a */
[----:B----4-:R-:W-:Y:S01]  /*18160*/  F2FP.PACK_AB R67, R85, R89 ;  /* 0x000000595543723e */ /* 0x010fe200000000ff */
[C---:B------:R-:W-:Y:S02]  /*18170*/  FMUL.FTZ R41, R2.reuse, R141 ;  /* 0x0000008d02297220 */ /* 0x040fe40000410000 */
[----:B------:R-:W-:Y:S05]  /*18180*/  IMAD.MOV.U32 R119, RZ, RZ, R85 ;  /* 0x000000ffff777224 */ /* 0x000fea00078e0055 */
[----:B------:R-:W3:Y:S01]  /*18190*/  MUFU.EX2 R87, R4 ;  /* 0x0000000400577308 */ /* 0x000ee20000000800 */
[----:B-1----:R-:W-:Y:S02]  /*181a0*/  FMUL.FTZ R8, R2, R108 ;  /* 0x0000006c02087220 */ /* 0x002fe40000410000 */
[----:B-----5:R-:W-:Y:S02]  /*181b0*/  IMAD.MOV.U32 R125, RZ, RZ, R31 ;  /* 0x000000ffff7d7224 */ /* 0x020fe400078e001f */
[----:B------:R-:W-:Y:S05]  /*181c0*/  IMAD.MOV.U32 R108, RZ, RZ, R249 ;  /* 0x000000ffff6c7224 */ /* 0x000fea00078e00f9 */
[----:B------:R1:W-:Y:S01]  /*181d0*/  MUFU.EX2 R124, R32 ;  /* 0x00000020007c7308 */ /* 0x0003e20000000800 */
[----:B------:R-:W-:Y:S01]  /*181e0*/  FSEL R0, R3, RZ, P0 ;  /* 0x000000ff03007208 */ /* 0x000fe20000000000 */
[----:B------:R-:W-:Y:S01]  /*181f0*/  IMAD.MOV.U32 R112, RZ, RZ, R235 ;  /* 0x000000ffff707224 */ /* 0x000fe200078e00eb */
[----:B------:R-:W-:Y:S02]  /*18200*/  F2FP.PACK_AB R65, R235, R200 ;  /* 0x000000c8eb41723e */ /* 0x000fe400000000ff */
[----:B------:R-:W-:Y:S01]  /*18210*/  ISETP.GT.AND P0, PT, R225, UR8, PT ;  /* 0x00000008e1007c0c */ /* 0x000fe2000bf04270 */
[----:B------:R-:W-:Y:S04]  /*18220*/  FADD.FTZ R0, -R0, R103 ;  /* 0x0000006700007221 */ /* 0x000fe80000010100 */
[----:B------:R4:W-:Y:S01]  /*18230*/  MUFU.EX2 R91, R44 ;  /* 0x0000002c005b7308 */ /* 0x0009e20000000800 */
[----:B------:R-:W-:Y:S01]  /*18240*/  FMUL.FTZ R0, R0, c[0x0][0x2d0] ;  /* 0x0000b40000007a20 */ /* 0x000fe20000410000 */
[----:B---3--:R-:W-:Y:S01]  /*18250*/  MOV R116, R87 ;  /* 0x0000005700747202 */ /* 0x008fe20000000f00 */
[C---:B------:R-:W-:Y:S02]  /*18260*/  FMUL.FTZ R4, R69.reuse, R104 ;  /* 0x0000006845047220 */ /* 0x040fe40000410000 */
[----:B------:R-:W-:Y:S05]  /*18270*/  IMAD.MOV.U32 R104, RZ, RZ, R93 ;  /* 0x000000ffff687224 */ /* 0x000fea00078e005d */
[----:B------:R-:W3:Y:S01]  /*18280*/  MUFU.EX2 R0, R0 ;  /* 0x0000000000007308 */ /* 0x000ee20000000800 */
[-C--:B--2---:R-:W-:Y:S01]  /*18290*/  HMMA.16816.F32 R4, R76, R20.reuse, R4 ;  /* 0x000000144c04723c */ /* 0x084fe20000001804 */
[----:B-1----:R-:W-:Y:S02]  /*182a0*/  FMUL.FTZ R32, R69, R132 ;  /* 0x0000008445207220 */ /* 0x002fe40000410000 */
[----:B----4-:R-:W-:Y:S02]  /*182b0*/  FMUL.FTZ R44, R2, R144 ;  /* 0x00000090022c7220 */ /* 0x010fe40000410000 */
[C---:B---3--:R-:W-:Y:S02]  /*182c0*/  FMUL.FTZ R10, R0.reuse, R110 ;  /* 0x0000006e000a7220 */ /* 0x048fe40000410000 */
[C---:B------:R-:W-:Y:S01]  /*182d0*/  FMUL.FTZ R11, R0.reuse, R111 ;  /* 0x0000006f000b7220 */ /* 0x040fe20000410000 */
[----:B------:R-:W-:Y:S01]  /*182e0*/  MOV R111, R243 ;  /* 0x000000f3006f7202 */ /* 0x000fe20000000f00 */
[C---:B------:R-:W-:Y:S03]  /*182f0*/  FMUL.FTZ R15, R0.reuse, R115 ;  /* 0x00000073000f7220 */ /* 0x040fe60000410000 */
[----:B------:R-:W-:Y:S02]  /*18300*/  IMAD.MOV.U32 R115, RZ, RZ, R89 ;  /* 0x000000ffff737224 */ /* 0x000fe400078e0059 */
[C---:B------:R-:W-:Y:S01]  /*18310*/  FMUL.FTZ R26, R0.reuse, R126 ;  /* 0x0000007e001a7220 */ /* 0x040fe20000410000 */
[C---:B------:R-:W-:Y:S01]  /*18320*/  HMMA.16816.F32 R8, R64.reuse, R20, R8 ;  /* 0x000000144008723c */ /* 0x040fe20000001808 */
[C---:B------:R-:W-:Y:S01]  /*18330*/  FMUL.FTZ R14, R0.reuse, R114 ;  /* 0x00000072000e7220 */ /* 0x040fe20000410000 */
[----:B------:R-:W-:Y:S01]  /*18340*/  MOV R126, R80 ;  /* 0x00000050007e7202 */ /* 0x000fe20000000f00 */
[C---:B------:R-:W-:Y:S01]  /*18350*/  FMUL.FTZ R31, R0.reuse, R131 ;  /* 0x00000083001f7220 */ /* 0x040fe20000410000 */
[----:B------:R-:W1:Y:S01]  /*18360*/  LDSM.16.MT88.4 R80, [R211+0x100] ;  /* 0x00010000d350783b */ /* 0x000e620000004200 */
[----:B------:R-:W-:Y:S01]  /*18370*/  MOV R131, R84 ;  /* 0x0000005400837202 */ /* 0x000fe20000000f00 */
[----:B------:R-:W-:Y:S01]  /*18380*/  FMUL.FTZ R27, R0, R127 ;  /* 0x0000007f001b7220 */ /* 0x000fe20000410000 */
[----:B------:R-:W-:Y:S01]  /*18390*/  MOV R114, R92 ;  /* 0x0000005c00727202 */ /* 0x000fe20000000f00 */
[-C--:B------:R-:W-:Y:S01]  /*183a0*/  HMMA.16816.F32 R12, R64, R22.reuse, R12 ;  /* 0x00000016400c723c */ /* 0x080fe2000000180c */
[----:B------:R-:W-:Y:S01]  /*183b0*/  FFMA.FTZ R20, R46, c[0x0][0x2d0], -R74 ;  /* 0x0000b4002e147a23 */ /* 0x000fe2000001084a */
[----:B------:R2:W-:Y:S02]  /*183c0*/  MUFU.EX2 R127, R40 ;  /* 0x00000028007f7308 */ /* 0x0005e40000000800 */
[----:B------:R-:W3:Y:S01]  /*183d0*/  LDSM.16.MT88.4 R84, [R209+0x900] ;  /* 0x00090000d154783b */ /* 0x000ee20000004200 */
[----:B------:R-:W-:Y:S02]  /*183e0*/  FFMA.FTZ R92, R95, c[0x0][0x2d0], -R75 ;  /* 0x0000b4005f5c7a23 */ /* 0x000fe4000001084b */
[C---:B------:R-:W-:Y:S01]  /*183f0*/  FMUL.FTZ R21, R69.reuse, R121 ;  /* 0x0000007945157220 */ /* 0x040fe20000410000 */
[C---:B------:R-:W-:Y:S01]  /*18400*/  HMMA.16816.F32 R16, R76.reuse, R22, R16 ;  /* 0x000000164c10723c */ /* 0x040fe20000001810 */
[----:B------:R-:W-:Y:S03]  /*18410*/  FMUL.FTZ R30, R0, R130 ;  /* 0x00000082001e7220 */ /* 0x000fe60000410000 */
[----:B------:R4:W5:Y:S01]  /*18420*/  MUFU.EX2 R59, R20 ;  /* 0x00000014003b7308 */ /* 0x0009620000000800 */
[----:B------:R-:W-:Y:S01]  /*18430*/  MOV R130, R33 ;  /* 0x0000002100827202 */ /* 0x000fe20000000f00 */
[C---:B------:R-:W-:Y:S01]  /*18440*/  FMUL.FTZ R33, R69.reuse, R133 ;  /* 0x0000008545217220 */ /* 0x040fe20000410000 */
[----:B------:R-:W-:Y:S01]  /*18450*/  MOV R121, R61 ;  /* 0x0000003d00797202 */ /* 0x000fe20000000f00 */
[C---:B------:R-:W-:Y:S01]  /*18460*/  FMUL.FTZ R22, R68.reuse, R122 ;  /* 0x0000007a44167220 */ /* 0x040fe20000410000 */
[----:B------:R-:W-:Y:S03]  /*18470*/  LDSM.16.MT88.4 R132, [R212+0x2900] ;  /* 0x00290000d484783b */ /* 0x000fe60000004200 */
[----:B------:R-:W-:Y:S02]  /*18480*/  FMUL.FTZ R23, R68, R123 ;  /* 0x0000007b44177220 */ /* 0x000fe40000410000 */
[C---:B------:R-:W-:Y:S02]  /*18490*/  FMUL.FTZ R42, R0.reuse, R142 ;  /* 0x0000008e002a7220 */ /* 0x040fe40000410000 */
[----:B------:R-:W-:Y:S02]  /*184a0*/  FMUL.FTZ R43, R0, R143 ;  /* 0x0000008f002b7220 */ /* 0x000fe40000410000 */
[----:B--2---:R-:W-:Y:S02]  /*184b0*/  FMUL.FTZ R40, R2, R140 ;  /* 0x0000008c02287220 */ /* 0x004fe40000410000 */
[C---:B------:R-:W-:Y:S02]  /*184c0*/  FMUL.FTZ R46, R0.reuse, R146 ;  /* 0x00000092002e7220 */ /* 0x040fe40000410000 */
[----:B------:R-:W-:Y:S02]  /*184d0*/  FMUL.FTZ R47, R0, R147 ;  /* 0x00000093002f7220 */ /* 0x000fe40000410000 */
[----:B------:R-:W-:Y:S02]  /*184e0*/  IMAD.MOV.U32 R122, RZ, RZ, R60 ;  /* 0x000000ffff7a7224 */ /* 0x000fe400078e003c */
[----:B------:R-:W-:Y:S02]  /*184f0*/  FMUL.FTZ R60, R2, R160 ;  /* 0x000000a0023c7220 */ /* 0x000fe40000410000 */
[C---:B----4-:R-:W-:Y:S02]  /*18500*/  FMUL.FTZ R20, R69.reuse, R120 ;  /* 0x0000007845147220 */ /* 0x050fe40000410000 */
[----:B-----5:R-:W-:Y:S01]  /*18510*/  IMAD.MOV.U32 R150, RZ, RZ, R59 ;  /* 0x000000ffff967224 */ /* 0x020fe200078e003b */
[----:B------:R2:W-:Y:S01]  /*18520*/  MUFU.EX2 R120, R62 ;  /* 0x0000003e00787308 */ /* 0x0005e20000000800 */
[----:B------:R-:W-:Y:S02]  /*18530*/  FMUL.FTZ R59, R0, R159 ;  /* 0x0000009f003b7220 */ /* 0x000fe40000410000 */
[----:B------:R-:W-:Y:S01]  /*18540*/  FMUL.FTZ R61, R2, R161 ;  /* 0x000000a1023d7220 */ /* 0x000fe20000410000 */
[-C--:B------:R-:W-:Y:S01]  /*18550*/  HMMA.16816.F32 R20, R76, R36.reuse, R20 ;  /* 0x000000244c14723c */ /* 0x080fe20000001814 */
[----:B------:R-:W-:Y:S02]  /*18560*/  FMUL.FTZ R63, R0, R163 ;  /* 0x000000a3003f7220 */ /* 0x000fe40000410000 */
[----:B------:R-:W-:Y:S05]  /*18570*/  IMAD.MOV.U32 R110, RZ, RZ, R244 ;  /* 0x000000ffff6e7224 */ /* 0x000fea00078e00f4 */
[C---:B------:R-:W-:Y:S07]  /*18580*/  HMMA.16816.F32 R24, R64.reuse, R36, R24 ;  /* 0x000000244018723c */ /* 0x040fee0000001818 */
[----:B------:R-:W-:Y:S01]  /*18590*/  FFMA.FTZ R36, R48, c[0x0][0x2d0], -R96 ;  /* 0x0000b40030247a23 */ /* 0x000fe20000010860 */
[-C--:B------:R-:W-:Y:S01]  /*185a0*/  HMMA.16816.F32 R28, R64, R38.reuse, R28 ;  /* 0x00000026401c723c */ /* 0x080fe2000000181c */
[----:B------:R-:W-:Y:S02]  /*185b0*/  FMUL.FTZ R37, R69, R137 ;  /* 0x0000008945257220 */ /* 0x000fe40000410000 */
[----:B------:R4:W-:Y:S01]  /*185c0*/  MUFU.EX2 R128, R36 ;  /* 0x0000002400807308 */ /* 0x0009e20000000800 */
[--C-:B------:R-:W-:Y:S02]  /*185d0*/  FFMA.FTZ R48, R51, c[0x0][0x2d0], -R74.reuse ;  /* 0x0000b40033307a23 */ /* 0x100fe4000001084a */
[----:B------:R-:W-:Y:S02]  /*185e0*/  FMUL.FTZ R51, R68, R151 ;  /* 0x0000009744337220 */ /* 0x000fe40000410000 */
[C---:B------:R-:W-:Y:S01]  /*185f0*/  HMMA.16816.F32 R32, R76.reuse, R38, R32 ;  /* 0x000000264c20723c */ /* 0x040fe20000001820 */
[----:B--2---:R-:W-:Y:S04]  /*18600*/  FMUL.FTZ R62, R0, R162 ;  /* 0x000000a2003e7220 */ /* 0x004fe80000410000 */
[----:B------:R2:W-:Y:S02]  /*18610*/  MUFU.EX2 R123, R48 ;  /* 0x00000030007b7308 */ /* 0x0005e40000000800 */
[C---:B------:R-:W-:Y:S02]  /*18620*/  FMUL.FTZ R38, R68.reuse, R138 ;  /* 0x0000008a44267220 */ /* 0x040fe40000410000 */
[----:B------:R-:W-:Y:S06]  /*18630*/  FMUL.FTZ R39, R68, R139 ;  /* 0x0000008b44277220 */ /* 0x000fec0000410000 */
[----:B------:R5:W-:Y:S01]  /*18640*/  MUFU.EX2 R151, R58 ;  /* 0x0000003a00977308 */ /* 0x000be20000000800 */
[C---:B----4-:R-:W-:Y:S09]  /*18650*/  FMUL.FTZ R36, R69.reuse, R136 ;  /* 0x0000008845247220 */ /* 0x050ff20000410000 */
[----:B------:R-:W-:Y:S01]  /*18660*/  MUFU.EX2 R138, R92 ;  /* 0x0000005c008a7308 */ /* 0x000fe20000000800 */
[-C--:B------:R-:W-:Y:S01]  /*18670*/  HMMA.16816.F32 R36, R76, R52.reuse, R36 ;  /* 0x000000344c24723c */ /* 0x080fe20000001824 */
[C---:B--2---:R-:W-:Y:S02]  /*18680*/  FMUL.FTZ R48, R69.reuse, R148 ;  /* 0x0000009445307220 */ /* 0x044fe40000410000 */
[----:B------:R-:W-:Y:S05]  /*18690*/  IMAD.MOV.U32 R148, RZ, RZ, R91 ;  /* 0x000000ffff947224 */ /* 0x000fea00078e005b */
[C---:B------:R-:W-:Y:S01]  /*186a0*/  HMMA.16816.F32 R40, R64.reuse, R52, R40 ;  /* 0x000000344028723c */ /* 0x040fe20000001828 */
[----:B-----5:R-:W-:Y:S06]  /*186b0*/  FMUL.FTZ R58, R0, R158 ;  /* 0x0000009e003a7220 */ /* 0x020fec0000410000 */
[--C-:B------:R-:W-:Y:S01]  /*186c0*/  FFMA.FTZ R52, R56, c[0x0][0x2d0], -R97.reuse ;  /* 0x0000b40038347a23 */ /* 0x100fe20000010861 */
[-C--:B------:R-:W-:Y:S01]  /*186d0*/  HMMA.16816.F32 R44, R64, R54.reuse, R44 ;  /* 0x00000036402c723c */ /* 0x080fe2000000182c */
[C---:B------:R-:W-:Y:S02]  /*186e0*/  FMUL.FTZ R53, R69.reuse, R153 ;  /* 0x0000009945357220 */ /* 0x040fe40000410000 */
[----:B------:R2:W4:Y:S01]  /*186f0*/  MUFU.EX2 R103, R52 ;  /* 0x0000003400677308 */ /* 0x0005220000000800 */
[----:B------:R-:W-:Y:S04]  /*18700*/  FMUL.FTZ R56, R2, R156 ;  /* 0x0000009c02387220 */ /* 0x000fe80000410000 */
[C---:B------:R-:W-:Y:S07]  /*18710*/  HMMA.16816.F32 R48, R76.reuse, R54, R48 ;  /* 0x000000364c30723c */ /* 0x040fee0000001830 */
[C---:B------:R-:W-:Y:S02]  /*18720*/  FMUL.FTZ R54, R68.reuse, R154 ;  /* 0x0000009a44367220 */ /* 0x040fe40000410000 */
[----:B------:R-:W-:Y:S03]  /*18730*/  FMUL.FTZ R55, R68, R155 ;  /* 0x0000009b44377220 */ /* 0x000fe60000410000 */
[----:B--2---:R-:W-:Y:S07]  /*18740*/  FMUL.FTZ R52, R69, R152 ;  /* 0x0000009845347220 */ /* 0x004fee0000410000 */
[-C--:B-1----:R-:W-:Y:S08]  /*18750*/  HMMA.16816.F32 R52, R76, R80.reuse, R52 ;  /* 0x000000504c34723c */ /* 0x082ff00000001834 */
[C---:B------:R-:W-:Y:S07]  /*18760*/  HMMA.16816.F32 R56, R64.reuse, R80, R56 ;  /* 0x000000504038723c */ /* 0x040fee0000001838 */
[----:B------:R-:W-:Y:S01]  /*18770*/  FFMA.FTZ R80, R88, c[0x0][0x2d0], -R97 ;  /* 0x0000b40058507a23 */ /* 0x000fe20000010861 */
[-C--:B------:R-:W-:Y:S01]  /*18780*/  HMMA.16816.F32 R60, R64, R82.reuse, R60 ;  /* 0x00000052403c723c */ /* 0x080fe2000000183c */
[----:B----4-:R-:W-:Y:S02]  /*18790*/  F2FP.PACK_AB R81, R151, R103 ;  /* 0x000000679751723e */ /* 0x010fe400000000ff */
[----:B------:R1:W2:Y:S04]  /*187a0*/  MUFU.EX2 R105, R80 ;  /* 0x0000005000697308 */ /* 0x0002a80000000800 */
[C---:B------:R-:W-:Y:S02]  /*187b0*/  FMUL.FTZ R64, R69.reuse, R164 ;  /* 0x000000a445407220 */ /* 0x040fe40000410000 */
[----:B------:R-:W-:Y:S03]  /*187c0*/  FMUL.FTZ R65, R69, R165 ;  /* 0x000000a545417220 */ /* 0x000fe60000410000 */
[C---:B------:R-:W-:Y:S02]  /*187d0*/  FMUL.FTZ R66, R68.reuse, R166 ;  /* 0x000000a644427220 */ /* 0x040fe40000410000 */
[----:B------:R-:W-:Y:S07]  /*187e0*/  FMUL.FTZ R67, R68, R167 ;  /* 0x000000a744437220 */ /* 0x000fee0000410000 */
[----:B------:R-:W-:Y:S01]  /*187f0*/  HMMA.16816.F32 R64, R76, R82, R64 ;  /* 0x000000524c40723c */ /* 0x000fe20000001840 */
[--C-:B-1----:R-:W-:Y:S06]  /*18800*/  FFMA.FTZ R80, R90, c[0x0][0x2d0], -R74.reuse ;  /* 0x0000b4005a507a23 */ /* 0x102fec000001084a */
[----:B------:R-:W-:Y:S01]  /*18810*/  F2FP.PACK_AB R76, R116, R126 ;  /* 0x0000007e744c723e */ /* 0x000fe200000000ff */
[----:B------:R-:W1:Y:S01]  /*18820*/  LDSM.16.MT88.4 R88, [R212+0x900] ;  /* 0x00090000d458783b */ /* 0x000e620000004200 */
[----:B------:R-:W-:Y:S01]  /*18830*/  F2FP.PACK_AB R77, R117, R125 ;  /* 0x0000007d754d723e */ /* 0x000fe200000000ff */
[----:B------:R4:W-:Y:S02]  /*18840*/  MUFU.EX2 R249, R80 ;  /* 0x0000005000f97308 */ /* 0x0009e40000000800 */
[----:B------:R-:W-:Y:S02]  /*18850*/  F2FP.PACK_AB R78, R150, R130 ;  /* 0x00000082964e723e */ /* 0x000fe400000000ff */
[----:B------:R-:W-:Y:S02]  /*18860*/  F2FP.PACK_AB R79, R149, R129 ;  /* 0x00000081954f723e */ /* 0x000fe400000000ff */
[----:B------:R-:W-:Y:S02]  /*18870*/  F2FP.PACK_AB R82, R148, R127 ;  /* 0x0000007f9452723e */ /* 0x000fe400000000ff */
[----:B--2---:R-:W-:Y:S03]  /*18880*/  F2FP.PACK_AB R83, R105, R120 ;  /* 0x000000786953723e */ /* 0x004fe600000000ff */
[-C--:B---3--:R-:W-:Y:S01]  /*18890*/  HMMA.16816.F32 R4, R76, R84.reuse, R4 ;  /* 0x000000544c04723c */ /* 0x088fe20000001804 */
[--C-:B----4-:R-:W-:Y:S02]  /*188a0*/  FFMA.FTZ R80, R94, c[0x0][0x2d0], -R75.reuse ;  /* 0x0000b4005e507a23 */ /* 0x110fe4000001084b */
        /* <DEDUP_REMOVED lines=9> */
[C---:B------:R-:W-:Y:S01]  /*18940*/  HMMA.16816.F32 R24, R80.reuse, R88, R24 ;  /* 0x000000585018723c */ /* 0x040fe20000001818 */
[----:B---3--:R-:W-:Y:S06]  /*18950*/  FFMA.FTZ R84, R177, c[0x0][0x2d0], -R74 ;  /* 0x0000b400b1547a23 */ /* 0x008fec000001084a */
[--C-:B------:R-:W-:Y:S01]  /*18960*/  FFMA.FTZ R88, R170, c[0x0][0x2d0], -R96.reuse ;  /* 0x0000b400aa587a23 */ /* 0x100fe20000010860 */
[-C--:B------:R-:W-:Y:S01]  /*18970*/  HMMA.16816.F32 R28, R80, R90.reuse, R28 ;  /* 0x0000005a501c723c */ /* 0x080fe2000000181c */
[----:B------:R1:W-:Y:S07]  /*18980*/  MUFU.EX2 R246, R84 ;  /* 0x0000005400f67308 */ /* 0x0003ee0000000800 */
[C---:B------:R-:W-:Y:S03]  /*18990*/  HMMA.16816.F32 R32, R76.reuse, R90, R32 ;  /* 0x0000005a4c20723c */ /* 0x040fe60000001820 */
[----:B------:R3:W-:Y:S05]  /*189a0*/  MUFU.EX2 R136, R88 ;  /* 0x0000005800887308 */ /* 0x0007ea0000000800 */
[-C--:B--2---:R-:W-:Y:S08]  /*189b0*/  HMMA.16816.F32 R36, R76, R92.reuse, R36 ;  /* 0x0000005c4c24723c */ /* 0x084ff00000001824 */
[C---:B------:R-:W-:Y:S01]  /*189c0*/  HMMA.16816.F32 R40, R80.reuse, R92, R40 ;  /* 0x0000005c5028723c */ /* 0x040fe20000001828 */
[----:B-1----:R-:W-:Y:S04]  /*189d0*/  FFMA.FTZ R84, R171, c[0x0][0x2d0], -R75 ;  /* 0x0000b400ab547a23 */ /* 0x002fe8000001084b */
[----:B------:R1:W-:Y:S02]  /*189e0*/  MUFU.EX2 R244, R84 ;  /* 0x0000005400f47308 */ /* 0x0003e40000000800 */
[----:B------:R-:W-:Y:S01]  /*189f0*/  FFMA.FTZ R92, R168, c[0x0][0x2d0], -R97 ;  /* 0x0000b400a85c7a23 */ /* 0x000fe20000010861 */
[-C--:B------:R-:W-:Y:S01]  /*18a00*/  HMMA.16816.F32 R44, R80, R94.reuse, R44 ;  /* 0x0000005e502c723c */ /* 0x080fe2000000182c */
[--C-:B---3--:R-:W-:Y:S06]  /*18a10*/  FFMA.FTZ R88, R173, c[0x0][0x2d0], -R96.reuse ;  /* 0x0000b400ad587a23 */ /* 0x108fec0000010860 */
[----:B------:R2:W-:Y:S01]  /*18a20*/  MUFU.EX2 R235, R92 ;  /* 0x0000005c00eb7308 */ /* 0x0005e20000000800 */
[C---:B------:R-:W-:Y:S09]  /*18a30*/  HMMA.16816.F32 R48, R76.reuse, R94, R48 ;  /* 0x0000005e4c30723c */ /* 0x040ff20000001830 */
[----:B------:R3:W-:Y:S03]  /*18a40*/  MUFU.EX2 R142, R88 ;  /* 0x00000058008e7308 */ /* 0x0007e60000000800 */
[----:B-1----:R-:W-:Y:S07]  /*18a50*/  FFMA.FTZ R84, R174, c[0x0][0x2d0], -R75 ;  /* 0x0000b400ae547a23 */ /* 0x002fee000001084b */
[----:B------:R1:W-:Y:S01]  /*18a60*/  MUFU.EX2 R143, R84 ;  /* 0x00000054008f7308 */ /* 0x0003e20000000800 */
[----:B--2---:R-:W-:Y:S09]  /*18a70*/  FFMA.FTZ R92, R169, c[0x0][0x2d0], -R97 ;  /* 0x0000b400a95c7a23 */ /* 0x004ff20000010861 */
[----:B------:R2:W-:Y:S01]  /*18a80*/  MUFU.EX2 R233, R92 ;  /* 0x0000005c00e97308 */ /* 0x0005e20000000800 */
[--C-:B---3--:R-:W-:Y:S09]  /*18a90*/  FFMA.FTZ R88, R175, c[0x0][0x2d0], -R96.reuse ;  /* 0x0000b400af587a23 */ /* 0x108ff20000010860 */
[----:B------:R3:W4:Y:S01]  /*18aa0*/  MUFU.EX2 R141, R88 ;  /* 0x00000058008d7308 */ /* 0x0007220000000800 */
[----:B-1----:R-:W-:Y:S09]  /*18ab0*/  FFMA.FTZ R84, R99, c[0x0][0x2d0], -R96 ;  /* 0x0000b40063547a23 */ /* 0x002ff20000010860 */
[----:B------:R1:W-:Y:S01]  /*18ac0*/  MUFU.EX2 R137, R84 ;  /* 0x0000005400897308 */ /* 0x0003e20000000800 */
[----:B--2---:R-:W-:Y:S09]  /*18ad0*/  FFMA.FTZ R92, R186, c[0x0][0x2d0], -R75 ;  /* 0x0000b400ba5c7a23 */ /* 0x004ff2000001084b */
[----:B------:R2:W-:Y:S01]  /*18ae0*/  MUFU.EX2 R145, R92 ;  /* 0x0000005c00917308 */ /* 0x0005e20000000800 */
[--C-:B---3--:R-:W-:Y:S09]  /*18af0*/  FFMA.FTZ R88, R181, c[0x0][0x2d0], -R74.reuse ;  /* 0x0000b400b5587a23 */ /* 0x108ff2000001084a */
[----:B------:R3:W-:Y:S01]  /*18b00*/  MUFU.EX2 R243, R88 ;  /* 0x0000005800f37308 */ /* 0x0007e20000000800 */
[----:B-1----:R-:W1:Y:S08]  /*18b10*/  LDSM.16.MT88.4 R84, [R211+0x900] ;  /* 0x00090000d354783b */ /* 0x002e700000004200 */
[----:B--2---:R-:W-:Y:S01]  /*18b20*/  LDSM.16.MT88.4 R92, [R210+0x1100] ;  /* 0x00110000d25c783b */ /* 0x004fe20000004200 */
[--C-:B---3--:R-:W-:Y:S04]  /*18b30*/  FFMA.FTZ R88, R98, c[0x0][0x2d0], -R97.reuse ;  /* 0x0000b40062587a23 */ /* 0x108fe80000010861 */
[----:B------:R2:W3:Y:S01]  /*18b40*/  MUFU.EX2 R140, R88 ;  /* 0x00000058008c7308 */ /* 0x0004e20000000800 */
[-C--:B-1----:R-:W-:Y:S08]  /*18b50*/  HMMA.16816.F32 R52, R76, R84.reuse, R52 ;  /* 0x000000544c34723c */ /* 0x082ff00000001834 */
[C---:B------:R-:W-:Y:S01]  /*18b60*/  HMMA.16816.F32 R56, R80.reuse, R84, R56 ;  /* 0x000000545038723c */ /* 0x040fe20000001838 */
[----:B--2---:R-:W1:Y:S06]  /*18b70*/  LDSM.16.MT88.4 R88, [R209+0x1100] ;  /* 0x00110000d158783b */ /* 0x004e6c0000004200 */
[----:B------:R-:W-:Y:S01]  /*18b80*/  FFMA.FTZ R84, R172, c[0x0][0x2d0], -R97 ;  /* 0x0000b400ac547a23 */ /* 0x000fe20000010861 */
[-C--:B------:R-:W-:Y:S03]  /*18b90*/  HMMA.16816.F32 R60, R80, R86.reuse, R60 ;  /* 0x00000056503c723c */ /* 0x080fe6000000183c */
[----:B------:R2:W5:Y:S04]  /*18ba0*/  MUFU.EX2 R230, R84 ;  /* 0x0000005400e67308 */ /* 0x0005680000000800 */
[--C-:B------:R-:W-:Y:S01]  /*18bb0*/  FFMA.FTZ R80, R187, c[0x0][0x2d0], -R74.reuse ;  /* 0x0000b400bb507a23 */ /* 0x100fe2000001084a */
[----:B------:R-:W-:Y:S01]  /*18bc0*/  HMMA.16816.F32 R64, R76, R86, R64 ;  /* 0x000000564c40723c */ /* 0x000fe20000001840 */
[----:B----4-:R-:W-:Y:S03]  /*18bd0*/  F2FP.PACK_AB R82, R141, R142 ;  /* 0x0000008e8d52723e */ /* 0x010fe600000000ff */
[----:B---3--:R-:W-:Y:S01]  /*18be0*/  F2FP.PACK_AB R81, R235, R140 ;  /* 0x0000008ceb51723e */ /* 0x008fe200000000ff */
[----:B------:R3:W-:Y:S02]  /*18bf0*/  MUFU.EX2 R147, R80 ;  /* 0x0000005000937308 */ /* 0x0007e40000000800 */
[----:B------:R-:W-:Y:S02]  /*18c00*/  F2FP.PACK_AB R76, R249, R123 ;  /* 0x0000007bf94c723e */ /* 0x000fe400000000ff */
[----:B------:R-:W-:Y:S03]  /*18c10*/  F2FP.PACK_AB R77, R138, R139 ;  /* 0x0000008b8a4d723e */ /* 0x000fe600000000ff */
[----:B------:R-:W-:Y:S02]  /*18c20*/  F2FP.PACK_AB R78, R246, R248 ;  /* 0x000000f8f64e723e */ /* 0x000fe400000000ff */
[----:B------:R-:W-:Y:S01]  /*18c30*/  F2FP.PACK_AB R79, R143, R244 ;  /* 0x000000f48f4f723e */ /* 0x000fe200000000ff */
[----:B--2---:R-:W2:Y:S01]  /*18c40*/  LDSM.16.MT88.4 R84, [R212+0x1100] ;  /* 0x00110000d454783b */ /* 0x004ea20000004200 */
[----:B-----5:R-:W-:Y:S05]  /*18c50*/  F2FP.PACK_AB R83, R230, R233 ;  /* 0x000000e9e653723e */ /* 0x020fea00000000ff */
[-C--:B-1----:R-:W-:Y:S01]  /*18c60*/  HMMA.16816.F32 R4, R76, R88.reuse, R4 ;  /* 0x000000584c04723c */ /* 0x082fe20000001804 */
[--C-:B---3--:R-:W-:Y:S04]  /*18c70*/  FFMA.FTZ R80, R182, c[0x0][0x2d0], -R75.reuse ;  /* 0x0000b400b6507a23 */ /* 0x108fe8000001084b */
[----:B------:R1:W-:Y:S02]  /*18c80*/  MUFU.EX2 R146, R80 ;  /* 0x0000005000927308 */ /* 0x0003e40000000800 */
[----:B-1----:R-:W-:Y:S07]  /*18c90*/  F2FP.PACK_AB R80, R136, R137 ;  /* 0x000000898850723e */ /* 0x002fee00000000ff */
[C---:B------:R-:W-:Y:S07]  /*18ca0*/  HMMA.16816.F32 R8, R80.reuse, R88, R8 ;  /* 0x000000585008723c */ /* 0x040fee0000001808 */
[--C-:B------:R-:W-:Y:S01]  /*18cb0*/  FFMA.FTZ R88, R196, c[0x0][0x2d0], -R74.reuse ;  /* 0x0000b400c4587a23 */ /* 0x100fe2000001084a */
[-C--:B------:R-:W-:Y:S03]  /*18cc0*/  HMMA.16816.F32 R12, R80, R90.reuse, R12 ;  /* 0x0000005a500c723c */ /* 0x080fe6000000180c */
[----:B------:R1:W-:Y:S05]  /*18cd0*/  MUFU.EX2 R228, R88 ;  /* 0x0000005800e47308 */ /* 0x0003ea0000000800 */
[C---:B------:R-:W-:Y:S08]  /*18ce0*/  HMMA.16816.F32 R16, R76.reuse, R90, R16 ;  /* 0x0000005a4c10723c */ /* 0x040ff00000001810 */
[-C--:B--2---:R-:W-:Y:S08]  /*18cf0*/  HMMA.16816.F32 R20, R76, R84.reuse, R20 ;  /* 0x000000544c14723c */ /* 0x084ff00000001814 */
[C---:B------:R-:W-:Y:S01]  /*18d00*/  HMMA.16816.F32 R24, R80.reuse, R84, R24 ;  /* 0x000000545018723c */ /* 0x040fe20000001818 */
[----:B-1----:R-:W-:Y:S03]  /*18d10*/  FFMA.FTZ R88, R198, c[0x0][0x2d0], -R74 ;  /* 0x0000b400c6587a23 */ /* 0x002fe6000001084a */
[----:B------:R-:W-:Y:S03]  /*18d20*/  MOV R198, R105 ;  /* 0x0000006900c67202 */ /* 0x000fe60000000f00 */
[--C-:B------:R-:W-:Y:S01]  /*18d30*/  FFMA.FTZ R84, R184, c[0x0][0x2d0], -R96.reuse ;  /* 0x0000b400b8547a23 */ /* 0x100fe20000010860 */
[-C--:B------:R-:W-:Y:S01]  /*18d40*/  HMMA.16816.F32 R28, R80, R86.reuse, R28 ;  /* 0x00000056501c723c */ /* 0x080fe2000000181c */
[----:B------:R1:W-:Y:S07]  /*18d50*/  MUFU.EX2 R196, R88 ;  /* 0x0000005800c47308 */ /* 0x0003ee0000000800 */
[C---:B------:R-:W-:Y:S03]  /*18d60*/  HMMA.16816.F32 R32, R76.reuse, R86, R32 ;  /* 0x000000564c20723c */ /* 0x040fe60000001820 */
[----:B------:R2:W-:Y:S05]  /*18d70*/  MUFU.EX2 R144, R84 ;  /* 0x0000005400907308 */ /* 0x0005ea0000000800 */
[-C--:B------:R-:W-:Y:S08]  /*18d80*/  HMMA.16816.F32 R36, R76, R92.reuse, R36 ;  /* 0x0000005c4c24723c */ /* 0x080ff00000001824 */
[C---:B------:R-:W-:Y:S01]  /*18d90*/  HMMA.16816.F32 R40, R80.reuse, R92, R40 ;  /* 0x0000005c5028723c */ /* 0x040fe20000001828 */
[----:B-1----:R-:W-:Y:S04]  /*18da0*/  FFMA.FTZ R88, R190, c[0x0][0x2d0], -R75 ;  /* 0x0000b400be587a23 */ /* 0x002fe8000001084b */
[----:B------:R1:W-:Y:S02]  /*18db0*/  MUFU.EX2 R190, R88 ;  /* 0x0000005800be7308 */ /* 0x0003e40000000800 */
[----:B------:R-:W-:Y:S01]  /*18dc0*/  FFMA.FTZ R92, R179, c[0x0][0x2d0], -R97 ;  /* 0x0000b400b35c7a23 */ /* 0x000fe20000010861 */
[-C--:B------:R-:W-:Y:S01]  /*18dd0*/  HMMA.16816.F32 R44, R80, R94.reuse, R44 ;  /* 0x0000005e502c723c */ /* 0x080fe2000000182c */
[--C-:B--2---:R-:W-:Y:S06]  /*18de0*/  FFMA.FTZ R84, R188, c[0x0][0x2d0], -R96.reuse ;  /* 0x0000b400bc547a23 */ /* 0x104fec0000010860 */
[----:B------:R2:W-:Y:S01]  /*18df0*/  MUFU.EX2 R155, R92 ;  /* 0x0000005c009b7308 */ /* 0x0005e20000000800 */
[C---:B------:R-:W-:Y:S09]  /*18e00*/  HMMA.16816.F32 R48, R76.reuse, R94, R48 ;  /* 0x0000005e4c30723c */ /* 0x040ff20000001830 */
[----:B------:R3:W-:Y:S03]  /*18e10*/  MUFU.EX2 R188, R84 ;  /* 0x0000005400bc7308 */ /* 0x0007e60000000800 */
[----:B-1----:R-:W-:Y:S07]  /*18e20*/  FFMA.FTZ R88, R194, c[0x0][0x2d0], -R75 ;  /* 0x0000b400c2587a23 */ /* 0x002fee000001084b */
[----:B------:R1:W-:Y:S01]  /*18e30*/  MUFU.EX2 R194, R88 ;  /* 0x0000005800c27308 */ /* 0x0003e20000000800 */
[----:B--2---:R-:W-:Y:S09]  /*18e40*/  FFMA.FTZ R92, R178, c[0x0][0x2d0], -R97 ;  /* 0x0000b400b25c7a23 */ /* 0x004ff20000010861 */
[----:B------:R2:W-:Y:S01]  /*18e50*/  MUFU.EX2 R154, R92 ;  /* 0x0000005c009a7308 */ /* 0x0005e20000000800 */
[----:B---3--:R-:W-:Y:S02]  /*18e60*/  FFMA.FTZ R84, R189, c[0x0][0x2d0], -R96 ;  /* 0x0000b400bd547a23 */ /* 0x008fe40000010860 */
[----:B------:R-:W-:Y:S07]  /*18e70*/  IMAD.MOV.U32 R189, RZ, RZ, R110 ;  /* 0x000000ffffbd7224 */ /* 0x000fee00078e006e */
[----:B------:R3:W-:Y:S01]  /*18e80*/  MUFU.EX2 R186, R84 ;  /* 0x0000005400ba7308 */ /* 0x0007e20000000800 */
[----:B-1----:R-:W1:Y:S01]  /*18e90*/  LDSM.16.MT88.4 R88, [R211+0x1100] ;  /* 0x00110000d358783b */ /* 0x002e620000004200 */
[----:B--2---:R-:W-:Y:S01]  /*18ea0*/  FFMA.FTZ R92, R205, c[0x0][0x2d0], -R75 ;  /* 0x0000b400cd5c7a23 */ /* 0x004fe2000001084b */
[----:B------:R-:W-:Y:S07]  /*18eb0*/  MOV R205, R117 ;  /* 0x0000007500cd7202 */ /* 0x000fee0000000f00 */
[----:B------:R2:W-:Y:S01]  /*18ec0*/  MUFU.EX2 R159, R92 ;  /* 0x0000005c009f7308 */ /* 0x0005e20000000800 */
[----:B---3--:R-:W-:Y:S01]  /*18ed0*/  FFMA.FTZ R84, R191, c[0x0][0x2d0], -R96 ;  /* 0x0000b400bf547a23 */ /* 0x008fe20000010860 */
[----:B------:R-:W-:Y:S02]  /*18ee0*/  MOV R191, R123 ;  /* 0x0000007b00bf7202 */ /* 0x000fe40000000f00 */
[----:B------:R-:W-:Y:S06]  /*18ef0*/  MOV R123, R109 ;  /* 0x0000006d007b7202 */ /* 0x000fec0000000f00 */
[----:B------:R3:W4:Y:S01]  /*18f00*/  MUFU.EX2 R187, R84 ;  /* 0x0000005400bb7308 */ /* 0x0007220000000800 */
[----:B--2---:R-:W-:Y:S01]  /*18f10*/  LDSM.16.MT88.4 R92, [R210+0x1900] ;  /* 0x00190000d25c783b */ /* 0x004fe20000004200 */
[-C--:B-1----:R-:W-:Y:S08]  /*18f20*/  HMMA.16816.F32 R52, R76, R88.reuse, R52 ;  /* 0x000000584c34723c */ /* 0x082ff00000001834 */
[C---:B------:R-:W-:Y:S01]  /*18f30*/  HMMA.16816.F32 R56, R80.reuse, R88, R56 ;  /* 0x000000585038723c */ /* 0x040fe20000001838 */
[----:B---3--:R-:W-:Y:S03]  /*18f40*/  FFMA.FTZ R84, R203, c[0x0][0x2d0], -R74 ;  /* 0x0000b400cb547a23 */ /* 0x008fe6000001084a */
[----:B------:R-:W-:Y:S01]  /*18f50*/  IMAD.MOV.U32 R203, RZ, RZ, R127 ;  /* 0x000000ffffcb7224 */ /* 0x000fe200078e007f */
[----:B------:R1:W-:Y:S01]  /*18f60*/  MUFU.EX2 R184, R84 ;  /* 0x0000005400b87308 */ /* 0x0003e20000000800 */
[----:B------:R-:W-:Y:S01]  /*18f70*/  MOV R127, R112 ;  /* 0x00000070007f7202 */ /* 0x000fe20000000f00 */
[----:B------:R-:W-:Y:S01]  /*18f80*/  FFMA.FTZ R88, R185, c[0x0][0x2d0], -R97 ;  /* 0x0000b400b9587a23 */ /* 0x000fe20000010861 */
[-C--:B------:R-:W-:Y:S01]  /*18f90*/  HMMA.16816.F32 R60, R80, R90.reuse, R60 ;  /* 0x0000005a503c723c */ /* 0x080fe2000000183c */
[----:B------:R-:W-:Y:S03]  /*18fa0*/  IMAD.MOV.U32 R185, RZ, RZ, R122 ;  /* 0x000000ffffb97224 */ /* 0x000fe600078e007a */
[----:B------:R-:W-:Y:S03]  /*18fb0*/  MOV R122, R108 ;  /* 0x0000006c007a7202 */ /* 0x000fe60000000f00 */
[--C-:B------:R-:W-:Y:S01]  /*18fc0*/  FFMA.FTZ R80, R226, c[0x0][0x2d0], -R74.reuse ;  /* 0x0000b400e2507a23 */ /* 0x100fe2000001084a */
[----:B------:R-:W-:Y:S01]  /*18fd0*/  HMMA.16816.F32 R64, R76, R90, R64 ;  /* 0x0000005a4c40723c */ /* 0x000fe20000001840 */
[----:B------:R-:W2:Y:S03]  /*18fe0*/  MUFU.EX2 R102, R88 ;  /* 0x0000005800667308 */ /* 0x000ea60000000800 */
[----:B----4-:R-:W-:Y:S02]  /*18ff0*/  F2FP.PACK_AB R82, R187, R186 ;  /* 0x000000babb52723e */ /* 0x010fe400000000ff */
[----:B------:R-:W-:Y:S01]  /*19000*/  MOV R226, R121 ;  /* 0x0000007900e27202 */ /* 0x000fe20000000f00 */
[----:B------:R-:W-:Y:S01]  /*19010*/  IMAD.MOV.U32 R121, RZ, RZ, R107 ;  /* 0x000000ffff797224 */ /* 0x000fe200078e006b */
[----:B------:R-:W-:Y:S03]  /*19020*/  F2FP.PACK_AB R76, R147, R243 ;  /* 0x000000f3934c723e */ /* 0x000fe600000000ff */
[----:B------:R3:W-:Y:S01]  /*19030*/  MUFU.EX2 R181, R80 ;  /* 0x0000005000b57308 */ /* 0x0007e20000000800 */
[----:B------:R-:W-:Y:S01]  /*19040*/  F2FP.PACK_AB R77, R145, R146 ;  /* 0x00000092914d723e */ /* 0x000fe200000000ff */
[----:B-1----:R-:W-:Y:S01]  /*19050*/  FFMA.FTZ R84, R180, c[0x0][0x2d0], -R97 ;  /* 0x0000b400b4547a23 */ /* 0x002fe20000010861 */
[----:B------:R-:W-:Y:S02]  /*19060*/  F2FP.PACK_AB R78, R196, R228 ;  /* 0x000000e4c44e723e */ /* 0x000fe400000000ff */
[----:B------:R-:W-:Y:S05]  /*19070*/  F2FP.PACK_AB R79, R194, R190 ;  /* 0x000000bec24f723e */ /* 0x000fea00000000ff */
[----:B------:R1:W4:Y:S01]  /*19080*/  MUFU.EX2 R182, R84 ;  /* 0x0000005400b67308 */ /* 0x0003220000000800 */
[----:B--2---:R-:W-:Y:S01]  /*19090*/  F2FP.PACK_AB R83, R102, R154 ;  /* 0x0000009a6653723e */ /* 0x004fe200000000ff */
[----:B------:R-:W-:Y:S01]  /*190a0*/  LDSM.16.MT88.4 R88, [R212+0x1900] ;  /* 0x00190000d458783b */ /* 0x000fe20000004200 */
[--C-:B---3--:R-:W-:Y:S01]  /*190b0*/  FFMA.FTZ R80, R204, c[0x0][0x2d0], -R75.reuse ;  /* 0x0000b400cc507a23 */ /* 0x108fe2000001084b */
[----:B------:R-:W-:Y:S06]  /*190c0*/  MOV R204, R118 ;  /* 0x0000007600cc7202 */ /* 0x000fec0000000f00 */
[----:B------:R2:W-:Y:S01]  /*190d0*/  MUFU.EX2 R153, R80 ;  /* 0x0000005000997308 */ /* 0x0005e20000000800 */
[----:B-1----:R-:W1:Y:S01]  /*190e0*/  LDSM.16.MT88.4 R84, [R209+0x1900] ;  /* 0x00190000d154783b */ /* 0x002e620000004200 */
[----:B----4-:R-:W-:Y:S02]  /*190f0*/  F2FP.PACK_AB R81, R155, R182 ;  /* 0x000000b69b51723e */ /* 0x010fe400000000ff */
[----:B--2---:R-:W-:Y:S01]  /*19100*/  F2FP.PACK_AB R80, R188, R144 ;  /* 0x00000090bc50723e */ /* 0x004fe200000000ff */
[-C--:B-1----:R-:W-:Y:S08]  /*19110*/  HMMA.16816.F32 R4, R76, R84.reuse, R4 ;  /* 0x000000544c04723c */ /* 0x082ff00000001804 */
[C---:B------:R-:W-:Y:S07]  /*19120*/  HMMA.16816.F32 R8, R80.reuse, R84, R8 ;  /* 0x000000545008723c */ /* 0x040fee0000001808 */
[----:B------:R-:W-:Y:S01]  /*19130*/  FFMA.FTZ R84, R234, c[0x0][0x2d0], -R74 ;  /* 0x0000b400ea547a23 */ /* 0x000fe2000001084a */
[-C--:B------:R-:W-:Y:S01]  /*19140*/  HMMA.16816.F32 R12, R80, R86.reuse, R12 ;  /* 0x00000056500c723c */ /* 0x080fe2000000180c */
[----:B------:R-:W-:Y:S02]  /*19150*/  IMAD.MOV.U32 R234, RZ, RZ, R116 ;  /* 0x000000ffffea7224 */ /* 0x000fe400078e0074 */
[----:B------:R1:W-:Y:S05]  /*19160*/  MUFU.EX2 R158, R84 ;  /* 0x00000054009e7308 */ /* 0x0003ea0000000800 */
[C---:B------:R-:W-:Y:S08]  /*19170*/  HMMA.16816.F32 R16, R76.reuse, R86, R16 ;  /* 0x000000564c10723c */ /* 0x040ff00000001810 */
[-C--:B------:R-:W-:Y:S08]  /*19180*/  HMMA.16816.F32 R20, R76, R88.reuse, R20 ;  /* 0x000000584c14723c */ /* 0x080ff00000001814 */
[C---:B------:R-:W-:Y:S01]  /*19190*/  HMMA.16816.F32 R24, R80.reuse, R88, R24 ;  /* 0x000000585018723c */ /* 0x040fe20000001818 */
[----:B-1----:R-:W-:Y:S03]  /*191a0*/  FFMA.FTZ R84, R236, c[0x0][0x2d0], -R74 ;  /* 0x0000b400ec547a23 */ /* 0x002fe6000001084a */
[----:B------:R-:W-:Y:S03]  /*191b0*/  MOV R236, R115 ;  /* 0x0000007300ec7202 */ /* 0x000fe60000000f00 */
[----:B------:R-:W-:Y:S01]  /*191c0*/  FFMA.FTZ R88, R206, c[0x0][0x2d0], -R96 ;  /* 0x0000b400ce587a23 */ /* 0x000fe20000010860 */
[-C--:B------:R-:W-:Y:S01]  /*191d0*/  HMMA.16816.F32 R28, R80, R90.reuse, R28 ;  /* 0x0000005a501c723c */ /* 0x080fe2000000181c */
[----:B------:R1:W-:Y:S03]  /*191e0*/  MUFU.EX2 R180, R84 ;  /* 0x0000005400b47308 */ /* 0x0003e60000000800 */
[----:B------:R-:W-:Y:S04]  /*191f0*/  IMAD.MOV.U32 R206, RZ, RZ, R104 ;  /* 0x000000ffffce7224 */ /* 0x000fe800078e0068 */
[C---:B------:R-:W-:Y:S03]  /*19200*/  HMMA.16816.F32 R32, R76.reuse, R90, R32 ;  /* 0x0000005a4c20723c */ /* 0x040fe60000001820 */
[----:B------:R2:W-:Y:S05]  /*19210*/  MUFU.EX2 R156, R88 ;  /* 0x00000058009c7308 */ /* 0x0005ea0000000800 */
[-C--:B------:R-:W-:Y:S08]  /*19220*/  HMMA.16816.F32 R36, R76, R92.reuse, R36 ;  /* 0x0000005c4c24723c */ /* 0x080ff00000001824 */
[C---:B------:R-:W-:Y:S01]  /*19230*/  HMMA.16816.F32 R40, R80.reuse, R92, R40 ;  /* 0x0000005c5028723c */ /* 0x040fe20000001828 */
[----:B-1----:R-:W-:Y:S03]  /*19240*/  FFMA.FTZ R84, R231, c[0x0][0x2d0], -R75 ;  /* 0x0000b400e7547a23 */ /* 0x002fe6000001084b */
[----:B------:R-:W-:Y:S01]  /*19250*/  MOV R231, R114 ;  /* 0x0000007200e77202 */ /* 0x000fe20000000f00 */
[----:B------:R1:W-:Y:S01]  /*19260*/  MUFU.EX2 R157, R84 ;  /* 0x00000054009d7308 */ /* 0x0003e20000000800 */
[----:B------:R-:W-:Y:S02]  /*19270*/  IMAD.MOV.U32 R114, RZ, RZ, R113 ;  /* 0x000000ffff727224 */ /* 0x000fe400078e0071 */
[-C--:B------:R-:W-:Y:S01]  /*19280*/  HMMA.16816.F32 R44, R80, R94.reuse, R44 ;  /* 0x0000005e502c723c */ /* 0x080fe2000000182c */
[----:B------:R-:W3:Y:S03]  /*19290*/  LDL.LU R113, [R1+0x8] ;  /* 0x0000080001717983 */ /* 0x000ee60000300800 */
[--C-:B--2---:R-:W-:Y:S02]  /*192a0*/  FFMA.FTZ R88, R207, c[0x0][0x2d0], -R96.reuse ;  /* 0x0000b400cf587a23 */ /* 0x104fe40000010860 */
[----:B------:R-:W-:Y:S02]  /*192b0*/  FFMA.FTZ R92, R201, c[0x0][0x2d0], -R97 ;  /* 0x0000b400c95c7a23 */ /* 0x000fe40000010861 */
[C---:B------:R-:W-:Y:S01]  /*192c0*/  HMMA.16816.F32 R48, R76.reuse, R94, R48 ;  /* 0x0000005e4c30723c */ /* 0x040fe20000001830 */
[----:B------:R2:W-:Y:S10]  /*192d0*/  MUFU.EX2 R178, R88 ;  /* 0x0000005800b27308 */ /* 0x0005f40000000800 */
[----:B------:R4:W-:Y:S01]  /*192e0*/  MUFU.EX2 R100, R92 ;  /* 0x0000005c00647308 */ /* 0x0009e20000000800 */
[----:B-1----:R-:W-:Y:S01]  /*192f0*/  FFMA.FTZ R84, R232, c[0x0][0x2d0], -R75 ;  /* 0x0000b400e8547a23 */ /* 0x002fe2000001084b */
[----:B------:R-:W-:Y:S08]  /*19300*/  MOV R232, R111 ;  /* 0x0000006f00e87202 */ /* 0x000ff00000000f00 */
[----:B------:R1:W-:Y:S01]  /*19310*/  MUFU.EX2 R179, R84 ;  /* 0x0000005400b37308 */ /* 0x0003e20000000800 */
[--C-:B--2---:R-:W-:Y:S09]  /*19320*/  FFMA.FTZ R88, R229, c[0x0][0x2d0], -R96.reuse ;  /* 0x0000b400e5587a23 */ /* 0x104ff20000010860 */
[----:B------:R2:W5:Y:S01]  /*19330*/  MUFU.EX2 R177, R88 ;  /* 0x0000005800b17308 */ /* 0x0005620000000800 */
[----:B----4-:R-:W-:Y:S02]  /*19340*/  FFMA.FTZ R92, R192, c[0x0][0x2d0], -R97 ;  /* 0x0000b400c05c7a23 */ /* 0x010fe40000010861 */
[----:B------:R-:W4:Y:S07]  /*19350*/  LDL.LU R192, [R1+0xc] ;  /* 0x00000c0001c07983 */ /* 0x000f2e0000300800 */
[----:B------:R5:W-:Y:S01]  /*19360*/  MUFU.EX2 R99, R92 ;  /* 0x0000005c00637308 */ /* 0x000be20000000800 */
[----:B-1----:R-:W-:Y:S01]  /*19370*/  FFMA.FTZ R84, R202, c[0x0][0x2d0], -R96 ;  /* 0x0000b400ca547a23 */ /* 0x002fe20000010860 */
[----:B------:R-:W-:Y:S08]  /*19380*/  MOV R202, R106 ;  /* 0x0000006a00ca7202 */ /* 0x000ff00000000f00 */
[----:B------:R1:W-:Y:S01]  /*19390*/  MUFU.EX2 R152, R84 ;  /* 0x0000005400987308 */ /* 0x0003e20000000800 */
[--C-:B--2---:R-:W-:Y:S09]  /*193a0*/  FFMA.FTZ R88, R241, c[0x0][0x2d0], -R74.reuse ;  /* 0x0000b400f1587a23 */ /* 0x104ff2000001084a */
[----:B------:R2:W-:Y:S01]  /*193b0*/  MUFU.EX2 R176, R88 ;  /* 0x0000005800b07308 */ /* 0x0005e20000000800 */
[----:B-----5:R-:W-:Y:S09]  /*193c0*/  FFMA.FTZ R92, R245, c[0x0][0x2d0], -R75 ;  /* 0x0000b400f55c7a23 */ /* 0x020ff2000001084b */
[----:B------:R5:W-:Y:S01]  /*193d0*/  MUFU.EX2 R172, R92 ;  /* 0x0000005c00ac7308 */ /* 0x000be20000000800 */
[----:B-1----:R-:W1:Y:S01]  /*193e0*/  LDSM.16.MT88.4 R84, [R211+0x1900] ;  /* 0x00190000d354783b */ /* 0x002e620000004200 */
[--C-:B--2---:R-:W-:Y:S08]  /*193f0*/  FFMA.FTZ R88, R199, c[0x0][0x2d0], -R97.reuse ;  /* 0x0000b400c7587a23 */ /* 0x104ff00000010861 */
[----:B------:R2:W1:Y:S01]  /*19400*/  MUFU.EX2 R101, R88 ;  /* 0x0000005800657308 */ /* 0x0004620000000800 */
[----:B-----5:R-:W-:Y:S08]  /*19410*/  LDSM.16.MT88.4 R92, [R210+0x2100] ;  /* 0x00210000d25c783b */ /* 0x020ff00000004200 */
[----:B--2---:R-:W2:Y:S01]  /*19420*/  LDSM.16.MT88.4 R88, [R209+0x2100] ;  /* 0x00210000d158783b */ /* 0x004ea20000004200 */
[-C--:B-1----:R-:W-:Y:S08]  /*19430*/  HMMA.16816.F32 R52, R76, R84.reuse, R52 ;  /* 0x000000544c34723c */ /* 0x082ff00000001834 */
[C---:B------:R-:W-:Y:S07]  /*19440*/  HMMA.16816.F32 R56, R80.reuse, R84, R56 ;  /* 0x000000545038723c */ /* 0x040fee0000001838 */
[----:B------:R-:W-:Y:S01]  /*19450*/  FFMA.FTZ R84, R183, c[0x0][0x2d0], -R97 ;  /* 0x0000b400b7547a23 */ /* 0x000fe20000010861 */
[-C--:B------:R-:W-:Y:S01]  /*19460*/  HMMA.16816.F32 R60, R80, R86.reuse, R60 ;  /* 0x00000056503c723c */ /* 0x080fe2000000183c */
[----:B------:R-:W5:Y:S02]  /*19470*/  LDL.LU R183, [R1+0x10] ;  /* 0x0000100001b77983 */ /* 0x000f640000300800 */
[----:B------:R1:W1:Y:S04]  /*19480*/  MUFU.EX2 R98, R84 ;  /* 0x0000005400627308 */ /* 0x0002680000000800 */
[--C-:B------:R-:W-:Y:S01]  /*19490*/  FFMA.FTZ R80, R247, c[0x0][0x2d0], -R74.reuse ;  /* 0x0000b400f7507a23 */ /* 0x100fe2000001084a */
[----:B------:R-:W-:Y:S01]  /*194a0*/  HMMA.16816.F32 R64, R76, R86, R64 ;  /* 0x000000564c40723c */ /* 0x000fe20000001840 */
[----:B------:R-:W-:Y:S03]  /*194b0*/  F2FP.PACK_AB R82, R177, R178 ;  /* 0x000000b2b152723e */ /* 0x000fe600000000ff */
[----:B------:R-:W-:Y:S01]  /*194c0*/  F2FP.PACK_AB R81, R100, R101 ;  /* 0x000000656451723e */ /* 0x000fe200000000ff */
[----:B------:R2:W2:Y:S02]  /*194d0*/  MUFU.EX2 R175, R80 ;  /* 0x0000005000af7308 */ /* 0x0004a40000000800 */
[----:B------:R-:W-:Y:S02]  /*194e0*/  F2FP.PACK_AB R76, R181, R184 ;  /* 0x000000b8b54c723e */ /* 0x000fe400000000ff */
[----:B------:R-:W-:Y:S03]  /*194f0*/  F2FP.PACK_AB R77, R159, R153 ;  /* 0x000000999f4d723e */ /* 0x000fe600000000ff */
[----:B------:R-:W-:Y:S02]  /*19500*/  F2FP.PACK_AB R78, R180, R158 ;  /* 0x0000009eb44e723e */ /* 0x000fe400000000ff */
[----:B------:R-:W-:Y:S01]  /*19510*/  F2FP.PACK_AB R79, R179, R157 ;  /* 0x0000009db34f723e */ /* 0x000fe200000000ff */
[----:B-1----:R-:W1:Y:S01]  /*19520*/  LDSM.16.MT88.4 R84, [R212+0x2100] ;  /* 0x00210000d454783b */ /* 0x002e620000004200 */
[----:B------:R-:W-:Y:S05]  /*19530*/  F2FP.PACK_AB R83, R98, R99 ;  /* 0x000000636253723e */ /* 0x000fea00000000ff */
[-C--:B--2---:R-:W-:Y:S01]  /*19540*/  HMMA.16816.F32 R4, R76, R88.reuse, R4 ;  /* 0x000000584c04723c */ /* 0x084fe20000001804 */
[----:B------:R-:W-:Y:S01]  /*19550*/  FFMA.FTZ R80, R242, c[0x0][0x2d0], -R75 ;  /* 0x0000b400f2507a23 */ /* 0x000fe2000001084b */
[----:B------:R-:W-:Y:S03]  /*19560*/  F2FP.PACK_AB R164, R175, R176 ;  /* 0x000000b0afa4723e */ /* 0x000fe600000000ff */
[----:B------:R2:W1:Y:S02]  /*19570*/  MUFU.EX2 R174, R80 ;  /* 0x0000005000ae7308 */ /* 0x0004640000000800 */
[----:B--2---:R-:W-:Y:S02]  /*19580*/  F2FP.PACK_AB R80, R156, R152 ;  /* 0x000000989c50723e */ /* 0x004fe400000000ff */
[----:B-1----:R-:W-:Y:S05]  /*19590*/  F2FP.PACK_AB R165, R172, R174 ;  /* 0x000000aeaca5723e */ /* 0x002fea00000000ff */
[C---:B------:R-:W-:Y:S07]  /*195a0*/  HMMA.16816.F32 R8, R80.reuse, R88, R8 ;  /* 0x000000585008723c */ /* 0x040fee0000001808 */
[--C-:B------:R-:W-:Y:S01]  /*195b0*/  FFMA.FTZ R88, R252, c[0x0][0x2d0], -R74.reuse ;  /* 0x0000b400fc587a23 */ /* 0x100fe2000001084a */
[-C--:B------:R-:W-:Y:S01]  /*195c0*/  HMMA.16816.F32 R12, R80, R90.reuse, R12 ;  /* 0x0000005a500c723c */ /* 0x080fe2000000180c */
[----:B------:R-:W-:Y:S02]  /*195d0*/  FFMA.FTZ R74, R131, c[0x0][0x2d0], -R74 ;  /* 0x0000b400834a7a23 */ /* 0x000fe4000001084a */
[----:B------:R1:W-:Y:S01]  /*195e0*/  MUFU.EX2 R173, R88 ;  /* 0x0000005800ad7308 */ /* 0x0003e20000000800 */
[----:B------:R-:W-:Y:S02]  /*195f0*/  IMAD.MOV.U32 R131, RZ, RZ, R119 ;  /* 0x000000ffff837224 */ /* 0x000fe400078e0077 */
[----:B------:R-:W-:Y:S02]  /*19600*/  LDSM.16.MT88.4 R116, [R209+0x2900] ;  /* 0x00290000d174783b */ /* 0x000fe40000004200 */
[C---:B------:R-:W-:Y:S05]  /*19610*/  HMMA.16816.F32 R16, R76.reuse, R90, R16 ;  /* 0x0000005a4c10723c */ /* 0x040fea0000001810 */
[----:B------:R2:W2:Y:S03]  /*19620*/  MUFU.EX2 R171, R74 ;  /* 0x0000004a00ab7308 */ /* 0x0004a60000000800 */
[-C--:B------:R-:W-:Y:S08]  /*19630*/  HMMA.16816.F32 R20, R76, R84.reuse, R20 ;  /* 0x000000544c14723c */ /* 0x080ff00000001814 */
[C---:B------:R-:W-:Y:S01]  /*19640*/  HMMA.16816.F32 R24, R80.reuse, R84, R24 ;  /* 0x000000545018723c */ /* 0x040fe20000001818 */
[----:B-1----:R-:W1:Y:S07]  /*19650*/  LDSM.16.MT88.4 R88, [R211+0x2100] ;  /* 0x00210000d358783b */ /* 0x002e6e0000004200 */
[-C--:B------:R-:W-:Y:S01]  /*19660*/  HMMA.16816.F32 R28, R80, R86.reuse, R28 ;  /* 0x00000056501c723c */ /* 0x080fe2000000181c */
[--C-:B--2---:R-:W-:Y:S03]  /*19670*/  FFMA.FTZ R74, R250, c[0x0][0x2d0], -R75.reuse ;  /* 0x0000b400fa4a7a23 */ /* 0x104fe6000001084b */
[----:B------:R-:W-:Y:S01]  /*19680*/  F2FP.PACK_AB R166, R171, R173 ;  /* 0x000000adaba6723e */ /* 0x000fe200000000ff */
[----:B------:R-:W-:Y:S03]  /*19690*/  FFMA.FTZ R75, R251, c[0x0][0x2d0], -R75 ;  /* 0x0000b400fb4b7a23 */ /* 0x000fe6000001084b */
[C---:B------:R-:W-:Y:S01]  /*196a0*/  HMMA.16816.F32 R32, R76.reuse, R86, R32 ;  /* 0x000000564c20723c */ /* 0x040fe20000001820 */
[----:B------:R2:W-:Y:S07]  /*196b0*/  MUFU.EX2 R170, R74 ;  /* 0x0000004a00aa7308 */ /* 0x0005ee0000000800 */
[-C--:B------:R-:W-:Y:S03]  /*196c0*/  HMMA.16816.F32 R36, R76, R92.reuse, R36 ;  /* 0x0000005c4c24723c */ /* 0x080fe60000001824 */
[----:B------:R-:W1:Y:S05]  /*196d0*/  MUFU.EX2 R169, R75 ;  /* 0x0000004b00a97308 */ /* 0x000e6a0000000800 */
[C---:B------:R-:W-:Y:S08]  /*196e0*/  HMMA.16816.F32 R40, R80.reuse, R92, R40 ;  /* 0x0000005c5028723c */ /* 0x040ff00000001828 */
[-C--:B------:R-:W-:Y:S01]  /*196f0*/  HMMA.16816.F32 R44, R80, R94.reuse, R44 ;  /* 0x0000005e502c723c */ /* 0x080fe2000000182c */
[----:B--2---:R-:W-:Y:S04]  /*19700*/  FFMA.FTZ R74, R237, c[0x0][0x2d0], -R96 ;  /* 0x0000b400ed4a7a23 */ /* 0x004fe80000010860 */
[----:B------:R2:W-:Y:S03]  /*19710*/  MUFU.EX2 R168, R74 ;  /* 0x0000004a00a87308 */ /* 0x0005e60000000800 */
[C---:B------:R-:W-:Y:S01]  /*19720*/  HMMA.16816.F32 R48, R76.reuse, R94, R48 ;  /* 0x0000005e4c30723c */ /* 0x040fe20000001830 */
[----:B-1----:R-:W-:Y:S07]  /*19730*/  F2FP.PACK_AB R167, R169, R170 ;  /* 0x000000aaa9a7723e */ /* 0x002fee00000000ff */
[-C--:B------:R-:W-:Y:S01]  /*19740*/  HMMA.16816.F32 R52, R76, R88.reuse, R52 ;  /* 0x000000584c34723c */ /* 0x080fe20000001834 */
[----:B---3--:R-:W-:Y:S07]  /*19750*/  FFMA.FTZ R69, R69, R113, R114 ;  /* 0x0000007145457223 */ /* 0x008fee0000010072 */
[C---:B------:R-:W-:Y:S01]  /*19760*/  HMMA.16816.F32 R56, R80.reuse, R88, R56 ;  /* 0x000000585038723c */ /* 0x040fe20000001838 */
[--C-:B--2---:R-:W-:Y:S07]  /*19770*/  FFMA.FTZ R74, R238, c[0x0][0x2d0], -R96.reuse ;  /* 0x0000b400ee4a7a23 */ /* 0x104fee0000010860 */
[-C--:B------:R-:W-:Y:S01]  /*19780*/  HMMA.16816.F32 R60, R80, R90.reuse, R60 ;  /* 0x0000005a503c723c */ /* 0x080fe2000000183c */
[----:B------:R1:W2:Y:S07]  /*19790*/  MUFU.EX2 R85, R74 ;  /* 0x0000004a00557308 */ /* 0x0002ae0000000800 */
[----:B------:R-:W-:Y:S08]  /*197a0*/  HMMA.16816.F32 R64, R76, R90, R64 ;  /* 0x0000005a4c40723c */ /* 0x000ff00000001840 */
[-C--:B------:R-:W-:Y:S07]  /*197b0*/  HMMA.16816.F32 R104, R164, R116.reuse, R4 ;  /* 0x00000074a468723c */ /* 0x080fee0000001804 */
[----:B------:R-:W-:Y:S01]  /*197c0*/  FADD.FTZ R4, R226, R69 ;  /* 0x00000045e2047221 */ /* 0x000fe20000010000 */
[----:B------:R-:W-:Y:S01]  /*197d0*/  MOV R226, R149 ;  /* 0x0000009500e27202 */ /* 0x000fe20000000f00 */
[--C-:B-1----:R-:W-:Y:S03]  /*197e0*/  FFMA.FTZ R74, R239, c[0x0][0x2d0], -R96.reuse ;  /* 0x0000b400ef4a7a23 */ /* 0x102fe60000010860 */
[----:B------:R-:W-:Y:S01]  /*197f0*/  FFMA.FTZ R96, R240, c[0x0][0x2d0], -R96 ;  /* 0x0000b400f0607a23 */ /* 0x000fe20000010860 */
[----:B------:R1:W-:Y:S01]  /*19800*/  MUFU.EX2 R86, R74 ;  /* 0x0000004a00567308 */ /* 0x0003e20000000800 */
[----:B----4-:R-:W-:Y:S01]  /*19810*/  FFMA.FTZ R68, R68, R192, R231 ;  /* 0x000000c044447223 */ /* 0x010fe200000100e7 */
[----:B--2---:R-:W-:Y:S01]  /*19820*/  F2FP.PACK_AB R160, R85, R168 ;  /* 0x000000a855a0723e */ /* 0x004fe200000000ff */
[----:B------:R-:W-:Y:S01]  /*19830*/  FADD.FTZ R4, R123, R4 ;  /* 0x000000047b047221 */ /* 0x000fe20000010000 */
[----:B------:R-:W-:Y:S01]  /*19840*/  MOV R231, R236 ;  /* 0x000000ec00e77202 */ /* 0x000fe20000000f00 */
[----:B------:R-:W-:Y:S01]  /*19850*/  FADD.FTZ R6, R185, R68 ;  /* 0x00000044b9067221 */ /* 0x000fe20000010000 */
[----:B------:R-:W-:Y:S01]  /*19860*/  MOV R185, R148 ;  /* 0x0000009400b97202 */ /* 0x000fe20000000f00 */
[----:B------:R-:W-:Y:S01]  /*19870*/  FADD.FTZ R4, R206, R4 ;  /* 0x00000004ce047221 */ /* 0x000fe20000010000 */
[----:B------:R-:W-:Y:S01]  /*19880*/  MOV R236, R234 ;  /* 0x000000ea00ec7202 */ /* 0x000fe20000000f00 */
[----:B------:R-:W-:Y:S01]  /*19890*/  IMAD.MOV.U32 R234, RZ, RZ, R205 ;  /* 0x000000ffffea7224 */ /* 0x000fe200078e00cd */
[----:B------:R-:W2:Y:S01]  /*198a0*/  MUFU.EX2 R96, R96 ;  /* 0x0000006000607308 */ /* 0x000ea20000000800 */
[----:B------:R-:W-:Y:S01]  /*198b0*/  FADD.FTZ R6, R122, R6 ;  /* 0x000000067a067221 */ /* 0x000fe20000010000 */
[----:B------:R-:W-:Y:S02]  /*198c0*/  MOV R205, R203 ;  /* 0x000000cb00cd7202 */ /* 0x000fe40000000f00 */
[----:B------:R-:W-:Y:S01]  /*198d0*/  MOV R203, R151 ;  /* 0x0000009700cb7202 */ /* 0x000fe20000000f00 */
[--C-:B-1----:R-:W-:Y:S05]  /*198e0*/  FFMA.FTZ R74, R193, c[0x0][0x2d0], -R97.reuse ;  /* 0x0000b400c14a7a23 */ /* 0x102fea0000010861 */
[----:B------:R1:W-:Y:S01]  /*198f0*/  MUFU.EX2 R75, R74 ;  /* 0x0000004a004b7308 */ /* 0x0003e20000000800 */
[----:B--2---:R-:W-:Y:S01]  /*19900*/  F2FP.PACK_AB R162, R96, R86 ;  /* 0x0000005660a2723e */ /* 0x004fe200000000ff */
[--C-:B-1----:R-:W-:Y:S08]  /*19910*/  FFMA.FTZ R74, R195, c[0x0][0x2d0], -R97.reuse ;  /* 0x0000b400c34a7a23 */ /* 0x102ff00000010861 */
[----:B------:R1:W2:Y:S02]  /*19920*/  MUFU.EX2 R84, R74 ;  /* 0x0000004a00547308 */ /* 0x0002a40000000800 */
[--C-:B-1----:R-:W-:Y:S01]  /*19930*/  FFMA.FTZ R74, R197, c[0x0][0x2d0], -R97.reuse ;  /* 0x0000b400c54a7a23 */ /* 0x102fe20000010861 */
[----:B--2---:R-:W-:Y:S01]  /*19940*/  F2FP.PACK_AB R161, R84, R75 ;  /* 0x0000004b54a1723e */ /* 0x004fe200000000ff */
[----:B------:R-:W-:Y:S02]  /*19950*/  FFMA.FTZ R97, R73, c[0x0][0x2d0], -R97 ;  /* 0x0000b40049617a23 */ /* 0x000fe40000010861 */
[----:B------:R-:W2:Y:S04]  /*19960*/  LDL.LU R73, [R1+0x14] ;  /* 0x0000140001497983 */ /* 0x000ea80000300800 */
[----:B------:R-:W-:Y:S01]  /*19970*/  MUFU.EX2 R74, R74 ;  /* 0x0000004a004a7308 */ /* 0x000fe20000000800 */
[----:B-----5:R-:W-:Y:S09]  /*19980*/  FFMA.FTZ R2, R2, R183, R204 ;  /* 0x000000b702027223 */ /* 0x020ff200000100cc */
[----:B------:R-:W1:Y:S01]  /*19990*/  MUFU.EX2 R97, R97 ;  /* 0x0000006100617308 */ /* 0x000e620000000800 */
[----:B------:R-:W-:Y:S02]  /*199a0*/  IMAD.MOV.U32 R204, RZ, RZ, R150 ;  /* 0x000000ffffcc7224 */ /* 0x000fe400078e0096 */
[----:B------:R-:W-:Y:S01]  /*199b0*/  FADD.FTZ R2, R189, R2 ;  /* 0x00000002bd027221 */ /* 0x000fe20000010000 */
[----:B------:R-:W3:Y:S01]  /*199c0*/  LDSM.16.MT88.4 R148, [R210+0x2900] ;  /* 0x00290000d294783b */ /* 0x000ee20000004200 */
[----:B------:R-:W-:Y:S02]  /*199d0*/  IMAD.MOV.U32 R189, RZ, RZ, R120 ;  /* 0x000000ffffbd7224 */ /* 0x000fe400078e0078 */
[----:B------:R-:W-:Y:S02]  /*199e0*/  FADD.FTZ R5, R121, R2 ;  /* 0x0000000279057221 */ /* 0x000fe40000010000 */
[----:B------:R-:W-:Y:S02]  /*199f0*/  FADD.FTZ R2, R202, R6 ;  /* 0x00000006ca027221 */ /* 0x000fe40000010000 */
[----:B------:R-:W-:Y:S01]  /*19a00*/  FADD.FTZ R6, R126, R4 ;  /* 0x000000047e067221 */ /* 0x000fe20000010000 */
[----:B-1----:R-:W-:Y:S07]  /*19a10*/  F2FP.PACK_AB R163, R97, R74 ;  /* 0x0000004a61a3723e */ /* 0x002fee00000000ff */
[C---:B------:R-:W-:Y:S08]  /*19a20*/  HMMA.16816.F32 R108, R160.reuse, R116, R8 ;  /* 0x00000074a06c723c */ /* 0x040ff00000001808 */
[-C--:B------:R-:W-:Y:S08]  /*19a30*/  HMMA.16816.F32 R112, R160, R118.reuse, R12 ;  /* 0x00000076a070723c */ /* 0x080ff0000000180c */
[C---:B------:R-:W-:Y:S08]  /*19a40*/  HMMA.16816.F32 R116, R164.reuse, R118, R16 ;  /* 0x00000076a474723c */ /* 0x040ff00000001810 */
[-C--:B------:R-:W-:Y:S01]  /*19a50*/  HMMA.16816.F32 R120, R164, R132.reuse, R20 ;  /* 0x00000084a478723c */ /* 0x080fe20000001814 */
[----:B--2---:R-:W-:Y:S03]  /*19a60*/  FFMA.FTZ R8, R0, R73, R200 ;  /* 0x0000004900087223 */ /* 0x004fe600000100c8 */
[----:B------:R-:W-:Y:S02]  /*19a70*/  FADD.FTZ R0, R232, R5 ;  /* 0x00000005e8007221 */ /* 0x000fe40000010000 */
[----:B------:R-:W-:Y:S02]  /*19a80*/  FADD.FTZ R8, R127, R8 ;  /* 0x000000087f087221 */ /* 0x000fe40000010000 */
[----:B------:R-:W-:Y:S04]  /*19a90*/  FADD.FTZ R5, R125, R2 ;  /* 0x000000027d057221 */ /* 0x000fe80000010000 */
[----:B------:R-:W-:Y:S02]  /*19aa0*/  FADD.FTZ R7, R124, R0 ;  /* 0x000000007c077221 */ /* 0x000fe40000010000 */
[----:B------:R-:W-:Y:S01]  /*19ab0*/  FADD.FTZ R4, R231, R8 ;  /* 0x00000008e7047221 */ /* 0x000fe20000010000 */
[C---:B------:R-:W-:Y:S01]  /*19ac0*/  HMMA.16816.F32 R124, R160.reuse, R132, R24 ;  /* 0x00000084a07c723c */ /* 0x040fe20000001818 */
[----:B------:R-:W-:Y:S02]  /*19ad0*/  FADD.FTZ R2, R236, R6 ;  /* 0x00000006ec027221 */ /* 0x000fe40000010000 */
[----:B------:R-:W-:Y:S02]  /*19ae0*/  FADD.FTZ R0, R234, R5 ;  /* 0x00000005ea007221 */ /* 0x000fe40000010000 */
[----:B------:R-:W-:Y:S02]  /*19af0*/  FADD.FTZ R7, R128, R7 ;  /* 0x0000000780077221 */ /* 0x000fe40000010000 */
[----:B------:R-:W-:Y:S02]  /*19b00*/  FADD.FTZ R4, R131, R4 ;  /* 0x0000000483047221 */ /* 0x000fe40000010000 */
[----:B------:R-:W-:Y:S03]  /*19b10*/  FADD.FTZ R6, R130, R2 ;  /* 0x0000000282067221 */ /* 0x000fe60000010000 */
[----:B------:R-:W-:Y:S02]  /*19b20*/  FADD.FTZ R5, R129, R0 ;  /* 0x0000000081057221 */ /* 0x000fe40000010000 */
[----:B------:R-:W-:Y:S01]  /*19b30*/  FADD.FTZ R2, R205, R7 ;  /* 0x00000007cd027221 */ /* 0x000fe20000010000 */
[-C--:B------:R-:W-:Y:S01]  /*19b40*/  HMMA.16816.F32 R128, R160, R134.reuse, R28 ;  /* 0x00000086a080723c */ /* 0x080fe2000000181c */
[----:B------:R-:W-:Y:S01]  /*19b50*/  FADD.FTZ R4, R103, R4 ;  /* 0x0000000467047221 */ /* 0x000fe20000010000 */
[----:B------:R-:W-:Y:S01]  /*19b60*/  MOV R103, R3 ;  /* 0x0000000300677202 */ /* 0x000fe20000000f00 */
[----:B------:R-:W-:Y:S02]  /*19b70*/  FADD.FTZ R0, R204, R6 ;  /* 0x00000006cc007221 */ /* 0x000fe40000010000 */
[----:B------:R-:W-:Y:S02]  /*19b80*/  FADD.FTZ R10, R226, R5 ;  /* 0x00000005e20a7221 */ /* 0x000fe40000010000 */
[----:B------:R-:W-:Y:S01]  /*19b90*/  FADD.FTZ R11, R203, R4 ;  /* 0x00000004cb0b7221 */ /* 0x000fe20000010000 */
[C---:B------:R-:W-:Y:S01]  /*19ba0*/  HMMA.16816.F32 R132, R164.reuse, R134, R32 ;  /* 0x00000086a484723c */ /* 0x040fe20000001820 */
[----:B------:R-:W-:Y:S01]  /*19bb0*/  FADD.FTZ R8, R185, R2 ;  /* 0x00000002b9087221 */ /* 0x000fe20000010000 */
[----:B------:R-:W1:Y:S02]  /*19bc0*/  LDSM.16.MT88.4 R4, [R211+0x2900] ;  /* 0x00290000d304783b */ /* 0x000e640000004200 */
        /* <DEDUP_REMOVED lines=8> */
[-C--:B---3--:R-:W-:Y:S01]  /*19c50*/  HMMA.16816.F32 R136, R164, R148.reuse, R36 ;  /* 0x00000094a488723c */ /* 0x088fe20000001824 */
[----:B------:R-:W-:Y:S02]  /*19c60*/  FADD.FTZ R8, R248, R9 ;  /* 0x00000009f8087221 */ /* 0x000fe40000010000 */
[----:B------:R-:W-:Y:S02]  /*19c70*/  FADD.FTZ R2, R244, R2 ;  /* 0x00000002f4027221 */ /* 0x000fe40000010000 */
[----:B------:R-:W-:Y:S02]  /*19c80*/  FADD.FTZ R0, R142, R0 ;  /* 0x000000008e007221 */ /* 0x000fe40000010000 */
[----:B------:R-:W-:Y:S02]  /*19c90*/  FADD.FTZ R12, R140, R12 ;  /* 0x0000000c8c0c7221 */ /* 0x000fe40000010000 */
[----:B------:R-:W-:Y:S03]  /*19ca0*/  FADD.FTZ R10, R246, R8 ;  /* 0x00000008f60a7221 */ /* 0x000fe60000010000 */
[----:B------:R-:W-:Y:S02]  /*19cb0*/  FADD.FTZ R9, R143, R2 ;  /* 0x000000028f097221 */ /* 0x000fe40000010000 */
        /* <DEDUP_REMOVED lines=11> */
[----:B------:R-:W-:Y:S02]  /*19d70*/  FADD.FTZ R8, R230, R8 ;  /* 0x00000008e6087221 */ /* 0x000fe40000010000 */
[----:B------:R-:W-:Y:S02]  /*19d80*/  FADD.FTZ R0, R228, R10 ;  /* 0x0000000ae4007221 */ /* 0x000fe40000010000 */
[----:B------:R-:W-:Y:S02]  /*19d90*/  FADD.FTZ R9, R190, R9 ;  /* 0x00000009be097221 */ /* 0x000fe40000010000 */
[----:B------:R-:W-:Y:S01]  /*19da0*/  FADD.FTZ R11, R186, R2 ;  /* 0x00000002ba0b7221 */ /* 0x000fe20000010000 */
[C---:B------:R-:W-:Y:S01]  /*19db0*/  HMMA.16816.F32 R148, R164.reuse, R150, R48 ;  /* 0x00000096a494723c */ /* 0x040fe20000001830 */
[----:B------:R-:W-:Y:S03]  /*19dc0*/  FADD.FTZ R8, R182, R8 ;  /* 0x00000008b6087221 */ /* 0x000fe60000010000 */
        /* <DEDUP_REMOVED lines=8> */
[----:B------:R-:W-:Y:S01]  /*19e50*/  FADD.FTZ R2, R181, R10 ;  /* 0x0000000ab5027221 */ /* 0x000fe20000010000 */
[-C--:B-1----:R-:W-:Y:S01]  /*19e60*/  HMMA.16816.F32 R152, R164, R4.reuse, R52 ;  /* 0x00000004a498723c */ /* 0x082fe20000001834 */
[----:B------:R-:W-:Y:S02]  /*19e70*/  FADD.FTZ R0, R159, R11 ;  /* 0x0000000b9f007221 */ /* 0x000fe40000010000 */
[----:B------:R-:W-:Y:S02]  /*19e80*/  FADD.FTZ R10, R156, R9 ;  /* 0x000000099c0a7221 */ /* 0x000fe40000010000 */
[----:B------:R-:W-:Y:S02]  /*19e90*/  FADD.FTZ R11, R158, R2 ;  /* 0x000000029e0b7221 */ /* 0x000fe40000010000 */
[----:B------:R-:W-:Y:S02]  /*19ea0*/  FADD.FTZ R9, R157, R0 ;  /* 0x000000009d097221 */ /* 0x000fe40000010000 */
[----:B------:R-:W-:Y:S01]  /*19eb0*/  FADD.FTZ R8, R102, R8 ;  /* 0x0000000866087221 */ /* 0x000fe20000010000 */
[C---:B------:R-:W-:Y:S02]  /*19ec0*/  HMMA.16816.F32 R156, R160.reuse, R4, R56 ;  /* 0x00000004a09c723c */ /* 0x040fe40000001838 */
[----:B------:R-:W-:Y:S01]  /*19ed0*/  FADD.FTZ R2, R178, R10 ;  /* 0x0000000ab2027221 */ /* 0x000fe20000010000 */
[----:B------:R-:W-:Y:S01]  /*19ee0*/  MOV R102, R70 ;  /* 0x0000004600667202 */ /* 0x000fe20000000f00 */
[----:B------:R-:W-:Y:S01]  /*19ef0*/  FADD.FTZ R8, R101, R8 ;  /* 0x0000000865087221 */ /* 0x000fe20000010000 */
[----:B------:R-:W-:Y:S01]  /*19f00*/  MOV R101, R71 ;  /* 0x0000004700657202 */ /* 0x000fe20000000f00 */
[----:B------:R-:W-:Y:S02]  /*19f10*/  FADD.FTZ R0, R180, R11 ;  /* 0x0000000bb4007221 */ /* 0x000fe40000010000 */
[----:B------:R-:W-:Y:S01]  /*19f20*/  FADD.FTZ R4, R100, R8 ;  /* 0x0000000864047221 */ /* 0x000fe20000010000 */
[-C--:B------:R-:W-:Y:S03]  /*19f30*/  HMMA.16816.F32 R160, R160, R6.reuse, R60 ;  /* 0x00000006a0a0723c */ /* 0x080fe6000000183c */
[----:B------:R-:W-:Y:S02]  /*19f40*/  FADD.FTZ R8, R179, R9 ;  /* 0x00000009b3087221 */ /* 0x000fe40000010000 */
[----:B------:R-:W-:Y:S02]  /*19f50*/  FADD.FTZ R9, R177, R2 ;  /* 0x00000002b1097221 */ /* 0x000fe40000010000 */
[----:B------:R-:W-:Y:S01]  /*19f60*/  FADD.FTZ R4, R99, R4 ;  /* 0x0000000463047221 */ /* 0x000fe20000010000 */
[----:B------:R-:W-:Y:S01]  /*19f70*/  HMMA.16816.F32 R164, R164, R6, R64 ;  /* 0x00000006a4a4723c */ /* 0x000fe20000001840 */
        /* <DEDUP_REMOVED lines=18> */
[----:B------:R-:W-:Y:S01]  /*1a0a0*/  IMAD.MOV.U32 R100, RZ, RZ, R72 ;  /* 0x000000ffff647224 */ /* 0x000fe200078e0048 */
[----:B------:R2:W-:Y:S01]  /*1a0b0*/  STL [R1+0x10], R4 ;  /* 0x0000100401007387 */ /* 0x0005e20000100800 */
[----:B------:R-:W-:Y:S05]  /*1a0c0*/  FADD.FTZ R2, R97, R2 ;  /* 0x0000000261027221 */ /* 0x000fea0000010000 */
[----:B------:R2:W-:Y:S01]  /*1a0d0*/  STL [R1+0x14], R2 ;  /* 0x0000140201007387 */ /* 0x0005e20000100800 */
[----:B-1----:R-:W-:Y:S04]  /*1a0e0*/  IADD3 R0, R225, -0x1, RZ ;  /* 0xffffffffe1007810 */ /* 0x002fe80007ffe0ff */
[----:B------:R-:W-:Y:S01]  /*1a0f0*/  MOV R225, R0 ;  /* 0x0000000000e17202 */ /* 0x000fe20000000f00 */
[----:B------:R-:W-:-:S05]  /*1a100*/  @P0 BRA `(.L_x_204) ;  /* 0xffff99a000000947 */ /* 0x000fca000383ffff */
.L_x_187:
        /* <DEDUP_REMOVED lines=24> */
[----:B------:R-:W-:Y:S01]  /*1a290*/  FSETP.NE.FTZ.AND P3, PT, R5, RZ, PT ;  /* 0x000000ff0500720b */ /* 0x000fe20003f75000 */
[----:B---3--:R-:W-:Y:S01]  /*1a2a0*/  FADD.FTZ R7, R7, R4 ;  /* 0x0000000407077221 */ /* 0x008fe20000010000 */
[----:B------:R-:W-:Y:S02]  /*1a2b0*/  FSETP.NE.FTZ.AND P2, PT, R6, RZ, PT ;  /* 0x000000ff0600720b */ /* 0x000fe40003f55000 */
[----:B------:R-:W-:Y:S01]  /*1a2c0*/  MOV R4, RZ ;  /* 0x000000ff00047202 */ /* 0x000fe20000000f00 */
[----:B----4-:R-:W-:Y:S01]  /*1a2d0*/  FADD.FTZ R8, R2, R8 ;  /* 0x0000000802087221 */ /* 0x010fe20000010000 */
[----:B------:R-:W-:Y:S02]  /*1a2e0*/  FSETP.NE.FTZ.AND P1, PT, R7, RZ, PT ;  /* 0x000000ff0700720b */ /* 0x000fe40003f35000 */
[----:B------:R-:W-:-:S05]  /*1a2f0*/  MOV R2, RZ ;  /* 0x000000ff00027202 */ /* 0x000fca0000000f00 */
[----:B------:R-:W1:Y:S01]  /*1a300*/  @P3 MUFU.RCP R0, R5 ;  /* 0x0000000500003308 */ /* 0x000e620000001000 */
[----:B------:R-:W-:-:S07]  /*1a310*/  FSETP.NE.FTZ.AND P0, PT, R8, RZ, PT ;  /* 0x000000ff0800720b */ /* 0x000fce0003f15000 */
[----:B------:R-:W-:Y:S01]  /*1a320*/  @P2 MUFU.RCP R4, R6 ;  /* 0x0000000600042308 */ /* 0x000fe20000001000 */
        /* <DEDUP_REMOVED lines=21> */
[C---:B-1----:R-:W-:Y:S01]  /*1a480*/  FMUL.FTZ R108, R2.reuse, R108 ;  /* 0x0000006c026c7220 */ /* 0x042fe20000410000 */
[----:B------:R-:W-:Y:S01]  /*1a490*/  @P0 MUFU.LG2 R6, R8 ;  /* 0x0000000800060308 */ /* 0x000fe20000000c00 */
[C---:B------:R-:W-:Y:S02]  /*1a4a0*/  FMUL.FTZ R109, R2.reuse, R109 ;  /* 0x0000006d026d7220 */ /* 0x040fe40000410000 */
[C---:B------:R-:W-:Y:S02]  /*1a4b0*/  FMUL.FTZ R112, R2.reuse, R112 ;  /* 0x0000007002707220 */ /* 0x040fe40000410000 */
[----:B------:R-:W-:-:S02]  /*1a4c0*/  FMUL.FTZ R113, R2, R113 ;  /* 0x0000007102717220 */ /* 0x000fc40000410000 */
[C---:B------:R-:W-:Y:S01]  /*1a4d0*/  FMUL.FTZ R124, R2.reuse, R124 ;  /* 0x0000007c027c7220 */ /* 0x040fe20000410000 */
[----:B------:R1:W2:Y:S01]  /*1a4e0*/  @P0 MUFU.RCP R0, R8 ;  /* 0x0000000800000308 */ /* 0x0002a20000001000 */
        /* <DEDUP_REMOVED lines=8> */
[----:B-1----:R-:W-:Y:S01]  /*1a570*/  @P0 MOV R8, 0x3f317218 ;  /* 0x3f31721800080802 */ /* 0x002fe20000000f00 */
[C---:B------:R-:W-:Y:S02]  /*1a580*/  FMUL.FTZ R157, R2.reuse, R157 ;  /* 0x0000009d029d7220 */ /* 0x040fe40000410000 */
[C---:B------:R-:W-:Y:S02]  /*1a590*/  FMUL.FTZ R160, R2.reuse, R160 ;  /* 0x000000a002a07220 */ /* 0x040fe40000410000 */
[----:B------:R-:W-:Y:S01]  /*1a5a0*/  FMUL.FTZ R161, R2, R161 ;  /* 0x000000a102a17220 */ /* 0x000fe20000410000 */
[----:B------:R-:W-:Y:S01]  /*1a5b0*/  @P2 MOV R2, 0x3f317218 ;  /* 0x3f31721800022802 */ /* 0x000fe20000000f00 */
        /* <DEDUP_REMOVED lines=17> */
[C---:B--2---:R-:W-:Y:S02]  /*1a6d0*/  FMUL.FTZ R110, R0.reuse, R110 ;  /* 0x0000006e006e7220 */ /* 0x044fe40000410000 */
        /* <DEDUP_REMOVED lines=28> */
.L_x_143:
[----:B------:R-:W-:Y:S05]  /*1a8a0*/  @P4 BRA `(.L_x_205) ;  /* 0x000011f000004947 */ /* 0x000fea0003800000 */
[----:B------:R-:W1:Y:S01]  /*1a8b0*/  S2R R13, SR_TID.X ;  /* 0x00000000000d7919 */ /* 0x000e620000002100 */
[----:B------:R-:W-:Y:S01]  /*1a8c0*/  IMAD.MOV.U32 R54, RZ, RZ, c[0x0][0x4e8] ;  /* 0x00013a00ff367624 */ /* 0x000fe200078e00ff */
[----:B------:R-:W-:Y:S02]  /*1a8d0*/  F2FP.PACK_AB R104, R105, R104 ;  /* 0x000000686968723e */ /* 0x000fe400000000ff */
[----:B------:R-:W2:Y:S01]  /*1a8e0*/  S2R R16, SR_CTAID.Y ;  /* 0x0000000000107919 */ /* 0x000ea20000002600 */
[----:B------:R-:W-:Y:S02]  /*1a8f0*/  F2FP.PACK_AB R106, R107, R106 ;  /* 0x0000006a6b6a723e */ /* 0x000fe400000000ff */
[C---:B------:R-:W-:Y:S01]  /*1a900*/  ISETP.NE.AND P3, PT, R54.reuse, 0x1, PT ;  /* 0x000000013600780c */ /* 0x040fe20003f65270 */
[----:B------:R-:W3:Y:S01]  /*1a910*/  S2R R28, SR_CTAID.Z ;  /* 0x00000000001c7919 */ /* 0x000ee20000002700 */
[----:B------:R-:W-:Y:S01]  /*1a920*/  IMAD R54, R54, c[0x0][0x388], RZ ;  /* 0x0000e20036367a24 */ /* 0x000fe200078e02ff */
[----:B------:R-:W-:-:S02]  /*1a930*/  F2FP.PACK_AB R23, R23, R116 ;  /* 0x000000741717723e */ /* 0x000fc400000000ff */
[----:B------:R-:W4:Y:S01]  /*1a940*/  S2R R29, SR_CTAID.X ;  /* 0x00000000001d7919 */ /* 0x000f220000002500 */
[----:B------:R-:W-:Y:S02]  /*1a950*/  F2FP.PACK_AB R118, R119, R118 ;  /* 0x000000767776723e */ /* 0x000fe400000000ff */
[----:B------:R-:W-:Y:S01]  /*1a960*/  F2FP.PACK_AB R108, R109, R108 ;  /* 0x0000006c6d6c723e */ /* 0x000fe200000000ff */
[----:B------:R-:W-:Y:S01]  /*1a970*/  BAR.SYNC.DEFER_BLOCKING 0x1, 0x80 ;  /* 0x0042000000007b1d */ /* 0x000fe20000010000 */
[----:B------:R-:W-:Y:S02]  /*1a980*/  F2FP.PACK_AB R110, R111, R110 ;  /* 0x0000006e6f6e723e */ /* 0x000fe400000000ff */
[----:B------:R-:W-:Y:S02]  /*1a990*/  F2FP.PACK_AB R112, R113, R112 ;  /* 0x000000707170723e */ /* 0x000fe400000000ff */
[----:B------:R-:W-:Y:S02]  /*1a9a0*/  F2FP.PACK_AB R114, R115, R114 ;  /* 0x000000727372723e */ /* 0x000fe400000000ff */
[----:B------:R-:W-:-:S02]  /*1a9b0*/  F2FP.PACK_AB R120, R121, R120 ;  /* 0x000000787978723e */ /* 0x000fc400000000ff */
[----:B-1----:R-:W-:Y:S02]  /*1a9c0*/  SHF.R.S32.HI R20, RZ, 0x1f, R13 ;  /* 0x0000001fff147819 */ /* 0x002fe4000001140d */
[----:B------:R-:W-:Y:S01]  /*1a9d0*/  F2FP.PACK_AB R122, R123, R122 ;  /* 0x0000007a7b7a723e */ /* 0x000fe200000000ff */
[----:B--2---:R-:W-:Y:S01]  /*1a9e0*/  IMAD.WIDE.U32 R14, R16, c[0x0][0x490], RZ ;  /* 0x00012400100e7a25 */ /* 0x004fe200078e00ff */
[----:B------:R-:W-:Y:S02]  /*1a9f0*/  SHF.R.S32.HI R0, RZ, 0x1f, R16 ;  /* 0x0000001fff007819 */ /* 0x000fe40000011410 */
[CC--:B------:R-:W-:Y:S02]  /*1aa00*/  LEA.HI R2, R20.reuse, R13.reuse, RZ, 0x2 ;  /* 0x0000000d14027211 */ /* 0x0c0fe400078f10ff */
[-C--:B------:R-:W-:Y:S01]  /*1aa10*/  LEA.HI R7, R20, R13.reuse, RZ, 0x5 ;  /* 0x0000000d14077211 */ /* 0x080fe200078f28ff */
[----:B------:R-:W-:Y:S01]  /*1aa20*/  IMAD R4, R0, c[0x0][0x490], RZ ;  /* 0x0001240000047a24 */ /* 0x000fe200078e02ff */
[----:B------:R-:W-:Y:S01]  /*1aa30*/  LEA.HI R12, R20, R13, RZ, 0x3 ;  /* 0x0000000d140c7211 */ /* 0x000fe200078f18ff */
[----:B------:R-:W-:Y:S01]  /*1aa40*/  IMAD R3, R0, c[0x0][0x3e8], RZ ;  /* 0x0000fa0000037a24 */ /* 0x000fe200078e02ff */
[----:B------:R-:W-:Y:S01]  /*1aa50*/  SHF.R.S32.HI R8, RZ, 0x2, R2 ;  /* 0x00000002ff087819 */ /* 0x000fe20000011402 */
[C---:B------:R-:W-:Y:S01]  /*1aa60*/  IMAD R4, R16.reuse, c[0x0][0x494], R4 ;  /* 0x0001250010047a24 */ /* 0x040fe200078e0204 */
[----:B------:R-:W-:Y:S01]  /*1aa70*/  SHF.R.S32.HI R0, RZ, 0x1f, R2 ;  /* 0x0000001fff007819 */ /* 0x000fe20000011402 */
[----:B------:R-:W-:Y:S01]  /*1aa80*/  IMAD R3, R16, c[0x0][0x3ec], R3 ;  /* 0x0000fb0010037a24 */ /* 0x000fe200078e0203 */
[----:B------:R-:W-:Y:S01]  /*1aa90*/  LOP3.LUT R10, R7, 0xffffffe0, RZ, 0xc0, !PT ;  /* 0xffffffe0070a7812 */ /* 0x000fe200078ec0ff */
[----:B------:R-:W-:Y:S01]  /*1aaa0*/  IMAD.IADD R5, R15, 0x1, R4 ;  /* 0x000000010f057824 */ /* 0x000fe200078e0204 */
[----:B------:R-:W-:Y:S01]  /*1aab0*/  LOP3.LUT R2, R2, 0xfffffffc, RZ, 0xc0, !PT ;  /* 0xfffffffc02027812 */ /* 0x000fe200078ec0ff */
[----:B------:R-:W-:Y:S01]  /*1aac0*/  IMAD.WIDE.U32 R16, R16, c[0x0][0x3e8], RZ ;  /* 0x0000fa0010107a25 */ /* 0x000fe200078e00ff */
[----:B------:R-:W-:-:S02]  /*1aad0*/  LOP3.LUT R11, R12, 0xfffffff8, RZ, 0xc0, !PT ;  /* 0xfffffff80c0b7812 */ /* 0x000fc400078ec0ff */
[----:B------:R-:W-:Y:S01]  /*1aae0*/  LEA.HI R6, R0, R8, RZ, 0x3 ;  /* 0x0000000800067211 */ /* 0x000fe200078f18ff */
[C---:B------:R-:W-:Y:S01]  /*1aaf0*/  IMAD.IADD R0, R13.reuse, 0x1, -R10 ;  /* 0x000000010d007824 */ /* 0x040fe200078e0a0a */
[----:B------:R-:W-:Y:S01]  /*1ab00*/  LEA.HI R20, R20, R13, RZ, 0x6 ;  /* 0x0000000d14147211 */ /* 0x000fe200078f30ff */
[C---:B------:R-:W-:Y:S01]  /*1ab10*/  IMAD.IADD R9, R13.reuse, 0x1, -R2 ;  /* 0x000000010d097824 */ /* 0x040fe200078e0a02 */
[----:B------:R-:W-:Y:S01]  /*1ab20*/  LOP3.LUT R6, R6, 0xfffffff8, RZ, 0xc0, !PT ;  /* 0xfffffff806067812 */ /* 0x000fe200078ec0ff */
[----:B------:R-:W-:Y:S01]  /*1ab30*/  IMAD.IADD R11, R13, 0x1, -R11 ;  /* 0x000000010d0b7824 */ /* 0x000fe200078e0a0b */
[----:B------:R-:W-:Y:S01]  /*1ab40*/  SHF.R.S32.HI R13, RZ, 0x1f, R0 ;  /* 0x0000001fff0d7819 */ /* 0x000fe20000011400 */
[----:B------:R-:W-:Y:S01]  /*1ab50*/  IMAD.MOV.U32 R4, RZ, RZ, R14 ;  /* 0x000000ffff047224 */ /* 0x000fe200078e000e */
[----:B------:R-:W-:Y:S01]  /*1ab60*/  LOP3.LUT P0, RZ, R0, 0x3, RZ, 0xc0, !PT ;  /* 0x0000000300ff7812 */ /* 0x000fe2000780c0ff */
[----:B------:R-:W-:Y:S01]  /*1ab70*/  IMAD.IADD R10, R8, 0x1, -R6 ;  /* 0x00000001080a7824 */ /* 0x000fe200078e0a06 */
[----:B------:R-:W-:Y:S01]  /*1ab80*/  LEA.HI R15, R13, R0, RZ, 0x2 ;  /* 0x000000000d0f7211 */ /* 0x000fe200078f10ff */
[----:B------:R-:W-:Y:S01]  /*1ab90*/  IMAD.IADD R3, R17, 0x1, R3 ;  /* 0x0000000111037824 */ /* 0x000fe200078e0203 */
[--C-:B------:R-:W-:Y:S01]  /*1aba0*/  SHF.R.S32.HI R6, RZ, 0x5, R7.reuse ;  /* 0x00000005ff067819 */ /* 0x100fe20000011407 */
[----:B------:R-:W-:Y:S01]  /*1abb0*/  IMAD.MOV.U32 R2, RZ, RZ, R16 ;  /* 0x000000ffff027224 */ /* 0x000fe200078e0010 */
[----:B------:R-:W-:Y:S01]  /*1abc0*/  SHF.R.S32.HI R0, RZ, 0x1f, R7 ;  /* 0x0000001fff007819 */ /* 0x000fe20000011407 */
[----:B---3--:R-:W-:Y:S01]  /*1abd0*/  IMAD.WIDE.U32 R18, R28, c[0x0][0x498], R4 ;  /* 0x000126001c127a25 */ /* 0x008fe200078e0004 */
[----:B------:R-:W-:-:S02]  /*1abe0*/  SHF.R.S32.HI R22, RZ, 0x3, R12 ;  /* 0x00000003ff167819 */ /* 0x000fc4000001140c */
[----:B------:R-:W-:Y:S01]  /*1abf0*/  LEA.HI R0, R0, R6, RZ, 0x2 ;  /* 0x0000000600007211 */ /* 0x000fe200078f10ff */
[----:B------:R-:W-:Y:S01]  /*1ac00*/  IMAD.WIDE.U32 R12, R28, c[0x0][0x3f0], R2 ;  /* 0x0000fc001c0c7a25 */ /* 0x000fe200078e0002 */
[----:B------:R-:W-:Y:S02]  /*1ac10*/  LEA.HI R2, R9, R9, RZ, 0x1 ;  /* 0x0000000909027211 */ /* 0x000fe400078f08ff */
[----:B------:R-:W-:Y:S01]  /*1ac20*/  LOP3.LUT R3, R0, 0xffffffc, RZ, 0xc0, !PT ;  /* 0x0ffffffc00037812 */ /* 0x000fe200078ec0ff */
[----:B------:R-:W-:Y:S01]  /*1ac30*/  IMAD.SHL.U32 R4, R22, 0x40, RZ ;  /* 0x0000004016047824 */ /* 0x000fe200078e00ff */
[----:B------:R-:W-:Y:S01]  /*1ac40*/  LOP3.LUT R5, R2, 0x1ffffffe, RZ, 0xc0, !PT ;  /* 0x1ffffffe02057812 */ /* 0x000fe200078ec0ff */
[----:B------:R-:W-:Y:S01]  /*1ac50*/  IMAD.SHL.U32 R8, R11, 0x8, RZ ;  /* 0x000000080b087824 */ /* 0x000fe200078e00ff */
[----:B------:R-:W-:Y:S01]  /*1ac60*/  SHF.R.S32.HI R14, RZ, 0x1f, R28 ;  /* 0x0000001fff0e7819 */ /* 0x000fe2000001141c */
[----:B------:R-:W-:Y:S01]  /*1ac70*/  IMAD.IADD R7, R6, 0x1, -R3 ;  /* 0x0000000106077824 */ /* 0x000fe200078e0a03 */
[----:B------:R-:W-:Y:S01]  /*1ac80*/  LOP3.LUT R0, R4, 0x1c0, RZ, 0xc0, !PT ;  /* 0x000001c004007812 */ /* 0x000fe200078ec0ff */
[----:B------:R-:W-:Y:S01]  /*1ac90*/  IMAD.IADD R5, R9, 0x1, -R5 ;  /* 0x0000000109057824 */ /* 0x000fe200078e0a05 */
[----:B------:R-:W-:Y:S01]  /*1aca0*/  F2FP.PACK_AB R132, R133, R132 ;  /* 0x000000848584723e */ /* 0x000fe200000000ff */
[----:B------:R-:W-:Y:S01]  /*1acb0*/  IMAD R21, R14, c[0x0][0x498], RZ ;  /* 0x000126000e157a24 */ /* 0x000fe200078e02ff */
[----:B------:R-:W-:Y:S01]  /*1acc0*/  LOP3.LUT R4, R0, 0x38, R8, 0xf8, !PT ;  /* 0x0000003800047812 */ /* 0x000fe200078ef808 */
[----:B------:R-:W-:Y:S01]  /*1acd0*/  IMAD R17, R14, c[0x0][0x3f0], RZ ;  /* 0x0000fc000e117a24 */ /* 0x000fe200078e02ff */
[----:B------:R-:W-:Y:S01]  /*1ace0*/  SHF.R.U32.HI R3, RZ, 0x3, R0 ;  /* 0x00000003ff037819 */ /* 0x000fe20000011600 */
[----:B------:R-:W-:Y:S01]  /*1acf0*/  IMAD.SHL.U32 R0, R2, 0x20, RZ ;  /* 0x0000002002007824 */ /* 0x000fe200078e00ff */
[----:B------:R-:W-:Y:S01]  /*1ad00*/  F2FP.PACK_AB R134, R135, R134 ;  /* 0x000000868786723e */ /* 0x000fe200000000ff */
[----:B------:R-:W-:Y:S01]  /*1ad10*/  IMAD R16, R6, 0x200, R9 ;  /* 0x0000020006107824 */ /* 0x000fe200078e0209 */
[----:B------:R-:W-:Y:S01]  /*1ad20*/  LOP3.LUT R14, R4, R3, RZ, 0x3c, !PT ;  /* 0x00000003040e7212 */ /* 0x000fe200078e3cff */
[----:B------:R-:W-:Y:S01]  /*1ad30*/  IMAD R17, R28, c[0x0][0x3f4], R17 ;  /* 0x0000fd001c117a24 */ /* 0x000fe200078e0211 */
[----:B------:R-:W-:Y:S01]  /*1ad40*/  LOP3.LUT R2, R0, 0xffffffc0, RZ, 0xc0, !PT ;  /* 0xffffffc000027812 */ /* 0x000fe200078ec0ff */
[----:B------:R-:W-:Y:S01]  /*1ad50*/  IMAD R0, R11, 0x10, R22 ;  /* 0x000000100b007824 */ /* 0x000fe200078e0216 */
[----:B------:R-:W-:Y:S01]  /*1ad60*/  LOP3.LUT R4, R10, 0x1, RZ, 0xc0, !PT ;  /* 0x000000010a047812 */ /* 0x000fe200078ec0ff */
[----:B------:R-:W-:Y:S01]  /*1ad70*/  IMAD.SHL.U32 R6, R20, 0x8, RZ ;  /* 0x0000000814067824 */ /* 0x000fe200078e00ff */
[----:B------:R-:W-:Y:S01]  /*1ad80*/  SHF.R.S32.HI R3, RZ, 0x2, R15 ;  /* 0x00000002ff037819 */ /* 0x000fe2000001140f */
[----:B------:R-:W-:Y:S01]  /*1ad90*/  IMAD R11, R5, 0x8, R2 ;  /* 0x00000008050b7824 */ /* 0x000fe200078e0202 */
[----:B------:R-:W-:Y:S01]  /*1ada0*/  ISETP.NE.U32.AND P4, PT, R4, 0x1, PT ;  /* 0x000000010400780c */ /* 0x000fe20003f85070 */
[----:B----4-:R-:W-:Y:S01]  /*1adb0*/  IMAD R5, R29, 0x80, R0 ;  /* 0x000000801d057824 */ /* 0x010fe200078e0200 */
[----:B------:R-:W-:Y:S01]  /*1adc0*/  F2FP.PACK_AB R124, R125, R124 ;  /* 0x0000007c7d7c723e */ /* 0x000fe200000000ff */
[C---:B------:R-:W-:Y:S01]  /*1add0*/  IMAD.SHL.U32 R2, R10.reuse, 0x40, RZ ;  /* 0x000000400a027824 */ /* 0x040fe200078e00ff */
[----:B------:R-:W-:Y:S01]  /*1ade0*/  R2P PR, R10, 0x6 ;  /* 0x000000060a007804 */ /* 0x000fe20000000000 */
[----:B------:R-:W-:Y:S01]  /*1adf0*/  @P3 IMAD.HI.U32 R9, R5, c[0x0][0x4ec], RZ ;  /* 0x00013b0005093a27 */ /* 0x000fe200078e00ff */
[----:B------:R-:W-:-:S02]  /*1ae00*/  F2FP.PACK_AB R126, R127, R126 ;  /* 0x0000007e7f7e723e */ /* 0x000fc400000000ff */
[----:B------:R-:W-:Y:S01]  /*1ae10*/  F2FP.PACK_AB R128, R129, R128 ;  /* 0x000000808180723e */ /* 0x000fe200000000ff */
[----:B------:R-:W-:Y:S01]  /*1ae20*/  IMAD.MOV.U32 R4, RZ, RZ, R5 ;  /* 0x000000ffff047224 */ /* 0x000fe200078e0005 */
[----:B------:R-:W-:Y:S01]  /*1ae30*/  @P3 SHF.R.U32.HI R4, RZ, c[0x0][0x4f0], R9 ;  /* 0x00013c00ff043a19 */ /* 0x000fe20000011609 */
[----:B------:R-:W-:Y:S01]  /*1ae40*/  IMAD R0, R7, 0x10, R3 ;  /* 0x0000001007007824 */ /* 0x000fe200078e0203 */
[----:B------:R-:W-:Y:S01]  /*1ae50*/  LOP3.LUT R7, R2, 0x1c0, RZ, 0xc0, !PT ;  /* 0x000001c002077812 */ /* 0x000fe200078ec0ff */
[----:B------:R-:W-:Y:S01]  /*1ae60*/  IMAD.IADD R3, R13, 0x1, R17 ;  /* 0x000000010d037824 */ /* 0x000fe200078e0211 */
[----:B------:R-:W-:Y:S01]  /*1ae70*/  LOP3.LUT R17, R14, 0x7ffffe00, R6, 0xf8, !PT ;  /* 0x7ffffe000e117812 */ /* 0x000fe200078ef806 */
[----:B------:R-:W-:Y:S01]  /*1ae80*/  IMAD.IADD R9, R0, 0x1, R11 ;  /* 0x0000000100097824 */ /* 0x000fe200078e020b */
[----:B------:R-:W-:Y:S01]  /*1ae90*/  LEA.HI R7, R7, R7, RZ, 0x1d ;  /* 0x0000000707077211 */ /* 0x000fe200078fe8ff */
[----:B------:R-:W-:Y:S01]  /*1aea0*/  IMAD.MOV R6, RZ, RZ, -R4 ;  /* 0x000000ffff067224 */ /* 0x000fe200078e0a04 */
[----:B------:R-:W-:Y:S01]  /*1aeb0*/  F2FP.PACK_AB R130, R131, R130 ;  /* 0x000000828382723e */ /* 0x000fe200000000ff */
[----:B------:R-:W-:Y:S01]  /*1aec0*/  IMAD R0, R29, 0x80, R0 ;  /* 0x000000801d007824 */ /* 0x000fe200078e0200 */
[----:B------:R-:W-:Y:S01]  /*1aed0*/  F2FP.PACK_AB R136, R137, R136 ;  /* 0x000000888988723e */ /* 0x000fe200000000ff */
[----:B------:R-:W-:Y:S01]  /*1aee0*/  IMAD R10, R6, c[0x0][0x4e8], R5 ;  /* 0x00013a00060a7a24 */ /* 0x000fe200078e0205 */
[----:B------:R-:W-:Y:S01]  /*1aef0*/  SHF.R.S32.HI R5, RZ, 0x1f, R4 ;  /* 0x0000001fff057819 */ /* 0x000fe20000011404 */
[----:B------:R-:W-:Y:S01]  /*1af00*/  IMAD.U32 R11, R16, 0x2, R7 ;  /* 0x00000002100b7824 */ /* 0x000fe200078e0007 */
[C---:B------:R-:W-:Y:S01]  /*1af10*/  IADD3 R7, R0.reuse, 0x8, RZ ;  /* 0x0000000800077810 */ /* 0x040fe20007ffe0ff */
[----:B------:R-:W-:Y:S01]  /*1af20*/  IMAD R14, R29, 0x80, R9 ;  /* 0x000000801d0e7824 */ /* 0x000fe200078e0209 */
[CC--:B------:R-:W-:Y:S01]  /*1af30*/  ISETP.GE.OR P5, PT, R0.reuse, R54.reuse, P0 ;  /* 0x000000360000720c */ /* 0x0c0fe200007a6670 */
[----:B------:R-:W-:Y:S01]  /*1af40*/  IMAD.MOV.U32 R2, RZ, RZ, R12 ;  /* 0x000000ffff027224 */ /* 0x000fe200078e000c */
[----:B------:R-:W-:Y:S01]  /*1af50*/  IADD3 R6, R0, 0x40, RZ ;  /* 0x0000004000067810 */ /* 0x000fe20007ffe0ff */
[----:B------:R-:W-:Y:S01]  /*1af60*/  IMAD R5, R5, c[0x0][0x3e0], RZ ;  /* 0x0000f80005057a24 */ /* 0x000fe200078e02ff */
[----:B------:R-:W-:Y:S01]  /*1af70*/  ISETP.GE.OR P6, PT, R7, R54, P0 ;  /* 0x000000360700720c */ /* 0x000fe200007c6670 */
[----:B------:R-:W-:Y:S01]  /*1af80*/  @P3 IMAD.HI.U32 R7, R14, c[0x0][0x4ec], RZ ;  /* 0x00013b000e073a27 */ /* 0x000fe200078e00ff */
[----:B------:R-:W-:-:S02]  /*1af90*/  P2R R9, PR, RZ, 0x20 ;  /* 0x00000020ff097803 */ /* 0x000fc40000000000 */
[----:B------:R-:W-:Y:S01]  /*1afa0*/  ISETP.GE.OR P5, PT, R6, R54, P0 ;  /* 0x000000360600720c */ /* 0x000fe200007a6670 */
[----:B------:R-:W-:Y:S01]  /*1afb0*/  IMAD.MOV.U32 R15, RZ, RZ, -0x10 ;  /* 0xfffffff0ff0f7424 */ /* 0x000fe200078e00ff */
[----:B------:R-:W-:Y:S01]  /*1afc0*/  IADD3 R0, R0, 0x48, RZ ;  /* 0x0000004800007810 */ /* 0x000fe20007ffe0ff */
[C---:B------:R-:W-:Y:S01]  /*1afd0*/  IMAD.WIDE.U32 R2, R4.reuse, c[0x0][0x3e0], R2 ;  /* 0x0000f80004027a25 */ /* 0x040fe200078e0002 */
[----:B------:R-:W-:Y:S02]  /*1afe0*/  F2FP.PACK_AB R138, R139, R138 ;  /* 0x0000008a8b8a723e */ /* 0x000fe400000000ff */
[----:B------:R-:W-:Y:S01]  /*1aff0*/  SEL R15, R15, 0x10, !P4 ;  /* 0x000000100f0f7807 */ /* 0x000fe20006000000 */
[----:B------:R-:W-:Y:S01]  /*1b000*/  IMAD R6, R4, c[0x0][0x3e4], R5 ;  /* 0x0000f90004067a24 */ /* 0x000fe200078e0205 */
[----:B------:R-:W-:Y:S01]  /*1b010*/  ISETP.GE.OR P4, PT, R0, R54, P0 ;  /* 0x000000360000720c */ /* 0x000fe20000786670 */
[----:B------:R-:W-:Y:S01]  /*1b020*/  IMAD.MOV.U32 R4, RZ, RZ, R14 ;  /* 0x000000ffff047224 */ /* 0x000fe200078e000e */
[----:B------:R-:W-:Y:S01]  /*1b030*/  @P3 SHF.R.U32.HI R4, RZ, c[0x0][0x4f0], R7 ;  /* 0x00013c00ff043a19 */ /* 0x000fe20000011607 */
[----:B------:R-:W-:Y:S01]  /*1b040*/  IMAD R21, R28, c[0x0][0x49c], R21 ;  /* 0x000127001c157a24 */ /* 0x000fe200078e0215 */
[----:B------:R-:W-:Y:S01]  /*1b050*/  ISETP.NE.AND P3, PT, R9, RZ, PT ;  /* 0x000000ff0900720c */ /* 0x000fe20003f65270 */
[----:B------:R-:W-:Y:S01]  /*1b060*/  IMAD.SHL.U32 R0, R11, 0x2, RZ ;  /* 0x000000020b007824 */ /* 0x000fe200078e00ff */
[----:B------:R-:W-:Y:S01]  /*1b070*/  SHF.R.S32.HI R11, RZ, 0x1f, R10 ;  /* 0x0000001fff0b7819 */ /* 0x000fe2000001140a */
[----:B------:R-:W-:Y:S01]  /*1b080*/  IMAD.IADD R3, R3, 0x1, R6 ;  /* 0x0000000103037824 */ /* 0x000fe200078e0206 */
[--C-:B------:R-:W-:Y:S01]  /*1b090*/  SHF.R.S32.HI R6, RZ, 0x1f, R4.reuse ;  /* 0x0000001fff067819 */ /* 0x100fe20000011404 */
[----:B------:R-:W-:Y:S01]  /*1b0a0*/  IMAD.MOV.U32 R16, RZ, RZ, 0x20 ;  /* 0x00000020ff107424 */ /* 0x000fe200078e00ff */
[----:B------:R-:W-:Y:S01]  /*1b0b0*/  IADD3 R12, P0, R4, R18, RZ ;  /* 0x00000012040c7210 */ /* 0x000fe20007f1e0ff */
[----:B------:R-:W-:Y:S01]  /*1b0c0*/  IMAD.MOV R4, RZ, RZ, -R4 ;  /* 0x000000ffff047224 */ /* 0x000fe200078e0a04 */
[----:B------:R-:W-:Y:S01]  /*1b0d0*/  STS [R0+0x80], R104 ;  /* 0x0000806800007388 */ /* 0x000fe20000000800 */
[----:B------:R-:W-:Y:S01]  /*1b0e0*/  IMAD.WIDE.U32 R2, R10, c[0x0][0x3d8], R2 ;  /* 0x0000f6000a027a25 */ /* 0x000fe200078e0002 */
[----:B------:R-:W-:-:S02]  /*1b0f0*/  IADD3.X R13, R6, R19, R21, P0, !PT ;  /* 0x00000013060d7210 */ /* 0x000fc400007fe415 */
[----:B------:R-:W-:Y:S01]  /*1b100*/  SEL R16, R16, 0xffffffe0, !P1 ;  /* 0xffffffe010107807 */ /* 0x000fe20004800000 */
[----:B------:R-:W-:Y:S01]  /*1b110*/  IMAD R6, R11, c[0x0][0x3d8], RZ ;  /* 0x0000f6000b067a24 */ /* 0x000fe200078e02ff */
[----:B------:R-:W-:Y:S01]  /*1b120*/  STS [R0+0x480], R106 ;  /* 0x0004806a00007388 */ /* 0x000fe20000000800 */
[----:B------:R-:W-:Y:S01]  /*1b130*/  IMAD R4, R4, c[0x0][0x4e8], R14 ;  /* 0x00013a0004047a24 */ /* 0x000fe200078e020e */
[----:B------:R-:W-:Y:S01]  /*1b140*/  IADD3 R7, R0, 0x80, RZ ;  /* 0x0000008000077810 */ /* 0x000fe20007ffe0ff */
[----:B------:R-:W-:Y:S01]  /*1b150*/  IMAD R6, R10, c[0x0][0x3dc], R6 ;  /* 0x0000f7000a067a24 */ /* 0x000fe200078e0206 */
[C---:B------:R-:W-:Y:S01]  /*1b160*/  IADD3 R9, R0.reuse, 0xc0, RZ ;  /* 0x000000c000097810 */ /* 0x040fe20007ffe0ff */
[----:B------:R-:W-:Y:S01]  /*1b170*/  IMAD.IADD R5, R0, 0x1, R15 ;  /* 0x0000000100057824 */ /* 0x000fe200078e020f */
[----:B------:R-:W-:Y:S01]  /*1b180*/  LEA R21, P0, R2, c[0x0][0x380], 0x1 ;  /* 0x0000e00002157a11 */ /* 0x000fe200078008ff */
[----:B------:R-:W-:Y:S01]  /*1b190*/  IMAD.IADD R3, R3, 0x1, R6 ;  /* 0x0000000103037824 */ /* 0x000fe200078e0206 */
[----:B------:R-:W-:Y:S01]  /*1b1a0*/  SHF.R.S32.HI R6, RZ, 0x1f, R4 ;  /* 0x0000001fff067819 */ /* 0x000fe20000011404 */
[----:B------:R-:W-:Y:S01]  /*1b1b0*/  IMAD R22, R29, 0x80, R22 ;  /* 0x000000801d167824 */ /* 0x000fe200078e0216 */
[----:B------:R-:W-:Y:S01]  /*1b1c0*/  STS [R5+0x80], R23 ;  /* 0x0000801705007388 */ /* 0x000fe20000000800 */
[----:B------:R-:W-:-:S02]  /*1b1d0*/  @P2 IADD3 R9, R7, -0x40, RZ ;  /* 0xffffffc007092810 */ /* 0x000fc40007ffe0ff */
[----:B------:R-:W-:Y:S01]  /*1b1e0*/  IMAD R6, R6, c[0x0][0x488], RZ ;  /* 0x0001220006067a24 */ /* 0x000fe200078e02ff */
[----:B------:R-:W-:Y:S01]  /*1b1f0*/  STS [R5+0x480], R118 ;  /* 0x0004807605007388 */ /* 0x000fe20000000800 */
[----:B------:R-:W-:Y:S01]  /*1b200*/  LEA.HI.X R20, R2, c[0x0][0x384], R3, 0x1, P0 ;  /* 0x0000e10002147a11 */ /* 0x000fe200000f0c03 */
[C---:B------:R-:W-:Y:S01]  /*1b210*/  IMAD.WIDE.U32 R2, R4.reuse, c[0x0][0x488], R12 ;  /* 0x0001220004027a25 */ /* 0x040fe200078e000c */
[----:B------:R-:W-:Y:S01]  /*1b220*/  F2FP.PACK_AB R148, R149, R148 ;  /* 0x000000949594723e */ /* 0x000fe200000000ff */
[----:B------:R-:W-:Y:S01]  /*1b230*/  STS [R0+0x2080], R108 ;  /* 0x0020806c00007388 */ /* 0x000fe20000000800 */
[----:B------:R-:W-:Y:S01]  /*1b240*/  F2FP.PACK_AB R150, R151, R150 ;  /* 0x000000969796723e */ /* 0x000fe200000000ff */
[----:B------:R-:W-:Y:S01]  /*1b250*/  IMAD R6, R4, c[0x0][0x48c], R6 ;  /* 0x0001230004067a24 */ /* 0x000fe200078e0206 */
[----:B------:R-:W-:Y:S01]  /*1b260*/  LEA R4, P0, R2, c[0x0][0x450], 0x2 ;  /* 0x0001140002047a11 */ /* 0x000fe200078010ff */
[----:B------:R1:W-:Y:S01]  /*1b270*/  STS [R0+0x2480], R110 ;  /* 0x0024806e00007388 */ /* 0x0003e20000000800 */
[----:B------:R-:W-:-:S02]  /*1b280*/  F2FP.PACK_AB R140, R141, R140 ;  /* 0x0000008c8d8c723e */ /* 0x000fc400000000ff */
[----:B------:R-:W-:Y:S01]  /*1b290*/  F2FP.PACK_AB R142, R143, R142 ;  /* 0x0000008e8f8e723e */ /* 0x000fe200000000ff */
[----:B------:R-:W-:Y:S01]  /*1b2a0*/  STS [R5+0x2080], R112 ;  /* 0x0020807005007388 */ /* 0x000fe20000000800 */
[----:B------:R-:W-:Y:S02]  /*1b2b0*/  F2FP.PACK_AB R144, R145, R144 ;  /* 0x000000909190723e */ /* 0x000fe400000000ff */
[----:B------:R-:W-:Y:S01]  /*1b2c0*/  F2FP.PACK_AB R146, R147, R146 ;  /* 0x000000929392723e */ /* 0x000fe200000000ff */
[----:B------:R2:W-:Y:S01]  /*1b2d0*/  STS [R5+0x2480], R114 ;  /* 0x0024807205007388 */ /* 0x0005e20000000800 */
[----:B------:R-:W-:Y:S02]  /*1b2e0*/  F2FP.PACK_AB R152, R153, R152 ;  /* 0x000000989998723e */ /* 0x000fe400000000ff */
[----:B------:R-:W-:Y:S01]  /*1b2f0*/  F2FP.PACK_AB R154, R155, R154 ;  /* 0x0000009a9b9a723e */ /* 0x000fe200000000ff */
[----:B------:R-:W-:Y:S01]  /*1b300*/  SHFL.IDX PT, R12, R4, RZ, 0x1c1f ;  /* 0x001c1fff040c7589 */ /* 0x000fe200000e0000 */
[----:B------:R-:W-:-:S02]  /*1b310*/  F2FP.PACK_AB R164, R165, R164 ;  /* 0x000000a4a5a4723e */ /* 0x000fc400000000ff */
[----:B------:R-:W-:Y:S01]  /*1b320*/  F2FP.PACK_AB R166, R167, R166 ;  /* 0x000000a6a7a6723e */ /* 0x000fe200000000ff */
[----:B------:R-:W-:Y:S01]  /*1b330*/  SHFL.IDX PT, R10, R4, 0x1, 0x1c1f ;  /* 0x003c1f00040a7f89 */ /* 0x000fe200000e0000 */
[----:B------:R-:W-:Y:S02]  /*1b340*/  F2FP.PACK_AB R156, R157, R156 ;  /* 0x0000009c9d9c723e */ /* 0x000fe400000000ff */
[----:B------:R-:W-:Y:S01]  /*1b350*/  F2FP.PACK_AB R158, R159, R158 ;  /* 0x0000009e9f9e723e */ /* 0x000fe200000000ff */
[----:B------:R-:W-:Y:S01]  /*1b360*/  SHFL.IDX PT, R44, R20, 0x3, 0x181f ;  /* 0x00781f00142c7f89 */ /* 0x000fe200000e0000 */
[----:B------:R-:W-:Y:S02]  /*1b370*/  F2FP.PACK_AB R160, R161, R160 ;  /* 0x000000a0a1a0723e */ /* 0x000fe400000000ff */
[----:B------:R-:W-:Y:S01]  /*1b380*/  F2FP.PACK_AB R162, R163, R162 ;  /* 0x000000a2a3a2723e */ /* 0x000fe200000000ff */
[----:B------:R-:W-:Y:S01]  /*1b390*/  SHFL.IDX PT, R48, R21, 0x6, 0x181f ;  /* 0x00d81f0015307f89 */ /* 0x000fe200000e0000 */
[----:B-1----:R-:W-:Y:S01]  /*1b3a0*/  IMAD.IADD R0, R0, 0x1, R16 ;  /* 0x0000000100007824 */ /* 0x002fe200078e0210 */
[----:B------:R-:W-:-:S02]  /*1b3b0*/  SHF.R.S32.HI R52, RZ, 0x1f, R8 ;  /* 0x0000001fff347819 */ /* 0x000fc40000011408 */
[C---:B------:R-:W-:Y:S01]  /*1b3c0*/  IADD3 R23, R22.reuse, 0x40, RZ ;  /* 0x0000004016177810 */ /* 0x040fe20007ffe0ff */
[----:B------:R-:W-:Y:S01]  /*1b3d0*/  SHFL.IDX PT, R51, R20, 0x4, 0x181f ;  /* 0x00981f0014337f89 */ /* 0x000fe200000e0000 */
[C---:B------:R-:W-:Y:S02]  /*1b3e0*/  IADD3 R45, R22.reuse, 0x50, RZ ;  /* 0x00000050162d7810 */ /* 0x040fe40007ffe0ff */
[----:B------:R-:W-:Y:S01]  /*1b3f0*/  IADD3 R53, R22, 0x60, RZ ;  /* 0x0000006016357810 */ /* 0x000fe20007ffe0ff */
[C---:B--2---:R-:W-:Y:S01]  /*1b400*/  IMAD.IADD R5, R16.reuse, 0x1, R5 ;  /* 0x0000000110057824 */ /* 0x044fe200078e0205 */
[----:B------:R-:W-:Y:S04]  /*1b410*/  STS [R0+0x80], R120 ;  /* 0x0000807800007388 */ /* 0x000fe80000000800 */
[----:B------:R-:W-:Y:S04]  /*1b420*/  STS [R0+0x480], R122 ;  /* 0x0004807a00007388 */ /* 0x000fe80000000800 */
[----:B------:R-:W-:Y:S04]  /*1b430*/  STS [R5+0x80], R132 ;  /* 0x0000808405007388 */ /* 0x000fe80000000800 */
[----:B------:R-:W-:Y:S04]  /*1b440*/  STS [R5+0x480], R134 ;  /* 0x0004808605007388 */ /* 0x000fe80000000800 */
[----:B------:R-:W-:Y:S04]  /*1b450*/  STS [R0+0x2080], R124 ;  /* 0x0020807c00007388 */ /* 0x000fe80000000800 */
[----:B------:R1:W-:Y:S04]  /*1b460*/  STS [R0+0x2480], R126 ;  /* 0x0024807e00007388 */ /* 0x0003e80000000800 */
[----:B------:R-:W-:Y:S04]  /*1b470*/  STS [R5+0x2080], R128 ;  /* 0x0020808005007388 */ /* 0x000fe80000000800 */
[----:B------:R-:W-:Y:S04]  /*1b480*/  STS [R5+0x2480], R130 ;  /* 0x0024808205007388 */ /* 0x000fe80000000800 */
[----:B------:R-:W-:Y:S04]  /*1b490*/  STS [R9], R136 ;  /* 0x0000008809007388 */ /* 0x000fe80000000800 */
[----:B------:R-:W-:Y:S04]  /*1b4a0*/  STS [R9+0x400], R138 ;  /* 0x0004008a09007388 */ /* 0x000fe80000000800 */
[----:B------:R-:W-:Y:S04]  /*1b4b0*/  SHFL.IDX PT, R50, R20, 0x5, 0x181f ;  /* 0x00b81f0014327f89 */ /* 0x000fe800000e0000 */
[----:B------:R-:W-:Y:S01]  /*1b4c0*/  SHFL.IDX PT, R49, R20, 0x6, 0x181f ;  /* 0x00d81f0014317f89 */ /* 0x000fe200000e0000 */
[----:B-1----:R-:W-:Y:S01]  /*1b4d0*/  IMAD.IADD R0, R3, 0x1, R6 ;  /* 0x0000000103007824 */ /* 0x002fe200078e0206 */
[----:B------:R-:W-:-:S02]  /*1b4e0*/  IADD3 R3, R16, 0x400, R9 ;  /* 0x0000040010037810 */ /* 0x000fc40007ffe009 */
[----:B------:R-:W-:Y:S02]  /*1b4f0*/  SHFL.IDX PT, R6, R4, 0x2, 0x1c1f ;  /* 0x005c1f0004067f89 */ /* 0x000fe400000e0000 */
[----:B------:R-:W-:Y:S01]  /*1b500*/  LEA.HI.X R2, R2, c[0x0][0x454], R0, 0x2, P0 ;  /* 0x0001150002027a11 */ /* 0x000fe200000f1400 */
[C---:B------:R-:W-:Y:S01]  /*1b510*/  IMAD.IADD R0, R15.reuse, 0x1, R9 ;  /* 0x000000010f007824 */ /* 0x040fe200078e0209 */
[----:B------:R-:W-:Y:S01]  /*1b520*/  SHFL.IDX PT, R4, R4, 0x3, 0x1c1f ;  /* 0x007c1f0004047f89 */ /* 0x000fe200000e0000 */
[----:B------:R-:W-:Y:S01]  /*1b530*/  IMAD.IADD R14, R15, 0x1, R3 ;  /* 0x000000010f0e7824 */ /* 0x000fe200078e0203 */
[----:B------:R-:W-:Y:S01]  /*1b540*/  ISETP.GE.AND P0, PT, R8, c[0x0][0x3c8], PT ;  /* 0x0000f20008007a0c */ /* 0x000fe20003f06270 */
[----:B------:R-:W-:Y:S01]  /*1b550*/  IMAD.IADD R3, R16, 0x1, R9 ;  /* 0x0000000110037824 */ /* 0x000fe200078e0209 */
[----:B------:R-:W1:Y:S02]  /*1b560*/  SHFL.IDX PT, R13, R2, RZ, 0x1c1f ;  /* 0x001c1fff020d7589 */ /* 0x000e6400000e0000 */
[----:B------:R-:W-:-:S02]  /*1b570*/  ISETP.GE.OR P1, PT, R22, R54, P0 ;  /* 0x000000361600720c */ /* 0x000fc40000726670 */
[----:B------:R-:W2:Y:S04]  /*1b580*/  SHFL.IDX PT, R11, R2, 0x1, 0x1c1f ;  /* 0x003c1f00020b7f89 */ /* 0x000ea800000e0000 */
[----:B------:R-:W3:Y:S04]  /*1b590*/  SHFL.IDX PT, R7, R2, 0x2, 0x1c1f ;  /* 0x005c1f0002077f89 */ /* 0x000ee800000e0000 */
[----:B------:R4:W1:Y:S04]  /*1b5a0*/  SHFL.IDX PT, R5, R2, 0x3, 0x1c1f ;  /* 0x007c1f0002057f89 */ /* 0x00086800000e0000 */
[----:B------:R-:W-:Y:S04]  /*1b5b0*/  STS [R0], R148 ;  /* 0x0000009400007388 */ /* 0x000fe80000000800 */
[----:B------:R-:W-:Y:S04]  /*1b5c0*/  STS [R0+0x400], R150 ;  /* 0x0004009600007388 */ /* 0x000fe80000000800 */
[----:B------:R-:W-:Y:S04]  /*1b5d0*/  STS [R9+0x2000], R140 ;  /* 0x0020008c09007388 */ /* 0x000fe80000000800 */
[----:B------:R-:W-:Y:S04]  /*1b5e0*/  STS [R9+0x2400], R142 ;  /* 0x0024008e09007388 */ /* 0x000fe80000000800 */
[----:B------:R-:W-:Y:S01]  /*1b5f0*/  STS [R0+0x2000], R144 ;  /* 0x0020009000007388 */ /* 0x000fe20000000800 */
[----:B----4-:R-:W-:-:S03]  /*1b600*/  IMAD.IADD R2, R16, 0x1, R0 ;  /* 0x0000000110027824 */ /* 0x010fc600078e0200 */
[----:B------:R4:W-:Y:S04]  /*1b610*/  STS [R0+0x2400], R146 ;  /* 0x0024009200007388 */ /* 0x0009e80000000800 */
[----:B------:R-:W-:Y:S04]  /*1b620*/  STS [R3], R152 ;  /* 0x0000009803007388 */ /* 0x000fe80000000800 */
[----:B------:R-:W-:Y:S04]  /*1b630*/  STS [R3+0x400], R154 ;  /* 0x0004009a03007388 */ /* 0x000fe80000000800 */
[----:B------:R-:W-:Y:S04]  /*1b640*/  STS [R2], R164 ;  /* 0x000000a402007388 */ /* 0x000fe80000000800 */
[----:B------:R-:W-:Y:S04]  /*1b650*/  STS [R14], R166 ;  /* 0x000000a60e007388 */ /* 0x000fe80000000800 */
[----:B------:R-:W-:Y:S04]  /*1b660*/  STS [R3+0x2000], R156 ;  /* 0x0020009c03007388 */ /* 0x000fe80000000800 */
[----:B------:R-:W-:Y:S01]  /*1b670*/  STS [R3+0x2400], R158 ;  /* 0x0024009e03007388 */ /* 0x000fe20000000800 */
[----:B----4-:R-:W-:-:S03]  /*1b680*/  IMAD.SHL.U32 R0, R17, 0x2, RZ ;  /* 0x0000000211007824 */ /* 0x010fc600078e00ff */
[----:B------:R4:W-:Y:S04]  /*1b690*/  STS [R2+0x2000], R160 ;  /* 0x002000a002007388 */ /* 0x0009e80000000800 */
[----:B------:R-:W-:Y:S04]  /*1b6a0*/  STS [R14+0x2000], R162 ;  /* 0x002000a20e007388 */ /* 0x000fe80000000800 */
[----:B------:R-:W-:Y:S06]  /*1b6b0*/  BAR.SYNC.DEFER_BLOCKING 0x1, 0x80 ;  /* 0x0042000000007b1d */ /* 0x000fec0000010000 */
[----:B------:R-:W3:Y:S04]  /*1b6c0*/  SHFL.IDX PT, R3, R21, 0x1, 0x181f ;  /* 0x00381f0015037f89 */ /* 0x000ee800000e0000 */
[----:B------:R-:W-:Y:S01]  /*1b6d0*/  SHFL.IDX PT, R9, R21, 0x2, 0x181f ;  /* 0x00581f0015097f89 */ /* 0x000fe200000e0000 */
[----:B----4-:R-:W-:-:S03]  /*1b6e0*/  IADD3 R2, R22, 0x10, RZ ;  /* 0x0000001016027810 */ /* 0x010fc60007ffe0ff */
[----:B-1----:R-:W-:Y:S04]  /*1b6f0*/  @!P3 ST.E [R12.64], R24 ;  /* 0x000000180c00b985 */ /* 0x002fe8000c10190c */
[----:B--2---:R-:W-:Y:S04]  /*1b700*/  @!P6 ST.E [R10.64], R25 ;  /* 0x000000190a00e985 */ /* 0x004fe8000c10190c */
[----:B---3--:R-:W-:Y:S04]  /*1b710*/  @!P5 ST.E [R6.64], R26 ;  /* 0x0000001a0600d985 */ /* 0x008fe8000c10190c */
[----:B------:R1:W-:Y:S01]  /*1b720*/  @!P4 ST.E [R4.64], R27 ;  /* 0x0000001b0400c985 */ /* 0x0003e2000c10190c */
[----:B------:R-:W-:-:S02]  /*1b730*/  ISETP.GE.OR P4, PT, R2, R54, P0 ;  /* 0x000000360200720c */ /* 0x000fc40000786670 */
[----:B------:R-:W-:Y:S01]  /*1b740*/  IADD3 R2, R22, 0x20, RZ ;  /* 0x0000002016027810 */ /* 0x000fe20007ffe0ff */
[----:B------:R-:W2:Y:S03]  /*1b750*/  SHFL.IDX PT, R6, R21, RZ, 0x181f ;  /* 0x00181fff15067589 */ /* 0x000ea600000e0000 */
[----:B------:R-:W-:Y:S01]  /*1b760*/  ISETP.GE.OR P3, PT, R2, R54, P0 ;  /* 0x000000360200720c */ /* 0x000fe20000766670 */
[----:B------:R-:W3:Y:S01]  /*1b770*/  SHFL.IDX PT, R7, R20, RZ, 0x181f ;  /* 0x00181fff14077589 */ /* 0x000ee200000e0000 */
[----:B------:R-:W-:-:S03]  /*1b780*/  IADD3 R2, R22, 0x30, RZ ;  /* 0x0000003016027810 */ /* 0x000fc60007ffe0ff */
[----:B------:R-:W-:Y:S01]  /*1b790*/  LDS.128 R24, [R0+0x80] ;  /* 0x0000800000187984 */ /* 0x000fe20000000c00 */
[----:B------:R-:W-:-:S03]  /*1b7a0*/  ISETP.GE.OR P2, PT, R2, R54, P0 ;  /* 0x000000360200720c */ /* 0x000fc60000746670 */
[----:B------:R-:W4:Y:S04]  /*1b7b0*/  SHFL.IDX PT, R5, R20, 0x1, 0x181f ;  /* 0x00381f0014057f89 */ /* 0x000f2800000e0000 */
[----:B------:R-:W4:Y:S04]  /*1b7c0*/  SHFL.IDX PT, R11, R20, 0x2, 0x181f ;  /* 0x00581f00140b7f89 */ /* 0x000f2800000e0000 */
[----:B------:R-:W4:Y:S01]  /*1b7d0*/  SHFL.IDX PT, R10, R21, 0x3, 0x181f ;  /* 0x00781f00150a7f89 */ /* 0x000f2200000e0000 */
[----:B-1----:R-:W-:-:S03]  /*1b7e0*/  @!P4 LEA R4, P6, R8, R3, 0x1 ;  /* 0x000000030804c211 */ /* 0x002fc600078c08ff */
[----:B------:R-:W1:Y:S01]  /*1b7f0*/  LDS.128 R16, [R0+0x880] ;  /* 0x0008800000107984 */ /* 0x000e620000000c00 */
[----:B--2---:R-:W-:-:S03]  /*1b800*/  @!P1 LEA R6, P5, R8, R6, 0x1 ;  /* 0x0000000608069211 */ /* 0x004fc600078a08ff */
[----:B------:R-:W2:Y:S01]  /*1b810*/  LDS.128 R12, [R0+0x1080] ;  /* 0x00108000000c7984 */ /* 0x000ea20000000c00 */
[----:B---3--:R-:W-:-:S03]  /*1b820*/  @!P1 LEA.HI.X R7, R8, R7, R52, 0x1, P5 ;  /* 0x0000000708079211 */ /* 0x008fc600028f0c34 */
[----:B------:R-:W3:Y:S02]  /*1b830*/  LDS.128 R28, [R0+0x1880] ;  /* 0x00188000001c7984 */ /* 0x000ee40000000c00 */
[----:B------:R-:W-:Y:S02]  /*1b840*/  P2R R2, PR, RZ, 0x40 ;  /* 0x00000040ff027803 */ /* 0x000fe40000000000 */
[----:B------:R-:W-:Y:S01]  /*1b850*/  LDS.128 R32, [R0+0x2080] ;  /* 0x0020800000207984 */ /* 0x000fe20000000c00 */
[----:B------:R-:W-:Y:S02]  /*1b860*/  ISETP.GE.OR P6, PT, R23, R54, P0 ;  /* 0x000000361700720c */ /* 0x000fe400007c6670 */
[----:B------:R-:W-:Y:S01]  /*1b870*/  ISETP.NE.AND P5, PT, R2, RZ, PT ;  /* 0x000000ff0200720c */ /* 0x000fe20003fa5270 */
[----:B------:R-:W-:Y:S03]  /*1b880*/  LDS.128 R36, [R0+0x2880] ;  /* 0x0028800000247984 */ /* 0x000fe60000000c00 */
[C---:B----4-:R-:W-:Y:S01]  /*1b890*/  @!P4 LEA.HI.X R5, R8.reuse, R5, R52, 0x1, P5 ;  /* 0x000000050805c211 */ /* 0x050fe200028f0c34 */
[----:B------:R-:W-:Y:S01]  /*1b8a0*/  LDS.128 R40, [R0+0x3080] ;  /* 0x0030800000287984 */ /* 0x000fe20000000c00 */
[----:B------:R-:W-:-:S03]  /*1b8b0*/  @!P3 LEA R2, P5, R8, R9, 0x1 ;  /* 0x000000090802b211 */ /* 0x000fc600078a08ff */
[----:B------:R-:W4:Y:S01]  /*1b8c0*/  SHFL.IDX PT, R23, R21, 0x4, 0x181f ;  /* 0x00981f0015177f89 */ /* 0x000f2200000e0000 */
[C-C-:B------:R-:W-:Y:S02]  /*1b8d0*/  @!P3 LEA.HI.X R3, R8.reuse, R11, R52.reuse, 0x1, P5 ;  /* 0x0000000b0803b211 */ /* 0x140fe400028f0c34 */
[C---:B------:R-:W-:Y:S01]  /*1b8e0*/  @!P2 LEA R10, P5, R8.reuse, R10, 0x1 ;  /* 0x0000000a080aa211 */ /* 0x040fe200078a08ff */
[----:B------:R-:W4:Y:S03]  /*1b8f0*/  SHFL.IDX PT, R9, R21, 0x5, 0x181f ;  /* 0x00b81f0015097f89 */ /* 0x000f2600000e0000 */
[----:B------:R-:W-:Y:S02]  /*1b900*/  @!P2 LEA.HI.X R11, R8, R44, R52, 0x1, P5 ;  /* 0x0000002c080ba211 */ /* 0x000fe400028f0c34 */
[-C--:B------:R-:W-:Y:S02]  /*1b910*/  ISETP.GE.OR P5, PT, R45, R54.reuse, P0 ;  /* 0x000000362d00720c */ /* 0x080fe400007a6670 */
[----:B------:R4:W4:Y:S04]  /*1b920*/  LDS.128 R44, [R0+0x3880] ;  /* 0x00388000002c7984 */ /* 0x0009280000000c00 */
[----:B------:R4:W-:Y:S01]  /*1b930*/  @!P1 ST.E.128 [R6.64], R24 ;  /* 0x0000001806009985 */ /* 0x0009e2000c101d0c */
[----:B------:R-:W-:-:S03]  /*1b940*/  ISETP.GE.OR P1, PT, R53, R54, P0 ;  /* 0x000000363500720c */ /* 0x000fc60000726670 */
[----:B-1----:R1:W-:Y:S04]  /*1b950*/  @!P4 ST.E.128 [R4.64], R16 ;  /* 0x000000100400c985 */ /* 0x0023e8000c101d0c */
[----:B--2---:R2:W-:Y:S04]  /*1b960*/  @!P3 ST.E.128 [R2.64], R12 ;  /* 0x0000000c0200b985 */ /* 0x0045e8000c101d0c */
[----:B---3--:R3:W-:Y:S01]  /*1b970*/  @!P2 ST.E.128 [R10.64], R28 ;  /* 0x0000001c0a00a985 */ /* 0x0087e2000c101d0c */
[----:B----4-:R-:W-:-:S04]  /*1b980*/  IADD3 R0, R22, 0x70, RZ ;  /* 0x0000007016007810 */ /* 0x010fc80007ffe0ff */
[----:B------:R-:W-:Y:S02]  /*1b990*/  ISETP.GE.OR P0, PT, R0, R54, P0 ;  /* 0x000000360000720c */ /* 0x000fe40000706670 */
[C---:B------:R-:W-:Y:S02]  /*1b9a0*/  @!P6 LEA R6, P4, R8.reuse, R23, 0x1 ;  /* 0x000000170806e211 */ /* 0x040fe400078808ff */
[C---:B-1----:R-:W-:Y:S02]  /*1b9b0*/  @!P5 LEA R4, P3, R8.reuse, R9, 0x1 ;  /* 0x000000090804d211 */ /* 0x042fe400078608ff */
[C-C-:B------:R-:W-:Y:S02]  /*1b9c0*/  @!P6 LEA.HI.X R7, R8.reuse, R51, R52.reuse, 0x1, P4 ;  /* 0x000000330807e211 */ /* 0x140fe400020f0c34 */
[C---:B--2---:R-:W-:Y:S02]  /*1b9d0*/  @!P1 LEA R2, P2, R8.reuse, R48, 0x1 ;  /* 0x0000003008029211 */ /* 0x044fe400078408ff */
[C-C-:B------:R-:W-:Y:S01]  /*1b9e0*/  @!P5 LEA.HI.X R5, R8.reuse, R50, R52.reuse, 0x1, P3 ;  /* 0x000000320805d211 */ /* 0x140fe200018f0c34 */
[----:B------:R3:W-:Y:S01]  /*1b9f0*/  @!P6 ST.E.128 [R6.64], R32 ;  /* 0x000000200600e985 */ /* 0x0007e2000c101d0c */
[----:B------:R-:W-:-:S03]  /*1ba00*/  @!P1 LEA.HI.X R3, R8, R49, R52, 0x1, P2 ;  /* 0x0000003108039211 */ /* 0x000fc600010f0c34 */
[----:B------:R3:W-:Y:S04]  /*1ba10*/  @!P5 ST.E.128 [R4.64], R36 ;  /* 0x000000240400d985 */ /* 0x0007e8000c101d0c */
[----:B------:R3:W1:Y:S04]  /*1ba20*/  SHFL.IDX PT, R6, R21, 0x7, 0x181f ;  /* 0x00f81f0015067f89 */ /* 0x00066800000e0000 */
[----:B------:R3:W2:Y:S04]  /*1ba30*/  SHFL.IDX PT, R4, R20, 0x7, 0x181f ;  /* 0x00f81f0014047f89 */ /* 0x0006a800000e0000 */
[----:B------:R3:W-:Y:S01]  /*1ba40*/  @!P1 ST.E.128 [R2.64], R40 ;  /* 0x0000002802009985 */ /* 0x0007e2000c101d0c */
[----:B------:R-:W-:Y:S05]  /*1ba50*/  @P0 EXIT ;  /* 0x000000000000094d */ /* 0x000fea0003800000 */
[----:B-1-3--:R-:W-:-:S04]  /*1ba60*/  LEA R2, P0, R8, R6, 0x1 ;  /* 0x0000000608027211 */ /* 0x00afc800078008ff */
[----:B--2---:R-:W-:-:S05]  /*1ba70*/  LEA.HI.X R3, R8, R4, R52, 0x1, P0 ;  /* 0x0000000408037211 */ /* 0x004fca00000f0c34 */
[----:B------:R-:W-:Y:S01]  /*1ba80*/  ST.E.128 [R2.64], R44 ;  /* 0x0000002c02007985 */ /* 0x000fe2000c101d0c */
[----:B------:R-:W-:Y:S05]  /*1ba90*/  EXIT ;  /* 0x000000000000794d */ /* 0x000fea0003800000 */
.L_x_205:
[----:B------:R-:W1:Y:S01]  /*1baa0*/  S2R R8, SR_TID.X ;  /* 0x0000000000087919 */ /* 0x000e620000002100 */
[----:B------:R-:W-:Y:S03]  /*1bab0*/  BSSY B0, `(.L_x_206) ;  /* 0x0000027000007945 */ /* 0x000fe60003800000 */
[----:B------:R-:W2:Y:S01]  /*1bac0*/  S2R R10, SR_CTAID.Z ;  /* 0x00000000000a7919 */ /* 0x000ea20000002700 */
[----:B-1----:R-:W-:Y:S02]  /*1bad0*/  ISETP.GT.AND P0, PT, R8, 0x7f, PT ;  /* 0x0000007f0800780c */ /* 0x002fe40003f04270 */
[----:B--2---:R-:W-:-:S11]  /*1bae0*/  SHF.R.S32.HI R11, RZ, 0x1f, R10 ;  /* 0x0000001fff0b7819 */ /* 0x004fd6000001140a */
[----:B------:R-:W-:Y:S05]  /*1baf0*/  @P0 BRA `(.L_x_207) ;  /* 0x0000022000000947 */ /* 0x000fea0003800000 */
[----:B------:R-:W1:Y:S01]  /*1bb00*/  S2R R5, SR_CTAID.X ;  /* 0x0000000000057919 */ /* 0x000e620000002500 */
[----:B------:R-:W-:-:S05]  /*1bb10*/  MOV R2, c[0x0][0x4e8] ;  /* 0x00013a0000027a02 */ /* 0x000fca0000000f00 */
[----:B------:R-:W-:Y:S01]  /*1bb20*/  IMAD R0, R2, c[0x0][0x388], RZ ;  /* 0x0000e20002007a24 */ /* 0x000fe200078e02ff */
[----:B-1----:R-:W-:-:S04]  /*1bb30*/  LEA R5, R5, R8, 0x7 ;  /* 0x0000000805057211 */ /* 0x002fc800078e38ff */
[----:B------:R-:W-:-:S13]  /*1bb40*/  ISETP.GE.AND P0, PT, R5, R0, PT ;  /* 0x000000000500720c */ /* 0x000fda0003f06270 */
[----:B------:R-:W-:Y:S05]  /*1bb50*/  @P0 BRA `(.L_x_207) ;  /* 0x000001c000000947 */ /* 0x000fea0003800000 */
[----:B------:R-:W1:Y:S01]  /*1bb60*/  S2R R4, SR_CTAID.Y ;  /* 0x0000000000047919 */ /* 0x000e620000002600 */
[----:B------:R-:W-:Y:S02]  /*1bb70*/  ISETP.NE.AND P0, PT, R2, 0x1, PT ;  /* 0x000000010200780c */ /* 0x000fe40003f05270 */
[----:B------:R-:W-:-:S11]  /*1bb80*/  MOV R0, R5 ;  /* 0x0000000500007202 */ /* 0x000fd60000000f00 */
[----:B------:R-:W-:-:S05]  /*1bb90*/  @P0 IMAD.HI.U32 R2, R5, c[0x0][0x4ec], RZ ;  /* 0x00013b0005020a27 */ /* 0x000fca00078e00ff */
[----:B------:R-:W-:Y:S02]  /*1bba0*/  @P0 SHF.R.U32.HI R0, RZ, c[0x0][0x4f0], R2 ;  /* 0x00013c00ff000a19 */ /* 0x000fe40000011602 */
[----:B-1----:R-:W-:Y:S01]  /*1bbb0*/  SHF.R.S32.HI R3, RZ, 0x1f, R4 ;  /* 0x0000001fff037819 */ /* 0x002fe20000011404 */
[----:B------:R-:W-:-:S04]  /*1bbc0*/  IMAD.WIDE.U32 R6, R4, c[0x0][0x490], RZ ;  /* 0x0001240004067a25 */ /* 0x000fc800078e00ff */
[----:B------:R-:W-:-:S04]  /*1bbd0*/  IMAD R3, R3, c[0x0][0x490], RZ ;  /* 0x0001240003037a24 */ /* 0x000fc800078e02ff */
[----:B------:R-:W-:Y:S01]  /*1bbe0*/  IMAD R2, R4, c[0x0][0x494], R3 ;  /* 0x0001250004027a24 */ /* 0x000fe200078e0203 */
[----:B------:R-:W-:-:S04]  /*1bbf0*/  IADD3 R4, -R0, RZ, RZ ;  /* 0x000000ff00047210 */ /* 0x000fc80007ffe1ff */
[----:B------:R-:W-:Y:S01]  /*1bc00*/  IADD3 R3, R7, R2, RZ ;  /* 0x0000000207037210 */ /* 0x000fe20007ffe0ff */
[----:B------:R-:W-:Y:S02]  /*1bc10*/  IMAD.MOV.U32 R2, RZ, RZ, R6 ;  /* 0x000000ffff027224 */ /* 0x000fe400078e0006 */
[----:B------:R-:W-:Y:S02]  /*1bc20*/  IMAD R7, R11, c[0x0][0x498], RZ ;  /* 0x000126000b077a24 */ /* 0x000fe400078e02ff */
[----:B------:R-:W-:Y:S02]  /*1bc30*/  IMAD R4, R4, c[0x0][0x4e8], R5 ;  /* 0x00013a0004047a24 */ /* 0x000fe400078e0205 */
[----:B------:R-:W-:-:S03]  /*1bc40*/  IMAD.WIDE.U32 R2, R10, c[0x0][0x498], R2 ;  /* 0x000126000a027a25 */ /* 0x000fc600078e0002 */
[----:B------:R-:W-:Y:S01]  /*1bc50*/  SHF.R.S32.HI R5, RZ, 0x1f, R4 ;  /* 0x0000001fff057819 */ /* 0x000fe20000011404 */
[----:B------:R-:W-:Y:S01]  /*1bc60*/  IMAD R6, R10, c[0x0][0x49c], R7 ;  /* 0x000127000a067a24 */ /* 0x000fe200078e0207 */
[----:B------:R-:W-:Y:S02]  /*1bc70*/  SHF.R.S32.HI R7, RZ, 0x1f, R0 ;  /* 0x0000001fff077819 */ /* 0x000fe40000011400 */
[----:B------:R-:W-:Y:S01]  /*1bc80*/  IADD3 R2, P0, R0, R2, RZ ;  /* 0x0000000200027210 */ /* 0x000fe20007f1e0ff */
[----:B------:R-:W-:-:S03]  /*1bc90*/  IMAD R0, R5, c[0x0][0x488], RZ ;  /* 0x0001220005007a24 */ /* 0x000fc600078e02ff */
[----:B------:R-:W-:Y:S01]  /*1bca0*/  IADD3.X R3, R7, R3, R6, P0, !PT ;  /* 0x0000000307037210 */ /* 0x000fe200007fe406 */
[----:B------:R-:W-:-:S04]  /*1bcb0*/  IMAD R0, R4, c[0x0][0x48c], R0 ;  /* 0x0001230004007a24 */ /* 0x000fc800078e0200 */
[----:B------:R-:W-:-:S05]  /*1bcc0*/  IMAD.WIDE.U32 R2, R4, c[0x0][0x488], R2 ;  /* 0x0001220004027a25 */ /* 0x000fca00078e0002 */
[----:B------:R-:W-:Y:S02]  /*1bcd0*/  IADD3 R0, R3, R0, RZ ;  /* 0x0000000003007210 */ /* 0x000fe40007ffe0ff */
[----:B------:R-:W-:-:S04]  /*1bce0*/  LEA R4, P0, R2, c[0x0][0x450], 0x2 ;  /* 0x0001140002047a11 */ /* 0x000fc800078010ff */
[----:B------:R-:W-:Y:S01]  /*1bcf0*/  LEA.HI.X R5, R2, c[0x0][0x454], R0, 0x2, P0 ;  /* 0x0001150002057a11 */ /* 0x000fe200000f1400 */
[----:B------:R-:W-:-:S05]  /*1bd00*/  IMAD.MOV.U32 R0, RZ, RZ, -0x800000 ;  /* 0xff800000ff007424 */ /* 0x000fca00078e00ff */
[----:B------:R1:W-:Y:S03]  /*1bd10*/  STG.E [R4.64], R0 ;  /* 0x0000000004007986 */ /* 0x0003e6000c10190c */
.L_x_207:
[----:B------:R-:W-:Y:S05]  /*1bd20*/  BSYNC B0 ;  /* 0x0000000000007941 */ /* 0x000fea0003800000 */
.L_x_206:
[----:B------:R-:W2:Y:S01]  /*1bd30*/  S2R R6, SR_CTAID.Y ;  /* 0x0000000000067919 */ /* 0x000ea20000002600 */
[----:B-1----:R-:W-:Y:S01]  /*1bd40*/  SHF.R.S32.HI R0, RZ, 0x1f, R8 ;  /* 0x0000001fff007819 */ /* 0x002fe20000011408 */
[----:B------:R-:W-:Y:S02]  /*1bd50*/  IMAD.MOV.U32 R20, RZ, RZ, c[0x0][0x4e8] ;  /* 0x00013a00ff147624 */ /* 0x000fe400078e00ff */
[----:B------:R-:W1:Y:S01]  /*1bd60*/  S2R R12, SR_CTAID.X ;  /* 0x00000000000c7919 */ /* 0x000e620000002500 */
[----:B------:R-:W-:Y:S02]  /*1bd70*/  LEA.HI R0, R0, R8, RZ, 0x3 ;  /* 0x0000000800007211 */ /* 0x000fe400078f18ff */
[C---:B------:R-:W-:Y:S01]  /*1bd80*/  ISETP.NE.AND P0, PT, R20.reuse, 0x1, PT ;  /* 0x000000011400780c */ /* 0x040fe20003f05270 */
[----:B------:R-:W-:Y:S01]  /*1bd90*/  IMAD R20, R20, c[0x0][0x388], RZ ;  /* 0x0000e20014147a24 */ /* 0x000fe200078e02ff */
[----:B------:R-:W-:Y:S02]  /*1bda0*/  LOP3.LUT R2, R0, 0xfffffff8, RZ, 0xc0, !PT ;  /* 0xfffffff800027812 */ /* 0x000fe400078ec0ff */
[----:B------:R-:W-:-:S03]  /*1bdb0*/  SHF.R.S32.HI R9, RZ, 0x3, R0 ;  /* 0x00000003ff097819 */ /* 0x000fc60000011400 */
[----:B------:R-:W-:-:S04]  /*1bdc0*/  IMAD.IADD R8, R8, 0x1, -R2 ;  /* 0x0000000108087824 */ /* 0x000fc800078e0a02 */
[----:B------:R-:W-:Y:S01]  /*1bdd0*/  IMAD R0, R8, 0x10, R9 ;  /* 0x0000001008007824 */ /* 0x000fe200078e0209 */
[----:B--2---:R-:W-:-:S03]  /*1bde0*/  SHF.R.S32.HI R3, RZ, 0x1f, R6 ;  /* 0x0000001fff037819 */ /* 0x004fc60000011406 */
[----:B-1----:R-:W-:Y:S02]  /*1bdf0*/  IMAD R5, R12, 0x80, R0 ;  /* 0x000000800c057824 */ /* 0x002fe400078e0200 */
[----:B------:R-:W-:Y:S02]  /*1be00*/  IMAD R2, R3, c[0x0][0x3e8], RZ ;  /* 0x0000fa0003027a24 */ /* 0x000fe400078e02ff */
[----:B------:R-:W-:-:S04]  /*1be10*/  @P0 IMAD.HI.U32 R4, R5, c[0x0][0x4ec], RZ ;  /* 0x00013b0005040a27 */ /* 0x000fc800078e00ff */
[C---:B------:R-:W-:Y:S02]  /*1be20*/  IMAD R2, R6.reuse, c[0x0][0x3ec], R2 ;  /* 0x0000fb0006027a24 */ /* 0x040fe400078e0202 */
[----:B------:R-:W-:-:S04]  /*1be30*/  IMAD.WIDE.U32 R6, R6, c[0x0][0x3e8], RZ ;  /* 0x0000fa0006067a25 */ /* 0x000fc800078e00ff */
[----:B------:R-:W-:Y:S01]  /*1be40*/  IMAD.MOV.U32 R0, RZ, RZ, R5 ;  /* 0x000000ffff007224 */ /* 0x000fe200078e0005 */
[----:B------:R-:W-:Y:S01]  /*1be50*/  @P0 SHF.R.U32.HI R0, RZ, c[0x0][0x4f0], R4 ;  /* 0x00013c00ff000a19 */ /* 0x000fe20000011604 */
[----:B------:R-:W-:Y:S02]  /*1be60*/  IMAD.IADD R3, R7, 0x1, R2 ;  /* 0x0000000107037824 */ /* 0x000fe400078e0202 */
[----:B------:R-:W-:Y:S02]  /*1be70*/  IMAD R7, R11, c[0x0][0x3f0], RZ ;  /* 0x0000fc000b077a24 */ /* 0x000fe400078e02ff */
[----:B------:R-:W-:Y:S01]  /*1be80*/  IMAD.MOV.U32 R2, RZ, RZ, R6 ;  /* 0x000000ffff027224 */ /* 0x000fe200078e0006 */
[----:B------:R-:W-:Y:S01]  /*1be90*/  SHF.R.S32.HI R6, RZ, 0x1f, R0 ;  /* 0x0000001fff067819 */ /* 0x000fe20000011400 */
[C---:B------:R-:W-:Y:S02]  /*1bea0*/  IMAD R7, R10.reuse, c[0x0][0x3f4], R7 ;  /* 0x0000fd000a077a24 */ /* 0x040fe400078e0207 */
[----:B------:R-:W-:-:S04]  /*1beb0*/  IMAD.WIDE.U32 R2, R10, c[0x0][0x3f0], R2 ;  /* 0x0000fc000a027a25 */ /* 0x000fc800078e0002 */
        /* <DEDUP_REMOVED lines=31> */
[----:B------:R-:W-:Y:S01]  /*1c0b0*/  ISETP.GE.OR P3, PT, R10, R20, P0 ;  /* 0x000000140a00720c */ /* 0x000fe20000766670 */
        /* <DEDUP_REMOVED lines=45> */
.L_x_208:
        /* <DEDUP_REMOVED lines=15> */
.L_x_1473:


//--------------------- .text._ZN7cutlass13device_kernelIN5flash19enable_sm80_to_sm89INS1_16FlashAttnFwdSm80INS1_25CollectiveMainloopFwdSm80ILi4ELi1ELb0EN4cute5tupleIJNS5_1CILi128EEENS7_ILi96EEENS7_ILi64EEEEEELi64ENS_6half_tEfNS_4arch4Sm80ELb0ELb1ELb1ELb1ELb0ELb0ELb1ELb0EEENS1_21CollectiveEpilogueFwdINS6_IJS8_SA_S9_EEENS6_IJNS7_ILi1EEESI_SI_EEESC_SE_Li128ELb1ELb1ELb0ELb0EEENS1_19SingleTileSchedulerILb1ELb0ELb1ELi128EEEEEEEEEvNT_6ParamsE --------------------------
	.section	.text._ZN7cutlass13device_kernelIN5flash19enable_sm80_to_sm89INS1_16FlashAttnFwdSm80INS1_25CollectiveMainloopFwdSm80ILi4ELi1ELb0EN4cute5tupleIJNS5_1CILi128EEENS7_ILi96EEENS7_ILi64EEEEEELi64ENS_6half_tEfNS_4arch4Sm80ELb0ELb1ELb1ELb1ELb0ELb0ELb1ELb0EEENS1_21CollectiveEpilogueFwdINS6_IJS8_SA_S9_EEENS6_IJNS7_ILi1EEESI_SI_EEESC_SE_Li128ELb1ELb1ELb0ELb0EEENS1_19SingleTileSchedulerILb1ELb0ELb1ELi128EEEEEEEEEvNT_6ParamsE,"ax",@progbits
	.sectioninfo	@"SHI_REGISTERS=255"
	.align	128
.text._ZN7cutlass13device_kernelIN5flash19enable_sm80_to_sm89INS1_16FlashAttnFwdSm80INS1_25CollectiveMainloopFwdSm80ILi4ELi1ELb0EN4cute5tupleIJNS5_1CILi128EEENS7_ILi96EEENS7_ILi64EEEEEELi64ENS_6half_tEfNS_4arch4Sm80ELb0ELb1ELb1ELb1ELb0ELb0ELb1ELb0EEENS1_21CollectiveEpilogueFwdINS6_IJS8_SA_S9_EEENS6_IJNS7_ILi1EEESI_SI_EEESC_SE_Li128ELb1ELb1ELb0ELb0EEENS1_19SingleTileSchedulerILb1ELb0ELb1ELi128EEEEEEEEEvNT_6ParamsE:
        .type           _ZN7cutlass13device_kernelIN5flash19enable_sm80_to_sm89INS1_16FlashAttnFwdSm80INS1_25CollectiveMainloopFwdSm80ILi4ELi1ELb0EN4cute5tupleIJNS5_1CILi128EEENS7_ILi96EEENS7_ILi64EEEEEELi64ENS_6half_tEfNS_4arch4Sm80ELb0ELb1ELb1ELb1ELb0ELb0ELb1ELb0EEENS1_21CollectiveEpilogueFwdINS6_IJS8_SA_S9_EEENS6_IJNS7_ILi1EEESI_SI_EEESC_SE_Li128ELb1ELb1ELb0ELb0EEENS1_19SingleTileSchedulerILb1ELb0ELb1ELi128EEEEEEEEEvNT_6ParamsE,@function
        .size           _ZN7cutlass13device_kernelIN5flash19enable_sm80_to_sm89INS1_16FlashAttnFwdSm80INS1_25CollectiveMainloopFwdSm80ILi4ELi1ELb0EN4cute5tupleIJNS5_1CILi128EEENS7_ILi96EEENS7_ILi64EEEEEELi64ENS_6half_tEfNS_4arch4Sm80ELb0ELb1ELb1ELb1ELb0ELb0ELb1ELb0EEENS1_21CollectiveEpilogueFwdINS6_IJS8_SA_S9_EEENS6_IJNS7_ILi1EEESI_SI_EEESC_SE_Li128ELb1ELb1ELb0ELb0EEENS1_19SingleTileSchedulerILb1ELb0ELb1ELi128EEEEEEEEEvNT_6ParamsE,(.L_x_1474 - _ZN7cutlass13device_kernelIN5flash19enable_sm80_to_sm89INS1_16FlashAttnFwdSm80INS1_25CollectiveMainloopFwdSm80ILi4ELi1ELb0EN4cute5tupleIJNS5_1CILi128EEENS7_ILi96EEENS7_ILi64EEEEEELi64ENS_6half_tEfNS_4arch4Sm80ELb0ELb1ELb1ELb1ELb0ELb0ELb1ELb0EEENS1_21CollectiveEpilogueFwdINS6_IJS8_SA_S9_EEENS6_IJNS7_ILi1EEESI_SI_EEESC_SE_Li128ELb1ELb1ELb0ELb0EEENS1_19SingleTileSchedulerILb1ELb0ELb1ELi128EEEEEEEEEvNT_6ParamsE)
        .other          _ZN7cutlass13device_kernelIN5flash19enable_sm80_to_sm89INS1_16FlashAttnFwdSm80INS1_25CollectiveMainloopFwdSm80ILi4ELi1ELb0EN4cute5tupleIJNS5_1CILi128EEENS7_ILi96EEENS7_ILi64EEEEEELi64ENS_6half_tEfNS_4arch4Sm80ELb0ELb1ELb1ELb1ELb0ELb0ELb1ELb0EEENS1_21CollectiveEpilogueFwdINS6_IJS8_SA_S9_EEENS6_IJNS7_ILi1EEESI_SI_EEESC_SE_Li128ELb1ELb1ELb0ELb0EEENS1_19SingleTileSchedulerILb1ELb0ELb1ELi128EEEEEEEEEvNT_6ParamsE,@"STO_CUDA_ENTRY STV_DEFAULT"
_ZN7cutlass13device_kernelIN5flash19enable_sm80_to_sm89INS1_16FlashAttnFwdSm80INS1_25CollectiveMainloopFwdSm80ILi4ELi1ELb0EN4cute5tupleIJNS5_1CILi128EEENS7_ILi96EEENS7_ILi64EEEEEELi64ENS_6half_tEfNS_4arch4Sm80ELb0ELb1ELb1ELb1ELb0ELb0ELb1ELb0EEENS1_21CollectiveEpilogueFwdINS6_IJS8_SA_S9_EEENS6_IJNS7_ILi1EEESI_SI_EEESC_SE_Li128ELb1ELb1ELb0ELb0EEENS1_19SingleTileSchedulerILb1ELb0ELb1ELi128EEEEEEEEEvNT_6ParamsE:
[----:B------:R-:W-:Y:S02]  /*0000*/  MOV R1, c[0x0][0x28] ;  /* 0x00000a0000017a02 */ /* 0x000fe40000000f00 */
[----:B------:R-:W1:Y:S01]  /*0010*/  S2R R209, SR_TID.X ;  /* 0x0000000000d17919 */ /* 0x000e620000002100 */
[----:B------:R-:W-:Y:S01]  /*0020*/  IMAD.MOV.U32 R10, RZ, RZ, 0x4 ;  /* 0x00000004ff0a7424 */ /* 0x000fe200078e00ff */
[----:B------:R-:W2:Y:S01]  /*0030*/  S2UR UR4, SR_CTAID.X ;  /* 0x00000000000479c3 */ /* 0x000ea20000002500 */
[----:B------:R-:W-:Y:S01]  /*0040*/  ULDC.64 UR40, c[0x0][0x118] ;  /* 0x0000460000287ab9 */ /* 0x000fe20000000a00 */
[----:B------:R-:W3:Y:S01]  /*0050*/  S2R R5, SR_CTAID.Z ;  /* 0x0000000000057919 */ /* 0x000ee20000002700 */
[----:B------:R-:W-:Y:S02]  /*0060*/  IADD3 R1, R1, -0x70, RZ ;  /* 0xffffff9001017810 */ /* 0x000fe40007ffe0ff */
[----:B-1----:R-:W-:Y:S01]  /*0070*/  SHF.R.U32.HI R0, RZ, 0x5, R209 ;  /* 0x00000005ff007819 */ /* 0x002fe200000116d1 */
[----:B---3--:R-:W-:-:S05]  /*0080*/  IMAD.WIDE R2, R5, R10, c[0x0][0x568] ;  /* 0x00015a0005027625 */ /* 0x008fca00078e020a */
[----:B------:R-:W1:Y:S02]  /*0090*/  SHFL.IDX PT, R0, R0, RZ, 0x1f ;  /* 0x00001fff00007589 */ /* 0x000e6400000e0000 */
[----:B-1----:R-:W-:-:S13]  /*00a0*/  ISETP.NE.AND P0, PT, R0, RZ, PT ;  /* 0x000000ff0000720c */ /* 0x002fda0003f05270 */
[----:B--2---:R-:W-:Y:S05]  /*00b0*/  @!P0 BRA `(.L_x_209) ;  /* 0x0000015000008947 */ /* 0x004fea0003800000 */
[----:B------:R-:W-:-:S04]  /*00c0*/  ISETP.NE.U32.AND P0, PT, RZ, c[0x0][0x568], PT ;  /* 0x00015a00ff007a0c */ /* 0x000fc80003f05070 */
[----:B------:R-:W-:-:S13]  /*00d0*/  ISETP.NE.AND.EX P0, PT, RZ, c[0x0][0x56c], PT, P0 ;  /* 0x00015b00ff007a0c */ /* 0x000fda0003f05300 */
[----:B------:R-:W-:Y:S05]  /*00e0*/  @!P0 BRA `(.L_x_210) ;  /* 0x0000002000008947 */ /* 0x000fea0003800000 */
[----:B------:R1:W5:Y:S01]  /*00f0*/  LDG.E R0, [R2.64] ;  /* 0x0000002802007981 */ /* 0x000362000c1e1900 */
[----:B------:R-:W-:Y:S05]  /*0100*/  BRA `(.L_x_211) ;  /* 0x0000009000007947 */ /* 0x000fea0003800000 */
.L_x_210:
        /* <DEDUP_REMOVED lines=8> */
.L_x_212:
[----:B------:R-:W-:-:S04]  /*0190*/  MOV R0, c[0x0][0x54c] ;  /* 0x0001530000007a02 */ /* 0x000fc80000000f00 */
.L_x_211:
[----:B------:R-:W-:Y:S01]  /*01a0*/  USHF.L.U32 UR4, UR4, 0x7, URZ ;  /* 0x0000000704047899 */ /* 0x000fe2000800063f */
[----:B-----5:R-:W-:-:S05]  /*01b0*/  IMAD R0, R0, c[0x0][0x548], RZ ;  /* 0x0001520000007a24 */ /* 0x020fca00078e02ff */
[----:B------:R-:W-:-:S04]  /*01c0*/  MOV R6, UR4 ;  /* 0x0000000400067c02 */ /* 0x000fc80008000f00 */
[----:B------:R-:W-:-:S04]  /*01d0*/  ISETP.GE.AND P0, PT, R6, R0, PT ;  /* 0x000000000600720c */ /* 0x000fc80003f06270 */
[----:B------:R-:W-:-:S05]  /*01e0*/  SEL R0, R5, 0xffffffff, !P0 ;  /* 0xffffffff05007807 */ /* 0x000fca0004000000 */
[----:B------:R2:W-:Y:S01]  /*01f0*/  STL [R1+0x48], R0 ;  /* 0x0000480001007387 */ /* 0x0005e20000100800 */
[----:B------:R-:W-:Y:S05]  /*0200*/  BRA `(.L_x_213) ;  /* 0x0000014000007947 */ /* 0x000fea0003800000 */
.L_x_209:
[----:B------:R-:W-:-:S04]  /*0210*/  ISETP.NE.U32.AND P0, PT, RZ, c[0x0][0x568], PT ;  /* 0x00015a00ff007a0c */ /* 0x000fc80003f05070 */
[----:B------:R-:W-:-:S13]  /*0220*/  ISETP.NE.AND.EX P0, PT, RZ, c[0x0][0x56c], PT, P0 ;  /* 0x00015b00ff007a0c */ /* 0x000fda0003f05300 */
[----:B------:R-:W-:Y:S05]  /*0230*/  @!P0 BRA `(.L_x_214) ;  /* 0x0000002000008947 */ /* 0x000fea0003800000 */
[----:B------:R1:W5:Y:S01]  /*0240*/  LDG.E R0, [R2.64] ;  /* 0x0000002802007981 */ /* 0x000362000c1e1900 */
[----:B------:R-:W-:Y:S05]  /*0250*/  BRA `(.L_x_215) ;  /* 0x0000009000007947 */ /* 0x000fea0003800000 */
.L_x_214:
        /* <DEDUP_REMOVED lines=8> */
.L_x_216:
[----:B------:R-:W-:-:S04]  /*02e0*/  MOV R0, c[0x0][0x54c] ;  /* 0x0001530000007a02 */ /* 0x000fc80000000f00 */
.L_x_215:
[----:B------:R-:W-:Y:S01]  /*02f0*/  USHF.L.U32 UR4, UR4, 0x7, URZ ;  /* 0x0000000704047899 */ /* 0x000fe2000800063f */
[----:B-----5:R-:W-:-:S05]  /*0300*/  IMAD R0, R0, c[0x0][0x548], RZ ;  /* 0x0001520000007a24 */ /* 0x020fca00078e02ff */
[----:B------:R-:W-:-:S04]  /*0310*/  MOV R6, UR4 ;  /* 0x0000000400067c02 */ /* 0x000fc80008000f00 */
[----:B------:R-:W-:-:S04]  /*0320*/  ISETP.GE.AND P0, PT, R6, R0, PT ;  /* 0x000000000600720c */ /* 0x000fc80003f06270 */
[----:B------:R-:W-:-:S05]  /*0330*/  SEL R0, R5, 0xffffffff, !P0 ;  /* 0xffffffff05007807 */ /* 0x000fca0004000000 */
[----:B------:R2:W-:Y:S04]  /*0340*/  STL [R1+0x48], R0 ;  /* 0x0000480001007387 */ /* 0x0005e80000100800 */
.L_x_213:
[----:B------:R-:W3:Y:S02]  /*0350*/  LDL R35, [R1+0x48] ;  /* 0x0000480001237983 */ /* 0x000ee40000100800 */
[----:B---3--:R-:W-:-:S13]  /*0360*/  ISETP.GE.AND P0, PT, R35, RZ, PT ;  /* 0x000000ff2300720c */ /* 0x008fda0003f06270 */
[----:B------:R-:W-:Y:S05]  /*0370*/  @!P0 EXIT ;  /* 0x000000000000894d */ /* 0x000fea0003800000 */
[----:B------:R-:W-:Y:S02]  /*0380*/  ISETP.NE.U32.AND P3, PT, RZ, c[0x0][0x370], PT ;  /* 0x0000dc00ff007a0c */ /* 0x000fe40003f65070 */
[----:B------:R-:W-:Y:S02]  /*0390*/  ISETP.NE.U32.AND P2, PT, RZ, c[0x0][0x360], PT ;  /* 0x0000d800ff007a0c */ /* 0x000fe40003f45070 */
[----:B------:R-:W-:Y:S02]  /*03a0*/  ISETP.NE.AND.EX P3, PT, RZ, c[0x0][0x374], PT, P3 ;  /* 0x0000dd00ff007a0c */ /* 0x000fe40003f65330 */
[----:B------:R-:W-:Y:S02]  /*03b0*/  ISETP.NE.AND.EX P2, PT, RZ, c[0x0][0x364], PT, P2 ;  /* 0x0000d900ff007a0c */ /* 0x000fe40003f45320 */
[----:B------:R-:W-:Y:S02]  /*03c0*/  ISETP.NE.U32.AND P1, PT, RZ, c[0x0][0x348], PT ;  /* 0x0000d200ff007a0c */ /* 0x000fe40003f25070 */
[----:B------:R-:W-:-:S02]  /*03d0*/  ISETP.NE.U32.AND P0, PT, RZ, c[0x0][0x350], PT ;  /* 0x0000d400ff007a0c */ /* 0x000fc40003f05070 */
[----:B------:R-:W-:Y:S02]  /*03e0*/  ISETP.NE.AND.EX P1, PT, RZ, c[0x0][0x34c], PT, P1 ;  /* 0x0000d300ff007a0c */ /* 0x000fe40003f25310 */
[----:B------:R-:W-:-:S03]  /*03f0*/  ISETP.NE.AND.EX P0, PT, RZ, c[0x0][0x354], PT, P0 ;  /* 0x0000d500ff007a0c */ /* 0x000fc60003f05300 */
[----:B------:R-:W-:-:S04]  /*0400*/  @P3 IMAD.WIDE R4, R35, R10, c[0x0][0x370] ;  /* 0x0000dc0023043625 */ /* 0x000fc800078e020a */
[CC--:B-1----:R-:W-:Y:S01]  /*0410*/  @P2 IMAD.WIDE R2, R35.reuse, R10.reuse, c[0x0][0x360] ;  /* 0x0000d80023022625 */ /* 0x0c2fe200078e020a */
[----:B------:R1:W3:Y:S03]  /*0420*/  @P3 LDG.E R8, [R4.64] ;  /* 0x0000002804083981 */ /* 0x0002e6000c1e1900 */
[----:B------:R-:W-:Y:S01]  /*0430*/  IMAD.MOV.U32 R7, RZ, RZ, RZ ;  /* 0x000000ffff077224 */ /* 0x000fe200078e00ff */
[----:B--2---:R2:W4:Y:S01]  /*0440*/  @P2 LDG.E R0, [R2.64] ;  /* 0x0000002802002981 */ /* 0x004522000c1e1900 */
[----:B------:R-:W-:Y:S02]  /*0450*/  IMAD.MOV.U32 R9, RZ, RZ, RZ ;  /* 0x000000ffff097224 */ /* 0x000fe400078e00ff */
[----:B-1----:R-:W-:-:S04]  /*0460*/  IMAD.WIDE R4, R35, R10, c[0x0][0x348] ;  /* 0x0000d20023047625 */ /* 0x002fc800078e020a */
[----:B--2---:R-:W-:Y:S01]  /*0470*/  IMAD.WIDE R2, R35, R10, c[0x0][0x350] ;  /* 0x0000d40023027625 */ /* 0x004fe200078e020a */
[----:B------:R1:W5:Y:S04]  /*0480*/  @P1 LDG.E R7, [R4.64] ;  /* 0x0000002804071981 */ /* 0x000368000c1e1900 */
[----:B------:R1:W5:Y:S01]  /*0490*/  @P0 LDG.E R9, [R2.64] ;  /* 0x0000002802090981 */ /* 0x000362000c1e1900 */
[----:B------:R-:W-:Y:S02]  /*04a0*/  UMOV UR6, URZ ;  /* 0x0000003f00067c82 */ /* 0x000fe40008000000 */
[----:B------:R-:W-:Y:S02]  /*04b0*/  ULDC UR12, c[0x0][0x168] ;  /* 0x00005a00000c7ab9 */ /* 0x000fe40000000800 */
[----:B------:R-:W-:Y:S01]  /*04c0*/  ULDC UR7, c[0x0][0x1d0] ;  /* 0x0000740000077ab9 */ /* 0x000fe20000000800 */
[----:B---3--:R1:W2:Y:S08]  /*04d0*/  @P3 R2UR UR6, R8 ;  /* 0x00000000080633c2 */ /* 0x0082b000000e0000 */
[----:B----4-:R1:W3:Y:S02]  /*04e0*/  @P2 R2UR UR12, R0 ;  /* 0x00000000000c23c2 */ /* 0x0102e400000e0000 */
[----:B-12---:R-:W-:Y:S05]  /*04f0*/  @P2 BRA `(.L_x_217) ;  /* 0x0000006000002947 */ /* 0x006fea0003800000 */
[----:B------:R-:W-:Y:S05]  /*0500*/  @!P1 BRA `(.L_x_217) ;  /* 0x0000005000009947 */ /* 0x000fea0003800000 */
[----:B------:R1:W2:Y:S04]  /*0510*/  LDG.E R0, [R4.64] ;  /* 0x0000002804007981 */ /* 0x0002a8000c1e1900 */
[----:B-1----:R-:W4:Y:S01]  /*0520*/  LDG.E R4, [R4.64+0x4] ;  /* 0x0000042804047981 */ /* 0x002f22000c1e1900 */
[----:B--23--:R-:W1:Y:S08]  /*0530*/  R2UR UR12, R0 ;  /* 0x00000000000c73c2 */ /* 0x00ce7000000e0000 */
[----:B----4-:R-:W1:Y:S02]  /*0540*/  R2UR UR4, R4 ;  /* 0x00000000040473c2 */ /* 0x010e6400000e0000 */
[----:B-1----:R-:W-:-:S06]  /*0550*/  UIADD3 UR12, -UR12, UR4, URZ ;  /* 0x000000040c0c7290 */ /* 0x002fcc000fffe13f */
.L_x_217:
[----:B------:R-:W-:-:S04]  /*0560*/  ISETP.NE.U32.AND P2, PT, RZ, c[0x0][0x368], PT ;  /* 0x0000da00ff007a0c */ /* 0x000fc80003f45070 */
[----:B------:R-:W-:-:S13]  /*0570*/  ISETP.NE.AND.EX P2, PT, RZ, c[0x0][0x36c], PT, P2 ;  /* 0x0000db00ff007a0c */ /* 0x000fda0003f45320 */
[----:B------:R-:W-:Y:S05]  /*0580*/  @!P2 BRA `(.L_x_218) ;  /* 0x000000400000a947 */ /* 0x000fea0003800000 */
[----:B------:R-:W-:-:S05]  /*0590*/  IMAD.WIDE R2, R35, R10, c[0x0][0x368] ;  /* 0x0000da0023027625 */ /* 0x000fca00078e020a */
[----:B------:R-:W2:Y:S02]  /*05a0*/  LDG.E R0, [R2.64] ;  /* 0x0000002802007981 */ /* 0x000ea4000c1e1900 */
[----:B--2---:R1:W2:Y:S02]  /*05b0*/  R2UR UR7, R0 ;  /* 0x00000000000773c2 */ /* 0x0042a400000e0000 */
[----:B-12---:R-:W-:Y:S05]  /*05c0*/  BRA `(.L_x_219) ;  /* 0x0000006000007947 */ /* 0x006fea0003800000 */
.L_x_218:
[----:B------:R-:W-:Y:S05]  /*05d0*/  @!P0 BRA `(.L_x_219) ;  /* 0x0000005000008947 */ /* 0x000fea0003800000 */
[----:B------:R1:W2:Y:S04]  /*05e0*/  LDG.E R0, [R2.64] ;  /* 0x0000002802007981 */ /* 0x0002a8000c1e1900 */
[----:B-1----:R-:W4:Y:S01]  /*05f0*/  LDG.E R2, [R2.64+0x4] ;  /* 0x0000042802027981 */ /* 0x002f22000c1e1900 */
[----:B--2---:R-:W1:Y:S08]  /*0600*/  R2UR UR7, R0 ;  /* 0x00000000000773c2 */ /* 0x004e7000000e0000 */
[----:B----4-:R-:W1:Y:S02]  /*0610*/  R2UR UR4, R2 ;  /* 0x00000000020473c2 */ /* 0x010e6400000e0000 */
[----:B-1----:R-:W-:-:S06]  /*0620*/  UIADD3 UR7, -UR7, UR4, URZ ;  /* 0x0000000407077290 */ /* 0x002fcc000fffe13f */
.L_x_219:
[----:B------:R-:W1:Y:S01]  /*0630*/  R2UR UR11, R6 ;  /* 0x00000000060b73c2 */ /* 0x000e6200000e0000 */
[----:B------:R-:W-:Y:S01]  /*0640*/  ULDC UR4, c[0x0][0x2c4] ;  /* 0x0000b10000047ab9 */ /* 0x000fe20000000800 */
[----:B------:R-:W-:Y:S01]  /*0650*/  IADD3 R0, R6, 0x7f, RZ ;  /* 0x0000007f06007810 */ /* 0x000fe20007ffe0ff */
[----:B------:R-:W-:Y:S01]  /*0660*/  UISETP.NE.AND UP1, UPT, UR4, 0x1, UPT ;  /* 0x000000010400788c */ /* 0x000fe2000bf25270 */
[----:B-----5:R-:W-:Y:S01]  /*0670*/  IADD3 R9, R9, UR6, RZ ;  /* 0x0000000609097c10 */ /* 0x020fe2000fffe0ff */
[----:B------:R-:W-:-:S02]  /*0680*/  ULDC.64 UR8, c[0x0][0x328] ;  /* 0x0000ca0000087ab9 */ /* 0x000fc40000000a00 */
[----:B------:R-:W-:Y:S01]  /*0690*/  ULDC.64 UR4, c[0x0][0x2c8] ;  /* 0x0000b20000047ab9 */ /* 0x000fe20000000a00 */
[----:B------:R2:W4:Y:S01]  /*06a0*/  R2UR UR10, R0 ;  /* 0x00000000000a73c2 */ /* 0x00052200000e0000 */
[----:B------:R-:W-:Y:S02]  /*06b0*/  UISETP.GE.AND UP0, UPT, UR9, 0x1, UPT ;  /* 0x000000010900788c */ /* 0x000fe4000bf06270 */
[----:B------:R-:W-:-:S04]  /*06c0*/  UIADD3 UR7, -UR6, UR7, URZ ;  /* 0x0000000706077290 */ /* 0x000fc8000fffe13f */
[----:B------:R-:W-:Y:S01]  /*06d0*/  PLOP3.LUT P2, PT, PT, PT, UP0, 0x40, 0x0 ;  /* 0x000000000000781c */ /* 0x000fe20003f4e808 */
[----:B-1----:R-:W-:-:S04]  /*06e0*/  @UP1 UIADD3 UR14, UR11, 0x7f, URZ ;  /* 0x0000007f0b0e1890 */ /* 0x002fc8000fffe03f */
[----:B------:R-:W-:Y:S02]  /*06f0*/  UIMAD.WIDE.U32 UR14, UR14, UR4, URZ ;  /* 0x000000040e0e72a5 */ /* 0x000fe4000f8e003f */
[----:B---3--:R-:W-:-:S05]  /*0700*/  UIADD3 UR4, UR7, 0x1, -UR12 ;  /* 0x0000000107047890 */ /* 0x008fca000fffe80c */
[----:B------:R-:W-:Y:S02]  /*0710*/  @UP1 UMOV UR13, UR15 ;  /* 0x0000000f000d1c82 */ /* 0x000fe40008000000 */
[----:B----4-:R-:W-:-:S04]  /*0720*/  @UP1 USHF.R.U32.HI UR10, URZ, UR5, UR13 ;  /* 0x000000053f0a1299 */ /* 0x010fc8000801160d */
[----:B------:R-:W-:-:S04]  /*0730*/  UIADD3 UR4, UR4, UR10, URZ ;  /* 0x0000000a04047290 */ /* 0x000fc8000fffe03f */
[----:B------:R-:W-:Y:S01]  /*0740*/  UIADD3 UR8, UR4, UR8, URZ ;  /* 0x0000000804087290 */ /* 0x000fe2000fffe03f */
[----:B--2---:R-:W-:Y:S05]  /*0750*/  @P2 BRA `(.L_x_220) ;  /* 0x0000014000002947 */ /* 0x004fea0003800000 */
[----:B------:R-:W-:Y:S01]  /*0760*/  ISETP.LT.AND P2, PT, RZ, UR4, PT ;  /* 0x00000004ff007c0c */ /* 0x000fe2000bf41270 */
[----:B------:R-:W-:-:S12]  /*0770*/  UIADD3 UR6, UR4, -0x1, URZ ;  /* 0xffffffff04067890 */ /* 0x000fd8000fffe03f */
        /* <DEDUP_REMOVED lines=9> */
.L_x_221:
[----:B------:R-:W-:Y:S02]  /*0810*/  UISETP.NE.AND UP2, UPT, UR9, 0x1, UPT ;  /* 0x000000010900788c */ /* 0x000fe4000bf45270 */
[----:B------:R-:W-:Y:S02]  /*0820*/  ULDC.64 UR4, c[0x0][0x330] ;  /* 0x0000cc0000047ab9 */ /* 0x000fe40000000a00 */
[----:B------:R-:W-:-:S07]  /*0830*/  UIMAD.WIDE.U32 UR14, UR6, UR4, URZ ;  /* 0x00000004060e72a5 */ /* 0x000fce000f8e003f */
[----:B------:R-:W-:Y:S02]  /*0840*/  @UP2 UMOV UR13, UR15 ;  /* 0x0000000f000d2c82 */ /* 0x000fe40008000000 */
[----:B------:R-:W-:Y:S02]  /*0850*/  @UP2 USHF.R.U32.HI UR6, URZ, UR5, UR13 ;  /* 0x000000053f062299 */ /* 0x000fe4000801160d */
.L_x_222:
[----:B------:R-:W-:Y:S02]  /*0860*/  ULDC UR4, c[0x0][0x32c] ;  /* 0x0000cb0000047ab9 */ /* 0x000fe40000000800 */
[----:B------:R-:W-:-:S04]  /*0870*/  UIMAD UR4, UR6, UR9, UR4 ;  /* 0x00000009060472a4 */ /* 0x000fc8000f8e0204 */
[----:B------:R-:W-:-:S04]  /*0880*/  UISETP.LT.AND UP2, UPT, UR8, UR4, UPT ;  /* 0x000000040800728c */ /* 0x000fc8000bf41270 */
[----:B------:R-:W-:-:S03]  /*0890*/  USEL UR8, UR8, UR4, UP2 ;  /* 0x0000000408087287 */ /* 0x000fc60009000000 */
.L_x_220:
[----:B------:R-:W-:Y:S01]  /*08a0*/  ULDC.64 UR4, c[0x0][0x2c8] ;  /* 0x0000b20000047ab9 */ /* 0x000fe20000000a00 */
[----:B------:R-:W-:Y:S01]  /*08b0*/  PLOP3.LUT P2, PT, PT, PT, UP0, 0x40, 0x0 ;  /* 0x000000000000781c */ /* 0x000fe20003f4e808 */
[----:B------:R-:W-:Y:S02]  /*08c0*/  UIADD3 UR16, UR8, 0x5f, URZ ;  /* 0x0000005f08107890 */ /* 0x000fe4000fffe03f */
[----:B------:R-:W-:Y:S02]  /*08d0*/  UIMAD.WIDE.U32 UR18, UR11, UR4, URZ ;  /* 0x000000040b1272a5 */ /* 0x000fe4000f8e003f */
[----:B------:R-:W-:Y:S02]  /*08e0*/  UIMAD.WIDE UR16, UR16, 0x2aaaaaab, URZ ;  /* 0x2aaaaaab101078a5 */ /* 0x000fe4000f8e023f */
[----:B------:R-:W-:Y:S02]  /*08f0*/  UIADD3 UR14, UR7, 0x5f, URZ ;  /* 0x0000005f070e7890 */ /* 0x000fe4000fffe03f */
[----:B------:R-:W-:-:S02]  /*0900*/  UMOV UR8, UR11 ;  /* 0x0000000b00087c82 */ /* 0x000fc40008000000 */
[----:B------:R-:W-:Y:S02]  /*0910*/  @UP1 UMOV UR13, UR19 ;  /* 0x00000013000d1c82 */ /* 0x000fe40008000000 */
[----:B------:R-:W-:Y:S02]  /*0920*/  UIMAD.WIDE UR14, UR14, 0x2aaaaaab, URZ ;  /* 0x2aaaaaab0e0e78a5 */ /* 0x000fe4000f8e023f */
[----:B------:R-:W-:Y:S02]  /*0930*/  @UP1 USHF.R.U32.HI UR8, URZ, UR5, UR13 ;  /* 0x000000053f081299 */ /* 0x000fe4000801160d */
[----:B------:R-:W-:Y:S02]  /*0940*/  USHF.R.U32.HI UR10, URZ, 0x1f, UR15 ;  /* 0x0000001f3f0a7899 */ /* 0x000fe4000801160f */
[----:B------:R-:W-:Y:S02]  /*0950*/  UMOV UR13, UR17 ;  /* 0x00000011000d7c82 */ /* 0x000fe40008000000 */
[----:B------:R-:W-:-:S02]  /*0960*/  USHF.R.U32.HI UR6, URZ, 0x1f, UR13 ;  /* 0x0000001f3f067899 */ /* 0x000fc4000801160d */
[----:B------:R-:W-:Y:S02]  /*0970*/  UIADD3 UR5, UR7, -UR12, URZ ;  /* 0x8000000c07057290 */ /* 0x000fe4000fffe03f */
[----:B------:R-:W-:Y:S02]  /*0980*/  ULEA.HI.SX32 UR10, UR15, UR10, 0x1c ;  /* 0x0000000a0f0a7291 */ /* 0x000fe4000f8fe23f */
[----:B------:R-:W-:Y:S02]  /*0990*/  ULEA.HI.SX32 UR6, UR13, UR6, 0x1c ;  /* 0x000000060d067291 */ /* 0x000fe4000f8fe23f */
[----:B------:R-:W-:Y:S02]  /*09a0*/  UIADD3 UR8, UR5, UR8, URZ ;  /* 0x0000000805087290 */ /* 0x000fe4000fffe03f */
[----:B------:R-:W-:Y:S02]  /*09b0*/  UISETP.LT.AND UP2, UPT, UR10, UR6, UPT ;  /* 0x000000060a00728c */ /* 0x000fe4000bf41270 */
[----:B------:R-:W-:-:S02]  /*09c0*/  ULDC UR4, c[0x0][0x324] ;  /* 0x0000c90000047ab9 */ /* 0x000fc40000000800 */
[----:B------:R-:W-:Y:S02]  /*09d0*/  UIADD3 UR4, UR8, -UR4, URZ ;  /* 0x8000000408047290 */ /* 0x000fe4000fffe03f */
[----:B------:R-:W-:Y:S01]  /*09e0*/  USEL UR6, UR10, UR6, UP2 ;  /* 0x000000060a067287 */ /* 0x000fe20009000000 */
[----:B------:R-:W-:Y:S05]  /*09f0*/  @P2 BRA `(.L_x_223) ;  /* 0x0000015000002947 */ /* 0x000fea0003800000 */
[----:B------:R-:W-:Y:S02]  /*0a00*/  UMOV UR10, UR8 ;  /* 0x00000008000a7c82 */ /* 0x000fe40008000000 */
[----:B------:R-:W-:-:S06]  /*0a10*/  UISETP.GT.AND UP2, UPT, UR10, -0x1, UPT ;  /* 0xffffffff0a00788c */ /* 0x000fcc000bf44270 */
[----:B------:R-:W-:-:S13]  /*0a20*/  PLOP3.LUT P2, PT, PT, PT, UP2, 0x80, 0x0 ;  /* 0x000000000000781c */ /* 0x000fda0003f4f028 */
[----:B------:R-:W-:Y:S05]  /*0a30*/  @P2 BRA `(.L_x_224) ;  /* 0x0000008000002947 */ /* 0x000fea0003800000 */
[----:B------:R-:W-:Y:S02]  /*0a40*/  UISETP.NE.AND UP2, UPT, UR9, 0x1, UPT ;  /* 0x000000010900788c */ /* 0x000fe4000bf45270 */
[----:B------:R-:W-:Y:S02]  /*0a50*/  ULOP3.LUT UR10, URZ, UR10, URZ, 0x33, !UPT ;  /* 0x0000000a3f0a7292 */ /* 0x000fe4000f8e333f */
[----:B------:R-:W-:Y:S02]  /*0a60*/  ULDC.64 UR8, c[0x0][0x330] ;  /* 0x0000cc0000087ab9 */ /* 0x000fe40000000a00 */
[----:B------:R-:W-:-:S07]  /*0a70*/  UIMAD.WIDE.U32 UR14, UR10, UR8, URZ ;  /* 0x000000080a0e72a5 */ /* 0x000fce000f8e003f */
[----:B------:R-:W-:Y:S02]  /*0a80*/  @UP2 UMOV UR13, UR15 ;  /* 0x0000000f000d2c82 */ /* 0x000fe40008000000 */
[----:B------:R-:W-:-:S04]  /*0a90*/  @UP2 USHF.R.U32.HI UR10, URZ, UR9, UR13 ;  /* 0x000000093f0a2299 */ /* 0x000fc8000801160d */
[----:B------:R-:W-:Y:S01]  /*0aa0*/  ULOP3.LUT UR10, URZ, UR10, URZ, 0x33, !UPT ;  /* 0x0000000a3f0a7292 */ /* 0x000fe2000f8e333f */
[----:B------:R-:W-:Y:S05]  /*0ab0*/  BRA `(.L_x_225) ;  /* 0x0000005000007947 */ /* 0x000fea0003800000 */
.L_x_224:
[----:B------:R-:W-:-:S03]  /*0ac0*/  UISETP.NE.AND UP2, UPT, UR9, 0x1, UPT ;  /* 0x000000010900788c */ /* 0x000fc6000bf45270 */
[----:B------:R-:W-:Y:S02]  /*0ad0*/  ULDC.64 UR8, c[0x0][0x330] ;  /* 0x0000cc0000087ab9 */ /* 0x000fe40000000a00 */
[----:B------:R-:W-:-:S07]  /*0ae0*/  UIMAD.WIDE.U32 UR14, UR10, UR8, URZ ;  /* 0x000000080a0e72a5 */ /* 0x000fce000f8e003f */
[----:B------:R-:W-:Y:S02]  /*0af0*/  @UP2 UMOV UR13, UR15 ;  /* 0x0000000f000d2c82 */ /* 0x000fe40008000000 */
[----:B------:R-:W-:Y:S02]  /*0b00*/  @UP2 USHF.R.U32.HI UR10, URZ, UR9, UR13 ;  /* 0x000000093f0a2299 */ /* 0x000fe4000801160d */
.L_x_225:
[----:B------:R-:W-:Y:S02]  /*0b10*/  ULDC UR8, c[0x0][0x32c] ;  /* 0x0000cb0000087ab9 */ /* 0x000fe40000000800 */
[----:B------:R-:W-:-:S04]  /*0b20*/  UIMAD UR8, UR10, UR8, URZ ;  /* 0x000000080a0872a4 */ /* 0x000fc8000f8e023f */
[----:B------:R-:W-:-:S04]  /*0b30*/  UISETP.LT.AND UP2, UPT, UR4, UR8, UPT ;  /* 0x000000080400728c */ /* 0x000fc8000bf41270 */
[----:B------:R-:W-:-:S04]  /*0b40*/  USEL UR4, UR4, UR8, !UP2 ;  /* 0x0000000804047287 */ /* 0x000fc8000d000000 */
.L_x_223:
[----:B------:R-:W-:Y:S01]  /*0b50*/  UIMAD.WIDE UR8, UR4, 0x2aaaaaab, URZ ;  /* 0x2aaaaaab040878a5 */ /* 0x000fe2000f8e023f */
[----:B------:R-:W-:Y:S01]  /*0b60*/  PLOP3.LUT P4, PT, PT, PT, PT, 0x80, 0x0 ;  /* 0x000000000000781c */ /* 0x000fe20003f8f070 */
[----:B------:R-:W-:Y:S01]  /*0b70*/  CS2R R162, SRZ ;  /* 0x0000000000a27805 */ /* 0x000fe2000001ff00 */
[----:B------:R-:W-:Y:S01]  /*0b80*/  CS2R R160, SRZ ;  /* 0x0000000000a07805 */ /* 0x000fe2000001ff00 */
[----:B------:R-:W-:Y:S01]  /*0b90*/  USHF.R.U32.HI UR4, URZ, 0x1f, UR9 ;  /* 0x0000001f3f047899 */ /* 0x000fe20008011609 */
[----:B------:R-:W-:Y:S01]  /*0ba0*/  CS2R R166, SRZ ;  /* 0x0000000000a67805 */ /* 0x000fe2000001ff00 */
[----:B------:R-:W-:Y:S01]  /*0bb0*/  CS2R R12, SRZ ;  /* 0x00000000000c7805 */ /* 0x000fe2000001ff00 */
[----:B------:R-:W-:Y:S01]  /*0bc0*/  IMAD.MOV.U32 R164, RZ, RZ, RZ ;  /* 0x000000ffffa47224 */ /* 0x000fe200078e00ff */
[----:B------:R-:W-:Y:S01]  /*0bd0*/  ULEA.HI.SX32 UR4, UR9, UR4, 0x1c ;  /* 0x0000000409047291 */ /* 0x000fe2000f8fe23f */
[----:B------:R-:W-:Y:S01]  /*0be0*/  CS2R R14, SRZ ;  /* 0x00000000000e7805 */ /* 0x000fe2000001ff00 */
[----:B------:R-:W-:Y:S01]  /*0bf0*/  IMAD.MOV.U32 R158, RZ, RZ, RZ ;  /* 0x000000ffff9e7224 */ /* 0x000fe200078e00ff */
[----:B------:R-:W-:Y:S01]  /*0c00*/  MOV R156, RZ ;  /* 0x000000ff009c7202 */ /* 0x000fe20000000f00 */
[----:B------:R-:W-:Y:S01]  /*0c10*/  UISETP.LT.AND UP2, UPT, URZ, UR4, UPT ;  /* 0x000000043f00728c */ /* 0x000fe2000bf41270 */
[----:B------:R-:W-:Y:S01]  /*0c20*/  CS2R R16, SRZ ;  /* 0x0000000000107805 */ /* 0x000fe2000001ff00 */
[----:B------:R-:W-:Y:S01]  /*0c30*/  IMAD.MOV.U32 R154, RZ, RZ, RZ ;  /* 0x000000ffff9a7224 */ /* 0x000fe200078e00ff */
[----:B------:R-:W-:Y:S01]  /*0c40*/  MOV R19, RZ ;  /* 0x000000ff00137202 */ /* 0x000fe20000000f00 */
[----:B------:R-:W-:Y:S01]  /*0c50*/  USEL UR4, URZ, UR4, !UP2 ;  /* 0x000000043f047287 */ /* 0x000fe2000d000000 */
[----:B------:R-:W-:Y:S01]  /*0c60*/  IMAD.MOV.U32 R152, RZ, RZ, RZ ;  /* 0x000000ffff987224 */ /* 0x000fe200078e00ff */
[----:B------:R-:W-:Y:S01]  /*0c70*/  CS2R R26, SRZ ;  /* 0x00000000001a7805 */ /* 0x000fe2000001ff00 */
[----:B------:R-:W-:Y:S01]  /*0c80*/  MOV R146, RZ ;  /* 0x000000ff00927202 */ /* 0x000fe20000000f00 */
[----:B------:R-:W-:Y:S01]  /*0c90*/  UISETP.GT.AND UP2, UPT, UR6, UR4, UPT ;  /* 0x000000040600728c */ /* 0x000fe2000bf44270 */
[----:B------:R-:W-:Y:S01]  /*0ca0*/  CS2R R20, SRZ ;  /* 0x0000000000147805 */ /* 0x000fe2000001ff00 */
[----:B------:R-:W-:Y:S01]  /*0cb0*/  IMAD.MOV.U32 R144, RZ, RZ, RZ ;  /* 0x000000ffff907224 */ /* 0x000fe200078e00ff */
[----:B------:R-:W-:Y:S01]  /*0cc0*/  MOV R150, RZ ;  /* 0x000000ff00967202 */ /* 0x000fe20000000f00 */
[----:B------:R-:W-:Y:S01]  /*0cd0*/  IMAD.MOV.U32 R148, RZ, RZ, RZ ;  /* 0x000000ffff947224 */ /* 0x000fe200078e00ff */
[----:B------:R-:W-:Y:S01]  /*0ce0*/  CS2R R22, SRZ ;  /* 0x0000000000167805 */ /* 0x000fe2000001ff00 */
[----:B------:R-:W-:Y:S01]  /*0cf0*/  PLOP3.LUT P2, PT, PT, PT, UP2, 0x80, 0x0 ;  /* 0x000000000000781c */ /* 0x000fe20003f4f028 */
[----:B------:R-:W-:Y:S01]  /*0d00*/  IMAD.MOV.U32 R140, RZ, RZ, RZ ;  /* 0x000000ffff8c7224 */ /* 0x000fe200078e00ff */
[----:B------:R-:W-:Y:S01]  /*0d10*/  MOV R142, RZ ;  /* 0x000000ff008e7202 */ /* 0x000fe20000000f00 */
[----:B------:R-:W-:Y:S01]  /*0d20*/  CS2R R24, SRZ ;  /* 0x0000000000187805 */ /* 0x000fe2000001ff00 */
[----:B------:R-:W-:Y:S01]  /*0d30*/  MOV R138, RZ ;  /* 0x000000ff008a7202 */ /* 0x000fe20000000f00 */
[----:B------:R-:W-:Y:S01]  /*0d40*/  IMAD.MOV.U32 R136, RZ, RZ, RZ ;  /* 0x000000ffff887224 */ /* 0x000fe200078e00ff */
[----:B------:R-:W-:Y:S01]  /*0d50*/  CS2R R130, SRZ ;  /* 0x0000000000827805 */ /* 0x000fe2000001ff00 */
[----:B------:R-:W-:Y:S01]  /*0d60*/  CS2R R30, SRZ ;  /* 0x00000000001e7805 */ /* 0x000fe2000001ff00 */
[----:B------:R-:W-:Y:S01]  /*0d70*/  MOV R128, RZ ;  /* 0x000000ff00807202 */ /* 0x000fe20000000f00 */
[----:B------:R-:W-:Y:S01]  /*0d80*/  IMAD.MOV.U32 R134, RZ, RZ, RZ ;  /* 0x000000ffff867224 */ /* 0x000fe200078e00ff */
[----:B------:R-:W-:Y:S01]  /*0d90*/  MOV R132, RZ ;  /* 0x000000ff00847202 */ /* 0x000fe20000000f00 */
[----:B------:R-:W-:Y:S01]  /*0da0*/  CS2R R126, SRZ ;  /* 0x00000000007e7805 */ /* 0x000fe2000001ff00 */
[----:B------:R-:W-:Y:S01]  /*0db0*/  CS2R R32, SRZ ;  /* 0x0000000000207805 */ /* 0x000fe2000001ff00 */
[----:B------:R-:W-:Y:S01]  /*0dc0*/  IMAD.MOV.U32 R124, RZ, RZ, RZ ;  /* 0x000000ffff7c7224 */ /* 0x000fe200078e00ff */
[----:B------:R-:W-:Y:S01]  /*0dd0*/  CS2R R28, SRZ ;  /* 0x00000000001c7805 */ /* 0x000fe2000001ff00 */
[----:B------:R-:W-:Y:S01]  /*0de0*/  MOV R122, RZ ;  /* 0x000000ff007a7202 */ /* 0x000fe20000000f00 */
[----:B------:R-:W-:Y:S01]  /*0df0*/  IMAD.MOV.U32 R120, RZ, RZ, RZ ;  /* 0x000000ffff787224 */ /* 0x000fe200078e00ff */
        /* <DEDUP_REMOVED lines=12> */
[----:B------:R-:W-:Y:S05]  /*0ec0*/  @!P2 BRA `(.L_x_226) ;  /* 0x0001ae100000a947 */ /* 0x000fea0003800000 */
[----:B------:R-:W-:-:S04]  /*0ed0*/  ISETP.NE.U32.AND P4, PT, RZ, c[0x0][0x340], PT ;  /* 0x0000d000ff007a0c */ /* 0x000fc80003f85070 */
[----:B------:R-:W-:-:S13]  /*0ee0*/  ISETP.NE.AND.EX P4, PT, RZ, c[0x0][0x344], PT, P4 ;  /* 0x0000d100ff007a0c */ /* 0x000fda0003f85340 */
[----:B------:R-:W-:-:S05]  /*0ef0*/  @P4 IMAD.WIDE R2, R35, R10, c[0x0][0x340] ;  /* 0x0000d00023024625 */ /* 0x000fca00078e020a */
[----:B------:R1:W2:Y:S01]  /*0f00*/  @P4 LDG.E R17, [R2.64] ;  /* 0x0000002802114981 */ /* 0x0002a2000c1e1900 */
[----:B------:R-:W-:Y:S01]  /*0f10*/  SHF.R.S32.HI R207, RZ, 0x1f, R209 ;  /* 0x0000001fffcf7819 */ /* 0x000fe200000114d1 */
[----:B------:R-:W-:Y:S01]  /*0f20*/  ULDC UR8, c[0x0][0x2c4] ;  /* 0x0000b10000087ab9 */ /* 0x000fe20000000800 */
[----:B------:R-:W-:Y:S01]  /*0f30*/  SHF.R.S32.HI R0, RZ, 0x1f, R7 ;  /* 0x0000001fff007819 */ /* 0x000fe20000011407 */
[----:B------:R-:W3:Y:S01]  /*0f40*/  S2R R18, SR_CTAID.Y ;  /* 0x0000000000127919 */ /* 0x000ee20000002600 */
[-C--:B------:R-:W-:Y:S01]  /*0f50*/  LEA.HI R4, R207, R209.reuse, RZ, 0x3 ;  /* 0x000000d1cf047211 */ /* 0x080fe200078f18ff */
[----:B------:R-:W-:Y:S01]  /*0f60*/  UIMAD UR8, UR12, UR8, URZ ;  /* 0x000000080c0872a4 */ /* 0x000fe2000f8e023f */
[----:B------:R-:W-:Y:S01]  /*0f70*/  PLOP3.LUT P3, PT, PT, PT, UP1, 0x80, 0x0 ;  /* 0x000000000000781c */ /* 0x000fe20003f6f018 */
[----:B------:R-:W-:Y:S01]  /*0f80*/  IMAD R0, R0, c[0x0][0x178], RZ ;  /* 0x00005e0000007a24 */ /* 0x000fe200078e02ff */
[----:B------:R-:W-:Y:S01]  /*0f90*/  SHF.R.S32.HI R16, RZ, 0x3, R4 ;  /* 0x00000003ff107819 */ /* 0x000fe20000011404 */
[----:B------:R-:W-:Y:S01]  /*0fa0*/  BSSY B0, `(.L_x_227) ;  /* 0x000006c000007945 */ /* 0x000fe20003800000 */
[----:B------:R-:W-:Y:S01]  /*0fb0*/  LOP3.LUT R4, R4, 0xfffffff8, RZ, 0xc0, !PT ;  /* 0xfffffff804047812 */ /* 0x000fe200078ec0ff */
[----:B------:R-:W-:Y:S01]  /*0fc0*/  IMAD R0, R7, c[0x0][0x17c], R0 ;  /* 0x00005f0007007a24 */ /* 0x000fe200078e0200 */
[----:B------:R-:W-:Y:S01]  /*0fd0*/  SHF.R.S32.HI R15, RZ, 0x1f, R35 ;  /* 0x0000001fff0f7819 */ /* 0x000fe20000011423 */
[----:B------:R-:W-:Y:S01]  /*0fe0*/  IMAD.SHL.U32 R5, R16, 0x40, RZ ;  /* 0x0000004010057824 */ /* 0x000fe200078e00ff */
[----:B------:R-:W-:Y:S01]  /*0ff0*/  LEA.HI R25, R207, R209, RZ, 0x4 ;  /* 0x000000d1cf197211 */ /* 0x000fe200078f20ff */
[----:B------:R-:W-:Y:S01]  /*1000*/  IMAD.IADD R23, R209, 0x1, -R4 ;  /* 0x00000001d1177824 */ /* 0x000fe200078e0a04 */
[----:B------:R-:W-:-:S02]  /*1010*/  SHF.R.S32.HI R4, RZ, 0x1f, R9 ;  /* 0x0000001fff047819 */ /* 0x000fc40000011409 */
[----:B------:R-:W-:Y:S01]  /*1020*/  SEL R10, R15, RZ, !P1 ;  /* 0x000000ff0f0a7207 */ /* 0x000fe20004800000 */
[----:B------:R-:W-:-:S04]  /*1030*/  IMAD.SHL.U32 R20, R23, 0x8, RZ ;  /* 0x0000000817147824 */ /* 0x000fc800078e00ff */
[----:B------:R-:W-:Y:S01]  /*1040*/  IMAD R10, R10, c[0x0][0x1c0], RZ ;  /* 0x000070000a0a7a24 */ /* 0x000fe200078e02ff */
[----:B------:R-:W-:Y:S01]  /*1050*/  SHF.R.S32.HI R21, RZ, 0x1f, R20 ;  /* 0x0000001fff157819 */ /* 0x000fe20000011414 */
[----:B-1----:R-:W-:Y:S01]  /*1060*/  IMAD.WIDE.U32 R2, R7, c[0x0][0x178], RZ ;  /* 0x00005e0007027a25 */ /* 0x002fe200078e00ff */
[----:B---3--:R-:W-:-:S04]  /*1070*/  SHF.R.S32.HI R14, RZ, 0x1f, R18 ;  /* 0x0000001fff0e7819 */ /* 0x008fc80000011412 */
[----:B------:R-:W-:Y:S02]  /*1080*/  IADD3 R3, R3, R0, RZ ;  /* 0x0000000003037210 */ /* 0x000fe40007ffe0ff */
[----:B------:R-:W-:Y:S01]  /*1090*/  LOP3.LUT R0, R5, 0x1c0, RZ, 0xc0, !PT ;  /* 0x000001c005007812 */ /* 0x000fe200078ec0ff */
[----:B------:R-:W-:Y:S02]  /*10a0*/  IMAD R8, R14, c[0x0][0x1b8], RZ ;  /* 0x00006e000e087a24 */ /* 0x000fe400078e02ff */
[----:B------:R-:W-:Y:S01]  /*10b0*/  IMAD.WIDE.U32 R2, R18, c[0x0][0x1b8], R2 ;  /* 0x00006e0012027a25 */ /* 0x000fe200078e0002 */
[----:B------:R-:W-:Y:S02]  /*10c0*/  LOP3.LUT R6, R0, 0x38, R20, 0xf8, !PT ;  /* 0x0000003800067812 */ /* 0x000fe400078ef814 */
[----:B------:R-:W-:Y:S01]  /*10d0*/  SHF.R.U32.HI R5, RZ, 0x3, R0 ;  /* 0x00000003ff057819 */ /* 0x000fe20000011600 */
[----:B------:R-:W-:Y:S01]  /*10e0*/  IMAD R8, R18, c[0x0][0x1bc], R8 ;  /* 0x00006f0012087a24 */ /* 0x000fe200078e0208 */
[----:B------:R-:W-:-:S02]  /*10f0*/  IADD3 R0, P2, R9, R16, RZ ;  /* 0x0000001009007210 */ /* 0x000fc40007f5e0ff */
[----:B------:R-:W-:Y:S01]  /*1100*/  LOP3.LUT R19, R6, R5, RZ, 0x3c, !PT ;  /* 0x0000000506137212 */ /* 0x000fe200078e3cff */
[----:B------:R-:W-:Y:S01]  /*1110*/  IMAD R5, R23, 0x10, R16 ;  /* 0x0000001017057824 */ /* 0x000fe200078e0210 */
[----:B------:R-:W-:Y:S02]  /*1120*/  LEA.HI.X.SX32 R4, R16, R4, 0x1, P2 ;  /* 0x0000000410047211 */ /* 0x000fe400010f0eff */
[----:B------:R-:W-:Y:S02]  /*1130*/  PLOP3.LUT P2, PT, PT, PT, UP1, 0x80, 0x0 ;  /* 0x000000000000781c */ /* 0x000fe40003f4f018 */
[----:B------:R-:W-:Y:S01]  /*1140*/  IADD3 R9, R5, UR11, RZ ;  /* 0x0000000b05097c10 */ /* 0x000fe2000fffe0ff */
[C---:B------:R-:W-:Y:S01]  /*1150*/  IMAD R6, R4.reuse, c[0x0][0x1e0], RZ ;  /* 0x0000780004067a24 */ /* 0x040fe200078e02ff */
[----:B------:R-:W-:Y:S01]  /*1160*/  IADD3 R3, R3, R8, RZ ;  /* 0x0000000803037210 */ /* 0x000fe20007ffe0ff */
[----:B------:R-:W-:Y:S01]  /*1170*/  IMAD R4, R4, c[0x0][0x208], RZ ;  /* 0x0000820004047a24 */ /* 0x000fe200078e02ff */
[----:B------:R-:W-:Y:S01]  /*1180*/  SEL R8, R35, RZ, !P1 ;  /* 0x000000ff23087207 */ /* 0x000fe20004800000 */
[----:B------:R-:W-:-:S04]  /*1190*/  @P3 IMAD.HI.U32 R11, R9, c[0x0][0x2c8], RZ ;  /* 0x0000b200090b3a27 */ /* 0x000fc800078e00ff */
[C---:B------:R-:W-:Y:S02]  /*11a0*/  IMAD R12, R0.reuse, c[0x0][0x1e4], R6 ;  /* 0x00007900000c7a24 */ /* 0x040fe400078e0206 */
[C---:B------:R-:W-:Y:S02]  /*11b0*/  IMAD R13, R0.reuse, c[0x0][0x20c], R4 ;  /* 0x00008300000d7a24 */ /* 0x040fe400078e0204 */
[----:B------:R-:W-:-:S04]  /*11c0*/  IMAD.WIDE.U32 R6, R0, c[0x0][0x1e0], R20 ;  /* 0x0000780000067a25 */ /* 0x000fc800078e0014 */
[----:B------:R-:W-:-:S04]  /*11d0*/  IMAD.WIDE.U32 R4, R0, c[0x0][0x208], R20 ;  /* 0x0000820000047a25 */ /* 0x000fc800078e0014 */
[----:B------:R-:W-:Y:S01]  /*11e0*/  IMAD.MOV.U32 R0, RZ, RZ, R9 ;  /* 0x000000ffff007224 */ /* 0x000fe200078e0009 */
[----:B------:R-:W-:Y:S01]  /*11f0*/  @P2 SHF.R.U32.HI R0, RZ, c[0x0][0x2cc], R11 ;  /* 0x0000b300ff002a19 */ /* 0x000fe2000001160b */
[C---:B------:R-:W-:Y:S01]  /*1200*/  IMAD R11, R8.reuse, c[0x0][0x1c4], R10 ;  /* 0x00007100080b7a24 */ /* 0x040fe200078e020a */
[----:B------:R-:W-:Y:S01]  /*1210*/  IADD3 R5, R5, R13, RZ ;  /* 0x0000000d05057210 */ /* 0x000fe20007ffe0ff */
[----:B------:R-:W-:Y:S01]  /*1220*/  IMAD.WIDE.U32 R2, R8, c[0x0][0x1c0], R2 ;  /* 0x0000700008027a25 */ /* 0x000fe200078e0002 */
[----:B------:R-:W-:-:S03]  /*1230*/  SHF.R.S32.HI R8, RZ, 0x1f, R0 ;  /* 0x0000001fff087819 */ /* 0x000fc60000011400 */
[----:B------:R-:W-:Y:S02]  /*1240*/  IMAD.MOV R10, RZ, RZ, -R0 ;  /* 0x000000ffff0a7224 */ /* 0x000fe400078e0a00 */
[----:B------:R-:W-:Y:S02]  /*1250*/  IMAD.IADD R3, R3, 0x1, R11 ;  /* 0x0000000103037824 */ /* 0x000fe400078e020b */
[----:B------:R-:W-:Y:S01]  /*1260*/  IMAD R10, R10, c[0x0][0x2c4], R9 ;  /* 0x0000b1000a0a7a24 */ /* 0x000fe200078e0209 */
[----:B------:R-:W-:Y:S01]  /*1270*/  LOP3.LUT R9, R25, 0xfffffff0, RZ, 0xc0, !PT ;  /* 0xfffffff019097812 */ /* 0x000fe200078ec0ff */
[----:B------:R-:W-:Y:S02]  /*1280*/  IMAD R8, R8, c[0x0][0x1b0], RZ ;  /* 0x00006c0008087a24 */ /* 0x000fe400078e02ff */
[----:B------:R-:W-:Y:S01]  /*1290*/  IMAD.WIDE.U32 R2, R0, c[0x0][0x1b0], R2 ;  /* 0x00006c0000027a25 */ /* 0x000fe200078e0002 */
[----:B------:R-:W-:-:S03]  /*12a0*/  SHF.R.S32.HI R11, RZ, 0x1f, R10 ;  /* 0x0000001fff0b7819 */ /* 0x000fc6000001140a */
[----:B------:R-:W-:Y:S01]  /*12b0*/  IMAD R8, R0, c[0x0][0x1b4], R8 ;  /* 0x00006d0000087a24 */ /* 0x000fe200078e0208 */
[----:B------:R-:W-:Y:S01]  /*12c0*/  IADD3 R0, -R9, R209, RZ ;  /* 0x000000d109007210 */ /* 0x000fe20007ffe1ff */
[----:B------:R-:W-:Y:S02]  /*12d0*/  IMAD.IADD R7, R7, 0x1, R12 ;  /* 0x0000000107077824 */ /* 0x000fe400078e020c */
[C---:B------:R-:W-:Y:S02]  /*12e0*/  IMAD R12, R14.reuse, c[0x0][0x1e8], RZ ;  /* 0x00007a000e0c7a24 */ /* 0x040fe400078e02ff */
[----:B------:R-:W-:Y:S01]  /*12f0*/  IMAD R13, R14, c[0x0][0x210], RZ ;  /* 0x000084000e0d7a24 */ /* 0x000fe200078e02ff */
[----:B------:R-:W-:Y:S01]  /*1300*/  SHF.R.S32.HI R14, RZ, 0x1f, R0 ;  /* 0x0000001fff0e7819 */ /* 0x000fe20000011400 */
[----:B------:R-:W-:Y:S02]  /*1310*/  IMAD.IADD R3, R3, 0x1, R8 ;  /* 0x0000000103037824 */ /* 0x000fe400078e0208 */
[----:B------:R-:W-:Y:S01]  /*1320*/  IMAD.WIDE.U32 R8, R18, c[0x0][0x1e8], R6 ;  /* 0x00007a0012087a25 */ /* 0x000fe200078e0006 */
[----:B------:R-:W-:-:S03]  /*1330*/  LEA.HI R24, R14, R0, RZ, 0x3 ;  /* 0x000000000e187211 */ /* 0x000fc600078f18ff */
[----:B------:R-:W-:-:S04]  /*1340*/  IMAD.WIDE.U32 R6, R18, c[0x0][0x210], R4 ;  /* 0x0000840012067a25 */ /* 0x000fc800078e0004 */
[----:B------:R-:W-:Y:S01]  /*1350*/  IMAD.WIDE.U32 R4, R10, c[0x0][0x1a8], R2 ;  /* 0x00006a000a047a25 */ /* 0x000fe200078e0002 */
[----:B------:R-:W-:-:S03]  /*1360*/  LOP3.LUT R2, R24, 0xfffffff8, RZ, 0xc0, !PT ;  /* 0xfffffff818027812 */ /* 0x000fc600078ec0ff */
[C---:B------:R-:W-:Y:S02]  /*1370*/  IMAD R12, R18.reuse, c[0x0][0x1ec], R12 ;  /* 0x00007b00120c7a24 */ /* 0x040fe400078e020c */
[----:B------:R-:W-:Y:S01]  /*1380*/  IMAD R13, R18, c[0x0][0x214], R13 ;  /* 0x00008500120d7a24 */ /* 0x000fe200078e020d */
[----:B------:R-:W-:Y:S01]  /*1390*/  IADD3 R18, R0, -R2, RZ ;  /* 0x8000000200127210 */ /* 0x000fe20007ffe0ff */
[----:B------:R-:W-:Y:S01]  /*13a0*/  IMAD.IADD R9, R9, 0x1, R12 ;  /* 0x0000000109097824 */ /* 0x000fe200078e020c */
[----:B------:R-:W-:Y:S01]  /*13b0*/  LEA R12, P1, R4, c[0x0][0x160], 0x1 ;  /* 0x00005800040c7a11 */ /* 0x000fe200078208ff */
[----:B------:R-:W-:Y:S01]  /*13c0*/  IMAD R11, R11, c[0x0][0x1a8], RZ ;  /* 0x00006a000b0b7a24 */ /* 0x000fe200078e02ff */
[----:B------:R-:W-:-:S03]  /*13d0*/  IADD3 R7, R7, R13, RZ ;  /* 0x0000000d07077210 */ /* 0x000fc60007ffe0ff */
[----:B------:R-:W-:Y:S01]  /*13e0*/  IMAD R11, R10, c[0x0][0x1ac], R11 ;  /* 0x00006b000a0b7a24 */ /* 0x000fe200078e020b */
[----:B------:R-:W-:Y:S01]  /*13f0*/  IADD3 R10, R16, UR11, RZ ;  /* 0x0000000b100a7c10 */ /* 0x000fe2000fffe0ff */
[----:B------:R1:W3:Y:S02]  /*1400*/  SHFL.IDX PT, R14, R12, RZ, 0x181f ;  /* 0x00181fff0c0e7589 */ /* 0x0002e400000e0000 */
[----:B------:R-:W-:Y:S01]  /*1410*/  IMAD.IADD R11, R5, 0x1, R11 ;  /* 0x00000001050b7824 */ /* 0x000fe200078e020b */
[----:B------:R-:W-:Y:S02]  /*1420*/  ISETP.GE.AND P3, PT, R10, UR8, PT ;  /* 0x000000080a007c0c */ /* 0x000fe4000bf66270 */
[----:B------:R-:W-:Y:S02]  /*1430*/  LEA.HI R5, R207, R209, RZ, 0x6 ;  /* 0x000000d1cf057211 */ /* 0x000fe400078f30ff */
[----:B------:R-:W-:Y:S02]  /*1440*/  LEA.HI.X R11, R4, c[0x0][0x164], R11, 0x1, P1 ;  /* 0x00005900040b7a11 */ /* 0x000fe400008f0c0b */
[----:B------:R-:W-:-:S02]  /*1450*/  MOV R4, 0x10 ;  /* 0x0000001000047802 */ /* 0x000fc40000000f00 */
[----:B------:R-:W-:-:S04]  /*1460*/  SHF.L.U32 R5, R5, 0x3, RZ ;  /* 0x0000000305057819 */ /* 0x000fc800000006ff */
[----:B------:R-:W-:Y:S02]  /*1470*/  LOP3.LUT R5, R19, 0xfffffe00, R5, 0xf8, !PT ;  /* 0xfffffe0013057812 */ /* 0x000fe400078ef805 */
[--C-:B--2---:R-:W-:Y:S01]  /*1480*/  @P4 SHF.R.S32.HI R3, RZ, 0x1f, R17.reuse ;  /* 0x0000001fff034819 */ /* 0x104fe20000011411 */
[----:B------:R-:W-:Y:S01]  /*1490*/  @P4 IMAD.MOV.U32 R2, RZ, RZ, R17 ;  /* 0x000000ffff024224 */ /* 0x000fe200078e0011 */
[----:B------:R-:W-:Y:S01]  /*14a0*/  @!P4 MOV R2, R35 ;  /* 0x000000230002c202 */ /* 0x000fe20000000f00 */
[----:B------:R-:W-:Y:S02]  /*14b0*/  @!P4 IMAD.MOV.U32 R3, RZ, RZ, R15 ;  /* 0x000000ffff03c224 */ /* 0x000fe400078e000f */
[----:B------:R-:W-:Y:S01]  /*14c0*/  IMAD.MOV.U32 R17, RZ, RZ, 0x20 ;  /* 0x00000020ff117424 */ /* 0x000fe200078e00ff */
[----:B------:R-:W-:Y:S01]  /*14d0*/  SEL R0, R2, RZ, !P0 ;  /* 0x000000ff02007207 */ /* 0x000fe20004000000 */
[----:B------:R1:W2:Y:S01]  /*14e0*/  SHFL.IDX PT, R15, R11, RZ, 0x181f ;  /* 0x00181fff0b0f7589 */ /* 0x0002a200000e0000 */
[----:B------:R-:W-:-:S02]  /*14f0*/  SEL R2, R3, RZ, !P0 ;  /* 0x000000ff03027207 */ /* 0x000fc40004000000 */
[----:B------:R-:W-:Y:S01]  /*1500*/  ISETP.GE.AND P0, PT, R20, c[0x0][0x198], PT ;  /* 0x0000660014007a0c */ /* 0x000fe20003f06270 */
[----:B------:R-:W-:-:S03]  /*1510*/  IMAD.WIDE.U32 R62, R0, c[0x0][0x218], R6 ;  /* 0x00008600003e7a25 */ /* 0x000fc600078e0006 */
[----:B------:R-:W-:Y:S01]  /*1520*/  R2P PR, R18, 0x6 ;  /* 0x0000000612007804 */ /* 0x000fe20000000000 */
[C---:B------:R-:W-:Y:S02]  /*1530*/  IMAD R3, R2.reuse, c[0x0][0x1f0], RZ ;  /* 0x00007c0002037a24 */ /* 0x040fe400078e02ff */
[----:B------:R-:W-:Y:S02]  /*1540*/  IMAD R2, R2, c[0x0][0x218], RZ ;  /* 0x0000860002027a24 */ /* 0x000fe400078e02ff */
[C---:B------:R-:W-:Y:S02]  /*1550*/  IMAD R13, R0.reuse, c[0x0][0x1f4], R3 ;  /* 0x00007d00000d7a24 */ /* 0x040fe400078e0203 */
[----:B------:R-:W-:Y:S01]  /*1560*/  IMAD R3, R0, c[0x0][0x21c], R2 ;  /* 0x0000870000037a24 */ /* 0x000fe200078e0202 */
[----:B------:R-:W-:Y:S01]  /*1570*/  SEL R2, R4, 0xfffffff0, !P1 ;  /* 0xfffffff004027807 */ /* 0x000fe20004800000 */
[----:B------:R-:W-:Y:S01]  /*1580*/  IMAD.WIDE.U32 R28, R0, c[0x0][0x1f0], R8 ;  /* 0x00007c00001c7a25 */ /* 0x000fe200078e0008 */
[----:B------:R-:W-:-:S02]  /*1590*/  SEL R4, R17, 0xffffffe0, !P2 ;  /* 0xffffffe011047807 */ /* 0x000fc40005000000 */
[----:B------:R-:W-:Y:S01]  /*15a0*/  IADD3 R27, R63, R3, RZ ;  /* 0x000000033f1b7210 */ /* 0x000fe20007ffe0ff */
[----:B------:R-:W-:Y:S01]  /*15b0*/  IMAD.IADD R31, R29, 0x1, R13 ;  /* 0x000000011d1f7824 */ /* 0x000fe200078e020d */
[----:B------:R1:W-:Y:S04]  /*15c0*/  STL.64 [R1+0x30], R28 ;  /* 0x0000301c01007387 */ /* 0x0003e80000100a00 */
[----:B------:R1:W-:Y:S04]  /*15d0*/  STL.64 [R1+0x40], R62 ;  /* 0x0000403e01007387 */ /* 0x0003e80000100a00 */
[----:B------:R1:W-:Y:S04]  /*15e0*/  STL [R1+0x3c], R27 ;  /* 0x00003c1b01007387 */ /* 0x0003e80000100800 */
[----:B------:R1:W-:Y:S01]  /*15f0*/  STL [R1+0x2c], R31 ;  /* 0x00002c1f01007387 */ /* 0x0003e20000100800 */
[----:B------:R-:W-:Y:S05]  /*1600*/  @P3 BRA `(.L_x_228) ;  /* 0x0000005000003947 */ /* 0x000fea0003800000 */
[----:B--23--:R-:W-:Y:S01]  /*1610*/  LEA R6, P1, R20, R14, 0x1 ;  /* 0x0000000e14067211 */ /* 0x00cfe200078208ff */
[----:B------:R-:W-:-:S03]  /*1620*/  IMAD.SHL.U32 R0, R5, 0x2, RZ ;  /* 0x0000000205007824 */ /* 0x000fc600078e00ff */
[----:B------:R-:W-:-:S05]  /*1630*/  LEA.HI.X R7, R20, R15, R21, 0x1, P1 ;  /* 0x0000000f14077211 */ /* 0x000fca00008f0c15 */
[----:B------:R-:W-:Y:S01]  /*1640*/  @!PT LDS RZ, [RZ] ;  /* 0x00000000fffff984 */ /* 0x000fe20000000800 */
[----:B------:R2:W-:Y:S04]  /*1650*/  LDGSTS.E.BYPASS.LTC128B.128 [R0+0x6100], [R6.64], !P0 ;  /* 0x0610000006007fae */ /* 0x0005e8000c101d68 */
.L_x_228:
[----:B--23--:R-:W-:Y:S05]  /*1660*/  BSYNC B0 ;  /* 0x0000000000007941 */ /* 0x00cfea0003800000 */
.L_x_227:
[----:B------:R-:W-:Y:S01]  /*1670*/  IADD3 R0, R10, 0x10, RZ ;  /* 0x000000100a007810 */ /* 0x000fe20007ffe0ff */
[----:B------:R2:W3:Y:S01]  /*1680*/  SHFL.IDX PT, R3, R11, 0x1, 0x181f ;  /* 0x00381f000b037f89 */ /* 0x0004e200000e0000 */
[----:B------:R-:W-:Y:S02]  /*1690*/  BSSY B0, `(.L_x_229) ;  /* 0x0000009000007945 */ /* 0x000fe40003800000 */
[----:B------:R-:W-:Y:S01]  /*16a0*/  ISETP.GE.AND P1, PT, R0, UR8, PT ;  /* 0x0000000800007c0c */ /* 0x000fe2000bf26270 */
[----:B------:R2:W4:-:S12]  /*16b0*/  SHFL.IDX PT, R6, R12, 0x1, 0x181f ;  /* 0x00381f000c067f89 */ /* 0x00051800000e0000 */
[----:B------:R-:W-:Y:S05]  /*16c0*/  @P1 BRA `(.L_x_230) ;  /* 0x0000005000001947 */ /* 0x000fea0003800000 */
[----:B----4-:R-:W-:Y:S01]  /*16d0*/  LEA R6, P1, R20, R6, 0x1 ;  /* 0x0000000614067211 */ /* 0x010fe200078208ff */
[----:B------:R-:W-:-:S03]  /*16e0*/  IMAD.SHL.U32 R0, R5, 0x2, RZ ;  /* 0x0000000205007824 */ /* 0x000fc600078e00ff */
[----:B---3--:R-:W-:-:S05]  /*16f0*/  LEA.HI.X R7, R20, R3, R21, 0x1, P1 ;  /* 0x0000000314077211 */ /* 0x008fca00008f0c15 */
[----:B------:R-:W-:Y:S01]  /*1700*/  @!PT LDS RZ, [RZ] ;  /* 0x00000000fffff984 */ /* 0x000fe20000000800 */
[----:B------:R3:W-:Y:S04]  /*1710*/  LDGSTS.E.BYPASS.LTC128B.128 [R0+0x6900], [R6.64], !P0 ;  /* 0x0690000006007fae */ /* 0x0007e8000c101d68 */
.L_x_230:
[----:B------:R-:W-:Y:S05]  /*1720*/  BSYNC B0 ;  /* 0x0000000000007941 */ /* 0x000fea0003800000 */
.L_x_229:
[----:B---3--:R-:W-:Y:S01]  /*1730*/  IADD3 R0, R10, 0x20, RZ ;  /* 0x000000200a007810 */ /* 0x008fe20007ffe0ff */
[----:B------:R3:W1:Y:S01]  /*1740*/  SHFL.IDX PT, R3, R11, 0x2, 0x181f ;  /* 0x00581f000b037f89 */ /* 0x00066200000e0000 */
[----:B------:R-:W-:Y:S02]  /*1750*/  BSSY B0, `(.L_x_231) ;  /* 0x0000009000007945 */ /* 0x000fe40003800000 */
[----:B------:R-:W-:Y:S01]  /*1760*/  ISETP.GE.AND P1, PT, R0, UR8, PT ;  /* 0x0000000800007c0c */ /* 0x000fe2000bf26270 */
[----:B----4-:R3:W4:-:S12]  /*1770*/  SHFL.IDX PT, R6, R12, 0x2, 0x181f ;  /* 0x00581f000c067f89 */ /* 0x01071800000e0000 */
[----:B------:R-:W-:Y:S05]  /*1780*/  @P1 BRA `(.L_x_232) ;  /* 0x0000005000001947 */ /* 0x000fea0003800000 */
[----:B----4-:R-:W-:Y:S01]  /*1790*/  LEA R6, P1, R20, R6, 0x1 ;  /* 0x0000000614067211 */ /* 0x010fe200078208ff */
[----:B------:R-:W-:-:S03]  /*17a0*/  IMAD.SHL.U32 R0, R5, 0x2, RZ ;  /* 0x0000000205007824 */ /* 0x000fc600078e00ff */
[----:B-1----:R-:W-:-:S05]  /*17b0*/  LEA.HI.X R7, R20, R3, R21, 0x1, P1 ;  /* 0x0000000314077211 */ /* 0x002fca00008f0c15 */
[----:B------:R-:W-:Y:S01]  /*17c0*/  @!PT LDS RZ, [RZ] ;  /* 0x00000000fffff984 */ /* 0x000fe20000000800 */
[----:B------:R1:W-:Y:S04]  /*17d0*/  LDGSTS.E.BYPASS.LTC128B.128 [R0+0x7100], [R6.64], !P0 ;  /* 0x0710000006007fae */ /* 0x0003e8000c101d68 */
.L_x_232:
[----:B------:R-:W-:Y:S05]  /*17e0*/  BSYNC B0 ;  /* 0x0000000000007941 */ /* 0x000fea0003800000 */
.L_x_231:
[----:B-1----:R-:W-:Y:S01]  /*17f0*/  IADD3 R0, R10, 0x30, RZ ;  /* 0x000000300a007810 */ /* 0x002fe20007ffe0ff */
[----:B------:R1:W2:Y:S01]  /*1800*/  SHFL.IDX PT, R3, R11, 0x3, 0x181f ;  /* 0x00781f000b037f89 */ /* 0x0002a200000e0000 */
[----:B------:R-:W-:Y:S02]  /*1810*/  BSSY B0, `(.L_x_233) ;  /* 0x0000009000007945 */ /* 0x000fe40003800000 */
[----:B------:R-:W-:Y:S01]  /*1820*/  ISETP.GE.AND P1, PT, R0, UR8, PT ;  /* 0x0000000800007c0c */ /* 0x000fe2000bf26270 */
[----:B----4-:R1:W4:-:S12]  /*1830*/  SHFL.IDX PT, R6, R12, 0x3, 0x181f ;  /* 0x00781f000c067f89 */ /* 0x01031800000e0000 */
[----:B------:R-:W-:Y:S05]  /*1840*/  @P1 BRA `(.L_x_234) ;  /* 0x0000005000001947 */ /* 0x000fea0003800000 */
[----:B----4-:R-:W-:Y:S01]  /*1850*/  LEA R6, P1, R20, R6, 0x1 ;  /* 0x0000000614067211 */ /* 0x010fe200078208ff */
[----:B------:R-:W-:-:S03]  /*1860*/  IMAD.SHL.U32 R0, R5, 0x2, RZ ;  /* 0x0000000205007824 */ /* 0x000fc600078e00ff */
[----:B--2---:R-:W-:-:S05]  /*1870*/  LEA.HI.X R7, R20, R3, R21, 0x1, P1 ;  /* 0x0000000314077211 */ /* 0x004fca00008f0c15 */
[----:B------:R-:W-:Y:S01]  /*1880*/  @!PT LDS RZ, [RZ] ;  /* 0x00000000fffff984 */ /* 0x000fe20000000800 */
[----:B------:R2:W-:Y:S04]  /*1890*/  LDGSTS.E.BYPASS.LTC128B.128 [R0+0x7900], [R6.64], !P0 ;  /* 0x0790000006007fae */ /* 0x0005e8000c101d68 */
.L_x_234:
[----:B------:R-:W-:Y:S05]  /*18a0*/  BSYNC B0 ;  /* 0x0000000000007941 */ /* 0x000fea0003800000 */
.L_x_233:
[----:B--2---:R-:W-:Y:S01]  /*18b0*/  IADD3 R0, R10, 0x40, RZ ;  /* 0x000000400a007810 */ /* 0x004fe20007ffe0ff */
        /* <DEDUP_REMOVED lines=10> */
.L_x_236:
[----:B------:R-:W-:Y:S05]  /*1960*/  BSYNC B0 ;  /* 0x0000000000007941 */ /* 0x000fea0003800000 */
.L_x_235:
        /* <DEDUP_REMOVED lines=11> */
.L_x_238:
[----:B------:R-:W-:Y:S05]  /*1a20*/  BSYNC B0 ;  /* 0x0000000000007941 */ /* 0x000fea0003800000 */
.L_x_237:
        /* <DEDUP_REMOVED lines=11> */
.L_x_240:
[----:B------:R-:W-:Y:S05]  /*1ae0*/  BSYNC B0 ;  /* 0x0000000000007941 */ /* 0x000fea0003800000 */
.L_x_239:
[----:B------:R5:W2:Y:S01]  /*1af0*/  SHFL.IDX PT, R8, R12, 0x7, 0x181f ;  /* 0x00f81f000c087f89 */ /* 0x000aa200000e0000 */
[----:B-1----:R-:W-:Y:S01]  /*1b00*/  IADD3 R0, R10, 0x70, RZ ;  /* 0x000000700a007810 */ /* 0x002fe20007ffe0ff */
[----:B------:R-:W-:Y:S01]  /*1b10*/  UMOV UR10, 0x60 ;  /* 0x00000060000a7882 */ /* 0x000fe20000000000 */
[----:B------:R-:W-:Y:S01]  /*1b20*/  IMAD.SHL.U32 R227, R5, 0x2, RZ ;  /* 0x0000000205e37824 */ /* 0x000fe200078e00ff */
[----:B------:R-:W1:Y:S01]  /*1b30*/  SHFL.IDX PT, R3, R11, 0x7, 0x181f ;  /* 0x00f81f000b037f89 */ /* 0x000e6200000e0000 */
[----:B------:R-:W-:Y:S01]  /*1b40*/  ISETP.GE.AND P3, PT, R0, UR8, PT ;  /* 0x0000000800007c0c */ /* 0x000fe2000bf66270 */
[----:B------:R-:W-:Y:S01]  /*1b50*/  UIMAD UR32, UR6, -0x60, UR10 ;  /* 0xffffffa0062078a4 */ /* 0x000fe2000f8e020a */
[----:B------:R-:W-:Y:S01]  /*1b60*/  IMAD.MOV.U32 R228, RZ, RZ, R30 ;  /* 0x000000ffffe47224 */ /* 0x000fe200078e001e */
[----:B------:R-:W-:Y:S01]  /*1b70*/  ULDC.64 UR8, c[0x0][0x1e0] ;  /* 0x0000780000087ab9 */ /* 0x000fe20000000a00 */
[----:B------:R-:W-:Y:S01]  /*1b80*/  IMAD.MOV.U32 R229, RZ, RZ, R31 ;  /* 0x000000ffffe57224 */ /* 0x000fe200078e001f */
[----:B------:R-:W-:Y:S01]  /*1b90*/  UIMAD.WIDE.U32 UR18, UR10, UR8, URZ ;  /* 0x000000080a1272a5 */ /* 0x000fe2000f8e003f */
[----:B------:R-:W-:Y:S01]  /*1ba0*/  IMAD.MOV.U32 R210, RZ, RZ, c[0x0][0x1e0] ;  /* 0x00007800ffd27624 */ /* 0x000fe200078e00ff */
[----:B------:R-:W-:Y:S01]  /*1bb0*/  UIMAD UR9, UR10, UR9, URZ ;  /* 0x000000090a0972a4 */ /* 0x000fe2000f8e023f */
[----:B------:R-:W-:Y:S01]  /*1bc0*/  IMAD.U32 R0, RZ, RZ, UR32 ;  /* 0x00000020ff007e24 */ /* 0x000fe2000f8e00ff */
[----:B------:R-:W-:Y:S01]  /*1bd0*/  UIADD3 UR10, UR6, -0x1, URZ ;  /* 0xffffffff060a7890 */ /* 0x000fe2000fffe03f */
[----:B------:R-:W-:Y:S01]  /*1be0*/  IMAD.MOV.U32 R228, RZ, RZ, R28 ;  /* 0x000000ffffe47224 */ /* 0x000fe200078e001c */
[----:B------:R-:W-:Y:S01]  /*1bf0*/  UIADD3 UR16, UR19, UR9, URZ ;  /* 0x0000000913107290 */ /* 0x000fe2000fffe03f */
[----:B------:R-:W-:Y:S01]  /*1c00*/  IMAD.MOV.U32 R211, RZ, RZ, c[0x0][0x1e4] ;  /* 0x00007900ffd37624 */ /* 0x000fe200078e00ff */
[----:B------:R-:W-:Y:S01]  /*1c10*/  IADD3 R22, R0, UR7, -R16 ;  /* 0x0000000700167c10 */ /* 0x000fe2000fffe810 */
[----:B------:R-:W-:Y:S01]  /*1c20*/  USHF.R.S32.HI UR8, URZ, 0x1f, UR10 ;  /* 0x0000001f3f087899 */ /* 0x000fe2000801140a */
[----:B----4-:R-:W-:Y:S01]  /*1c30*/  IMAD.U32 R6, RZ, RZ, UR10 ;  /* 0x0000000aff067e24 */ /* 0x010fe2000f8e00ff */
[----:B------:R-:W-:Y:S01]  /*1c40*/  UIMAD UR9, UR16, UR10, URZ ;  /* 0x0000000a100972a4 */ /* 0x000fe2000f8e023f */
[----:B------:R-:W-:Y:S01]  /*1c50*/  ISETP.GE.AND P6, PT, R22, 0x21, PT ;  /* 0x000000211600780c */ /* 0x000fe20003fc6270 */
[----:B--23-5:R-:W-:Y:S01]  /*1c60*/  IMAD.WIDE.U32 R12, R210, 0x20, RZ ;  /* 0x00000020d20c7825 */ /* 0x02cfe200078e00ff */
[----:B------:R-:W-:Y:S01]  /*1c70*/  @!P3 LEA R8, P1, R20, R8, 0x1 ;  /* 0x000000081408b211 */ /* 0x000fe200078208ff */
[----:B------:R-:W-:Y:S01]  /*1c80*/  UIMAD UR9, UR8, UR18, UR9 ;  /* 0x00000012080972a4 */ /* 0x000fe2000f8e0209 */
[----:B------:R-:W-:Y:S01]  /*1c90*/  ISETP.GE.AND P2, PT, R22, 0x1, PT ;  /* 0x000000011600780c */ /* 0x000fe20003f46270 */
[----:B------:R-:W-:Y:S01]  /*1ca0*/  IMAD.WIDE.U32 R6, R6, UR18, R228 ;  /* 0x0000001206067c25 */ /* 0x000fe2000f8e00e4 */
[----:B-1----:R-:W-:Y:S01]  /*1cb0*/  @!P3 LEA.HI.X R9, R20, R3, R21, 0x1, P1 ;  /* 0x000000031409b211 */ /* 0x002fe200008f0c15 */
[----:B------:R-:W-:Y:S01]  /*1cc0*/  ULDC.64 UR14, c[0x0][0x208] ;  /* 0x00008200000e7ab9 */ /* 0x000fe20000000a00 */
[----:B------:R-:W-:Y:S01]  /*1cd0*/  ISETP.GE.AND P1, PT, R22, 0x11, PT ;  /* 0x000000111600780c */ /* 0x000fe20003f26270 */
[----:B------:R-:W-:Y:S01]  /*1ce0*/  IMAD.MOV.U32 R60, RZ, RZ, R26 ;  /* 0x000000ffff3c7224 */ /* 0x000fe200078e001a */
[----:B------:R-:W-:Y:S01]  /*1cf0*/  IADD3 R7, R7, UR9, RZ ;  /* 0x0000000907077c10 */ /* 0x000fe2000fffe0ff */
[----:B------:R-:W-:Y:S01]  /*1d00*/  @!PT LDS RZ, [RZ] ;  /* 0x00000000fffff984 */ /* 0x000fe20000000800 */
[----:B------:R1:W-:Y:S01]  /*1d10*/  @!P3 LDGSTS.E.BYPASS.LTC128B.128 [R227+0x9900], [R8.64], !P0 ;  /* 0x0990000008e3bfae */ /* 0x0003e2000c101d68 */
[----:B------:R-:W-:Y:S01]  /*1d20*/  ISETP.GE.AND P3, PT, R20, c[0x0][0x1d4], PT ;  /* 0x0000750014007a0c */ /* 0x000fe20003f66270 */
[----:B------:R-:W-:Y:S01]  /*1d30*/  IMAD.MOV.U32 R61, RZ, RZ, R27 ;  /* 0x000000ffff3d7224 */ /* 0x000fe200078e001b */
[----:B------:R-:W-:Y:S01]  /*1d40*/  @P6 IADD3 R3, P4, R6, R12, RZ ;  /* 0x0000000c06036210 */ /* 0x000fe20007f9e0ff */
[----:B------:R-:W0:Y:S01]  /*1d50*/  LDGDEPBAR ;  /* 0x00000000000079af */ /* 0x000e220000000000 */
[----:B------:R-:W-:Y:S01]  /*1d60*/  SHF.R.S32.HI R17, RZ, 0x4, R25 ;  /* 0x00000004ff117819 */ /* 0x000fe20000011419 */
[----:B------:R-:W-:Y:S01]  /*1d70*/  UIMAD UR13, UR8, UR14, URZ ;  /* 0x0000000e080d72a4 */ /* 0x000fe2000f8e023f */
[----:B------:R-:W-:Y:S01]  /*1d80*/  LEA.HI R206, R207, R209, RZ, 0x5 ;  /* 0x000000d1cfce7211 */ /* 0x000fe200078f28ff */
[----:B------:R-:W-:Y:S01]  /*1d90*/  UIMAD.WIDE.U32 UR8, UR10, UR14, URZ ;  /* 0x0000000e0a0872a5 */ /* 0x000fe2000f8e003f */
[----:B------:R-:W-:Y:S01]  /*1da0*/  IMAD.MOV.U32 R60, RZ, RZ, R62 ;  /* 0x000000ffff3c7224 */ /* 0x000fe200078e003e */
[----:B------:R-:W-:Y:S01]  /*1db0*/  BAR.SYNC.DEFER_BLOCKING 0x0 ;  /* 0x0000000000007b1d */ /* 0x000fe20000010000 */
[C---:B------:R-:W-:Y:S01]  /*1dc0*/  @P1 LEA R0, P0, R210.reuse, R6, 0x4 ;  /* 0x00000006d2001211 */ /* 0x040fe200078020ff */
[----:B------:R-:W-:Y:S01]  /*1dd0*/  UIMAD UR13, UR10, UR15, UR13 ;  /* 0x0000000f0a0d72a4 */ /* 0x000fe2000f8e020d */
[----:B------:R-:W-:Y:S01]  /*1de0*/  SHF.R.S32.HI R205, RZ, 0x5, R206 ;  /* 0x00000005ffcd7819 */ /* 0x000fe200000114ce */
[----:B------:R-:W-:Y:S01]  /*1df0*/  UISETP.GT.AND UP2, UPT, UR10, UR4, UPT ;  /* 0x000000040a00728c */ /* 0x000fe2000bf44270 */
[----:B------:R-:W-:Y:S01]  /*1e00*/  @P1 LEA.HI.X R5, R210, R7, R211, 0x4, P0 ;  /* 0x00000007d2051211 */ /* 0x000fe200000f24d3 */
[----:B------:R-:W-:Y:S01]  /*1e10*/  UIADD3 UR13, UR9, UR13, URZ ;  /* 0x0000000d090d7290 */ /* 0x000fe2000fffe03f */
[C---:B------:R-:W-:Y:S01]  /*1e20*/  @P1 LEA R10, P0, R0.reuse, c[0x0][0x1c8], 0x1 ;  /* 0x00007200000a1a11 */ /* 0x040fe200078008ff */
[----:B------:R-:W-:Y:S02]  /*1e30*/  STL.64 [R1+0x28], R228 ;  /* 0x000028e401007387 */ /* 0x000fe40000100a00 */
[----:B------:R-:W-:Y:S01]  /*1e40*/  UIMAD UR13, UR13, 0x60, URZ ;  /* 0x000000600d0d78a4 */ /* 0x000fe2000f8e023f */
[----:B------:R-:W-:Y:S01]  /*1e50*/  @P1 LEA.HI.X R11, R0, c[0x0][0x1cc], R5, 0x1, P0 ;  /* 0x00007300000b1a11 */ /* 0x000fe200000f0c05 */
[----:B------:R-:W-:Y:S01]  /*1e60*/  STL.64 [R1+0x38], R60 ;  /* 0x0000383c01007387 */ /* 0x000fe20000100a00 */
[----:B------:R-:W-:-:S02]  /*1e70*/  @P6 LEA R14, P0, R3, c[0x0][0x1c8], 0x1 ;  /* 0x00007200030e6a11 */ /* 0x000fc400078008ff */
[----:B------:R-:W-:Y:S01]  /*1e80*/  LEA.HI R5, R25, R17, RZ, 0x1 ;  /* 0x0000001119057211 */ /* 0x000fe200078f08ff */
[----:B-1----:R-:W-:Y:S01]  /*1e90*/  IMAD.SHL.U32 R9, R211, 0x20, RZ ;  /* 0x00000020d3097824 */ /* 0x002fe200078e00ff */
[C---:B------:R-:W-:Y:S02]  /*1ea0*/  @P2 LEA R8, P5, R6.reuse, c[0x0][0x1c8], 0x1 ;  /* 0x0000720006082a11 */ /* 0x040fe400078a08ff */
[----:B------:R-:W-:Y:S02]  /*1eb0*/  LOP3.LUT R5, R5, 0xfffffffe, RZ, 0xc0, !PT ;  /* 0xfffffffe05057812 */ /* 0x000fe400078ec0ff */
[----:B------:R-:W-:Y:S02]  /*1ec0*/  @P6 IADD3.X R12, R7, R13, R9, P4, !PT ;  /* 0x0000000d070c6210 */ /* 0x000fe400027fe409 */
[----:B------:R-:W-:Y:S02]  /*1ed0*/  @P2 LEA.HI.X R9, R6, c[0x0][0x1cc], R7, 0x1, P5 ;  /* 0x0000730006092a11 */ /* 0x000fe400028f0c07 */
[----:B------:R-:W-:-:S02]  /*1ee0*/  ISETP.GE.AND P5, PT, R22, 0x31, PT ;  /* 0x000000311600780c */ /* 0x000fc40003fa6270 */
[C---:B------:R-:W-:Y:S01]  /*1ef0*/  ISETP.GE.AND P4, PT, R22.reuse, 0x41, PT ;  /* 0x000000411600780c */ /* 0x040fe20003f86270 */
[----:B------:R-:W-:Y:S01]  /*1f00*/  @!PT LDS RZ, [RZ] ;  /* 0x00000000fffff984 */ /* 0x000fe20000000800 */
[----:B------:R-:W-:Y:S01]  /*1f10*/  @!PT LDS RZ, [RZ] ;  /* 0x00000000fffff984 */ /* 0x000fe20000000800 */
[----:B------:R-:W-:Y:S01]  /*1f20*/  @!PT LDS RZ, [RZ] ;  /* 0x00000000fffff984 */ /* 0x000fe20000000800 */
[----:B------:R1:W-:Y:S01]  /*1f30*/  @P2 LDGSTS.E.BYPASS.LTC128B.128 [R227+0x3100], [R8.64], !P3 ;  /* 0x0310000008e32fae */ /* 0x0003e2000d901d68 */
[----:B------:R-:W-:Y:S02]  /*1f40*/  ISETP.GE.AND P2, PT, R22, 0x51, PT ;  /* 0x000000511600780c */ /* 0x000fe40003f46270 */
[----:B------:R-:W-:Y:S01]  /*1f50*/  @P6 LEA.HI.X R15, R3, c[0x0][0x1cc], R12, 0x1, P0 ;  /* 0x00007300030f6a11 */ /* 0x000fe200000f0c0c */
[----:B------:R2:W-:Y:S04]  /*1f60*/  @P1 LDGSTS.E.BYPASS.LTC128B.128 [R227+0x3900], [R10.64], !P3 ;  /* 0x039000000ae31fae */ /* 0x0005e8000d901d68 */
[----:B------:R3:W-:Y:S02]  /*1f70*/  @P6 LDGSTS.E.BYPASS.LTC128B.128 [R227+0x4100], [R14.64], !P3 ;  /* 0x041000000ee36fae */ /* 0x0007e4000d901d68 */
[----:B------:R-:W-:-:S02]  /*1f80*/  @P5 IMAD R0, R211, 0x30, RZ ;  /* 0x00000030d3005824 */ /* 0x000fc400078e02ff */
[C---:B------:R-:W-:Y:S01]  /*1f90*/  @P4 LEA R3, P0, R210.reuse, R6, 0x6 ;  /* 0x00000006d2034211 */ /* 0x040fe200078030ff */
[----:B-1----:R-:W-:-:S04]  /*1fa0*/  @P5 IMAD.WIDE.U32 R8, R210, 0x30, R6 ;  /* 0x00000030d2085825 */ /* 0x002fc800078e0006 */
[----:B--2---:R-:W-:Y:S01]  /*1fb0*/  @P2 IMAD.MOV.U32 R10, RZ, RZ, R6 ;  /* 0x000000ffff0a2224 */ /* 0x004fe200078e0006 */
[----:B------:R-:W-:Y:S01]  /*1fc0*/  @P5 LEA R12, P1, R8, c[0x0][0x1c8], 0x1 ;  /* 0x00007200080c5a11 */ /* 0x000fe200078208ff */
[----:B------:R-:W-:Y:S01]  /*1fd0*/  @P2 IMAD.MOV.U32 R11, RZ, RZ, R7 ;  /* 0x000000ffff0b2224 */ /* 0x000fe200078e0007 */
[C---:B------:R-:W-:Y:S01]  /*1fe0*/  @P4 LEA.HI.X R7, R210.reuse, R7, R211, 0x6, P0 ;  /* 0x00000007d2074211 */ /* 0x040fe200000f34d3 */
[----:B------:R-:W-:Y:S02]  /*1ff0*/  @P5 IMAD.IADD R0, R9, 0x1, R0 ;  /* 0x0000000109005824 */ /* 0x000fe400078e0200 */
[----:B------:R-:W-:Y:S02]  /*2000*/  @P2 IMAD R9, R211, 0x50, RZ ;  /* 0x00000050d3092824 */ /* 0x000fe400078e02ff */
[----:B------:R-:W-:Y:S01]  /*2010*/  @P2 IMAD.WIDE.U32 R10, R210, 0x50, R10 ;  /* 0x00000050d20a2825 */ /* 0x000fe200078e000a */
[----:B------:R-:W-:Y:S02]  /*2020*/  @P5 LEA.HI.X R13, R8, c[0x0][0x1cc], R0, 0x1, P1 ;  /* 0x00007300080d5a11 */ /* 0x000fe400008f0c00 */
[----:B------:R-:W-:Y:S01]  /*2030*/  @P4 LEA R8, P1, R3, c[0x0][0x1c8], 0x1 ;  /* 0x0000720003084a11 */ /* 0x000fe200078208ff */
[----:B------:R-:W-:Y:S01]  /*2040*/  @P2 IMAD.IADD R0, R11, 0x1, R9 ;  /* 0x000000010b002824 */ /* 0x000fe200078e0209 */
[C---:B------:R-:W-:Y:S01]  /*2050*/  @P2 LEA R6, P0, R10.reuse, c[0x0][0x1c8], 0x1 ;  /* 0x000072000a062a11 */ /* 0x040fe200078008ff */
[----:B------:R3:W-:Y:S01]  /*2060*/  @P5 LDGSTS.E.BYPASS.LTC128B.128 [R227+0x4900], [R12.64], !P3 ;  /* 0x049000000ce35fae */ /* 0x0007e2000d901d68 */
[----:B------:R-:W-:Y:S01]  /*2070*/  @P4 LEA.HI.X R9, R3, c[0x0][0x1cc], R7, 0x1, P1 ;  /* 0x0000730003094a11 */ /* 0x000fe200008f0c07 */
[----:B------:R-:W-:Y:S01]  /*2080*/  IMAD.IADD R11, R17, 0x1, -R5 ;  /* 0x00000001110b7824 */ /* 0x000fe200078e0a05 */
[----:B------:R-:W-:Y:S01]  /*2090*/  @P2 LEA.HI.X R7, R10, c[0x0][0x1cc], R0, 0x1, P0 ;  /* 0x000073000a072a11 */ /* 0x000fe200000f0c00 */
[----:B------:R-:W-:Y:S01]  /*20a0*/  IMAD.SHL.U32 R3, R18, 0x40, RZ ;  /* 0x0000004012037824 */ /* 0x000fe200078e00ff */
[C---:B------:R-:W-:Y:S01]  /*20b0*/  LOP3.LUT P0, RZ, R23.reuse, 0x2, RZ, 0xc0, !PT ;  /* 0x0000000217ff7812 */ /* 0x040fe2000780c0ff */
[----:B------:R1:W-:Y:S01]  /*20c0*/  @P4 LDGSTS.E.BYPASS.LTC128B.128 [R227+0x5100], [R8.64], !P3 ;  /* 0x0510000008e34fae */ /* 0x0003e2000d901d68 */
[C---:B------:R-:W-:Y:S01]  /*20d0*/  IMAD.SHL.U32 R0, R23.reuse, 0x40, RZ ;  /* 0x0000004017007824 */ /* 0x040fe200078e00ff */
[----:B------:R-:W-:Y:S01]  /*20e0*/  LOP3.LUT P1, RZ, R23, 0x4, RZ, 0xc0, !PT ;  /* 0x0000000417ff7812 */ /* 0x000fe2000782c0ff */
[----:B------:R-:W-:Y:S01]  /*20f0*/  IMAD.SHL.U32 R5, R24, 0x40, RZ ;  /* 0x0000004018057824 */ /* 0x000fe200078e00ff */
[----:B------:R2:W-:Y:S01]  /*2100*/  @P2 LDGSTS.E.BYPASS.LTC128B.128 [R227+0x5900], [R6.64], !P3 ;  /* 0x0590000006e32fae */ /* 0x0005e2000d901d68 */
[----:B------:R-:W-:-:S02]  /*2110*/  LOP3.LUT R3, R3, 0x1c0, RZ, 0xc0, !PT ;  /* 0x000001c003037812 */ /* 0x000fc400078ec0ff */
[----:B------:R-:W-:Y:S01]  /*2120*/  LOP3.LUT R0, R0, 0x1c0, RZ, 0xc0, !PT ;  /* 0x000001c000007812 */ /* 0x000fe200078ec0ff */
[----:B------:R-:W0:Y:S01]  /*2130*/  LDGDEPBAR ;  /* 0x00000000000079af */ /* 0x000e220000000000 */
[----:B------:R-:W-:Y:S02]  /*2140*/  LOP3.LUT R204, R5, 0xfffffe00, RZ, 0xc0, !PT ;  /* 0xfffffe0005cc7812 */ /* 0x000fe400078ec0ff */
[----:B------:R-:W-:-:S04]  /*2150*/  ISETP.GE.AND P2, PT, R20, c[0x0][0x1d4], PT ;  /* 0x0000750014007a0c */ /* 0x000fc80003f46270 */
[----:B------:R-:W-:Y:S01]  /*2160*/  ISETP.LT.OR P5, PT, R22, 0x1, P2 ;  /* 0x000000011600780c */ /* 0x000fe200017a1670 */
[----:B--2---:R-:W-:Y:S01]  /*2170*/  IMAD.SHL.U32 R7, R16, 0x8, RZ ;  /* 0x0000000810077824 */ /* 0x004fe200078e00ff */
[----:B------:R-:W-:-:S04]  /*2180*/  DEPBAR.LE SB0, 0x1 ;  /* 0x000080400000791a */ /* 0x000fc80000000000 */
[----:B------:R-:W-:-:S04]  /*2190*/  DEPBAR.LE SB0, 0x0 ;  /* 0x000080000000791a */ /* 0x000fc80000000000 */
[----:B------:R-:W-:Y:S01]  /*21a0*/  IMAD.SHL.U32 R6, R11, 0x8, RZ ;  /* 0x000000080b067824 */ /* 0x000fe200078e00ff */
[----:B------:R-:W-:Y:S02]  /*21b0*/  LOP3.LUT R7, R0, 0x8, R7, 0xf8, !PT ;  /* 0x0000000800077812 */ /* 0x000fe400078ef807 */
[----:B------:R-:W-:Y:S02]  /*21c0*/  SHF.R.U32.HI R0, RZ, 0x3, R0 ;  /* 0x00000003ff007819 */ /* 0x000fe40000011600 */
[----:B------:R-:W-:Y:S01]  /*21d0*/  LOP3.LUT R5, R3, 0x8, R6, 0xf8, !PT ;  /* 0x0000000803057812 */ /* 0x000fe200078ef806 */
[----:B------:R-:W-:Y:S01]  /*21e0*/  IMAD.U32 R6, RZ, RZ, UR8 ;  /* 0x00000008ff067e24 */ /* 0x000fe2000f8e00ff */
[----:B------:R-:W-:Y:S01]  /*21f0*/  SHF.R.U32.HI R3, RZ, 0x3, R3 ;  /* 0x00000003ff037819 */ /* 0x000fe20000011603 */
[----:B------:R-:W-:Y:S01]  /*2200*/  UMOV UR8, 0x5 ;  /* 0x0000000500087882 */ /* 0x000fe20000000000 */
[----:B------:R-:W-:Y:S01]  /*2210*/  LOP3.LUT R0, R7, R0, RZ, 0x3c, !PT ;  /* 0x0000000007007212 */ /* 0x000fe200078e3cff */
[----:B------:R-:W-:Y:S01]  /*2220*/  IMAD.U32 R7, RZ, RZ, UR9 ;  /* 0x00000009ff077e24 */ /* 0x000fe2000f8e00ff */
[----:B------:R-:W-:Y:S01]  /*2230*/  LOP3.LUT R5, R5, R3, RZ, 0x3c, !PT ;  /* 0x0000000305057212 */ /* 0x000fe200078e3cff */
[----:B------:R-:W-:Y:S01]  /*2240*/  IMAD R3, R205, 0x400, R204 ;  /* 0x00000400cd037824 */ /* 0x000fe200078e02cc */
[----:B------:R-:W-:Y:S01]  /*2250*/  USHF.L.U32 UR9, UR14, 0x5, URZ ;  /* 0x000000050e097899 */ /* 0x000fe2000800063f */
[----:B------:R-:W-:Y:S01]  /*2260*/  IMAD R0, R11, 0x200, R0 ;  /* 0x000002000b007824 */ /* 0x000fe200078e0200 */
[----:B------:R-:W-:Y:S01]  /*2270*/  USHF.L.U64.HI UR8, UR14, UR8, UR15 ;  /* 0x000000080e087299 */ /* 0x000fe2000801020f */
[----:B------:R-:W-:-:S02]  /*2280*/  IMAD.IADD R3, R5, 0x1, R3 ;  /* 0x0000000105037824 */ /* 0x000fc400078e0203 */
[----:B------:R-:W-:Y:S01]  /*2290*/  IMAD.SHL.U32 R208, R0, 0x2, RZ ;  /* 0x0000000200d07824 */ /* 0x000fe200078e00ff */
[----:B------:R-:W-:Y:S01]  /*22a0*/  BAR.SYNC.DEFER_BLOCKING 0x0 ;  /* 0x0000000000007b1d */ /* 0x000fe20000010000 */
[----:B------:R-:W-:-:S03]  /*22b0*/  IMAD.SHL.U32 R215, R3, 0x2, RZ ;  /* 0x0000000203d77824 */ /* 0x000fc600078e00ff */
[----:B------:R-:W-:Y:S01]  /*22c0*/  IADD3 R0, R208, 0x3100, RZ ;  /* 0x00003100d0007810 */ /* 0x000fe20007ffe0ff */
[--C-:B------:R-:W-:Y:S01]  /*22d0*/  IMAD R218, R2, 0x2, R215.reuse ;  /* 0x0000000202da7824 */ /* 0x100fe200078e02d7 */
[----:B------:R-:W-:Y:S01]  /*22e0*/  IADD3 R219, R208, 0x3120, RZ ;  /* 0x00003120d0db7810 */ /* 0x000fe20007ffe0ff */
[----:B------:R-:W-:Y:S01]  /*22f0*/  IMAD R216, R4, 0x2, R215 ;  /* 0x0000000204d87824 */ /* 0x000fe200078e02d7 */
[----:B------:R-:W-:-:S03]  /*2300*/  @P0 IADD3 R219, R0, -0x20, RZ ;  /* 0xffffffe000db0810 */ /* 0x000fc60007ffe0ff */
[----:B------:R-:W-:Y:S01]  /*2310*/  IMAD R217, R2, 0x2, R216 ;  /* 0x0000000202d97824 */ /* 0x000fe200078e02d8 */
[C---:B------:R-:W-:Y:S02]  /*2320*/  IADD3 R224, R219.reuse, 0x800, RZ ;  /* 0x00000800dbe07810 */ /* 0x040fe40007ffe0ff */
[C---:B------:R-:W-:Y:S02]  /*2330*/  IADD3 R223, R219.reuse, 0x1000, RZ ;  /* 0x00001000dbdf7810 */ /* 0x040fe40007ffe0ff */
[C---:B------:R-:W-:Y:S02]  /*2340*/  IADD3 R222, R219.reuse, 0x1800, RZ ;  /* 0x00001800dbde7810 */ /* 0x040fe40007ffe0ff */
[C---:B------:R-:W-:Y:S02]  /*2350*/  IADD3 R221, R219.reuse, 0x2000, RZ ;  /* 0x00002000dbdd7810 */ /* 0x040fe40007ffe0ff */
[----:B------:R-:W-:Y:S01]  /*2360*/  IADD3 R220, R219, 0x2800, RZ ;  /* 0x00002800dbdc7810 */ /* 0x000fe20007ffe0ff */
[----:B------:R-:W-:Y:S04]  /*2370*/  LDSM.16.M88.4 R24, [R208+0x3100] ;  /* 0x00310000d018783b */ /* 0x000fe80000000200 */
[----:B---3--:R-:W2:Y:S04]  /*2380*/  LDSM.16.M88.4 R12, [R215+0x6100] ;  /* 0x00610000d70c783b */ /* 0x008ea80000000200 */
[----:B-1----:R-:W1:Y:S04]  /*2390*/  LDSM.16.M88.4 R8, [R215+0x8100] ;  /* 0x00810000d708783b */ /* 0x002e680000000200 */
[----:B------:R-:W3:Y:S04]  /*23a0*/  LDSM.16.M88.4 R16, [R208+0x3900] ;  /* 0x00390000d010783b */ /* 0x000ee80000000200 */
[----:B------:R-:W4:Y:S04]  /*23b0*/  LDSM.16.M88.4 R32, [R208+0x4100] ;  /* 0x00410000d020783b */ /* 0x000f280000000200 */
[----:B------:R-:W5:Y:S04]  /*23c0*/  LDSM.16.M88.4 R28, [R208+0x4900] ;  /* 0x00490000d01c783b */ /* 0x000f680000000200 */
[----:B------:R-:W3:Y:S04]  /*23d0*/  LDSM.16.M88.4 R36, [R208+0x5100] ;  /* 0x00510000d024783b */ /* 0x000ee80000000200 */
[----:B------:R-:W-:Y:S04]  /*23e0*/  LDSM.16.M88.4 R40, [R219+0x800] ;  /* 0x00080000db28783b */ /* 0x000fe80000000200 */
[----:B------:R-:W-:Y:S01]  /*23f0*/  LDSM.16.M88.4 R44, [R219] ;  /* 0x00000000db2c783b */ /* 0x000fe20000000200 */
[-C--:B--2---:R-:W-:Y:S08]  /*2400*/  HMMA.16816.F32 R160, R12, R24.reuse, RZ ;  /* 0x000000180ca0723c */ /* 0x084ff000000018ff */
[C---:B-1----:R-:W-:Y:S08]  /*2410*/  HMMA.16816.F32 R48, R8.reuse, R24, RZ ;  /* 0x000000180830723c */ /* 0x042ff000000018ff */
[-C--:B------:R-:W-:Y:S08]  /*2420*/  HMMA.16816.F32 R88, R8, R26.reuse, RZ ;  /* 0x0000001a0858723c */ /* 0x080ff000000018ff */
[----:B------:R-:W-:Y:S01]  /*2430*/  HMMA.16816.F32 R156, R12, R26, RZ ;  /* 0x0000001a0c9c723c */ /* 0x000fe200000018ff */
[----:B------:R-:W1:Y:S07]  /*2440*/  LDSM.16.M88.4 R24, [R208+0x5900] ;  /* 0x00590000d018783b */ /* 0x000e6e0000000200 */
[C---:B---3--:R-:W-:Y:S08]  /*2450*/  HMMA.16816.F32 R52, R8.reuse, R16, RZ ;  /* 0x000000100834723c */ /* 0x048ff000000018ff */
[C---:B------:R-:W-:Y:S08]  /*2460*/  HMMA.16816.F32 R96, R8.reuse, R18, RZ ;  /* 0x000000120860723c */ /* 0x040ff000000018ff */
[C---:B----4-:R-:W-:Y:S08]  /*2470*/  HMMA.16816.F32 R68, R8.reuse, R32, RZ ;  /* 0x000000200844723c */ /* 0x050ff000000018ff */
[C---:B------:R-:W-:Y:S08]  /*2480*/  HMMA.16816.F32 R92, R8.reuse, R34, RZ ;  /* 0x00000022085c723c */ /* 0x040ff000000018ff */
[C---:B-----5:R-:W-:Y:S08]  /*2490*/  HMMA.16816.F32 R64, R8.reuse, R28, RZ ;  /* 0x0000001c0840723c */ /* 0x060ff000000018ff */
[C---:B------:R-:W-:Y:S08]  /*24a0*/  HMMA.16816.F32 R124, R8.reuse, R30, RZ ;  /* 0x0000001e087c723c */ /* 0x040ff000000018ff */
[C---:B------:R-:W-:Y:S08]  /*24b0*/  HMMA.16816.F32 R56, R8.reuse, R36, RZ ;  /* 0x000000240838723c */ /* 0x040ff000000018ff */
[C---:B------:R-:W-:Y:S08]  /*24c0*/  HMMA.16816.F32 R116, R8.reuse, R38, RZ ;  /* 0x000000260874723c */ /* 0x040ff000000018ff */
[C---:B-1----:R-:W-:Y:S08]  /*24d0*/  HMMA.16816.F32 R72, R8.reuse, R24, RZ ;  /* 0x000000180848723c */ /* 0x042ff000000018ff */
[----:B------:R-:W-:Y:S07]  /*24e0*/  HMMA.16816.F32 R108, R8, R26, RZ ;  /* 0x0000001a086c723c */ /* 0x000fee00000018ff */
[----:B------:R-:W-:Y:S01]  /*24f0*/  IMAD.WIDE.U32 R8, R6, 0x60, R60 ;  /* 0x0000006006087825 */ /* 0x000fe200078e003c */
[----:B------:R-:W-:Y:S04]  /*2500*/  HMMA.16816.F32 R148, R12, R16, RZ ;  /* 0x000000100c94723c */ /* 0x000fe800000018ff */
[----:B------:R-:W-:-:S04]  /*2510*/  IADD3 R0, R9, UR13, RZ ;  /* 0x0000000d09007c10 */ /* 0x000fc8000fffe0ff */
[C---:B------:R-:W-:Y:S01]  /*2520*/  HMMA.16816.F32 R144, R12.reuse, R18, RZ ;  /* 0x000000120c90723c */ /* 0x040fe200000018ff */
[----:B------:R-:W1:Y:S07]  /*2530*/  LDSM.16.M88.4 R16, [R218+0x8100] ;  /* 0x00810000da10783b */ /* 0x000e6e0000000200 */
[C---:B------:R-:W-:Y:S08]  /*2540*/  HMMA.16816.F32 R132, R12.reuse, R32, RZ ;  /* 0x000000200c84723c */ /* 0x040ff000000018ff */
[C---:B------:R-:W-:Y:S01]  /*2550*/  HMMA.16816.F32 R140, R12.reuse, R34, RZ ;  /* 0x000000220c8c723c */ /* 0x040fe200000018ff */
[----:B------:R-:W2:Y:S07]  /*2560*/  LDSM.16.M88.4 R32, [R219+0x1800] ;  /* 0x00180000db20783b */ /* 0x000eae0000000200 */
[C---:B------:R-:W-:Y:S08]  /*2570*/  HMMA.16816.F32 R128, R12.reuse, R28, RZ ;  /* 0x0000001c0c80723c */ /* 0x040ff000000018ff */
[C---:B------:R-:W-:Y:S01]  /*2580*/  HMMA.16816.F32 R152, R12.reuse, R30, RZ ;  /* 0x0000001e0c98723c */ /* 0x040fe200000018ff */
[----:B------:R-:W-:Y:S07]  /*2590*/  LDSM.16.M88.4 R28, [R219+0x2000] ;  /* 0x00200000db1c783b */ /* 0x000fee0000000200 */
[C---:B------:R-:W-:Y:S08]  /*25a0*/  HMMA.16816.F32 R120, R12.reuse, R36, RZ ;  /* 0x000000240c78723c */ /* 0x040ff000000018ff */
[C---:B------:R-:W-:Y:S01]  /*25b0*/  HMMA.16816.F32 R136, R12.reuse, R38, RZ ;  /* 0x000000260c88723c */ /* 0x040fe200000018ff */
[----:B------:R-:W3:Y:S07]  /*25c0*/  LDSM.16.M88.4 R36, [R219+0x1000] ;  /* 0x00100000db24783b */ /* 0x000eee0000000200 */
[C---:B------:R-:W-:Y:S08]  /*25d0*/  HMMA.16816.F32 R112, R12.reuse, R24, RZ ;  /* 0x000000180c70723c */ /* 0x040ff000000018ff */
[----:B------:R-:W-:Y:S01]  /*25e0*/  HMMA.16816.F32 R104, R12, R26, RZ ;  /* 0x0000001a0c68723c */ /* 0x000fe200000018ff */
[----:B------:R-:W4:Y:S06]  /*25f0*/  LDSM.16.M88.4 R24, [R219+0x2800] ;  /* 0x00280000db18783b */ /* 0x000f2c0000000200 */
[C---:B------:R-:W-:Y:S01]  /*2600*/  LEA R12, P0, R8.reuse, c[0x0][0x1f8], 0x1 ;  /* 0x00007e00080c7a11 */ /* 0x040fe200078008ff */
[C---:B-1----:R-:W-:Y:S03]  /*2610*/  HMMA.16816.F32 R80, R16.reuse, R40, R52 ;  /* 0x000000281050723c */ /* 0x042fe60000001834 */
[----:B------:R-:W-:Y:S01]  /*2620*/  LEA.HI.X R13, R8, c[0x0][0x1fc], R0, 0x1, P0 ;  /* 0x00007f00080d7a11 */ /* 0x000fe200000f0c00 */
[----:B------:R-:W-:Y:S01]  /*2630*/  IMAD.MOV.U32 R0, RZ, RZ, 0x40 ;  /* 0x00000040ff007424 */ /* 0x000fe200078e00ff */
[----:B------:R-:W-:Y:S01]  /*2640*/  IADD3 R6, P6, R12, UR9, RZ ;  /* 0x000000090c067c10 */ /* 0x000fe2000ffde0ff */
[----:B------:R-:W1:Y:S01]  /*2650*/  LDSM.16.M88.4 R8, [R218+0x6100] ;  /* 0x00610000da08783b */ /* 0x000e620000000200 */
[----:B------:R-:W-:Y:S01]  /*2660*/  ISETP.LT.OR P0, PT, R22, 0x11, P2 ;  /* 0x000000111600780c */ /* 0x000fe20001701670 */
[----:B------:R-:W-:Y:S01]  /*2670*/  HMMA.16816.F32 R100, R16, R44, R48 ;  /* 0x0000002c1064723c */ /* 0x000fe20000001830 */
[----:B------:R-:W-:Y:S01]  /*2680*/  IADD3 R20, P4, R6, UR9, RZ ;  /* 0x0000000906147c10 */ /* 0x000fe2000ff9e0ff */
[----:B------:R-:W-:Y:S01]  /*2690*/  @!PT LDS RZ, [RZ] ;  /* 0x00000000fffff984 */ /* 0x000fe20000000800 */
[----:B------:R-:W-:Y:S01]  /*26a0*/  @!PT LDS RZ, [RZ] ;  /* 0x00000000fffff984 */ /* 0x000fe20000000800 */
[----:B------:R-:W-:Y:S01]  /*26b0*/  @!PT LDS RZ, [RZ] ;  /* 0x00000000fffff984 */ /* 0x000fe20000000800 */
[----:B------:R5:W-:Y:S01]  /*26c0*/  LDGSTS.E.BYPASS.LTC128B.128 [R227+0x100], [R12.64], !P5 ;  /* 0x001000000ce37fae */ /* 0x000be2000e901d68 */
[----:B------:R-:W-:-:S02]  /*26d0*/  IADD3.X R7, R13, UR8, RZ, P6, !PT ;  /* 0x000000080d077c10 */ /* 0x000fc4000b7fe4ff */
[----:B------:R-:W-:Y:S02]  /*26e0*/  ISETP.LT.OR P6, PT, R22, 0x21, P2 ;  /* 0x000000211600780c */ /* 0x000fe400017c1670 */
[----:B------:R-:W-:Y:S01]  /*26f0*/  IADD3.X R21, R7, UR8, RZ, P4, !PT ;  /* 0x0000000807157c10 */ /* 0x000fe2000a7fe4ff */
[C---:B--2---:R-:W-:Y:S01]  /*2700*/  HMMA.16816.F32 R64, R16.reuse, R32, R64 ;  /* 0x000000201040723c */ /* 0x044fe20000001840 */
[----:B------:R-:W-:Y:S02]  /*2710*/  IADD3 R14, P4, R20, UR9, RZ ;  /* 0x00000009140e7c10 */ /* 0x000fe4000ff9e0ff */
[C---:B------:R-:W-:Y:S01]  /*2720*/  ISETP.LT.OR P5, PT, R22.reuse, 0x31, P2 ;  /* 0x000000311600780c */ /* 0x040fe200017a1670 */
[----:B------:R2:W-:Y:S01]  /*2730*/  LDGSTS.E.BYPASS.LTC128B.128 [R227+0x900], [R6.64], !P0 ;  /* 0x0090000006e37fae */ /* 0x0005e2000c101d68 */
[----:B------:R-:W-:Y:S02]  /*2740*/  IADD3.X R15, R21, UR8, RZ, P4, !PT ;  /* 0x00000008150f7c10 */ /* 0x000fe4000a7fe4ff */
[C---:B------:R-:W-:Y:S01]  /*2750*/  ISETP.LT.OR P4, PT, R22.reuse, 0x41, P2 ;  /* 0x000000411600780c */ /* 0x040fe20001781670 */
[----:B---3--:R-:W-:Y:S01]  /*2760*/  HMMA.16816.F32 R68, R16, R36, R68 ;  /* 0x000000241044723c */ /* 0x008fe20000001844 */
[----:B------:R-:W-:Y:S01]  /*2770*/  ISETP.LT.OR P2, PT, R22, 0x51, P2 ;  /* 0x000000511600780c */ /* 0x000fe20001741670 */
[----:B------:R3:W-:Y:S01]  /*2780*/  LDGSTS.E.BYPASS.LTC128B.128 [R227+0x1100], [R20.64], !P6 ;  /* 0x0110000014e37fae */ /* 0x0007e2000f101d68 */
[----:B------:R-:W-:-:S05]  /*2790*/  SEL R0, R0, 0xffffffc0, !P1 ;  /* 0xffffffc000007807 */ /* 0x000fca0004800000 */
[----:B------:R-:W-:Y:S01]  /*27a0*/  IMAD.IADD R214, R208, 0x1, R0 ;  /* 0x00000001d0d67824 */ /* 0x000fe200078e0200 */
[----:B------:R1:W-:Y:S01]  /*27b0*/  LDGSTS.E.BYPASS.LTC128B.128 [R227+0x1900], [R14.64], !P5 ;  /* 0x019000000ee37fae */ /* 0x0003e2000e901d68 */
[----:B----4-:R-:W-:Y:S01]  /*27c0*/  HMMA.16816.F32 R72, R16, R24, R72 ;  /* 0x000000181048723c */ /* 0x010fe20000001848 */
[----:B------:R-:W-:Y:S01]  /*27d0*/  IMAD.IADD R213, R0, 0x1, R219 ;  /* 0x0000000100d57824 */ /* 0x000fe200078e02db */
[----:B------:R-:W-:-:S06]  /*27e0*/  LOP3.LUT R0, R5, R204, RZ, 0xfc, !PT ;  /* 0x000000cc05007212 */ /* 0x000fcc00078efcff */
[----:B------:R-:W-:Y:S01]  /*27f0*/  HMMA.16816.F32 R88, R16, R46, R88 ;  /* 0x0000002e1058723c */ /* 0x000fe20000001858 */
[----:B--2---:R-:W-:-:S07]  /*2800*/  IADD3 R6, P0, R14, UR9, RZ ;  /* 0x000000090e067c10 */ /* 0x004fce000ff1e0ff */
[----:B------:R-:W-:Y:S01]  /*2810*/  HMMA.16816.F32 R96, R16, R42, R96 ;  /* 0x0000002a1060723c */ /* 0x000fe20000001860 */
[----:B------:R-:W-:Y:S02]  /*2820*/  IADD3.X R7, R15, UR8, RZ, P0, !PT ;  /* 0x000000080f077c10 */ /* 0x000fe400087fe4ff */
[----:B-----5:R-:W-:-:S03]  /*2830*/  IADD3 R12, P0, R6, UR9, RZ ;  /* 0x00000009060c7c10 */ /* 0x020fc6000ff1e0ff */
[----:B------:R2:W-:Y:S01]  /*2840*/  LDGSTS.E.BYPASS.LTC128B.128 [R227+0x2100], [R6.64], !P4 ;  /* 0x0210000006e37fae */ /* 0x0005e2000e101d68 */
[----:B------:R-:W-:Y:S01]  /*2850*/  IADD3.X R13, R7, UR8, RZ, P0, !PT ;  /* 0x00000008070d7c10 */ /* 0x000fe200087fe4ff */
[----:B------:R-:W-:Y:S01]  /*2860*/  HMMA.16816.F32 R92, R16, R38, R92 ;  /* 0x00000026105c723c */ /* 0x000fe2000000185c */
[----:B------:R-:W-:-:S03]  /*2870*/  PLOP3.LUT P0, PT, PT, PT, UP2, 0x80, 0x0 ;  /* 0x000000000000781c */ /* 0x000fc60003f0f028 */
[----:B------:R1:W-:Y:S04]  /*2880*/  LDGSTS.E.BYPASS.LTC128B.128 [R227+0x2900], [R12.64], !P2 ;  /* 0x029000000ce37fae */ /* 0x0003e8000d101d68 */
[----:B---3--:R-:W-:Y:S01]  /*2890*/  LDSM.16.M88.4 R20, [R216+0x8100] ;  /* 0x00810000d814783b */ /* 0x008fe20000000200 */
[C---:B------:R-:W-:Y:S03]  /*28a0*/  HMMA.16816.F32 R176, R16.reuse, R34, R124 ;  /* 0x0000002210b0723c */ /* 0x040fe6000000187c */
[----:B------:R-:W3:Y:S04]  /*28b0*/  LDSM.16.M88.4 R76, [R214+0x5100] ;  /* 0x00510000d64c783b */ /* 0x000ee80000000200 */
[----:B------:R-:W4:Y:S01]  /*28c0*/  LDSM.16.M88.4 R52, [R214+0x4100] ;  /* 0x00410000d634783b */ /* 0x000f220000000200 */
[C---:B------:R-:W-:Y:S03]  /*28d0*/  HMMA.16816.F32 R188, R16.reuse, R30, R116 ;  /* 0x0000001e10bc723c */ /* 0x040fe60000001874 */
[----:B------:R-:W5:Y:S04]  /*28e0*/  LDSM.16.M88.4 R60, [R214+0x3100] ;  /* 0x00310000d63c783b */ /* 0x000f680000000200 */
[----:B------:R-:W2:Y:S01]  /*28f0*/  LDSM.16.M88.4 R48, [R214+0x4900] ;  /* 0x00490000d630783b */ /* 0x000ea20000000200 */
[C---:B------:R-:W-:Y:S03]  /*2900*/  HMMA.16816.F32 R172, R16.reuse, R26, R108 ;  /* 0x0000001a10ac723c */ /* 0x040fe6000000186c */
[----:B------:R-:W-:Y:S04]  /*2910*/  LDSM.16.M88.4 R84, [R214+0x5900] ;  /* 0x00590000d654783b */ /* 0x000fe80000000200 */
[----:B------:R-:W0:Y:S01]  /*2920*/  LDGDEPBAR ;  /* 0x00000000000079af */ /* 0x000e220000000000 */
[----:B-1----:R-:W-:Y:S03]  /*2930*/  HMMA.16816.F32 R12, R16, R28, R56 ;  /* 0x0000001c100c723c */ /* 0x002fe60000001838 */
[----:B------:R-:W1:Y:S04]  /*2940*/  LDSM.16.M88.4 R56, [R214+0x3900] ;  /* 0x00390000d638783b */ /* 0x000e680000000200 */
[----:B------:R-:W1:Y:S01]  /*2950*/  LDSM.16.M88.4 R16, [R216+0x6100] ;  /* 0x00610000d810783b */ /* 0x000e620000000200 */
[C---:B------:R-:W-:Y:S08]  /*2960*/  HMMA.16816.F32 R184, R8.reuse, R36, R132 ;  /* 0x0000002408b8723c */ /* 0x040ff00000001884 */
[C---:B------:R-:W-:Y:S08]  /*2970*/  HMMA.16816.F32 R196, R8.reuse, R28, R120 ;  /* 0x0000001c08c4723c */ /* 0x040ff00000001878 */
[C---:B------:R-:W-:Y:S08]  /*2980*/  HMMA.16816.F32 R168, R8.reuse, R44, R160 ;  /* 0x0000002c08a8723c */ /* 0x040ff000000018a0 */
[C---:B------:R-:W-:Y:S08]  /*2990*/  HMMA.16816.F32 R180, R8.reuse, R40, R148 ;  /* 0x0000002808b4723c */ /* 0x040ff00000001894 */
[C---:B------:R-:W-:Y:S01]  /*29a0*/  HMMA.16816.F32 R120, R8.reuse, R46, R156 ;  /* 0x0000002e0878723c */ /* 0x040fe2000000189c */
[----:B------:R-:W-:Y:S07]  /*29b0*/  LDSM.16.M88.4 R44, [R213] ;  /* 0x00000000d52c783b */ /* 0x000fee0000000200 */
[C---:B------:R-:W-:Y:S01]  /*29c0*/  HMMA.16816.F32 R132, R8.reuse, R42, R144 ;  /* 0x0000002a0884723c */ /* 0x040fe20000001890 */
[----:B------:R-:W-:Y:S07]  /*29d0*/  LDSM.16.M88.4 R40, [R213+0x800] ;  /* 0x00080000d528783b */ /* 0x000fee0000000200 */
[C---:B------:R-:W-:Y:S08]  /*29e0*/  HMMA.16816.F32 R192, R8.reuse, R32, R128 ;  /* 0x0000002008c0723c */ /* 0x040ff00000001880 */
[C---:B------:R-:W-:Y:S01]  /*29f0*/  HMMA.16816.F32 R140, R8.reuse, R38, R140 ;  /* 0x00000026088c723c */ /* 0x040fe2000000188c */
[----:B------:R-:W-:Y:S07]  /*2a00*/  LDSM.16.M88.4 R36, [R213+0x1000] ;  /* 0x00100000d524783b */ /* 0x000fee0000000200 */
[C---:B------:R-:W-:Y:S01]  /*2a10*/  HMMA.16816.F32 R152, R8.reuse, R34, R152 ;  /* 0x000000220898723c */ /* 0x040fe20000001898 */
[----:B------:R-:W-:Y:S07]  /*2a20*/  LDSM.16.M88.4 R32, [R213+0x1800] ;  /* 0x00180000d520783b */ /* 0x000fee0000000200 */
[C---:B------:R-:W-:Y:S08]  /*2a30*/  HMMA.16816.F32 R200, R8.reuse, R24, R112 ;  /* 0x0000001808c8723c */ /* 0x040ff00000001870 */
[C---:B------:R-:W-:Y:S01]  /*2a40*/  HMMA.16816.F32 R164, R8.reuse, R30, R136 ;  /* 0x0000001e08a4723c */ /* 0x040fe20000001888 */
[----:B------:R-:W-:Y:S07]  /*2a50*/  LDSM.16.M88.4 R28, [R213+0x2000] ;  /* 0x00200000d51c783b */ /* 0x000fee0000000200 */
[----:B------:R-:W-:Y:S01]  /*2a60*/  HMMA.16816.F32 R160, R8, R26, R104 ;  /* 0x0000001a08a0723c */ /* 0x000fe20000001868 */
[----:B------:R-:W1:Y:S04]  /*2a70*/  LDSM.16.M88.4 R8, [R217+0x8100] ;  /* 0x00810000d908783b */ /* 0x000e680000000200 */
[----:B------:R-:W-:Y:S03]  /*2a80*/  LDSM.16.M88.4 R24, [R213+0x2800] ;  /* 0x00280000d518783b */ /* 0x000fe60000000200 */
[----:B---3--:R-:W-:Y:S01]  /*2a90*/  HMMA.16816.F32 R128, R20, R76, R12 ;  /* 0x0000004c1480723c */ /* 0x008fe2000000180c */
[----:B------:R-:W3:Y:S01]  /*2aa0*/  LDSM.16.M88.4 R12, [R217+0x6100] ;  /* 0x00610000d90c783b */ /* 0x000ee20000000200 */
[----:B------:R-:W-:-:S06]  /*2ab0*/  DEPBAR.LE SB0, 0x0 ;  /* 0x000080000000791a */ /* 0x000fcc0000000000 */
[C---:B----4-:R-:W-:Y:S08]  /*2ac0*/  HMMA.16816.F32 R108, R20.reuse, R54, R92 ;  /* 0x00000036146c723c */ /* 0x050ff0000000185c */
[C---:B-----5:R-:W-:Y:S08]  /*2ad0*/  HMMA.16816.F32 R156, R20.reuse, R60, R100 ;  /* 0x0000003c149c723c */ /* 0x060ff00000001864 */
[C---:B--2---:R-:W-:Y:S08]  /*2ae0*/  HMMA.16816.F32 R104, R20.reuse, R50, R176 ;  /* 0x000000321468723c */ /* 0x044ff000000018b0 */
[C---:B-1----:R-:W-:Y:S08]  /*2af0*/  HMMA.16816.F32 R148, R20.reuse, R56, R80 ;  /* 0x000000381494723c */ /* 0x042ff00000001850 */
        /* <DEDUP_REMOVED lines=9> */
[----:B------:R-:W-:Y:S08]  /*2b90*/  HMMA.16816.F32 R72, R16, R58, R132 ;  /* 0x0000003a1048723c */ /* 0x000ff00000001884 */
[----:B------:R-:W-:Y:S08]  /*2ba0*/  HMMA.16816.F32 R96, R20, R86, R172 ;  /* 0x000000561460723c */ /* 0x000ff000000018ac */
        /* <DEDUP_REMOVED lines=11> */
[-C--:B------:R-:W-:Y:S08]  /*2c60*/  HMMA.16816.F32 R164, R8, R40.reuse, R148 ;  /* 0x0000002808a4723c */ /* 0x080ff00000001894 */
[----:B---3--:R-:W-:Y:S08]  /*2c70*/  HMMA.16816.F32 R100, R12, R40, R80 ;  /* 0x000000280c64723c */ /* 0x008ff00000001850 */
[C---:B------:R-:W-:Y:S08]  /*2c80*/  HMMA.16816.F32 R160, R8.reuse, R44, R156 ;  /* 0x0000002c08a0723c */ /* 0x040ff0000000189c */
[----:B------:R-:W-:Y:S08]  /*2c90*/  HMMA.16816.F32 R148, R8, R36, R144 ;  /* 0x000000240894723c */ /* 0x000ff00000001890 */
[----:B------:R-:W-:Y:S08]  /*2ca0*/  HMMA.16816.F32 R80, R12, R32, R60 ;  /* 0x000000200c50723c */ /* 0x000ff0000000183c */
[C---:B------:R-:W-:Y:S08]  /*2cb0*/  HMMA.16816.F32 R156, R8.reuse, R42, R112 ;  /* 0x0000002a089c723c */ /* 0x040ff00000001870 */
[----:B------:R-:W-:Y:S08]  /*2cc0*/  HMMA.16816.F32 R144, R8, R26, R96 ;  /* 0x0000001a0890723c */ /* 0x000ff00000001860 */
[C---:B------:R-:W-:Y:S08]  /*2cd0*/  HMMA.16816.F32 R76, R12.reuse, R42, R72 ;  /* 0x0000002a0c4c723c */ /* 0x040ff00000001848 */
[----:B------:R-:W-:Y:S08]  /*2ce0*/  HMMA.16816.F32 R60, R12, R30, R48 ;  /* 0x0000001e0c3c723c */ /* 0x000ff00000001830 */
        /* <DEDUP_REMOVED lines=11> */
[----:B------:R-:W-:Y:S01]  /*2da0*/  HMMA.16816.F32 R48, R12, R26, R16 ;  /* 0x0000001a0c30723c */ /* 0x000fe20000001810 */
[----:B------:R-:W-:Y:S06]  /*2db0*/  BAR.SYNC.DEFER_BLOCKING 0x0 ;  /* 0x0000000000007b1d */ /* 0x000fec0000010000 */
[----:B------:R-:W-:Y:S05]  /*2dc0*/  @!P0 BRA `(.L_x_241) ;  /* 0x000001e000008947 */ /* 0x000fea0003800000 */
[----:B------:R-:W-:Y:S01]  /*2dd0*/  UIADD3 UR13, UR6, -0x2, URZ ;  /* 0xfffffffe060d7890 */ /* 0x000fe2000fffe03f */
[C---:B------:R-:W-:Y:S01]  /*2de0*/  IMAD.SHL.U32 R16, R210.reuse, 0x20, RZ ;  /* 0x00000020d2107824 */ /* 0x040fe200078e00ff */
[----:B------:R-:W-:-:S02]  /*2df0*/  SHF.L.U64.HI R5, R210, 0x5, R211 ;  /* 0x00000005d2057819 */ /* 0x000fc400000102d3 */
[----:B------:R-:W-:Y:S02]  /*2e00*/  USHF.R.S32.HI UR10, URZ, 0x1f, UR13 ;  /* 0x0000001f3f0a7899 */ /* 0x000fe4000801140d */
[----:B------:R-:W-:Y:S01]  /*2e10*/  IMAD.U32 R3, RZ, RZ, UR13 ;  /* 0x0000000dff037e24 */ /* 0x000fe2000f8e00ff */
[----:B------:R-:W-:-:S03]  /*2e20*/  UIMAD UR13, UR16, UR13, URZ ;  /* 0x0000000d100d72a4 */ /* 0x000fc6000f8e023f */
[----:B------:R-:W-:Y:S01]  /*2e30*/  IMAD.WIDE.U32 R6, R3, UR18, R228 ;  /* 0x0000001203067c25 */ /* 0x000fe2000f8e00e4 */
[----:B------:R-:W-:-:S04]  /*2e40*/  UIMAD UR10, UR10, UR18, UR13 ;  /* 0x000000120a0a72a4 */ /* 0x000fc8000f8e020d */
[----:B------:R-:W-:Y:S02]  /*2e50*/  LEA R14, P1, R6, c[0x0][0x1c8], 0x1 ;  /* 0x00007200060e7a11 */ /* 0x000fe400078208ff */
[----:B------:R-:W-:Y:S02]  /*2e60*/  IADD3 R3, R7, UR10, RZ ;  /* 0x0000000a07037c10 */ /* 0x000fe4000fffe0ff */
[----:B------:R-:W-:Y:S02]  /*2e70*/  IADD3 R12, P0, R16, R14, RZ ;  /* 0x0000000e100c7210 */ /* 0x000fe40007f1e0ff */
        /* <DEDUP_REMOVED lines=19> */
.L_x_241:
[----:B------:R-:W-:Y:S01]  /*2fb0*/  FMUL.FTZ R3, R96, c[0x0][0x320] ;  /* 0x0000c80060037a20 */ /* 0x000fe20000410000 */
[----:B--2---:R-:W-:Y:S01]  /*2fc0*/  SHF.R.S32.HI R7, RZ, 0x1f, R205 ;  /* 0x0000001fff077819 */ /* 0x004fe200000114cd */
[----:B------:R-:W-:Y:S01]  /*2fd0*/  FMUL.FTZ R5, R52, c[0x0][0x320] ;  /* 0x0000c80034057a20 */ /* 0x000fe20000410000 */
[----:B------:R-:W-:Y:S01]  /*2fe0*/  LEA.HI R6, R207, R209, RZ, 0x2 ;  /* 0x000000d1cf067211 */ /* 0x000fe200078f10ff */
[----:B------:R1:W2:Y:S01]  /*2ff0*/  MUFU.TANH R93, R3 ;  /* 0x00000003005d7308 */ /* 0x0002a20000002400 */
[----:B------:R-:W-:Y:S01]  /*3000*/  PLOP3.LUT P1, PT, PT, PT, UP1, 0x80, 0x0 ;  /* 0x000000000000781c */ /* 0x000fe20003f2f018 */
[----:B------:R-:W-:Y:S01]  /*3010*/  FMUL.FTZ R10, R60, c[0x0][0x320] ;  /* 0x0000c8003c0a7a20 */ /* 0x000fe20000410000 */
[----:B------:R-:W-:Y:S01]  /*3020*/  LOP3.LUT R6, R6, 0xfffffffc, RZ, 0xc0, !PT ;  /* 0xfffffffc06067812 */ /* 0x000fe200078ec0ff */
[----:B------:R-:W-:Y:S01]  /*3030*/  UIADD3 UR10, UR7, 0x1, UR32 ;  /* 0x00000001070a7890 */ /* 0x000fe2000fffe020 */
[----:B------:R-:W-:Y:S01]  /*3040*/  PLOP3.LUT P0, PT, PT, PT, UP1, 0x80, 0x0 ;  /* 0x000000000000781c */ /* 0x000fe20003f0f018 */
[----:B------:R-:W0:Y:S02]  /*3050*/  LDGDEPBAR ;  /* 0x00000000000079af */ /* 0x000e240000000000 */
        /* <DEDUP_REMOVED lines=47> */
[----:B------:R-:W-:Y:S01]  /*3350*/  LOP3.LUT R5, R7, 0xffffffc0, RZ, 0xc0, !PT ;  /* 0xffffffc007057812 */ /* 0x000fe200078ec0ff */
[----:B------:R-:W-:Y:S02]  /*3360*/  FMUL.FTZ R7, R49, c[0x0][0x320] ;  /* 0x0000c80031077a20 */ /* 0x000fe40000410000 */
[----:B------:R-:W-:Y:S01]  /*3370*/  IMAD.IADD R6, R6, 0x1, -R8 ;  /* 0x0000000106067824 */ /* 0x000fe200078e0a08 */
[----:B------:R-:W-:Y:S01]  /*3380*/  IADD3 R5, R5, R11, RZ ;  /* 0x0000000b05057210 */ /* 0x000fe20007ffe0ff */
[----:B------:R3:W1:Y:S04]  /*3390*/  MUFU.TANH R10, R7 ;  /* 0x00000007000a7308 */ /* 0x0006680000002400 */
[----:B------:R-:W-:-:S02]  /*33a0*/  IMAD R12, R6, 0x8, R5 ;  /* 0x00000008060c7824 */ /* 0x000fc400078e0205 */
[----:B------:R-:W-:Y:S02]  /*33b0*/  FMUL.FTZ R5, R72, c[0x0][0x320] ;  /* 0x0000c80048057a20 */ /* 0x000fe40000410000 */
[----:B------:R-:W-:Y:S01]  /*33c0*/  @P1 IMAD.HI.U32 R6, R12, c[0x0][0x2c8], RZ ;  /* 0x0000b2000c061a27 */ /* 0x000fe200078e00ff */
[----:B------:R5:W-:Y:S01]  /*33d0*/  STL [R1+0x24], R12 ;  /* 0x0000240c01007387 */ /* 0x000be20000100800 */
[----:B------:R1:W1:Y:S01]  /*33e0*/  MUFU.TANH R13, R5 ;  /* 0x00000005000d7308 */ /* 0x0002620000002400 */
[----:B------:R-:W-:Y:S02]  /*33f0*/  MOV R18, R12 ;  /* 0x0000000c00127202 */ /* 0x000fe40000000f00 */
[----:B------:R-:W-:Y:S02]  /*3400*/  @P0 SHF.R.U32.HI R18, RZ, c[0x0][0x2cc], R6 ;  /* 0x0000b300ff120a19 */ /* 0x000fe40000011606 */
[----:B------:R-:W-:Y:S01]  /*3410*/  PLOP3.LUT P0, PT, PT, PT, UP0, 0x40, 0x0 ;  /* 0x000000000000781c */ /* 0x000fe20003f0e808 */
[----:B---3--:R-:W-:-:S02]  /*3420*/  FMUL.FTZ R7, R80, c[0x0][0x320] ;  /* 0x0000c80050077a20 */ /* 0x008fc40000410000 */
[----:B------:R-:W3:Y:S01]  /*3430*/  SHFL.IDX PT, R6, R18, RZ, 0x1c1f ;  /* 0x001c1fff12067589 */ /* 0x000ee200000e0000 */
[----:B-1----:R-:W-:-:S04]  /*3440*/  FMUL.FTZ R5, R73, c[0x0][0x320] ;  /* 0x0000c80049057a20 */ /* 0x002fc80000410000 */
[----:B-----5:R1:W1:Y:S02]  /*3450*/  MUFU.TANH R12, R5 ;  /* 0x00000005000c7308 */ /* 0x0202640000002400 */
[----:B-1----:R-:W-:-:S06]  /*3460*/  FMUL.FTZ R5, R48, c[0x0][0x320] ;  /* 0x0000c80030057a20 */ /* 0x002fcc0000410000 */
[----:B------:R1:W1:Y:S02]  /*3470*/  MUFU.TANH R11, R5 ;  /* 0x00000005000b7308 */ /* 0x0002640000002400 */
[----:B-1----:R-:W-:-:S06]  /*3480*/  LOP3.LUT R5, R9, 0x7ffffffc, RZ, 0xc0, !PT ;  /* 0x7ffffffc09057812 */ /* 0x002fcc00078ec0ff */
[----:B------:R1:W1:Y:S01]  /*3490*/  MUFU.TANH R9, R7 ;  /* 0x0000000700097308 */ /* 0x0002620000002400 */
[----:B------:R-:W-:Y:S01]  /*34a0*/  IMAD.IADD R5, R3, 0x1, -R5 ;  /* 0x0000000103057824 */ /* 0x000fe200078e0a05 */
[----:B------:R-:W-:Y:S01]  /*34b0*/  MOV R3, UR10 ;  /* 0x0000000a00037c02 */ /* 0x000fe20008000f00 */
[----:B------:R-:W-:Y:S02]  /*34c0*/  ULDC UR10, c[0x0][0x324] ;  /* 0x0000c900000a7ab9 */ /* 0x000fe40000000800 */
[----:B------:R-:W-:Y:S01]  /*34d0*/  ULOP3.LUT UR10, URZ, UR10, URZ, 0x33, !UPT ;  /* 0x0000000a3f0a7292 */ /* 0x000fe2000f8e333f */
[----:B------:R-:W-:Y:S01]  /*34e0*/  SHF.L.U32 R8, R5, 0x1, RZ ;  /* 0x0000000105087819 */ /* 0x000fe200000006ff */
[----:B------:R-:W-:-:S03]  /*34f0*/  IMAD.U32 R5, RZ, RZ, UR32 ;  /* 0x00000020ff057e24 */ /* 0x000fc6000f8e00ff */
[----:B------:R-:W-:Y:S01]  /*3500*/  IADD3 R3, R3, -UR12, -R8 ;  /* 0x8000000c03037c10 */ /* 0x000fe2000fffe808 */
[----:B------:R1:W-:Y:S01]  /*3510*/  STL [R1+0x20], R8 ;  /* 0x0000200801007387 */ /* 0x0003e20000100800 */
[----:B------:R-:W-:Y:S02]  /*3520*/  IADD3 R22, -R8, UR7, R5 ;  /* 0x0000000708167c10 */ /* 0x000fe4000fffe105 */
[C---:B------:R-:W-:Y:S02]  /*3530*/  IADD3 R20, R3.reuse, c[0x0][0x328], RZ ;  /* 0x0000ca0003147a10 */ /* 0x040fe40007ffe0ff */
[----:B------:R-:W-:Y:S02]  /*3540*/  IADD3 R23, R3, UR10, RZ ;  /* 0x0000000a03177c10 */ /* 0x000fe4000fffe0ff */
[----:B---3--:R-:W-:Y:S02]  /*3550*/  IADD3 R5, R20, R6, RZ ;  /* 0x0000000614057210 */ /* 0x008fe40007ffe0ff */
[----:B------:R-:W-:-:S02]  /*3560*/  IADD3 R24, -R8, UR32, RZ ;  /* 0x0000002008187c10 */ /* 0x000fc4000fffe1ff */
[----:B------:R-:W-:Y:S02]  /*3570*/  IADD3 R3, R23, R6, RZ ;  /* 0x0000000617037210 */ /* 0x000fe40007ffe0ff */
[----:B------:R-:W-:Y:S01]  /*3580*/  IMNMX R5, R5, R22, PT ;  /* 0x0000001605057217 */ /* 0x000fe20003800200 */
[----:B------:R-:W-:Y:S05]  /*3590*/  @P0 BRA `(.L_x_242) ;  /* 0x0000015000000947 */ /* 0x000fea0003800000 */
[----:B-12-4-:R-:W-:Y:S01]  /*35a0*/  IMAD.U32 R7, RZ, RZ, UR12 ;  /* 0x0000000cff077e24 */ /* 0x016fe2000f8e00ff */
[----:B------:R-:W-:Y:S04]  /*35b0*/  BSSY B0, `(.L_x_243) ;  /* 0x000000f000007945 */ /* 0x000fe80003800000 */
[----:B------:R-:W-:-:S04]  /*35c0*/  IADD3 R6, -R7, UR7, R6 ;  /* 0x0000000707067c10 */ /* 0x000fc8000fffe106 */
        /* <DEDUP_REMOVED lines=9> */
.L_x_244:
[----:B------:R-:W-:-:S04]  /*3660*/  MOV R7, c[0x0][0x32c] ;  /* 0x0000cb0000077a02 */ /* 0x000fc80000000f00 */
[----:B------:R-:W-:-:S13]  /*3670*/  ISETP.NE.AND P0, PT, R7, 0x1, PT ;  /* 0x000000010700780c */ /* 0x000fda0003f05270 */
[----:B------:R-:W-:-:S05]  /*3680*/  @P0 IMAD.HI.U32 R7, R6, c[0x0][0x330], RZ ;  /* 0x0000cc0006070a27 */ /* 0x000fca00078e00ff */
[----:B------:R-:W-:Y:S02]  /*3690*/  @P0 SHF.R.U32.HI R6, RZ, c[0x0][0x334], R7 ;  /* 0x0000cd00ff060a19 */ /* 0x000fe40000011607 */
.L_x_245:
[----:B------:R-:W-:Y:S05]  /*36a0*/  BSYNC B0 ;  /* 0x0000000000007941 */ /* 0x000fea0003800000 */
.L_x_243:
[----:B------:R-:W-:-:S05]  /*36b0*/  IMAD R6, R6, c[0x0][0x32c], R24 ;  /* 0x0000cb0006067a24 */ /* 0x000fca00078e0218 */
[----:B------:R-:W-:Y:S02]  /*36c0*/  IADD3 R7, R6, c[0x0][0x32c], RZ ;  /* 0x0000cb0006077a10 */ /* 0x000fe40007ffe0ff */
[----:B------:R-:W-:Y:S02]  /*36d0*/  IMNMX R3, R3, R6, !PT ;  /* 0x0000000603037217 */ /* 0x000fe40007800200 */
[----:B------:R-:W-:Y:S02]  /*36e0*/  IMNMX R5, R5, R7, PT ;  /* 0x0000000705057217 */ /* 0x000fe40003800200 */
.L_x_242:
[----:B--2-4-:R-:W-:Y:S01]  /*36f0*/  FMUL.FTZ R6, R59, c[0x0][0x320] ;  /* 0x0000c8003b067a20 */ /* 0x014fe20000410000 */
[----:B------:R-:W-:Y:S01]  /*3700*/  UISETP.GE.AND UP2, UPT, UR32, 0x11, UPT ;  /* 0x000000112000788c */ /* 0x000fe2000bf46270 */
[----:B-1----:R-:W-:Y:S01]  /*3710*/  FMUL.FTZ R8, R50, c[0x0][0x320] ;  /* 0x0000c80032087a20 */ /* 0x002fe20000410000 */
[----:B------:R-:W-:Y:S01]  /*3720*/  UISETP.GE.AND UP6, UPT, UR32, 0x1, UPT ;  /* 0x000000012000788c */ /* 0x000fe2000bfc6270 */
[----:B------:R1:W2:Y:S01]  /*3730*/  MUFU.TANH R72, R6 ;  /* 0x0000000600487308 */ /* 0x0002a20000002400 */
[----:B------:R-:W-:Y:S01]  /*3740*/  UP2UR UR27, UPR, URZ, 0x4 ;  /* 0x000000043f1b7883 */ /* 0x000fe20008000000 */
[----:B------:R-:W-:Y:S01]  /*3750*/  FMUL.FTZ R7, R51, c[0x0][0x320] ;  /* 0x0000c80033077a20 */ /* 0x000fe20000410000 */
[----:B------:R-:W-:Y:S01]  /*3760*/  PLOP3.LUT P2, PT, PT, PT, UP2, 0x40, 0x0 ;  /* 0x000000000000781c */ /* 0x000fe20003f4e828 */
[----:B------:R-:W-:Y:S01]  /*3770*/  UISETP.GE.AND UP2, UPT, UR32, 0x12, UPT ;  /* 0x000000122000788c */ /* 0x000fe2000bf46270 */
[----:B------:R-:W-:Y:S01]  /*3780*/  PLOP3.LUT P0, PT, PT, PT, UP6, 0x40, 0x0 ;  /* 0x000000000000781c */ /* 0x000fe20003f0e868 */
[----:B------:R-:W-:Y:S01]  /*3790*/  UISETP.GE.AND UP5, UPT, UR32, 0x2, UPT ;  /* 0x000000022000788c */ /* 0x000fe2000bfa6270 */
[C---:B------:R-:W-:Y:S01]  /*37a0*/  ISETP.GT.AND P2, PT, R3.reuse, 0x10, P2 ;  /* 0x000000100300780c */ /* 0x040fe20001744270 */
[----:B------:R-:W-:Y:S01]  /*37b0*/  UP2UR UR26, UPR, URZ, 0x4 ;  /* 0x000000043f1a7883 */ /* 0x000fe20008000000 */
[----:B------:R-:W-:Y:S01]  /*37c0*/  ISETP.GT.AND P0, PT, R3, RZ, P0 ;  /* 0x000000ff0300720c */ /* 0x000fe20000704270 */
[----:B------:R-:W-:Y:S01]  /*37d0*/  UISETP.GE.AND UP4, UPT, UR32, 0x9, UPT ;  /* 0x000000092000788c */ /* 0x000fe2000bf86270 */
[----:B------:R-:W-:Y:S01]  /*37e0*/  PLOP3.LUT P1, PT, PT, PT, UP2, 0x40, 0x0 ;  /* 0x000000000000781c */ /* 0x000fe20003f2e828 */
[----:B------:R-:W-:Y:S01]  /*37f0*/  UISETP.GE.AND UP2, UPT, UR32, 0x19, UPT ;  /* 0x000000192000788c */ /* 0x000fe2000bf46270 */
[----:B------:R-:W-:Y:S01]  /*3800*/  PLOP3.LUT P6, PT, PT, PT, UP5, 0x40, 0x0 ;  /* 0x000000000000781c */ /* 0x000fe20003fce858 */
[----:B------:R-:W-:Y:S01]  /*3810*/  UISETP.GE.AND UP3, UPT, UR32, 0xa, UPT ;  /* 0x0000000a2000788c */ /* 0x000fe2000bf66270 */
[----:B------:R-:W-:Y:S01]  /*3820*/  ISETP.LT.OR P0, PT, R5, 0x1, P0 ;  /* 0x000000010500780c */ /* 0x000fe20000701670 */
[----:B-1----:R-:W-:Y:S01]  /*3830*/  FMUL.FTZ R6, R78, c[0x0][0x320] ;  /* 0x0000c8004e067a20 */ /* 0x002fe20000410000 */
[----:B------:R-:W-:Y:S01]  /*3840*/  ISETP.GT.AND P6, PT, R3, 0x1, P6 ;  /* 0x000000010300780c */ /* 0x000fe200037c4270 */
[----:B------:R-:W-:Y:S01]  /*3850*/  UP2UR UR25, UPR, URZ, 0x4 ;  /* 0x000000043f197883 */ /* 0x000fe20008000000 */
[----:B------:R-:W-:Y:S01]  /*3860*/  PLOP3.LUT P5, PT, PT, PT, UP4, 0x40, 0x0 ;  /* 0x000000000000781c */ /* 0x000fe20003fae848 */
[----:B------:R1:W3:Y:S01]  /*3870*/  MUFU.TANH R41, R6 ;  /* 0x0000000600297308 */ /* 0x0002e20000002400 */
[----:B------:R-:W-:Y:S01]  /*3880*/  ISETP.LT.OR P6, PT, R5, 0x2, P6 ;  /* 0x000000020500780c */ /* 0x000fe200037c1670 */
[----:B------:R-:W-:Y:S01]  /*3890*/  UP2UR UR31, UPR, URZ, 0x40 ;  /* 0x000000403f1f7883 */ /* 0x000fe20008000000 */
[----:B------:R-:W-:Y:S01]  /*38a0*/  ISETP.GT.AND P5, PT, R3, 0x8, P5 ;  /* 0x000000080300780c */ /* 0x000fe20002fa4270 */
[----:B------:R-:W-:Y:S01]  /*38b0*/  UP2UR UR30, UPR, URZ, 0x20 ;  /* 0x000000203f1e7883 */ /* 0x000fe20008000000 */
[----:B------:R-:W-:Y:S01]  /*38c0*/  PLOP3.LUT P4, PT, PT, PT, UP3, 0x40, 0x0 ;  /* 0x000000000000781c */ /* 0x000fe20003f8e838 */
[----:B------:R-:W-:Y:S01]  /*38d0*/  UP2UR UR29, UPR, URZ, 0x10 ;  /* 0x000000103f1d7883 */ /* 0x000fe20008000000 */
[----:B------:R-:W-:Y:S01]  /*38e0*/  ISETP.LT.OR P5, PT, R5, 0x9, P5 ;  /* 0x000000090500780c */ /* 0x000fe20002fa1670 */
[----:B------:R-:W-:Y:S01]  /*38f0*/  UP2UR UR28, UPR, URZ, 0x8 ;  /* 0x000000083f1c7883 */ /* 0x000fe20008000000 */
[----:B------:R-:W-:Y:S01]  /*3900*/  ISETP.GT.AND P4, PT, R3, 0x9, P4 ;  /* 0x000000090300780c */ /* 0x000fe20002784270 */
[----:B------:R-:W-:Y:S01]  /*3910*/  UISETP.GE.AND UP6, UPT, UR32, 0x4a, UPT ;  /* 0x0000004a2000788c */ /* 0x000fe2000bfc6270 */
[----:B------:R-:W-:Y:S01]  /*3920*/  FSEL R73, R88, -INF , !P5 ;  /* 0xff80000058497808 */ /* 0x000fe20006800000 */
[----:B------:R-:W-:Y:S01]  /*3930*/  UISETP.GE.AND UP5, UPT, UR32, 0x51, UPT ;  /* 0x000000512000788c */ /* 0x000fe2000bfa6270 */
[C---:B------:R-:W-:Y:S01]  /*3940*/  ISETP.LT.OR P4, PT, R5.reuse, 0xa, P4 ;  /* 0x0000000a0500780c */ /* 0x040fe20002781670 */
[----:B------:R-:W-:Y:S01]  /*3950*/  UISETP.GE.AND UP4, UPT, UR32, 0x52, UPT ;  /* 0x000000522000788c */ /* 0x000fe2000bf86270 */
[----:B------:R-:W-:Y:S01]  /*3960*/  ISETP.LT.OR P2, PT, R5, 0x11, P2 ;  /* 0x000000110500780c */ /* 0x000fe20001741670 */
[----:B-1----:R-:W-:Y:S01]  /*3970*/  FMUL.FTZ R6, R79, c[0x0][0x320] ;  /* 0x0000c8004f067a20 */ /* 0x002fe20000410000 */
[----:B------:R-:W-:Y:S01]  /*3980*/  ISETP.GT.AND P1, PT, R3, 0x11, P1 ;  /* 0x000000110300780c */ /* 0x000fe20000f24270 */
[----:B------:R-:W-:Y:S01]  /*3990*/  UISETP.GE.AND UP3, UPT, UR32, 0x59, UPT ;  /* 0x000000592000788c */ /* 0x000fe2000bf66270 */
[----:B------:R-:W1:Y:S02]  /*39a0*/  MUFU.TANH R25, R8 ;  /* 0x0000000800197308 */ /* 0x000e640000002400 */
[----:B------:R-:W-:-:S04]  /*39b0*/  ISETP.LT.OR P1, PT, R5, 0x12, P1 ;  /* 0x000000120500780c */ /* 0x000fc80000f21670 */
[----:B------:R-:W-:Y:S02]  /*39c0*/  FSEL R78, R85, -INF , !P1 ;  /* 0xff800000554e7808 */ /* 0x000fe40004800000 */
[----:B------:R4:W1:Y:S02]  /*39d0*/  MUFU.TANH R46, R6 ;  /* 0x00000006002e7308 */ /* 0x0008640000002400 */
[----:B----4-:R-:W-:Y:S01]  /*39e0*/  FMUL.FTZ R6, R70, c[0x0][0x320] ;  /* 0x0000c80046067a20 */ /* 0x010fe20000410000 */
[----:B------:R-:W-:-:S05]  /*39f0*/  FSEL R70, R92, -INF , !P6 ;  /* 0xff8000005c467808 */ /* 0x000fca0007000000 */
[----:B------:R4:W1:Y:S02]  /*3a00*/  MUFU.TANH R44, R6 ;  /* 0x00000006002c7308 */ /* 0x0008640000002400 */
[----:B----4-:R-:W-:-:S06]  /*3a10*/  FMUL.FTZ R6, R71, c[0x0][0x320] ;  /* 0x0000c80047067a20 */ /* 0x010fcc0000410000 */
[----:B------:R4:W1:Y:S02]  /*3a20*/  MUFU.TANH R43, R6 ;  /* 0x00000006002b7308 */ /* 0x0008640000002400 */
[----:B----4-:R-:W-:-:S06]  /*3a30*/  FMUL.FTZ R6, R98, c[0x0][0x320] ;  /* 0x0000c80062067a20 */ /* 0x010fcc0000410000 */
[----:B------:R4:W1:Y:S02]  /*3a40*/  MUFU.TANH R39, R6 ;  /* 0x0000000600277308 */ /* 0x0008640000002400 */
[----:B----4-:R-:W-:-:S06]  /*3a50*/  FMUL.FTZ R6, R90, c[0x0][0x320] ;  /* 0x0000c8005a067a20 */ /* 0x010fcc0000410000 */
[----:B------:R4:W1:Y:S02]  /*3a60*/  MUFU.TANH R37, R6 ;  /* 0x0000000600257308 */ /* 0x0008640000002400 */
[----:B----4-:R-:W-:Y:S01]  /*3a70*/  FMUL.FTZ R6, R66, c[0x0][0x320] ;  /* 0x0000c80042067a20 */ /* 0x010fe20000410000 */
[----:B------:R-:W-:Y:S02]  /*3a80*/  FSEL R66, R93, -INF , !P0 ;  /* 0xff8000005d427808 */ /* 0x000fe40004000000 */
[----:B------:R-:W-:-:S03]  /*3a90*/  PLOP3.LUT P0, PT, PT, PT, UP2, 0x40, 0x0 ;  /* 0x000000000000781c */ /* 0x000fc60003f0e828 */
[----:B------:R4:W1:Y:S01]  /*3aa0*/  MUFU.TANH R35, R6 ;  /* 0x0000000600237308 */ /* 0x0008620000002400 */
[----:B------:R-:W-:Y:S01]  /*3ab0*/  UISETP.GE.AND UP2, UPT, UR32, 0x1a, UPT ;  /* 0x0000001a2000788c */ /* 0x000fe2000bf46270 */
[----:B------:R-:W-:-:S03]  /*3ac0*/  ISETP.GT.AND P0, PT, R3, 0x18, P0 ;  /* 0x000000180300780c */ /* 0x000fc60000704270 */
[----:B------:R-:W-:Y:S02]  /*3ad0*/  UP2UR UR24, UPR, URZ, 0x4 ;  /* 0x000000043f187883 */ /* 0x000fe40008000000 */
[----:B------:R-:W-:Y:S01]  /*3ae0*/  PLOP3.LUT P6, PT, PT, PT, UP2, 0x40, 0x0 ;  /* 0x000000000000781c */ /* 0x000fe20003fce828 */
[----:B------:R-:W-:Y:S01]  /*3af0*/  UISETP.GE.AND UP2, UPT, UR32, 0x21, UPT ;  /* 0x000000212000788c */ /* 0x000fe2000bf46270 */
[----:B------:R-:W-:Y:S02]  /*3b00*/  ISETP.LT.OR P0, PT, R5, 0x19, P0 ;  /* 0x000000190500780c */ /* 0x000fe40000701670 */
[----:B------:R-:W-:Y:S01]  /*3b10*/  ISETP.GT.AND P6, PT, R3, 0x19, P6 ;  /* 0x000000190300780c */ /* 0x000fe200037c4270 */
[----:B------:R-:W-:Y:S01]  /*3b20*/  UP2UR UR23, UPR, URZ, 0x4 ;  /* 0x000000043f177883 */ /* 0x000fe20008000000 */
[----:B------:R-:W-:Y:S02]  /*3b30*/  FSEL R79, R84, -INF , !P0 ;  /* 0xff800000544f7808 */ /* 0x000fe40004000000 */
[----:B------:R-:W-:Y:S01]  /*3b40*/  PLOP3.LUT P5, PT, PT, PT, UP2, 0x40, 0x0 ;  /* 0x000000000000781c */ /* 0x000fe20003fae828 */
[----:B----4-:R-:W-:Y:S01]  /*3b50*/  FMUL.FTZ R6, R67, c[0x0][0x320] ;  /* 0x0000c80043067a20 */ /* 0x010fe20000410000 */
[----:B------:R-:W-:Y:S01]  /*3b60*/  UISETP.GE.AND UP2, UPT, UR32, 0x22, UPT ;  /* 0x000000222000788c */ /* 0x000fe2000bf46270 */
[----:B------:R-:W-:-:S02]  /*3b70*/  ISETP.LT.OR P6, PT, R5, 0x1a, P6 ;  /* 0x0000001a0500780c */ /* 0x000fc400037c1670 */
[----:B------:R4:W1:Y:S01]  /*3b80*/  MUFU.TANH R36, R6 ;  /* 0x0000000600247308 */ /* 0x0008620000002400 */
[----:B------:R-:W-:Y:S01]  /*3b90*/  UP2UR UR22, UPR, URZ, 0x4 ;  /* 0x000000043f167883 */ /* 0x000fe20008000000 */
[----:B------:R-:W-:Y:S02]  /*3ba0*/  ISETP.GT.AND P5, PT, R3, 0x20, P5 ;  /* 0x000000200300780c */ /* 0x000fe40002fa4270 */
[----:B------:R-:W-:Y:S02]  /*3bb0*/  FSEL R77, R77, -INF , !P6 ;  /* 0xff8000004d4d7808 */ /* 0x000fe40007000000 */
[----:B------:R-:W-:-:S04]  /*3bc0*/  ISETP.LT.OR P5, PT, R5, 0x21, P5 ;  /* 0x000000210500780c */ /* 0x000fc80002fa1670 */
[----:B------:R-:W-:Y:S01]  /*3bd0*/  FSEL R76, R76, -INF , !P5 ;  /* 0xff8000004c4c7808 */ /* 0x000fe20006800000 */
[----:B----4-:R-:W-:-:S04]  /*3be0*/  FMUL.FTZ R6, R91, c[0x0][0x320] ;  /* 0x0000c8005b067a20 */ /* 0x010fc80000410000 */
[----:B------:R4:W1:Y:S02]  /*3bf0*/  MUFU.TANH R34, R6 ;  /* 0x0000000600227308 */ /* 0x0008640000002400 */
[----:B----4-:R-:W-:-:S06]  /*3c00*/  FMUL.FTZ R6, R82, c[0x0][0x320] ;  /* 0x0000c80052067a20 */ /* 0x010fcc0000410000 */
        /* <DEDUP_REMOVED lines=21> */
[----:B------:R-:W-:Y:S01]  /*3d60*/  PLOP3.LUT P4, PT, PT, PT, UP2, 0x40, 0x0 ;  /* 0x000000000000781c */ /* 0x000fe20003f8e828 */
[----:B------:R-:W-:Y:S02]  /*3d70*/  UISETP.GE.AND UP2, UPT, UR32, 0x29, UPT ;  /* 0x000000292000788c */ /* 0x000fe4000bf46270 */
[----:B------:R4:W1:Y:S01]  /*3d80*/  MUFU.TANH R28, R6 ;  /* 0x00000006001c7308 */ /* 0x0008620000002400 */
[----:B------:R-:W-:Y:S01]  /*3d90*/  ISETP.GT.AND P4, PT, R3, 0x21, P4 ;  /* 0x000000210300780c */ /* 0x000fe20002784270 */
[----:B------:R-:W-:-:S03]  /*3da0*/  UP2UR UR21, UPR, URZ, 0x4 ;  /* 0x000000043f157883 */ /* 0x000fc60008000000 */
[----:B------:R-:W-:-:S04]  /*3db0*/  ISETP.LT.OR P4, PT, R5, 0x22, P4 ;  /* 0x000000220500780c */ /* 0x000fc80002781670 */
[----:B------:R-:W-:Y:S01]  /*3dc0*/  FSEL R80, R69, -INF , !P4 ;  /* 0xff80000045507808 */ /* 0x000fe20006000000 */
[----:B----4-:R-:W-:Y:S01]  /*3dd0*/  FMUL.FTZ R6, R75, c[0x0][0x320] ;  /* 0x0000c8004b067a20 */ /* 0x010fe20000410000 */
[----:B------:R-:W-:Y:S02]  /*3de0*/  FSEL R75, R86, -INF , !P2 ;  /* 0xff800000564b7808 */ /* 0x000fe40005000000 */
[----:B------:R-:W-:Y:S01]  /*3df0*/  PLOP3.LUT P2, PT, PT, PT, UP2, 0x40, 0x0 ;  /* 0x000000000000781c */ /* 0x000fe20003f4e828 */
[----:B------:R-:W-:Y:S01]  /*3e00*/  UISETP.GE.AND UP2, UPT, UR32, 0x2a, UPT ;  /* 0x0000002a2000788c */ /* 0x000fe2000bf46270 */
[----:B------:R4:W1:Y:S02]  /*3e10*/  MUFU.TANH R26, R6 ;  /* 0x00000006001a7308 */ /* 0x0008640000002400 */
[----:B------:R-:W-:Y:S01]  /*3e20*/  ISETP.GT.AND P2, PT, R3, 0x28, P2 ;  /* 0x000000280300780c */ /* 0x000fe20001744270 */
[----:B------:R-:W-:Y:S02]  /*3e30*/  UP2UR UR20, UPR, URZ, 0x4 ;  /* 0x000000043f147883 */ /* 0x000fe40008000000 */
[----:B------:R-:W-:Y:S01]  /*3e40*/  PLOP3.LUT P1, PT, PT, PT, UP2, 0x40, 0x0 ;  /* 0x000000000000781c */ /* 0x000fe20003f2e828 */
[----:B------:R-:W-:Y:S01]  /*3e50*/  UISETP.GE.AND UP2, UPT, UR32, 0x31, UPT ;  /* 0x000000312000788c */ /* 0x000fe2000bf46270 */
[----:B------:R-:W-:-:S02]  /*3e60*/  ISETP.LT.OR P2, PT, R5, 0x29, P2 ;  /* 0x000000290500780c */ /* 0x000fc40001741670 */
[----:B------:R-:W-:Y:S01]  /*3e70*/  ISETP.GT.AND P1, PT, R3, 0x29, P1 ;  /* 0x000000290300780c */ /* 0x000fe20000f24270 */
[----:B------:R-:W-:Y:S01]  /*3e80*/  UP2UR UR19, UPR, URZ, 0x4 ;  /* 0x000000043f137883 */ /* 0x000fe20008000000 */
[----:B------:R-:W-:Y:S02]  /*3e90*/  FSEL R81, R68, -INF , !P2 ;  /* 0xff80000044517808 */ /* 0x000fe40005000000 */
[----:B------:R-:W-:Y:S01]  /*3ea0*/  PLOP3.LUT P0, PT, PT, PT, UP2, 0x40, 0x0 ;  /* 0x000000000000781c */ /* 0x000fe20003f0e828 */
[----:B------:R-:W-:Y:S01]  /*3eb0*/  UISETP.GE.AND UP2, UPT, UR32, 0x32, UPT ;  /* 0x000000322000788c */ /* 0x000fe2000bf46270 */
[----:B------:R-:W-:Y:S01]  /*3ec0*/  ISETP.LT.OR P1, PT, R5, 0x2a, P1 ;  /* 0x0000002a0500780c */ /* 0x000fe20000f21670 */
[----:B----4-:R-:W4:Y:S01]  /*3ed0*/  SHFL.IDX PT, R6, R18, 0x1, 0x1c1f ;  /* 0x003c1f0012067f89 */ /* 0x010f2200000e0000 */
[----:B------:R-:W-:Y:S01]  /*3ee0*/  ISETP.GT.AND P0, PT, R3, 0x30, P0 ;  /* 0x000000300300780c */ /* 0x000fe20000704270 */
[----:B------:R-:W-:Y:S01]  /*3ef0*/  UP2UR UR18, UPR, URZ, 0x4 ;  /* 0x000000043f127883 */ /* 0x000fe20008000000 */
[----:B------:R-:W-:-:S02]  /*3f00*/  FSEL R82, R64, -INF , !P1 ;  /* 0xff80000040527808 */ /* 0x000fc40004800000 */
[----:B------:R-:W-:Y:S01]  /*3f10*/  PLOP3.LUT P6, PT, PT, PT, UP2, 0x40, 0x0 ;  /* 0x000000000000781c */ /* 0x000fe20003fce828 */
[----:B------:R-:W-:Y:S01]  /*3f20*/  UISETP.GE.AND UP2, UPT, UR32, 0x39, UPT ;  /* 0x000000392000788c */ /* 0x000fe2000bf46270 */
[----:B------:R-:W-:Y:S02]  /*3f30*/  ISETP.LT.OR P0, PT, R5, 0x31, P0 ;  /* 0x000000310500780c */ /* 0x000fe40000701670 */
[----:B------:R-:W-:Y:S01]  /*3f40*/  ISETP.GT.AND P6, PT, R3, 0x31, P6 ;  /* 0x000000310300780c */ /* 0x000fe200037c4270 */
[----:B------:R-:W-:Y:S01]  /*3f50*/  UP2UR UR17, UPR, URZ, 0x4 ;  /* 0x000000043f117883 */ /* 0x000fe20008000000 */
[----:B------:R-:W-:Y:S02]  /*3f60*/  FSEL R83, R9, -INF , !P0 ;  /* 0xff80000009537808 */ /* 0x000fe40004000000 */
        /* <DEDUP_REMOVED lines=8> */
[----:B------:R-:W-:Y:S02]  /*3ff0*/  ISETP.LT.OR P5, PT, R5, 0x39, P5 ;  /* 0x000000390500780c */ /* 0x000fe40002fa1670 */
        /* <DEDUP_REMOVED lines=18> */
[----:B------:R1:W1:Y:S01]  /*4120*/  MUFU.TANH R17, R7 ;  /* 0x0000000700117308 */ /* 0x0002620000002400 */
[----:B------:R-:W-:Y:S02]  /*4130*/  ISETP.GT.AND P0, PT, R3, 0x48, P0 ;  /* 0x000000480300780c */ /* 0x000fe40000704270 */
[----:B------:R-:W-:-:S02]  /*4140*/  FSEL R231, R16, -INF , !P1 ;  /* 0xff80000010e77808 */ /* 0x000fc40004800000 */
[----:B------:R-:W-:Y:S02]  /*4150*/  ISETP.LT.OR P0, PT, R5, 0x49, P0 ;  /* 0x000000490500780c */ /* 0x000fe40000701670 */
[----:B------:R-:W-:Y:S02]  /*4160*/  PLOP3.LUT P6, PT, PT, PT, UP6, 0x40, 0x0 ;  /* 0x000000000000781c */ /* 0x000fe40003fce868 */
[----:B------:R-:W-:Y:S02]  /*4170*/  FSEL R230, R15, -INF , !P0 ;  /* 0xff8000000fe67808 */ /* 0x000fe40004000000 */
[----:B------:R-:W-:Y:S02]  /*4180*/  PLOP3.LUT P0, PT, PT, PT, UP0, 0x40, 0x0 ;  /* 0x000000000000781c */ /* 0x000fe40003f0e808 */
[----:B------:R-:W-:Y:S02]  /*4190*/  PLOP3.LUT P5, PT, PT, PT, UP5, 0x40, 0x0 ;  /* 0x000000000000781c */ /* 0x000fe40003fae858 */
[----:B------:R-:W-:-:S02]  /*41a0*/  PLOP3.LUT P4, PT, PT, PT, UP4, 0x40, 0x0 ;  /* 0x000000000000781c */ /* 0x000fc40003f8e848 */
[----:B------:R-:W-:Y:S02]  /*41b0*/  PLOP3.LUT P2, PT, PT, PT, UP3, 0x40, 0x0 ;  /* 0x000000000000781c */ /* 0x000fe40003f4e838 */
[----:B------:R-:W-:Y:S02]  /*41c0*/  PLOP3.LUT P1, PT, PT, PT, UP2, 0x40, 0x0 ;  /* 0x000000000000781c */ /* 0x000fe40003f2e828 */
[C---:B------:R-:W-:Y:S02]  /*41d0*/  ISETP.GT.AND P6, PT, R3.reuse, 0x49, P6 ;  /* 0x000000490300780c */ /* 0x040fe400037c4270 */
[C---:B------:R-:W-:Y:S02]  /*41e0*/  ISETP.GT.AND P5, PT, R3.reuse, 0x50, P5 ;  /* 0x000000500300780c */ /* 0x040fe40002fa4270 */
[C---:B------:R-:W-:Y:S02]  /*41f0*/  ISETP.GT.AND P4, PT, R3.reuse, 0x51, P4 ;  /* 0x000000510300780c */ /* 0x040fe40002784270 */
[----:B------:R-:W-:-:S02]  /*4200*/  ISETP.GT.AND P2, PT, R3, 0x58, P2 ;  /* 0x000000580300780c */ /* 0x000fc40001744270 */
[----:B------:R-:W-:Y:S01]  /*4210*/  ISETP.GT.AND P1, PT, R3, 0x59, P1 ;  /* 0x000000590300780c */ /* 0x000fe20000f24270 */
[--C-:B----4-:R-:W-:Y:S01]  /*4220*/  IMAD.IADD R3, R23, 0x1, R6.reuse ;  /* 0x0000000117037824 */ /* 0x110fe200078e0206 */
[C---:B------:R-:W-:Y:S02]  /*4230*/  ISETP.LT.OR P6, PT, R5.reuse, 0x4a, P6 ;  /* 0x0000004a0500780c */ /* 0x040fe400037c1670 */
[C---:B------:R-:W-:Y:S02]  /*4240*/  ISETP.LT.OR P5, PT, R5.reuse, 0x51, P5 ;  /* 0x000000510500780c */ /* 0x040fe40002fa1670 */
[C---:B------:R-:W-:Y:S02]  /*4250*/  ISETP.LT.OR P4, PT, R5.reuse, 0x52, P4 ;  /* 0x000000520500780c */ /* 0x040fe40002781670 */
[C---:B------:R-:W-:Y:S02]  /*4260*/  ISETP.LT.OR P2, PT, R5.reuse, 0x59, P2 ;  /* 0x000000590500780c */ /* 0x040fe40001741670 */
[----:B------:R-:W-:Y:S01]  /*4270*/  ISETP.LT.OR P1, PT, R5, 0x5a, P1 ;  /* 0x0000005a0500780c */ /* 0x000fe20000f21670 */
[----:B------:R-:W-:Y:S01]  /*4280*/  IMAD.IADD R5, R20, 0x1, R6 ;  /* 0x0000000114057824 */ /* 0x000fe200078e0206 */
[----:B------:R-:W-:-:S02]  /*4290*/  FSEL R232, R14, -INF , !P6 ;  /* 0xff8000000ee87808 */ /* 0x000fc40007000000 */
[----:B------:R-:W-:Y:S02]  /*42a0*/  FSEL R233, R13, -INF , !P5 ;  /* 0xff8000000de97808 */ /* 0x000fe40006800000 */
[----:B------:R-:W-:Y:S02]  /*42b0*/  IMNMX R5, R5, R22, PT ;  /* 0x0000001605057217 */ /* 0x000fe40003800200 */
[----:B------:R-:W-:Y:S02]  /*42c0*/  FSEL R234, R12, -INF , !P4 ;  /* 0xff8000000cea7808 */ /* 0x000fe40006000000 */
[----:B------:R-:W-:Y:S02]  /*42d0*/  FSEL R241, R11, -INF , !P2 ;  /* 0xff8000000bf17808 */ /* 0x000fe40005000000 */
[----:B------:R-:W-:Y:S01]  /*42e0*/  FSEL R244, R10, -INF , !P1 ;  /* 0xff8000000af47808 */ /* 0x000fe20004800000 */
[----:B------:R-:W-:Y:S05]  /*42f0*/  @P0 BRA `(.L_x_246) ;  /* 0x0000015000000947 */ /* 0x000fea0003800000 */
[----:B-123--:R-:W-:Y:S01]  /*4300*/  IMAD.U32 R7, RZ, RZ, UR12 ;  /* 0x0000000cff077e24 */ /* 0x00efe2000f8e00ff */
        /* <DEDUP_REMOVED lines=11> */
.L_x_248:
[----:B------:R-:W-:-:S04]  /*43c0*/  MOV R7, c[0x0][0x32c] ;  /* 0x0000cb0000077a02 */ /* 0x000fc80000000f00 */
[----:B------:R-:W-:-:S13]  /*43d0*/  ISETP.NE.AND P0, PT, R7, 0x1, PT ;  /* 0x000000010700780c */ /* 0x000fda0003f05270 */
[----:B------:R-:W-:-:S05]  /*43e0*/  @P0 IMAD.HI.U32 R7, R6, c[0x0][0x330], RZ ;  /* 0x0000cc0006070a27 */ /* 0x000fca00078e00ff */
[----:B------:R-:W-:Y:S02]  /*43f0*/  @P0 SHF.R.U32.HI R6, RZ, c[0x0][0x334], R7 ;  /* 0x0000cd00ff060a19 */ /* 0x000fe40000011607 */
.L_x_249:
[----:B------:R-:W-:Y:S05]  /*4400*/  BSYNC B0 ;  /* 0x0000000000007941 */ /* 0x000fea0003800000 */
.L_x_247:
[----:B------:R-:W-:-:S05]  /*4410*/  IMAD R6, R6, c[0x0][0x32c], R24 ;  /* 0x0000cb0006067a24 */ /* 0x000fca00078e0218 */
[----:B------:R-:W-:Y:S02]  /*4420*/  IADD3 R7, R6, c[0x0][0x32c], RZ ;  /* 0x0000cb0006077a10 */ /* 0x000fe40007ffe0ff */
[----:B------:R-:W-:Y:S02]  /*4430*/  IMNMX R3, R3, R6, !PT ;  /* 0x0000000603037217 */ /* 0x000fe40007800200 */
[----:B------:R-:W-:Y:S02]  /*4440*/  IMNMX R5, R5, R7, PT ;  /* 0x0000000705057217 */ /* 0x000fe40003800200 */
.L_x_246:
[----:B-123--:R-:W-:Y:S01]  /*4450*/  FMUL.FTZ R6, R109, c[0x0][0x320] ;  /* 0x0000c8006d067a20 */ /* 0x00efe20000410000 */
[----:B------:R-:W-:Y:S01]  /*4460*/  UP2UR UR38, UPR, URZ, 0x40 ;  /* 0x000000403f267883 */ /* 0x000fe20008000000 */
[----:B------:R-:W-:Y:S01]  /*4470*/  FMUL.FTZ R9, R112, c[0x0][0x320] ;  /* 0x0000c80070097a20 */ /* 0x000fe20000410000 */
[----:B------:R-:W-:Y:S01]  /*4480*/  UISETP.NE.AND UP6, UPT, UR31, URZ, UPT ;  /* 0x0000003f1f00728c */ /* 0x000fe2000bfc5270 */
[----:B------:R1:W2:Y:S01]  /*4490*/  MUFU.TANH R63, R6 ;  /* 0x00000006003f7308 */ /* 0x0002a20000002400 */
[----:B------:R-:W-:Y:S01]  /*44a0*/  UP2UR UR36, UPR, URZ, 0x10 ;  /* 0x000000103f247883 */ /* 0x000fe20008000000 */
[----:B------:R-:W-:Y:S01]  /*44b0*/  FMUL.FTZ R11, R105, c[0x0][0x320] ;  /* 0x0000c800690b7a20 */ /* 0x000fe20000410000 */
[----:B------:R-:W-:Y:S01]  /*44c0*/  UP2UR UR37, UPR, URZ, 0x20 ;  /* 0x000000203f257883 */ /* 0x000fe20008000000 */
[----:B------:R-:W-:Y:S01]  /*44d0*/  FMUL.FTZ R16, R161, c[0x0][0x320] ;  /* 0x0000c800a1107a20 */ /* 0x000fe20000410000 */
[----:B------:R-:W-:Y:S01]  /*44e0*/  UISETP.NE.AND UP4, UPT, UR29, URZ, UPT ;  /* 0x0000003f1d00728c */ /* 0x000fe2000bf85270 */
[----:B------:R-:W-:Y:S01]  /*44f0*/  PLOP3.LUT P0, PT, PT, PT, UP6, 0x40, 0x0 ;  /* 0x000000000000781c */ /* 0x000fe20003f0e868 */
[----:B------:R-:W-:Y:S01]  /*4500*/  UISETP.NE.AND UP5, UPT, UR30, URZ, UPT ;  /* 0x0000003f1e00728c */ /* 0x000fe2000bfa5270 */
[----:B------:R-:W3:Y:S01]  /*4510*/  MUFU.TANH R54, R11 ;  /* 0x0000000b00367308 */ /* 0x000ee20000002400 */
[----:B------:R-:W-:Y:S01]  /*4520*/  UP2UR UR32, UPR, URZ, 0x2 ;  /* 0x000000023f207883 */ /* 0x000fe20008000000 */
[----:B------:R-:W-:Y:S01]  /*4530*/  ISETP.GT.AND P0, PT, R3, RZ, P0 ;  /* 0x000000ff0300720c */ /* 0x000fe20000704270 */
[----:B------:R-:W-:Y:S01]  /*4540*/  UP2UR UR34, UPR, URZ, 0x4 ;  /* 0x000000043f227883 */ /* 0x000fe20008000000 */
[----:B------:R-:W-:Y:S01]  /*4550*/  PLOP3.LUT P5, PT, PT, PT, UP4, 0x40, 0x0 ;  /* 0x000000000000781c */ /* 0x000fe20003fae848 */
[----:B------:R-:W-:Y:S01]  /*4560*/  UP2UR UR33, UPR, URZ, 0x1 ;  /* 0x000000013f217883 */ /* 0x000fe20008000000 */
[----:B------:R-:W-:Y:S01]  /*4570*/  PLOP3.LUT P6, PT, PT, PT, UP5, 0x40, 0x0 ;  /* 0x000000000000781c */ /* 0x000fe20003fce858 */
[----:B------:R-:W-:Y:S01]  /*4580*/  UISETP.NE.AND UP1, UPT, UR27, URZ, UPT ;  /* 0x0000003f1b00728c */ /* 0x000fe2000bf25270 */
[----:B-1----:R-:W-:Y:S01]  /*4590*/  FMUL.FTZ R6, R108, c[0x0][0x320] ;  /* 0x0000c8006c067a20 */ /* 0x002fe20000410000 */
[----:B------:R-:W-:Y:S01]  /*45a0*/  UP2UR UR35, UPR, URZ, 0x8 ;  /* 0x000000083f237883 */ /* 0x000fe20008000000 */
[----:B------:R-:W-:Y:S01]  /*45b0*/  ISETP.LT.OR P0, PT, R5, 0x1, P0 ;  /* 0x000000010500780c */ /* 0x000fe20000701670 */
[----:B------:R-:W-:Y:S01]  /*45c0*/  UISETP.NE.AND UP2, UPT, UR28, URZ, UPT ;  /* 0x0000003f1c00728c */ /* 0x000fe2000bf45270 */
[----:B------:R1:W4:Y:S01]  /*45d0*/  MUFU.TANH R62, R6 ;  /* 0x00000006003e7308 */ /* 0x0003220000002400 */
[----:B------:R-:W-:Y:S01]  /*45e0*/  UISETP.NE.AND UP0, UPT, UR26, URZ, UPT ;  /* 0x0000003f1a00728c */ /* 0x000fe2000bf05270 */
[C---:B------:R-:W-:Y:S01]  /*45f0*/  ISETP.GT.AND P5, PT, R3.reuse, 0x8, P5 ;  /* 0x000000080300780c */ /* 0x040fe20002fa4270 */
[----:B------:R-:W-:Y:S01]  /*4600*/  UISETP.NE.AND UP3, UPT, UR25, URZ, UPT ;  /* 0x0000003f1900728c */ /* 0x000fe2000bf65270 */
[----:B------:R-:W-:Y:S01]  /*4610*/  ISETP.GT.AND P6, PT, R3, 0x1, P6 ;  /* 0x000000010300780c */ /* 0x000fe200037c4270 */
[----:B------:R-:W-:Y:S01]  /*4620*/  UISETP.NE.AND UP6, UPT, UR38, URZ, UPT ;  /* 0x0000003f2600728c */ /* 0x000fe2000bfc5270 */
[----:B------:R-:W-:Y:S01]  /*4630*/  PLOP3.LUT P2, PT, PT, PT, UP1, 0x40, 0x0 ;  /* 0x000000000000781c */ /* 0x000fe20003f4e818 */
[----:B------:R-:W-:Y:S01]  /*4640*/  UISETP.NE.AND UP1, UPT, UR23, URZ, UPT ;  /* 0x0000003f1700728c */ /* 0x000fe2000bf25270 */
[----:B------:R-:W-:Y:S01]  /*4650*/  PLOP3.LUT P4, PT, PT, PT, UP2, 0x40, 0x0 ;  /* 0x000000000000781c */ /* 0x000fe20003f8e828 */
[----:B------:R-:W-:Y:S01]  /*4660*/  UISETP.NE.AND UP2, UPT, UR24, URZ, UPT ;  /* 0x0000003f1800728c */ /* 0x000fe2000bf45270 */
[----:B------:R-:W-:Y:S01]  /*4670*/  PLOP3.LUT P1, PT, PT, PT, UP0, 0x40, 0x0 ;  /* 0x000000000000781c */ /* 0x000fe20003f2e808 */
[----:B------:R-:W-:Y:S01]  /*4680*/  UISETP.NE.AND UP0, UPT, UR21, URZ, UPT ;  /* 0x0000003f1500728c */ /* 0x000fe2000bf05270 */
[----:B------:R-:W-:Y:S01]  /*4690*/  FSEL R52, R39, -INF , !P0 ;  /* 0xff80000027347808 */ /* 0x000fe20004000000 */
[----:B------:R-:W-:Y:S01]  /*46a0*/  UISETP.NE.AND UP5, UPT, UR37, URZ, UPT ;  /* 0x0000003f2500728c */ /* 0x000fe2000bfa5270 */
[----:B------:R-:W-:Y:S01]  /*46b0*/  PLOP3.LUT P0, PT, PT, PT, UP3, 0x40, 0x0 ;  /* 0x000000000000781c */ /* 0x000fe20003f0e838 */
[----:B------:R-:W-:Y:S01]  /*46c0*/  UISETP.NE.AND UP3, UPT, UR22, URZ, UPT ;  /* 0x0000003f1600728c */ /* 0x000fe2000bf65270 */
[----:B-1----:R-:W-:Y:S01]  /*46d0*/  FMUL.FTZ R6, R148, c[0x0][0x320] ;  /* 0x0000c80094067a20 */ /* 0x002fe20000410000 */
[C---:B------:R-:W-:Y:S01]  /*46e0*/  ISETP.LT.OR P5, PT, R5.reuse, 0x9, P5 ;  /* 0x000000090500780c */ /* 0x040fe20002fa1670 */
[----:B------:R-:W-:Y:S01]  /*46f0*/  UISETP.NE.AND UP4, UPT, UR36, URZ, UPT ;  /* 0x0000003f2400728c */ /* 0x000fe2000bf85270 */
[----:B------:R-:W-:Y:S01]  /*4700*/  ISETP.LT.OR P6, PT, R5, 0x2, P6 ;  /* 0x000000020500780c */ /* 0x000fe200037c1670 */
[----:B------:R1:W1:Y:S01]  /*4710*/  MUFU.TANH R59, R6 ;  /* 0x00000006003b7308 */ /* 0x0002620000002400 */
[----:B------:R-:W-:Y:S01]  /*4720*/  ISETP.GT.AND P1, PT, R3, 0x11, P1 ;  /* 0x000000110300780c */ /* 0x000fe20000f24270 */
[----:B------:R-:W-:Y:S01]  /*4730*/  FMUL.FTZ R15, R152, c[0x0][0x320] ;  /* 0x0000c800980f7a20 */ /* 0x000fe20000410000 */
[----:B------:R-:W-:Y:S01]  /*4740*/  FSEL R57, R37, -INF , !P5 ;  /* 0xff80000025397808 */ /* 0x000fe20006800000 */
[----:B------:R-:W-:Y:S01]  /*4750*/  FMUL.FTZ R14, R153, c[0x0][0x320] ;  /* 0x0000c800990e7a20 */ /* 0x000fe20000410000 */
[C---:B------:R-:W-:Y:S01]  /*4760*/  ISETP.GT.AND P2, PT, R3.reuse, 0x10, P2 ;  /* 0x000000100300780c */ /* 0x040fe20001744270 */
[----:B------:R-:W-:Y:S01]  /*4770*/  FMUL.FTZ R10, R168, c[0x0][0x320] ;  /* 0x0000c800a80a7a20 */ /* 0x000fe20000410000 */
[----:B------:R-:W-:Y:S01]  /*4780*/  ISETP.GT.AND P0, PT, R3, 0x18, P0 ;  /* 0x000000180300780c */ /* 0x000fe20000704270 */
[----:B------:R-:W-:Y:S01]  /*4790*/  FMUL.FTZ R8, R113, c[0x0][0x320] ;  /* 0x0000c80071087a20 */ /* 0x000fe20000410000 */
[----:B------:R-:W-:Y:S01]  /*47a0*/  FSEL R51, R27, -INF , !P6 ;  /* 0xff8000001b337808 */ /* 0x000fe20007000000 */
[----:B------:R-:W-:Y:S01]  /*47b0*/  FMUL.FTZ R7, R164, c[0x0][0x320] ;  /* 0x0000c800a4077a20 */ /* 0x000fe20000410000 */
[----:B------:R-:W-:Y:S01]  /*47c0*/  ISETP.GT.AND P4, PT, R3, 0x9, P4 ;  /* 0x000000090300780c */ /* 0x000fe20002784270 */
[----:B------:R-:W-:Y:S01]  /*47d0*/  FMUL.FTZ R13, R169, c[0x0][0x320] ;  /* 0x0000c800a90d7a20 */ /* 0x000fe20000410000 */
[----:B------:R-:W-:Y:S01]  /*47e0*/  PLOP3.LUT P5, PT, PT, PT, UP1, 0x40, 0x0 ;  /* 0x000000000000781c */ /* 0x000fe20003fae818 */
[----:B------:R-:W-:Y:S01]  /*47f0*/  UISETP.NE.AND UP1, UPT, UR20, URZ, UPT ;  /* 0x0000003f1400728c */ /* 0x000fe2000bf25270 */
[----:B------:R-:W-:Y:S01]  /*4800*/  PLOP3.LUT P6, PT, PT, PT, UP2, 0x40, 0x0 ;  /* 0x000000000000781c */ /* 0x000fe20003fce828 */
[----:B-1----:R-:W-:Y:S01]  /*4810*/  FMUL.FTZ R6, R120, c[0x0][0x320] ;  /* 0x0000c80078067a20 */ /* 0x002fe20000410000 */
[----:B------:R-:W-:Y:S01]  /*4820*/  UISETP.NE.AND UP2, UPT, UR19, URZ, UPT ;  /* 0x0000003f1300728c */ /* 0x000fe2000bf45270 */
[C---:B------:R-:W-:Y:S01]  /*4830*/  ISETP.LT.OR P1, PT, R5.reuse, 0x12, P1 ;  /* 0x000000120500780c */ /* 0x040fe20000f21670 */
[----:B------:R-:W-:Y:S01]  /*4840*/  FMUL.FTZ R12, R156, c[0x0][0x320] ;  /* 0x0000c8009c0c7a20 */ /* 0x000fe20000410000 */
[----:B------:R1:W1:Y:S01]  /*4850*/  MUFU.TANH R58, R6 ;  /* 0x00000006003a7308 */ /* 0x0002620000002400 */
[C---:B------:R-:W-:Y:S01]  /*4860*/  ISETP.LT.OR P2, PT, R5.reuse, 0x11, P2 ;  /* 0x000000110500780c */ /* 0x040fe20001741670 */
[----:B------:R-:W-:Y:S01]  /*4870*/  FMUL.FTZ R11, R144, c[0x0][0x320] ;  /* 0x0000c800900b7a20 */ /* 0x000fe20000410000 */
[----:B------:R-:W-:-:S02]  /*4880*/  ISETP.LT.OR P0, PT, R5, 0x19, P0 ;  /* 0x000000190500780c */ /* 0x000fc40000701670 */
[----:B------:R-:W-:Y:S02]  /*4890*/  ISETP.LT.OR P4, PT, R5, 0xa, P4 ;  /* 0x0000000a0500780c */ /* 0x000fe40002781670 */
[----:B------:R-:W-:Y:S01]  /*48a0*/  ISETP.GT.AND P5, PT, R3, 0x20, P5 ;  /* 0x000000200300780c */ /* 0x000fe20002fa4270 */
[----:B------:R-:W2:Y:S01]  /*48b0*/  MUFU.TANH R45, R16 ;  /* 0x00000010002d7308 */ /* 0x000ea20000002400 */
[----:B------:R-:W-:Y:S02]  /*48c0*/  FSEL R65, R19, -INF , !P1 ;  /* 0xff80000013417808 */ /* 0x000fe40004800000 */
[----:B------:R-:W-:Y:S02]  /*48d0*/  ISETP.GT.AND P6, PT, R3, 0x19, P6 ;  /* 0x000000190300780c */ /* 0x000fe400037c4270 */
[----:B------:R-:W-:Y:S02]  /*48e0*/  FSEL R64, R21, -INF , !P2 ;  /* 0xff80000015407808 */ /* 0x000fe40005000000 */
[----:B------:R-:W-:Y:S01]  /*48f0*/  PLOP3.LUT P1, PT, PT, PT, UP1, 0x40, 0x0 ;  /* 0x000000000000781c */ /* 0x000fe20003f2e818 */
[----:B-1----:R-:W-:Y:S01]  /*4900*/  FMUL.FTZ R6, R140, c[0x0][0x320] ;  /* 0x0000c8008c067a20 */ /* 0x002fe20000410000 */
[----:B------:R-:W-:Y:S01]  /*4910*/  FSEL R67, R41, -INF , !P0 ;  /* 0xff80000029437808 */ /* 0x000fe20004000000 */
[----:B------:R-:W-:Y:S01]  /*4920*/  UISETP.NE.AND UP1, UPT, UR17, URZ, UPT ;  /* 0x0000003f1100728c */ /* 0x000fe2000bf25270 */
[----:B------:R-:W-:Y:S01]  /*4930*/  FSEL R56, R34, -INF , !P4 ;  /* 0xff80000022387808 */ /* 0x000fe20006000000 */
[----:B------:R1:W1:Y:S01]  /*4940*/  MUFU.TANH R61, R6 ;  /* 0x00000006003d7308 */ /* 0x0002620000002400 */
[----:B------:R-:W-:Y:S01]  /*4950*/  PLOP3.LUT P2, PT, PT, PT, UP0, 0x40, 0x0 ;  /* 0x000000000000781c */ /* 0x000fe20003f4e808 */
[----:B------:R-:W-:Y:S01]  /*4960*/  UISETP.NE.AND UP0, UPT, UR18, URZ, UPT ;  /* 0x0000003f1200728c */ /* 0x000fe2000bf05270 */
[----:B------:R-:W-:Y:S01]  /*4970*/  PLOP3.LUT P0, PT, PT, PT, UP2, 0x40, 0x0 ;  /* 0x000000000000781c */ /* 0x000fe20003f0e828 */
[----:B------:R-:W-:Y:S01]  /*4980*/  UISETP.NE.AND UP2, UPT, UR15, URZ, UPT ;  /* 0x0000003f0f00728c */ /* 0x000fe2000bf45270 */
[----:B------:R-:W-:Y:S01]  /*4990*/  PLOP3.LUT P4, PT, PT, PT, UP3, 0x40, 0x0 ;  /* 0x000000000000781c */ /* 0x000fe20003f8e838 */
[----:B------:R-:W-:Y:S01]  /*49a0*/  UISETP.NE.AND UP3, UPT, UR16, URZ, UPT ;  /* 0x0000003f1000728c */ /* 0x000fe2000bf65270 */
[C---:B------:R-:W-:Y:S01]  /*49b0*/  ISETP.LT.OR P5, PT, R5.reuse, 0x21, P5 ;  /* 0x000000210500780c */ /* 0x040fe20002fa1670 */
[----:B------:R-:W2:Y:S01]  /*49c0*/  MUFU.TANH R47, R15 ;  /* 0x0000000f002f7308 */ /* 0x000ea20000002400 */
[----:B------:R-:W-:-:S02]  /*49d0*/  ISETP.LT.OR P6, PT, R5, 0x1a, P6 ;  /* 0x0000001a0500780c */ /* 0x000fc400037c1670 */
[C---:B------:R-:W-:Y:S02]  /*49e0*/  ISETP.GT.AND P0, PT, R3.reuse, 0x30, P0 ;  /* 0x000000300300780c */ /* 0x040fe40000704270 */
[C---:B------:R-:W-:Y:S02]  /*49f0*/  ISETP.GT.AND P4, PT, R3.reuse, 0x21, P4 ;  /* 0x000000210300780c */ /* 0x040fe40002784270 */
[----:B------:R-:W-:Y:S01]  /*4a00*/  ISETP.GT.AND P2, PT, R3, 0x28, P2 ;  /* 0x000000280300780c */ /* 0x000fe20001744270 */
[----:B-1----:R-:W-:Y:S01]  /*4a10*/  FMUL.FTZ R6, R141, c[0x0][0x320] ;  /* 0x0000c8008d067a20 */ /* 0x002fe20000410000 */
[----:B------:R-:W-:Y:S01]  /*4a20*/  FSEL R68, R44, -INF , !P5 ;  /* 0xff8000002c447808 */ /* 0x000fe20006800000 */
[----:B------:R-:W1:Y:S01]  /*4a30*/  MUFU.TANH R42, R14 ;  /* 0x0000000e002a7308 */ /* 0x000e620000002400 */
[----:B------:R-:W-:Y:S02]  /*4a40*/  ISETP.GT.AND P1, PT, R3, 0x29, P1 ;  /* 0x000000290300780c */ /* 0x000fe40000f24270 */
[----:B------:R-:W-:-:S02]  /*4a50*/  FSEL R46, R46, -INF , !P6 ;  /* 0xff8000002e2e7808 */ /* 0x000fc40007000000 */
[----:B------:R-:W-:Y:S01]  /*4a60*/  PLOP3.LUT P5, PT, PT, PT, UP1, 0x40, 0x0 ;  /* 0x000000000000781c */ /* 0x000fe20003fae818 */
[----:B------:R-:W-:Y:S01]  /*4a70*/  UISETP.NE.AND UP1, UPT, UR13, URZ, UPT ;  /* 0x0000003f0d00728c */ /* 0x000fe2000bf25270 */
[----:B------:R-:W-:Y:S01]  /*4a80*/  PLOP3.LUT P6, PT, PT, PT, UP0, 0x40, 0x0 ;  /* 0x000000000000781c */ /* 0x000fe20003fce808 */
[----:B------:R5:W1:Y:S01]  /*4a90*/  MUFU.TANH R60, R6 ;  /* 0x00000006003c7308 */ /* 0x000a620000002400 */
[----:B------:R-:W-:Y:S01]  /*4aa0*/  UISETP.NE.AND UP0, UPT, UR14, URZ, UPT ;  /* 0x0000003f0e00728c */ /* 0x000fe2000bf05270 */
[C---:B------:R-:W-:Y:S02]  /*4ab0*/  ISETP.LT.OR P0, PT, R5.reuse, 0x31, P0 ;  /* 0x000000310500780c */ /* 0x040fe40000701670 */
[C---:B------:R-:W-:Y:S02]  /*4ac0*/  ISETP.LT.OR P4, PT, R5.reuse, 0x22, P4 ;  /* 0x000000220500780c */ /* 0x040fe40002781670 */
[C---:B------:R-:W-:Y:S02]  /*4ad0*/  ISETP.LT.OR P2, PT, R5.reuse, 0x29, P2 ;  /* 0x000000290500780c */ /* 0x040fe40001741670 */
[----:B------:R-:W-:Y:S01]  /*4ae0*/  ISETP.LT.OR P1, PT, R5, 0x2a, P1 ;  /* 0x0000002a0500780c */ /* 0x000fe20000f21670 */
[----:B------:R-:W1:Y:S01]  /*4af0*/  MUFU.TANH R37, R10 ;  /* 0x0000000a00257308 */ /* 0x000e620000002400 */
[----:B------:R-:W-:-:S02]  /*4b00*/  FSEL R126, R33, -INF , !P0 ;  /* 0xff800000217e7808 */ /* 0x000fc40004000000 */
[----:B------:R-:W-:Y:S02]  /*4b10*/  FSEL R69, R43, -INF , !P4 ;  /* 0xff8000002b457808 */ /* 0x000fe40006000000 */
[----:B------:R-:W-:Y:S01]  /*4b20*/  FSEL R112, R35, -INF , !P2 ;  /* 0xff80000023707808 */ /* 0x000fe20005000000 */
[----:B-----5:R-:W-:Y:S01]  /*4b30*/  FMUL.FTZ R6, R121, c[0x0][0x320] ;  /* 0x0000c80079067a20 */ /* 0x020fe20000410000 */
[----:B------:R-:W-:Y:S01]  /*4b40*/  FSEL R118, R36, -INF , !P1 ;  /* 0xff80000024767808 */ /* 0x000fe20004800000 */
[----:B------:R-:W1:Y:S01]  /*4b50*/  MUFU.TANH R41, R9 ;  /* 0x0000000900297308 */ /* 0x000e620000002400 */
[----:B------:R-:W-:Y:S01]  /*4b60*/  PLOP3.LUT P0, PT, PT, PT, UP1, 0x40, 0x0 ;  /* 0x000000000000781c */ /* 0x000fe20003f0e818 */
[----:B------:R-:W-:Y:S01]  /*4b70*/  UISETP.NE.AND UP1, UPT, UR32, URZ, UPT ;  /* 0x0000003f2000728c */ /* 0x000fe2000bf25270 */
[----:B------:R-:W-:Y:S01]  /*4b80*/  PLOP3.LUT P4, PT, PT, PT, UP3, 0x40, 0x0 ;  /* 0x000000000000781c */ /* 0x000fe20003f8e838 */
[----:B------:R-:W-:Y:S01]  /*4b90*/  UISETP.NE.AND UP3, UPT, UR35, URZ, UPT ;  /* 0x0000003f2300728c */ /* 0x000fe2000bf65270 */
[----:B------:R-:W-:Y:S01]  /*4ba0*/  PLOP3.LUT P2, PT, PT, PT, UP2, 0x40, 0x0 ;  /* 0x000000000000781c */ /* 0x000fe20003f4e828 */
[----:B------:R-:W-:Y:S01]  /*4bb0*/  UISETP.NE.AND UP2, UPT, UR34, URZ, UPT ;  /* 0x0000003f2200728c */ /* 0x000fe2000bf45270 */
[----:B------:R-:W-:Y:S01]  /*4bc0*/  PLOP3.LUT P1, PT, PT, PT, UP0, 0x40, 0x0 ;  /* 0x000000000000781c */ /* 0x000fe20003f2e808 */
[----:B------:R5:W1:Y:S01]  /*4bd0*/  MUFU.TANH R53, R6 ;  /* 0x0000000600357308 */ /* 0x000a620000002400 */
[C---:B------:R-:W-:Y:S01]  /*4be0*/  ISETP.GT.AND P0, PT, R3.reuse, 0x48, P0 ;  /* 0x000000480300780c */ /* 0x040fe20000704270 */
[----:B------:R-:W-:Y:S01]  /*4bf0*/  UISETP.NE.AND UP0, UPT, UR33, URZ, UPT ;  /* 0x0000003f2100728c */ /* 0x000fe2000bf05270 */
[----:B------:R-:W-:-:S02]  /*4c00*/  ISETP.GT.AND P6, PT, R3, 0x31, P6 ;  /* 0x000000310300780c */ /* 0x000fc400037c4270 */
[C---:B------:R-:W-:Y:S02]  /*4c10*/  ISETP.GT.AND P5, PT, R3.reuse, 0x38, P5 ;  /* 0x000000380300780c */ /* 0x040fe40002fa4270 */
[C---:B------:R-:W-:Y:S01]  /*4c20*/  ISETP.GT.AND P4, PT, R3.reuse, 0x39, P4 ;  /* 0x000000390300780c */ /* 0x040fe20002784270 */
[----:B------:R-:W1:Y:S01]  /*4c30*/  MUFU.TANH R39, R8 ;  /* 0x0000000800277308 */ /* 0x000e620000002400 */
[C---:B------:R-:W-:Y:S02]  /*4c40*/  ISETP.GT.AND P2, PT, R3.reuse, 0x40, P2 ;  /* 0x000000400300780c */ /* 0x040fe40001744270 */
[----:B------:R-:W-:Y:S02]  /*4c50*/  ISETP.GT.AND P1, PT, R3, 0x41, P1 ;  /* 0x000000410300780c */ /* 0x000fe40000f24270 */
[C---:B------:R-:W-:Y:S02]  /*4c60*/  ISETP.LT.OR P0, PT, R5.reuse, 0x49, P0 ;  /* 0x000000490500780c */ /* 0x040fe40000701670 */
[C---:B------:R-:W-:Y:S01]  /*4c70*/  ISETP.LT.OR P6, PT, R5.reuse, 0x32, P6 ;  /* 0x000000320500780c */ /* 0x040fe200037c1670 */
[----:B-----5:R-:W-:Y:S01]  /*4c80*/  FMUL.FTZ R6, R160, c[0x0][0x320] ;  /* 0x0000c800a0067a20 */ /* 0x020fe20000410000 */
[C---:B------:R-:W-:Y:S01]  /*4c90*/  ISETP.LT.OR P5, PT, R5.reuse, 0x39, P5 ;  /* 0x000000390500780c */ /* 0x040fe20002fa1670 */
[----:B------:R-:W1:Y:S01]  /*4ca0*/  MUFU.TANH R35, R7 ;  /* 0x0000000700237308 */ /* 0x000e620000002400 */
[----:B------:R-:W-:-:S02]  /*4cb0*/  ISETP.LT.OR P4, PT, R5, 0x3a, P4 ;  /* 0x0000003a0500780c */ /* 0x000fc40002781670 */
[C---:B------:R-:W-:Y:S02]  /*4cc0*/  ISETP.LT.OR P2, PT, R5.reuse, 0x41, P2 ;  /* 0x000000410500780c */ /* 0x040fe40001741670 */
[----:B------:R-:W-:Y:S02]  /*4cd0*/  ISETP.LT.OR P1, PT, R5, 0x42, P1 ;  /* 0x000000420500780c */ /* 0x000fe40000f21670 */
[----:B------:R-:W-:Y:S01]  /*4ce0*/  FSEL R203, R38, -INF , !P0 ;  /* 0xff80000026cb7808 */ /* 0x000fe20004000000 */
[----:B------:R5:W1:Y:S01]  /*4cf0*/  MUFU.TANH R49, R6 ;  /* 0x0000000600317308 */ /* 0x000a620000002400 */
[----:B------:R-:W-:Y:S02]  /*4d00*/  FSEL R127, R32, -INF , !P6 ;  /* 0xff800000207f7808 */ /* 0x000fe40007000000 */
[----:B------:R-:W-:Y:S02]  /*4d10*/  FSEL R128, R29, -INF , !P5 ;  /* 0xff8000001d807808 */ /* 0x000fe40006800000 */
[----:B------:R-:W-:-:S02]  /*4d20*/  FSEL R130, R72, -INF , !P4 ;  /* 0xff80000048827808 */ /* 0x000fc40006000000 */
[----:B------:R-:W-:Y:S01]  /*4d30*/  FSEL R202, R31, -INF , !P2 ;  /* 0xff8000001fca7808 */ /* 0x000fe20005000000 */
[----:B------:R-:W1:Y:S01]  /*4d40*/  MUFU.TANH R32, R13 ;  /* 0x0000000d00207308 */ /* 0x000e620000002400 */
[----:B------:R-:W-:Y:S02]  /*4d50*/  FSEL R205, R30, -INF , !P1 ;  /* 0xff8000001ecd7808 */ /* 0x000fe40004800000 */
[----:B------:R-:W-:Y:S02]  /*4d60*/  PLOP3.LUT P0, PT, PT, PT, UP0, 0x40, 0x0 ;  /* 0x000000000000781c */ /* 0x000fe40003f0e808 */
[----:B------:R-:W-:Y:S02]  /*4d70*/  PLOP3.LUT P6, PT, PT, PT, UP6, 0x40, 0x0 ;  /* 0x000000000000781c */ /* 0x000fe40003fce868 */
[----:B------:R-:W-:Y:S01]  /*4d80*/  PLOP3.LUT P5, PT, PT, PT, UP5, 0x40, 0x0 ;  /* 0x000000000000781c */ /* 0x000fe20003fae858 */
[----:B-----5:R-:W-:Y:S01]  /*4d90*/  FMUL.FTZ R6, R149, c[0x0][0x320] ;  /* 0x0000c80095067a20 */ /* 0x020fe20000410000 */
[----:B------:R-:W-:Y:S01]  /*4da0*/  PLOP3.LUT P4, PT, PT, PT, UP4, 0x40, 0x0 ;  /* 0x000000000000781c */ /* 0x000fe20003f8e848 */
[----:B------:R-:W1:Y:S01]  /*4db0*/  MUFU.TANH R31, R12 ;  /* 0x0000000c001f7308 */ /* 0x000e620000002400 */
[----:B------:R-:W-:-:S02]  /*4dc0*/  PLOP3.LUT P2, PT, PT, PT, UP3, 0x40, 0x0 ;  /* 0x000000000000781c */ /* 0x000fc40003f4e838 */
[----:B------:R-:W-:Y:S02]  /*4dd0*/  PLOP3.LUT P1, PT, PT, PT, UP2, 0x40, 0x0 ;  /* 0x000000000000781c */ /* 0x000fe40003f2e828 */
[C---:B------:R-:W-:Y:S02]  /*4de0*/  ISETP.GT.AND P6, PT, R3.reuse, 0x49, P6 ;  /* 0x000000490300780c */ /* 0x040fe400037c4270 */
[C---:B------:R-:W-:Y:S01]  /*4df0*/  ISETP.GT.AND P5, PT, R3.reuse, 0x50, P5 ;  /* 0x000000500300780c */ /* 0x040fe20002fa4270 */
[----:B------:R5:W1:Y:S01]  /*4e00*/  MUFU.TANH R50, R6 ;  /* 0x0000000600327308 */ /* 0x000a620000002400 */
[C---:B------:R-:W-:Y:S02]  /*4e10*/  ISETP.GT.AND P4, PT, R3.reuse, 0x51, P4 ;  /* 0x000000510300780c */ /* 0x040fe40002784270 */
[C---:B------:R-:W-:Y:S02]  /*4e20*/  ISETP.GT.AND P2, PT, R3.reuse, 0x58, P2 ;  /* 0x000000580300780c */ /* 0x040fe40001744270 */
[----:B------:R-:W-:Y:S01]  /*4e30*/  ISETP.GT.AND P1, PT, R3, 0x59, P1 ;  /* 0x000000590300780c */ /* 0x000fe20000f24270 */
[----:B------:R-:W-:Y:S01]  /*4e40*/  FMUL.FTZ R3, R145, c[0x0][0x320] ;  /* 0x0000c80091037a20 */ /* 0x000fe20000410000 */
[C---:B------:R-:W-:Y:S01]  /*4e50*/  ISETP.LT.OR P6, PT, R5.reuse, 0x4a, P6 ;  /* 0x0000004a0500780c */ /* 0x040fe200037c1670 */
[----:B------:R-:W1:Y:S01]  /*4e60*/  MUFU.TANH R36, R11 ;  /* 0x0000000b00247308 */ /* 0x000e620000002400 */
[----:B------:R-:W-:-:S02]  /*4e70*/  ISETP.LT.OR P5, PT, R5, 0x51, P5 ;  /* 0x000000510500780c */ /* 0x000fc40002fa1670 */
[C---:B------:R-:W-:Y:S02]  /*4e80*/  ISETP.LT.OR P4, PT, R5.reuse, 0x52, P4 ;  /* 0x000000520500780c */ /* 0x040fe40002781670 */
[C---:B------:R-:W-:Y:S02]  /*4e90*/  ISETP.LT.OR P2, PT, R5.reuse, 0x59, P2 ;  /* 0x000000590500780c */ /* 0x040fe40001741670 */
[----:B------:R-:W-:Y:S01]  /*4ea0*/  ISETP.LT.OR P1, PT, R5, 0x5a, P1 ;  /* 0x0000005a0500780c */ /* 0x000fe20000f21670 */
[----:B-----5:R-:W-:Y:S01]  /*4eb0*/  FMUL.FTZ R6, R157, c[0x0][0x320] ;  /* 0x0000c8009d067a20 */ /* 0x020fe20000410000 */
[----:B------:R-:W1:Y:S01]  /*4ec0*/  MUFU.TANH R33, R3 ;  /* 0x0000000300217308 */ /* 0x000e620000002400 */
[----:B------:R-:W-:Y:S02]  /*4ed0*/  FSEL R206, R40, -INF , !P6 ;  /* 0xff80000028ce7808 */ /* 0x000fe40007000000 */
[----:B------:R-:W-:Y:S02]  /*4ee0*/  FSEL R207, R28, -INF , !P5 ;  /* 0xff8000001ccf7808 */ /* 0x000fe40006800000 */
[----:B------:R-:W-:-:S02]  /*4ef0*/  FSEL R225, R26, -INF , !P4 ;  /* 0xff8000001ae17808 */ /* 0x000fc40006000000 */
[----:B------:R-:W-:Y:S01]  /*4f00*/  FSEL R228, R25, -INF , !P2 ;  /* 0xff80000019e47808 */ /* 0x000fe20005000000 */
[----:B------:R5:W1:Y:S01]  /*4f10*/  MUFU.TANH R48, R6 ;  /* 0x0000000600307308 */ /* 0x000a620000002400 */
[----:B------:R-:W-:Y:S01]  /*4f20*/  FSEL R229, R17, -INF , !P1 ;  /* 0xff80000011e57808 */ /* 0x000fe20004800000 */
[----:B-----5:R-:W-:-:S06]  /*4f30*/  FMUL.FTZ R6, R104, c[0x0][0x320] ;  /* 0x0000c80068067a20 */ /* 0x020fcc0000410000 */
[----:B------:R5:W1:Y:S02]  /*4f40*/  MUFU.TANH R55, R6 ;  /* 0x0000000600377308 */ /* 0x000a640000002400 */
[----:B-----5:R-:W-:-:S06]  /*4f50*/  FMUL.FTZ R6, R165, c[0x0][0x320] ;  /* 0x0000c800a5067a20 */ /* 0x020fcc0000410000 */
[----:B------:R5:W1:Y:S02]  /*4f60*/  MUFU.TANH R34, R6 ;  /* 0x0000000600227308 */ /* 0x000a640000002400 */
[----:B-----5:R-:W5:Y:S02]  /*4f70*/  SHFL.IDX PT, R6, R18, 0x2, 0x1c1f ;  /* 0x005c1f0012067f89 */ /* 0x020f6400000e0000 */
[--C-:B-----5:R-:W-:Y:S02]  /*4f80*/  IMAD.IADD R5, R20, 0x1, R6.reuse ;  /* 0x0000000114057824 */ /* 0x120fe400078e0206 */
[----:B------:R-:W-:-:S03]  /*4f90*/  IMAD.IADD R3, R23, 0x1, R6 ;  /* 0x0000000117037824 */ /* 0x000fc600078e0206 */
[----:B------:R-:W-:Y:S01]  /*4fa0*/  IMNMX R5, R5, R22, PT ;  /* 0x0000001605057217 */ /* 0x000fe20003800200 */
[----:B------:R-:W-:Y:S05]  /*4fb0*/  @P0 BRA `(.L_x_250) ;  /* 0x0000015000000947 */ /* 0x000fea0003800000 */
[----:B-1234-:R-:W-:Y:S01]  /*4fc0*/  IMAD.U32 R7, RZ, RZ, UR12 ;  /* 0x0000000cff077e24 */ /* 0x01efe2000f8e00ff */
        /* <DEDUP_REMOVED lines=11> */
.L_x_252:
[----:B------:R-:W-:-:S04]  /*5080*/  MOV R7, c[0x0][0x32c] ;  /* 0x0000cb0000077a02 */ /* 0x000fc80000000f00 */
[----:B------:R-:W-:-:S13]  /*5090*/  ISETP.NE.AND P0, PT, R7, 0x1, PT ;  /* 0x000000010700780c */ /* 0x000fda0003f05270 */
[----:B------:R-:W-:-:S05]  /*50a0*/  @P0 IMAD.HI.U32 R7, R6, c[0x0][0x330], RZ ;  /* 0x0000cc0006070a27 */ /* 0x000fca00078e00ff */
[----:B------:R-:W-:Y:S02]  /*50b0*/  @P0 SHF.R.U32.HI R6, RZ, c[0x0][0x334], R7 ;  /* 0x0000cd00ff060a19 */ /* 0x000fe40000011607 */
.L_x_253:
[----:B------:R-:W-:Y:S05]  /*50c0*/  BSYNC B0 ;  /* 0x0000000000007941 */ /* 0x000fea0003800000 */
.L_x_251:
[----:B------:R-:W-:-:S05]  /*50d0*/  IMAD R6, R6, c[0x0][0x32c], R24 ;  /* 0x0000cb0006067a24 */ /* 0x000fca00078e0218 */
[----:B------:R-:W-:Y:S02]  /*50e0*/  IADD3 R7, R6, c[0x0][0x32c], RZ ;  /* 0x0000cb0006077a10 */ /* 0x000fe40007ffe0ff */
[----:B------:R-:W-:Y:S02]  /*50f0*/  IMNMX R3, R3, R6, !PT ;  /* 0x0000000603037217 */ /* 0x000fe40007800200 */
[----:B------:R-:W-:Y:S02]  /*5100*/  IMNMX R5, R5, R7, PT ;  /* 0x0000000705057217 */ /* 0x000fe40003800200 */
.L_x_250:
[----:B-1234-:R-:W-:Y:S01]  /*5110*/  FMUL.FTZ R6, R151, c[0x0][0x320] ;  /* 0x0000c80097067a20 */ /* 0x01efe20000410000 */
        /* <DEDUP_REMOVED lines=28> */
[----:B------:R-:W-:Y:S01]  /*52e0*/  FMUL.FTZ R10, R171, c[0x0][0x320] ;  /* 0x0000c800ab0a7a20 */ /* 0x000fe20000410000 */
[----:B------:R-:W-:Y:S01]  /*52f0*/  PLOP3.LUT P2, PT, PT, PT, UP1, 0x40, 0x0 ;  /* 0x000000000000781c */ /* 0x000fe20003f4e818 */
[----:B------:R-:W-:Y:S01]  /*5300*/  UISETP.NE.AND UP1, UPT, UR23, URZ, UPT ;  /* 0x0000003f1700728c */ /* 0x000fe2000bf25270 */
[----:B------:R-:W-:Y:S01]  /*5310*/  PLOP3.LUT P4, PT, PT, PT, UP2, 0x40, 0x0 ;  /* 0x000000000000781c */ /* 0x000fe20003f8e828 */
[----:B------:R-:W-:Y:S01]  /*5320*/  UISETP.NE.AND UP2, UPT, UR24, URZ, UPT ;  /* 0x0000003f1800728c */ /* 0x000fe2000bf45270 */
[----:B------:R-:W-:Y:S01]  /*5330*/  PLOP3.LUT P1, PT, PT, PT, UP0, 0x40, 0x0 ;  /* 0x000000000000781c */ /* 0x000fe20003f2e808 */
[----:B------:R-:W-:Y:S01]  /*5340*/  UISETP.NE.AND UP0, UPT, UR21, URZ, UPT ;  /* 0x0000003f1500728c */ /* 0x000fe2000bf05270 */
[----:B------:R-:W-:Y:S01]  /*5350*/  FSEL R120, R49, -INF , !P0 ;  /* 0xff80000031787808 */ /* 0x000fe20004000000 */
[----:B------:R5:W2:Y:S01]  /*5360*/  MUFU.TANH R19, R10 ;  /* 0x0000000a00137308 */ /* 0x000aa20000002400 */
[----:B------:R-:W-:Y:S01]  /*5370*/  PLOP3.LUT P0, PT, PT, PT, UP3, 0x40, 0x0 ;  /* 0x000000000000781c */ /* 0x000fe20003f0e838 */
[----:B------:R-:W-:Y:S01]  /*5380*/  UISETP.NE.AND UP3, UPT, UR22, URZ, UPT ;  /* 0x0000003f1600728c */ /* 0x000fe2000bf65270 */
[----:B-1----:R-:W-:Y:S01]  /*5390*/  FMUL.FTZ R6, R122, c[0x0][0x320] ;  /* 0x0000c8007a067a20 */ /* 0x002fe20000410000 */
[----:B------:R-:W-:Y:S01]  /*53a0*/  ISETP.LT.OR P5, PT, R5, 0x9, P5 ;  /* 0x000000090500780c */ /* 0x000fe20002fa1670 */
[----:B------:R-:W-:Y:S01]  /*53b0*/  FMUL.FTZ R17, R159, c[0x0][0x320] ;  /* 0x0000c8009f117a20 */ /* 0x000fe20000410000 */
[----:B------:R-:W-:Y:S01]  /*53c0*/  ISETP.LT.OR P6, PT, R5, 0x2, P6 ;  /* 0x000000020500780c */ /* 0x000fe200037c1670 */
[----:B------:R-:W-:Y:S01]  /*53d0*/  FMUL.FTZ R16, R114, c[0x0][0x320] ;  /* 0x0000c80072107a20 */ /* 0x000fe20000410000 */
[----:B------:R1:W1:Y:S01]  /*53e0*/  MUFU.TANH R28, R6 ;  /* 0x00000006001c7308 */ /* 0x0002620000002400 */
[----:B------:R-:W-:Y:S01]  /*53f0*/  ISETP.GT.AND P1, PT, R3, 0x11, P1 ;  /* 0x000000110300780c */ /* 0x000fe20000f24270 */
[----:B------:R-:W-:Y:S01]  /*5400*/  FMUL.FTZ R14, R163, c[0x0][0x320] ;  /* 0x0000c800a30e7a20 */ /* 0x000fe20000410000 */
[----:B------:R-:W-:Y:S01]  /*5410*/  FSEL R124, R37, -INF , !P5 ;  /* 0xff800000257c7808 */ /* 0x000fe20006800000 */
[----:B------:R-:W-:Y:S01]  /*5420*/  FMUL.FTZ R9, R150, c[0x0][0x320] ;  /* 0x0000c80096097a20 */ /* 0x000fe20000410000 */
[----:B------:R-:W-:Y:S01]  /*5430*/  ISETP.GT.AND P0, PT, R3, 0x18, P0 ;  /* 0x000000180300780c */ /* 0x000fe20000704270 */
[----:B------:R-:W-:Y:S01]  /*5440*/  FMUL.FTZ R8, R154, c[0x0][0x320] ;  /* 0x0000c8009a087a20 */ /* 0x000fe20000410000 */
[----:B------:R-:W-:Y:S01]  /*5450*/  FSEL R122, R45, -INF , !P6 ;  /* 0xff8000002d7a7808 */ /* 0x000fe20007000000 */
[----:B------:R-:W-:Y:S01]  /*5460*/  FMUL.FTZ R13, R155, c[0x0][0x320] ;  /* 0x0000c8009b0d7a20 */ /* 0x000fe20000410000 */
[----:B------:R-:W-:Y:S01]  /*5470*/  PLOP3.LUT P5, PT, PT, PT, UP1, 0x40, 0x0 ;  /* 0x000000000000781c */ /* 0x000fe20003fae818 */
[----:B------:R-:W-:Y:S01]  /*5480*/  UISETP.NE.AND UP1, UPT, UR20, URZ, UPT ;  /* 0x0000003f1400728c */ /* 0x000fe2000bf25270 */
[----:B------:R-:W-:Y:S01]  /*5490*/  PLOP3.LUT P6, PT, PT, PT, UP2, 0x40, 0x0 ;  /* 0x000000000000781c */ /* 0x000fe20003fce828 */
[----:B------:R-:W-:Y:S01]  /*54a0*/  UISETP.NE.AND UP2, UPT, UR19, URZ, UPT ;  /* 0x0000003f1300728c */ /* 0x000fe2000bf45270 */
[C---:B------:R-:W-:Y:S01]  /*54b0*/  ISETP.GT.AND P2, PT, R3.reuse, 0x10, P2 ;  /* 0x000000100300780c */ /* 0x040fe20001744270 */
[----:B-----5:R-:W-:Y:S01]  /*54c0*/  FMUL.FTZ R10, R166, c[0x0][0x320] ;  /* 0x0000c800a60a7a20 */ /* 0x020fe20000410000 */
[----:B------:R-:W-:Y:S01]  /*54d0*/  ISETP.GT.AND P4, PT, R3, 0x9, P4 ;  /* 0x000000090300780c */ /* 0x000fe20002784270 */
[----:B-1----:R-:W-:Y:S01]  /*54e0*/  FMUL.FTZ R6, R162, c[0x0][0x320] ;  /* 0x0000c800a2067a20 */ /* 0x002fe20000410000 */
[C---:B------:R-:W-:Y:S01]  /*54f0*/  ISETP.LT.OR P1, PT, R5.reuse, 0x12, P1 ;  /* 0x000000120500780c */ /* 0x040fe20000f21670 */
[----:B------:R-:W-:Y:S01]  /*5500*/  UISETP.NE.AND UP6, UPT, UR38, URZ, UPT ;  /* 0x0000003f2600728c */ /* 0x000fe2000bfc5270 */
[C---:B------:R-:W-:Y:S01]  /*5510*/  ISETP.LT.OR P0, PT, R5.reuse, 0x19, P0 ;  /* 0x000000190500780c */ /* 0x040fe20000701670 */
[----:B------:R1:W1:Y:S01]  /*5520*/  MUFU.TANH R27, R6 ;  /* 0x00000006001b7308 */ /* 0x0002620000002400 */
[----:B------:R-:W-:Y:S01]  /*5530*/  ISETP.LT.OR P2, PT, R5, 0x11, P2 ;  /* 0x000000110500780c */ /* 0x000fe20001741670 */
[----:B------:R-:W-:Y:S01]  /*5540*/  UISETP.NE.AND UP5, UPT, UR37, URZ, UPT ;  /* 0x0000003f2500728c */ /* 0x000fe2000bfa5270 */
[----:B------:R-:W-:Y:S01]  /*5550*/  ISETP.GT.AND P5, PT, R3, 0x20, P5 ;  /* 0x000000200300780c */ /* 0x000fe20002fa4270 */
[----:B------:R-:W-:Y:S01]  /*5560*/  UISETP.NE.AND UP4, UPT, UR36, URZ, UPT ;  /* 0x0000003f2400728c */ /* 0x000fe2000bf85270 */
[----:B------:R-:W-:Y:S01]  /*5570*/  ISETP.LT.OR P4, PT, R5, 0xa, P4 ;  /* 0x0000000a0500780c */ /* 0x000fe20002781670 */
[----:B------:R-:W-:Y:S01]  /*5580*/  FMUL.FTZ R7, R142, c[0x0][0x320] ;  /* 0x0000c8008e077a20 */ /* 0x000fe20000410000 */
[----:B------:R-:W-:Y:S01]  /*5590*/  FSEL R131, R34, -INF , !P1 ;  /* 0xff80000022837808 */ /* 0x000fe20004800000 */
[----:B------:R-:W2:Y:S01]  /*55a0*/  MUFU.TANH R136, R16 ;  /* 0x0000001000887308 */ /* 0x000ea20000002400 */
[----:B------:R-:W-:Y:S01]  /*55b0*/  PLOP3.LUT P1, PT, PT, PT, UP1, 0x40, 0x0 ;  /* 0x000000000000781c */ /* 0x000fe20003f2e818 */
[----:B------:R-:W-:Y:S01]  /*55c0*/  UISETP.NE.AND UP1, UPT, UR17, URZ, UPT ;  /* 0x0000003f1100728c */ /* 0x000fe2000bf25270 */
[----:B------:R-:W-:-:S02]  /*55d0*/  FSEL R141, R31, -INF , !P0 ;  /* 0xff8000001f8d7808 */ /* 0x000fc40004000000 */
[----:B------:R-:W-:Y:S02]  /*55e0*/  ISETP.GT.AND P6, PT, R3, 0x19, P6 ;  /* 0x000000190300780c */ /* 0x000fe400037c4270 */
[----:B------:R-:W-:Y:S01]  /*55f0*/  PLOP3.LUT P0, PT, PT, PT, UP2, 0x40, 0x0 ;  /* 0x000000000000781c */ /* 0x000fe20003f0e828 */
[----:B-1----:R-:W-:Y:S01]  /*5600*/  FMUL.FTZ R6, R158, c[0x0][0x320] ;  /* 0x0000c8009e067a20 */ /* 0x002fe20000410000 */
[----:B------:R-:W-:Y:S01]  /*5610*/  FSEL R129, R35, -INF , !P2 ;  /* 0xff80000023817808 */ /* 0x000fe20005000000 */
[----:B------:R-:W-:Y:S01]  /*5620*/  UISETP.NE.AND UP2, UPT, UR15, URZ, UPT ;  /* 0x0000003f0f00728c */ /* 0x000fe2000bf45270 */
[C---:B------:R-:W-:Y:S01]  /*5630*/  ISETP.LT.OR P5, PT, R5.reuse, 0x21, P5 ;  /* 0x000000210500780c */ /* 0x040fe20002fa1670 */
[----:B------:R1:W1:Y:S01]  /*5640*/  MUFU.TANH R26, R6 ;  /* 0x00000006001a7308 */ /* 0x0002620000002400 */
[----:B------:R-:W-:Y:S02]  /*5650*/  FSEL R125, R32, -INF , !P4 ;  /* 0xff800000207d7808 */ /* 0x000fe40006000000 */
[----:B------:R-:W-:Y:S01]  /*5660*/  PLOP3.LUT P2, PT, PT, PT, UP0, 0x40, 0x0 ;  /* 0x000000000000781c */ /* 0x000fe20003f4e808 */
[----:B------:R-:W-:Y:S01]  /*5670*/  UISETP.NE.AND UP0, UPT, UR18, URZ, UPT ;  /* 0x0000003f1200728c */ /* 0x000fe2000bf05270 */
[----:B------:R-:W-:Y:S01]  /*5680*/  PLOP3.LUT P4, PT, PT, PT, UP3, 0x40, 0x0 ;  /* 0x000000000000781c */ /* 0x000fe20003f8e838 */
[----:B------:R-:W-:Y:S01]  /*5690*/  UISETP.NE.AND UP3, UPT, UR16, URZ, UPT ;  /* 0x0000003f1000728c */ /* 0x000fe2000bf65270 */
[----:B------:R-:W-:Y:S01]  /*56a0*/  ISETP.LT.OR P6, PT, R5, 0x1a, P6 ;  /* 0x0000001a0500780c */ /* 0x000fe200037c1670 */
[----:B------:R-:W2:Y:S01]  /*56b0*/  MUFU.TANH R17, R17 ;  /* 0x0000001100117308 */ /* 0x000ea20000002400 */
[----:B------:R-:W-:-:S02]  /*56c0*/  ISETP.GT.AND P0, PT, R3, 0x30, P0 ;  /* 0x000000300300780c */ /* 0x000fc40000704270 */
[----:B------:R-:W-:Y:S02]  /*56d0*/  FSEL R186, R59, -INF , !P5 ;  /* 0xff8000003bba7808 */ /* 0x000fe40006800000 */
[----:B------:R-:W-:Y:S01]  /*56e0*/  PLOP3.LUT P5, PT, PT, PT, UP1, 0x40, 0x0 ;  /* 0x000000000000781c */ /* 0x000fe20003fae818 */
[----:B------:R-:W-:Y:S01]  /*56f0*/  UISETP.NE.AND UP1, UPT, UR13, URZ, UPT ;  /* 0x0000003f0d00728c */ /* 0x000fe2000bf25270 */
[C---:B------:R-:W-:Y:S01]  /*5700*/  ISETP.GT.AND P4, PT, R3.reuse, 0x21, P4 ;  /* 0x000000210300780c */ /* 0x040fe20002784270 */
[----:B-1----:R-:W-:Y:S01]  /*5710*/  FMUL.FTZ R6, R106, c[0x0][0x320] ;  /* 0x0000c8006a067a20 */ /* 0x002fe20000410000 */
[C---:B------:R-:W-:Y:S01]  /*5720*/  ISETP.GT.AND P2, PT, R3.reuse, 0x28, P2 ;  /* 0x000000280300780c */ /* 0x040fe20001744270 */
[----:B------:R-:W1:Y:S01]  /*5730*/  MUFU.TANH R14, R14 ;  /* 0x0000000e000e7308 */ /* 0x000e620000002400 */
[----:B------:R-:W-:Y:S02]  /*5740*/  ISETP.GT.AND P1, PT, R3, 0x29, P1 ;  /* 0x000000290300780c */ /* 0x000fe40000f24270 */
[----:B------:R-:W-:-:S02]  /*5750*/  FSEL R140, R48, -INF , !P6 ;  /* 0xff800000308c7808 */ /* 0x000fc40007000000 */
[C---:B------:R-:W-:Y:S02]  /*5760*/  ISETP.LT.OR P0, PT, R5.reuse, 0x31, P0 ;  /* 0x000000310500780c */ /* 0x040fe40000701670 */
[----:B------:R-:W-:Y:S01]  /*5770*/  PLOP3.LUT P6, PT, PT, PT, UP0, 0x40, 0x0 ;  /* 0x000000000000781c */ /* 0x000fe20003fce808 */
[----:B------:R5:W1:Y:S01]  /*5780*/  MUFU.TANH R135, R6 ;  /* 0x0000000600877308 */ /* 0x000a620000002400 */
[----:B------:R-:W-:Y:S01]  /*5790*/  UISETP.NE.AND UP0, UPT, UR14, URZ, UPT ;  /* 0x0000003f0e00728c */ /* 0x000fe2000bf05270 */
[C---:B------:R-:W-:Y:S02]  /*57a0*/  ISETP.LT.OR P4, PT, R5.reuse, 0x22, P4 ;  /* 0x000000220500780c */ /* 0x040fe40002781670 */
[C---:B------:R-:W-:Y:S02]  /*57b0*/  ISETP.LT.OR P2, PT, R5.reuse, 0x29, P2 ;  /* 0x000000290500780c */ /* 0x040fe40001741670 */
[----:B------:R-:W-:Y:S02]  /*57c0*/  ISETP.LT.OR P1, PT, R5, 0x2a, P1 ;  /* 0x0000002a0500780c */ /* 0x000fe40000f21670 */
[----:B------:R-:W-:Y:S01]  /*57d0*/  FSEL R199, R47, -INF , !P0 ;  /* 0xff8000002fc77808 */ /* 0x000fe20004000000 */
[----:B------:R-:W1:Y:S01]  /*57e0*/  MUFU.TANH R9, R9 ;  /* 0x0000000900097308 */ /* 0x000e620000002400 */
[----:B------:R-:W-:Y:S01]  /*57f0*/  PLOP3.LUT P0, PT, PT, PT, UP1, 0x40, 0x0 ;  /* 0x000000000000781c */ /* 0x000fe20003f0e818 */
[----:B------:R-:W-:Y:S01]  /*5800*/  UISETP.NE.AND UP1, UPT, UR32, URZ, UPT ;  /* 0x0000003f2000728c */ /* 0x000fe2000bf25270 */
[----:B------:R-:W-:-:S02]  /*5810*/  FSEL R185, R50, -INF , !P4 ;  /* 0xff80000032b97808 */ /* 0x000fc40006000000 */
        /* <DEDUP_REMOVED lines=10> */
[C---:B------:R-:W-:Y:S01]  /*58c0*/  ISETP.GT.AND P0, PT, R3.reuse, 0x48, P0 ;  /* 0x000000480300780c */ /* 0x040fe20000704270 */
[----:B------:R5:W1:Y:S01]  /*58d0*/  MUFU.TANH R138, R6 ;  /* 0x00000006008a7308 */ /* 0x000a620000002400 */
[----:B------:R-:W-:-:S02]  /*58e0*/  ISETP.GT.AND P6, PT, R3, 0x31, P6 ;  /* 0x000000310300780c */ /* 0x000fc400037c4270 */
[C---:B------:R-:W-:Y:S02]  /*58f0*/  ISETP.GT.AND P5, PT, R3.reuse, 0x38, P5 ;  /* 0x000000380300780c */ /* 0x040fe40002fa4270 */
[C---:B------:R-:W-:Y:S02]  /*5900*/  ISETP.GT.AND P4, PT, R3.reuse, 0x39, P4 ;  /* 0x000000390300780c */ /* 0x040fe40002784270 */
[C---:B------:R-:W-:Y:S01]  /*5910*/  ISETP.GT.AND P2, PT, R3.reuse, 0x40, P2 ;  /* 0x000000400300780c */ /* 0x040fe20001744270 */
[----:B------:R-:W1:Y:S01]  /*5920*/  MUFU.TANH R16, R7 ;  /* 0x0000000700107308 */ /* 0x000e620000002400 */
[----:B------:R-:W-:Y:S02]  /*5930*/  ISETP.GT.AND P1, PT, R3, 0x41, P1 ;  /* 0x000000410300780c */ /* 0x000fe40000f24270 */
[C---:B------:R-:W-:Y:S02]  /*5940*/  ISETP.LT.OR P0, PT, R5.reuse, 0x49, P0 ;  /* 0x000000490500780c */ /* 0x040fe40000701670 */
[----:B------:R-:W-:-:S02]  /*5950*/  ISETP.LT.OR P6, PT, R5, 0x32, P6 ;  /* 0x000000320500780c */ /* 0x000fc400037c1670 */
[----:B------:R-:W-:Y:S01]  /*5960*/  ISETP.LT.OR P5, PT, R5, 0x39, P5 ;  /* 0x000000390500780c */ /* 0x000fe20002fa1670 */
[----:B-----5:R-:W-:Y:S01]  /*5970*/  FMUL.FTZ R6, R167, c[0x0][0x320] ;  /* 0x0000c800a7067a20 */ /* 0x020fe20000410000 */
[C---:B------:R-:W-:Y:S01]  /*5980*/  ISETP.LT.OR P4, PT, R5.reuse, 0x3a, P4 ;  /* 0x0000003a0500780c */ /* 0x040fe20002781670 */
[----:B------:R-:W1:Y:S01]  /*5990*/  MUFU.TANH R13, R13 ;  /* 0x0000000d000d7308 */ /* 0x000e620000002400 */
[C---:B------:R-:W-:Y:S02]  /*59a0*/  ISETP.LT.OR P2, PT, R5.reuse, 0x41, P2 ;  /* 0x000000410500780c */ /* 0x040fe40001741670 */
[----:B------:R-:W-:Y:S02]  /*59b0*/  ISETP.LT.OR P1, PT, R5, 0x42, P1 ;  /* 0x000000420500780c */ /* 0x000fe40000f21670 */
[----:B------:R-:W-:Y:S02]  /*59c0*/  FSEL R236, R55, -INF , !P0 ;  /* 0xff80000037ec7808 */ /* 0x000fe40004000000 */
[----:B------:R-:W-:Y:S01]  /*59d0*/  PLOP3.LUT P0, PT, PT, PT, UP0, 0x40, 0x0 ;  /* 0x000000000000781c */ /* 0x000fe20003f0e808 */
[----:B------:R5:W1:Y:S01]  /*59e0*/  MUFU.TANH R25, R6 ;  /* 0x0000000600197308 */ /* 0x000a620000002400 */
[----:B------:R-:W-:-:S02]  /*59f0*/  FSEL R200, R42, -INF , !P6 ;  /* 0xff8000002ac87808 */ /* 0x000fc40007000000 */
[----:B------:R-:W-:Y:S02]  /*5a00*/  FSEL R201, R62, -INF , !P5 ;  /* 0xff8000003ec97808 */ /* 0x000fe40006800000 */
[----:B------:R-:W-:Y:S02]  /*5a10*/  FSEL R204, R63, -INF , !P4 ;  /* 0xff8000003fcc7808 */ /* 0x000fe40006000000 */
[----:B------:R-:W-:Y:S01]  /*5a20*/  FSEL R240, R61, -INF , !P2 ;  /* 0xff8000003df07808 */ /* 0x000fe20005000000 */
[----:B------:R-:W1:Y:S01]  /*5a30*/  MUFU.TANH R59, R12 ;  /* 0x0000000c003b7308 */ /* 0x000e620000002400 */
[----:B------:R-:W-:Y:S02]  /*5a40*/  FSEL R239, R60, -INF , !P1 ;  /* 0xff8000003cef7808 */ /* 0x000fe40004800000 */
[----:B------:R-:W-:Y:S02]  /*5a50*/  PLOP3.LUT P6, PT, PT, PT, UP6, 0x40, 0x0 ;  /* 0x000000000000781c */ /* 0x000fe40003fce868 */
[----:B------:R-:W-:-:S02]  /*5a60*/  PLOP3.LUT P5, PT, PT, PT, UP5, 0x40, 0x0 ;  /* 0x000000000000781c */ /* 0x000fc40003fae858 */
[----:B------:R-:W-:Y:S01]  /*5a70*/  PLOP3.LUT P4, PT, PT, PT, UP4, 0x40, 0x0 ;  /* 0x000000000000781c */ /* 0x000fe20003f8e848 */
[----:B-----5:R-:W-:Y:S01]  /*5a80*/  FMUL.FTZ R6, R110, c[0x0][0x320] ;  /* 0x0000c8006e067a20 */ /* 0x020fe20000410000 */
[----:B------:R-:W-:Y:S01]  /*5a90*/  PLOP3.LUT P2, PT, PT, PT, UP3, 0x40, 0x0 ;  /* 0x000000000000781c */ /* 0x000fe20003f4e838 */
[----:B------:R-:W1:Y:S01]  /*5aa0*/  MUFU.TANH R58, R11 ;  /* 0x0000000b003a7308 */ /* 0x000e620000002400 */
[----:B------:R-:W-:Y:S02]  /*5ab0*/  PLOP3.LUT P1, PT, PT, PT, UP2, 0x40, 0x0 ;  /* 0x000000000000781c */ /* 0x000fe40003f2e828 */
[C---:B------:R-:W-:Y:S02]  /*5ac0*/  ISETP.GT.AND P6, PT, R3.reuse, 0x49, P6 ;  /* 0x000000490300780c */ /* 0x040fe400037c4270 */
[C---:B------:R-:W-:Y:S02]  /*5ad0*/  ISETP.GT.AND P5, PT, R3.reuse, 0x50, P5 ;  /* 0x000000500300780c */ /* 0x040fe40002fa4270 */
[C---:B------:R-:W-:Y:S01]  /*5ae0*/  ISETP.GT.AND P4, PT, R3.reuse, 0x51, P4 ;  /* 0x000000510300780c */ /* 0x040fe20002784270 */
[----:B------:R5:W1:Y:S01]  /*5af0*/  MUFU.TANH R38, R6 ;  /* 0x0000000600267308 */ /* 0x000a620000002400 */
[----:B------:R-:W-:-:S02]  /*5b00*/  ISETP.GT.AND P2, PT, R3, 0x58, P2 ;  /* 0x000000580300780c */ /* 0x000fc40001744270 */
[----:B------:R-:W-:Y:S02]  /*5b10*/  ISETP.GT.AND P1, PT, R3, 0x59, P1 ;  /* 0x000000590300780c */ /* 0x000fe40000f24270 */
[C---:B------:R-:W-:Y:S02]  /*5b20*/  ISETP.LT.OR P6, PT, R5.reuse, 0x4a, P6 ;  /* 0x0000004a0500780c */ /* 0x040fe400037c1670 */
[C---:B------:R-:W-:Y:S01]  /*5b30*/  ISETP.LT.OR P5, PT, R5.reuse, 0x51, P5 ;  /* 0x000000510500780c */ /* 0x040fe20002fa1670 */
[----:B------:R-:W1:Y:S01]  /*5b40*/  MUFU.TANH R10, R10 ;  /* 0x0000000a000a7308 */ /* 0x000e620000002400 */
[C---:B------:R-:W-:Y:S02]  /*5b50*/  ISETP.LT.OR P4, PT, R5.reuse, 0x52, P4 ;  /* 0x000000520500780c */ /* 0x040fe40002781670 */
[C---:B------:R-:W-:Y:S02]  /*5b60*/  ISETP.LT.OR P2, PT, R5.reuse, 0x59, P2 ;  /* 0x000000590500780c */ /* 0x040fe40001741670 */
[----:B------:R-:W-:-:S02]  /*5b70*/  ISETP.LT.OR P1, PT, R5, 0x5a, P1 ;  /* 0x0000005a0500780c */ /* 0x000fc40000f21670 */
[----:B------:R-:W-:Y:S01]  /*5b80*/  FSEL R235, R54, -INF , !P6 ;  /* 0xff80000036eb7808 */ /* 0x000fe20007000000 */
[----:B-----5:R-:W-:Y:S01]  /*5b90*/  FMUL.FTZ R6, R111, c[0x0][0x320] ;  /* 0x0000c8006f067a20 */ /* 0x020fe20000410000 */
[----:B------:R-:W-:Y:S02]  /*5ba0*/  FSEL R237, R41, -INF , !P5 ;  /* 0xff80000029ed7808 */ /* 0x000fe40006800000 */
[----:B------:R-:W-:Y:S01]  /*5bb0*/  FSEL R238, R39, -INF , !P4 ;  /* 0xff80000027ee7808 */ /* 0x000fe20006000000 */
[----:B------:R5:W1:Y:S01]  /*5bc0*/  MUFU.TANH R40, R6 ;  /* 0x0000000600287308 */ /* 0x000a620000002400 */
[----:B------:R-:W-:Y:S02]  /*5bd0*/  FSEL R242, R36, -INF , !P2 ;  /* 0xff80000024f27808 */ /* 0x000fe40005000000 */
[----:B------:R-:W-:Y:S01]  /*5be0*/  FSEL R243, R33, -INF , !P1 ;  /* 0xff80000021f37808 */ /* 0x000fe20004800000 */
[----:B-----5:R-:W-:-:S04]  /*5bf0*/  FMUL.FTZ R6, R170, c[0x0][0x320] ;  /* 0x0000c800aa067a20 */ /* 0x020fc80000410000 */
[----:B------:R5:W1:Y:S02]  /*5c00*/  MUFU.TANH R21, R6 ;  /* 0x0000000600157308 */ /* 0x000a640000002400 */
[----:B-----5:R-:W-:-:S06]  /*5c10*/  FMUL.FTZ R6, R143, c[0x0][0x320] ;  /* 0x0000c8008f067a20 */ /* 0x020fcc0000410000 */
[----:B------:R5:W1:Y:S02]  /*5c20*/  MUFU.TANH R15, R6 ;  /* 0x00000006000f7308 */ /* 0x000a640000002400 */
[----:B-----5:R-:W5:Y:S02]  /*5c30*/  SHFL.IDX PT, R6, R18, 0x3, 0x1c1f ;  /* 0x007c1f0012067f89 */ /* 0x020f6400000e0000 */
[----:B-----5:R-:W-:-:S05]  /*5c40*/  IMAD.IADD R3, R20, 0x1, R6 ;  /* 0x0000000114037824 */ /* 0x020fca00078e0206 */
[----:B------:R-:W-:Y:S01]  /*5c50*/  IMNMX R5, R3, R22, PT ;  /* 0x0000001603057217 */ /* 0x000fe20003800200 */
[----:B------:R-:W-:Y:S01]  /*5c60*/  IMAD.IADD R3, R23, 0x1, R6 ;  /* 0x0000000117037824 */ /* 0x000fe200078e0206 */
        /* <DEDUP_REMOVED lines=13> */
.L_x_256:
[----:B------:R-:W-:-:S04]  /*5d40*/  MOV R7, c[0x0][0x32c] ;  /* 0x0000cb0000077a02 */ /* 0x000fc80000000f00 */
[----:B------:R-:W-:-:S13]  /*5d50*/  ISETP.NE.AND P0, PT, R7, 0x1, PT ;  /* 0x000000010700780c */ /* 0x000fda0003f05270 */
[----:B------:R-:W-:-:S05]  /*5d60*/  @P0 IMAD.HI.U32 R7, R6, c[0x0][0x330], RZ ;  /* 0x0000cc0006070a27 */ /* 0x000fca00078e00ff */
[----:B------:R-:W-:Y:S02]  /*5d70*/  @P0 SHF.R.U32.HI R6, RZ, c[0x0][0x334], R7 ;  /* 0x0000cd00ff060a19 */ /* 0x000fe40000011607 */
.L_x_257:
[----:B------:R-:W-:Y:S05]  /*5d80*/  BSYNC B0 ;  /* 0x0000000000007941 */ /* 0x000fea0003800000 */
.L_x_255:
[----:B------:R-:W-:-:S05]  /*5d90*/  IMAD R6, R6, c[0x0][0x32c], R24 ;  /* 0x0000cb0006067a24 */ /* 0x000fca00078e0218 */
[----:B------:R-:W-:Y:S02]  /*5da0*/  IADD3 R7, R6, c[0x0][0x32c], RZ ;  /* 0x0000cb0006077a10 */ /* 0x000fe40007ffe0ff */
[----:B------:R-:W-:Y:S02]  /*5db0*/  IMNMX R3, R3, R6, !PT ;  /* 0x0000000603037217 */ /* 0x000fe40007800200 */
[----:B------:R-:W-:Y:S02]  /*5dc0*/  IMNMX R5, R5, R7, PT ;  /* 0x0000000705057217 */ /* 0x000fe40003800200 */
.L_x_254:
[----:B-1234-:R-:W-:Y:S01]  /*5dd0*/  FMNMX.FTZ R7, R66, R70, !PT ;  /* 0x0000004642077209 */ /* 0x01efe20007810000 */
[----:B------:R-:W-:Y:S01]  /*5de0*/  UP2UR UR32, UPR, URZ, 0x40 ;  /* 0x000000403f207883 */ /* 0x000fe20008000000 */
[----:B------:R-:W-:Y:S01]  /*5df0*/  FMNMX.FTZ R6, R52, R51, !PT ;  /* 0x0000003334067209 */ /* 0x000fe20007810000 */
[----:B------:R-:W-:Y:S01]  /*5e00*/  UISETP.NE.AND UP6, UPT, UR30, URZ, UPT ;  /* 0x0000003f1e00728c */ /* 0x000fe2000bfc5270 */
[----:B------:R-:W-:Y:S01]  /*5e10*/  FMNMX.FTZ R7, R73, R7, !PT ;  /* 0x0000000749077209 */ /* 0x000fe20007810000 */
[----:B------:R-:W-:Y:S01]  /*5e20*/  IMAD.SHL.U32 R209, R0, 0x2, RZ ;  /* 0x0000000200d17824 */ /* 0x000fe200078e00ff */
[----:B------:R-:W-:Y:S01]  /*5e30*/  FMNMX.FTZ R6, R57, R6, !PT ;  /* 0x0000000639067209 */ /* 0x000fe20007810000 */
[----:B------:R-:W-:Y:S01]  /*5e40*/  UP2UR UR30, UPR, URZ, 0x40 ;  /* 0x000000403f1e7883 */ /* 0x000fe20008000000 */
[----:B------:R-:W-:Y:S01]  /*5e50*/  FMNMX.FTZ R72, R74, R7, !PT ;  /* 0x000000074a487209 */ /* 0x000fe20007810000 */
[----:B------:R-:W-:Y:S01]  /*5e60*/  UISETP.NE.AND UP6, UPT, UR31, URZ, UPT ;  /* 0x0000003f1f00728c */ /* 0x000fe2000bfc5270 */
        /* <DEDUP_REMOVED lines=25> */
[----:B------:R-:W-:Y:S01]  /*6000*/  IMAD R212, R2, 0x2, R209 ;  /* 0x0000000202d47824 */ /* 0x000fe200078e02d1 */
[----:B------:R-:W-:Y:S01]  /*6010*/  FMNMX.FTZ R72, R81, R72, !PT ;  /* 0x0000004851487209 */ /* 0x000fe20007810000 */
[----:B------:R-:W-:Y:S01]  /*6020*/  LDSM.16.MT88.4 R60, [R209+0x100] ;  /* 0x00010000d13c783b */ /* 0x000fe20000004200 */
[----:B------:R-:W-:-:S02]  /*6030*/  FMNMX.FTZ R6, R112, R6, !PT ;  /* 0x0000000670067209 */ /* 0x000fc40007810000 */
[----:B------:R-:W-:Y:S01]  /*6040*/  FMNMX.FTZ R72, R82, R72, !PT ;  /* 0x0000004852487209 */ /* 0x000fe20007810000 */
[----:B------:R-:W-:Y:S01]  /*6050*/  LDSM.16.MT88.4 R84, [R212+0x100] ;  /* 0x00010000d454783b */ /* 0x000fe20000004200 */
[----:B------:R-:W-:Y:S02]  /*6060*/  FMNMX.FTZ R6, R118, R6, !PT ;  /* 0x0000000676067209 */ /* 0x000fe40007810000 */
[----:B------:R-:W-:Y:S01]  /*6070*/  FMNMX.FTZ R72, R83, R72, !PT ;  /* 0x0000004853487209 */ /* 0x000fe20007810000 */
[----:B------:R-:W-:Y:S01]  /*6080*/  LDSM.16.MT88.4 R92, [R212+0x900] ;  /* 0x00090000d45c783b */ /* 0x000fe20000004200 */
[----:B------:R-:W-:Y:S02]  /*6090*/  FMNMX.FTZ R6, R126, R6, !PT ;  /* 0x000000067e067209 */ /* 0x000fe40007810000 */
        /* <DEDUP_REMOVED lines=25> */
[----:B------:R-:W-:Y:S01]  /*6230*/  PLOP3.LUT P6, PT, PT, PT, UP6, 0x40, 0x0 ;  /* 0x000000000000781c */ /* 0x000fe20003fce868 */
[----:B------:R-:W1:Y:S01]  /*6240*/  SHFL.BFLY PT, R6, R72, 0x2, 0x1f ;  /* 0x0c401f0048067f89 */ /* 0x000e6200000e0000 */
[----:B------:R-:W-:Y:S01]  /*6250*/  PLOP3.LUT P4, PT, PT, PT, UP5, 0x40, 0x0 ;  /* 0x000000000000781c */ /* 0x000fe20003f8e858 */
[----:B------:R-:W-:Y:S01]  /*6260*/  UISETP.NE.AND UP6, UPT, UR30, URZ, UPT ;  /* 0x0000003f1e00728c */ /* 0x000fe2000bfc5270 */
[C---:B------:R-:W-:Y:S01]  /*6270*/  ISETP.GT.AND P6, PT, R3.reuse, RZ, P6 ;  /* 0x000000ff0300720c */ /* 0x040fe200037c4270 */
[----:B------:R-:W2:Y:S01]  /*6280*/  SHFL.BFLY PT, R7, R71, 0x2, 0x1f ;  /* 0x0c401f0047077f89 */ /* 0x000ea200000e0000 */
[----:B------:R-:W-:Y:S01]  /*6290*/  ISETP.GT.AND P4, PT, R3, 0x8, P4 ;  /* 0x000000080300780c */ /* 0x000fe20002784270 */
[----:B------:R-:W-:Y:S01]  /*62a0*/  UISETP.NE.AND UP5, UPT, UR31, URZ, UPT ;  /* 0x0000003f1f00728c */ /* 0x000fe2000bfa5270 */
[----:B------:R-:W-:-:S02]  /*62b0*/  ISETP.LT.OR P6, PT, R5, 0x1, P6 ;  /* 0x000000010500780c */ /* 0x000fc400037c1670 */
[----:B------:R-:W-:Y:S01]  /*62c0*/  PLOP3.LUT P2, PT, PT, PT, UP0, 0x40, 0x0 ;  /* 0x000000000000781c */ /* 0x000fe20003f4e808 */
[----:B------:R-:W-:Y:S01]  /*62d0*/  UISETP.NE.AND UP0, UPT, UR23, URZ, UPT ;  /* 0x0000003f1700728c */ /* 0x000fe2000bf05270 */
[----:B------:R-:W-:Y:S02]  /*62e0*/  FSEL R116, R27, -INF , !P6 ;  /* 0xff8000001b747808 */ /* 0x000fe40007000000 */
[----:B------:R-:W-:Y:S01]  /*62f0*/  PLOP3.LUT P6, PT, PT, PT, UP2, 0x40, 0x0 ;  /* 0x000000000000781c */ /* 0x000fe20003fce828 */
[----:B------:R-:W-:Y:S01]  /*6300*/  UISETP.NE.AND UP2, UPT, UR21, URZ, UPT ;  /* 0x0000003f1500728c */ /* 0x000fe2000bf45270 */
[----:B------:R-:W-:Y:S02]  /*6310*/  ISETP.LT.OR P4, PT, R5, 0x9, P4 ;  /* 0x000000090500780c */ /* 0x000fe40002781670 */
[----:B------:R-:W-:Y:S02]  /*6320*/  ISETP.GT.AND P6, PT, R3, 0x18, P6 ;  /* 0x000000180300780c */ /* 0x000fe400037c4270 */
[----:B------:R-:W-:-:S02]  /*6330*/  FSEL R114, R21, -INF , !P4 ;  /* 0xff80000015727808 */ /* 0x000fc40006000000 */
[----:B------:R-:W-:Y:S01]  /*6340*/  PLOP3.LUT P4, PT, PT, PT, UP0, 0x40, 0x0 ;  /* 0x000000000000781c */ /* 0x000fe20003f8e808 */
[----:B------:R-:W-:Y:S01]  /*6350*/  UISETP.NE.AND UP0, UPT, UR19, URZ, UPT ;  /* 0x0000003f1300728c */ /* 0x000fe2000bf05270 */
[----:B------:R-:W-:Y:S02]  /*6360*/  ISETP.LT.OR P6, PT, R5, 0x19, P6 ;  /* 0x000000190500780c */ /* 0x000fe400037c1670 */
[----:B-1----:R-:W-:Y:S02]  /*6370*/  FMNMX.FTZ R72, R72, R6, !PT ;  /* 0x0000000648487209 */ /* 0x002fe40007810000 */
[----:B------:R-:W-:Y:S02]  /*6380*/  FSEL R121, R26, -INF , !P6 ;  /* 0xff8000001a797808 */ /* 0x000fe40007000000 */
[----:B--2---:R-:W-:Y:S01]  /*6390*/  FMNMX.FTZ R71, R71, R7, !PT ;  /* 0x0000000747477209 */ /* 0x004fe20007810000 */
[----:B------:R-:W1:Y:S01]  /*63a0*/  SHFL.BFLY PT, R6, R72, 0x1, 0x1f ;  /* 0x0c201f0048067f89 */ /* 0x000e6200000e0000 */
[----:B------:R-:W-:Y:S01]  /*63b0*/  PLOP3.LUT P6, PT, PT, PT, UP0, 0x40, 0x0 ;  /* 0x000000000000781c */ /* 0x000fe20003fce808 */
[----:B------:R-:W-:Y:S01]  /*63c0*/  UISETP.NE.AND UP0, UPT, UR14, URZ, UPT ;  /* 0x0000003f0e00728c */ /* 0x000fe2000bf05270 */
[----:B------:R-:W-:Y:S01]  /*63d0*/  PLOP3.LUT P5, PT, PT, PT, UP6, 0x40, 0x0 ;  /* 0x000000000000781c */ /* 0x000fe20003fae868 */
[----:B------:R-:W2:Y:S01]  /*63e0*/  SHFL.BFLY PT, R7, R71, 0x1, 0x1f ;  /* 0x0c201f0047077f89 */ /* 0x000ea200000e0000 */
[----:B------:R-:W-:Y:S01]  /*63f0*/  ISETP.GT.AND P6, PT, R3, 0x30, P6 ;  /* 0x000000300300780c */ /* 0x000fe200037c4270 */
[----:B------:R-:W-:Y:S01]  /*6400*/  UISETP.NE.AND UP6, UPT, UR32, URZ, UPT ;  /* 0x0000003f2000728c */ /* 0x000fe2000bfc5270 */
[----:B------:R-:W-:Y:S01]  /*6410*/  PLOP3.LUT P1, PT, PT, PT, UP1, 0x40, 0x0 ;  /* 0x000000000000781c */ /* 0x000fe20003f2e818 */
[----:B------:R-:W-:Y:S01]  /*6420*/  UISETP.NE.AND UP1, UPT, UR20, URZ, UPT ;  /* 0x0000003f1400728c */ /* 0x000fe2000bf25270 */
[----:B------:R-:W-:-:S02]  /*6430*/  ISETP.LT.OR P6, PT, R5, 0x31, P6 ;  /* 0x000000310500780c */ /* 0x000fc400037c1670 */
[----:B------:R-:W-:Y:S01]  /*6440*/  PLOP3.LUT P0, PT, PT, PT, UP3, 0x40, 0x0 ;  /* 0x000000000000781c */ /* 0x000fe20003f0e838 */
[----:B------:R-:W-:Y:S01]  /*6450*/  UISETP.NE.AND UP3, UPT, UR22, URZ, UPT ;  /* 0x0000003f1600728c */ /* 0x000fe2000bf65270 */
[----:B------:R-:W-:Y:S02]  /*6460*/  FSEL R193, R8, -INF , !P6 ;  /* 0xff80000008c17808 */ /* 0x000fe40007000000 */
[C---:B------:R-:W-:Y:S02]  /*6470*/  ISETP.GT.AND P5, PT, R3.reuse, 0x1, P5 ;  /* 0x000000010300780c */ /* 0x040fe40002fa4270 */
[C---:B------:R-:W-:Y:S02]  /*6480*/  ISETP.GT.AND P2, PT, R3.reuse, 0x9, P2 ;  /* 0x000000090300780c */ /* 0x040fe40001744270 */
[C---:B------:R-:W-:Y:S02]  /*6490*/  ISETP.GT.AND P1, PT, R3.reuse, 0x10, P1 ;  /* 0x000000100300780c */ /* 0x040fe40000f24270 */
[----:B------:R-:W-:-:S02]  /*64a0*/  ISETP.GT.AND P0, PT, R3, 0x11, P0 ;  /* 0x000000110300780c */ /* 0x000fc40000704270 */
[C---:B------:R-:W-:Y:S02]  /*64b0*/  ISETP.LT.OR P5, PT, R5.reuse, 0x2, P5 ;  /* 0x000000020500780c */ /* 0x040fe40002fa1670 */
[----:B-1----:R-:W-:Y:S02]  /*64c0*/  FMNMX.FTZ R72, R72, R6, !PT ;  /* 0x0000000648487209 */ /* 0x002fe40007810000 */
[----:B------:R-:W-:Y:S02]  /*64d0*/  ISETP.LT.OR P2, PT, R5, 0xa, P2 ;  /* 0x0000000a0500780c */ /* 0x000fe40001741670 */
[----:B--2---:R-:W-:Y:S01]  /*64e0*/  FMNMX.FTZ R71, R71, R7, !PT ;  /* 0x0000000747477209 */ /* 0x004fe20007810000 */
[C---:B------:R-:W-:Y:S01]  /*64f0*/  FMUL.FTZ R7, R72.reuse, c[0x0][0x2d0] ;  /* 0x0000b40048077a20 */ /* 0x040fe20000410000 */
[----:B------:R-:W-:Y:S02]  /*6500*/  FSETP.NEU.FTZ.AND P6, PT, R72, -INF , PT ;  /* 0xff8000004800780b */ /* 0x000fe40003fdd000 */
[----:B------:R-:W-:Y:S01]  /*6510*/  ISETP.LT.OR P1, PT, R5, 0x11, P1 ;  /* 0x000000110500780c */ /* 0x000fe20000f21670 */
[----:B------:R-:W-:Y:S01]  /*6520*/  FMUL.FTZ R6, R71, c[0x0][0x2d0] ;  /* 0x0000b40047067a20 */ /* 0x000fe20000410000 */
[----:B------:R-:W-:-:S02]  /*6530*/  FSEL R7, R7, RZ, P6 ;  /* 0x000000ff07077208 */ /* 0x000fc40003000000 */
[----:B------:R-:W-:Y:S02]  /*6540*/  FSETP.NEU.FTZ.AND P6, PT, R71, -INF , PT ;  /* 0xff8000004700780b */ /* 0x000fe40003fdd000 */
[----:B------:R-:W-:Y:S01]  /*6550*/  ISETP.LT.OR P0, PT, R5, 0x12, P0 ;  /* 0x000000120500780c */ /* 0x000fe20000701670 */
[--C-:B------:R-:W-:Y:S01]  /*6560*/  FFMA.FTZ R8, R66, c[0x0][0x2d0], -R7.reuse ;  /* 0x0000b40042087a23 */ /* 0x100fe20000010807 */
[----:B------:R-:W-:Y:S02]  /*6570*/  FSEL R6, R6, RZ, P6 ;  /* 0x000000ff06067208 */ /* 0x000fe40003000000 */
[----:B------:R-:W-:Y:S01]  /*6580*/  LEA R210, R4, R209, 0x1 ;  /* 0x000000d104d27211 */ /* 0x000fe200078e08ff */
[----:B------:R1:W-:Y:S01]  /*6590*/  MUFU.EX2 R151, R8 ;  /* 0x0000000800977308 */ /* 0x0003e20000000800 */
[----:B------:R-:W-:Y:S01]  /*65a0*/  FSEL R115, R14, -INF , !P5 ;  /* 0xff8000000e737808 */ /* 0x000fe20006800000 */
[----:B------:R-:W-:Y:S01]  /*65b0*/  FFMA.FTZ R0, R57, c[0x0][0x2d0], -R6 ;  /* 0x0000b40039007a23 */ /* 0x000fe20000010806 */
[----:B------:R-:W-:Y:S01]  /*65c0*/  FSEL R113, R19, -INF , !P2 ;  /* 0xff80000013717808 */ /* 0x000fe20005000000 */
[----:B------:R-:W-:Y:S01]  /*65d0*/  IMAD R211, R2, 0x2, R210 ;  /* 0x0000000202d37824 */ /* 0x000fe200078e02d2 */
[----:B------:R-:W-:Y:S01]  /*65e0*/  FSEL R117, R10, -INF , !P1 ;  /* 0xff8000000a757808 */ /* 0x000fe20004800000 */
[----:B------:R-:W2:Y:S01]  /*65f0*/  LDSM.16.MT88.4 R100, [R210+0x100] ;  /* 0x00010000d264783b */ /* 0x000ea20000004200 */
[----:B------:R-:W-:Y:S01]  /*6600*/  FSEL R119, R25, -INF , !P0 ;  /* 0xff80000019777808 */ /* 0x000fe20004000000 */
[----:B------:R3:W-:Y:S01]  /*6610*/  MUFU.EX2 R157, R0 ;  /* 0x00000000009d7308 */ /* 0x0007e20000000800 */
[----:B------:R-:W-:Y:S01]  /*6620*/  PLOP3.LUT P5, PT, PT, PT, UP4, 0x40, 0x0 ;  /* 0x000000000000781c */ /* 0x000fe20003fae848 */
[----:B------:R-:W-:Y:S01]  /*6630*/  UISETP.NE.AND UP4, UPT, UR18, URZ, UPT ;  /* 0x0000003f1200728c */ /* 0x000fe2000bf85270 */
[----:B------:R-:W-:Y:S01]  /*6640*/  PLOP3.LUT P2, PT, PT, PT, UP3, 0x40, 0x0 ;  /* 0x000000000000781c */ /* 0x000fe20003f4e838 */
[----:B------:R-:W-:Y:S01]  /*6650*/  UISETP.NE.AND UP3, UPT, UR17, URZ, UPT ;  /* 0x0000003f1100728c */ /* 0x000fe2000bf65270 */
[----:B------:R-:W-:Y:S01]  /*6660*/  PLOP3.LUT P1, PT, PT, PT, UP2, 0x40, 0x0 ;  /* 0x000000000000781c */ /* 0x000fe20003f2e828 */
[----:B------:R-:W-:Y:S01]  /*6670*/  UISETP.NE.AND UP2, UPT, UR16, URZ, UPT ;  /* 0x0000003f1000728c */ /* 0x000fe2000bf45270 */
[----:B------:R-:W-:Y:S01]  /*6680*/  PLOP3.LUT P0, PT, PT, PT, UP1, 0x40, 0x0 ;  /* 0x000000000000781c */ /* 0x000fe20003f0e818 */
[--C-:B-1----:R-:W-:Y:S01]  /*6690*/  FFMA.FTZ R8, R70, c[0x0][0x2d0], -R7.reuse ;  /* 0x0000b40046087a23 */ /* 0x102fe20000010807 */
[----:B------:R-:W-:Y:S01]  /*66a0*/  FMNMX.FTZ R2, R120, R122, !PT ;  /* 0x0000007a78027209 */ /* 0x000fe20007810000 */
[----:B------:R-:W-:Y:S01]  /*66b0*/  UISETP.NE.AND UP1, UPT, UR15, URZ, UPT ;  /* 0x0000003f0f00728c */ /* 0x000fe2000bf25270 */
[C---:B------:R-:W-:Y:S01]  /*66c0*/  ISETP.GT.AND P5, PT, R3.reuse, 0x19, P5 ;  /* 0x000000190300780c */ /* 0x040fe20002fa4270 */
[----:B------:R1:W4:Y:S01]  /*66d0*/  MUFU.EX2 R11, R8 ;  /* 0x00000008000b7308 */ /* 0x0003220000000800 */
[C---:B------:R-:W-:Y:S01]  /*66e0*/  ISETP.GT.AND P4, PT, R3.reuse, 0x20, P4 ;  /* 0x000000200300780c */ /* 0x040fe20002784270 */
[----:B------:R-:W5:Y:S01]  /*66f0*/  LDSM.16.MT88.4 R96, [R211+0x100] ;  /* 0x00010000d360783b */ /* 0x000f620000004200 */
[C---:B------:R-:W-:Y:S01]  /*6700*/  ISETP.GT.AND P2, PT, R3.reuse, 0x21, P2 ;  /* 0x000000210300780c */ /* 0x040fe20001744270 */
[----:B---3--:R-:W-:Y:S01]  /*6710*/  FFMA.FTZ R0, R56, c[0x0][0x2d0], -R6 ;  /* 0x0000b40038007a23 */ /* 0x008fe20000010806 */
[C---:B------:R-:W-:Y:S01]  /*6720*/  ISETP.GT.AND P1, PT, R3.reuse, 0x28, P1 ;  /* 0x000000280300780c */ /* 0x040fe20000f24270 */
[----:B------:R-:W3:Y:S01]  /*6730*/  LDSM.16.MT88.4 R88, [R210+0x900] ;  /* 0x00090000d258783b */ /* 0x000ee20000004200 */
[----:B------:R-:W-:Y:S01]  /*6740*/  ISETP.GT.AND P0, PT, R3, 0x29, P0 ;  /* 0x000000290300780c */ /* 0x000fe20000704270 */
[----:B------:R2:W-:Y:S01]  /*6750*/  MUFU.EX2 R70, R0 ;  /* 0x0000000000467308 */ /* 0x0005e20000000800 */
[----:B------:R-:W-:Y:S01]  /*6760*/  FMNMX.FTZ R2, R124, R2, !PT ;  /* 0x000000027c027209 */ /* 0x000fe20007810000 */
[----:B------:R-:W3:Y:S01]  /*6770*/  LDSM.16.MT88.4 R104, [R211+0x900] ;  /* 0x00090000d368783b */ /* 0x000ee20000004200 */
[C---:B------:R-:W-:Y:S01]  /*6780*/  ISETP.LT.OR P5, PT, R5.reuse, 0x1a, P5 ;  /* 0x0000001a0500780c */ /* 0x040fe20002fa1670 */
[----:B------:R-:W-:Y:S01]  /*6790*/  ULDC.64 UR14, c[0x0][0x2c8] ;  /* 0x0000b200000e7ab9 */ /* 0x000fe20000000a00 */
[C---:B------:R-:W-:Y:S01]  /*67a0*/  ISETP.LT.OR P4, PT, R5.reuse, 0x21, P4 ;  /* 0x000000210500780c */ /* 0x040fe20002781670 */
[----:B------:R-:W-:Y:S01]  /*67b0*/  UIMAD.WIDE.U32 UR16, UR11, UR14, URZ ;  /* 0x0000000e0b1072a5 */ /* 0x000fe2000f8e003f */
[----:B------:R-:W-:Y:S01]  /*67c0*/  ISETP.LT.OR P2, PT, R5, 0x22, P2 ;  /* 0x000000220500780c */ /* 0x000fe20001741670 */
[----:B-1----:R-:W-:Y:S01]  /*67d0*/  FFMA.FTZ R8, R73, c[0x0][0x2d0], -R7 ;  /* 0x0000b40049087a23 */ /* 0x002fe20000010807 */
[C---:B------:R-:W-:Y:S01]  /*67e0*/  ISETP.LT.OR P1, PT, R5.reuse, 0x29, P1 ;  /* 0x000000290500780c */ /* 0x040fe20000f21670 */
[----:B----4-:R-:W-:Y:S01]  /*67f0*/  IMAD.MOV.U32 R73, RZ, RZ, R11 ;  /* 0x000000ffff497224 */ /* 0x010fe200078e000b */
[----:B------:R-:W-:Y:S01]  /*6800*/  ISETP.LT.OR P0, PT, R5, 0x2a, P0 ;  /* 0x0000002a0500780c */ /* 0x000fe20000701670 */
[----:B------:R1:W-:Y:S01]  /*6810*/  MUFU.EX2 R156, R8 ;  /* 0x00000008009c7308 */ /* 0x0003e20000000800 */
[----:B------:R-:W-:-:S02]  /*6820*/  FSEL R123, R17, -INF , !P5 ;  /* 0xff800000117b7808 */ /* 0x000fc40006800000 */
[----:B------:R-:W-:Y:S01]  /*6830*/  FSEL R142, R9, -INF , !P4 ;  /* 0xff800000098e7808 */ /* 0x000fe20006000000 */
[--C-:B--2---:R-:W-:Y:S01]  /*6840*/  FFMA.FTZ R0, R75, c[0x0][0x2d0], -R7.reuse ;  /* 0x0000b4004b007a23 */ /* 0x104fe20000010807 */
[----:B------:R-:W-:Y:S02]  /*6850*/  FSEL R143, R30, -INF , !P2 ;  /* 0xff8000001e8f7808 */ /* 0x000fe40005000000 */
[----:B------:R-:W-:Y:S01]  /*6860*/  FSEL R144, R28, -INF , !P1 ;  /* 0xff8000001c907808 */ /* 0x000fe20004800000 */
[----:B------:R2:W-:Y:S01]  /*6870*/  MUFU.EX2 R154, R0 ;  /* 0x00000000009a7308 */ /* 0x0005e20000000800 */
[----:B------:R-:W-:Y:S02]  /*6880*/  FSEL R145, R29, -INF , !P0 ;  /* 0xff8000001d917808 */ /* 0x000fe40004000000 */
        /* <DEDUP_REMOVED lines=8> */
[----:B------:R-:W-:Y:S01]  /*6910*/  PLOP3.LUT P0, PT, PT, PT, UP0, 0x40, 0x0 ;  /* 0x000000000000781c */ /* 0x000fe20003f0e808 */
[----:B------:R-:W-:Y:S01]  /*6920*/  UISETP.NE.AND UP0, UPT, UR13, URZ, UPT ;  /* 0x0000003f0d00728c */ /* 0x000fe2000bf05270 */
[C---:B------:R-:W-:Y:S01]  /*6930*/  ISETP.GT.AND P5, PT, R3.reuse, 0x31, P5 ;  /* 0x000000310300780c */ /* 0x040fe20002fa4270 */
[----:B------:R1:W-:Y:S01]  /*6940*/  MUFU.EX2 R183, R8 ;  /* 0x0000000800b77308 */ /* 0x0003e20000000800 */
[C---:B------:R-:W-:Y:S01]  /*6950*/  ISETP.GT.AND P4, PT, R3.reuse, 0x38, P4 ;  /* 0x000000380300780c */ /* 0x040fe20002784270 */
[----:B--2---:R-:W-:Y:S01]  /*6960*/  FFMA.FTZ R0, R78, c[0x0][0x2d0], -R7 ;  /* 0x0000b4004e007a23 */ /* 0x004fe20000010807 */
[C---:B------:R-:W-:Y:S01]  /*6970*/  ISETP.GT.AND P2, PT, R3.reuse, 0x39, P2 ;  /* 0x000000390300780c */ /* 0x040fe20001744270 */
[----:B------:R-:W-:Y:S01]  /*6980*/  UISETP.NE.AND UP1, UPT, UR25, URZ, UPT ;  /* 0x0000003f1900728c */ /* 0x000fe2000bf25270 */
[----:B------:R-:W-:-:S02]  /*6990*/  ISETP.GT.AND P1, PT, R3, 0x40, P1 ;  /* 0x000000400300780c */ /* 0x000fc40000f24270 */
[----:B------:R-:W-:Y:S01]  /*69a0*/  ISETP.GT.AND P0, PT, R3, 0x41, P0 ;  /* 0x000000410300780c */ /* 0x000fe20000704270 */
[----:B------:R2:W-:Y:S01]  /*69b0*/  MUFU.EX2 R158, R0 ;  /* 0x00000000009e7308 */ /* 0x0005e20000000800 */
[C---:B------:R-:W-:Y:S02]  /*69c0*/  ISETP.LT.OR P5, PT, R5.reuse, 0x32, P5 ;  /* 0x000000320500780c */ /* 0x040fe40002fa1670 */
[C---:B------:R-:W-:Y:S02]  /*69d0*/  ISETP.LT.OR P4, PT, R5.reuse, 0x39, P4 ;  /* 0x000000390500780c */ /* 0x040fe40002781670 */
[C---:B------:R-:W-:Y:S02]  /*69e0*/  ISETP.LT.OR P2, PT, R5.reuse, 0x3a, P2 ;  /* 0x0000003a0500780c */ /* 0x040fe40001741670 */
[C---:B------:R-:W-:Y:S01]  /*69f0*/  ISETP.LT.OR P1, PT, R5.reuse, 0x41, P1 ;  /* 0x000000410500780c */ /* 0x040fe20000f21670 */
[--C-:B-1----:R-:W-:Y:S01]  /*6a00*/  FFMA.FTZ R8, R52, c[0x0][0x2d0], -R6.reuse ;  /* 0x0000b40034087a23 */ /* 0x102fe20000010806 */
[----:B------:R-:W-:Y:S01]  /*6a10*/  ISETP.LT.OR P0, PT, R5, 0x42, P0 ;  /* 0x000000420500780c */ /* 0x000fe20000701670 */
[----:B------:R-:W-:Y:S01]  /*6a20*/  @UP1 UMOV UR13, UR17 ;  /* 0x00000011000d1c82 */ /* 0x000fe20008000000 */
[----:B------:R-:W-:Y:S01]  /*6a30*/  FSEL R194, R13, -INF , !P5 ;  /* 0xff8000000dc27808 */ /* 0x000fe20006800000 */
[----:B------:R1:W-:Y:S01]  /*6a40*/  MUFU.EX2 R181, R8 ;  /* 0x0000000800b57308 */ /* 0x0003e20000000800 */
[----:B------:R-:W-:Y:S01]  /*6a50*/  FSEL R195, R38, -INF , !P4 ;  /* 0xff80000026c37808 */ /* 0x000fe20006000000 */
[----:B------:R-:W-:Y:S01]  /*6a60*/  @UP1 USHF.R.U32.HI UR11, URZ, UR15, UR13 ;  /* 0x0000000f3f0b1299 */ /* 0x000fe2000801160d */
[----:B------:R-:W-:Y:S01]  /*6a70*/  FSEL R196, R40, -INF , !P2 ;  /* 0xff80000028c47808 */ /* 0x000fe20005000000 */
[----:B--2---:R-:W-:Y:S01]  /*6a80*/  FFMA.FTZ R0, R79, c[0x0][0x2d0], -R7 ;  /* 0x0000b4004f007a23 */ /* 0x004fe20000010807 */
[----:B------:R-:W-:Y:S01]  /*6a90*/  FSEL R198, R16, -INF , !P1 ;  /* 0xff80000010c67808 */ /* 0x000fe20004800000 */
[----:B------:R-:W-:Y:S01]  /*6aa0*/  UIADD3 UR13, UR6, -0x2, URZ ;  /* 0xfffffffe060d7890 */ /* 0x000fe2000fffe03f */
[----:B------:R-:W-:Y:S01]  /*6ab0*/  FSEL R197, R15, -INF , !P0 ;  /* 0xff8000000fc57808 */ /* 0x000fe20004000000 */
[----:B------:R2:W-:Y:S01]  /*6ac0*/  MUFU.EX2 R152, R0 ;  /* 0x0000000000987308 */ /* 0x0005e20000000800 */
[----:B------:R-:W-:Y:S01]  /*6ad0*/  PLOP3.LUT P6, PT, PT, PT, UP0, 0x40, 0x0 ;  /* 0x000000000000781c */ /* 0x000fe20003fce808 */
[----:B------:R-:W-:Y:S01]  /*6ae0*/  UISETP.NE.AND UP0, UPT, UR27, URZ, UPT ;  /* 0x0000003f1b00728c */ /* 0x000fe2000bf05270 */
[----:B------:R-:W-:Y:S01]  /*6af0*/  PLOP3.LUT P5, PT, PT, PT, UP6, 0x40, 0x0 ;  /* 0x000000000000781c */ /* 0x000fe20003fae868 */
[----:B------:R-:W-:Y:S01]  /*6b00*/  UIADD3 UR14, UR5, UR11, URZ ;  /* 0x0000000b050e7290 */ /* 0x000fe2000fffe03f */
[----:B------:R-:W-:Y:S01]  /*6b10*/  PLOP3.LUT P4, PT, PT, PT, UP5, 0x40, 0x0 ;  /* 0x000000000000781c */ /* 0x000fe20003f8e858 */
[----:B------:R-:W-:Y:S01]  /*6b20*/  ULDC UR6, c[0x0][0x328] ;  /* 0x0000ca0000067ab9 */ /* 0x000fe20000000800 */
[----:B------:R-:W-:Y:S01]  /*6b30*/  PLOP3.LUT P2, PT, PT, PT, UP4, 0x40, 0x0 ;  /* 0x000000000000781c */ /* 0x000fe20003f4e848 */
[----:B-1----:R-:W-:Y:S01]  /*6b40*/  FFMA.FTZ R8, R51, c[0x0][0x2d0], -R6 ;  /* 0x0000b40033087a23 */ /* 0x002fe20000010806 */
[----:B------:R-:W-:Y:S01]  /*6b50*/  PLOP3.LUT P1, PT, PT, PT, UP3, 0x40, 0x0 ;  /* 0x000000000000781c */ /* 0x000fe20003f2e838 */
[----:B------:R-:W-:Y:S01]  /*6b60*/  UIADD3 UR6, UR14, UR6, URZ ;  /* 0x000000060e067290 */ /* 0x000fe2000fffe03f */
[----:B------:R-:W-:Y:S01]  /*6b70*/  PLOP3.LUT P0, PT, PT, PT, UP2, 0x40, 0x0 ;  /* 0x000000000000781c */ /* 0x000fe20003f0e828 */
[----:B------:R-:W-:Y:S01]  /*6b80*/  MUFU.EX2 R172, R8 ;  /* 0x0000000800ac7308 */ /* 0x000fe20000000800 */
[----:B------:R-:W-:-:S02]  /*6b90*/  ISETP.GT.AND P6, PT, R3, 0x48, P6 ;  /* 0x000000480300780c */ /* 0x000fc400037c4270 */
[----:B------:R-:W-:Y:S02]  /*6ba0*/  ISETP.GT.AND P5, PT, R3, 0x49, P5 ;  /* 0x000000490300780c */ /* 0x000fe40002fa4270 */
[----:B--2---:R-:W-:Y:S01]  /*6bb0*/  FMNMX.FTZ R0, R125, R2, !PT ;  /* 0x000000027d007209 */ /* 0x004fe20007810000 */
[----:B------:R-:W-:Y:S01]  /*6bc0*/  FFMA.FTZ R2, R77, c[0x0][0x2d0], -R7 ;  /* 0x0000b4004d027a23 */ /* 0x000fe20000010807 */
[----:B------:R-:W-:Y:S02]  /*6bd0*/  ISETP.GT.AND P4, PT, R3, 0x50, P4 ;  /* 0x000000500300780c */ /* 0x000fe40002784270 */
[----:B------:R-:W-:Y:S01]  /*6be0*/  FMNMX.FTZ R0, R129, R0, !PT ;  /* 0x0000000081007209 */ /* 0x000fe20007810000 */
[----:B------:R1:W2:Y:S01]  /*6bf0*/  MUFU.EX2 R148, R2 ;  /* 0x0000000200947308 */ /* 0x0002a20000000800 */
[----:B------:R-:W-:Y:S02]  /*6c00*/  ISETP.GT.AND P2, PT, R3, 0x51, P2 ;  /* 0x000000510300780c */ /* 0x000fe40001744270 */
[----:B------:R-:W-:-:S02]  /*6c10*/  FMNMX.FTZ R0, R131, R0, !PT ;  /* 0x0000000083007209 */ /* 0x000fc40007810000 */
[----:B------:R-:W-:Y:S02]  /*6c20*/  ISETP.GT.AND P1, PT, R3, 0x58, P1 ;  /* 0x000000580300780c */ /* 0x000fe40000f24270 */
[----:B------:R-:W-:Y:S02]  /*6c30*/  FMNMX.FTZ R0, R141, R0, !PT ;  /* 0x000000008d007209 */ /* 0x000fe40007810000 */
[----:B------:R-:W-:Y:S02]  /*6c40*/  ISETP.GT.AND P0, PT, R3, 0x59, P0 ;  /* 0x000000590300780c */ /* 0x000fe40000704270 */
[----:B------:R-:W-:Y:S02]  /*6c50*/  FMNMX.FTZ R0, R140, R0, !PT ;  /* 0x000000008c007209 */ /* 0x000fe40007810000 */
[----:B------:R-:W-:Y:S02]  /*6c60*/  FMNMX.FTZ R3, R116, R115, !PT ;  /* 0x0000007374037209 */ /* 0x000fe40007810000 */
[----:B------:R-:W-:Y:S01]  /*6c70*/  FMNMX.FTZ R0, R186, R0, !PT ;  /* 0x00000000ba007209 */ /* 0x000fe20007810000 */
[----:B-1----:R-:W-:Y:S01]  /*6c80*/  FFMA.FTZ R2, R64, c[0x0][0x2d0], -R6 ;  /* 0x0000b40040027a23 */ /* 0x002fe20000010806 */
[----:B------:R-:W-:-:S02]  /*6c90*/  FMNMX.FTZ R3, R114, R3, !PT ;  /* 0x0000000372037209 */ /* 0x000fc40007810000 */
[----:B------:R-:W-:Y:S01]  /*6ca0*/  FMNMX.FTZ R0, R185, R0, !PT ;  /* 0x00000000b9007209 */ /* 0x000fe20007810000 */
[----:B------:R1:W-:Y:S01]  /*6cb0*/  MUFU.EX2 R139, R2 ;  /* 0x00000002008b7308 */ /* 0x0003e20000000800 */
[----:B------:R-:W-:Y:S02]  /*6cc0*/  FMNMX.FTZ R3, R113, R3, !PT ;  /* 0x0000000371037209 */ /* 0x000fe40007810000 */
[----:B------:R-:W-:Y:S02]  /*6cd0*/  FMNMX.FTZ R0, R147, R0, !PT ;  /* 0x0000000093007209 */ /* 0x000fe40007810000 */
[----:B------:R-:W-:Y:S02]  /*6ce0*/  FMNMX.FTZ R3, R117, R3, !PT ;  /* 0x0000000375037209 */ /* 0x000fe40007810000 */
[----:B------:R-:W-:Y:S02]  /*6cf0*/  FMNMX.FTZ R0, R146, R0, !PT ;  /* 0x0000000092007209 */ /* 0x000fe40007810000 */
[----:B------:R-:W-:-:S02]  /*6d00*/  FMNMX.FTZ R3, R119, R3, !PT ;  /* 0x0000000377037209 */ /* 0x000fc40007810000 */
[----:B------:R-:W-:Y:S02]  /*6d10*/  FMNMX.FTZ R0, R199, R0, !PT ;  /* 0x00000000c7007209 */ /* 0x000fe40007810000 */
[----:B------:R-:W-:Y:S02]  /*6d20*/  ISETP.LT.OR P6, PT, R5, 0x49, P6 ;  /* 0x000000490500780c */ /* 0x000fe400037c1670 */
[----:B------:R-:W-:Y:S01]  /*6d30*/  FMNMX.FTZ R0, R200, R0, !PT ;  /* 0x00000000c8007209 */ /* 0x000fe20007810000 */
[----:B-1----:R-:W-:Y:S01]  /*6d40*/  FFMA.FTZ R2, R65, c[0x0][0x2d0], -R6 ;  /* 0x0000b40041027a23 */ /* 0x002fe20000010806 */
[----:B------:R-:W-:Y:S02]  /*6d50*/  ISETP.LT.OR P5, PT, R5, 0x4a, P5 ;  /* 0x0000004a0500780c */ /* 0x000fe40002fa1670 */
[----:B------:R-:W-:Y:S01]  /*6d60*/  FMNMX.FTZ R0, R201, R0, !PT ;  /* 0x00000000c9007209 */ /* 0x000fe20007810000 */
[----:B------:R1:W4:Y:S01]  /*6d70*/  MUFU.EX2 R164, R2 ;  /* 0x0000000200a47308 */ /* 0x0003220000000800 */
[----:B------:R-:W-:-:S02]  /*6d80*/  FSEL R188, R135, -INF , !P6 ;  /* 0xff80000087bc7808 */ /* 0x000fc40007000000 */
[----:B------:R-:W-:Y:S02]  /*6d90*/  FMNMX.FTZ R0, R204, R0, !PT ;  /* 0x00000000cc007209 */ /* 0x000fe40007810000 */
[C---:B------:R-:W-:Y:S02]  /*6da0*/  ISETP.LT.OR P4, PT, R5.reuse, 0x51, P4 ;  /* 0x000000510500780c */ /* 0x040fe40002781670 */
[----:B------:R-:W-:Y:S02]  /*6db0*/  FMNMX.FTZ R0, R240, R0, !PT ;  /* 0x00000000f0007209 */ /* 0x000fe40007810000 */
[----:B------:R-:W-:Y:S02]  /*6dc0*/  FSEL R187, R138, -INF , !P5 ;  /* 0xff8000008abb7808 */ /* 0x000fe40006800000 */
[----:B------:R-:W-:Y:S02]  /*6dd0*/  ISETP.LT.OR P2, PT, R5, 0x52, P2 ;  /* 0x000000520500780c */ /* 0x000fe40001741670 */
[----:B------:R-:W-:-:S02]  /*6de0*/  FSEL R190, R136, -INF , !P4 ;  /* 0xff80000088be7808 */ /* 0x000fc40006000000 */
[----:B------:R-:W-:Y:S01]  /*6df0*/  ISETP.LT.OR P1, PT, R5, 0x59, P1 ;  /* 0x000000590500780c */ /* 0x000fe20000f21670 */
[----:B-1----:R-:W-:Y:S01]  /*6e00*/  FFMA.FTZ R2, R67, c[0x0][0x2d0], -R6 ;  /* 0x0000b40043027a23 */ /* 0x002fe20000010806 */
[----:B------:R-:W-:Y:S01]  /*6e10*/  FSEL R192, R137, -INF , !P2 ;  /* 0xff80000089c07808 */ /* 0x000fe20005000000 */
[----:B------:R-:W-:Y:S01]  /*6e20*/  LDSM.16.MT88.4 R64, [R210+0x1100] ;  /* 0x00110000d240783b */ /* 0x000fe20000004200 */
[----:B------:R-:W-:Y:S01]  /*6e30*/  ISETP.LT.OR P0, PT, R5, 0x5a, P0 ;  /* 0x0000005a0500780c */ /* 0x000fe20000701670 */
[----:B------:R1:W-:Y:S01]  /*6e40*/  MUFU.EX2 R74, R2 ;  /* 0x00000002004a7308 */ /* 0x0003e20000000800 */
[----:B------:R-:W-:Y:S02]  /*6e50*/  FSEL R191, R59, -INF , !P1 ;  /* 0xff8000003bbf7808 */ /* 0x000fe40004800000 */
[----:B------:R-:W-:Y:S02]  /*6e60*/  FSEL R189, R58, -INF , !P0 ;  /* 0xff8000003abd7808 */ /* 0x000fe40004000000 */
[----:B--2---:R-:W-:Y:S01]  /*6e70*/  F2FP.PACK_AB R10, R148, R152 ;  /* 0x00000098940a723e */ /* 0x004fe200000000ff */
[----:B------:R-:W-:Y:S01]  /*6e80*/  LDSM.16.MT88.4 R56, [R211+0x1100] ;  /* 0x00110000d338783b */ /* 0x000fe20000004200 */
[----:B------:R-:W-:-:S02]  /*6e90*/  F2FP.PACK_AB R12, R73, R151 ;  /* 0x00000097490c723e */ /* 0x000fc400000000ff */
[----:B------:R-:W-:Y:S02]  /*6ea0*/  F2FP.PACK_AB R14, R183, R156 ;  /* 0x0000009cb70e723e */ /* 0x000fe400000000ff */
[----:B------:R-:W-:Y:S02]  /*6eb0*/  F2FP.PACK_AB R13, R172, R181 ;  /* 0x000000b5ac0d723e */ /* 0x000fe400000000ff */
[----:B------:R-:W-:Y:S02]  /*6ec0*/  F2FP.PACK_AB R15, R70, R157 ;  /* 0x0000009d460f723e */ /* 0x000fe400000000ff */
[----:B------:R-:W-:Y:S01]  /*6ed0*/  F2FP.PACK_AB R8, R158, R154 ;  /* 0x0000009a9e08723e */ /* 0x000fe200000000ff */
[----:B-1----:R-:W-:Y:S01]  /*6ee0*/  FFMA.FTZ R2, R46, c[0x0][0x2d0], -R6 ;  /* 0x0000b4002e027a23 */ /* 0x002fe20000010806 */
[----:B----4-:R-:W-:-:S03]  /*6ef0*/  F2FP.PACK_AB R9, R164, R139 ;  /* 0x0000008ba409723e */ /* 0x010fc600000000ff */
[----:B------:R1:W2:Y:S01]  /*6f00*/  MUFU.EX2 R150, R2 ;  /* 0x0000000200967308 */ /* 0x0002a20000000800 */
[C---:B------:R-:W-:Y:S08]  /*6f10*/  HMMA.16816.F32 R20, R12.reuse, R84, RZ ;  /* 0x000000540c14723c */ /* 0x040ff000000018ff */
[----:B------:R-:W-:Y:S01]  /*6f20*/  HMMA.16816.F32 R24, R12, R100, RZ ;  /* 0x000000640c18723c */ /* 0x000fe200000018ff */
[----:B-1----:R-:W-:Y:S01]  /*6f30*/  FMNMX.FTZ R2, R121, R3, !PT ;  /* 0x0000000379027209 */ /* 0x002fe20007810000 */
[----:B------:R-:W-:-:S06]  /*6f40*/  FFMA.FTZ R3, R76, c[0x0][0x2d0], -R7 ;  /* 0x0000b4004c037a23 */ /* 0x000fcc0000010807 */
[----:B------:R-:W-:Y:S01]  /*6f50*/  HMMA.16816.F32 R36, R12, R86, RZ ;  /* 0x000000560c24723c */ /* 0x000fe200000018ff */
[----:B------:R-:W-:Y:S01]  /*6f60*/  LDSM.16.MT88.4 R76, [R212+0x1100] ;  /* 0x00110000d44c783b */ /* 0x000fe20000004200 */
[----:B------:R-:W-:Y:S01]  /*6f70*/  FMNMX.FTZ R2, R123, R2, !PT ;  /* 0x000000027b027209 */ /* 0x000fe20007810000 */
[----:B------:R1:W-:Y:S01]  /*6f80*/  MUFU.EX2 R180, R3 ;  /* 0x0000000300b47308 */ /* 0x0003e20000000800 */
[----:B--2---:R-:W-:-:S04]  /*6f90*/  F2FP.PACK_AB R11, R150, R74 ;  /* 0x0000004a960b723e */ /* 0x004fc800000000ff */
[C---:B------:R-:W-:Y:S08]  /*6fa0*/  HMMA.16816.F32 R16, R12.reuse, R60, RZ ;  /* 0x0000003c0c10723c */ /* 0x040ff000000018ff */
[----:B------:R-:W-:Y:S01]  /*6fb0*/  HMMA.16816.F32 R32, R12, R62, RZ ;  /* 0x0000003e0c20723c */ /* 0x000fe200000018ff */
[----:B-1----:R-:W-:Y:S01]  /*6fc0*/  FMNMX.FTZ R3, R142, R2, !PT ;  /* 0x000000028e037209 */ /* 0x002fe20007810000 */
[----:B------:R-:W-:-:S03]  /*6fd0*/  FFMA.FTZ R2, R80, c[0x0][0x2d0], -R7 ;  /* 0x0000b40050027a23 */ /* 0x000fc60000010807 */
[----:B------:R-:W-:Y:S01]  /*6fe0*/  FMNMX.FTZ R3, R143, R3, !PT ;  /* 0x000000038f037209 */ /* 0x000fe20007810000 */
[----:B------:R1:W2:Y:S02]  /*6ff0*/  MUFU.EX2 R159, R2 ;  /* 0x00000002009f7308 */ /* 0x0002a40000000800 */
[C---:B-----5:R-:W-:Y:S08]  /*7000*/  HMMA.16816.F32 R28, R12.reuse, R96, RZ ;  /* 0x000000600c1c723c */ /* 0x060ff000000018ff */
[----:B------:R-:W-:Y:S01]  /*7010*/  HMMA.16816.F32 R48, R12, R102, RZ ;  /* 0x000000660c30723c */ /* 0x000fe200000018ff */
[----:B-1----:R-:W-:Y:S01]  /*7020*/  FMNMX.FTZ R2, R239, R0, !PT ;  /* 0x00000000ef027209 */ /* 0x002fe20007810000 */
[----:B------:R-:W-:-:S06]  /*7030*/  FFMA.FTZ R0, R81, c[0x0][0x2d0], -R7 ;  /* 0x0000b40051007a23 */ /* 0x000fcc0000010807 */
[----:B------:R-:W-:Y:S01]  /*7040*/  HMMA.16816.F32 R44, R12, R98, RZ ;  /* 0x000000620c2c723c */ /* 0x000fe200000018ff */
[----:B------:R1:W-:Y:S07]  /*7050*/  MUFU.EX2 R167, R0 ;  /* 0x0000000000a77308 */ /* 0x0003ee0000000800 */
[C---:B------:R-:W-:Y:S08]  /*7060*/  HMMA.16816.F32 R40, R8.reuse, R92, R20 ;  /* 0x0000005c0828723c */ /* 0x040ff00000001814 */
[----:B---3--:R-:W-:Y:S01]  /*7070*/  HMMA.16816.F32 R20, R8, R88, R24 ;  /* 0x000000580814723c */ /* 0x008fe20000001818 */
[----:B-1----:R-:W-:-:S02]  /*7080*/  FMNMX.FTZ R0, R236, R2, !PT ;  /* 0x00000002ec007209 */ /* 0x002fc40007810000 */
[----:B------:R-:W-:Y:S01]  /*7090*/  FMNMX.FTZ R2, R144, R3, !PT ;  /* 0x0000000390027209 */ /* 0x000fe20007810000 */
[----:B------:R-:W-:Y:S01]  /*70a0*/  FFMA.FTZ R3, R82, c[0x0][0x2d0], -R7 ;  /* 0x0000b40052037a23 */ /* 0x000fe20000010807 */
[----:B------:R-:W-:-:S03]  /*70b0*/  FMNMX.FTZ R0, R235, R0, !PT ;  /* 0x00000000eb007209 */ /* 0x000fc60007810000 */
[C---:B------:R-:W-:Y:S01]  /*70c0*/  HMMA.16816.F32 R36, R8.reuse, R94, R36 ;  /* 0x0000005e0824723c */ /* 0x040fe20000001824 */
[----:B------:R-:W-:Y:S01]  /*70d0*/  FMNMX.FTZ R2, R145, R2, !PT ;  /* 0x0000000291027209 */ /* 0x000fe20007810000 */
[----:B------:R1:W-:Y:S01]  /*70e0*/  MUFU.EX2 R153, R3 ;  /* 0x0000000300997308 */ /* 0x0003e20000000800 */
[----:B------:R-:W-:Y:S02]  /*70f0*/  FMNMX.FTZ R0, R237, R0, !PT ;  /* 0x00000000ed007209 */ /* 0x000fe40007810000 */
[----:B------:R-:W-:Y:S02]  /*7100*/  FMNMX.FTZ R2, R193, R2, !PT ;  /* 0x00000002c1027209 */ /* 0x000fe40007810000 */
[----:B------:R-:W-:Y:S01]  /*7110*/  FMNMX.FTZ R0, R238, R0, !PT ;  /* 0x00000000ee007209 */ /* 0x000fe20007810000 */
[----:B------:R-:W-:Y:S01]  /*7120*/  HMMA.16816.F32 R52, R8, R108, R16 ;  /* 0x0000006c0834723c */ /* 0x000fe20000001810 */
[----:B------:R-:W-:Y:S02]  /*7130*/  FMNMX.FTZ R2, R194, R2, !PT ;  /* 0x00000002c2027209 */ /* 0x000fe40007810000 */
[----:B------:R-:W-:-:S04]  /*7140*/  FMNMX.FTZ R0, R242, R0, !PT ;  /* 0x00000000f2007209 */ /* 0x000fc80007810000 */
[----:B------:R-:W-:Y:S01]  /*7150*/  FMNMX.FTZ R0, R243, R0, !PT ;  /* 0x00000000f3007209 */ /* 0x000fe20007810000 */
[----:B------:R-:W-:Y:S01]  /*7160*/  HMMA.16816.F32 R16, R8, R110, R32 ;  /* 0x0000006e0810723c */ /* 0x000fe20000001820 */
[----:B-1----:R-:W-:-:S03]  /*7170*/  FFMA.FTZ R3, R83, c[0x0][0x2d0], -R7 ;  /* 0x0000b40053037a23 */ /* 0x002fc60000010807 */
[----:B------:R-:W1:Y:S01]  /*7180*/  SHFL.BFLY PT, R4, R0, 0x2, 0x1f ;  /* 0x0c401f0000047f89 */ /* 0x000e6200000e0000 */
[----:B------:R3:W-:Y:S03]  /*7190*/  MUFU.EX2 R149, R3 ;  /* 0x0000000300957308 */ /* 0x0007e60000000800 */
[----:B------:R-:W-:Y:S01]  /*71a0*/  LDSM.16.MT88.4 R80, [R209+0x1100] ;  /* 0x00110000d150783b */ /* 0x000fe20000004200 */
[C---:B------:R-:W-:Y:S08]  /*71b0*/  HMMA.16816.F32 R12, R8.reuse, R104, R28 ;  /* 0x00000068080c723c */ /* 0x040ff0000000181c */
[----:B------:R-:W-:Y:S01]  /*71c0*/  HMMA.16816.F32 R24, R8, R90, R48 ;  /* 0x0000005a0818723c */ /* 0x000fe20000001830 */
[----:B---3--:R-:W-:Y:S01]  /*71d0*/  FMNMX.FTZ R3, R195, R2, !PT ;  /* 0x00000002c3037209 */ /* 0x008fe20007810000 */
[----:B------:R-:W-:-:S02]  /*71e0*/  FFMA.FTZ R2, R68, c[0x0][0x2d0], -R6 ;  /* 0x0000b40044027a23 */ /* 0x000fc40000010806 */
[----:B------:R-:W-:-:S04]  /*71f0*/  IMAD.MOV.U32 R68, RZ, RZ, R152 ;  /* 0x000000ffff447224 */ /* 0x000fc800078e0098 */
[----:B------:R-:W-:Y:S01]  /*7200*/  HMMA.16816.F32 R32, R8, R106, R44 ;  /* 0x0000006a0820723c */ /* 0x000fe2000000182c */
[----:B------:R3:W-:Y:S01]  /*7210*/  MUFU.EX2 R182, R2 ;  /* 0x0000000200b67308 */ /* 0x0007e20000000800 */
[----:B-1----:R-:W-:-:S05]  /*7220*/  FMNMX.FTZ R0, R0, R4, !PT ;  /* 0x0000000400007209 */ /* 0x002fca0007810000 */
[----:B------:R-:W1:Y:S01]  /*7230*/  SHFL.BFLY PT, R5, R0, 0x1, 0x1f ;  /* 0x0c201f0000057f89 */ /* 0x000e6200000e0000 */
[----:B--2---:R-:W-:Y:S02]  /*7240*/  F2FP.PACK_AB R8, R159, R180 ;  /* 0x000000b49f08723e */ /* 0x004fe400000000ff */
[----:B---3--:R-:W-:Y:S01]  /*7250*/  FMNMX.FTZ R2, R196, R3, !PT ;  /* 0x00000003c4027209 */ /* 0x008fe20007810000 */
[----:B------:R-:W-:Y:S01]  /*7260*/  FFMA.FTZ R3, R69, c[0x0][0x2d0], -R6 ;  /* 0x0000b40045037a23 */ /* 0x000fe20000010806 */
[----:B------:R-:W-:Y:S02]  /*7270*/  MOV R69, R70 ;  /* 0x0000004600457202 */ /* 0x000fe40000000f00 */
[----:B------:R-:W-:Y:S01]  /*7280*/  FMNMX.FTZ R2, R198, R2, !PT ;  /* 0x00000002c6027209 */ /* 0x000fe20007810000 */
[----:B------:R2:W3:Y:S03]  /*7290*/  MUFU.EX2 R166, R3 ;  /* 0x0000000300a67308 */ /* 0x0004e60000000800 */
[----:B------:R-:W-:-:S04]  /*72a0*/  FMNMX.FTZ R2, R197, R2, !PT ;  /* 0x00000002c5027209 */ /* 0x000fc80007810000 */
[----:B------:R-:W-:Y:S02]  /*72b0*/  FMNMX.FTZ R2, R188, R2, !PT ;  /* 0x00000002bc027209 */ /* 0x000fe40007810000 */
[----:B-1----:R-:W-:Y:S01]  /*72c0*/  FMNMX.FTZ R70, R0, R5, !PT ;  /* 0x0000000500467209 */ /* 0x002fe20007810000 */
[----:B------:R-:W-:Y:S01]  /*72d0*/  FFMA.FTZ R0, R128, c[0x0][0x2d0], -R6 ;  /* 0x0000b40080007a23 */ /* 0x000fe20000010806 */
[----:B------:R-:W-:Y:S01]  /*72e0*/  FMNMX.FTZ R2, R187, R2, !PT ;  /* 0x00000002bb027209 */ /* 0x000fe20007810000 */
[----:B------:R-:W-:Y:S01]  /*72f0*/  IMAD.MOV.U32 R128, RZ, RZ, R164 ;  /* 0x000000ffff807224 */ /* 0x000fe200078e00a4 */
[----:B------:R-:W-:Y:S01]  /*7300*/  FSETP.NEU.FTZ.AND P0, PT, R70, -INF , PT ;  /* 0xff8000004600780b */ /* 0x000fe20003f1d000 */
[----:B------:R-:W-:Y:S01]  /*7310*/  IMAD.MOV.U32 R5, RZ, RZ, R181 ;  /* 0x000000ffff057224 */ /* 0x000fe200078e00b5 */
[----:B------:R-:W-:Y:S01]  /*7320*/  FMNMX.FTZ R2, R190, R2, !PT ;  /* 0x00000002be027209 */ /* 0x000fe20007810000 */
[----:B--2---:R-:W-:Y:S01]  /*7330*/  FFMA.FTZ R3, R112, c[0x0][0x2d0], -R6 ;  /* 0x0000b40070037a23 */ /* 0x004fe20000010806 */
[----:B---3--:R-:W-:Y:S01]  /*7340*/  F2FP.PACK_AB R9, R166, R182 ;  /* 0x000000b6a609723e */ /* 0x008fe200000000ff */
[----:B------:R-:W-:-:S02]  /*7350*/  IMAD.MOV.U32 R112, RZ, RZ, R151 ;  /* 0x000000ffff707224 */ /* 0x000fc400078e0097 */
[----:B------:R1:W-:Y:S08]  /*7360*/  MUFU.EX2 R165, R3 ;  /* 0x0000000300a57308 */ /* 0x0003f00000000800 */
[----:B------:R2:W-:Y:S01]  /*7370*/  MUFU.EX2 R151, R0 ;  /* 0x0000000000977308 */ /* 0x0005e20000000800 */
[----:B-1----:R-:W-:Y:S02]  /*7380*/  FFMA.FTZ R3, R118, c[0x0][0x2d0], -R6 ;  /* 0x0000b40076037a23 */ /* 0x002fe40000010806 */
[----:B------:R-:W-:-:S05]  /*7390*/  IMAD.MOV.U32 R118, RZ, RZ, R153 ;  /* 0x000000ffff767224 */ /* 0x000fca00078e0099 */
[----:B------:R1:W3:Y:S01]  /*73a0*/  MUFU.EX2 R246, R3 ;  /* 0x0000000300f67308 */ /* 0x0002e20000000800 */
[----:B------:R-:W-:Y:S01]  /*73b0*/  F2FP.PACK_AB R10, R118, R167 ;  /* 0x000000a7760a723e */ /* 0x000fe200000000ff */
[----:B--2---:R-:W-:Y:S01]  /*73c0*/  FFMA.FTZ R0, R130, c[0x0][0x2d0], -R6 ;  /* 0x0000b40082007a23 */ /* 0x004fe20000010806 */
[----:B------:R-:W-:-:S05]  /*73d0*/  MOV R130, R159 ;  /* 0x0000009f00827202 */ /* 0x000fca0000000f00 */
[----:B------:R-:W-:Y:S01]  /*73e0*/  MUFU.EX2 R245, R0 ;  /* 0x0000000000f57308 */ /* 0x000fe20000000800 */
[----:B-1----:R-:W-:Y:S01]  /*73f0*/  FMNMX.FTZ R3, R192, R2, !PT ;  /* 0x00000002c0037209 */ /* 0x002fe20007810000 */
[----:B------:R-:W-:Y:S01]  /*7400*/  FFMA.FTZ R2, R132, c[0x0][0x2d0], -R7 ;  /* 0x0000b40084027a23 */ /* 0x000fe20000010807 */
[----:B---3--:R-:W-:Y:S02]  /*7410*/  F2FP.PACK_AB R11, R246, R165 ;  /* 0x000000a5f60b723e */ /* 0x008fe400000000ff */
[----:B------:R-:W-:-:S03]  /*7420*/  FMNMX.FTZ R3, R191, R3, !PT ;  /* 0x00000003bf037209 */ /* 0x000fc60007810000 */
[----:B------:R1:W-:Y:S01]  /*7430*/  MUFU.EX2 R152, R2 ;  /* 0x0000000200987308 */ /* 0x0003e20000000800 */
[----:B------:R-:W-:Y:S01]  /*7440*/  FMNMX.FTZ R3, R189, R3, !PT ;  /* 0x00000003bd037209 */ /* 0x000fe20007810000 */
[C---:B------:R-:W-:Y:S04]  /*7450*/  HMMA.16816.F32 R44, R8.reuse, R76, R40 ;  /* 0x0000004c082c723c */ /* 0x040fe80000001828 */
[----:B------:R-:W2:Y:S04]  /*7460*/  SHFL.BFLY PT, R4, R3, 0x2, 0x1f ;  /* 0x0c401f0003047f89 */ /* 0x000ea800000e0000 */
[----:B------:R-:W-:Y:S01]  /*7470*/  HMMA.16816.F32 R40, R8, R64, R20 ;  /* 0x000000400828723c */ /* 0x000fe20000001814 */
[----:B-1----:R-:W-:-:S04]  /*7480*/  FFMA.FTZ R2, R133, c[0x0][0x2d0], -R7 ;  /* 0x0000b40085027a23 */ /* 0x002fc80000010807 */
[----:B------:R1:W-:Y:S03]  /*7490*/  MUFU.EX2 R155, R2 ;  /* 0x00000002009b7308 */ /* 0x0003e60000000800 */
[C---:B------:R-:W-:Y:S07]  /*74a0*/  HMMA.16816.F32 R20, R8.reuse, R78, R36 ;  /* 0x0000004e0814723c */ /* 0x040fee0000001824 */
[----:B------:R-:W-:Y:S01]  /*74b0*/  IMAD.MOV.U32 R38, RZ, RZ, R156 ;  /* 0x000000ffff267224 */ /* 0x000fe200078e009c */
[----:B------:R-:W-:Y:S01]  /*74c0*/  HMMA.16816.F32 R48, R8, R80, R52 ;  /* 0x000000500830723c */ /* 0x000fe20000001834 */
[----:B------:R-:W-:Y:S01]  /*74d0*/  IMAD.MOV.U32 R36, RZ, RZ, R130 ;  /* 0x000000ffff247224 */ /* 0x000fe200078e0082 */
[----:B--2---:R-:W-:Y:S01]  /*74e0*/  FMNMX.FTZ R3, R3, R4, !PT ;  /* 0x0000000403037209 */ /* 0x004fe20007810000 */
[----:B------:R-:W-:-:S02]  /*74f0*/  IMAD.MOV.U32 R130, RZ, RZ, R180 ;  /* 0x000000ffff827224 */ /* 0x000fc400078e00b4 */
[----:B-1----:R-:W-:Y:S02]  /*7500*/  FFMA.FTZ R2, R134, c[0x0][0x2d0], -R7 ;  /* 0x0000b40086027a23 */ /* 0x002fe40000010807 */
[----:B------:R-:W1:Y:S01]  /*7510*/  SHFL.BFLY PT, R4, R3, 0x1, 0x1f ;  /* 0x0c201f0003047f89 */ /* 0x000e6200000e0000 */
[----:B------:R-:W-:Y:S01]  /*7520*/  IMAD.MOV.U32 R55, RZ, RZ, R172 ;  /* 0x000000ffff377224 */ /* 0x000fe200078e00ac */
[----:B------:R-:W-:Y:S01]  /*7530*/  HMMA.16816.F32 R28, R8, R56, R12 ;  /* 0x00000038081c723c */ /* 0x000fe2000000180c */
[----:B------:R2:W3:Y:S01]  /*7540*/  MUFU.EX2 R135, R2 ;  /* 0x0000000200877308 */ /* 0x0004e20000000800 */
[----:B------:R-:W-:Y:S01]  /*7550*/  LDSM.16.MT88.4 R172, [R211+0x1900] ;  /* 0x00190000d3ac783b */ /* 0x000fe20000004200 */
[----:B------:R-:W-:Y:S01]  /*7560*/  MOV R54, R167 ;  /* 0x000000a700367202 */ /* 0x000fe20000000f00 */
[----:B------:R-:W-:Y:S02]  /*7570*/  IMAD.MOV.U32 R52, RZ, RZ, R165 ;  /* 0x000000ffff347224 */ /* 0x000fe400078e00a5 */
[----:B------:R-:W-:-:S02]  /*7580*/  IMAD.MOV.U32 R53, RZ, RZ, R166 ;  /* 0x000000ffff357224 */ /* 0x000fc400078e00a6 */
[C---:B------:R-:W-:Y:S08]  /*7590*/  HMMA.16816.F32 R16, R8.reuse, R82, R16 ;  /* 0x000000520810723c */ /* 0x040ff00000001810 */
[----:B------:R-:W-:Y:S01]  /*75a0*/  HMMA.16816.F32 R24, R8, R66, R24 ;  /* 0x000000420818723c */ /* 0x000fe20000001818 */
[----:B--2---:R-:W-:Y:S02]  /*75b0*/  FFMA.FTZ R2, R126, c[0x0][0x2d0], -R6 ;  /* 0x0000b4007e027a23 */ /* 0x004fe40000010806 */
[----:B---3--:R-:W-:-:S02]  /*75c0*/  IMAD.MOV.U32 R39, RZ, RZ, R135 ;  /* 0x000000ffff277224 */ /* 0x008fc400078e0087 */
[----:B------:R2:W-:Y:S01]  /*75d0*/  MUFU.EX2 R75, R2 ;  /* 0x00000002004b7308 */ /* 0x0005e20000000800 */
[----:B-1----:R-:W-:Y:S02]  /*75e0*/  FMNMX.FTZ R3, R3, R4, !PT ;  /* 0x0000000403037209 */ /* 0x002fe40007810000 */
[----:B------:R-:W-:Y:S07]  /*75f0*/  HMMA.16816.F32 R12, R8, R58, R32 ;  /* 0x0000003a080c723c */ /* 0x000fee0000001820 */
[----:B------:R-:W-:-:S02]  /*7600*/  F2FP.PACK_AB R8, R152, R149 ;  /* 0x000000959808723e */ /* 0x000fc400000000ff */
[----:B------:R-:W-:Y:S02]  /*7610*/  F2FP.PACK_AB R10, R39, R155 ;  /* 0x0000009b270a723e */ /* 0x000fe400000000ff */
[----:B------:R-:W-:Y:S01]  /*7620*/  F2FP.PACK_AB R11, R245, R151 ;  /* 0x00000097f50b723e */ /* 0x000fe200000000ff */
[----:B--2---:R-:W-:-:S04]  /*7630*/  FFMA.FTZ R2, R127, c[0x0][0x2d0], -R6 ;  /* 0x0000b4007f027a23 */ /* 0x004fc80000010806 */
[----:B------:R1:W2:Y:S02]  /*7640*/  MUFU.EX2 R153, R2 ;  /* 0x0000000200997308 */ /* 0x0002a40000000800 */
[----:B-1----:R-:W-:Y:S01]  /*7650*/  FMUL.FTZ R2, R70, c[0x0][0x2d0] ;  /* 0x0000b40046027a20 */ /* 0x002fe20000410000 */
[----:B--2---:R-:W-:-:S04]  /*7660*/  F2FP.PACK_AB R9, R153, R75 ;  /* 0x0000004b9909723e */ /* 0x004fc800000000ff */
[----:B------:R-:W-:Y:S02]  /*7670*/  FSEL R2, R2, RZ, P0 ;  /* 0x000000ff02027208 */ /* 0x000fe40000000000 */
[----:B------:R-:W-:Y:S01]  /*7680*/  FSETP.NEU.FTZ.AND P0, PT, R3, -INF , PT ;  /* 0xff8000000300780b */ /* 0x000fe20003f1d000 */
[C---:B------:R-:W-:Y:S02]  /*7690*/  HMMA.16816.F32 R176, R8.reuse, R168, R48 ;  /* 0x000000a808b0723c */ /* 0x040fe40000001830 */
[----:B------:R-:W-:Y:S02]  /*76a0*/  FFMA.FTZ R0, R120, c[0x0][0x2d0], -R2 ;  /* 0x0000b40078007a23 */ /* 0x000fe40000010802 */
[----:B------:R-:W-:Y:S02]  /*76b0*/  IMAD.MOV.U32 R120, RZ, RZ, R158 ;  /* 0x000000ffff787224 */ /* 0x000fe400078e009e */
[----:B------:R1:W-:Y:S01]  /*76c0*/  MUFU.EX2 R252, R0 ;  /* 0x0000000000fc7308 */ /* 0x0003e20000000800 */
[----:B------:R-:W-:Y:S01]  /*76d0*/  FFMA.FTZ R4, R131, c[0x0][0x2d0], -R2 ;  /* 0x0000b40083047a23 */ /* 0x000fe20000010802 */
[----:B------:R-:W-:Y:S01]  /*76e0*/  MOV R50, R52 ;  /* 0x0000003400327202 */ /* 0x000fe20000000f00 */
[----:B------:R-:W-:Y:S01]  /*76f0*/  IMAD.MOV.U32 R51, RZ, RZ, R128 ;  /* 0x000000ffff337224 */ /* 0x000fe200078e0080 */
[----:B------:R-:W-:Y:S01]  /*7700*/  HMMA.16816.F32 R164, R8, R170, R16 ;  /* 0x000000aa08a4723c */ /* 0x000fe20000001810 */
[----:B------:R-:W-:-:S02]  /*7710*/  IMAD.MOV.U32 R128, RZ, RZ, R182 ;  /* 0x000000ffff807224 */ /* 0x000fc400078e00b6 */
[----:B------:R-:W-:Y:S01]  /*7720*/  IMAD.MOV.U32 R37, RZ, RZ, R120 ;  /* 0x000000ffff257224 */ /* 0x000fe200078e0078 */
[----:B------:R-:W-:Y:S01]  /*7730*/  MUFU.EX2 R247, R4 ;  /* 0x0000000400f77308 */ /* 0x000fe20000000800 */
[----:B------:R-:W-:Y:S01]  /*7740*/  MOV R120, R246 ;  /* 0x000000f600787202 */ /* 0x000fe20000000f00 */
[----:B------:R-:W-:Y:S02]  /*7750*/  IMAD.MOV.U32 R49, RZ, RZ, R53 ;  /* 0x000000ffff317224 */ /* 0x000fe400078e0035 */
[----:B------:R-:W-:Y:S01]  /*7760*/  IMAD.MOV.U32 R48, RZ, RZ, R54 ;  /* 0x000000ffff307224 */ /* 0x000fe200078e0036 */
[----:B------:R-:W-:Y:S01]  /*7770*/  HMMA.16816.F32 R132, R8, R162, R20 ;  /* 0x000000a20884723c */ /* 0x000fe20000001814 */
[----:B------:R-:W-:Y:S02]  /*7780*/  IMAD.MOV.U32 R131, RZ, RZ, R154 ;  /* 0x000000ffff837224 */ /* 0x000fe400078e009a */
[----:B-1----:R-:W-:Y:S02]  /*7790*/  FFMA.FTZ R0, R122, c[0x0][0x2d0], -R2 ;  /* 0x0000b4007a007a23 */ /* 0x002fe40000010802 */
[----:B------:R-:W-:-:S02]  /*77a0*/  IMAD.MOV.U32 R122, RZ, RZ, R157 ;  /* 0x000000ffff7a7224 */ /* 0x000fc400078e009d */
[----:B------:R1:W2:Y:S01]  /*77b0*/  MUFU.EX2 R250, R0 ;  /* 0x0000000000fa7308 */ /* 0x0002a20000000800 */
[----:B------:R-:W3:Y:S01]  /*77c0*/  LDSM.16.MT88.4 R156, [R210+0x1900] ;  /* 0x00190000d29c783b */ /* 0x000ee20000004200 */
[----:B-1----:R-:W-:-:S06]  /*77d0*/  FFMA.FTZ R0, R124, c[0x0][0x2d0], -R2 ;  /* 0x0000b4007c007a23 */ /* 0x002fcc0000010802 */
[----:B------:R1:W-:Y:S02]  /*77e0*/  MUFU.EX2 R251, R0 ;  /* 0x0000000000fb7308 */ /* 0x0003e40000000800 */
[----:B-1----:R-:W-:Y:S02]  /*77f0*/  FFMA.FTZ R0, R125, c[0x0][0x2d0], -R2 ;  /* 0x0000b4007d007a23 */ /* 0x002fe40000010802 */
[----:B------:R-:W-:Y:S04]  /*7800*/  HMMA.16816.F32 R124, R8, R160, R44 ;  /* 0x000000a0087c723c */ /* 0x000fe8000000182c */
[----:B------:R1:W4:Y:S03]  /*7810*/  MUFU.EX2 R248, R0 ;  /* 0x0000000000f87308 */ /* 0x0003260000000800 */
[----:B------:R-:W-:Y:S01]  /*7820*/  IMAD.MOV.U32 R45, RZ, RZ, R75 ;  /* 0x000000ffff2d7224 */ /* 0x000fe200078e004b */
[----:B------:R-:W-:Y:S01]  /*7830*/  MOV R47, R148 ;  /* 0x00000094002f7202 */ /* 0x000fe20000000f00 */
[----:B------:R-:W-:-:S02]  /*7840*/  IMAD.MOV.U32 R44, RZ, RZ, R150 ;  /* 0x000000ffff2c7224 */ /* 0x000fc400078e0096 */
[----:B------:R-:W-:Y:S02]  /*7850*/  IMAD.MOV.U32 R46, RZ, RZ, R149 ;  /* 0x000000ffff2e7224 */ /* 0x000fe400078e0095 */
[----:B-1----:R-:W-:Y:S01]  /*7860*/  FFMA.FTZ R0, R129, c[0x0][0x2d0], -R2 ;  /* 0x0000b40081007a23 */ /* 0x002fe20000010802 */
[----:B------:R-:W-:-:S03]  /*7870*/  MOV R129, R155 ;  /* 0x0000009b00817202 */ /* 0x000fc60000000f00 */
[----:B------:R1:W-:Y:S02]  /*7880*/  MUFU.EX2 R249, R0 ;  /* 0x0000000000f97308 */ /* 0x0003e40000000800 */
[----:B-1----:R-:W-:-:S05]  /*7890*/  FMUL.FTZ R0, R3, c[0x0][0x2d0] ;  /* 0x0000b40003007a20 */ /* 0x002fca0000410000 */
[----:B------:R-:W-:Y:S02]  /*78a0*/  FSEL R0, R0, RZ, P0 ;  /* 0x000000ff00007208 */ /* 0x000fe40000000000 */
[----:B------:R-:W-:-:S03]  /*78b0*/  PLOP3.LUT P0, PT, PT, PT, UP0, 0x40, 0x0 ;  /* 0x000000000000781c */ /* 0x000fc60003f0e808 */
[--C-:B------:R-:W-:Y:S02]  /*78c0*/  FFMA.FTZ R4, R116, c[0x0][0x2d0], -R0.reuse ;  /* 0x0000b40074047a23 */ /* 0x100fe40000010800 */
[----:B------:R-:W-:Y:S02]  /*78d0*/  IMAD.MOV.U32 R116, RZ, RZ, R245 ;  /* 0x000000ffff747224 */ /* 0x000fe400078e00f5 */
[----:B------:R1:W-:Y:S02]  /*78e0*/  MUFU.EX2 R184, R4 ;  /* 0x0000000400b87308 */ /* 0x0003e40000000800 */
[----:B-1----:R-:W-:Y:S01]  /*78f0*/  FFMA.FTZ R4, R115, c[0x0][0x2d0], -R0 ;  /* 0x0000b40073047a23 */ /* 0x002fe20000010800 */
[----:B------:R-:W-:-:S05]  /*7900*/  MOV R115, R183 ;  /* 0x000000b700737202 */ /* 0x000fca0000000f00 */
[----:B------:R1:W5:Y:S02]  /*7910*/  MUFU.EX2 R183, R4 ;  /* 0x0000000400b77308 */ /* 0x0003640000000800 */
[----:B-1----:R-:W-:Y:S02]  /*7920*/  FFMA.FTZ R4, R114, c[0x0][0x2d0], -R0 ;  /* 0x0000b40072047a23 */ /* 0x002fe40000010800 */
[----:B------:R-:W-:-:S04]  /*7930*/  IMAD.MOV.U32 R114, RZ, RZ, R139 ;  /* 0x000000ffff727224 */ /* 0x000fc800078e008b */
[----:B------:R1:W-:Y:S01]  /*7940*/  MUFU.EX2 R181, R4 ;  /* 0x0000000400b57308 */ /* 0x0003e20000000800 */
[C---:B---3--:R-:W-:Y:S07]  /*7950*/  HMMA.16816.F32 R136, R8.reuse, R156, R40 ;  /* 0x0000009c0888723c */ /* 0x048fee0000001828 */
[----:B------:R-:W-:Y:S01]  /*7960*/  IMAD.MOV.U32 R41, RZ, RZ, R153 ;  /* 0x000000ffff297224 */ /* 0x000fe200078e0099 */
[----:B------:R-:W-:Y:S01]  /*7970*/  MOV R43, R151 ;  /* 0x00000097002b7202 */ /* 0x000fe20000000f00 */
[----:B------:R-:W-:Y:S01]  /*7980*/  IMAD.MOV.U32 R42, RZ, RZ, R152 ;  /* 0x000000ffff2a7224 */ /* 0x000fe200078e0098 */
[----:B------:R-:W-:Y:S01]  /*7990*/  HMMA.16816.F32 R148, R8, R158, R24 ;  /* 0x0000009e0894723c */ /* 0x000fe20000001818 */
[----:B-1----:R-:W-:-:S02]  /*79a0*/  FFMA.FTZ R4, R113, c[0x0][0x2d0], -R0 ;  /* 0x0000b40071047a23 */ /* 0x002fc40000010800 */
[----:B------:R-:W-:Y:S01]  /*79b0*/  IMAD.MOV.U32 R113, RZ, RZ, R38 ;  /* 0x000000ffff717224 */ /* 0x000fe200078e0026 */
[----:B------:R-:W-:Y:S01]  /*79c0*/  MOV R38, R122 ;  /* 0x0000007a00267202 */ /* 0x000fe20000000f00 */
[----:B------:R1:W3:Y:S01]  /*79d0*/  MUFU.EX2 R182, R4 ;  /* 0x0000000400b67308 */ /* 0x0002e20000000800 */
[----:B------:R-:W-:Y:S02]  /*79e0*/  IMAD.MOV.U32 R122, RZ, RZ, R55 ;  /* 0x000000ffff7a7224 */ /* 0x000fe400078e0037 */
[C---:B------:R-:W-:Y:S08]  /*79f0*/  HMMA.16816.F32 R152, R8.reuse, R172, R28 ;  /* 0x000000ac0898723c */ /* 0x040ff0000000181c */
[----:B------:R-:W-:Y:S01]  /*7a00*/  HMMA.16816.F32 R52, R8, R174, R12 ;  /* 0x000000ae0834723c */ /* 0x000fe2000000180c */
[----:B-1----:R-:W-:-:S06]  /*7a10*/  FFMA.FTZ R4, R141, c[0x0][0x2d0], -R2 ;  /* 0x0000b4008d047a23 */ /* 0x002fcc0000010802 */
[----:B--2---:R-:W-:Y:S01]  /*7a20*/  F2FP.PACK_AB R8, R250, R252 ;  /* 0x000000fcfa08723e */ /* 0x004fe200000000ff */
[----:B------:R-:W-:Y:S01]  /*7a30*/  IMAD.MOV.U32 R141, RZ, RZ, R47 ;  /* 0x000000ffff8d7224 */ /* 0x000fe200078e002f */
[----:B----4-:R-:W-:Y:S01]  /*7a40*/  F2FP.PACK_AB R10, R248, R251 ;  /* 0x000000fbf80a723e */ /* 0x010fe200000000ff */
[----:B------:R1:W-:Y:S01]  /*7a50*/  MUFU.EX2 R246, R4 ;  /* 0x0000000400f67308 */ /* 0x0003e20000000800 */
[----:B-----5:R-:W-:Y:S02]  /*7a60*/  F2FP.PACK_AB R9, R183, R184 ;  /* 0x000000b8b709723e */ /* 0x020fe400000000ff */
[----:B---3--:R-:W-:-:S07]  /*7a70*/  F2FP.PACK_AB R11, R182, R181 ;  /* 0x000000b5b60b723e */ /* 0x008fce00000000ff */
[----:B------:R-:W-:Y:S01]  /*7a80*/  HMMA.16816.F32 R24, R8, R84, RZ ;  /* 0x000000540818723c */ /* 0x000fe200000018ff */
[----:B-1----:R-:W-:-:S07]  /*7a90*/  FFMA.FTZ R4, R140, c[0x0][0x2d0], -R2 ;  /* 0x0000b4008c047a23 */ /* 0x002fce0000010802 */
[C---:B------:R-:W-:Y:S01]  /*7aa0*/  HMMA.16816.F32 R20, R8.reuse, R86, RZ ;  /* 0x000000560814723c */ /* 0x040fe200000018ff */
[----:B------:R-:W-:Y:S01]  /*7ab0*/  IMAD.MOV.U32 R140, RZ, RZ, R46 ;  /* 0x000000ffff8c7224 */ /* 0x000fe200078e002e */
[----:B------:R1:W2:Y:S05]  /*7ac0*/  MUFU.EX2 R245, R4 ;  /* 0x0000000400f57308 */ /* 0x0002aa0000000800 */
[----:B------:R-:W-:Y:S01]  /*7ad0*/  IMAD.MOV.U32 R87, RZ, RZ, R36 ;  /* 0x000000ffff577224 */ /* 0x000fe200078e0024 */
[----:B------:R-:W-:Y:S01]  /*7ae0*/  HMMA.16816.F32 R28, R8, R62, RZ ;  /* 0x0000003e081c723c */ /* 0x000fe200000018ff */
[----:B------:R-:W-:-:S06]  /*7af0*/  IMAD.MOV.U32 R86, RZ, RZ, R37 ;  /* 0x000000ffff567224 */ /* 0x000fcc00078e0025 */
[----:B------:R-:W-:Y:S01]  /*7b00*/  IMAD.MOV.U32 R62, RZ, RZ, R42 ;  /* 0x000000ffff3e7224 */ /* 0x000fe200078e002a */
[C---:B------:R-:W-:Y:S01]  /*7b10*/  HMMA.16816.F32 R16, R8.reuse, R100, RZ ;  /* 0x000000640810723c */ /* 0x040fe200000018ff */
[----:B------:R-:W-:Y:S02]  /*7b20*/  IMAD.MOV.U32 R63, RZ, RZ, R43 ;  /* 0x000000ffff3f7224 */ /* 0x000fe400078e002b */
[----:B-1----:R-:W-:Y:S02]  /*7b30*/  FFMA.FTZ R4, R117, c[0x0][0x2d0], -R0 ;  /* 0x0000b40075047a23 */ /* 0x002fe40000010800 */
[----:B------:R-:W-:Y:S02]  /*7b40*/  IMAD.MOV.U32 R117, RZ, RZ, R49 ;  /* 0x000000ffff757224 */ /* 0x000fe400078e0031 */
[----:B------:R1:W-:Y:S01]  /*7b50*/  MUFU.EX2 R75, R4 ;  /* 0x00000004004b7308 */ /* 0x0003e20000000800 */
[----:B------:R-:W-:Y:S01]  /*7b60*/  HMMA.16816.F32 R12, R8, R96, RZ ;  /* 0x00000060080c723c */ /* 0x000fe200000018ff */
[----:B------:R-:W-:Y:S01]  /*7b70*/  IMAD.MOV.U32 R101, RZ, RZ, R41 ;  /* 0x000000ffff657224 */ /* 0x000fe200078e0029 */
[----:B------:R-:W-:Y:S01]  /*7b80*/  MOV R100, R116 ;  /* 0x0000007400647202 */ /* 0x000fe20000000f00 */
[----:B------:R-:W-:-:S04]  /*7b90*/  IMAD.MOV.U32 R116, RZ, RZ, R48 ;  /* 0x000000ffff747224 */ /* 0x000fc800078e0030 */
[----:B------:R-:W-:Y:S01]  /*7ba0*/  MOV R97, R39 ;  /* 0x0000002700617202 */ /* 0x000fe20000000f00 */
[----:B------:R-:W-:Y:S01]  /*7bb0*/  HMMA.16816.F32 R32, R8, R60, RZ ;  /* 0x0000003c0820723c */ /* 0x000fe200000018ff */
[----:B-1----:R-:W-:-:S07]  /*7bc0*/  FFMA.FTZ R4, R119, c[0x0][0x2d0], -R0 ;  /* 0x0000b40077047a23 */ /* 0x002fce0000010800 */
[----:B------:R-:W-:Y:S01]  /*7bd0*/  HMMA.16816.F32 R40, R8, R98, RZ ;  /* 0x000000620828723c */ /* 0x000fe200000018ff */
[----:B------:R-:W-:Y:S01]  /*7be0*/  MOV R60, R44 ;  /* 0x0000002c003c7202 */ /* 0x000fe20000000f00 */
[----:B------:R-:W-:Y:S01]  /*7bf0*/  IMAD.MOV.U32 R61, RZ, RZ, R45 ;  /* 0x000000ffff3d7224 */ /* 0x000fe200078e002d */
[----:B------:R1:W3:Y:S01]  /*7c00*/  MUFU.EX2 R180, R4 ;  /* 0x0000000400b47308 */ /* 0x0002e20000000800 */
[----:B------:R-:W-:-:S03]  /*7c10*/  IMAD.MOV.U32 R119, RZ, RZ, R50 ;  /* 0x000000ffff777224 */ /* 0x000fc600078e0032 */
[----:B------:R-:W-:Y:S02]  /*7c20*/  IMAD.MOV.U32 R98, RZ, RZ, R101 ;  /* 0x000000ffff627224 */ /* 0x000fe400078e0065 */
[----:B-1----:R-:W-:Y:S01]  /*7c30*/  FFMA.FTZ R4, R121, c[0x0][0x2d0], -R0 ;  /* 0x0000b40079047a23 */ /* 0x002fe20000010800 */
[----:B------:R-:W-:-:S03]  /*7c40*/  MOV R121, R51 ;  /* 0x0000003300797202 */ /* 0x000fc60000000f00 */
[----:B------:R1:W-:Y:S02]  /*7c50*/  MUFU.EX2 R84, R4 ;  /* 0x0000000400547308 */ /* 0x0003e40000000800 */
[----:B-1----:R-:W-:Y:S02]  /*7c60*/  FFMA.FTZ R4, R123, c[0x0][0x2d0], -R0 ;  /* 0x0000b4007b047a23 */ /* 0x002fe40000010800 */
[----:B------:R-:W-:-:S04]  /*7c70*/  IMAD.MOV.U32 R123, RZ, RZ, R38 ;  /* 0x000000ffff7b7224 */ /* 0x000fc800078e0026 */
[----:B------:R1:W4:Y:S01]  /*7c80*/  MUFU.EX2 R85, R4 ;  /* 0x0000000400557308 */ /* 0x0003220000000800 */
[----:B------:R-:W-:Y:S07]  /*7c90*/  HMMA.16816.F32 R36, R8, R102, RZ ;  /* 0x000000660824723c */ /* 0x000fee00000018ff */
[----:B------:R-:W-:Y:S02]  /*7ca0*/  F2FP.PACK_AB R8, R247, R249 ;  /* 0x000000f9f708723e */ /* 0x000fe400000000ff */
[----:B--2---:R-:W-:-:S02]  /*7cb0*/  F2FP.PACK_AB R10, R245, R246 ;  /* 0x000000f6f50a723e */ /* 0x004fc400000000ff */
[----:B---3--:R-:W-:Y:S01]  /*7cc0*/  F2FP.PACK_AB R9, R180, R75 ;  /* 0x0000004bb409723e */ /* 0x008fe200000000ff */
[----:B-1----:R-:W-:Y:S01]  /*7cd0*/  FFMA.FTZ R4, R226, c[0x0][0x2d0], -R7 ;  /* 0x0000b400e2047a23 */ /* 0x002fe20000010807 */
[----:B----4-:R-:W-:-:S03]  /*7ce0*/  F2FP.PACK_AB R11, R85, R84 ;  /* 0x00000054550b723e */ /* 0x010fc600000000ff */
[----:B------:R1:W-:Y:S04]  /*7cf0*/  MUFU.EX2 R226, R4 ;  /* 0x0000000400e27308 */ /* 0x0003e80000000800 */
[C---:B------:R-:W-:Y:S07]  /*7d00*/  HMMA.16816.F32 R20, R8.reuse, R94, R20 ;  /* 0x0000005e0814723c */ /* 0x040fee0000001814 */
[----:B------:R-:W-:Y:S01]  /*7d10*/  IMAD.MOV.U32 R94, RZ, RZ, R74 ;  /* 0x000000ffff5e7224 */ /* 0x000fe200078e004a */
[----:B------:R-:W-:Y:S01]  /*7d20*/  HMMA.16816.F32 R44, R8, R92, R24 ;  /* 0x0000005c082c723c */ /* 0x000fe20000001818 */
[----:B-1----:R-:W-:-:S02]  /*7d30*/  FFMA.FTZ R4, R186, c[0x0][0x2d0], -R2 ;  /* 0x0000b400ba047a23 */ /* 0x002fc40000010802 */
[----:B------:R-:W-:-:S04]  /*7d40*/  IMAD.MOV.U32 R186, RZ, RZ, R100 ;  /* 0x000000ffffba7224 */ /* 0x000fc800078e0064 */
[----:B------:R-:W-:Y:S01]  /*7d50*/  MOV R93, R113 ;  /* 0x00000071005d7202 */ /* 0x000fe20000000f00 */
[----:B------:R1:W-:Y:S01]  /*7d60*/  MUFU.EX2 R95, R4 ;  /* 0x00000004005f7308 */ /* 0x0003e20000000800 */
[----:B------:R-:W-:Y:S01]  /*7d70*/  HMMA.16816.F32 R24, R8, R104, R12 ;  /* 0x000000680818723c */ /* 0x000fe2000000180c */
[----:B------:R-:W-:-:S06]  /*7d80*/  IMAD.MOV.U32 R92, RZ, RZ, R114 ;  /* 0x000000ffff5c7224 */ /* 0x000fcc00078e0072 */
[----:B------:R-:W-:Y:S01]  /*7d90*/  IMAD.MOV.U32 R105, RZ, RZ, R68 ;  /* 0x000000ffff697224 */ /* 0x000fe200078e0044 */
[----:B------:R-:W-:Y:S01]  /*7da0*/  HMMA.16816.F32 R48, R8, R108, R32 ;  /* 0x0000006c0830723c */ /* 0x000fe20000001820 */
[----:B------:R-:W-:Y:S01]  /*7db0*/  MOV R104, R73 ;  /* 0x0000004900687202 */ /* 0x000fe20000000f00 */
[----:B-1----:R-:W-:-:S06]  /*7dc0*/  FFMA.FTZ R4, R185, c[0x0][0x2d0], -R2 ;  /* 0x0000b400b9047a23 */ /* 0x002fcc0000010802 */
[C---:B------:R-:W-:Y:S01]  /*7dd0*/  HMMA.16816.F32 R32, R8.reuse, R88, R16 ;  /* 0x000000580820723c */ /* 0x040fe20000001810 */
[----:B------:R-:W-:Y:S01]  /*7de0*/  IMAD.MOV.U32 R185, RZ, RZ, R97 ;  /* 0x000000ffffb97224 */ /* 0x000fe200078e0061 */
[----:B------:R1:W2:Y:S05]  /*7df0*/  MUFU.EX2 R96, R4 ;  /* 0x0000000400607308 */ /* 0x0002aa0000000800 */
[----:B------:R-:W-:Y:S01]  /*7e00*/  MOV R88, R69 ;  /* 0x0000004500587202 */ /* 0x000fe20000000f00 */
[----:B------:R-:W-:Y:S01]  /*7e10*/  HMMA.16816.F32 R28, R8, R110, R28 ;  /* 0x0000006e081c723c */ /* 0x000fe2000000181c */
[----:B------:R-:W-:-:S07]  /*7e20*/  IMAD.MOV.U32 R89, RZ, RZ, R115 ;  /* 0x000000ffff597224 */ /* 0x000fce00078e0073 */
[----:B------:R-:W-:Y:S01]  /*7e30*/  HMMA.16816.F32 R16, R8, R90, R36 ;  /* 0x0000005a0810723c */ /* 0x000fe20000001824 */
[----:B------:R-:W3:Y:S01]  /*7e40*/  LDSM.16.MT88.4 R36, [R209+0x2100] ;  /* 0x00210000d124783b */ /* 0x000ee20000004200 */
[----:B-1----:R-:W-:-:S04]  /*7e50*/  FFMA.FTZ R4, R147, c[0x0][0x2d0], -R2 ;  /* 0x0000b40093047a23 */ /* 0x002fc80000010802 */
[----:B------:R1:W-:Y:S02]  /*7e60*/  MUFU.EX2 R97, R4 ;  /* 0x0000000400617308 */ /* 0x0003e40000000800 */
[----:B------:R-:W-:Y:S07]  /*7e70*/  HMMA.16816.F32 R12, R8, R106, R40 ;  /* 0x0000006a080c723c */ /* 0x000fee0000001828 */
[----:B--2---:R-:W-:Y:S01]  /*7e80*/  F2FP.PACK_AB R8, R96, R95 ;  /* 0x0000005f6008723e */ /* 0x004fe200000000ff */
[----:B------:R-:W-:Y:S01]  /*7e90*/  IMAD.MOV.U32 R41, RZ, RZ, R140 ;  /* 0x000000ffff297224 */ /* 0x000fe200078e008c */
[----:B------:R-:W-:Y:S01]  /*7ea0*/  MOV R42, R141 ;  /* 0x0000008d002a7202 */ /* 0x000fe20000000f00 */
[----:B------:R-:W-:-:S02]  /*7eb0*/  IMAD.MOV.U32 R43, RZ, RZ, R131 ;  /* 0x000000ffff2b7224 */ /* 0x000fc400078e0083 */
[----:B------:R-:W-:Y:S02]  /*7ec0*/  IMAD.MOV.U32 R40, RZ, RZ, R61 ;  /* 0x000000ffff287224 */ /* 0x000fe400078e003d */
[----:B-1----:R-:W-:-:S04]  /*7ed0*/  FFMA.FTZ R4, R146, c[0x0][0x2d0], -R2 ;  /* 0x0000b40092047a23 */ /* 0x002fc80000010802 */
        /* <DEDUP_REMOVED lines=12> */
[----:B--2---:R-:W-:Y:S01]  /*7fa0*/  F2FP.PACK_AB R11, R74, R73 ;  /* 0x000000494a0b723e */ /* 0x004fe200000000ff */
[----:B------:R-:W-:-:S04]  /*7fb0*/  IMAD.MOV.U32 R231, RZ, RZ, R63 ;  /* 0x000000ffffe77224 */ /* 0x000fc800078e003f */
[----:B------:R1:W2:Y:S02]  /*7fc0*/  MUFU.EX2 R103, R4 ;  /* 0x0000000400677308 */ /* 0x0002a40000000800 */
[C---:B------:R-:W-:Y:S07]  /*7fd0*/  HMMA.16816.F32 R108, R8.reuse, R80, R48 ;  /* 0x00000050086c723c */ /* 0x040fee0000001830 */
[----:B------:R-:W-:Y:S01]  /*7fe0*/  IMAD.MOV.U32 R80, RZ, RZ, R93 ;  /* 0x000000ffff507224 */ /* 0x000fe200078e005d */
[C---:B------:R-:W-:Y:S01]  /*7ff0*/  HMMA.16816.F32 R44, R8.reuse, R76, R44 ;  /* 0x0000004c082c723c */ /* 0x040fe2000000182c */
[----:B------:R-:W-:Y:S01]  /*8000*/  IMAD.MOV.U32 R50, RZ, RZ, R88 ;  /* 0x000000ffff327224 */ /* 0x000fe200078e0058 */
[----:B------:R-:W-:Y:S01]  /*8010*/  MOV R49, R60 ;  /* 0x0000003c00317202 */ /* 0x000fe20000000f00 */
[----:B------:R-:W-:Y:S01]  /*8020*/  IMAD.MOV.U32 R81, RZ, RZ, R62 ;  /* 0x000000ffff517224 */ /* 0x000fe200078e003e */
[----:B------:R-:W-:Y:S01]  /*8030*/  MOV R48, R104 ;  /* 0x0000006800307202 */ /* 0x000fe20000000f00 */
[----:B-1----:R-:W-:Y:S01]  /*8040*/  FFMA.FTZ R4, R230, c[0x0][0x2d0], -R7 ;  /* 0x0000b400e6047a23 */ /* 0x002fe20000010807 */
[----:B------:R-:W-:Y:S01]  /*8050*/  MOV R51, R89 ;  /* 0x0000005900337202 */ /* 0x000fe20000000f00 */
[----:B------:R-:W-:Y:S01]  /*8060*/  IMAD.MOV.U32 R230, RZ, RZ, R129 ;  /* 0x000000ffffe67224 */ /* 0x000fe200078e0081 */
[----:B------:R-:W-:Y:S01]  /*8070*/  MOV R76, R130 ;  /* 0x00000082004c7202 */ /* 0x000fe20000000f00 */
[----:B------:R1:W-:Y:S01]  /*8080*/  MUFU.EX2 R101, R4 ;  /* 0x0000000400657308 */ /* 0x0003e20000000800 */
[----:B------:R-:W-:Y:S01]  /*8090*/  IMAD.MOV.U32 R77, RZ, RZ, R128 ;  /* 0x000000ffff4d7224 */ /* 0x000fe200078e0080 */
[C---:B------:R-:W-:Y:S01]  /*80a0*/  HMMA.16816.F32 R140, R8.reuse, R64, R32 ;  /* 0x00000040088c723c */ /* 0x040fe20000001820 */
[----:B------:R-:W4:Y:S06]  /*80b0*/  LDSM.16.MT88.4 R32, [R212+0x2100] ;  /* 0x00210000d420783b */ /* 0x000f2c0000004200 */
[----:B------:R-:W-:Y:S01]  /*80c0*/  IMAD.MOV.U32 R65, RZ, RZ, R87 ;  /* 0x000000ffff417224 */ /* 0x000fe200078e0057 */
[----:B------:R-:W-:Y:S01]  /*80d0*/  HMMA.16816.F32 R128, R8, R78, R20 ;  /* 0x0000004e0880723c */ /* 0x000fe20000001814 */
[----:B------:R-:W-:Y:S01]  /*80e0*/  LDSM.16.MT88.4 R20, [R211+0x2100] ;  /* 0x00210000d314783b */ /* 0x000fe20000004200 */
[----:B------:R-:W-:-:S02]  /*80f0*/  IMAD.MOV.U32 R64, RZ, RZ, R121 ;  /* 0x000000ffff407224 */ /* 0x000fc400078e0079 */
[----:B-1----:R-:W-:Y:S01]  /*8100*/  FFMA.FTZ R4, R232, c[0x0][0x2d0], -R7 ;  /* 0x0000b400e8047a23 */ /* 0x002fe20000010807 */
[----:B------:R-:W-:-:S03]  /*8110*/  MOV R232, R98 ;  /* 0x0000006200e87202 */ /* 0x000fc60000000f00 */
[C---:B------:R-:W-:Y:S01]  /*8120*/  HMMA.16816.F32 R60, R8.reuse, R56, R24 ;  /* 0x00000038083c723c */ /* 0x040fe20000001818 */
[----:B------:R-:W-:Y:S01]  /*8130*/  MOV R78, R86 ;  /* 0x00000056004e7202 */ /* 0x000fe20000000f00 */
[----:B------:R1:W5:Y:S01]  /*8140*/  MUFU.EX2 R102, R4 ;  /* 0x0000000400667308 */ /* 0x0003620000000800 */
[----:B------:R-:W-:Y:S01]  /*8150*/  IMAD.MOV.U32 R79, RZ, RZ, R116 ;  /* 0x000000ffff4f7224 */ /* 0x000fe200078e0074 */
[----:B------:R-:W-:Y:S04]  /*8160*/  LDSM.16.MT88.4 R24, [R212+0x2900] ;  /* 0x00290000d418783b */ /* 0x000fe80000004200 */
[C---:B------:R-:W-:Y:S07]  /*8170*/  HMMA.16816.F32 R144, R8.reuse, R66, R16 ;  /* 0x000000420890723c */ /* 0x040fee0000001810 */
[----:B------:R-:W-:Y:S01]  /*8180*/  MOV R67, R64 ;  /* 0x0000004000437202 */ /* 0x000fe20000000f00 */
[----:B------:R-:W-:Y:S01]  /*8190*/  HMMA.16816.F32 R56, R8, R58, R12 ;  /* 0x0000003a0838723c */ /* 0x000fe2000000180c */
[----:B-1----:R-:W-:-:S02]  /*81a0*/  FFMA.FTZ R4, R233, c[0x0][0x2d0], -R7 ;  /* 0x0000b400e9047a23 */ /* 0x002fc40000010807 */
[----:B------:R-:W-:Y:S02]  /*81b0*/  IMAD.MOV.U32 R233, RZ, RZ, R112 ;  /* 0x000000ffffe97224 */ /* 0x000fe400078e0070 */
[----:B------:R1:W-:Y:S02]  /*81c0*/  MUFU.EX2 R100, R4 ;  /* 0x0000000400647308 */ /* 0x0003e40000000800 */
[----:B------:R-:W-:Y:S01]  /*81d0*/  MOV R12, R42 ;  /* 0x0000002a000c7202 */ /* 0x000fe20000000f00 */
[----:B------:R-:W-:Y:S01]  /*81e0*/  HMMA.16816.F32 R112, R8, R82, R28 ;  /* 0x000000520870723c */ /* 0x000fe2000000181c */
[----:B------:R-:W3:Y:S01]  /*81f0*/  LDSM.16.MT88.4 R28, [R210+0x2100] ;  /* 0x00210000d21c783b */ /* 0x000ee20000004200 */
[----:B------:R-:W-:-:S05]  /*8200*/  IMAD.MOV.U32 R13, RZ, RZ, R43 ;  /* 0x000000ffff0d7224 */ /* 0x000fca00078e002b */
[----:B------:R-:W-:Y:S01]  /*8210*/  IMAD.MOV.U32 R83, RZ, RZ, R94 ;  /* 0x000000ffff537224 */ /* 0x000fe200078e005e */
[----:B--2---:R-:W-:Y:S01]  /*8220*/  F2FP.PACK_AB R8, R103, R226 ;  /* 0x000000e26708723e */ /* 0x004fe200000000ff */
[----:B------:R-:W-:Y:S01]  /*8230*/  IMAD.MOV.U32 R82, RZ, RZ, R105 ;  /* 0x000000ffff527224 */ /* 0x000fe200078e0069 */
[----:B-----5:R-:W-:-:S03]  /*8240*/  F2FP.PACK_AB R10, R102, R101 ;  /* 0x00000065660a723e */ /* 0x020fc600000000ff */
[----:B------:R-:W-:Y:S02]  /*8250*/  IMAD.MOV.U32 R19, RZ, RZ, R82 ;  /* 0x000000ffff137224 */ /* 0x000fe400078e0052 */
[----:B-1----:R-:W-:Y:S02]  /*8260*/  FFMA.FTZ R4, R234, c[0x0][0x2d0], -R7 ;  /* 0x0000b400ea047a23 */ /* 0x002fe40000010807 */
[----:B------:R-:W-:Y:S02]  /*8270*/  IMAD.MOV.U32 R234, RZ, RZ, R92 ;  /* 0x000000ffffea7224 */ /* 0x000fe400078e005c */
[----:B------:R1:W-:Y:S01]  /*8280*/  MUFU.EX2 R98, R4 ;  /* 0x0000000400627308 */ /* 0x0003e20000000800 */
[----:B------:R-:W-:Y:S02]  /*8290*/  IMAD.MOV.U32 R15, RZ, RZ, R19 ;  /* 0x000000ffff0f7224 */ /* 0x000fe400078e0013 */
[----:B------:R-:W-:Y:S02]  /*82a0*/  IMAD.MOV.U32 R18, RZ, RZ, R234 ;  /* 0x000000ffff127224 */ /* 0x000fe400078e00ea */
[----:B------:R-:W-:-:S02]  /*82b0*/  IMAD.MOV.U32 R234, RZ, RZ, R120 ;  /* 0x000000ffffea7224 */ /* 0x000fc400078e0078 */
[----:B-1----:R-:W-:Y:S01]  /*82c0*/  FFMA.FTZ R4, R202, c[0x0][0x2d0], -R6 ;  /* 0x0000b400ca047a23 */ /* 0x002fe20000010806 */
[----:B------:R-:W-:-:S03]  /*82d0*/  MOV R202, R122 ;  /* 0x0000007a00ca7202 */ /* 0x000fc60000000f00 */
[----:B------:R1:W-:Y:S02]  /*82e0*/  MUFU.EX2 R94, R4 ;  /* 0x00000004005e7308 */ /* 0x0003e40000000800 */
[----:B-1----:R-:W-:Y:S02]  /*82f0*/  FFMA.FTZ R4, R205, c[0x0][0x2d0], -R6 ;  /* 0x0000b400cd047a23 */ /* 0x002fe40000010806 */
[----:B------:R-:W-:-:S04]  /*8300*/  IMAD.MOV.U32 R205, RZ, RZ, R117 ;  /* 0x000000ffffcd7224 */ /* 0x000fc800078e0075 */
[----:B------:R1:W2:Y:S01]  /*8310*/  MUFU.EX2 R93, R4 ;  /* 0x00000004005d7308 */ /* 0x0002a20000000800 */
[----:B------:R-:W-:Y:S02]  /*8320*/  IMAD.MOV.U32 R66, RZ, RZ, R205 ;  /* 0x000000ffff427224 */ /* 0x000fe400078e00cd */
[----:B------:R-:W-:Y:S02]  /*8330*/  IMAD.MOV.U32 R205, RZ, RZ, R234 ;  /* 0x000000ffffcd7224 */ /* 0x000fe400078e00ea */
[----:B------:R-:W-:Y:S02]  /*8340*/  IMAD.MOV.U32 R234, RZ, RZ, R40 ;  /* 0x000000ffffea7224 */ /* 0x000fe400078e0028 */
[--C-:B-1----:R-:W-:Y:S01]  /*8350*/  FFMA.FTZ R4, R203, c[0x0][0x2d0], -R6.reuse ;  /* 0x0000b400cb047a23 */ /* 0x102fe20000010806 */
[----:B--2---:R-:W-:Y:S02]  /*8360*/  F2FP.PACK_AB R9, R93, R94 ;  /* 0x0000005e5d09723e */ /* 0x004fe400000000ff */
[----:B------:R-:W-:Y:S01]  /*8370*/  MOV R203, R119 ;  /* 0x0000007700cb7202 */ /* 0x000fe20000000f00 */
[----:B------:R1:W-:Y:S02]  /*8380*/  MUFU.EX2 R92, R4 ;  /* 0x00000004005c7308 */ /* 0x0003e40000000800 */
[----:B-1----:R-:W-:Y:S01]  /*8390*/  FFMA.FTZ R4, R206, c[0x0][0x2d0], -R6 ;  /* 0x0000b400ce047a23 */ /* 0x002fe20000010806 */
[----:B------:R-:W-:-:S05]  /*83a0*/  MOV R206, R83 ;  /* 0x0000005300ce7202 */ /* 0x000fca0000000f00 */
[----:B------:R1:W2:Y:S01]  /*83b0*/  MUFU.EX2 R90, R4 ;  /* 0x00000004005a7308 */ /* 0x0002a20000000800 */
[----:B------:R-:W-:Y:S02]  /*83c0*/  IMAD.MOV.U32 R14, RZ, RZ, R206 ;  /* 0x000000ffff0e7224 */ /* 0x000fe400078e00ce */
[----:B------:R-:W-:Y:S02]  /*83d0*/  IMAD.MOV.U32 R206, RZ, RZ, R203 ;  /* 0x000000ffffce7224 */ /* 0x000fe400078e00cb */
[--C-:B-1----:R-:W-:Y:S01]  /*83e0*/  FFMA.FTZ R4, R241, c[0x0][0x2d0], -R7.reuse ;  /* 0x0000b400f1047a23 */ /* 0x102fe20000010807 */
[----:B--2---:R-:W-:Y:S01]  /*83f0*/  F2FP.PACK_AB R11, R90, R92 ;  /* 0x0000005c5a0b723e */ /* 0x004fe200000000ff */
[----:B------:R-:W-:Y:S01]  /*8400*/  FFMA.FTZ R7, R244, c[0x0][0x2d0], -R7 ;  /* 0x0000b400f4077a23 */ /* 0x000fe20000010807 */
[----:B------:R-:W-:Y:S01]  /*8410*/  MOV R241, R79 ;  /* 0x0000004f00f17202 */ /* 0x000fe20000000f00 */
[----:B------:R1:W-:Y:S01]  /*8420*/  MUFU.EX2 R91, R4 ;  /* 0x00000004005b7308 */ /* 0x0003e20000000800 */
[----:B------:R-:W-:-:S02]  /*8430*/  IMAD.MOV.U32 R244, RZ, RZ, R202 ;  /* 0x000000fffff47224 */ /* 0x000fc400078e00ca */
[----:B------:R-:W-:Y:S01]  /*8440*/  IMAD.MOV.U32 R202, RZ, RZ, R41 ;  /* 0x000000ffffca7224 */ /* 0x000fe200078e0029 */
[C---:B---3--:R-:W-:Y:S01]  /*8450*/  HMMA.16816.F32 R104, R8.reuse, R36, R176 ;  /* 0x000000240868723c */ /* 0x048fe200000018b0 */
[----:B------:R-:W2:Y:S03]  /*8460*/  LDSM.16.MT88.4 R40, [R210+0x2900] ;  /* 0x00290000d228783b */ /* 0x000ea60000004200 */
[----:B------:R3:W5:Y:S03]  /*8470*/  MUFU.EX2 R89, R7 ;  /* 0x0000000700597308 */ /* 0x0007660000000800 */
[----:B------:R-:W-:Y:S01]  /*8480*/  MOV R179, R77 ;  /* 0x0000004d00b37202 */ /* 0x000fe20000000f00 */
[----:B------:R-:W-:Y:S01]  /*8490*/  IMAD.MOV.U32 R77, RZ, RZ, R233 ;  /* 0x000000ffff4d7224 */ /* 0x000fe200078e00e9 */
[----:B----4-:R-:W-:Y:S01]  /*84a0*/  HMMA.16816.F32 R132, R8, R34, R132 ;  /* 0x000000220884723c */ /* 0x010fe20000001884 */
[----:B------:R-:W-:-:S02]  /*84b0*/  IMAD.MOV.U32 R233, RZ, RZ, R118 ;  /* 0x000000ffffe97224 */ /* 0x000fc400078e0076 */
[----:B-1----:R-:W-:Y:S02]  /*84c0*/  FFMA.FTZ R4, R207, c[0x0][0x2d0], -R6 ;  /* 0x0000b400cf047a23 */ /* 0x002fe40000010806 */
[----:B------:R-:W-:Y:S01]  /*84d0*/  IMAD.MOV.U32 R178, RZ, RZ, R76 ;  /* 0x000000ffffb27224 */ /* 0x000fe200078e004c */
[----:B------:R-:W-:Y:S01]  /*84e0*/  MOV R203, R233 ;  /* 0x000000e900cb7202 */ /* 0x000fe20000000f00 */
[----:B------:R1:W-:Y:S01]  /*84f0*/  MUFU.EX2 R88, R4 ;  /* 0x0000000400587308 */ /* 0x0003e20000000800 */
[----:B------:R-:W-:Y:S01]  /*8500*/  IMAD.MOV.U32 R233, RZ, RZ, R81 ;  /* 0x000000ffffe97224 */ /* 0x000fe200078e0051 */
[----:B------:R-:W-:Y:S01]  /*8510*/  HMMA.16816.F32 R116, R8, R38, R164 ;  /* 0x000000260874723c */ /* 0x000fe200000018a4 */
[----:B------:R-:W-:Y:S01]  /*8520*/  IMAD.MOV.U32 R76, RZ, RZ, R123 ;  /* 0x000000ffff4c7224 */ /* 0x000fe200078e007b */
[----:B---3--:R-:W-:Y:S01]  /*8530*/  MOV R7, R49 ;  /* 0x0000003100077202 */ /* 0x008fe20000000f00 */
[----:B------:R-:W-:Y:S02]  /*8540*/  IMAD.MOV.U32 R207, RZ, RZ, R80 ;  /* 0x000000ffffcf7224 */ /* 0x000fe400078e0050 */
[----:B------:R-:W-:Y:S01]  /*8550*/  IMAD.MOV.U32 R176, RZ, RZ, R12 ;  /* 0x000000ffffb07224 */ /* 0x000fe200078e000c */
[----:B------:R-:W-:-:S02]  /*8560*/  MOV R177, R7 ;  /* 0x0000000700b17202 */ /* 0x000fc40000000f00 */
[----:B------:R-:W-:Y:S01]  /*8570*/  HMMA.16816.F32 R120, R8, R32, R124 ;  /* 0x000000200878723c */ /* 0x000fe2000000187c */
[----:B------:R-:W-:Y:S02]  /*8580*/  F2FP.PACK_AB R164, R98, R100 ;  /* 0x0000006462a4723e */ /* 0x000fe400000000ff */
[----:B-----5:R-:W-:Y:S01]  /*8590*/  F2FP.PACK_AB R166, R89, R91 ;  /* 0x0000005b59a6723e */ /* 0x020fe200000000ff */
[----:B-1----:R-:W-:Y:S01]  /*85a0*/  FFMA.FTZ R4, R225, c[0x0][0x2d0], -R6 ;  /* 0x0000b400e1047a23 */ /* 0x002fe20000010806 */
[----:B------:R-:W-:-:S03]  /*85b0*/  MOV R225, R14 ;  /* 0x0000000e00e17202 */ /* 0x000fc60000000f00 */
[C---:B------:R-:W-:Y:S01]  /*85c0*/  HMMA.16816.F32 R136, R8.reuse, R28, R136 ;  /* 0x0000001c0888723c */ /* 0x040fe20000001888 */
[----:B------:R1:W3:Y:S07]  /*85d0*/  MUFU.EX2 R87, R4 ;  /* 0x0000000400577308 */ /* 0x0002ee0000000800 */
[C---:B------:R-:W-:Y:S08]  /*85e0*/  HMMA.16816.F32 R148, R8.reuse, R30, R148 ;  /* 0x0000001e0894723c */ /* 0x040ff00000001894 */
[----:B------:R-:W-:Y:S01]  /*85f0*/  HMMA.16816.F32 R152, R8, R20, R152 ;  /* 0x000000140898723c */ /* 0x000fe20000001898 */
[--C-:B-1----:R-:W-:Y:S01]  /*8600*/  FFMA.FTZ R4, R228, c[0x0][0x2d0], -R6.reuse ;  /* 0x0000b400e4047a23 */ /* 0x102fe20000010806 */
[----:B---3--:R-:W-:Y:S01]  /*8610*/  F2FP.PACK_AB R165, R87, R88 ;  /* 0x0000005857a5723e */ /* 0x008fe200000000ff */
[----:B------:R-:W-:-:S02]  /*8620*/  FFMA.FTZ R6, R229, c[0x0][0x2d0], -R6 ;  /* 0x0000b400e5067a23 */ /* 0x000fc40000010806 */
[----:B------:R1:W-:Y:S01]  /*8630*/  MUFU.EX2 R86, R4 ;  /* 0x0000000400567308 */ /* 0x0003e20000000800 */
[----:B------:R-:W-:Y:S02]  /*8640*/  IMAD.MOV.U32 R229, RZ, RZ, R67 ;  /* 0x000000ffffe57224 */ /* 0x000fe400078e0043 */
[----:B------:R-:W-:Y:S01]  /*8650*/  HMMA.16816.F32 R8, R8, R22, R52 ;  /* 0x000000160808723c */ /* 0x000fe20000001834 */
[----:B------:R-:W3:Y:S01]  /*8660*/  LDSM.16.MT88.4 R52, [R211+0x2900] ;  /* 0x00290000d334783b */ /* 0x000ee20000004200 */
[----:B------:R-:W-:-:S03]  /*8670*/  IMAD.MOV.U32 R228, RZ, RZ, R15 ;  /* 0x000000ffffe47224 */ /* 0x000fc600078e000f */
[----:B------:R-:W4:Y:S01]  /*8680*/  MUFU.EX2 R83, R6 ;  /* 0x0000000600537308 */ /* 0x000f220000000800 */
[----:B-1----:R-:W-:Y:S01]  /*8690*/  FFMA.FTZ R4, R199, c[0x0][0x2d0], -R2 ;  /* 0x0000b400c7047a23 */ /* 0x002fe20000010802 */
[----:B------:R-:W-:-:S06]  /*86a0*/  MOV R199, R78 ;  /* 0x0000004e00c77202 */ /* 0x000fcc0000000f00 */
[----:B------:R1:W-:Y:S01]  /*86b0*/  MUFU.EX2 R82, R4 ;  /* 0x0000000400527308 */ /* 0x0003e20000000800 */
[----:B----4-:R-:W-:-:S07]  /*86c0*/  F2FP.PACK_AB R167, R83, R86 ;  /* 0x0000005653a7723e */ /* 0x010fce00000000ff */
[C---:B------:R-:W-:Y:S01]  /*86d0*/  HMMA.16816.F32 R120, R164.reuse, R24, R120 ;  /* 0x00000018a478723c */ /* 0x040fe20000001878 */
[--C-:B-1----:R-:W-:Y:S01]  /*86e0*/  FFMA.FTZ R4, R200, c[0x0][0x2d0], -R2.reuse ;  /* 0x0000b400c8047a23 */ /* 0x102fe20000010802 */
[----:B------:R-:W-:Y:S02]  /*86f0*/  MOV R200, R18 ;  /* 0x0000001200c87202 */ /* 0x000fe40000000f00 */
[----:B------:R-:W1:Y:S01]  /*8700*/  LDSM.16.MT88.4 R16, [R209+0x2900] ;  /* 0x00290000d110783b */ /* 0x000e620000004200 */
[----:B------:R4:W-:Y:S03]  /*8710*/  MUFU.EX2 R81, R4 ;  /* 0x0000000400517308 */ /* 0x0009e60000000800 */
[C---:B------:R-:W-:Y:S08]  /*8720*/  HMMA.16816.F32 R132, R164.reuse, R26, R132 ;  /* 0x0000001aa484723c */ /* 0x040ff00000001884 */
[----:B--2---:R-:W-:Y:S01]  /*8730*/  HMMA.16816.F32 R136, R164, R40, R136 ;  /* 0x00000028a488723c */ /* 0x004fe20000001888 */
[----:B----4-:R-:W-:-:S07]  /*8740*/  FFMA.FTZ R4, R201, c[0x0][0x2d0], -R2 ;  /* 0x0000b400c9047a23 */ /* 0x010fce0000010802 */
[C---:B------:R-:W-:Y:S01]  /*8750*/  HMMA.16816.F32 R148, R164.reuse, R42, R148 ;  /* 0x0000002aa494723c */ /* 0x040fe20000001894 */
[----:B------:R-:W-:Y:S01]  /*8760*/  IMAD.MOV.U32 R201, RZ, RZ, R13 ;  /* 0x000000ffffc97224 */ /* 0x000fe200078e000d */
[----:B------:R2:W-:Y:S06]  /*8770*/  MUFU.EX2 R80, R4 ;  /* 0x0000000400507308 */ /* 0x0005ec0000000800 */
[----:B---3--:R-:W-:Y:S01]  /*8780*/  HMMA.16816.F32 R152, R164, R52, R152 ;  /* 0x00000034a498723c */ /* 0x008fe20000001898 */
[----:B--2---:R-:W-:Y:S02]  /*8790*/  FFMA.FTZ R4, R204, c[0x0][0x2d0], -R2 ;  /* 0x0000b400cc047a23 */ /* 0x004fe40000010802 */
[----:B------:R-:W-:-:S05]  /*87a0*/  IMAD.MOV.U32 R204, RZ, RZ, R50 ;  /* 0x000000ffffcc7224 */ /* 0x000fca00078e0032 */
[C---:B-1----:R-:W-:Y:S01]  /*87b0*/  HMMA.16816.F32 R104, R164.reuse, R16, R104 ;  /* 0x00000010a468723c */ /* 0x042fe20000001868 */
[----:B------:R1:W2:Y:S07]  /*87c0*/  MUFU.EX2 R79, R4 ;  /* 0x00000004004f7308 */ /* 0x0002ae0000000800 */
[C---:B------:R-:W-:Y:S08]  /*87d0*/  HMMA.16816.F32 R116, R164.reuse, R18, R116 ;  /* 0x00000012a474723c */ /* 0x040ff00000001874 */
[----:B------:R-:W-:Y:S01]  /*87e0*/  HMMA.16816.F32 R164, R164, R54, R8 ;  /* 0x00000036a4a4723c */ /* 0x000fe20000001808 */
[----:B-1----:R-:W-:Y:S01]  /*87f0*/  FFMA.FTZ R4, R193, c[0x0][0x2d0], -R0 ;  /* 0x0000b400c1047a23 */ /* 0x002fe20000010800 */
[----:B------:R-:W-:-:S02]  /*8800*/  MOV R193, R51 ;  /* 0x0000003300c17202 */ /* 0x000fc40000000f00 */
[----:B--2---:R-:W-:Y:S01]  /*8810*/  F2FP.PACK_AB R6, R79, R80 ;  /* 0x000000504f06723e */ /* 0x004fe200000000ff */
[----:B------:R1:W-:Y:S02]  /*8820*/  MUFU.EX2 R49, R4 ;  /* 0x0000000400317308 */ /* 0x0003e40000000800 */
[----:B------:R-:W-:Y:S02]  /*8830*/  FFMA.FTZ R8, R240, c[0x0][0x2d0], -R2 ;  /* 0x0000b400f0087a23 */ /* 0x000fe40000010802 */
[----:B-1----:R-:W-:Y:S02]  /*8840*/  FFMA.FTZ R4, R194, c[0x0][0x2d0], -R0 ;  /* 0x0000b400c2047a23 */ /* 0x002fe40000010800 */
[----:B------:R-:W-:Y:S02]  /*8850*/  IMAD.MOV.U32 R194, RZ, RZ, R76 ;  /* 0x000000ffffc27224 */ /* 0x000fe400078e004c */
[----:B------:R1:W2:Y:S02]  /*8860*/  MUFU.EX2 R64, R4 ;  /* 0x0000000400407308 */ /* 0x0002a40000000800 */
[----:B-1----:R-:W-:-:S02]  /*8870*/  FFMA.FTZ R4, R195, c[0x0][0x2d0], -R0 ;  /* 0x0000b400c3047a23 */ /* 0x002fc40000010800 */
[----:B------:R-:W-:-:S04]  /*8880*/  IMAD.MOV.U32 R195, RZ, RZ, R207 ;  /* 0x000000ffffc37224 */ /* 0x000fc800078e00cf */
[----:B------:R1:W-:Y:S01]  /*8890*/  MUFU.EX2 R51, R4 ;  /* 0x0000000400337308 */ /* 0x0003e20000000800 */
[----:B------:R-:W-:-:S07]  /*88a0*/  IMAD.MOV.U32 R207, RZ, RZ, R65 ;  /* 0x000000ffffcf7224 */ /* 0x000fce00078e0041 */
[----:B------:R3:W-:Y:S01]  /*88b0*/  MUFU.EX2 R65, R8 ;  /* 0x0000000800417308 */ /* 0x0007e20000000800 */
[----:B-1----:R-:W-:Y:S02]  /*88c0*/  FFMA.FTZ R4, R196, c[0x0][0x2d0], -R0 ;  /* 0x0000b400c4047a23 */ /* 0x002fe40000010800 */
[----:B------:R-:W-:Y:S01]  /*88d0*/  IMAD.MOV.U32 R196, RZ, RZ, R5 ;  /* 0x000000ffffc47224 */ /* 0x000fe200078e0005 */
[----:B--2---:R-:W-:-:S04]  /*88e0*/  F2FP.PACK_AB R5, R64, R49 ;  /* 0x000000314005723e */ /* 0x004fc800000000ff */
[----:B------:R1:W2:Y:S01]  /*88f0*/  MUFU.EX2 R50, R4 ;  /* 0x0000000400327308 */ /* 0x0002a20000000800 */
[----:B---3--:R-:W-:Y:S01]  /*8900*/  FFMA.FTZ R8, R239, c[0x0][0x2d0], -R2 ;  /* 0x0000b400ef087a23 */ /* 0x008fe20000010802 */
[----:B-1----:R-:W-:Y:S02]  /*8910*/  F2FP.PACK_AB R4, R81, R82 ;  /* 0x000000525104723e */ /* 0x002fe400000000ff */
[----:B--2---:R-:W-:-:S07]  /*8920*/  F2FP.PACK_AB R7, R50, R51 ;  /* 0x000000333207723e */ /* 0x004fce00000000ff */
[C---:B------:R-:W-:Y:S07]  /*8930*/  HMMA.16816.F32 R108, R4.reuse, R168, R108 ;  /* 0x000000a8046c723c */ /* 0x040fee000000186c */
[----:B------:R-:W-:Y:S01]  /*8940*/  IMAD.MOV.U32 R169, RZ, RZ, R244 ;  /* 0x000000ffffa97224 */ /* 0x000fe200078e00f4 */
[----:B------:R-:W-:Y:S01]  /*8950*/  MOV R244, R66 ;  /* 0x0000004200f47202 */ /* 0x000fe20000000f00 */
[----:B------:R-:W-:Y:S01]  /*8960*/  IMAD.MOV.U32 R168, RZ, RZ, R77 ;  /* 0x000000ffffa87224 */ /* 0x000fe200078e004d */
[----:B------:R1:W-:Y:S01]  /*8970*/  MUFU.EX2 R66, R8 ;  /* 0x0000000800427308 */ /* 0x0003e20000000800 */
[C---:B------:R-:W-:Y:S08]  /*8980*/  HMMA.16816.F32 R124, R4.reuse, R160, R44 ;  /* 0x000000a0047c723c */ /* 0x040ff0000000182c */
[----:B------:R-:W-:Y:S01]  /*8990*/  HMMA.16816.F32 R112, R4, R170, R112 ;  /* 0x000000aa0470723c */ /* 0x000fe20000001870 */
[----:B-1----:R-:W-:-:S06]  /*89a0*/  FFMA.FTZ R8, R236, c[0x0][0x2d0], -R2 ;  /* 0x0000b400ec087a23 */ /* 0x002fcc0000010802 */
[----:B------:R-:W-:Y:S01]  /*89b0*/  MOV R171, R48 ;  /* 0x0000003000ab7202 */ /* 0x000fe20000000f00 */
[C---:B------:R-:W-:Y:S01]  /*89c0*/  HMMA.16816.F32 R12, R4.reuse, R172, R60 ;  /* 0x000000ac040c723c */ /* 0x040fe2000000183c */
[----:B------:R1:W-:Y:S07]  /*89d0*/  MUFU.EX2 R67, R8 ;  /* 0x0000000800437308 */ /* 0x0003ee0000000800 */
        /* <DEDUP_REMOVED lines=14> */
[----:B-1----:R-:W-:-:S06]  /*8ac0*/  FFMA.FTZ R8, R188, c[0x0][0x2d0], -R0 ;  /* 0x0000b400bc087a23 */ /* 0x002fcc0000010800 */
[----:B------:R1:W-:Y:S02]  /*8ad0*/  MUFU.EX2 R47, R8 ;  /* 0x00000008002f7308 */ /* 0x0003e40000000800 */
[----:B-1----:R-:W-:-:S06]  /*8ae0*/  FFMA.FTZ R8, R187, c[0x0][0x2d0], -R0 ;  /* 0x0000b400bb087a23 */ /* 0x002fcc0000010800 */
[----:B------:R1:W3:Y:S02]  /*8af0*/  MUFU.EX2 R48, R8 ;  /* 0x0000000800307308 */ /* 0x0002e40000000800 */
[--C-:B-1----:R-:W-:Y:S02]  /*8b00*/  FFMA.FTZ R8, R242, c[0x0][0x2d0], -R2.reuse ;  /* 0x0000b400f2087a23 */ /* 0x102fe40000010802 */
[----:B------:R-:W-:-:S04]  /*8b10*/  FFMA.FTZ R2, R243, c[0x0][0x2d0], -R2 ;  /* 0x0000b400f3027a23 */ /* 0x000fc80000010802 */
[----:B------:R1:W-:Y:S02]  /*8b20*/  MUFU.EX2 R60, R8 ;  /* 0x00000008003c7308 */ /* 0x0003e40000000800 */
[----:B-1----:R-:W-:Y:S06]  /*8b30*/  HMMA.16816.F32 R8, R4, R174, R56 ;  /* 0x000000ae0408723c */ /* 0x002fec0000001838 */
[----:B------:R1:W4:Y:S01]  /*8b40*/  MUFU.EX2 R56, R2 ;  /* 0x0000000200387308 */ /* 0x0003220000000800 */
[----:B------:R-:W-:Y:S02]  /*8b50*/  F2FP.PACK_AB R4, R66, R65 ;  /* 0x000000414204723e */ /* 0x000fe400000000ff */
[----:B------:R-:W-:-:S02]  /*8b60*/  F2FP.PACK_AB R6, R76, R67 ;  /* 0x000000434c06723e */ /* 0x000fc400000000ff */
[----:B--2---:R-:W-:Y:S02]  /*8b70*/  F2FP.PACK_AB R5, R45, R44 ;  /* 0x0000002c2d05723e */ /* 0x004fe400000000ff */
[----:B---3--:R-:W-:Y:S01]  /*8b80*/  F2FP.PACK_AB R7, R48, R47 ;  /* 0x0000002f3007723e */ /* 0x008fe200000000ff */
[----:B-1----:R-:W-:Y:S01]  /*8b90*/  FFMA.FTZ R2, R190, c[0x0][0x2d0], -R0 ;  /* 0x0000b400be027a23 */ /* 0x002fe20000010800 */
[----:B----4-:R-:W-:-:S05]  /*8ba0*/  F2FP.PACK_AB R162, R56, R60 ;  /* 0x0000003c38a2723e */ /* 0x010fca00000000ff */
[C---:B------:R-:W-:Y:S01]  /*8bb0*/  HMMA.16816.F32 R108, R4.reuse, R36, R108 ;  /* 0x00000024046c723c */ /* 0x040fe2000000186c */
[----:B------:R1:W-:Y:S07]  /*8bc0*/  MUFU.EX2 R46, R2 ;  /* 0x00000002002e7308 */ /* 0x0003ee0000000800 */
[C---:B------:R-:W-:Y:S08]  /*8bd0*/  HMMA.16816.F32 R124, R4.reuse, R32, R124 ;  /* 0x00000020047c723c */ /* 0x040ff0000000187c */
[----:B------:R-:W-:Y:S01]  /*8be0*/  HMMA.16816.F32 R112, R4, R38, R112 ;  /* 0x000000260470723c */ /* 0x000fe20000001870 */
[----:B-1----:R-:W-:-:S04]  /*8bf0*/  FFMA.FTZ R2, R192, c[0x0][0x2d0], -R0 ;  /* 0x0000b400c0027a23 */ /* 0x002fc80000010800 */
[----:B------:R1:W2:Y:S03]  /*8c00*/  MUFU.EX2 R37, R2 ;  /* 0x0000000200257308 */ /* 0x0002a60000000800 */
[C---:B------:R-:W-:Y:S08]  /*8c10*/  HMMA.16816.F32 R128, R4.reuse, R34, R128 ;  /* 0x000000220480723c */ /* 0x040ff00000001880 */
[----:B------:R-:W-:Y:S01]  /*8c20*/  HMMA.16816.F32 R140, R4, R28, R140 ;  /* 0x0000001c048c723c */ /* 0x000fe2000000188c */
[--C-:B-1----:R-:W-:Y:S01]  /*8c30*/  FFMA.FTZ R2, R191, c[0x0][0x2d0], -R0.reuse ;  /* 0x0000b400bf027a23 */ /* 0x102fe20000010800 */
[----:B--2---:R-:W-:Y:S01]  /*8c40*/  F2FP.PACK_AB R161, R37, R46 ;  /* 0x0000002e25a1723e */ /* 0x004fe200000000ff */
[----:B------:R-:W-:-:S05]  /*8c50*/  FFMA.FTZ R0, R189, c[0x0][0x2d0], -R0 ;  /* 0x0000b400bd007a23 */ /* 0x000fca0000010800 */
[C---:B------:R-:W-:Y:S01]  /*8c60*/  HMMA.16816.F32 R144, R4.reuse, R30, R144 ;  /* 0x0000001e0490723c */ /* 0x040fe20000001890 */
[----:B------:R1:W-:Y:S07]  /*8c70*/  MUFU.EX2 R36, R2 ;  /* 0x0000000200247308 */ /* 0x0003ee0000000800 */
[C---:B------:R-:W-:Y:S01]  /*8c80*/  HMMA.16816.F32 R12, R4.reuse, R20, R12 ;  /* 0x00000014040c723c */ /* 0x040fe2000000180c */
[----:B------:R2:W3:Y:S07]  /*8c90*/  MUFU.EX2 R32, R0 ;  /* 0x0000000000207308 */ /* 0x0004ee0000000800 */
[----:B------:R-:W-:Y:S01]  /*8ca0*/  HMMA.16816.F32 R8, R4, R22, R8 ;  /* 0x000000160408723c */ /* 0x000fe20000001808 */
[----:B-1----:R-:W-:-:S04]  /*8cb0*/  FADD.FTZ R2, R196, R169 ;  /* 0x000000a9c4027221 */ /* 0x002fc80000010000 */
[----:B------:R-:W-:Y:S02]  /*8cc0*/  FADD.FTZ R2, R194, R2 ;  /* 0x00000002c2027221 */ /* 0x000fe40000010000 */
[----:B------:R-:W-:Y:S02]  /*8cd0*/  FADD.FTZ R6, R252, R250 ;  /* 0x000000fafc067221 */ /* 0x000fe40000010000 */
[----:B--2---:R-:W-:Y:S01]  /*8ce0*/  FADD.FTZ R0, R168, R171 ;  /* 0x000000aba8007221 */ /* 0x004fe20000010000 */
[----:B---3--:R-:W-:Y:S01]  /*8cf0*/  F2FP.PACK_AB R163, R32, R36 ;  /* 0x0000002420a3723e */ /* 0x008fe200000000ff */
        /* <DEDUP_REMOVED lines=96> */
[----:B------:R-:W-:-:S02]  /*9300*/  FADD.FTZ R0, R32, R0 ;  /* 0x0000000020007221 */ /* 0x000fc40000010000 */
[----:B------:R-:W-:Y:S01]  /*9310*/  IMAD.U32 R225, RZ, RZ, UR13 ;  /* 0x0000000dffe17e24 */ /* 0x000fe2000f8e00ff */
[----:B------:R1:W-:Y:S04]  /*9320*/  STL [R1+0x14], R4 ;  /* 0x0000140401007387 */ /* 0x0003e80000100800 */
[----:B------:R1:W-:Y:S04]  /*9330*/  STL [R1+0x18], R2 ;  /* 0x0000180201007387 */ /* 0x0003e80000100800 */
[----:B------:R1:W-:Y:S01]  /*9340*/  STL [R1+0x1c], R0 ;  /* 0x00001c0001007387 */ /* 0x0003e20000100800 */
[----:B------:R-:W-:Y:S05]  /*9350*/  @P0 BRA `(.L_x_258) ;  /* 0x0000015000000947 */ /* 0x000fea0003800000 */
[----:B------:R-:W-:Y:S01]  /*9360*/  ISETP.LT.AND P0, PT, RZ, UR14, PT ;  /* 0x0000000eff007c0c */ /* 0x000fe2000bf01270 */
        /* <DEDUP_REMOVED lines=11> */
.L_x_259:
[----:B------:R-:W-:Y:S02]  /*9420*/  UISETP.NE.AND UP2, UPT, UR5, 0x1, UPT ;  /* 0x000000010500788c */ /* 0x000fe4000bf45270 */
[----:B------:R-:W-:Y:S02]  /*9430*/  ULDC.64 UR14, c[0x0][0x330] ;  /* 0x0000cc00000e7ab9 */ /* 0x000fe40000000a00 */
[----:B------:R-:W-:-:S07]  /*9440*/  UIMAD.WIDE.U32 UR16, UR11, UR14, URZ ;  /* 0x0000000e0b1072a5 */ /* 0x000fce000f8e003f */
[----:B------:R-:W-:Y:S02]  /*9450*/  @UP2 UMOV UR13, UR17 ;  /* 0x00000011000d2c82 */ /* 0x000fe40008000000 */
[----:B------:R-:W-:-:S03]  /*9460*/  @UP2 USHF.R.U32.HI UR11, URZ, UR15, UR13 ;  /* 0x0000000f3f0b2299 */ /* 0x000fc6000801160d */
.L_x_260:
[----:B------:R-:W-:Y:S02]  /*9470*/  ULDC UR13, c[0x0][0x32c] ;  /* 0x0000cb00000d7ab9 */ /* 0x000fe40000000800 */
[----:B------:R-:W-:-:S04]  /*9480*/  UIMAD UR13, UR11, UR5, UR13 ;  /* 0x000000050b0d72a4 */ /* 0x000fc8000f8e020d */
[----:B------:R-:W-:-:S04]  /*9490*/  UISETP.LT.AND UP2, UPT, UR6, UR13, UPT ;  /* 0x0000000d0600728c */ /* 0x000fc8000bf41270 */
[----:B------:R-:W-:-:S04]  /*94a0*/  USEL UR6, UR6, UR13, UP2 ;  /* 0x0000000d06067287 */ /* 0x000fc80009000000 */
.L_x_258:
[----:B------:R-:W-:-:S07]  /*94b0*/  UIMAD.WIDE UR14, UR6, 0x2aaaaaab, URZ ;  /* 0x2aaaaaab060e78a5 */ /* 0x000fce000f8e023f */
[----:B------:R-:W-:Y:S02]  /*94c0*/  UMOV UR11, UR15 ;  /* 0x0000000f000b7c82 */ /* 0x000fe40008000000 */
[----:B------:R-:W-:-:S04]  /*94d0*/  USHF.R.U32.HI UR5, URZ, 0x1f, UR11 ;  /* 0x0000001f3f057899 */ /* 0x000fc8000801160b */
[----:B------:R-:W-:-:S04]  /*94e0*/  ULEA.HI.SX32 UR5, UR11, UR5, 0x1c ;  /* 0x000000050b057291 */ /* 0x000fc8000f8fe23f */
[----:B------:R-:W-:-:S04]  /*94f0*/  UISETP.LT.AND UP2, UPT, UR4, UR5, UPT ;  /* 0x000000050400728c */ /* 0x000fc8000bf41270 */
[----:B------:R-:W-:-:S06]  /*9500*/  USEL UR5, UR4, UR5, !UP2 ;  /* 0x0000000504057287 */ /* 0x000fcc000d000000 */
[----:B------:R-:W-:-:S13]  /*9510*/  ISETP.GE.AND P0, PT, R225, UR5, PT ;  /* 0x00000005e1007c0c */ /* 0x000fda000bf06270 */
[----:B------:R-:W-:Y:S05]  /*9520*/  @!P0 BRA `(.L_x_261) ;  /* 0x0000680000008947 */ /* 0x000fea0003800000 */
[----:B-1----:R-:W2:Y:S01]  /*9530*/  LDL R0, [R1+0x24] ;  /* 0x0000240001007983 */ /* 0x002ea20000100800 */
        /* <DEDUP_REMOVED lines=9> */
.L_x_278:
[----:B------:R-:W-:Y:S04]  /*95d0*/  DEPBAR.LE SB0, 0x0 ;  /* 0x000080000000791a */ /* 0x000fe80000000000 */
[----:B------:R-:W-:Y:S01]  /*95e0*/  BAR.SYNC.DEFER_BLOCKING 0x0 ;  /* 0x0000000000007b1d */ /* 0x000fe20000010000 */
[C---:B------:R-:W-:Y:S02]  /*95f0*/  ISETP.LT.AND P2, PT, R225.reuse, UR4, PT ;  /* 0x00000004e1007c0c */ /* 0x040fe4000bf41270 */
[C---:B------:R-:W-:Y:S02]  /*9600*/  ISETP.GT.AND P4, PT, R225.reuse, UR4, PT ;  /* 0x00000004e1007c0c */ /* 0x040fe4000bf84270 */
[----:B------:R-:W-:Y:S02]  /*9610*/  MOV R228, c[0x0][0x1e0] ;  /* 0x0000780000e47a02 */ /* 0x000fe40000000f00 */
[----:B------:R-:W-:Y:S07]  /*9620*/  MOV R230, c[0x0][0x1e4] ;  /* 0x0000790000e67a02 */ /* 0x000fee0000000f00 */
[----:B-1----:R-:W-:Y:S05]  /*9630*/  @!P2 SHF.R.S32.HI R0, RZ, 0x1f, R225 ;  /* 0x0000001fff00a819 */ /* 0x002fea00000114e1 */
[----:B------:R-:W-:Y:S04]  /*9640*/  @!P2 IMAD R0, R0, c[0x0][0x208], RZ ;  /* 0x000082000000aa24 */ /* 0x000fe800078e02ff */
[C---:B------:R-:W-:Y:S01]  /*9650*/  @!P2 IMAD R0, R225.reuse, c[0x0][0x20c], R0 ;  /* 0x00008300e100aa24 */ /* 0x040fe200078e0200 */
[----:B------:R-:W-:Y:S08]  /*9660*/  LDSM.16.M88.4 R96, [R215+0x6100] ;  /* 0x00610000d760783b */ /* 0x000ff00000000200 */
[----:B------:R-:W1:Y:S08]  /*9670*/  LDSM.16.M88.4 R16, [R208+0x3100] ;  /* 0x00310000d010783b */ /* 0x000e700000000200 */
[----:B------:R-:W2:Y:S08]  /*9680*/  LDSM.16.M88.4 R92, [R215+0x8100] ;  /* 0x00810000d75c783b */ /* 0x000eb00000000200 */
[----:B------:R-:W3:Y:S06]  /*9690*/  LDL.64 R194, [R1+0x38] ;  /* 0x0000380001c27983 */ /* 0x000eec0000100a00 */
[----:B------:R-:W3:Y:S06]  /*96a0*/  LDL.64 R2, [R1+0x40] ;  /* 0x0000400001027983 */ /* 0x000eec0000100a00 */
[----:B------:R-:W4:Y:S08]  /*96b0*/  LDSM.16.M88.4 R32, [R208+0x3900] ;  /* 0x00390000d020783b */ /* 0x000f300000000200 */
[----:B------:R-:W5:Y:S08]  /*96c0*/  LDSM.16.M88.4 R48, [R208+0x4100] ;  /* 0x00410000d030783b */ /* 0x000f700000000200 */
[----:B------:R-:W1:Y:S08]  /*96d0*/  LDSM.16.M88.4 R64, [R208+0x4900] ;  /* 0x00490000d040783b */ /* 0x000e700000000200 */
[----:B------:R-:W1:Y:S08]  /*96e0*/  LDSM.16.M88.4 R80, [R208+0x5100] ;  /* 0x00510000d050783b */ /* 0x000e700000000200 */
[----:B------:R-:W1:Y:S08]  /*96f0*/  LDSM.16.M88.4 R168, [R208+0x5900] ;  /* 0x00590000d0a8783b */ /* 0x000e700000000200 */
[----:B------:R-:W-:Y:S08]  /*9700*/  LDSM.16.M88.4 R172, [R218+0x6100] ;  /* 0x00610000daac783b */ /* 0x000ff00000000200 */
[----:B------:R-:W2:Y:S08]  /*9710*/  LDSM.16.M88.4 R176, [R219] ;  /* 0x00000000dbb0783b */ /* 0x000eb00000000200 */
[----:B------:R-:W4:Y:S08]  /*9720*/  LDSM.16.M88.4 R180, [R218+0x8100] ;  /* 0x00810000dab4783b */ /* 0x000f300000000200 */
[----:B------:R-:W3:Y:S08]  /*9730*/  LDSM.16.M88.4 R184, [R224] ;  /* 0x00000000e0b8783b */ /* 0x000ef00000000200 */
[----:B------:R-:W3:Y:S06]  /*9740*/  LDL.64 R248, [R1+0x28] ;  /* 0x0000280001f87983 */ /* 0x000eec0000100a00 */
[----:B------:R-:W3:Y:S08]  /*9750*/  LDSM.16.M88.4 R188, [R223] ;  /* 0x00000000dfbc783b */ /* 0x000ef00000000200 */
[----:B------:R-:W3:Y:S01]  /*9760*/  LDL.64 R242, [R1+0x30] ;  /* 0x0000300001f27983 */ /* 0x000ee20000100a00 */
        /* <DEDUP_REMOVED lines=8> */
[-C--:B-----5:R-:W-:Y:S08]  /*97f0*/  HMMA.16816.F32 R36, R96, R48.reuse, RZ ;  /* 0x000000306024723c */ /* 0x0a0ff000000018ff */
        /* <DEDUP_REMOVED lines=31> */
[----:B------:R-:W-:Y:S02]  /*99f0*/  @!P2 LEA.HI.X R193, R2, c[0x0][0x1fc], R0, 0x1, P1 ;  /* 0x00007f0002c1aa11 */ /* 0x000fe400008f0c00 */
[----:B------:R-:W-:Y:S02]  /*9a00*/  @P4 IADD3 R0, R225, -0x1, RZ ;  /* 0xffffffffe1004810 */ /* 0x000fe40007ffe0ff */
        /* <DEDUP_REMOVED lines=23> */
[----:B------:R5:W-:Y:S03]  /*9b80*/  @!P2 LDGSTS.E.BYPASS.LTC128B.128 [R227+0x1900], [R168.64], !P3 ;  /* 0x01900000a8e3afae */ /* 0x000be6000d901d68 */
[----:B------:R-:W-:Y:S02]  /*9b90*/  @!P2 IADD3.X R3, R169, UR8, RZ, P1, !PT ;  /* 0x00000008a903ac10 */ /* 0x000fe40008ffe4ff */
[----:B----4-:R-:W-:Y:S02]  /*9ba0*/  @!P2 IADD3 R192, P0, R2, UR9, RZ ;  /* 0x0000000902c0ac10 */ /* 0x010fe4000ff1e0ff */
[-C--:B--2---:R-:W-:Y:S01]  /*9bb0*/  HMMA.16816.F32 R68, R172, R176.reuse, R68 ;  /* 0x000000b0ac44723c */ /* 0x084fe20000001844 */
[----:B------:R2:W-:Y:S03]  /*9bc0*/  @!P2 LDGSTS.E.BYPASS.LTC128B.128 [R227+0x2100], [R2.64], !P3 ;  /* 0x0210000002e3afae */ /* 0x0005e6000d901d68 */
[----:B------:R-:W-:Y:S04]  /*9bd0*/  @!P2 IADD3.X R193, R3, UR8, RZ, P0, !PT ;  /* 0x0000000803c1ac10 */ /* 0x000fe800087fe4ff */
[C---:B------:R-:W-:Y:S01]  /*9be0*/  HMMA.16816.F32 R72, R180.reuse, R176, R72 ;  /* 0x000000b0b448723c */ /* 0x040fe20000001848 */
[----:B------:R4:W-:Y:S07]  /*9bf0*/  @!P2 LDGSTS.E.BYPASS.LTC128B.128 [R227+0x2900], [R192.64], !P3 ;  /* 0x02900000c0e3afae */ /* 0x0009ee000d901d68 */
[-C--:B------:R-:W-:Y:S01]  /*9c00*/  HMMA.16816.F32 R76, R180, R178.reuse, R76 ;  /* 0x000000b2b44c723c */ /* 0x080fe2000000184c */
[----:B-1----:R-:W-:Y:S07]  /*9c10*/  LDSM.16.M88.4 R188, [R214+0x3100] ;  /* 0x00310000d6bc783b */ /* 0x002fee0000000200 */
[C---:B------:R-:W-:Y:S01]  /*9c20*/  HMMA.16816.F32 R80, R172.reuse, R178, R80 ;  /* 0x000000b2ac50723c */ /* 0x040fe20000001850 */
[----:B------:R-:W0:Y:S03]  /*9c30*/  LDGDEPBAR ;  /* 0x00000000000079af */ /* 0x000e260000000000 */
[----:B--2---:R-:W-:Y:S02]  /*9c40*/  @P4 SHF.R.S32.HI R2, RZ, 0x1f, R0 ;  /* 0x0000001fff024819 */ /* 0x004fe40000011400 */
[----:B------:R-:W-:Y:S02]  /*9c50*/  @P4 MOV R3, R249 ;  /* 0x000000f900034202 */ /* 0x000fe40000000f00 */
[-C--:B---3--:R-:W-:Y:S01]  /*9c60*/  HMMA.16816.F32 R84, R172, R184.reuse, R84 ;  /* 0x000000b8ac54723c */ /* 0x088fe20000001854 */
[----:B-----5:R-:W1:Y:S03]  /*9c70*/  LDSM.16.M88.4 R168, [R216+0x6100] ;  /* 0x00610000d8a8783b */ /* 0x020e660000000200 */
[----:B------:R-:W-:Y:S04]  /*9c80*/  @P4 IMAD R2, R2, c[0x0][0x1e0], RZ ;  /* 0x0000780002024a24 */ /* 0x000fe800078e02ff */
[C---:B------:R-:W-:Y:S01]  /*9c90*/  HMMA.16816.F32 R88, R180.reuse, R184, R88 ;  /* 0x000000b8b458723c */ /* 0x040fe20000001858 */
[----:B----4-:R-:W2:Y:S03]  /*9ca0*/  LDSM.16.M88.4 R192, [R216+0x8100] ;  /* 0x00810000d8c0783b */ /* 0x010ea60000000200 */
[----:B------:R-:W-:Y:S04]  /*9cb0*/  @P4 IMAD R2, R0, c[0x0][0x1e4], R2 ;  /* 0x0000790000024a24 */ /* 0x000fe800078e0202 */
[-C--:B------:R-:W-:Y:S01]  /*9cc0*/  HMMA.16816.F32 R92, R180, R186.reuse, R92 ;  /* 0x000000bab45c723c */ /* 0x080fe2000000185c */
[----:B------:R-:W3:Y:S07]  /*9cd0*/  LDSM.16.M88.4 R196, [R214+0x3900] ;  /* 0x00390000d6c4783b */ /* 0x000eee0000000200 */
[----:B------:R-:W-:Y:S01]  /*9ce0*/  HMMA.16816.F32 R96, R172, R186, R96 ;  /* 0x000000baac60723c */ /* 0x000fe20000001860 */
[----:B------:R-:W4:Y:S08]  /*9cf0*/  LDSM.16.M88.4 R200, [R214+0x4100] ;  /* 0x00410000d6c8783b */ /* 0x000f300000000200 */
[----:B------:R-:W5:Y:S08]  /*9d00*/  LDSM.16.M88.4 R176, [R214+0x4900] ;  /* 0x00490000d6b0783b */ /* 0x000f700000000200 */
        /* <DEDUP_REMOVED lines=17> */
[-C--:B-----5:R-:W-:Y:S08]  /*9e20*/  HMMA.16816.F32 R52, R168, R176.reuse, R52 ;  /* 0x000000b0a834723c */ /* 0x0a0ff00000001834 */
        /* <DEDUP_REMOVED lines=33> */
[----:B------:R4:W1:Y:S01]  /*a040*/  MUFU.TANH R229, R7 ;  /* 0x0000000700e57308 */ /* 0x0008620000002400 */
[----:B------:R-:W-:Y:S09]  /*a050*/  FMUL.FTZ R19, R19, c[0x0][0x320] ;  /* 0x0000c80013137a20 */ /* 0x000ff20000410000 */
[----:B------:R-:W1:Y:S10]  /*a060*/  MUFU.TANH R247, R8 ;  /* 0x0000000800f77308 */ /* 0x000e740000002400 */
[----:B------:R-:W1:Y:S01]  /*a070*/  MUFU.TANH R240, R9 ;  /* 0x0000000900f07308 */ /* 0x000e620000002400 */
[----:B----4-:R-:W4:Y:S09]  /*a080*/  LDSM.16.M88.4 R4, [R213+0x800] ;  /* 0x00080000d504783b */ /* 0x010f320000000200 */
[----:B------:R-:W1:Y:S10]  /*a090*/  MUFU.TANH R251, R10 ;  /* 0x0000000a00fb7308 */ /* 0x000e740000002400 */
[----:B------:R5:W1:Y:S10]  /*a0a0*/  MUFU.TANH R250, R11 ;  /* 0x0000000b00fa7308 */ /* 0x000a740000002400 */
[----:B------:R-:W1:Y:S10]  /*a0b0*/  MUFU.TANH R238, R12 ;  /* 0x0000000c00ee7308 */ /* 0x000e740000002400 */
[----:B------:R-:W1:Y:S01]  /*a0c0*/  MUFU.TANH R237, R13 ;  /* 0x0000000d00ed7308 */ /* 0x000e620000002400 */
[----:B-----5:R-:W5:Y:S01]  /*a0d0*/  LDSM.16.M88.4 R8, [R213+0x1000] ;  /* 0x00100000d508783b */ /* 0x020f620000000200 */
[-C--:B----4-:R-:W-:Y:S08]  /*a0e0*/  HMMA.16816.F32 R20, R172, R4.reuse, R20 ;  /* 0x00000004ac14723c */ /* 0x090ff00000001814 */
[----:B------:R-:W4:Y:S01]  /*a0f0*/  MUFU.TANH R245, R14 ;  /* 0x0000000e00f57308 */ /* 0x000f220000002400 */
[C---:B------:R-:W-:Y:S09]  /*a100*/  HMMA.16816.F32 R24, R188.reuse, R4, R24 ;  /* 0x00000004bc18723c */ /* 0x040ff20000001818 */
[----:B------:R-:W1:Y:S01]  /*a110*/  MUFU.TANH R244, R15 ;  /* 0x0000000f00f47308 */ /* 0x000e620000002400 */
[-C--:B------:R-:W-:Y:S08]  /*a120*/  HMMA.16816.F32 R28, R188, R6.reuse, R28 ;  /* 0x00000006bc1c723c */ /* 0x080ff0000000181c */
[C---:B------:R-:W-:Y:S01]  /*a130*/  HMMA.16816.F32 R32, R172.reuse, R6, R32 ;  /* 0x00000006ac20723c */ /* 0x040fe20000001820 */
[----:B------:R-:W1:Y:S01]  /*a140*/  MUFU.TANH R16, R16 ;  /* 0x0000001000107308 */ /* 0x000e620000002400 */
[----:B------:R-:W1:Y:S02]  /*a150*/  LDSM.16.M88.4 R4, [R213+0x1800] ;  /* 0x00180000d504783b */ /* 0x000e640000000200 */
[----:B------:R-:W-:Y:S02]  /*a160*/  FMUL.FTZ R20, R20, c[0x0][0x320] ;  /* 0x0000c80014147a20 */ /* 0x000fe40000410000 */
[----:B------:R-:W-:Y:S02]  /*a170*/  FMUL.FTZ R21, R21, c[0x0][0x320] ;  /* 0x0000c80015157a20 */ /* 0x000fe40000410000 */
[----:B------:R-:W-:Y:S03]  /*a180*/  FMUL.FTZ R27, R27, c[0x0][0x320] ;  /* 0x0000c8001b1b7a20 */ /* 0x000fe60000410000 */
[----:B------:R-:W1:Y:S01]  /*a190*/  MUFU.TANH R17, R17 ;  /* 0x0000001100117308 */ /* 0x000e620000002400 */
[----:B------:R-:W-:Y:S02]  /*a1a0*/  FMUL.FTZ R22, R22, c[0x0][0x320] ;  /* 0x0000c80016167a20 */ /* 0x000fe40000410000 */
[----:B------:R-:W-:Y:S01]  /*a1b0*/  FMUL.FTZ R23, R23, c[0x0][0x320] ;  /* 0x0000c80017177a20 */ /* 0x000fe20000410000 */
[-C--:B-----5:R-:W-:Y:S03]  /*a1c0*/  HMMA.16816.F32 R36, R172, R8.reuse, R36 ;  /* 0x00000008ac24723c */ /* 0x0a0fe60000001824 */
[----:B------:R-:W-:Y:S02]  /*a1d0*/  FMUL.FTZ R28, R28, c[0x0][0x320] ;  /* 0x0000c8001c1c7a20 */ /* 0x000fe40000410000 */
[----:B------:R-:W-:Y:S01]  /*a1e0*/  FMUL.FTZ R29, R29, c[0x0][0x320] ;  /* 0x0000c8001d1d7a20 */ /* 0x000fe20000410000 */
[----:B------:R5:W1:Y:S01]  /*a1f0*/  MUFU.TANH R234, R27 ;  /* 0x0000001b00ea7308 */ /* 0x000a620000002400 */
[----:B------:R-:W-:Y:S01]  /*a200*/  FMUL.FTZ R30, R30, c[0x0][0x320] ;  /* 0x0000c8001e1e7a20 */ /* 0x000fe20000410000 */
[C---:B------:R-:W-:Y:S04]  /*a210*/  HMMA.16816.F32 R40, R188.reuse, R8, R40 ;  /* 0x00000008bc28723c */ /* 0x040fe80000001828 */
[----:B------:R-:W-:Y:S02]  /*a220*/  FMUL.FTZ R33, R33, c[0x0][0x320] ;  /* 0x0000c80021217a20 */ /* 0x000fe40000410000 */
[----:B------:R-:W-:Y:S02]  /*a230*/  FMUL.FTZ R34, R34, c[0x0][0x320] ;  /* 0x0000c80022227a20 */ /* 0x000fe40000410000 */
[----:B------:R2:W2:Y:S01]  /*a240*/  MUFU.TANH R203, R28 ;  /* 0x0000001c00cb7308 */ /* 0x0004a20000002400 */
[-C--:B------:R-:W-:Y:S03]  /*a250*/  HMMA.16816.F32 R44, R188, R10.reuse, R44 ;  /* 0x0000000abc2c723c */ /* 0x080fe6000000182c */
[----:B------:R-:W-:Y:S02]  /*a260*/  FMUL.FTZ R24, R24, c[0x0][0x320] ;  /* 0x0000c80018187a20 */ /* 0x000fe40000410000 */
[----:B------:R-:W-:Y:S02]  /*a270*/  FMUL.FTZ R25, R25, c[0x0][0x320] ;  /* 0x0000c80019197a20 */ /* 0x000fe40000410000 */
[----:B------:R-:W-:Y:S01]  /*a280*/  FMUL.FTZ R37, R37, c[0x0][0x320] ;  /* 0x0000c80025257a20 */ /* 0x000fe20000410000 */
[C---:B------:R-:W-:Y:S01]  /*a290*/  HMMA.16816.F32 R48, R172.reuse, R10, R48 ;  /* 0x0000000aac30723c */ /* 0x040fe20000001830 */
[----:B------:R-:W2:Y:S01]  /*a2a0*/  MUFU.TANH R202, R29 ;  /* 0x0000001d00ca7308 */ /* 0x000ea20000002400 */
[----:B------:R-:W2:Y:S02]  /*a2b0*/  LDSM.16.M88.4 R8, [R213+0x2000] ;  /* 0x00200000d508783b */ /* 0x000ea40000000200 */
[----:B------:R-:W-:Y:S02]  /*a2c0*/  FMUL.FTZ R26, R26, c[0x0][0x320] ;  /* 0x0000c8001a1a7a20 */ /* 0x000fe40000410000 */
[----:B------:R-:W-:Y:S02]  /*a2d0*/  FMUL.FTZ R31, R31, c[0x0][0x320] ;  /* 0x0000c8001f1f7a20 */ /* 0x000fe40000410000 */
[-C--:B-1----:R-:W-:Y:S03]  /*a2e0*/  HMMA.16816.F32 R52, R172, R4.reuse, R52 ;  /* 0x00000004ac34723c */ /* 0x082fe60000001834 */
[----:B------:R1:W1:Y:S01]  /*a2f0*/  MUFU.TANH R232, R30 ;  /* 0x0000001e00e87308 */ /* 0x0002620000002400 */
[----:B------:R-:W-:Y:S02]  /*a300*/  FMUL.FTZ R32, R32, c[0x0][0x320] ;  /* 0x0000c80020207a20 */ /* 0x000fe40000410000 */
[----:B------:R-:W-:Y:S02]  /*a310*/  FMUL.FTZ R35, R35, c[0x0][0x320] ;  /* 0x0000c80023237a20 */ /* 0x000fe40000410000 */
[C---:B------:R-:W-:Y:S04]  /*a320*/  HMMA.16816.F32 R56, R188.reuse, R4, R56 ;  /* 0x00000004bc38723c */ /* 0x040fe80000001838 */
[----:B------:R-:W-:Y:S01]  /*a330*/  FMUL.FTZ R36, R36, c[0x0][0x320] ;  /* 0x0000c80024247a20 */ /* 0x000fe20000410000 */
[----:B------:R1:W1:Y:S01]  /*a340*/  MUFU.TANH R205, R18 ;  /* 0x0000001200cd7308 */ /* 0x0002620000002400 */
[----:B------:R-:W-:Y:S02]  /*a350*/  FMUL.FTZ R38, R38, c[0x0][0x320] ;  /* 0x0000c80026267a20 */ /* 0x000fe40000410000 */
[-C--:B------:R-:W-:Y:S04]  /*a360*/  HMMA.16816.F32 R60, R188, R6.reuse, R60 ;  /* 0x00000006bc3c723c */ /* 0x080fe8000000183c */
[----:B------:R-:W-:Y:S02]  /*a370*/  FMUL.FTZ R48, R48, c[0x0][0x320] ;  /* 0x0000c80030307a20 */ /* 0x000fe40000410000 */
[----:B------:R-:W-:Y:S01]  /*a380*/  FMUL.FTZ R49, R49, c[0x0][0x320] ;  /* 0x0000c80031317a20 */ /* 0x000fe20000410000 */
[----:B------:R1:W1:Y:S01]  /*a390*/  MUFU.TANH R194, R19 ;  /* 0x0000001300c27308 */ /* 0x0002620000002400 */
[C---:B------:R-:W-:Y:S01]  /*a3a0*/  HMMA.16816.F32 R64, R172.reuse, R6, R64 ;  /* 0x00000006ac40723c */ /* 0x040fe20000001840 */
[----:B------:R-:W1:Y:S01]  /*a3b0*/  LDSM.16.M88.4 R4, [R213+0x2800] ;  /* 0x00280000d504783b */ /* 0x000e620000000200 */
[----:B------:R-:W-:Y:S04]  /*a3c0*/  DEPBAR.LE SB0, 0x0 ;  /* 0x000080000000791a */ /* 0x000fe80000000000 */
[----:B------:R-:W-:Y:S02]  /*a3d0*/  FMUL.FTZ R50, R50, c[0x0][0x320] ;  /* 0x0000c80032327a20 */ /* 0x000fe40000410000 */
[----:B------:R-:W-:Y:S01]  /*a3e0*/  FMUL.FTZ R51, R51, c[0x0][0x320] ;  /* 0x0000c80033337a20 */ /* 0x000fe20000410000 */
[----:B------:R-:W1:Y:S01]  /*a3f0*/  MUFU.TANH R20, R20 ;  /* 0x0000001400147308 */ /* 0x000e620000002400 */
[----:B------:R-:W-:Y:S01]  /*a400*/  BAR.SYNC.DEFER_BLOCKING 0x0 ;  /* 0x0000000000007b1d */ /* 0x000fe20000010000 */
[-C--:B--2---:R-:W-:Y:S05]  /*a410*/  HMMA.16816.F32 R68, R172, R8.reuse, R68 ;  /* 0x00000008ac44723c */ /* 0x084fea0000001844 */
[----:B------:R-:W-:Y:S02]  /*a420*/  FMUL.FTZ R52, R52, c[0x0][0x320] ;  /* 0x0000c80034347a20 */ /* 0x000fe40000410000 */
[----:B------:R-:W-:Y:S01]  /*a430*/  FMUL.FTZ R53, R53, c[0x0][0x320] ;  /* 0x0000c80035357a20 */ /* 0x000fe20000410000 */
[----:B------:R-:W2:Y:S01]  /*a440*/  MUFU.TANH R21, R21 ;  /* 0x0000001500157308 */ /* 0x000ea20000002400 */
[C---:B------:R-:W-:Y:S04]  /*a450*/  HMMA.16816.F32 R72, R188.reuse, R8, R72 ;  /* 0x00000008bc48723c */ /* 0x040fe80000001848 */
[----:B------:R-:W-:Y:S02]  /*a460*/  FMUL.FTZ R54, R54, c[0x0][0x320] ;  /* 0x0000c80036367a20 */ /* 0x000fe40000410000 */
[----:B------:R-:W-:Y:S02]  /*a470*/  FMUL.FTZ R55, R55, c[0x0][0x320] ;  /* 0x0000c80037377a20 */ /* 0x000fe40000410000 */
[-C--:B------:R-:W-:Y:S01]  /*a480*/  HMMA.16816.F32 R76, R188, R10.reuse, R76 ;  /* 0x0000000abc4c723c */ /* 0x080fe2000000184c */
[----:B------:R2:W2:Y:S03]  /*a490*/  MUFU.TANH R193, R22 ;  /* 0x0000001600c17308 */ /* 0x0004a60000002400 */
[----:B------:R-:W-:Y:S02]  /*a4a0*/  FMUL.FTZ R56, R56, c[0x0][0x320] ;  /* 0x0000c80038387a20 */ /* 0x000fe40000410000 */
[----:B------:R-:W-:Y:S02]  /*a4b0*/  FMUL.FTZ R59, R59, c[0x0][0x320] ;  /* 0x0000c8003b3b7a20 */ /* 0x000fe40000410000 */
[C---:B------:R-:W-:Y:S01]  /*a4c0*/  HMMA.16816.F32 R80, R172.reuse, R10, R80 ;  /* 0x0000000aac50723c */ /* 0x040fe20000001850 */
[----:B------:R-:W2:Y:S02]  /*a4d0*/  LDL R10, [R1] ;  /* 0x00000000010a7983 */ /* 0x000ea40000100800 */
[----:B------:R2:W2:Y:S01]  /*a4e0*/  MUFU.TANH R185, R23 ;  /* 0x0000001700b97308 */ /* 0x0004a20000002400 */
[----:B------:R-:W-:Y:S01]  /*a4f0*/  FMUL.FTZ R60, R60, c[0x0][0x320] ;  /* 0x0000c8003c3c7a20 */ /* 0x000fe20000410000 */
[----:B------:R-:W2:Y:S01]  /*a500*/  LDL R11, [R1+0x20] ;  /* 0x00002000010b7983 */ /* 0x000ea20000100800 */
[----:B------:R-:W-:Y:S02]  /*a510*/  FMUL.FTZ R61, R61, c[0x0][0x320] ;  /* 0x0000c8003d3d7a20 */ /* 0x000fe40000410000 */
[-C--:B-1----:R-:W-:Y:S04]  /*a520*/  HMMA.16816.F32 R84, R172, R4.reuse, R84 ;  /* 0x00000004ac54723c */ /* 0x082fe80000001854 */
        /* <DEDUP_REMOVED lines=11> */
[----:B------:R1:W2:Y:S02]  /*a5e0*/  LDL R6, [R1+0x24] ;  /* 0x0000240001067983 */ /* 0x0002a40000100800 */
[----:B------:R-:W-:Y:S01]  /*a5f0*/  @P4 IADD3 R0, R5, R2, RZ ;  /* 0x0000000205004210 */ /* 0x000fe20007ffe0ff */
[----:B------:R-:W-:Y:S01]  /*a600*/  FMUL.FTZ R67, R67, c[0x0][0x320] ;  /* 0x0000c80043437a20 */ /* 0x000fe20000410000 */
[----:B------:R-:W-:Y:S01]  /*a610*/  @P4 MOV R2, R242 ;  /* 0x000000f200024202 */ /* 0x000fe20000000f00 */
[----:B------:R-:W-:Y:S01]  /*a620*/  FMUL.FTZ R68, R68, c[0x0][0x320] ;  /* 0x0000c80044447a20 */ /* 0x000fe20000410000 */
[----:B------:R-:W-:Y:S01]  /*a630*/  @P4 SHF.L.U32 R7, R228, 0x5, RZ ;  /* 0x00000005e4074819 */ /* 0x000fe200000006ff */
[----:B------:R-:W-:Y:S02]  /*a640*/  @P4 IMAD R0, R0, 0x60, RZ ;  /* 0x0000006000004824 */ /* 0x000fe400078e02ff */
[----:B------:R1:W1:Y:S01]  /*a650*/  MUFU.TANH R231, R31 ;  /* 0x0000001f00e77308 */ /* 0x0002620000002400 */
[----:B------:R-:W-:Y:S04]  /*a660*/  @P4 IMAD.WIDE.U32 R2, R4, 0x60, R2 ;  /* 0x0000006004024825 */ /* 0x000fe800078e0002 */
[----:B------:R-:W-:Y:S01]  /*a670*/  FMUL.FTZ R69, R69, c[0x0][0x320] ;  /* 0x0000c80045457a20 */ /* 0x000fe20000410000 */
[----:B------:R-:W-:Y:S01]  /*a680*/  @P4 LEA R4, P0, R2, c[0x0][0x1c8], 0x1 ;  /* 0x0000720002044a11 */ /* 0x000fe200078008ff */
[----:B------:R-:W-:Y:S01]  /*a690*/  FMUL.FTZ R70, R70, c[0x0][0x320] ;  /* 0x0000c80046467a20 */ /* 0x000fe20000410000 */
[----:B------:R-:W-:Y:S01]  /*a6a0*/  @P4 IADD3 R0, R3, R0, RZ ;  /* 0x0000000003004210 */ /* 0x000fe20007ffe0ff */
[----:B------:R-:W-:Y:S01]  /*a6b0*/  FMUL.FTZ R71, R71, c[0x0][0x320] ;  /* 0x0000c80047477a20 */ /* 0x000fe20000410000 */
[----:B------:R1:W1:Y:S01]  /*a6c0*/  MUFU.TANH R13, R32 ;  /* 0x00000020000d7308 */ /* 0x0002620000002400 */
[----:B------:R-:W-:Y:S01]  /*a6d0*/  FMUL.FTZ R72, R72, c[0x0][0x320] ;  /* 0x0000c80048487a20 */ /* 0x000fe20000410000 */
[----:B------:R-:W-:Y:S01]  /*a6e0*/  @P4 LEA.HI.X R5, R2, c[0x0][0x1cc], R0, 0x1, P0 ;  /* 0x0000730002054a11 */ /* 0x000fe200000f0c00 */
[----:B------:R-:W-:Y:S01]  /*a6f0*/  FMUL.FTZ R73, R73, c[0x0][0x320] ;  /* 0x0000c80049497a20 */ /* 0x000fe20000410000 */
[-C--:B------:R-:W-:Y:S01]  /*a700*/  @P4 IADD3 R2, P2, R4, R7.reuse, RZ ;  /* 0x0000000704024210 */ /* 0x080fe20007f5e0ff */
[----:B------:R-:W-:Y:S01]  /*a710*/  FMUL.FTZ R74, R74, c[0x0][0x320] ;  /* 0x0000c8004a4a7a20 */ /* 0x000fe20000410000 */
[----:B------:R-:W-:Y:S01]  /*a720*/  @P4 SHF.L.U64.HI R0, R228, 0x5, R230 ;  /* 0x00000005e4004819 */ /* 0x000fe200000102e6 */
[----:B------:R-:W-:Y:S01]  /*a730*/  @!PT LDS RZ, [RZ] ;  /* 0x00000000fffff984 */ /* 0x000fe20000000800 */
[----:B------:R-:W-:Y:S01]  /*a740*/  @!PT LDS RZ, [RZ] ;  /* 0x00000000fffff984 */ /* 0x000fe20000000800 */
[----:B------:R-:W-:Y:S01]  /*a750*/  @!PT LDS RZ, [RZ] ;  /* 0x00000000fffff984 */ /* 0x000fe20000000800 */
[----:B------:R1:W-:Y:S01]  /*a760*/  @P4 LDGSTS.E.BYPASS.LTC128B.128 [R227+0x3100], [R4.64], !P3 ;  /* 0x0310000004e34fae */ /* 0x0003e2000d901d68 */
[-C--:B------:R-:W-:Y:S01]  /*a770*/  @P4 IADD3 R8, P1, R2, R7.reuse, RZ ;  /* 0x0000000702084210 */ /* 0x080fe20007f3e0ff */
[----:B------:R-:W-:Y:S01]  /*a780*/  FMUL.FTZ R75, R75, c[0x0][0x320] ;  /* 0x0000c8004b4b7a20 */ /* 0x000fe20000410000 */
[----:B------:R-:W1:Y:S01]  /*a790*/  MUFU.TANH R33, R33 ;  /* 0x0000002100217308 */ /* 0x000e620000002400 */
[-C--:B------:R-:W-:Y:S01]  /*a7a0*/  @P4 IADD3.X R3, R5, R0.reuse, RZ, P2, !PT ;  /* 0x0000000005034210 */ /* 0x080fe200017fe4ff */
[----:B------:R-:W-:Y:S01]  /*a7b0*/  FMUL.FTZ R76, R76, c[0x0][0x320] ;  /* 0x0000c8004c4c7a20 */ /* 0x000fe20000410000 */
[----:B------:R-:W-:Y:S01]  /*a7c0*/  PLOP3.LUT P0, PT, PT, PT, UP1, 0x80, 0x0 ;  /* 0x000000000000781c */ /* 0x000fe20003f0f018 */
[----:B------:R-:W-:Y:S01]  /*a7d0*/  FMUL.FTZ R77, R77, c[0x0][0x320] ;  /* 0x0000c8004d4d7a20 */ /* 0x000fe20000410000 */
[-C--:B------:R-:W-:Y:S01]  /*a7e0*/  @P4 IADD3.X R9, R3, R0.reuse, RZ, P1, !PT ;  /* 0x0000000003094210 */ /* 0x080fe20000ffe4ff */
[----:B------:R3:W-:Y:S01]  /*a7f0*/  @P4 LDGSTS.E.BYPASS.LTC128B.128 [R227+0x3900], [R2.64], !P3 ;  /* 0x0390000002e34fae */ /* 0x0007e2000d901d68 */
[----:B------:R-:W-:Y:S02]  /*a800*/  FMUL.FTZ R78, R78, c[0x0][0x320] ;  /* 0x0000c8004e4e7a20 */ /* 0x000fe40000410000 */
[----:B------:R-:W-:Y:S01]  /*a810*/  FMUL.FTZ R79, R79, c[0x0][0x320] ;  /* 0x0000c8004f4f7a20 */ /* 0x000fe20000410000 */
[----:B------:R2:W2:Y:S01]  /*a820*/  MUFU.TANH R183, R34 ;  /* 0x0000002200b77308 */ /* 0x0004a20000002400 */
[----:B------:R-:W-:Y:S02]  /*a830*/  FMUL.FTZ R80, R80, c[0x0][0x320] ;  /* 0x0000c80050507a20 */ /* 0x000fe40000410000 */
[----:B------:R-:W-:Y:S01]  /*a840*/  FMUL.FTZ R81, R81, c[0x0][0x320] ;  /* 0x0000c80051517a20 */ /* 0x000fe20000410000 */
[----:B------:R2:W-:Y:S01]  /*a850*/  @P4 LDGSTS.E.BYPASS.LTC128B.128 [R227+0x4100], [R8.64], !P3 ;  /* 0x0410000008e34fae */ /* 0x0005e2000d901d68 */
[----:B------:R-:W-:Y:S02]  /*a860*/  FMUL.FTZ R82, R82, c[0x0][0x320] ;  /* 0x0000c80052527a20 */ /* 0x000fe40000410000 */
[----:B------:R-:W-:Y:S02]  /*a870*/  FMUL.FTZ R83, R83, c[0x0][0x320] ;  /* 0x0000c80053537a20 */ /* 0x000fe40000410000 */
[----:B------:R-:W-:Y:S01]  /*a880*/  FMUL.FTZ R84, R84, c[0x0][0x320] ;  /* 0x0000c80054547a20 */ /* 0x000fe20000410000 */
[----:B------:R2:W2:Y:S01]  /*a890*/  MUFU.TANH R171, R35 ;  /* 0x0000002300ab7308 */ /* 0x0004a20000002400 */
[----:B------:R-:W-:Y:S02]  /*a8a0*/  FMUL.FTZ R85, R85, c[0x0][0x320] ;  /* 0x0000c80055557a20 */ /* 0x000fe40000410000 */
[----:B------:R-:W-:Y:S01]  /*a8b0*/  FMUL.FTZ R86, R86, c[0x0][0x320] ;  /* 0x0000c80056567a20 */ /* 0x000fe20000410000 */
[-C--:B-1----:R-:W-:Y:S01]  /*a8c0*/  @P4 IADD3 R4, P2, R8, R7.reuse, RZ ;  /* 0x0000000708044210 */ /* 0x082fe20007f5e0ff */
[----:B------:R-:W-:Y:S02]  /*a8d0*/  FMUL.FTZ R87, R87, c[0x0][0x320] ;  /* 0x0000c80057577a20 */ /* 0x000fe40000410000 */
[----:B------:R-:W-:Y:S01]  /*a8e0*/  FMUL.FTZ R88, R88, c[0x0][0x320] ;  /* 0x0000c80058587a20 */ /* 0x000fe20000410000 */
[-C--:B------:R-:W-:Y:S01]  /*a8f0*/  @P4 IADD3.X R5, R9, R0.reuse, RZ, P2, !PT ;  /* 0x0000000009054210 */ /* 0x080fe200017fe4ff */
[----:B------:R-:W-:Y:S01]  /*a900*/  FMUL.FTZ R89, R89, c[0x0][0x320] ;  /* 0x0000c80059597a20 */ /* 0x000fe20000410000 */
[----:B------:R1:W1:Y:S01]  /*a910*/  MUFU.TANH R12, R36 ;  /* 0x00000024000c7308 */ /* 0x0002620000002400 */
[----:B------:R-:W-:Y:S02]  /*a920*/  FMUL.FTZ R91, R91, c[0x0][0x320] ;  /* 0x0000c8005b5b7a20 */ /* 0x000fe40000410000 */
[----:B------:R1:W-:Y:S01]  /*a930*/  @P4 LDGSTS.E.BYPASS.LTC128B.128 [R227+0x4900], [R4.64], !P3 ;  /* 0x0490000004e34fae */ /* 0x0003e2000d901d68 */
[-C--:B---3--:R-:W-:Y:S01]  /*a940*/  @P4 IADD3 R2, P1, R4, R7.reuse, RZ ;  /* 0x0000000704024210 */ /* 0x088fe20007f3e0ff */
[----:B------:R-:W-:Y:S02]  /*a950*/  FMUL.FTZ R92, R92, c[0x0][0x320] ;  /* 0x0000c8005c5c7a20 */ /* 0x000fe40000410000 */
[----:B------:R-:W-:Y:S01]  /*a960*/  FMUL.FTZ R93, R93, c[0x0][0x320] ;  /* 0x0000c8005d5d7a20 */ /* 0x000fe20000410000 */
[----:B------:R-:W-:Y:S01]  /*a970*/  @P4 IADD3.X R3, R5, R0, RZ, P1, !PT ;  /* 0x0000000005034210 */ /* 0x000fe20000ffe4ff */
[----:B-----5:R-:W-:Y:S01]  /*a980*/  FMUL.FTZ R27, R96, c[0x0][0x320] ;  /* 0x0000c800601b7a20 */ /* 0x020fe20000410000 */
[----:B------:R-:W3:Y:S01]  /*a990*/  MUFU.TANH R37, R37 ;  /* 0x0000002500257308 */ /* 0x000ee20000002400 */
[----:B------:R-:W-:Y:S02]  /*a9a0*/  FMUL.FTZ R28, R97, c[0x0][0x320] ;  /* 0x0000c800611c7a20 */ /* 0x000fe40000410000 */
[----:B------:R5:W-:Y:S01]  /*a9b0*/  @P4 LDGSTS.E.BYPASS.LTC128B.128 [R227+0x5100], [R2.64], !P3 ;  /* 0x0510000002e34fae */ /* 0x000be2000d901d68 */
[----:B------:R-:W-:Y:S02]  /*a9c0*/  FMUL.FTZ R30, R98, c[0x0][0x320] ;  /* 0x0000c800621e7a20 */ /* 0x000fe40000410000 */
[----:B------:R-:W-:Y:S02]  /*a9d0*/  FMUL.FTZ R29, R99, c[0x0][0x320] ;  /* 0x0000c800631d7a20 */ /* 0x000fe40000410000 */
[----:B------:R-:W-:Y:S02]  /*a9e0*/  FMUL.FTZ R39, R39, c[0x0][0x320] ;  /* 0x0000c80027277a20 */ /* 0x000fe40000410000 */
[----:B------:R2:W2:Y:S01]  /*a9f0*/  MUFU.TANH R169, R38 ;  /* 0x0000002600a97308 */ /* 0x0004a20000002400 */
[----:B------:R-:W-:Y:S02]  /*aa00*/  FMUL.FTZ R40, R40, c[0x0][0x320] ;  /* 0x0000c80028287a20 */ /* 0x000fe40000410000 */
[----:B------:R-:W-:Y:S02]  /*aa10*/  FMUL.FTZ R41, R41, c[0x0][0x320] ;  /* 0x0000c80029297a20 */ /* 0x000fe40000410000 */
[----:B------:R-:W-:Y:S02]  /*aa20*/  FMUL.FTZ R42, R42, c[0x0][0x320] ;  /* 0x0000c8002a2a7a20 */ /* 0x000fe40000410000 */
[----:B------:R-:W-:Y:S02]  /*aa30*/  FMUL.FTZ R43, R43, c[0x0][0x320] ;  /* 0x0000c8002b2b7a20 */ /* 0x000fe40000410000 */
[----:B------:R-:W-:Y:S01]  /*aa40*/  FMUL.FTZ R44, R44, c[0x0][0x320] ;  /* 0x0000c8002c2c7a20 */ /* 0x000fe20000410000 */
[----:B------:R2:W2:Y:S01]  /*aa50*/  MUFU.TANH R34, R39 ;  /* 0x0000002700227308 */ /* 0x0004a20000002400 */
[----:B------:R-:W-:Y:S01]  /*aa60*/  FMUL.FTZ R45, R45, c[0x0][0x320] ;  /* 0x0000c8002d2d7a20 */ /* 0x000fe20000410000 */
[----:B-1----:R-:W-:Y:S01]  /*aa70*/  MOV R4, UR12 ;  /* 0x0000000c00047c02 */ /* 0x002fe20008000f00 */
        /* <DEDUP_REMOVED lines=8> */
[----:B------:R-:W-:Y:S03]  /*ab00*/  FMUL.FTZ R95, R95, c[0x0][0x320] ;  /* 0x0000c8005f5f7a20 */ /* 0x000fe60000410000 */
[----:B------:R1:W1:Y:S10]  /*ab10*/  MUFU.TANH R192, R41 ;  /* 0x0000002900c07308 */ /* 0x0002740000002400 */
[----:B------:R1:W1:Y:S10]  /*ab20*/  MUFU.TANH R201, R42 ;  /* 0x0000002a00c97308 */ /* 0x0002740000002400 */
[----:B------:R1:W1:Y:S10]  /*ab30*/  MUFU.TANH R200, R43 ;  /* 0x0000002b00c87308 */ /* 0x0002740000002400 */
[----:B------:R1:W1:Y:S10]  /*ab40*/  MUFU.TANH R184, R44 ;  /* 0x0000002c00b87308 */ /* 0x0002740000002400 */
[----:B------:R1:W1:Y:S10]  /*ab50*/  MUFU.TANH R170, R45 ;  /* 0x0000002d00aa7308 */ /* 0x0002740000002400 */
[----:B------:R1:W1:Y:S10]  /*ab60*/  MUFU.TANH R199, R46 ;  /* 0x0000002e00c77308 */ /* 0x0002740000002400 */
        /* <DEDUP_REMOVED lines=13> */
[----:B------:R-:W1:Y:S01]  /*ac40*/  MUFU.TANH R60, R60 ;  /* 0x0000003c003c7308 */ /* 0x000e620000002400 */
[----:B--2---:R-:W-:Y:S02]  /*ac50*/  @P0 MOV R6, R10 ;  /* 0x0000000a00060202 */ /* 0x004fe40000000f00 */
[----:B------:R-:W-:Y:S03]  /*ac60*/  @P4 IADD3 R8, P0, R2, R7, RZ ;  /* 0x0000000702084210 */ /* 0x000fe60007f1e0ff */
[----:B------:R-:W5:Y:S01]  /*ac70*/  SHFL.IDX PT, R5, R6, RZ, 0x1c1f ;  /* 0x001c1fff06057589 */ /* 0x000f6200000e0000 */
[----:B------:R-:W-:Y:S01]  /*ac80*/  @P4 IADD3.X R9, R3, R0, RZ, P0, !PT ;  /* 0x0000000003094210 */ /* 0x000fe200007fe4ff */
[----:B------:R-:W-:Y:S01]  /*ac90*/  IMAD R0, R225, -0x60, RZ ;  /* 0xffffffa0e1007824 */ /* 0x000fe200078e02ff */
[----:B------:R-:W-:Y:S01]  /*aca0*/  PLOP3.LUT P0, PT, PT, PT, UP0, 0x40, 0x0 ;  /* 0x000000000000781c */ /* 0x000fe20003f0e808 */
[----:B------:R-:W2:Y:S04]  /*acb0*/  MUFU.TANH R61, R61 ;  /* 0x0000003d003d7308 */ /* 0x000ea80000002400 */
[----:B------:R1:W-:Y:S06]  /*acc0*/  @P4 LDGSTS.E.BYPASS.LTC128B.128 [R227+0x5900], [R8.64], !P3 ;  /* 0x0590000008e34fae */ /* 0x0003ec000d901d68 */
[----:B------:R2:W2:Y:S02]  /*acd0*/  MUFU.TANH R179, R62 ;  /* 0x0000003e00b37308 */ /* 0x0004a40000002400 */
[----:B------:R-:W0:Y:S08]  /*ace0*/  LDGDEPBAR ;  /* 0x00000000000079af */ /* 0x000e300000000000 */
[----:B------:R2:W2:Y:S10]  /*acf0*/  MUFU.TANH R178, R63 ;  /* 0x0000003f00b27308 */ /* 0x0004b40000002400 */
[----:B------:R-:W2:Y:S01]  /*ad00*/  MUFU.TANH R64, R64 ;  /* 0x0000004000407308 */ /* 0x000ea20000002400 */
[----:B-1----:R-:W-:Y:S04]  /*ad10*/  IADD3 R8, -R11, 0x1, R0 ;  /* 0x000000010b087810 */ /* 0x002fe80007ffe100 */
[----:B------:R-:W-:Y:S04]  /*ad20*/  IADD3 R4, -R4, UR7, R8 ;  /* 0x0000000704047c10 */ /* 0x000fe8000fffe108 */
[C---:B------:R-:W-:Y:S01]  /*ad30*/  IADD3 R7, R4.reuse, c[0x0][0x328], RZ ;  /* 0x0000ca0004077a10 */ /* 0x040fe20007ffe0ff */
[----:B------:R-:W1:Y:S01]  /*ad40*/  MUFU.TANH R65, R65 ;  /* 0x0000004100417308 */ /* 0x000e620000002400 */
[----:B------:R-:W-:Y:S02]  /*ad50*/  IADD3 R9, R4, UR10, RZ ;  /* 0x0000000a04097c10 */ /* 0x000fe4000fffe0ff */
[----:B-----5:R-:W-:Y:S02]  /*ad60*/  IADD3 R3, R7, R5, RZ ;  /* 0x0000000507037210 */ /* 0x020fe40007ffe0ff */
[----:B------:R-:W-:Y:S05]  /*ad70*/  IADD3 R2, R5, R9, RZ ;  /* 0x0000000905027210 */ /* 0x000fea0007ffe0ff */
        /* <DEDUP_REMOVED lines=35> */
[----:B--234-:R-:W-:Y:S01]  /*afb0*/  IMAD.U32 R10, RZ, RZ, UR12 ;  /* 0x0000000cff0a7e24 */ /* 0x01cfe2000f8e00ff */
[----:B------:R-:W-:Y:S04]  /*afc0*/  BSSY B0, `(.L_x_263) ;  /* 0x0000012000007945 */ /* 0x000fe80003800000 */
[----:B------:R-:W-:Y:S04]  /*afd0*/  IADD3 R5, -R10, UR7, R5 ;  /* 0x000000070a057c10 */ /* 0x000fe8000fffe105 */
        /* <DEDUP_REMOVED lines=11> */
.L_x_264:
[----:B------:R-:W-:Y:S04]  /*b090*/  MOV R10, c[0x0][0x32c] ;  /* 0x0000cb00000a7a02 */ /* 0x000fe80000000f00 */
[----:B------:R-:W-:Y:S11]  /*b0a0*/  ISETP.NE.AND P0, PT, R10, 0x1, PT ;  /* 0x000000010a00780c */ /* 0x000ff60003f05270 */
[----:B------:R-:W-:Y:S02]  /*b0b0*/  @!UPT UIADD3 URZ, URZ, URZ, URZ ;  /* 0x0000003f3f3ff290 */ /* 0x000fe4000fffe03f */
[----:B------:R-:W-:Y:S05]  /*b0c0*/  @P0 IMAD.HI.U32 R10, R5, c[0x0][0x330], RZ ;  /* 0x0000cc00050a0a27 */ /* 0x000fea00078e00ff */
[----:B------:R-:W-:Y:S02]  /*b0d0*/  @P0 SHF.R.U32.HI R5, RZ, c[0x0][0x334], R10 ;  /* 0x0000cd00ff050a19 */ /* 0x000fe4000001160a */
.L_x_265:
[----:B------:R-:W-:Y:S05]  /*b0e0*/  BSYNC B0 ;  /* 0x0000000000007941 */ /* 0x000fea0003800000 */
.L_x_263:
[----:B------:R-:W-:Y:S04]  /*b0f0*/  IMAD.IADD R10, R0, 0x1, -R11 ;  /* 0x00000001000a7824 */ /* 0x000fe800078e0a0b */
[----:B------:R-:W-:Y:S05]  /*b100*/  IMAD R5, R5, c[0x0][0x32c], R10 ;  /* 0x0000cb0005057a24 */ /* 0x000fea00078e020a */
[----:B------:R-:W-:Y:S02]  /*b110*/  IADD3 R10, R5, c[0x0][0x32c], RZ ;  /* 0x0000cb00050a7a10 */ /* 0x000fe40007ffe0ff */
[----:B------:R-:W-:Y:S02]  /*b120*/  IMNMX R2, R2, R5, !PT ;  /* 0x0000000502027217 */ /* 0x000fe40007800200 */
[----:B------:R-:W-:Y:S02]  /*b130*/  IMNMX R3, R3, R10, PT ;  /* 0x0000000a03037217 */ /* 0x000fe40003800200 */
.L_x_262:
        /* <DEDUP_REMOVED lines=90> */
[C---:B------:R-:W-:Y:S02]  /*b6e0*/  ISETP.GE.AND P6, PT, R0.reuse, 0x51, PT ;  /* 0x000000510000780c */ /* 0x040fe40003fc6270 */
        /* <DEDUP_REMOVED lines=13> */
[C---:B------:R-:W-:Y:S04]  /*b7c0*/  ISETP.GT.AND P0, PT, R2.reuse, 0x58, !P4 ;  /* 0x000000580200780c */ /* 0x040fe80006704270 */
[----:B------:R-:W-:Y:S04]  /*b7d0*/  ISETP.LT.OR P0, PT, R3, 0x59, P0 ;  /* 0x000000590300780c */ /* 0x000fe80000701670 */
[----:B------:R-:W-:Y:S02]  /*b7e0*/  FSEL R252, R27, -INF , !P0 ;  /* 0xff8000001bfc7808 */ /* 0x000fe40004000000 */
[----:B------:R-:W-:Y:S02]  /*b7f0*/  ISETP.GT.AND P0, PT, R2, RZ, !P2 ;  /* 0x000000ff0200720c */ /* 0x000fe40005704270 */
[----:B------:R-:W-:Y:S02]  /*b800*/  P2R R27, PR, RZ, 0x4 ;  /* 0x00000004ff1b7803 */ /* 0x000fe40000000000 */
[C---:B------:R-:W-:Y:S04]  /*b810*/  ISETP.LT.OR P0, PT, R3.reuse, 0x1, P0 ;  /* 0x000000010300780c */ /* 0x040fe80000701670 */
[----:B------:R-:W-:Y:S02]  /*b820*/  FSEL R31, R206, -INF , !P0 ;  /* 0xff800000ce1f7808 */ /* 0x000fe40004000000 */
[----:B------:R-:W-:Y:S04]  /*b830*/  ISETP.GE.AND P0, PT, R0, 0x5a, PT ;  /* 0x0000005a0000780c */ /* 0x000fe80003f06270 */
        /* <DEDUP_REMOVED lines=8> */
[----:B------:R-:W-:Y:S01]  /*b8c0*/  IMAD.U32 R0, RZ, RZ, UR12 ;  /* 0x0000000cff007e24 */ /* 0x000fe2000f8e00ff */
        /* <DEDUP_REMOVED lines=13> */
.L_x_268:
[----:B------:R-:W-:Y:S04]  /*b9a0*/  MOV R2, c[0x0][0x32c] ;  /* 0x0000cb0000027a02 */ /* 0x000fe80000000f00 */
[----:B------:R-:W-:Y:S11]  /*b9b0*/  ISETP.NE.AND P2, PT, R2, 0x1, PT ;  /* 0x000000010200780c */ /* 0x000ff60003f45270 */
[----:B------:R-:W-:Y:S02]  /*b9c0*/  @!UPT UIADD3 URZ, URZ, URZ, URZ ;  /* 0x0000003f3f3ff290 */ /* 0x000fe4000fffe03f */
[----:B------:R-:W-:Y:S05]  /*b9d0*/  @P2 IMAD.HI.U32 R2, R0, c[0x0][0x330], RZ ;  /* 0x0000cc0000022a27 */ /* 0x000fea00078e00ff */
[----:B------:R-:W-:Y:S02]  /*b9e0*/  @P2 SHF.R.U32.HI R0, RZ, c[0x0][0x334], R2 ;  /* 0x0000cd00ff002a19 */ /* 0x000fe40000011602 */
.L_x_269:
[----:B------:R-:W-:Y:S05]  /*b9f0*/  BSYNC B0 ;  /* 0x0000000000007941 */ /* 0x000fea0003800000 */
.L_x_267:
[----:B------:R-:W-:Y:S02]  /*ba00*/  IADD3 R2, R8, -0x1, RZ ;  /* 0xffffffff08027810 */ /* 0x000fe40007ffe0ff */
[C-C-:B------:R-:W-:Y:S02]  /*ba10*/  IADD3 R28, R3.reuse, UR10, R4.reuse ;  /* 0x0000000a031c7c10 */ /* 0x140fe4000fffe004 */
[----:B------:R-:W-:Y:S01]  /*ba20*/  IADD3 R3, R3, c[0x0][0x328], R4 ;  /* 0x0000ca0003037a10 */ /* 0x000fe20007ffe004 */
[----:B------:R-:W-:Y:S05]  /*ba30*/  IMAD R0, R0, c[0x0][0x32c], R2 ;  /* 0x0000cb0000007a24 */ /* 0x000fea00078e0202 */
[----:B------:R-:W-:Y:S02]  /*ba40*/  IADD3 R2, R0, c[0x0][0x32c], RZ ;  /* 0x0000cb0000027a10 */ /* 0x000fe40007ffe0ff */
[----:B------:R-:W-:Y:S02]  /*ba50*/  IMNMX R0, R28, R0, !PT ;  /* 0x000000001c007217 */ /* 0x000fe40007800200 */
[----:B------:R-:W-:Y:S02]  /*ba60*/  IMNMX R2, R3, R2, PT ;  /* 0x0000000203027217 */ /* 0x000fe40003800200 */
.L_x_266:
        /* <DEDUP_REMOVED lines=86> */
[----:B------:R-:W-:Y:S04]  /*bfd0*/  ISETP.GT.AND P2, PT, R0, RZ, !P2 ;  /* 0x000000ff0000720c */ /* 0x000fe80005744270 */
[----:B------:R-:W-:Y:S04]  /*bfe0*/  ISETP.LT.OR P2, PT, R2, 0x1, P2 ;  /* 0x000000010200780c */ /* 0x000fe80001741670 */
[----:B------:R-:W-:Y:S02]  /*bff0*/  FSEL R30, R239, -INF , !P2 ;  /* 0xff800000ef1e7808 */ /* 0x000fe40005000000 */
        /* <DEDUP_REMOVED lines=22> */
.L_x_272:
[----:B------:R-:W-:Y:S04]  /*c160*/  MOV R2, c[0x0][0x32c] ;  /* 0x0000cb0000027a02 */ /* 0x000fe80000000f00 */
[----:B------:R-:W-:Y:S11]  /*c170*/  ISETP.NE.AND P2, PT, R2, 0x1, PT ;  /* 0x000000010200780c */ /* 0x000ff60003f45270 */
[----:B------:R-:W-:Y:S02]  /*c180*/  @!UPT UIADD3 URZ, URZ, URZ, URZ ;  /* 0x0000003f3f3ff290 */ /* 0x000fe4000fffe03f */
[----:B------:R-:W-:Y:S05]  /*c190*/  @P2 IMAD.HI.U32 R2, R0, c[0x0][0x330], RZ ;  /* 0x0000cc0000022a27 */ /* 0x000fea00078e00ff */
[----:B------:R-:W-:Y:S02]  /*c1a0*/  @P2 SHF.R.U32.HI R0, RZ, c[0x0][0x334], R2 ;  /* 0x0000cd00ff002a19 */ /* 0x000fe40000011602 */
.L_x_273:
[----:B------:R-:W-:Y:S05]  /*c1b0*/  BSYNC B0 ;  /* 0x0000000000007941 */ /* 0x000fea0003800000 */
.L_x_271:
[----:B------:R-:W-:Y:S02]  /*c1c0*/  IADD3 R2, R8, -0x1, RZ ;  /* 0xffffffff08027810 */ /* 0x000fe40007ffe0ff */
[C-C-:B------:R-:W-:Y:S02]  /*c1d0*/  IADD3 R28, R3.reuse, UR10, R4.reuse ;  /* 0x0000000a031c7c10 */ /* 0x140fe4000fffe004 */
[----:B------:R-:W-:Y:S01]  /*c1e0*/  IADD3 R3, R3, c[0x0][0x328], R4 ;  /* 0x0000ca0003037a10 */ /* 0x000fe20007ffe004 */
[----:B------:R-:W-:Y:S05]  /*c1f0*/  IMAD R0, R0, c[0x0][0x32c], R2 ;  /* 0x0000cb0000007a24 */ /* 0x000fea00078e0202 */
[----:B------:R-:W-:Y:S02]  /*c200*/  IADD3 R2, R0, c[0x0][0x32c], RZ ;  /* 0x0000cb0000027a10 */ /* 0x000fe40007ffe0ff */
[----:B------:R-:W-:Y:S02]  /*c210*/  IMNMX R0, R28, R0, !PT ;  /* 0x000000001c007217 */ /* 0x000fe40007800200 */
[----:B------:R-:W-:Y:S02]  /*c220*/  IMNMX R2, R3, R2, PT ;  /* 0x0000000203027217 */ /* 0x000fe40003800200 */
.L_x_270:
        /* <DEDUP_REMOVED lines=111> */
.L_x_276:
[----:B------:R-:W-:Y:S04]  /*c920*/  MOV R2, c[0x0][0x32c] ;  /* 0x0000cb0000027a02 */ /* 0x000fe80000000f00 */
[----:B------:R-:W-:Y:S11]  /*c930*/  ISETP.NE.AND P2, PT, R2, 0x1, PT ;  /* 0x000000010200780c */ /* 0x000ff60003f45270 */
[----:B------:R-:W-:Y:S02]  /*c940*/  @!UPT UIADD3 URZ, URZ, URZ, URZ ;  /* 0x0000003f3f3ff290 */ /* 0x000fe4000fffe03f */
[----:B------:R-:W-:Y:S05]  /*c950*/  @P2 IMAD.HI.U32 R2, R0, c[0x0][0x330], RZ ;  /* 0x0000cc0000022a27 */ /* 0x000fea00078e00ff */
[----:B------:R-:W-:Y:S02]  /*c960*/  @P2 SHF.R.U32.HI R0, RZ, c[0x0][0x334], R2 ;  /* 0x0000cd00ff002a19 */ /* 0x000fe40000011602 */
.L_x_277:
[----:B------:R-:W-:Y:S05]  /*c970*/  BSYNC B0 ;  /* 0x0000000000007941 */ /* 0x000fea0003800000 */
.L_x_275:
[----:B------:R-:W-:Y:S02]  /*c980*/  IADD3 R8, R8, -0x1, RZ ;  /* 0xffffffff08087810 */ /* 0x000fe40007ffe0ff */
[C-C-:B------:R-:W-:Y:S02]  /*c990*/  IADD3 R6, R3.reuse, UR10, R4.reuse ;  /* 0x0000000a03067c10 */ /* 0x140fe4000fffe004 */
[----:B------:R-:W-:Y:S01]  /*c9a0*/  IADD3 R3, R3, c[0x0][0x328], R4 ;  /* 0x0000ca0003037a10 */ /* 0x000fe20007ffe004 */
[----:B------:R-:W-:Y:S05]  /*c9b0*/  IMAD R0, R0, c[0x0][0x32c], R8 ;  /* 0x0000cb0000007a24 */ /* 0x000fea00078e0208 */
[----:B------:R-:W-:Y:S02]  /*c9c0*/  IADD3 R2, R0, c[0x0][0x32c], RZ ;  /* 0x0000cb0000027a10 */ /* 0x000fe40007ffe0ff */
[----:B------:R-:W-:Y:S02]  /*c9d0*/  IMNMX R0, R6, R0, !PT ;  /* 0x0000000006007217 */ /* 0x000fe40007800200 */
[----:B------:R-:W-:Y:S02]  /*c9e0*/  IMNMX R2, R3, R2, PT ;  /* 0x0000000203027217 */ /* 0x000fe40003800200 */
.L_x_274:
[----:B------:R-:W-:Y:S02]  /*c9f0*/  ISETP.NE.AND P2, PT, R27, RZ, PT ;  /* 0x000000ff1b00720c */ /* 0x000fe40003f45270 */
[----:B------:R-:W-:Y:S02]  /*ca00*/  FMNMX.FTZ R72, R31, R100, !PT ;  /* 0x000000641f487209 */ /* 0x000fe40007810000 */
[----:B------:R-:W-:Y:S02]  /*ca10*/  ISETP.GT.AND P2, PT, R0, RZ, !P2 ;  /* 0x000000ff0000720c */ /* 0x000fe40005744270 */
        /* <DEDUP_REMOVED lines=125> */
[----:B------:R-:W-:Y:S01]  /*d1f0*/  SHFL.BFLY PT, R6, R3, 0x2, 0x1f ;  /* 0x0c401f0003067f89 */ /* 0x000fe200000e0000 */
[----:B------:R-:W-:Y:S02]  /*d200*/  FMNMX.FTZ R4, R50, R4, !PT ;  /* 0x0000000432047209 */ /* 0x000fe40007810000 */
[----:B------:R-:W-:Y:S02]  /*d210*/  ISETP.GT.AND P2, PT, R0, 0x48, !P2 ;  /* 0x000000480000780c */ /* 0x000fe40005744270 */
[----:B------:R-:W-:Y:S02]  /*d220*/  FMNMX.FTZ R4, R51, R4, !PT ;  /* 0x0000000433047209 */ /* 0x000fe40007810000 */
[----:B------:R-:W-:Y:S01]  /*d230*/  ISETP.LT.OR P2, PT, R2, 0x49, P2 ;  /* 0x000000490200780c */ /* 0x000fe20001741670 */
[----:B------:R-:W1:Y:S01]  /*d240*/  SHFL.BFLY PT, R5, R72, 0x2, 0x1f ;  /* 0x0c401f0048057f89 */ /* 0x000e6200000e0000 */
[----:B------:R-:W-:Y:S02]  /*d250*/  FMNMX.FTZ R4, R99, R4, !PT ;  /* 0x0000000463047209 */ /* 0x000fe40007810000 */
[----:B------:R-:W-:Y:S02]  /*d260*/  FSEL R190, R186, -INF , !P2 ;  /* 0xff800000babe7808 */ /* 0x000fe40005000000 */
[----:B------:R-:W-:Y:S02]  /*d270*/  FMNMX.FTZ R4, R171, R4, !PT ;  /* 0x00000004ab047209 */ /* 0x000fe40007810000 */
[----:B------:R-:W-:Y:S02]  /*d280*/  ISETP.GT.AND P1, PT, R0, 0x49, !P1 ;  /* 0x000000490000780c */ /* 0x000fe40004f24270 */
[----:B------:R-:W-:Y:S02]  /*d290*/  FMNMX.FTZ R4, R172, R4, !PT ;  /* 0x00000004ac047209 */ /* 0x000fe40007810000 */
[----:B------:R-:W-:Y:S02]  /*d2a0*/  ISETP.LT.OR P1, PT, R2, 0x4a, P1 ;  /* 0x0000004a0200780c */ /* 0x000fe40000f21670 */
[----:B------:R-:W-:Y:S02]  /*d2b0*/  FMNMX.FTZ R4, R174, R4, !PT ;  /* 0x00000004ae047209 */ /* 0x000fe40007810000 */
[----:B------:R-:W-:Y:S02]  /*d2c0*/  FSEL R186, R79, -INF , !P1 ;  /* 0xff8000004fba7808 */ /* 0x000fe40004800000 */
[----:B------:R-:W-:Y:S02]  /*d2d0*/  FMNMX.FTZ R4, R184, R4, !PT ;  /* 0x00000004b8047209 */ /* 0x000fe40007810000 */
[----:B------:R-:W-:Y:S02]  /*d2e0*/  ISETP.GT.AND P6, PT, R0, 0x50, !P6 ;  /* 0x000000500000780c */ /* 0x000fe400077c4270 */
[----:B------:R-:W-:Y:S02]  /*d2f0*/  FMNMX.FTZ R4, R188, R4, !PT ;  /* 0x00000004bc047209 */ /* 0x000fe40007810000 */
[----:B------:R-:W-:Y:S02]  /*d300*/  ISETP.GT.AND P5, PT, R0, 0x51, !P5 ;  /* 0x000000510000780c */ /* 0x000fe40006fa4270 */
[----:B-1----:R-:W-:Y:S02]  /*d310*/  FMNMX.FTZ R72, R72, R5, !PT ;  /* 0x0000000548487209 */ /* 0x002fe40007810000 */
[----:B------:R-:W-:Y:S02]  /*d320*/  FMNMX.FTZ R5, R8, R103, !PT ;  /* 0x0000006708057209 */ /* 0x000fe40007810000 */
[----:B------:R-:W-:Y:S01]  /*d330*/  FMNMX.FTZ R3, R3, R6, !PT ;  /* 0x0000000603037209 */ /* 0x000fe20007810000 */
[----:B------:R-:W1:Y:S01]  /*d340*/  SHFL.BFLY PT, R7, R72, 0x1, 0x1f ;  /* 0x0c201f0048077f89 */ /* 0x000e6200000e0000 */
[----:B------:R-:W-:Y:S02]  /*d350*/  FMNMX.FTZ R5, R9, R5, !PT ;  /* 0x0000000509057209 */ /* 0x000fe40007810000 */
[----:B------:R-:W-:Y:S02]  /*d360*/  FMNMX.FTZ R4, R189, R4, !PT ;  /* 0x00000004bd047209 */ /* 0x000fe40007810000 */
[----:B------:R-:W-:Y:S02]  /*d370*/  FMNMX.FTZ R5, R25, R5, !PT ;  /* 0x0000000519057209 */ /* 0x000fe40007810000 */
[----:B------:R-:W-:Y:S01]  /*d380*/  FMNMX.FTZ R4, R191, R4, !PT ;  /* 0x00000004bf047209 */ /* 0x000fe20007810000 */
[----:B------:R-:W2:Y:S01]  /*d390*/  SHFL.BFLY PT, R71, R3, 0x1, 0x1f ;  /* 0x0c201f0003477f89 */ /* 0x000ea200000e0000 */
        /* <DEDUP_REMOVED lines=8> */
[----:B-1----:R-:W-:Y:S02]  /*d420*/  FMNMX.FTZ R72, R72, R7, !PT ;  /* 0x0000000748487209 */ /* 0x002fe40007810000 */
[----:B------:R-:W-:Y:S02]  /*d430*/  FMNMX.FTZ R5, R88, R5, !PT ;  /* 0x0000000558057209 */ /* 0x000fe40007810000 */
[C---:B------:R-:W-:Y:S01]  /*d440*/  FSETP.NEU.FTZ.AND P2, PT, R72.reuse, -INF , PT ;  /* 0xff8000004800780b */ /* 0x040fe20003f5d000 */
[----:B------:R-:W-:Y:S01]  /*d450*/  FMUL.FTZ R74, R72, c[0x0][0x2d0] ;  /* 0x0000b400484a7a20 */ /* 0x000fe20000410000 */
[----:B------:R-:W-:Y:S02]  /*d460*/  FMNMX.FTZ R6, R98, R5, !PT ;  /* 0x0000000562067209 */ /* 0x000fe40007810000 */
[----:B------:R-:W-:Y:S02]  /*d470*/  FMNMX.FTZ R4, R237, R4, !PT ;  /* 0x00000004ed047209 */ /* 0x000fe40007810000 */
[----:B------:R-:W-:Y:S02]  /*d480*/  FSEL R74, R74, RZ, P2 ;  /* 0x000000ff4a4a7208 */ /* 0x000fe40001000000 */
[----:B--2---:R-:W-:Y:S02]  /*d490*/  FMNMX.FTZ R71, R3, R71, !PT ;  /* 0x0000004703477209 */ /* 0x004fe40007810000 */
[----:B------:R-:W-:Y:S01]  /*d4a0*/  FMNMX.FTZ R4, R238, R4, !PT ;  /* 0x00000004ee047209 */ /* 0x000fe20007810000 */
[--C-:B------:R-:W-:Y:S01]  /*d4b0*/  FFMA.FTZ R5, R31, c[0x0][0x2d0], -R74.reuse ;  /* 0x0000b4001f057a23 */ /* 0x100fe2000001084a */
[----:B------:R-:W-:Y:S01]  /*d4c0*/  FMNMX.FTZ R6, R168, R6, !PT ;  /* 0x00000006a8067209 */ /* 0x000fe20007810000 */
[--C-:B------:R-:W-:Y:S01]  /*d4d0*/  FFMA.FTZ R3, R36, c[0x0][0x2d0], -R74.reuse ;  /* 0x0000b40024037a23 */ /* 0x100fe2000001084a */
[C---:B------:R-:W-:Y:S01]  /*d4e0*/  ISETP.LT.OR P6, PT, R2.reuse, 0x51, P6 ;  /* 0x000000510200780c */ /* 0x040fe200037c1670 */
[----:B------:R1:W-:Y:S01]  /*d4f0*/  MUFU.EX2 R55, R5 ;  /* 0x0000000500377308 */ /* 0x0003e20000000800 */
[----:B------:R-:W-:Y:S01]  /*d500*/  ISETP.LT.OR P5, PT, R2, 0x52, P5 ;  /* 0x000000520200780c */ /* 0x000fe20002fa1670 */
[--C-:B------:R-:W-:Y:S01]  /*d510*/  FFMA.FTZ R16, R45, c[0x0][0x2d0], -R74.reuse ;  /* 0x0000b4002d107a23 */ /* 0x100fe2000001084a */
[----:B------:R-:W-:Y:S01]  /*d520*/  FSEL R192, R78, -INF , !P6 ;  /* 0xff8000004ec07808 */ /* 0x000fe20007000000 */
[----:B------:R-:W-:Y:S01]  /*d530*/  FMUL.FTZ R75, R71, c[0x0][0x2d0] ;  /* 0x0000b400474b7a20 */ /* 0x000fe20000410000 */
[----:B------:R-:W-:Y:S02]  /*d540*/  FSEL R195, R91, -INF , !P5 ;  /* 0xff8000005bc37808 */ /* 0x000fe40006800000 */
[----:B------:R-:W-:Y:S02]  /*d550*/  FSETP.NEU.FTZ.AND P1, PT, R71, -INF , PT ;  /* 0xff8000004700780b */ /* 0x000fe40003f3d000 */
[----:B------:R-:W-:Y:S01]  /*d560*/  ISETP.GT.AND P4, PT, R0, 0x58, !P4 ;  /* 0x000000580000780c */ /* 0x000fe20006784270 */
[----:B------:R2:W-:Y:S01]  /*d570*/  MUFU.EX2 R92, R3 ;  /* 0x00000003005c7308 */ /* 0x0005e20000000800 */
[----:B------:R-:W-:Y:S02]  /*d580*/  FMNMX.FTZ R4, R239, R4, !PT ;  /* 0x00000004ef047209 */ /* 0x000fe40007810000 */
[----:B------:R-:W-:Y:S02]  /*d590*/  FSEL R75, R75, RZ, P1 ;  /* 0x000000ff4b4b7208 */ /* 0x000fe40000800000 */
[----:B------:R-:W-:Y:S02]  /*d5a0*/  FMNMX.FTZ R4, R240, R4, !PT ;  /* 0x00000004f0047209 */ /* 0x000fe40007810000 */
[----:B------:R-:W-:Y:S01]  /*d5b0*/  ISETP.GT.AND P0, PT, R0, 0x59, !P0 ;  /* 0x000000590000780c */ /* 0x000fe20004704270 */
[--C-:B------:R-:W-:Y:S01]  /*d5c0*/  FFMA.FTZ R0, R35, c[0x0][0x2d0], -R75.reuse ;  /* 0x0000b40023007a23 */ /* 0x100fe2000001084b */
[C---:B------:R-:W-:Y:S01]  /*d5d0*/  ISETP.LT.OR P4, PT, R2.reuse, 0x59, P4 ;  /* 0x000000590200780c */ /* 0x040fe20002781670 */
[----:B------:R-:W3:Y:S01]  /*d5e0*/  SHFL.BFLY PT, R7, R4, 0x2, 0x1f ;  /* 0x0c401f0004077f89 */ /* 0x000ee200000e0000 */
[----:B------:R-:W-:Y:S01]  /*d5f0*/  ISETP.LT.OR P0, PT, R2, 0x5a, P0 ;  /* 0x0000005a0200780c */ /* 0x000fe20000701670 */
[----:B------:R4:W-:Y:S01]  /*d600*/  MUFU.EX2 R60, R0 ;  /* 0x00000000003c7308 */ /* 0x0009e20000000800 */
[--C-:B------:R-:W-:Y:S01]  /*d610*/  FFMA.FTZ R2, R37, c[0x0][0x2d0], -R75.reuse ;  /* 0x0000b40025027a23 */ /* 0x100fe2000001084b */
[----:B-1----:R-:W-:Y:S01]  /*d620*/  FMNMX.FTZ R5, R169, R6, !PT ;  /* 0x00000006a9057209 */ /* 0x002fe20007810000 */
[--C-:B------:R-:W-:Y:S01]  /*d630*/  FFMA.FTZ R6, R32, c[0x0][0x2d0], -R74.reuse ;  /* 0x0000b40020067a23 */ /* 0x100fe2000001084a */
[----:B------:R-:W-:Y:S01]  /*d640*/  FSEL R73, R59, -INF , !P0 ;  /* 0xff8000003b497808 */ /* 0x000fe20004000000 */
[--C-:B------:R-:W-:Y:S01]  /*d650*/  FFMA.FTZ R12, R43, c[0x0][0x2d0], -R75.reuse ;  /* 0x0000b4002b0c7a23 */ /* 0x100fe2000001084b */
[----:B------:R-:W-:Y:S02]  /*d660*/  FMNMX.FTZ R5, R170, R5, !PT ;  /* 0x00000005aa057209 */ /* 0x000fe40007810000 */
[----:B------:R-:W-:Y:S02]  /*d670*/  FSEL R197, R63, -INF , !P4 ;  /* 0xff8000003fc57808 */ /* 0x000fe40006000000 */
[----:B------:R-:W-:Y:S01]  /*d680*/  MUFU.EX2 R89, R2 ;  /* 0x0000000200597308 */ /* 0x000fe20000000800 */
[----:B------:R-:W-:Y:S04]  /*d690*/  FMNMX.FTZ R5, R181, R5, !PT ;  /* 0x00000005b5057209 */ /* 0x000fe80007810000 */
[----:B------:R-:W-:Y:S04]  /*d6a0*/  FMNMX.FTZ R5, R180, R5, !PT ;  /* 0x00000005b4057209 */ /* 0x000fe80007810000 */
[----:B--2---:R-:W-:Y:S01]  /*d6b0*/  FMNMX.FTZ R3, R179, R5, !PT ;  /* 0x00000005b3037209 */ /* 0x004fe20007810000 */
[----:B------:R-:W-:Y:S01]  /*d6c0*/  MUFU.EX2 R61, R6 ;  /* 0x00000006003d7308 */ /* 0x000fe20000000800 */
[----:B------:R-:W-:Y:S01]  /*d6d0*/  FFMA.FTZ R5, R38, c[0x0][0x2d0], -R74 ;  /* 0x0000b40026057a23 */ /* 0x000fe2000001084a */
[----:B---3--:R-:W-:Y:S02]  /*d6e0*/  FMNMX.FTZ R4, R4, R7, !PT ;  /* 0x0000000704047209 */ /* 0x008fe40007810000 */
[----:B------:R-:W-:Y:S03]  /*d6f0*/  FMNMX.FTZ R3, R178, R3, !PT ;  /* 0x00000003b2037209 */ /* 0x000fe60007810000 */
[----:B------:R-:W1:Y:S01]  /*d700*/  SHFL.BFLY PT, R70, R4, 0x1, 0x1f ;  /* 0x0c201f0004467f89 */ /* 0x000e6200000e0000 */
[----:B------:R-:W-:Y:S02]  /*d710*/  FMNMX.FTZ R3, R199, R3, !PT ;  /* 0x00000003c7037209 */ /* 0x000fe40007810000 */
[----:B------:R2:W3:Y:S02]  /*d720*/  MUFU.EX2 R86, R5 ;  /* 0x0000000500567308 */ /* 0x0004e40000000800 */
[----:B------:R-:W-:Y:S04]  /*d730*/  FMNMX.FTZ R3, R200, R3, !PT ;  /* 0x00000003c8037209 */ /* 0x000fe80007810000 */
[----:B------:R-:W-:Y:S04]  /*d740*/  FMNMX.FTZ R3, R190, R3, !PT ;  /* 0x00000003be037209 */ /* 0x000fe80007810000 */
[----:B------:R-:W-:Y:S04]  /*d750*/  FMNMX.FTZ R3, R186, R3, !PT ;  /* 0x00000003ba037209 */ /* 0x000fe80007810000 */
[----:B------:R-:W-:Y:S04]  /*d760*/  FMNMX.FTZ R3, R192, R3, !PT ;  /* 0x00000003c0037209 */ /* 0x000fe80007810000 */
[----:B----4-:R-:W-:Y:S01]  /*d770*/  FMNMX.FTZ R0, R195, R3, !PT ;  /* 0x00000003c3007209 */ /* 0x010fe20007810000 */
[--C-:B------:R-:W-:Y:S02]  /*d780*/  FFMA.FTZ R3, R39, c[0x0][0x2d0], -R75.reuse ;  /* 0x0000b40027037a23 */ /* 0x100fe4000001084b */
[----:B------:R-:W-:Y:S01]  /*d790*/  LDSM.16.MT88.4 R36, [R212+0x100] ;  /* 0x00010000d424783b */ /* 0x000fe20000004200 */
[----:B------:R-:W-:Y:S01]  /*d7a0*/  FMNMX.FTZ R0, R197, R0, !PT ;  /* 0x00000000c5007209 */ /* 0x000fe20007810000 */
[----:B------:R4:W5:Y:S01]  /*d7b0*/  MUFU.EX2 R85, R3 ;  /* 0x0000000300557308 */ /* 0x0009620000000800 */
[----:B-1----:R-:W-:Y:S01]  /*d7c0*/  FMNMX.FTZ R70, R4, R70, !PT ;  /* 0x0000004604467209 */ /* 0x002fe20007810000 */
[--C-:B--2---:R-:W-:Y:S01]  /*d7d0*/  FFMA.FTZ R5, R30, c[0x0][0x2d0], -R75.reuse ;  /* 0x0000b4001e057a23 */ /* 0x104fe2000001084b */
[----:B------:R-:W-:Y:S02]  /*d7e0*/  FMNMX.FTZ R0, R73, R0, !PT ;  /* 0x0000000049007209 */ /* 0x000fe40007810000 */
[C---:B------:R-:W-:Y:S01]  /*d7f0*/  FSETP.NEU.FTZ.AND P0, PT, R70.reuse, -INF , PT ;  /* 0xff8000004600780b */ /* 0x040fe20003f1d000 */
[----:B------:R-:W-:Y:S01]  /*d800*/  FMUL.FTZ R96, R70, c[0x0][0x2d0] ;  /* 0x0000b40046607a20 */ /* 0x000fe20000410000 */
[----:B---3--:R-:W-:Y:S01]  /*d810*/  F2FP.PACK_AB R78, R86, R92 ;  /* 0x0000005c564e723e */ /* 0x008fe200000000ff */
[----:B------:R-:W1:Y:S02]  /*d820*/  SHFL.BFLY PT, R2, R0, 0x2, 0x1f ;  /* 0x0c401f0000027f89 */ /* 0x000e6400000e0000 */
[----:B------:R-:W2:Y:S01]  /*d830*/  MUFU.EX2 R54, R5 ;  /* 0x0000000500367308 */ /* 0x000ea20000000800 */
[----:B------:R-:W-:Y:S05]  /*d840*/  FSEL R96, R96, RZ, P0 ;  /* 0x000000ff60607208 */ /* 0x000fea0000000000 */
[--C-:B------:R-:W-:Y:S02]  /*d850*/  FFMA.FTZ R4, R34, c[0x0][0x2d0], -R96.reuse ;  /* 0x0000b40022047a23 */ /* 0x100fe40000010860 */
[--C-:B------:R-:W-:Y:S02]  /*d860*/  FFMA.FTZ R32, R46, c[0x0][0x2d0], -R96.reuse ;  /* 0x0000b4002e207a23 */ /* 0x100fe40000010860 */
[----:B------:R-:W-:Y:S01]  /*d870*/  MUFU.EX2 R52, R4 ;  /* 0x0000000400347308 */ /* 0x000fe20000000800 */
[--C-:B----4-:R-:W-:Y:S01]  /*d880*/  FFMA.FTZ R3, R28, c[0x0][0x2d0], -R96.reuse ;  /* 0x0000b4001c037a23 */ /* 0x110fe20000010860 */
[----:B-----5:R-:W-:Y:S01]  /*d890*/  F2FP.PACK_AB R79, R85, R89 ;  /* 0x00000059554f723e */ /* 0x020fe200000000ff */
[----:B------:R-:W-:Y:S07]  /*d8a0*/  FFMA.FTZ R28, R49, c[0x0][0x2d0], -R75 ;  /* 0x0000b400311c7a23 */ /* 0x000fee000001084b */
[----:B------:R3:W-:Y:S02]  /*d8b0*/  MUFU.EX2 R53, R3 ;  /* 0x0000000300357308 */ /* 0x0007e40000000800 */
[--C-:B---3--:R-:W-:Y:S08]  /*d8c0*/  FFMA.FTZ R3, R29, c[0x0][0x2d0], -R96.reuse ;  /* 0x0000b4001d037a23 */ /* 0x108ff00000010860 */
[----:B------:R3:W-:Y:S02]  /*d8d0*/  MUFU.EX2 R93, R3 ;  /* 0x00000003005d7308 */ /* 0x0007e40000000800 */
[----:B---3--:R-:W-:Y:S08]  /*d8e0*/  FFMA.FTZ R3, R33, c[0x0][0x2d0], -R96 ;  /* 0x0000b40021037a23 */ /* 0x008ff00000010860 */
[----:B------:R-:W-:Y:S10]  /*d8f0*/  MUFU.EX2 R33, R16 ;  /* 0x0000001000217308 */ /* 0x000ff40000000800 */
[----:B------:R1:W-:Y:S02]  /*d900*/  MUFU.EX2 R87, R3 ;  /* 0x0000000300577308 */ /* 0x0003e40000000800 */
[----:B-1----:R-:W-:Y:S01]  /*d910*/  FMNMX.FTZ R3, R0, R2, !PT ;  /* 0x0000000200037209 */ /* 0x002fe20007810000 */
[----:B------:R-:W-:Y:S01]  /*d920*/  FFMA.FTZ R2, R40, c[0x0][0x2d0], -R74 ;  /* 0x0000b40028027a23 */ /* 0x000fe2000001084a */
[----:B------:R-:W-:Y:S01]  /*d930*/  FSEL R0, R72, RZ, P2 ;  /* 0x000000ff48007208 */ /* 0x000fe20001000000 */
[----:B------:R-:W-:Y:S05]  /*d940*/  FFMA.FTZ R40, R50, c[0x0][0x2d0], -R96 ;  /* 0x0000b40032287a23 */ /* 0x000fea0000010860 */
[----:B------:R1:W-:Y:S01]  /*d950*/  MUFU.EX2 R80, R2 ;  /* 0x0000000200507308 */ /* 0x0003e20000000800 */
[----:B------:R-:W3:Y:S01]  /*d960*/  SHFL.BFLY PT, R4, R3, 0x1, 0x1f ;  /* 0x0c201f0003047f89 */ /* 0x000ee200000e0000 */
[----:B------:R-:W-:Y:S01]  /*d970*/  FADD.FTZ R0, -R0, R100 ;  /* 0x0000006400007221 */ /* 0x000fe20000010100 */
[----:B------:R-:W-:Y:S03]  /*d980*/  MOV R100, R55 ;  /* 0x0000003700647202 */ /* 0x000fe60000000f00 */
[----:B------:R-:W-:Y:S01]  /*d990*/  FMUL.FTZ R0, R0, c[0x0][0x2d0] ;  /* 0x0000b40000007a20 */ /* 0x000fe20000410000 */
[----:B------:R-:W-:Y:S03]  /*d9a0*/  F2FP.PACK_AB R76, R61, R100 ;  /* 0x000000643d4c723e */ /* 0x000fe600000000ff */
[----:B------:R4:W5:Y:S01]  /*d9b0*/  MUFU.EX2 R69, R0 ;  /* 0x0000000000457308 */ /* 0x0009620000000800 */
[----:B-1----:R-:W-:Y:S02]  /*d9c0*/  FSEL R2, R71, RZ, P1 ;  /* 0x000000ff47027208 */ /* 0x002fe40000800000 */
[----:B---3--:R-:W-:Y:S03]  /*d9d0*/  FMNMX.FTZ R3, R3, R4, !PT ;  /* 0x0000000403037209 */ /* 0x008fe60007810000 */
[----:B------:R-:W-:Y:S02]  /*d9e0*/  FADD.FTZ R2, -R2, R101 ;  /* 0x0000006502027221 */ /* 0x000fe40000010100 */
[C---:B------:R-:W-:Y:S02]  /*d9f0*/  FMUL.FTZ R97, R3.reuse, c[0x0][0x2d0] ;  /* 0x0000b40003617a20 */ /* 0x040fe40000410000 */
[----:B------:R-:W-:Y:S01]  /*da00*/  FMUL.FTZ R2, R2, c[0x0][0x2d0] ;  /* 0x0000b40002027a20 */ /* 0x000fe20000410000 */
[----:B----4-:R-:W-:Y:S01]  /*da10*/  FSEL R0, R70, RZ, P0 ;  /* 0x000000ff46007208 */ /* 0x010fe20000000000 */
[----:B--2---:R-:W-:Y:S01]  /*da20*/  IMAD.MOV.U32 R101, RZ, RZ, R54 ;  /* 0x000000ffff657224 */ /* 0x004fe200078e0036 */
[----:B------:R-:W-:Y:S01]  /*da30*/  FSETP.NEU.FTZ.AND P0, PT, R3, -INF , PT ;  /* 0xff8000000300780b */ /* 0x000fe20003f1d000 */
[----:B------:R-:W1:Y:S01]  /*da40*/  MUFU.EX2 R68, R2 ;  /* 0x0000000200447308 */ /* 0x000e620000000800 */
[----:B-----5:R-:W-:Y:S01]  /*da50*/  FMUL.FTZ R16, R69, R116 ;  /* 0x0000007445107220 */ /* 0x020fe20000410000 */
[----:B------:R-:W-:Y:S01]  /*da60*/  MOV R116, R61 ;  /* 0x0000003d00747202 */ /* 0x000fe20000000f00 */
[----:B------:R-:W-:Y:S01]  /*da70*/  FADD.FTZ R0, -R0, R102 ;  /* 0x0000006600007221 */ /* 0x000fe20000010100 */
[----:B------:R-:W-:Y:S01]  /*da80*/  FSEL R97, R97, RZ, P0 ;  /* 0x000000ff61617208 */ /* 0x000fe20000000000 */
[----:B------:R-:W-:Y:S01]  /*da90*/  FMUL.FTZ R17, R69, R117 ;  /* 0x0000007545117220 */ /* 0x000fe20000410000 */
[----:B------:R-:W-:Y:S01]  /*daa0*/  F2FP.PACK_AB R77, R60, R101 ;  /* 0x000000653c4d723e */ /* 0x000fe200000000ff */
[----:B------:R-:W-:Y:S01]  /*dab0*/  FMUL.FTZ R0, R0, c[0x0][0x2d0] ;  /* 0x0000b40000007a20 */ /* 0x000fe20000410000 */
[----:B------:R-:W-:Y:S01]  /*dac0*/  MOV R102, R53 ;  /* 0x0000003500667202 */ /* 0x000fe20000000f00 */
[----:B------:R-:W-:Y:S02]  /*dad0*/  IMAD.MOV.U32 R117, RZ, RZ, R60 ;  /* 0x000000ffff757224 */ /* 0x000fe400078e003c */
[----:B------:R2:W3:Y:S01]  /*dae0*/  MUFU.EX2 R2, R0 ;  /* 0x0000000000027308 */ /* 0x0004e20000000800 */
[--C-:B------:R-:W-:Y:S01]  /*daf0*/  FFMA.FTZ R4, R25, c[0x0][0x2d0], -R97.reuse ;  /* 0x0000b40019047a23 */ /* 0x100fe20000010861 */
[----:B------:R-:W-:Y:S01]  /*db00*/  F2FP.PACK_AB R64, R93, R102 ;  /* 0x000000665d40723e */ /* 0x000fe200000000ff */
[--C-:B------:R-:W-:Y:S02]  /*db10*/  FFMA.FTZ R58, R58, c[0x0][0x2d0], -R97.reuse ;  /* 0x0000b4003a3a7a23 */ /* 0x100fe40000010861 */
[----:B------:R-:W-:Y:S02]  /*db20*/  FMUL.FTZ R49, R69, R149 ;  /* 0x0000009545317220 */ /* 0x000fe40000410000 */
[--C-:B------:R-:W-:Y:S03]  /*db30*/  FFMA.FTZ R62, R62, c[0x0][0x2d0], -R97.reuse ;  /* 0x0000b4003e3e7a23 */ /* 0x100fe60000010861 */
[----:B------:R4:W-:Y:S01]  /*db40*/  MUFU.EX2 R5, R4 ;  /* 0x0000000400057308 */ /* 0x0009e20000000800 */
[C---:B-1----:R-:W-:Y:S02]  /*db50*/  FMUL.FTZ R18, R68.reuse, R118 ;  /* 0x0000007644127220 */ /* 0x042fe40000410000 */
[C---:B------:R-:W-:Y:S02]  /*db60*/  FMUL.FTZ R19, R68.reuse, R119 ;  /* 0x0000007744137220 */ /* 0x040fe40000410000 */
[C---:B------:R-:W-:Y:S02]  /*db70*/  FMUL.FTZ R34, R68.reuse, R134 ;  /* 0x0000008644227220 */ /* 0x040fe40000410000 */
[C---:B------:R-:W-:Y:S03]  /*db80*/  FMUL.FTZ R35, R68.reuse, R135 ;  /* 0x0000008744237220 */ /* 0x040fe60000410000 */
[----:B------:R1:W-:Y:S01]  /*db90*/  MUFU.EX2 R119, R40 ;  /* 0x0000002800777308 */ /* 0x0003e20000000800 */
[----:B------:R-:W-:Y:S02]  /*dba0*/  FMUL.FTZ R50, R68, R150 ;  /* 0x0000009644327220 */ /* 0x000fe40000410000 */
[----:B--2---:R-:W-:Y:S02]  /*dbb0*/  FFMA.FTZ R0, R8, c[0x0][0x2d0], -R97 ;  /* 0x0000b40008007a23 */ /* 0x004fe40000010861 */
[C---:B---3--:R-:W-:Y:S02]  /*dbc0*/  FMUL.FTZ R60, R2.reuse, R160 ;  /* 0x000000a0023c7220 */ /* 0x048fe40000410000 */
[----:B------:R-:W2:Y:S01]  /*dbd0*/  LDL.LU R160, [R1+0x10] ;  /* 0x0000100001a07983 */ /* 0x000ea20000300800 */
[----:B------:R-:W-:Y:S02]  /*dbe0*/  FMUL.FTZ R13, R2, R113 ;  /* 0x00000071020d7220 */ /* 0x000fe40000410000 */
[----:B------:R3:W-:Y:S01]  /*dbf0*/  MUFU.EX2 R59, R0 ;  /* 0x00000000003b7308 */ /* 0x0007e20000000800 */
[----:B------:R-:W-:Y:S02]  /*dc00*/  FFMA.FTZ R8, R41, c[0x0][0x2d0], -R75 ;  /* 0x0000b40029087a23 */ /* 0x000fe4000001084b */
[----:B------:R-:W-:Y:S02]  /*dc10*/  IMAD.MOV.U32 R113, RZ, RZ, R89 ;  /* 0x000000ffff717224 */ /* 0x000fe400078e0059 */
[----:B----4-:R-:W-:Y:S02]  /*dc20*/  FFMA.FTZ R4, R24, c[0x0][0x2d0], -R97 ;  /* 0x0000b40018047a23 */ /* 0x010fe40000010861 */
[C---:B------:R-:W-:Y:S02]  /*dc30*/  FMUL.FTZ R45, R2.reuse, R145 ;  /* 0x00000091022d7220 */ /* 0x040fe40000410000 */
[C---:B------:R-:W-:Y:S01]  /*dc40*/  FMUL.FTZ R25, R2.reuse, R125 ;  /* 0x0000007d02197220 */ /* 0x040fe20000410000 */
[----:B------:R4:W-:Y:S01]  /*dc50*/  MUFU.EX2 R6, R4 ;  /* 0x0000000400067308 */ /* 0x0009e20000000800 */
[C---:B------:R-:W-:Y:S02]  /*dc60*/  FMUL.FTZ R29, R2.reuse, R129 ;  /* 0x00000081021d7220 */ /* 0x040fe40000410000 */
[C---:B------:R-:W-:Y:S02]  /*dc70*/  FMUL.FTZ R41, R2.reuse, R141 ;  /* 0x0000008d02297220 */ /* 0x040fe40000410000 */
[C---:B-1----:R-:W-:Y:S02]  /*dc80*/  FMUL.FTZ R40, R2.reuse, R140 ;  /* 0x0000008c02287220 */ /* 0x042fe40000410000 */
[----:B------:R-:W-:Y:S01]  /*dc90*/  FMUL.FTZ R61, R2, R161 ;  /* 0x000000a1023d7220 */ /* 0x000fe20000410000 */
[----:B------:R-:W-:Y:S01]  /*dca0*/  MOV R161, R100 ;  /* 0x0000006400a17202 */ /* 0x000fe20000000f00 */
[----:B------:R-:W-:Y:S01]  /*dcb0*/  FFMA.FTZ R24, R44, c[0x0][0x2d0], -R75 ;  /* 0x0000b4002c187a23 */ /* 0x000fe2000001084b */
[----:B------:R1:W5:Y:S01]  /*dcc0*/  MUFU.EX2 R31, R8 ;  /* 0x00000008001f7308 */ /* 0x0003620000000800 */
[----:B------:R-:W-:Y:S02]  /*dcd0*/  FFMA.FTZ R44, R51, c[0x0][0x2d0], -R96 ;  /* 0x0000b400332c7a23 */ /* 0x000fe40000010860 */
[----:B------:R-:W-:Y:S02]  /*dce0*/  FMUL.FTZ R51, R68, R151 ;  /* 0x0000009744337220 */ /* 0x000fe40000410000 */
[----:B---3--:R-:W-:Y:S02]  /*dcf0*/  FFMA.FTZ R0, R9, c[0x0][0x2d0], -R97 ;  /* 0x0000b40009007a23 */ /* 0x008fe40000010861 */
[----:B------:R-:W-:Y:S01]  /*dd00*/  FMUL.FTZ R9, R2, R109 ;  /* 0x0000006d02097220 */ /* 0x000fe20000410000 */
[----:B------:R-:W-:Y:S02]  /*dd10*/  MOV R109, R86 ;  /* 0x00000056006d7202 */ /* 0x000fe40000000f00 */
[----:B------:R3:W3:Y:S01]  /*dd20*/  MUFU.EX2 R7, R0 ;  /* 0x0000000000077308 */ /* 0x0006e20000000800 */
[----:B----4-:R-:W-:Y:S09]  /*dd30*/  FFMA.FTZ R4, R42, c[0x0][0x2d0], -R74 ;  /* 0x0000b4002a047a23 */ /* 0x010ff2000001084a */
[----:B------:R4:W-:Y:S01]  /*dd40*/  MUFU.EX2 R63, R4 ;  /* 0x00000004003f7308 */ /* 0x0009e20000000800 */
[----:B-1----:R-:W-:Y:S02]  /*dd50*/  FMUL.FTZ R8, R2, R108 ;  /* 0x0000006c02087220 */ /* 0x002fe40000410000 */
[----:B-----5:R-:W-:Y:S07]  /*dd60*/  IMAD.MOV.U32 R125, RZ, RZ, R31 ;  /* 0x000000ffff7d7224 */ /* 0x020fee00078e001f */
[----:B------:R-:W1:Y:S01]  /*dd70*/  MUFU.EX2 R30, R24 ;  /* 0x00000018001e7308 */ /* 0x000e620000000800 */
[----:B---3--:R-:W-:Y:S02]  /*dd80*/  FSEL R0, R3, RZ, P0 ;  /* 0x000000ff03007208 */ /* 0x008fe40000000000 */
[C---:B------:R-:W-:Y:S02]  /*dd90*/  ISETP.GT.AND P0, PT, R225.reuse, UR5, PT ;  /* 0x00000005e1007c0c */ /* 0x040fe4000bf04270 */
[----:B------:R-:W-:Y:S01]  /*dda0*/  IADD3 R225, R225, -0x1, RZ ;  /* 0xffffffffe1e17810 */ /* 0x000fe20007ffe0ff */
[----:B------:R-:W-:Y:S04]  /*ddb0*/  FADD.FTZ R0, -R0, R103 ;  /* 0x0000006700007221 */ /* 0x000fe80000010100 */
[----:B------:R3:W5:Y:S01]  /*ddc0*/  MUFU.EX2 R108, R44 ;  /* 0x0000002c006c7308 */ /* 0x0007620000000800 */
[----:B------:R-:W-:Y:S02]  /*ddd0*/  IMAD.MOV.U32 R103, RZ, RZ, R6 ;  /* 0x000000ffff677224 */ /* 0x000fe400078e0006 */
[----:B------:R-:W-:Y:S02]  /*dde0*/  FMUL.FTZ R0, R0, c[0x0][0x2d0] ;  /* 0x0000b40000007a20 */ /* 0x000fe40000410000 */
[C---:B----4-:R-:W-:Y:S01]  /*ddf0*/  FMUL.FTZ R4, R69.reuse, R104 ;  /* 0x0000006845047220 */ /* 0x050fe20000410000 */
[----:B------:R-:W-:Y:S01]  /*de00*/  MOV R104, R5 ;  /* 0x0000000500687202 */ /* 0x000fe20000000f00 */
[----:B------:R-:W-:Y:S02]  /*de10*/  FMUL.FTZ R5, R69, R105 ;  /* 0x0000006945057220 */ /* 0x000fe40000410000 */
[C---:B------:R-:W-:Y:S01]  /*de20*/  FMUL.FTZ R6, R68.reuse, R106 ;  /* 0x0000006a44067220 */ /* 0x040fe20000410000 */
[----:B------:R-:W4:Y:S01]  /*de30*/  MUFU.EX2 R0, R0 ;  /* 0x0000000000007308 */ /* 0x000f220000000800 */
[----:B------:R-:W-:Y:S01]  /*de40*/  IMAD.MOV.U32 R106, RZ, RZ, R7 ;  /* 0x000000ffff6a7224 */ /* 0x000fe200078e0007 */
[----:B------:R-:W-:Y:S01]  /*de50*/  F2FP.PACK_AB R67, R103, R104 ;  /* 0x000000686743723e */ /* 0x000fe200000000ff */
[----:B------:R-:W-:Y:S01]  /*de60*/  FMUL.FTZ R7, R68, R107 ;  /* 0x0000006b44077220 */ /* 0x000fe20000410000 */
[----:B------:R-:W-:Y:S01]  /*de70*/  MOV R107, R52 ;  /* 0x00000034006b7202 */ /* 0x000fe20000000f00 */
[----:B-1----:R-:W-:Y:S01]  /*de80*/  IMAD.MOV.U32 R129, RZ, RZ, R30 ;  /* 0x000000ffff817224 */ /* 0x002fe200078e001e */
[----:B------:R-:W1:Y:S01]  /*de90*/  LDSM.16.MT88.4 R52, [R210+0x100] ;  /* 0x00010000d234783b */ /* 0x000e620000004200 */
[----:B------:R-:W-:Y:S01]  /*dea0*/  F2FP.PACK_AB R65, R106, R59 ;  /* 0x0000003b6a41723e */ /* 0x000fe200000000ff */
[C---:B------:R-:W-:Y:S01]  /*deb0*/  FMUL.FTZ R24, R2.reuse, R124 ;  /* 0x0000007c02187220 */ /* 0x040fe20000410000 */
[----:B------:R-:W-:Y:S01]  /*dec0*/  F2FP.PACK_AB R66, R107, R87 ;  /* 0x000000576b42723e */ /* 0x000fe200000000ff */
[-C--:B------:R-:W-:Y:S01]  /*ded0*/  HMMA.16816.F32 R4, R76, R20.reuse, R4 ;  /* 0x000000144c04723c */ /* 0x080fe20000001804 */
[----:B------:R-:W1:Y:S04]  /*dee0*/  MUFU.EX2 R105, R28 ;  /* 0x0000001c00697308 */ /* 0x000e680000000800 */
[----:B---3--:R-:W-:Y:S02]  /*def0*/  FMUL.FTZ R44, R2, R144 ;  /* 0x00000090022c7220 */ /* 0x008fe40000410000 */
[----:B-----5:R-:W-:Y:S02]  /*df00*/  IMAD.MOV.U32 R149, RZ, RZ, R108 ;  /* 0x000000ffff957224 */ /* 0x020fe400078e006c */
[----:B------:R-:W-:Y:S02]  /*df10*/  IMAD.MOV.U32 R108, RZ, RZ, R85 ;  /* 0x000000ffff6c7224 */ /* 0x000fe400078e0055 */
[----:B------:R-:W-:Y:S01]  /*df20*/  MUFU.EX2 R124, R32 ;  /* 0x00000020007c7308 */ /* 0x000fe20000000800 */
[C---:B----4-:R-:W-:Y:S02]  /*df30*/  FMUL.FTZ R10, R0.reuse, R110 ;  /* 0x0000006e000a7220 */ /* 0x050fe40000410000 */
[C---:B------:R-:W-:Y:S02]  /*df40*/  FMUL.FTZ R11, R0.reuse, R111 ;  /* 0x0000006f000b7220 */ /* 0x040fe40000410000 */
[C---:B------:R-:W-:Y:S02]  /*df50*/  FMUL.FTZ R27, R0.reuse, R127 ;  /* 0x0000007f001b7220 */ /* 0x040fe40000410000 */
[----:B------:R-:W3:Y:S03]  /*df60*/  LDL.LU R127, [R1+0x14] ;  /* 0x00001400017f7983 */ /* 0x000ee60000300800 */
[----:B------:R4:W-:Y:S01]  /*df70*/  MUFU.EX2 R110, R12 ;  /* 0x0000000c006e7308 */ /* 0x0009e20000000800 */
[----:B------:R-:W-:Y:S01]  /*df80*/  IMAD.MOV.U32 R111, RZ, RZ, R87 ;  /* 0x000000ffff6f7224 */ /* 0x000fe200078e0057 */
[C---:B------:R-:W-:Y:S04]  /*df90*/  HMMA.16816.F32 R8, R64.reuse, R20, R8 ;  /* 0x000000144008723c */ /* 0x040fe80000001808 */
[C---:B------:R-:W-:Y:S01]  /*dfa0*/  FMUL.FTZ R15, R0.reuse, R115 ;  /* 0x00000073000f7220 */ /* 0x040fe20000410000 */
[----:B-1----:R-:W-:Y:S01]  /*dfb0*/  MOV R150, R105 ;  /* 0x0000006900967202 */ /* 0x002fe20000000f00 */
[C---:B------:R-:W-:Y:S01]  /*dfc0*/  FMUL.FTZ R14, R0.reuse, R114 ;  /* 0x00000072000e7220 */ /* 0x040fe20000410000 */
[----:B------:R-:W-:Y:S01]  /*dfd0*/  MOV R105, R63 ;  /* 0x0000003f00697202 */ /* 0x000fe20000000f00 */
[----:B------:R-:W-:Y:S01]  /*dfe0*/  FFMA.FTZ R20, R47, c[0x0][0x2d0], -R74 ;  /* 0x0000b4002f147a23 */ /* 0x000fe2000001084a */
[----:B------:R-:W-:Y:S03]  /*dff0*/  MOV R114, R92 ;  /* 0x0000005c00727202 */ /* 0x000fe60000000f00 */
[----:B------:R-:W1:Y:S01]  /*e000*/  MUFU.EX2 R91, R20 ;  /* 0x00000014005b7308 */ /* 0x000e620000000800 */
[C---:B------:R-:W-:Y:S01]  /*e010*/  FMUL.FTZ R21, R69.reuse, R121 ;  /* 0x0000007945157220 */ /* 0x040fe20000410000 */
[----:B------:R-:W-:Y:S01]  /*e020*/  MOV R121, R84 ;  /* 0x0000005400797202 */ /* 0x000fe20000000f00 */
[----:B------:R-:W-:Y:S01]  /*e030*/  FMUL.FTZ R26, R0, R126 ;  /* 0x0000007e001a7220 */ /* 0x000fe20000410000 */
[----:B------:R-:W-:Y:S01]  /*e040*/  MOV R126, R80 ;  /* 0x00000050007e7202 */ /* 0x000fe20000000f00 */
[----:B------:R-:W-:Y:S01]  /*e050*/  FMUL.FTZ R28, R2, R128 ;  /* 0x00000080021c7220 */ /* 0x000fe20000410000 */
[----:B------:R-:W5:Y:S01]  /*e060*/  LDSM.16.MT88.4 R80, [R211+0x100] ;  /* 0x00010000d350783b */ /* 0x000f620000004200 */
[C---:B------:R-:W-:Y:S01]  /*e070*/  FMUL.FTZ R30, R0.reuse, R130 ;  /* 0x00000082001e7220 */ /* 0x040fe20000410000 */
[----:B------:R-:W-:Y:S01]  /*e080*/  MOV R130, R33 ;  /* 0x0000002100827202 */ /* 0x000fe20000000f00 */
[----:B------:R-:W-:Y:S01]  /*e090*/  FMUL.FTZ R31, R0, R131 ;  /* 0x00000083001f7220 */ /* 0x000fe20000410000 */
[----:B------:R-:W-:Y:S01]  /*e0a0*/  MOV R131, R101 ;  /* 0x0000006500837202 */ /* 0x000fe20000000f00 */
[----:B----4-:R-:W-:Y:S01]  /*e0b0*/  FMUL.FTZ R12, R2, R112 ;  /* 0x00000070020c7220 */ /* 0x010fe20000410000 */
[----:B------:R-:W-:Y:S01]  /*e0c0*/  MOV R112, R59 ;  /* 0x0000003b00707202 */ /* 0x000fe20000000f00 */
[C---:B------:R-:W-:Y:S01]  /*e0d0*/  FMUL.FTZ R32, R69.reuse, R132 ;  /* 0x0000008445207220 */ /* 0x040fe20000410000 */
[----:B------:R-:W4:Y:S01]  /*e0e0*/  LDSM.16.MT88.4 R84, [R209+0x900] ;  /* 0x00090000d154783b */ /* 0x000f220000004200 */
[----:B------:R-:W-:Y:S02]  /*e0f0*/  FMUL.FTZ R33, R69, R133 ;  /* 0x0000008545217220 */ /* 0x000fe40000410000 */
[----:B------:R-:W-:Y:S01]  /*e100*/  FFMA.FTZ R92, R95, c[0x0][0x2d0], -R75 ;  /* 0x0000b4005f5c7a23 */ /* 0x000fe2000001084b */
[-C--:B------:R-:W-:Y:S03]  /*e110*/  HMMA.16816.F32 R12, R64, R22.reuse, R12 ;  /* 0x00000016400c723c */ /* 0x080fe6000000180c */
[----:B------:R-:W-:Y:S01]  /*e120*/  IMAD.MOV.U32 R115, RZ, RZ, R93 ;  /* 0x000000ffff737224 */ /* 0x000fe200078e005d */
[----:B------:R-:W-:Y:S01]  /*e130*/  LDSM.16.MT88.4 R132, [R212+0x2900] ;  /* 0x00290000d484783b */ /* 0x000fe20000004200 */
[C---:B------:R-:W-:Y:S02]  /*e140*/  FMUL.FTZ R42, R0.reuse, R142 ;  /* 0x0000008e002a7220 */ /* 0x040fe40000410000 */
[----:B-1----:R-:W-:Y:S01]  /*e150*/  IMAD.MOV.U32 R151, RZ, RZ, R91 ;  /* 0x000000ffff977224 */ /* 0x002fe200078e005b */
[C---:B------:R-:W-:Y:S04]  /*e160*/  HMMA.16816.F32 R16, R76.reuse, R22, R16 ;  /* 0x000000164c10723c */ /* 0x040fe80000001810 */
[C---:B------:R-:W-:Y:S02]  /*e170*/  FMUL.FTZ R20, R69.reuse, R120 ;  /* 0x0000007845147220 */ /* 0x040fe40000410000 */
[----:B------:R-:W-:Y:S02]  /*e180*/  FMUL.FTZ R43, R0, R143 ;  /* 0x0000008f002b7220 */ /* 0x000fe40000410000 */
[C---:B------:R-:W-:Y:S02]  /*e190*/  FMUL.FTZ R22, R68.reuse, R122 ;  /* 0x0000007a44167220 */ /* 0x040fe40000410000 */
[----:B------:R1:W-:Y:S02]  /*e1a0*/  MUFU.EX2 R122, R62 ;  /* 0x0000003e007a7308 */ /* 0x0003e40000000800 */
[----:B------:R-:W-:Y:S02]  /*e1b0*/  FMUL.FTZ R23, R68, R123 ;  /* 0x0000007b44177220 */ /* 0x000fe40000410000 */
[C---:B------:R-:W-:Y:S02]  /*e1c0*/  FMUL.FTZ R46, R0.reuse, R146 ;  /* 0x00000092002e7220 */ /* 0x040fe40000410000 */
[C---:B------:R-:W-:Y:S02]  /*e1d0*/  FMUL.FTZ R47, R0.reuse, R147 ;  /* 0x00000093002f7220 */ /* 0x040fe40000410000 */
[C---:B------:R-:W-:Y:S01]  /*e1e0*/  FMUL.FTZ R59, R0.reuse, R159 ;  /* 0x0000009f003b7220 */ /* 0x040fe20000410000 */
[-C--:B------:R-:W-:Y:S03]  /*e1f0*/  HMMA.16816.F32 R20, R76, R36.reuse, R20 ;  /* 0x000000244c14723c */ /* 0x080fe60000001814 */
[----:B------:R-:W-:Y:S02]  /*e200*/  FMUL.FTZ R63, R0, R163 ;  /* 0x000000a3003f7220 */ /* 0x000fe40000410000 */
[----:B------:R-:W-:Y:S03]  /*e210*/  IMAD.MOV.U32 R123, RZ, RZ, R102 ;  /* 0x000000ffff7b7224 */ /* 0x000fe600078e0066 */
[C---:B------:R-:W-:Y:S07]  /*e220*/  HMMA.16816.F32 R24, R64.reuse, R36, R24 ;  /* 0x000000244018723c */ /* 0x040fee0000001818 */
[----:B------:R-:W-:Y:S01]  /*e230*/  FFMA.FTZ R36, R48, c[0x0][0x2d0], -R96 ;  /* 0x0000b40030247a23 */ /* 0x000fe20000010860 */
[-C--:B------:R-:W-:Y:S03]  /*e240*/  HMMA.16816.F32 R28, R64, R38.reuse, R28 ;  /* 0x00000026401c723c */ /* 0x080fe6000000181c */
[----:B------:R4:W-:Y:S01]  /*e250*/  MUFU.EX2 R128, R36 ;  /* 0x0000002400807308 */ /* 0x0009e20000000800 */
[----:B------:R-:W-:Y:S02]  /*e260*/  FMUL.FTZ R37, R69, R137 ;  /* 0x0000008945257220 */ /* 0x000fe40000410000 */
[--C-:B------:R-:W-:Y:S02]  /*e270*/  FFMA.FTZ R48, R57, c[0x0][0x2d0], -R74.reuse ;  /* 0x0000b40039307a23 */ /* 0x100fe4000001084a */
[C---:B------:R-:W-:Y:S04]  /*e280*/  HMMA.16816.F32 R32, R76.reuse, R38, R32 ;  /* 0x000000264c20723c */ /* 0x040fe80000001820 */
[----:B------:R-:W-:Y:S01]  /*e290*/  FMUL.FTZ R57, R2, R157 ;  /* 0x0000009d02397220 */ /* 0x000fe20000410000 */
[----:B------:R5:W-:Y:S01]  /*e2a0*/  MUFU.EX2 R118, R48 ;  /* 0x0000003000767308 */ /* 0x000be20000000800 */
[----:B-1----:R-:W-:Y:S02]  /*e2b0*/  FMUL.FTZ R62, R0, R162 ;  /* 0x000000a2003e7220 */ /* 0x002fe40000410000 */
[C---:B------:R-:W-:Y:S04]  /*e2c0*/  FMUL.FTZ R38, R68.reuse, R138 ;  /* 0x0000008a44267220 */ /* 0x040fe80000410000 */
[----:B------:R-:W-:Y:S03]  /*e2d0*/  FMUL.FTZ R39, R68, R139 ;  /* 0x0000008b44277220 */ /* 0x000fe60000410000 */
[----:B------:R-:W-:Y:S01]  /*e2e0*/  MUFU.EX2 R138, R92 ;  /* 0x0000005c008a7308 */ /* 0x000fe20000000800 */
[C---:B----4-:R-:W-:Y:S07]  /*e2f0*/  FMUL.FTZ R36, R69.reuse, R136 ;  /* 0x0000008845247220 */ /* 0x050fee0000410000 */
[-C--:B------:R-:W-:Y:S03]  /*e300*/  HMMA.16816.F32 R36, R76, R52.reuse, R36 ;  /* 0x000000344c24723c */ /* 0x080fe60000001824 */
[C---:B-----5:R-:W-:Y:S02]  /*e310*/  FMUL.FTZ R48, R69.reuse, R148 ;  /* 0x0000009445307220 */ /* 0x060fe40000410000 */
[----:B------:R1:W-:Y:S03]  /*e320*/  MUFU.EX2 R148, R58 ;  /* 0x0000003a00947308 */ /* 0x0003e60000000800 */
[C---:B------:R-:W-:Y:S07]  /*e330*/  HMMA.16816.F32 R40, R64.reuse, R52, R40 ;  /* 0x000000344028723c */ /* 0x040fee0000001828 */
[--C-:B------:R-:W-:Y:S01]  /*e340*/  FFMA.FTZ R52, R56, c[0x0][0x2d0], -R97.reuse ;  /* 0x0000b40038347a23 */ /* 0x100fe20000010861 */
[-C--:B------:R-:W-:Y:S03]  /*e350*/  HMMA.16816.F32 R44, R64, R54.reuse, R44 ;  /* 0x00000036402c723c */ /* 0x080fe6000000182c */
[----:B------:R4:W5:Y:S01]  /*e360*/  MUFU.EX2 R120, R52 ;  /* 0x0000003400787308 */ /* 0x0009620000000800 */
[----:B------:R-:W-:Y:S02]  /*e370*/  FMUL.FTZ R56, R2, R156 ;  /* 0x0000009c02387220 */ /* 0x000fe40000410000 */
[C---:B------:R-:W-:Y:S02]  /*e380*/  FMUL.FTZ R53, R69.reuse, R153 ;  /* 0x0000009945357220 */ /* 0x040fe40000410000 */
[C---:B------:R-:W-:Y:S04]  /*e390*/  HMMA.16816.F32 R48, R76.reuse, R54, R48 ;  /* 0x000000364c30723c */ /* 0x040fe80000001830 */
[----:B-1----:R-:W-:Y:S03]  /*e3a0*/  FMUL.FTZ R58, R0, R158 ;  /* 0x0000009e003a7220 */ /* 0x002fe60000410000 */
[C---:B------:R-:W-:Y:S02]  /*e3b0*/  FMUL.FTZ R54, R68.reuse, R154 ;  /* 0x0000009a44367220 */ /* 0x040fe40000410000 */
[----:B------:R-:W-:Y:S03]  /*e3c0*/  FMUL.FTZ R55, R68, R155 ;  /* 0x0000009b44377220 */ /* 0x000fe60000410000 */
[C---:B----4-:R-:W-:Y:S07]  /*e3d0*/  FMUL.FTZ R52, R69.reuse, R152 ;  /* 0x0000009845347220 */ /* 0x050fee0000410000 */
[-C--:B------:R-:W-:Y:S08]  /*e3e0*/  HMMA.16816.F32 R52, R76, R80.reuse, R52 ;  /* 0x000000504c34723c */ /* 0x080ff00000001834 */
[C---:B------:R-:W-:Y:S07]  /*e3f0*/  HMMA.16816.F32 R56, R64.reuse, R80, R56 ;  /* 0x000000504038723c */ /* 0x040fee0000001838 */
[----:B------:R-:W-:Y:S01]  /*e400*/  FFMA.FTZ R80, R88, c[0x0][0x2d0], -R97 ;  /* 0x0000b40058507a23 */ /* 0x000fe20000010861 */
[-C--:B------:R-:W-:Y:S03]  /*e410*/  HMMA.16816.F32 R60, R64, R82.reuse, R60 ;  /* 0x00000052403c723c */ /* 0x080fe6000000183c */
[----:B------:R1:W4:Y:S01]  /*e420*/  MUFU.EX2 R251, R80 ;  /* 0x0000005000fb7308 */ /* 0x0003220000000800 */
[----:B-----5:R-:W-:Y:S03]  /*e430*/  F2FP.PACK_AB R81, R148, R120 ;  /* 0x000000789451723e */ /* 0x020fe600000000ff */
[C---:B------:R-:W-:Y:S02]  /*e440*/  FMUL.FTZ R64, R69.reuse, R164 ;  /* 0x000000a445407220 */ /* 0x040fe40000410000 */
[C---:B------:R-:W-:Y:S03]  /*e450*/  FMUL.FTZ R65, R69.reuse, R165 ;  /* 0x000000a545417220 */ /* 0x040fe60000410000 */
[C---:B------:R-:W-:Y:S02]  /*e460*/  FMUL.FTZ R66, R68.reuse, R166 ;  /* 0x000000a644427220 */ /* 0x040fe40000410000 */
[----:B------:R-:W-:Y:S07]  /*e470*/  FMUL.FTZ R67, R68, R167 ;  /* 0x000000a744437220 */ /* 0x000fee0000410000 */
[----:B------:R-:W-:Y:S04]  /*e480*/  HMMA.16816.F32 R64, R76, R82, R64 ;  /* 0x000000524c40723c */ /* 0x000fe80000001840 */
[----:B--2---:R-:W-:Y:S02]  /*e490*/  FFMA.FTZ R69, R69, R160, R161 ;  /* 0x000000a045457223 */ /* 0x004fe400000100a1 */
[--C-:B-1----:R-:W-:Y:S01]  /*e4a0*/  FFMA.FTZ R80, R90, c[0x0][0x2d0], -R74.reuse ;  /* 0x0000b4005a507a23 */ /* 0x102fe2000001084a */
[----:B------:R-:W-:Y:S01]  /*e4b0*/  F2FP.PACK_AB R78, R151, R130 ;  /* 0x00000082974e723e */ /* 0x000fe200000000ff */
[----:B------:R-:W1:Y:S01]  /*e4c0*/  LDSM.16.MT88.4 R88, [R212+0x900] ;  /* 0x00090000d458783b */ /* 0x000e620000004200 */
[----:B------:R-:W-:Y:S01]  /*e4d0*/  F2FP.PACK_AB R79, R150, R129 ;  /* 0x00000081964f723e */ /* 0x000fe200000000ff */
[----:B------:R2:W-:Y:S02]  /*e4e0*/  MUFU.EX2 R250, R80 ;  /* 0x0000005000fa7308 */ /* 0x0005e40000000800 */
[----:B------:R-:W-:Y:S02]  /*e4f0*/  F2FP.PACK_AB R76, R105, R126 ;  /* 0x0000007e694c723e */ /* 0x000fe400000000ff */
[----:B------:R-:W-:Y:S02]  /*e500*/  F2FP.PACK_AB R77, R110, R125 ;  /* 0x0000007d6e4d723e */ /* 0x000fe400000000ff */
[----:B------:R-:W-:Y:S02]  /*e510*/  F2FP.PACK_AB R82, R149, R119 ;  /* 0x000000779552723e */ /* 0x000fe400000000ff */
[----:B----4-:R-:W-:Y:S03]  /*e520*/  F2FP.PACK_AB R83, R251, R122 ;  /* 0x0000007afb53723e */ /* 0x010fe600000000ff */
[-C--:B------:R-:W-:Y:S03]  /*e530*/  HMMA.16816.F32 R4, R76, R84.reuse, R4 ;  /* 0x000000544c04723c */ /* 0x080fe60000001804 */
[----:B--2---:R-:W-:Y:S02]  /*e540*/  FFMA.FTZ R80, R94, c[0x0][0x2d0], -R75 ;  /* 0x0000b4005e507a23 */ /* 0x004fe4000001084b */
[----:B------:R-:W2:Y:S02]  /*e550*/  LDSM.16.MT88.4 R92, [R210+0x900] ;  /* 0x00090000d25c783b */ /* 0x000ea40000004200 */
[----:B------:R4:W-:Y:S02]  /*e560*/  MUFU.EX2 R139, R80 ;  /* 0x00000050008b7308 */ /* 0x0009e40000000800 */
[----:B----4-:R-:W-:Y:S07]  /*e570*/  F2FP.PACK_AB R80, R128, R124 ;  /* 0x0000007c8050723e */ /* 0x010fee00000000ff */
[C---:B------:R-:W-:Y:S07]  /*e580*/  HMMA.16816.F32 R8, R80.reuse, R84, R8 ;  /* 0x000000545008723c */ /* 0x040fee0000001808 */
[--C-:B------:R-:W-:Y:S01]  /*e590*/  FFMA.FTZ R84, R176, c[0x0][0x2d0], -R74.reuse ;  /* 0x0000b400b0547a23 */ /* 0x100fe2000001084a */
[-C--:B------:R-:W-:Y:S03]  /*e5a0*/  HMMA.16816.F32 R12, R80, R86.reuse, R12 ;  /* 0x00000056500c723c */ /* 0x080fe6000000180c */
[----:B------:R4:W-:Y:S05]  /*e5b0*/  MUFU.EX2 R247, R84 ;  /* 0x0000005400f77308 */ /* 0x0009ea0000000800 */
[C---:B------:R-:W-:Y:S08]  /*e5c0*/  HMMA.16816.F32 R16, R76.reuse, R86, R16 ;  /* 0x000000564c10723c */ /* 0x040ff00000001810 */
[-C--:B-1----:R-:W-:Y:S08]  /*e5d0*/  HMMA.16816.F32 R20, R76, R88.reuse, R20 ;  /* 0x000000584c14723c */ /* 0x082ff00000001814 */
[C---:B------:R-:W-:Y:S04]  /*e5e0*/  HMMA.16816.F32 R24, R80.reuse, R88, R24 ;  /* 0x000000585018723c */ /* 0x040fe80000001818 */
[----:B----4-:R-:W-:Y:S02]  /*e5f0*/  FFMA.FTZ R84, R177, c[0x0][0x2d0], -R74 ;  /* 0x0000b400b1547a23 */ /* 0x010fe4000001084a */
[----:B---3--:R-:W-:Y:S01]  /*e600*/  FFMA.FTZ R68, R68, R127, R131 ;  /* 0x0000007f44447223 */ /* 0x008fe20000010083 */
[----:B------:R-:W-:Y:S01]  /*e610*/  MOV R127, R106 ;  /* 0x0000006a007f7202 */ /* 0x000fe20000000f00 */
[-C--:B------:R-:W-:Y:S01]  /*e620*/  HMMA.16816.F32 R28, R80, R90.reuse, R28 ;  /* 0x0000005a501c723c */ /* 0x080fe2000000181c */
[----:B------:R1:W-:Y:S03]  /*e630*/  MUFU.EX2 R245, R84 ;  /* 0x0000005400f57308 */ /* 0x0003e60000000800 */
[--C-:B------:R-:W-:Y:S04]  /*e640*/  FFMA.FTZ R88, R171, c[0x0][0x2d0], -R96.reuse ;  /* 0x0000b400ab587a23 */ /* 0x100fe80000010860 */
        /* <DEDUP_REMOVED lines=10> */
[----:B------:R2:W-:Y:S10]  /*e6f0*/  MUFU.EX2 R142, R88 ;  /* 0x00000058008e7308 */ /* 0x0005f40000000800 */
        /* <DEDUP_REMOVED lines=58> */
[----:B--2---:R-:W-:Y:S02]  /*eaa0*/  FFMA.FTZ R84, R188, c[0x0][0x2d0], -R96 ;  /* 0x0000b400bc547a23 */ /* 0x004fe40000010860 */
[----:B------:R-:W-:Y:S01]  /*eab0*/  IMAD.MOV.U32 R188, RZ, RZ, R120 ;  /* 0x000000ffffbc7224 */ /* 0x000fe200078e0078 */
[----:B------:R-:W-:Y:S01]  /*eac0*/  MOV R120, R103 ;  /* 0x0000006700787202 */ /* 0x000fe20000000f00 */
[C---:B------:R-:W-:Y:S03]  /*ead0*/  HMMA.16816.F32 R48, R76.reuse, R94, R48 ;  /* 0x0000005e4c30723c */ /* 0x040fe60000001830 */
[----:B------:R2:W-:Y:S01]  /*eae0*/  MUFU.EX2 R185, R84 ;  /* 0x0000005400b97308 */ /* 0x0005e20000000800 */
[----:B------:R-:W-:Y:S01]  /*eaf0*/  IMAD.MOV.U32 R131, RZ, RZ, R120 ;  /* 0x000000ffff837224 */ /* 0x000fe200078e0078 */
[----:B------:R-:W-:Y:S08]  /*eb00*/  MOV R120, R112 ;  /* 0x0000007000787202 */ /* 0x000ff00000000f00 */
[----:B------:R3:W-:Y:S01]  /*eb10*/  MUFU.EX2 R155, R92 ;  /* 0x0000005c009b7308 */ /* 0x0007e20000000800 */
[----:B-1----:R-:W-:Y:S01]  /*eb20*/  FFMA.FTZ R88, R194, c[0x0][0x2d0], -R75 ;  /* 0x0000b400c2587a23 */ /* 0x002fe2000001084b */
[----:B------:R-:W-:Y:S08]  /*eb30*/  MOV R194, R118 ;  /* 0x0000007600c27202 */ /* 0x000ff00000000f00 */
[----:B------:R1:W-:Y:S01]  /*eb40*/  MUFU.EX2 R193, R88 ;  /* 0x0000005800c17308 */ /* 0x0003e20000000800 */
[--C-:B--2---:R-:W-:Y:S01]  /*eb50*/  FFMA.FTZ R84, R189, c[0x0][0x2d0], -R96.reuse ;  /* 0x0000b400bd547a23 */ /* 0x104fe20000010860 */
[----:B------:R-:W-:Y:S08]  /*eb60*/  MOV R189, R119 ;  /* 0x0000007700bd7202 */ /* 0x000ff00000000f00 */
[----:B------:R2:W-:Y:S01]  /*eb70*/  MUFU.EX2 R183, R84 ;  /* 0x0000005400b77308 */ /* 0x0005e20000000800 */
[----:B---3--:R-:W-:Y:S09]  /*eb80*/  FFMA.FTZ R92, R179, c[0x0][0x2d0], -R97 ;  /* 0x0000b400b35c7a23 */ /* 0x008ff20000010861 */
[----:B------:R3:W-:Y:S01]  /*eb90*/  MUFU.EX2 R154, R92 ;  /* 0x0000005c009a7308 */ /* 0x0007e20000000800 */
[----:B-1----:R-:W1:Y:S01]  /*eba0*/  LDSM.16.MT88.4 R88, [R211+0x1100] ;  /* 0x00110000d358783b */ /* 0x002e620000004200 */
[----:B--2---:R-:W-:Y:S02]  /*ebb0*/  FFMA.FTZ R84, R191, c[0x0][0x2d0], -R96 ;  /* 0x0000b400bf547a23 */ /* 0x004fe40000010860 */
[----:B------:R-:W-:Y:S06]  /*ebc0*/  IMAD.MOV.U32 R191, RZ, RZ, R117 ;  /* 0x000000ffffbf7224 */ /* 0x000fec00078e0075 */
[----:B------:R2:W4:Y:S01]  /*ebd0*/  MUFU.EX2 R184, R84 ;  /* 0x0000005400b87308 */ /* 0x0005220000000800 */
[----:B---3--:R-:W-:Y:S02]  /*ebe0*/  FFMA.FTZ R92, R206, c[0x0][0x2d0], -R75 ;  /* 0x0000b400ce5c7a23 */ /* 0x008fe4000001084b */
[----:B------:R-:W-:Y:S02]  /*ebf0*/  IMAD.MOV.U32 R206, RZ, RZ, R110 ;  /* 0x000000ffffce7224 */ /* 0x000fe400078e006e */
[--C-:B--2---:R-:W-:Y:S01]  /*ec00*/  FFMA.FTZ R84, R204, c[0x0][0x2d0], -R74.reuse ;  /* 0x0000b400cc547a23 */ /* 0x104fe2000001084a */
[----:B------:R-:W-:Y:S01]  /*ec10*/  MOV R204, R116 ;  /* 0x0000007400cc7202 */ /* 0x000fe20000000f00 */
[-C--:B-1----:R-:W-:Y:S01]  /*ec20*/  HMMA.16816.F32 R52, R76, R88.reuse, R52 ;  /* 0x000000584c34723c */ /* 0x082fe20000001834 */
[----:B------:R-:W-:Y:S02]  /*ec30*/  LDSM.16.MT88.4 R116, [R209+0x2900] ;  /* 0x00290000d174783b */ /* 0x000fe40000004200 */
[----:B------:R1:W-:Y:S05]  /*ec40*/  MUFU.EX2 R182, R84 ;  /* 0x0000005400b67308 */ /* 0x0003ea0000000800 */
[C---:B------:R-:W-:Y:S07]  /*ec50*/  HMMA.16816.F32 R56, R80.reuse, R88, R56 ;  /* 0x000000585038723c */ /* 0x040fee0000001838 */
[--C-:B------:R-:W-:Y:S01]  /*ec60*/  FFMA.FTZ R88, R178, c[0x0][0x2d0], -R97.reuse ;  /* 0x0000b400b2587a23 */ /* 0x100fe20000010861 */
[-C--:B------:R-:W-:Y:S01]  /*ec70*/  HMMA.16816.F32 R60, R80, R90.reuse, R60 ;  /* 0x0000005a503c723c */ /* 0x080fe2000000183c */
[----:B------:R2:W-:Y:S06]  /*ec80*/  MUFU.EX2 R178, R92 ;  /* 0x0000005c00b27308 */ /* 0x0005ec0000000800 */
[----:B------:R-:W-:Y:S01]  /*ec90*/  FFMA.FTZ R80, R228, c[0x0][0x2d0], -R74 ;  /* 0x0000b400e4507a23 */ /* 0x000fe2000001084a */
[----:B------:R-:W-:Y:S03]  /*eca0*/  HMMA.16816.F32 R64, R76, R90, R64 ;  /* 0x0000005a4c40723c */ /* 0x000fe60000001840 */
[----:B------:R3:W-:Y:S01]  /*ecb0*/  MUFU.EX2 R179, R80 ;  /* 0x0000005000b37308 */ /* 0x0007e20000000800 */
[----:B-1----:R-:W-:Y:S01]  /*ecc0*/  FFMA.FTZ R84, R181, c[0x0][0x2d0], -R97 ;  /* 0x0000b400b5547a23 */ /* 0x002fe20000010861 */
[----:B----4-:R-:W-:Y:S02]  /*ecd0*/  F2FP.PACK_AB R82, R184, R183 ;  /* 0x000000b7b852723e */ /* 0x010fe400000000ff */
[----:B------:R-:W-:Y:S02]  /*ece0*/  F2FP.PACK_AB R76, R147, R236 ;  /* 0x000000ec934c723e */ /* 0x000fe400000000ff */
[----:B------:R-:W-:Y:S03]  /*ecf0*/  F2FP.PACK_AB R77, R145, R146 ;  /* 0x00000092914d723e */ /* 0x000fe600000000ff */
[----:B------:R-:W-:Y:S01]  /*ed00*/  F2FP.PACK_AB R78, R196, R201 ;  /* 0x000000c9c44e723e */ /* 0x000fe200000000ff */
[----:B------:R1:W4:Y:S01]  /*ed10*/  MUFU.EX2 R181, R84 ;  /* 0x0000005400b57308 */ /* 0x0003220000000800 */
[----:B------:R-:W-:Y:S02]  /*ed20*/  F2FP.PACK_AB R79, R193, R187 ;  /* 0x000000bbc14f723e */ /* 0x000fe400000000ff */
[----:B------:R-:W-:Y:S01]  /*ed30*/  MOV R228, R188 ;  /* 0x000000bc00e47202 */ /* 0x000fe20000000f00 */
[----:B--2---:R-:W-:Y:S01]  /*ed40*/  LDSM.16.MT88.4 R92, [R210+0x1900] ;  /* 0x00190000d25c783b */ /* 0x004fe20000004200 */
[----:B------:R-:W-:Y:S05]  /*ed50*/  IMAD.MOV.U32 R188, RZ, RZ, R148 ;  /* 0x000000ffffbc7224 */ /* 0x000fea00078e0094 */
[----:B------:R2:W5:Y:S01]  /*ed60*/  MUFU.EX2 R180, R88 ;  /* 0x0000005800b47308 */ /* 0x0005620000000800 */
[--C-:B---3--:R-:W-:Y:S01]  /*ed70*/  FFMA.FTZ R80, R205, c[0x0][0x2d0], -R75.reuse ;  /* 0x0000b400cd507a23 */ /* 0x108fe2000001084b */
[----:B------:R-:W-:Y:S02]  /*ed80*/  MOV R205, R189 ;  /* 0x000000bd00cd7202 */ /* 0x000fe40000000f00 */
[----:B------:R-:W-:Y:S06]  /*ed90*/  MOV R189, R149 ;  /* 0x0000009500bd7202 */ /* 0x000fec0000000f00 */
[----:B------:R3:W-:Y:S01]  /*eda0*/  MUFU.EX2 R153, R80 ;  /* 0x0000005000997308 */ /* 0x0007e20000000800 */
[----:B-1----:R-:W1:Y:S01]  /*edb0*/  LDSM.16.MT88.4 R84, [R209+0x1900] ;  /* 0x00190000d154783b */ /* 0x002e620000004200 */
[----:B----4-:R-:W-:Y:S07]  /*edc0*/  F2FP.PACK_AB R81, R155, R181 ;  /* 0x000000b59b51723e */ /* 0x010fee00000000ff */
[----:B--2---:R-:W2:Y:S01]  /*edd0*/  LDSM.16.MT88.4 R88, [R212+0x1900] ;  /* 0x00190000d458783b */ /* 0x004ea20000004200 */
[----:B-----5:R-:W-:Y:S02]  /*ede0*/  F2FP.PACK_AB R83, R180, R154 ;  /* 0x0000009ab453723e */ /* 0x020fe400000000ff */
[----:B---3--:R-:W-:Y:S01]  /*edf0*/  F2FP.PACK_AB R80, R185, R144 ;  /* 0x00000090b950723e */ /* 0x008fe200000000ff */
[-C--:B-1----:R-:W-:Y:S08]  /*ee00*/  HMMA.16816.F32 R4, R76, R84.reuse, R4 ;  /* 0x000000544c04723c */ /* 0x082ff00000001804 */
[C---:B------:R-:W-:Y:S07]  /*ee10*/  HMMA.16816.F32 R8, R80.reuse, R84, R8 ;  /* 0x000000545008723c */ /* 0x040fee0000001808 */
[--C-:B------:R-:W-:Y:S01]  /*ee20*/  FFMA.FTZ R84, R233, c[0x0][0x2d0], -R74.reuse ;  /* 0x0000b400e9547a23 */ /* 0x100fe2000001084a */
[-C--:B------:R-:W-:Y:S03]  /*ee30*/  HMMA.16816.F32 R12, R80, R86.reuse, R12 ;  /* 0x00000056500c723c */ /* 0x080fe6000000180c */
[----:B------:R1:W-:Y:S01]  /*ee40*/  MUFU.EX2 R159, R84 ;  /* 0x00000054009f7308 */ /* 0x0003e20000000800 */
[----:B------:R-:W-:Y:S04]  /*ee50*/  MOV R233, R105 ;  /* 0x0000006900e97202 */ /* 0x000fe80000000f00 */
[C---:B------:R-:W-:Y:S08]  /*ee60*/  HMMA.16816.F32 R16, R76.reuse, R86, R16 ;  /* 0x000000564c10723c */ /* 0x040ff00000001810 */
[-C--:B--2---:R-:W-:Y:S08]  /*ee70*/  HMMA.16816.F32 R20, R76, R88.reuse, R20 ;  /* 0x000000584c14723c */ /* 0x084ff00000001814 */
        /* <DEDUP_REMOVED lines=11> */
[----:B-1----:R-:W-:Y:S02]  /*ef30*/  FFMA.FTZ R84, R229, c[0x0][0x2d0], -R75 ;  /* 0x0000b400e5547a23 */ /* 0x002fe4000001084b */
[----:B------:R-:W-:Y:S02]  /*ef40*/  IMAD.MOV.U32 R229, RZ, RZ, R107 ;  /* 0x000000ffffe57224 */ /* 0x000fe400078e006b */
[-C--:B------:R-:W-:Y:S01]  /*ef50*/  HMMA.16816.F32 R44, R80, R94.reuse, R44 ;  /* 0x0000005e502c723c */ /* 0x080fe2000000182c */
[----:B------:R1:W-:Y:S03]  /*ef60*/  MUFU.EX2 R158, R84 ;  /* 0x00000054009e7308 */ /* 0x0003e60000000800 */
[--C-:B--2---:R-:W-:Y:S02]  /*ef70*/  FFMA.FTZ R88, R207, c[0x0][0x2d0], -R96.reuse ;  /* 0x0000b400cf587a23 */ /* 0x104fe40000010860 */
[----:B------:R-:W-:Y:S02]  /*ef80*/  FFMA.FTZ R92, R200, c[0x0][0x2d0], -R97 ;  /* 0x0000b400c85c7a23 */ /* 0x000fe40000010861 */
[C---:B------:R-:W-:Y:S03]  /*ef90*/  HMMA.16816.F32 R48, R76.reuse, R94, R48 ;  /* 0x0000005e4c30723c */ /* 0x040fe60000001830 */
[----:B------:R2:W-:Y:S10]  /*efa0*/  MUFU.EX2 R175, R88 ;  /* 0x0000005800af7308 */ /* 0x0005f40000000800 */
[----:B------:R3:W-:Y:S01]  /*efb0*/  MUFU.EX2 R172, R92 ;  /* 0x0000005c00ac7308 */ /* 0x0007e20000000800 */
[----:B-1----:R-:W-:Y:S01]  /*efc0*/  FFMA.FTZ R84, R230, c[0x0][0x2d0], -R75 ;  /* 0x0000b400e6547a23 */ /* 0x002fe2000001084b */
[----:B------:R-:W-:Y:S08]  /*efd0*/  MOV R230, R108 ;  /* 0x0000006c00e67202 */ /* 0x000ff00000000f00 */
[----:B------:R1:W-:Y:S01]  /*efe0*/  MUFU.EX2 R176, R84 ;  /* 0x0000005400b07308 */ /* 0x0003e20000000800 */
[--C-:B--2---:R-:W-:Y:S09]  /*eff0*/  FFMA.FTZ R88, R226, c[0x0][0x2d0], -R96.reuse ;  /* 0x0000b400e2587a23 */ /* 0x104ff20000010860 */
[----:B------:R2:W4:Y:S01]  /*f000*/  MUFU.EX2 R174, R88 ;  /* 0x0000005800ae7308 */ /* 0x0005220000000800 */
[----:B---3--:R-:W-:Y:S09]  /*f010*/  FFMA.FTZ R92, R190, c[0x0][0x2d0], -R97 ;  /* 0x0000b400be5c7a23 */ /* 0x008ff20000010861 */
[----:B------:R3:W-:Y:S01]  /*f020*/  MUFU.EX2 R99, R92 ;  /* 0x0000005c00637308 */ /* 0x0007e20000000800 */
[----:B-1----:R-:W-:Y:S01]  /*f030*/  FFMA.FTZ R84, R202, c[0x0][0x2d0], -R96 ;  /* 0x0000b400ca547a23 */ /* 0x002fe20000010860 */
[----:B------:R-:W-:Y:S08]  /*f040*/  MOV R202, R109 ;  /* 0x0000006d00ca7202 */ /* 0x000ff00000000f00 */
        /* <DEDUP_REMOVED lines=18> */
[----:B------:R4:W4:Y:S01]  /*f170*/  MUFU.EX2 R171, R80 ;  /* 0x0000005000ab7308 */ /* 0x0009220000000800 */
        /* <DEDUP_REMOVED lines=8> */
[--C-:B----4-:R-:W-:Y:S01]  /*f200*/  FFMA.FTZ R80, R242, c[0x0][0x2d0], -R75.reuse ;  /* 0x0000b400f2507a23 */ /* 0x110fe2000001084b */
[----:B------:R-:W-:Y:S03]  /*f210*/  F2FP.PACK_AB R164, R171, R173 ;  /* 0x000000adaba4723e */ /* 0x000fe600000000ff */
[----:B------:R2:W3:Y:S02]  /*f220*/  MUFU.EX2 R170, R80 ;  /* 0x0000005000aa7308 */ /* 0x0004e40000000800 */
[----:B--2---:R-:W-:Y:S03]  /*f230*/  F2FP.PACK_AB R80, R157, R152 ;  /* 0x000000989d50723e */ /* 0x004fe600000000ff */
[----:B---3--:R-:W-:Y:S04]  /*f240*/  F2FP.PACK_AB R165, R168, R170 ;  /* 0x000000aaa8a5723e */ /* 0x008fe800000000ff */
[C---:B------:R-:W-:Y:S07]  /*f250*/  HMMA.16816.F32 R8, R80.reuse, R88, R8 ;  /* 0x000000585008723c */ /* 0x040fee0000001808 */
[--C-:B------:R-:W-:Y:S01]  /*f260*/  FFMA.FTZ R88, R252, c[0x0][0x2d0], -R74.reuse ;  /* 0x0000b400fc587a23 */ /* 0x100fe2000001084a */
[-C--:B------:R-:W-:Y:S03]  /*f270*/  HMMA.16816.F32 R12, R80, R90.reuse, R12 ;  /* 0x0000005a500c723c */ /* 0x080fe6000000180c */
[----:B------:R2:W-:Y:S01]  /*f280*/  MUFU.EX2 R169, R88 ;  /* 0x0000005800a97308 */ /* 0x0005e20000000800 */
[----:B------:R-:W-:Y:S02]  /*f290*/  FFMA.FTZ R74, R121, c[0x0][0x2d0], -R74 ;  /* 0x0000b400794a7a23 */ /* 0x000fe4000001084a */
[----:B------:R-:W3:Y:S02]  /*f2a0*/  LDL.LU R121, [R1+0x18] ;  /* 0x0000180001797983 */ /* 0x000ee40000300800 */
[C---:B------:R-:W-:Y:S05]  /*f2b0*/  HMMA.16816.F32 R16, R76.reuse, R90, R16 ;  /* 0x0000005a4c10723c */ /* 0x040fea0000001810 */
[----:B------:R4:W5:Y:S03]  /*f2c0*/  MUFU.EX2 R103, R74 ;  /* 0x0000004a00677308 */ /* 0x0009660000000800 */
[-C--:B-1----:R-:W-:Y:S08]  /*f2d0*/  HMMA.16816.F32 R20, R76, R84.reuse, R20 ;  /* 0x000000544c14723c */ /* 0x082ff00000001814 */
[C---:B------:R-:W-:Y:S01]  /*f2e0*/  HMMA.16816.F32 R24, R80.reuse, R84, R24 ;  /* 0x000000545018723c */ /* 0x040fe20000001818 */
[----:B--2---:R-:W1:Y:S07]  /*f2f0*/  LDSM.16.MT88.4 R88, [R211+0x2100] ;  /* 0x00210000d358783b */ /* 0x004e6e0000004200 */
[-C--:B------:R-:W-:Y:S04]  /*f300*/  HMMA.16816.F32 R28, R80, R86.reuse, R28 ;  /* 0x00000056501c723c */ /* 0x080fe8000000181c */
[--C-:B----4-:R-:W-:Y:S01]  /*f310*/  FFMA.FTZ R74, R248, c[0x0][0x2d0], -R75.reuse ;  /* 0x0000b400f84a7a23 */ /* 0x110fe2000001084b */
[----:B-----5:R-:W-:Y:S01]  /*f320*/  F2FP.PACK_AB R166, R103, R169 ;  /* 0x000000a967a6723e */ /* 0x020fe200000000ff */
[----:B------:R-:W-:Y:S02]  /*f330*/  FFMA.FTZ R75, R249, c[0x0][0x2d0], -R75 ;  /* 0x0000b400f94b7a23 */ /* 0x000fe4000001084b */
[C---:B------:R-:W-:Y:S01]  /*f340*/  HMMA.16816.F32 R32, R76.reuse, R86, R32 ;  /* 0x000000564c20723c */ /* 0x040fe20000001820 */
[----:B------:R2:W-:Y:S07]  /*f350*/  MUFU.EX2 R102, R74 ;  /* 0x0000004a00667308 */ /* 0x0005ee0000000800 */
[-C--:B------:R-:W-:Y:S03]  /*f360*/  HMMA.16816.F32 R36, R76, R92.reuse, R36 ;  /* 0x0000005c4c24723c */ /* 0x080fe60000001824 */
[----:B------:R-:W4:Y:S05]  /*f370*/  MUFU.EX2 R101, R75 ;  /* 0x0000004b00657308 */ /* 0x000f2a0000000800 */
[C---:B------:R-:W-:Y:S08]  /*f380*/  HMMA.16816.F32 R40, R80.reuse, R92, R40 ;  /* 0x0000005c5028723c */ /* 0x040ff00000001828 */
[-C--:B------:R-:W-:Y:S04]  /*f390*/  HMMA.16816.F32 R44, R80, R94.reuse, R44 ;  /* 0x0000005e502c723c */ /* 0x080fe8000000182c */
[--C-:B--2---:R-:W-:Y:S04]  /*f3a0*/  FFMA.FTZ R74, R237, c[0x0][0x2d0], -R96.reuse ;  /* 0x0000b400ed4a7a23 */ /* 0x104fe80000010860 */
[----:B------:R2:W-:Y:S01]  /*f3b0*/  MUFU.EX2 R100, R74 ;  /* 0x0000004a00647308 */ /* 0x0005e20000000800 */
[C---:B------:R-:W-:Y:S04]  /*f3c0*/  HMMA.16816.F32 R48, R76.reuse, R94, R48 ;  /* 0x0000005e4c30723c */ /* 0x040fe80000001830 */
[----:B----4-:R-:W-:Y:S04]  /*f3d0*/  F2FP.PACK_AB R167, R101, R102 ;  /* 0x0000006665a7723e */ /* 0x010fe800000000ff */
[-C--:B-1----:R-:W-:Y:S08]  /*f3e0*/  HMMA.16816.F32 R52, R76, R88.reuse, R52 ;  /* 0x000000584c34723c */ /* 0x082ff00000001834 */
[C---:B------:R-:W-:Y:S04]  /*f3f0*/  HMMA.16816.F32 R56, R80.reuse, R88, R56 ;  /* 0x000000585038723c */ /* 0x040fe80000001838 */
[----:B--2---:R-:W-:Y:S04]  /*f400*/  FFMA.FTZ R74, R238, c[0x0][0x2d0], -R96 ;  /* 0x0000b400ee4a7a23 */ /* 0x004fe80000010860 */
[-C--:B------:R-:W-:Y:S01]  /*f410*/  HMMA.16816.F32 R60, R80, R90.reuse, R60 ;  /* 0x0000005a503c723c */ /* 0x080fe2000000183c */
[----:B------:R1:W2:Y:S07]  /*f420*/  MUFU.EX2 R85, R74 ;  /* 0x0000004a00557308 */ /* 0x0002ae0000000800 */
[----:B------:R-:W-:Y:S08]  /*f430*/  HMMA.16816.F32 R64, R76, R90, R64 ;  /* 0x0000005a4c40723c */ /* 0x000ff00000001840 */
[-C--:B------:R-:W-:Y:S07]  /*f440*/  HMMA.16816.F32 R104, R164, R116.reuse, R4 ;  /* 0x00000074a468723c */ /* 0x080fee0000001804 */
[----:B------:R-:W-:Y:S02]  /*f450*/  FADD.FTZ R4, R204, R69 ;  /* 0x00000045cc047221 */ /* 0x000fe40000010000 */
[----:B------:R-:W-:Y:S03]  /*f460*/  FADD.FTZ R6, R191, R68 ;  /* 0x00000044bf067221 */ /* 0x000fe60000010000 */
[--C-:B-1----:R-:W-:Y:S01]  /*f470*/  FFMA.FTZ R74, R239, c[0x0][0x2d0], -R96.reuse ;  /* 0x0000b400ef4a7a23 */ /* 0x102fe20000010860 */
[----:B------:R-:W-:Y:S01]  /*f480*/  MOV R191, R150 ;  /* 0x0000009600bf7202 */ /* 0x000fe20000000f00 */
[----:B------:R-:W-:Y:S01]  /*f490*/  FFMA.FTZ R96, R240, c[0x0][0x2d0], -R96 ;  /* 0x0000b400f0607a23 */ /* 0x000fe20000010860 */
[----:B--2---:R-:W-:Y:S01]  /*f4a0*/  F2FP.PACK_AB R160, R85, R100 ;  /* 0x0000006455a0723e */ /* 0x004fe200000000ff */
[----:B------:R-:W-:Y:S01]  /*f4b0*/  IMAD.MOV.U32 R204, RZ, RZ, R151 ;  /* 0x000000ffffcc7224 */ /* 0x000fe200078e0097 */
[----:B------:R1:W-:Y:S01]  /*f4c0*/  MUFU.EX2 R86, R74 ;  /* 0x0000004a00567308 */ /* 0x0003e20000000800 */
[----:B------:R-:W-:Y:S01]  /*f4d0*/  FADD.FTZ R4, R198, R4 ;  /* 0x00000004c6047221 */ /* 0x000fe20000010000 */
[----:B------:R-:W2:Y:S01]  /*f4e0*/  LDSM.16.MT88.4 R148, [R210+0x2900] ;  /* 0x00290000d294783b */ /* 0x000ea20000004200 */
[----:B------:R-:W-:Y:S02]  /*f4f0*/  MOV R198, R122 ;  /* 0x0000007a00c67202 */ /* 0x000fe40000000f00 */
[----:B------:R-:W-:Y:S05]  /*f500*/  FADD.FTZ R4, R202, R4 ;  /* 0x00000004ca047221 */ /* 0x000fea0000010000 */
[----:B------:R-:W4:Y:S01]  /*f510*/  MUFU.EX2 R96, R96 ;  /* 0x0000006000607308 */ /* 0x000f220000000800 */
[--C-:B-1----:R-:W-:Y:S09]  /*f520*/  FFMA.FTZ R74, R192, c[0x0][0x2d0], -R97.reuse ;  /* 0x0000b400c04a7a23 */ /* 0x102ff20000010861 */
[----:B------:R1:W-:Y:S01]  /*f530*/  MUFU.EX2 R75, R74 ;  /* 0x0000004a004b7308 */ /* 0x0003e20000000800 */
[----:B----4-:R-:W-:Y:S01]  /*f540*/  F2FP.PACK_AB R162, R96, R86 ;  /* 0x0000005660a2723e */ /* 0x010fe200000000ff */
[--C-:B-1----:R-:W-:Y:S08]  /*f550*/  FFMA.FTZ R74, R195, c[0x0][0x2d0], -R97.reuse ;  /* 0x0000b400c34a7a23 */ /* 0x102ff00000010861 */
[----:B------:R1:W4:Y:S02]  /*f560*/  MUFU.EX2 R84, R74 ;  /* 0x0000004a00547308 */ /* 0x0003240000000800 */
[--C-:B-1----:R-:W-:Y:S01]  /*f570*/  FFMA.FTZ R74, R197, c[0x0][0x2d0], -R97.reuse ;  /* 0x0000b400c54a7a23 */ /* 0x102fe20000010861 */
[----:B----4-:R-:W-:Y:S01]  /*f580*/  F2FP.PACK_AB R161, R84, R75 ;  /* 0x0000004b54a1723e */ /* 0x010fe200000000ff */
[----:B------:R-:W-:Y:S02]  /*f590*/  FFMA.FTZ R97, R73, c[0x0][0x2d0], -R97 ;  /* 0x0000b40049617a23 */ /* 0x000fe40000010861 */
[----:B------:R-:W4:Y:S04]  /*f5a0*/  LDL.LU R73, [R1+0x1c] ;  /* 0x00001c0001497983 */ /* 0x000f280000300800 */
[----:B------:R-:W-:Y:S10]  /*f5b0*/  MUFU.EX2 R74, R74 ;  /* 0x0000004a004a7308 */ /* 0x000ff40000000800 */
[----:B------:R-:W1:Y:S02]  /*f5c0*/  MUFU.EX2 R97, R97 ;  /* 0x0000006100617308 */ /* 0x000e640000000800 */
[----:B-1----:R-:W-:Y:S01]  /*f5d0*/  F2FP.PACK_AB R163, R97, R74 ;  /* 0x0000004a61a3723e */ /* 0x002fe200000000ff */
[----:B---3--:R-:W-:Y:S01]  /*f5e0*/  FFMA.FTZ R2, R2, R121, R123 ;  /* 0x0000007902027223 */ /* 0x008fe2000001007b */
[----:B------:R-:W-:Y:S01]  /*f5f0*/  MOV R121, R111 ;  /* 0x0000006f00797202 */ /* 0x000fe20000000f00 */
[----:B------:R-:W-:Y:S04]  /*f600*/  IMAD.MOV.U32 R123, RZ, RZ, R113 ;  /* 0x000000ffff7b7224 */ /* 0x000fe800078e0071 */
[C---:B------:R-:W-:Y:S04]  /*f610*/  HMMA.16816.F32 R108, R160.reuse, R116, R8 ;  /* 0x00000074a06c723c */ /* 0x040fe80000001808 */
[----:B------:R-:W-:Y:S02]  /*f620*/  FADD.FTZ R2, R203, R2 ;  /* 0x00000002cb027221 */ /* 0x000fe40000010000 */
[----:B------:R-:W-:Y:S02]  /*f630*/  FADD.FTZ R6, R123, R6 ;  /* 0x000000067b067221 */ /* 0x000fe40000010000 */
[----:B------:R-:W-:Y:S01]  /*f640*/  FADD.FTZ R5, R121, R2 ;  /* 0x0000000279057221 */ /* 0x000fe20000010000 */
[-C--:B------:R-:W-:Y:S03]  /*f650*/  HMMA.16816.F32 R112, R160, R118.reuse, R12 ;  /* 0x00000076a070723c */ /* 0x080fe6000000180c */
[----:B------:R-:W-:Y:S02]  /*f660*/  FADD.FTZ R2, R230, R6 ;  /* 0x00000006e6027221 */ /* 0x000fe40000010000 */
[----:B------:R-:W-:Y:S03]  /*f670*/  FADD.FTZ R6, R126, R4 ;  /* 0x000000047e067221 */ /* 0x000fe60000010000 */
[C---:B------:R-:W-:Y:S04]  /*f680*/  HMMA.16816.F32 R116, R164.reuse, R118, R16 ;  /* 0x00000076a474723c */ /* 0x040fe80000001810 */
[----:B----4-:R-:W-:Y:S02]  /*f690*/  FFMA.FTZ R8, R0, R73, R120 ;  /* 0x0000004900087223 */ /* 0x010fe40000010078 */
[----:B------:R-:W-:Y:S02]  /*f6a0*/  FADD.FTZ R0, R229, R5 ;  /* 0x00000005e5007221 */ /* 0x000fe40000010000 */
[-C--:B------:R-:W-:Y:S04]  /*f6b0*/  HMMA.16816.F32 R120, R164, R132.reuse, R20 ;  /* 0x00000084a478723c */ /* 0x080fe80000001814 */
[----:B------:R-:W-:Y:S02]  /*f6c0*/  FADD.FTZ R8, R127, R8 ;  /* 0x000000087f087221 */ /* 0x000fe40000010000 */
[----:B------:R-:W-:Y:S02]  /*f6d0*/  FADD.FTZ R5, R125, R2 ;  /* 0x000000027d057221 */ /* 0x000fe40000010000 */
[----:B------:R-:W-:Y:S04]  /*f6e0*/  FADD.FTZ R7, R124, R0 ;  /* 0x000000007c077221 */ /* 0x000fe80000010000 */
        /* <DEDUP_REMOVED lines=67> */
[----:B------:R-:W-:Y:S03]  /*fb20*/  FADD.FTZ R0, R177, R11 ;  /* 0x0000000bb1007221 */ /* 0x000fe60000010000 */
        /* <DEDUP_REMOVED lines=16> */
[----:B------:R-:W-:Y:S01]  /*fc30*/  MOV R102, R70 ;  /* 0x0000004600667202 */ /* 0x000fe20000000f00 */
[----:B------:R-:W-:Y:S01]  /*fc40*/  FADD.FTZ R6, R103, R0 ;  /* 0x0000000067067221 */ /* 0x000fe20000010000 */
[----:B------:R-:W-:Y:S01]  /*fc50*/  MOV R103, R3 ;  /* 0x0000000300677202 */ /* 0x000fe20000000f00 */
[----:B------:R-:W-:Y:S01]  /*fc60*/  FADD.FTZ R5, R101, R5 ;  /* 0x0000000565057221 */ /* 0x000fe20000010000 */
[----:B------:R-:W-:Y:S01]  /*fc70*/  MOV R101, R71 ;  /* 0x0000004700657202 */ /* 0x000fe20000000f00 */
        /* <DEDUP_REMOVED lines=11> */
.L_x_261:
[----:B------:R-:W2:Y:S01]  /*fd30*/  S2UR UR5, SR_CTAID.X ;  /* 0x00000000000579c3 */ /* 0x000ea20000002500 */
[----:B------:R-:W-:Y:S01]  /*fd40*/  ULDC.64 UR14, c[0x0][0x2c8] ;  /* 0x0000b200000e7ab9 */ /* 0x000fe20000000a00 */
[----:B------:R-:W-:Y:S01]  /*fd50*/  PLOP3.LUT P0, PT, PT, PT, UP0, 0x40, 0x0 ;  /* 0x000000000000781c */ /* 0x000fe20003f0e808 */
[----:B------:R-:W-:-:S02]  /*fd60*/  UIADD3 UR6, UR7, 0x1, -UR12 ;  /* 0x0000000107067890 */ /* 0x000fc4000fffe80c */
[----:B--2---:R-:W-:-:S04]  /*fd70*/  ULEA UR5, UR5, 0x7f, 0x7 ;  /* 0x0000007f05057891 */ /* 0x004fc8000f8e383f */
[----:B------:R-:W-:-:S04]  /*fd80*/  UIMAD.WIDE.U32 UR16, UR5, UR14, URZ ;  /* 0x0000000e051072a5 */ /* 0x000fc8000f8e003f */
[----:B------:R-:W-:-:S04]  /*fd90*/  @UP1 USHF.R.U32.HI UR5, URZ, UR15, UR17 ;  /* 0x0000000f3f051299 */ /* 0x000fc80008011611 */
[----:B------:R-:W-:-:S03]  /*fda0*/  UIADD3 UR6, UR6, UR5, URZ ;  /* 0x0000000506067290 */ /* 0x000fc6000fffe03f */
        /* <DEDUP_REMOVED lines=15> */
.L_x_280:
[----:B------:R-:W-:Y:S02]  /*fea0*/  ULDC UR11, c[0x0][0x32c] ;  /* 0x0000cb00000b7ab9 */ /* 0x000fe40000000800 */
[----:B------:R-:W-:Y:S02]  /*feb0*/  UISETP.NE.AND UP2, UPT, UR11, 0x1, UPT ;  /* 0x000000010b00788c */ /* 0x000fe4000bf45270 */
[----:B------:R-:W-:Y:S02]  /*fec0*/  ULDC.64 UR14, c[0x0][0x330] ;  /* 0x0000cc00000e7ab9 */ /* 0x000fe40000000a00 */
[----:B------:R-:W-:-:S07]  /*fed0*/  UIMAD.WIDE.U32 UR16, UR6, UR14, URZ ;  /* 0x0000000e061072a5 */ /* 0x000fce000f8e003f */
[----:B------:R-:W-:Y:S02]  /*fee0*/  @UP2 UMOV UR11, UR17 ;  /* 0x00000011000b2c82 */ /* 0x000fe40008000000 */
[----:B------:R-:W-:-:S03]  /*fef0*/  @UP2 USHF.R.U32.HI UR6, URZ, UR15, UR11 ;  /* 0x0000000f3f062299 */ /* 0x000fc6000801160b */
.L_x_281:
[----:B------:R-:W-:Y:S02]  /*ff00*/  ULDC UR11, c[0x0][0x32c] ;  /* 0x0000cb00000b7ab9 */ /* 0x000fe40000000800 */
[----:B------:R-:W-:-:S04]  /*ff10*/  UIMAD UR11, UR6, UR11, URZ ;  /* 0x0000000b060b72a4 */ /* 0x000fc8000f8e023f */
[----:B------:R-:W-:-:S04]  /*ff20*/  UISETP.LT.AND UP2, UPT, UR5, UR11, UPT ;  /* 0x0000000b0500728c */ /* 0x000fc8000bf41270 */
[----:B------:R-:W-:-:S04]  /*ff30*/  USEL UR5, UR5, UR11, !UP2 ;  /* 0x0000000b05057287 */ /* 0x000fc8000d000000 */
.L_x_279:
[----:B------:R-:W-:-:S04]  /*ff40*/  UIADD3 UR5, UR5, 0x5f, URZ ;  /* 0x0000005f05057890 */ /* 0x000fc8000fffe03f */
        /* <DEDUP_REMOVED lines=13> */
.L_x_283:
[----:B------:R-:W-:Y:S04]  /*10020*/  DEPBAR.LE SB0, 0x0 ;  /* 0x000080000000791a */ /* 0x000fe80000000000 */
[----:B------:R-:W-:Y:S01]  /*10030*/  BAR.SYNC.DEFER_BLOCKING 0x0 ;  /* 0x0000000000007b1d */ /* 0x000fe20000010000 */
[C---:B------:R-:W-:Y:S02]  /*10040*/  ISETP.LT.AND P2, PT, R103.reuse, UR4, PT ;  /* 0x0000000467007c0c */ /* 0x040fe4000bf41270 */
[C---:B------:R-:W-:Y:S11]  /*10050*/  ISETP.GT.AND P4, PT, R103.reuse, UR4, PT ;  /* 0x0000000467007c0c */ /* 0x040ff6000bf84270 */
        /* <DEDUP_REMOVED lines=98> */
[----:B------:R2:W-:Y:S07]  /*10680*/  @!P2 LDGSTS.E.BYPASS.LTC128B.128 [R227+0x2900], [R194.64], !P3 ;  /* 0x02900000c2e3afae */ /* 0x0005ee000d901d68 */
        /* <DEDUP_REMOVED lines=148> */
[----:B------:R-:W-:Y:S01]  /*10fd0*/  MUFU.TANH R201, R44 ;  /* 0x0000002c00c97308 */ /* 0x000fe20000002400 */
[C---:B------:R-:W-:Y:S04]  /*10fe0*/  HMMA.16816.F32 R88, R188.reuse, R4, R88 ;  /* 0x00000004bc58723c */ /* 0x040fe80000001858 */
[----:B------:R-:W-:Y:S02]  /*10ff0*/  FMUL.FTZ R67, R67, c[0x0][0x320] ;  /* 0x0000c80043437a20 */ /* 0x000fe40000410000 */
[----:B------:R-:W-:Y:S01]  /*11000*/  FMUL.FTZ R68, R68, c[0x0][0x320] ;  /* 0x0000c80044447a20 */ /* 0x000fe20000410000 */
[----:B------:R-:W-:Y:S01]  /*11010*/  FMNMX.FTZ R5, R180, R101, !PT ;  /* 0x00000065b4057209 */ /* 0x000fe20007810000 */
[-C--:B------:R-:W-:Y:S01]  /*11020*/  HMMA.16816.F32 R92, R188, R6.reuse, R92 ;  /* 0x00000006bc5c723c */ /* 0x080fe2000000185c */
[----:B------:R-:W-:Y:S03]  /*11030*/  MUFU.TANH R44, R72 ;  /* 0x00000048002c7308 */ /* 0x000fe60000002400 */
[----:B----4-:R-:W-:Y:S01]  /*11040*/  FMNMX.FTZ R4, R16, R0, !PT ;  /* 0x0000000010047209 */ /* 0x010fe20007810000 */
[----:B------:R-:W-:Y:S02]  /*11050*/  FMUL.FTZ R82, R82, c[0x0][0x320] ;  /* 0x0000c80052527a20 */ /* 0x000fe40000410000 */
[----:B------:R-:W-:Y:S01]  /*11060*/  FMUL.FTZ R80, R80, c[0x0][0x320] ;  /* 0x0000c80050507a20 */ /* 0x000fe20000410000 */
[----:B------:R-:W-:Y:S01]  /*11070*/  FMNMX.FTZ R4, R17, R4, !PT ;  /* 0x0000000411047209 */ /* 0x000fe20007810000 */
[----:B------:R-:W-:Y:S01]  /*11080*/  FMUL.FTZ R84, R84, c[0x0][0x320] ;  /* 0x0000c80054547a20 */ /* 0x000fe20000410000 */
[----:B------:R-:W-:Y:S01]  /*11090*/  HMMA.16816.F32 R96, R172, R6, R96 ;  /* 0x00000006ac60723c */ /* 0x000fe20000001860 */
[----:B------:R-:W-:Y:S03]  /*110a0*/  MUFU.TANH R200, R39 ;  /* 0x0000002700c87308 */ /* 0x000fe60000002400 */
[----:B------:R-:W-:Y:S01]  /*110b0*/  FMNMX.FTZ R4, R20, R4, !PT ;  /* 0x0000000414047209 */ /* 0x000fe20007810000 */
[----:B------:R-:W-:Y:S02]  /*110c0*/  FMUL.FTZ R83, R83, c[0x0][0x320] ;  /* 0x0000c80053537a20 */ /* 0x000fe40000410000 */
[----:B------:R-:W-:Y:S01]  /*110d0*/  FMUL.FTZ R81, R81, c[0x0][0x320] ;  /* 0x0000c80051517a20 */ /* 0x000fe20000410000 */
[----:B------:R-:W-:Y:S01]  /*110e0*/  FMNMX.FTZ R4, R21, R4, !PT ;  /* 0x0000000415047209 */ /* 0x000fe20007810000 */
[----:B------:R-:W-:Y:S02]  /*110f0*/  FMUL.FTZ R86, R86, c[0x0][0x320] ;  /* 0x0000c80056567a20 */ /* 0x000fe40000410000 */
[----:B------:R-:W1:Y:S01]  /*11100*/  MUFU.TANH R3, R84 ;  /* 0x0000005400037308 */ /* 0x000e620000002400 */
[----:B------:R-:W-:Y:S02]  /*11110*/  FMUL.FTZ R87, R87, c[0x0][0x320] ;  /* 0x0000c80057577a20 */ /* 0x000fe40000410000 */
[----:B------:R-:W-:Y:S02]  /*11120*/  FMUL.FTZ R85, R85, c[0x0][0x320] ;  /* 0x0000c80055557a20 */ /* 0x000fe40000410000 */
[----:B------:R-:W-:Y:S02]  /*11130*/  FMUL.FTZ R88, R88, c[0x0][0x320] ;  /* 0x0000c80058587a20 */ /* 0x000fe40000410000 */
[----:B------:R-:W-:Y:S02]  /*11140*/  FMUL.FTZ R89, R89, c[0x0][0x320] ;  /* 0x0000c80059597a20 */ /* 0x000fe40000410000 */
[----:B------:R-:W-:Y:S01]  /*11150*/  FMUL.FTZ R90, R90, c[0x0][0x320] ;  /* 0x0000c8005a5a7a20 */ /* 0x000fe20000410000 */
[----:B------:R2:W4:Y:S01]  /*11160*/  MUFU.TANH R195, R37 ;  /* 0x0000002500c37308 */ /* 0x0005220000002400 */
        /* <DEDUP_REMOVED lines=8> */
[----:B-1----:R-:W-:Y:S01]  /*111f0*/  MOV R189, R3 ;  /* 0x0000000300bd7202 */ /* 0x002fe20000000f00 */
[----:B------:R-:W-:Y:S01]  /*11200*/  FMUL.FTZ R61, R61, c[0x0][0x320] ;  /* 0x0000c8003d3d7a20 */ /* 0x000fe20000410000 */
[----:B------:R-:W-:Y:S01]  /*11210*/  FMNMX.FTZ R3, R177, R100, !PT ;  /* 0x00000064b1037209 */ /* 0x000fe20007810000 */
[----:B------:R-:W-:Y:S02]  /*11220*/  FMUL.FTZ R73, R73, c[0x0][0x320] ;  /* 0x0000c80049497a20 */ /* 0x000fe40000410000 */
[----:B------:R-:W-:Y:S01]  /*11230*/  FMUL.FTZ R77, R77, c[0x0][0x320] ;  /* 0x0000c8004d4d7a20 */ /* 0x000fe20000410000 */
[----:B------:R-:W1:Y:S01]  /*11240*/  MUFU.TANH R184, R48 ;  /* 0x0000003000b87308 */ /* 0x000e620000002400 */
[----:B------:R-:W-:Y:S01]  /*11250*/  FMNMX.FTZ R3, R170, R3, !PT ;  /* 0x00000003aa037209 */ /* 0x000fe20007810000 */
[----:B------:R-:W-:Y:S01]  /*11260*/  FMUL.FTZ R74, R74, c[0x0][0x320] ;  /* 0x0000c8004a4a7a20 */ /* 0x000fe20000410000 */
[----:B--2---:R-:W2:Y:S02]  /*11270*/  LDL.64 R36, [R1+0x28] ;  /* 0x0000280001247983 */ /* 0x004ea40000100a00 */
[----:B------:R-:W-:Y:S01]  /*11280*/  FMNMX.FTZ R0, R18, R3, !PT ;  /* 0x0000000312007209 */ /* 0x000fe20007810000 */
[----:B------:R-:W-:Y:S01]  /*11290*/  FMUL.FTZ R92, R92, c[0x0][0x320] ;  /* 0x0000c8005c5c7a20 */ /* 0x000fe20000410000 */
[----:B------:R-:W-:Y:S01]  /*112a0*/  FMNMX.FTZ R3, R171, R5, !PT ;  /* 0x00000005ab037209 */ /* 0x000fe20007810000 */
[----:B------:R-:W-:Y:S01]  /*112b0*/  FMUL.FTZ R79, R79, c[0x0][0x320] ;  /* 0x0000c8004f4f7a20 */ /* 0x000fe20000410000 */
[----:B------:R-:W-:Y:S01]  /*112c0*/  FMNMX.FTZ R0, R19, R0, !PT ;  /* 0x0000000013007209 */ /* 0x000fe20007810000 */
[----:B------:R1:W-:Y:S01]  /*112d0*/  MUFU.TANH R238, R74 ;  /* 0x0000004a00ee7308 */ /* 0x0003e20000002400 */
        /* <DEDUP_REMOVED lines=9> */
[----:B------:R-:W1:Y:S01]  /*11370*/  MUFU.TANH R198, R51 ;  /* 0x0000003300c67308 */ /* 0x000e620000002400 */
        /* <DEDUP_REMOVED lines=10> */
[----:B------:R-:W-:Y:S01]  /*11420*/  FMUL.FTZ R24, R24, c[0x0][0x320] ;  /* 0x0000c80018187a20 */ /* 0x000fe20000410000 */
[----:B----4-:R-:W-:Y:S01]  /*11430*/  FMNMX.FTZ R72, R195, R72, !PT ;  /* 0x00000048c3487209 */ /* 0x010fe20007810000 */
[----:B------:R-:W-:Y:S01]  /*11440*/  FMUL.FTZ R76, R76, c[0x0][0x320] ;  /* 0x0000c8004c4c7a20 */ /* 0x000fe20000410000 */
[----:B------:R-:W-:Y:S01]  /*11450*/  FMNMX.FTZ R0, R200, R0, !PT ;  /* 0x00000000c8007209 */ /* 0x000fe20007810000 */
[----:B-1----:R-:W-:Y:S01]  /*11460*/  FMUL.FTZ R74, R94, c[0x0][0x320] ;  /* 0x0000c8005e4a7a20 */ /* 0x002fe20000410000 */
[----:B------:R-:W-:Y:S01]  /*11470*/  FMNMX.FTZ R72, R184, R72, !PT ;  /* 0x00000048b8487209 */ /* 0x000fe20007810000 */
[----:B------:R-:W-:Y:S01]  /*11480*/  FMUL.FTZ R62, R62, c[0x0][0x320] ;  /* 0x0000c8003e3e7a20 */ /* 0x000fe20000410000 */
[----:B------:R-:W-:Y:S01]  /*11490*/  FMNMX.FTZ R0, R197, R0, !PT ;  /* 0x00000000c5007209 */ /* 0x000fe20007810000 */
[----:B------:R-:W-:Y:S01]  /*114a0*/  FMUL.FTZ R63, R63, c[0x0][0x320] ;  /* 0x0000c8003f3f7a20 */ /* 0x000fe20000410000 */
[----:B------:R-:W1:Y:S01]  /*114b0*/  MUFU.TANH R228, R54 ;  /* 0x0000003600e47308 */ /* 0x000e620000002400 */
[----:B------:R-:W-:Y:S02]  /*114c0*/  FMUL.FTZ R75, R75, c[0x0][0x320] ;  /* 0x0000c8004b4b7a20 */ /* 0x000fe40000410000 */
[----:B------:R-:W-:Y:S01]  /*114d0*/  FMUL.FTZ R78, R78, c[0x0][0x320] ;  /* 0x0000c8004e4e7a20 */ /* 0x000fe20000410000 */
[----:B------:R-:W-:Y:S01]  /*114e0*/  FMNMX.FTZ R0, R198, R0, !PT ;  /* 0x00000000c6007209 */ /* 0x000fe20007810000 */
[----:B------:R-:W-:Y:S02]  /*114f0*/  FMUL.FTZ R25, R25, c[0x0][0x320] ;  /* 0x0000c80019197a20 */ /* 0x000fe40000410000 */
[----:B------:R-:W-:Y:S02]  /*11500*/  FMUL.FTZ R28, R28, c[0x0][0x320] ;  /* 0x0000c8001c1c7a20 */ /* 0x000fe40000410000 */
[----:B------:R-:W-:Y:S01]  /*11510*/  FMUL.FTZ R29, R29, c[0x0][0x320] ;  /* 0x0000c8001d1d7a20 */ /* 0x000fe20000410000 */
[----:B------:R-:W4:Y:S01]  /*11520*/  MUFU.TANH R52, R52 ;  /* 0x0000003400347308 */ /* 0x000f220000002400 */
[----:B------:R-:W-:Y:S02]  /*11530*/  FMUL.FTZ R43, R43, c[0x0][0x320] ;  /* 0x0000c8002b2b7a20 */ /* 0x000fe40000410000 */
[----:B------:R-:W-:Y:S01]  /*11540*/  FMUL.FTZ R71, R71, c[0x0][0x320] ;  /* 0x0000c80047477a20 */ /* 0x000fe20000410000 */
[----:B------:R-:W-:Y:S06]  /*11550*/  FMNMX.FTZ R72, R183, R72, !PT ;  /* 0x00000048b7487209 */ /* 0x000fec0007810000 */
[----:B------:R-:W-:Y:S01]  /*11560*/  MUFU.TANH R226, R40 ;  /* 0x0000002800e27308 */ /* 0x000fe20000002400 */
[----:B-1----:R-:W-:Y:S09]  /*11570*/  FMNMX.FTZ R0, R228, R0, !PT ;  /* 0x00000000e4007209 */ /* 0x002ff20007810000 */
[----:B------:R-:W1:Y:S01]  /*11580*/  MUFU.TANH R40, R55 ;  /* 0x0000003700287308 */ /* 0x000e620000002400 */
[----:B----4-:R-:W-:Y:S09]  /*11590*/  FMNMX.FTZ R72, R52, R72, !PT ;  /* 0x0000004834487209 */ /* 0x010ff20007810000 */
[----:B------:R-:W4:Y:S10]  /*115a0*/  MUFU.TANH R24, R24 ;  /* 0x0000001800187308 */ /* 0x000f340000002400 */
[----:B------:R-:W4:Y:S01]  /*115b0*/  MUFU.TANH R234, R53 ;  /* 0x0000003500ea7308 */ /* 0x000f220000002400 */
[----:B-1----:R-:W-:Y:S09]  /*115c0*/  FMNMX.FTZ R0, R40, R0, !PT ;  /* 0x0000000028007209 */ /* 0x002ff20007810000 */
[----:B------:R-:W1:Y:S01]  /*115d0*/  MUFU.TANH R221, R66 ;  /* 0x0000004200dd7308 */ /* 0x000e620000002400 */
[----:B----4-:R-:W-:Y:S09]  /*115e0*/  FMNMX.FTZ R4, R24, R5, !PT ;  /* 0x0000000518047209 */ /* 0x010ff20007810000 */
[----:B------:R-:W4:Y:S01]  /*115f0*/  MUFU.TANH R25, R25 ;  /* 0x0000001900197308 */ /* 0x000f220000002400 */
[----:B------:R-:W-:Y:S09]  /*11600*/  FMNMX.FTZ R72, R234, R72, !PT ;  /* 0x00000048ea487209 */ /* 0x000ff20007810000 */
        /* <DEDUP_REMOVED lines=12> */
[----:B------:R-:W3:Y:S01]  /*116d0*/  MUFU.TANH R51, R68 ;  /* 0x0000004400337308 */ /* 0x000ee20000002400 */
[----:B-1----:R-:W-:Y:S09]  /*116e0*/  FMNMX.FTZ R0, R223, R0, !PT ;  /* 0x00000000df007209 */ /* 0x002ff20007810000 */
[----:B------:R-:W1:Y:S01]  /*116f0*/  MUFU.TANH R222, R69 ;  /* 0x0000004500de7308 */ /* 0x000e620000002400 */
[----:B----4-:R-:W-:Y:S02]  /*11700*/  FMNMX.FTZ R3, R29, R4, !PT ;  /* 0x000000041d037209 */ /* 0x010fe40007810000 */
[----:B------:R-:W-:Y:S02]  /*11710*/  FMNMX.FTZ R4, R176, R102, !PT ;  /* 0x00000066b0047209 */ /* 0x000fe40007810000 */
[----:B------:R-:W-:Y:S05]  /*11720*/  FMNMX.FTZ R3, R226, R3, !PT ;  /* 0x00000003e2037209 */ /* 0x000fea0007810000 */
[----:B------:R-:W-:Y:S01]  /*11730*/  MUFU.TANH R236, R43 ;  /* 0x0000002b00ec7308 */ /* 0x000fe20000002400 */
[----:B------:R-:W-:Y:S02]  /*11740*/  FMNMX.FTZ R4, R178, R4, !PT ;  /* 0x00000004b2047209 */ /* 0x000fe40007810000 */
[----:B---3--:R-:W-:Y:S07]  /*11750*/  FMNMX.FTZ R72, R51, R72, !PT ;  /* 0x0000004833487209 */ /* 0x008fee0007810000 */
[----:B------:R-:W3:Y:S01]  /*11760*/  MUFU.TANH R43, R71 ;  /* 0x00000047002b7308 */ /* 0x000ee20000002400 */
[----:B------:R-:W-:Y:S02]  /*11770*/  MOV R23, c[0x0][0x1e4] ;  /* 0x0000790000177a02 */ /* 0x000fe40000000f00 */
[----:B-1----:R-:W-:Y:S04]  /*11780*/  MOV R191, R222 ;  /* 0x000000de00bf7202 */ /* 0x002fe80000000f00 */
[----:B------:R-:W-:Y:S03]  /*11790*/  FMNMX.FTZ R72, R191, R72, !PT ;  /* 0x00000048bf487209 */ /* 0x000fe60007810000 */
[----:B------:R-:W1:Y:S10]  /*117a0*/  MUFU.TANH R230, R82 ;  /* 0x0000005200e67308 */ /* 0x000e740000002400 */
[----:B------:R-:W4:Y:S01]  /*117b0*/  MUFU.TANH R14, R14 ;  /* 0x0000000e000e7308 */ /* 0x000f220000002400 */
[----:B---3--:R-:W-:Y:S09]  /*117c0*/  FMNMX.FTZ R0, R43, R0, !PT ;  /* 0x000000002b007209 */ /* 0x008ff20007810000 */
[----:B------:R-:W3:Y:S01]  /*117d0*/  MUFU.TANH R219, R80 ;  /* 0x0000005000db7308 */ /* 0x000ee20000002400 */
[----:B-1----:R-:W-:Y:S09]  /*117e0*/  FMNMX.FTZ R0, R230, R0, !PT ;  /* 0x00000000e6007209 */ /* 0x002ff20007810000 */
[----:B------:R-:W1:Y:S01]  /*117f0*/  MUFU.TANH R225, R46 ;  /* 0x0000002e00e17308 */ /* 0x000e620000002400 */
[----:B----4-:R-:W-:Y:S04]  /*11800*/  FMNMX.FTZ R4, R14, R4, !PT ;  /* 0x000000040e047209 */ /* 0x010fe80007810000 */
[----:B------:R-:W-:Y:S05]  /*11810*/  FMNMX.FTZ R4, R179, R4, !PT ;  /* 0x00000004b3047209 */ /* 0x000fea0007810000 */
[----:B------:R-:W4:Y:S01]  /*11820*/  MUFU.TANH R46, R83 ;  /* 0x00000053002e7308 */ /* 0x000f220000002400 */
[----:B---3--:R-:W-:Y:S09]  /*11830*/  FMNMX.FTZ R72, R219, R72, !PT ;  /* 0x00000048db487209 */ /* 0x008ff20007810000 */
[----:B------:R-:W3:Y:S01]  /*11840*/  MUFU.TANH R204, R81 ;  /* 0x0000005100cc7308 */ /* 0x000ee20000002400 */
[----:B-1----:R-:W-:Y:S02]  /*11850*/  MOV R48, R225 ;  /* 0x000000e100307202 */ /* 0x002fe40000000f00 */
[----:B------:R-:W-:Y:S07]  /*11860*/  IADD3 R225, R103, -0x1, RZ ;  /* 0xffffffff67e17810 */ /* 0x000fee0007ffe0ff */
[----:B------:R-:W1:Y:S01]  /*11870*/  MUFU.TANH R220, R86 ;  /* 0x0000005600dc7308 */ /* 0x000e620000002400 */
[----:B----4-:R-:W-:Y:S09]  /*11880*/  FMNMX.FTZ R0, R46, R0, !PT ;  /* 0x000000002e007209 */ /* 0x010ff20007810000 */
[----:B------:R-:W4:Y:S01]  /*11890*/  MUFU.TANH R182, R26 ;  /* 0x0000001a00b67308 */ /* 0x000f220000002400 */
[----:B---3--:R-:W-:Y:S04]  /*118a0*/  FMNMX.FTZ R72, R204, R72, !PT ;  /* 0x00000048cc487209 */ /* 0x008fe80007810000 */
[----:B------:R-:W-:Y:S05]  /*118b0*/  FMNMX.FTZ R72, R189, R72, !PT ;  /* 0x00000048bd487209 */ /* 0x000fea0007810000 */
[----:B------:R-:W3:Y:S01]  /*118c0*/  MUFU.TANH R202, R41 ;  /* 0x0000002900ca7308 */ /* 0x000ee20000002400 */
[----:B-1----:R-:W-:Y:S09]  /*118d0*/  FMNMX.FTZ R0, R220, R0, !PT ;  /* 0x00000000dc007209 */ /* 0x002ff20007810000 */
[----:B------:R-:W-:Y:S01]  /*118e0*/  MUFU.TANH R196, R31 ;  /* 0x0000001f00c47308 */ /* 0x000fe20000002400 */
[----:B----4-:R-:W-:Y:S09]  /*118f0*/  FMNMX.FTZ R4, R182, R4, !PT ;  /* 0x00000004b6047209 */ /* 0x010ff20007810000 */
[----:B------:R-:W1:Y:S01]  /*11900*/  MUFU.TANH R31, R87 ;  /* 0x00000057001f7308 */ /* 0x000e620000002400 */
[----:B---3--:R-:W-:Y:S04]  /*11910*/  FMNMX.FTZ R3, R202, R3, !PT ;  /* 0x00000003ca037209 */ /* 0x008fe80007810000 */
[----:B------:R-:W-:Y:S05]  /*11920*/  FMNMX.FTZ R3, R201, R3, !PT ;  /* 0x00000003c9037209 */ /* 0x000fea0007810000 */
[----:B------:R-:W3:Y:S10]  /*11930*/  MUFU.TANH R192, R27 ;  /* 0x0000001b00c07308 */ /* 0x000ef40000002400 */
[----:B------:R-:W-:Y:S01]  /*11940*/  MUFU.TANH R41, R42 ;  /* 0x0000002a00297308 */ /* 0x000fe20000002400 */
[----:B-1----:R-:W-:Y:S09]  /*11950*/  FMNMX.FTZ R0, R31, R0, !PT ;  /* 0x000000001f007209 */ /* 0x002ff20007810000 */
[----:B------:R-:W1:Y:S01]  /*11960*/  MUFU.TANH R42, R85 ;  /* 0x00000055002a7308 */ /* 0x000e620000002400 */
[----:B---3--:R-:W-:Y:S09]  /*11970*/  FMNMX.FTZ R4, R192, R4, !PT ;  /* 0x00000004c0047209 */ /* 0x008ff20007810000 */
[----:B------:R-:W3:Y:S10]  /*11980*/  MUFU.TANH R27, R98 ;  /* 0x00000062001b7308 */ /* 0x000ef40000002400 */
[----:B------:R-:W4:Y:S01]  /*11990*/  MUFU.TANH R193, R30 ;  /* 0x0000001e00c17308 */ /* 0x000f220000002400 */
[----:B-1----:R-:W-:Y:S09]  /*119a0*/  FMNMX.FTZ R72, R42, R72, !PT ;  /* 0x000000482a487209 */ /* 0x002ff20007810000 */
[----:B------:R-:W1:Y:S01]  /*119b0*/  MUFU.TANH R30, R45 ;  /* 0x0000002d001e7308 */ /* 0x000e620000002400 */
[----:B---3--:R-:W-:Y:S09]  /*119c0*/  FMNMX.FTZ R0, R27, R0, !PT ;  /* 0x000000001b007209 */ /* 0x008ff20007810000 */
[----:B------:R-:W3:Y:S01]  /*119d0*/  MUFU.TANH R173, R96 ;  /* 0x0000006000ad7308 */ /* 0x000ee20000002400 */
[----:B----4-:R-:W-:Y:S04]  /*119e0*/  FMNMX.FTZ R4, R193, R4, !PT ;  /* 0x00000004c1047209 */ /* 0x010fe80007810000 */
[----:B------:R-:W-:Y:S05]  /*119f0*/  FMNMX.FTZ R4, R196, R4, !PT ;  /* 0x00000004c4047209 */ /* 0x000fea0007810000 */
[----:B------:R4:W2:Y:S01]  /*11a00*/  MUFU.TANH R175, R99 ;  /* 0x0000006300af7308 */ /* 0x0008a20000002400 */
[----:B------:R-:W-:Y:S02]  /*11a10*/  FMNMX.FTZ R4, R41, R4, !PT ;  /* 0x0000000429047209 */ /* 0x000fe40007810000 */
[----:B-1----:R-:W-:Y:S02]  /*11a20*/  FMNMX.FTZ R3, R30, R3, !PT ;  /* 0x000000031e037209 */ /* 0x002fe40007810000 */
[----:B------:R-:W-:Y:S05]  /*11a30*/  MOV R45, R236 ;  /* 0x000000ec002d7202 */ /* 0x000fea0000000f00 */
[----:B------:R-:W1:Y:S01]  /*11a40*/  MUFU.TANH R218, R56 ;  /* 0x0000003800da7308 */ /* 0x000e620000002400 */
[----:B------:R-:W-:Y:S02]  /*11a50*/  FMNMX.FTZ R4, R45, R4, !PT ;  /* 0x000000042d047209 */ /* 0x000fe40007810000 */
[----:B---3--:R-:W-:Y:S02]  /*11a60*/  FMNMX.FTZ R72, R173, R72, !PT ;  /* 0x00000048ad487209 */ /* 0x008fe40007810000 */
[----:B------:R-:W-:Y:S05]  /*11a70*/  FMNMX.FTZ R4, R48, R4, !PT ;  /* 0x0000000430047209 */ /* 0x000fea0007810000 */
[----:B------:R-:W3:Y:S01]  /*11a80*/  MUFU.TANH R172, R97 ;  /* 0x0000006100ac7308 */ /* 0x000ee20000002400 */
[----:B----4-:R-:W-:Y:S02]  /*11a90*/  MOV R99, R238 ;  /* 0x000000ee00637202 */ /* 0x010fe40000000f00 */
[----:B--2---:R-:W-:Y:S07]  /*11aa0*/  FMNMX.FTZ R0, R175, R0, !PT ;  /* 0x00000000af007209 */ /* 0x004fee0007810000 */
[----:B------:R-:W2:Y:S01]  /*11ab0*/  MUFU.TANH R224, R57 ;  /* 0x0000003900e07308 */ /* 0x000ea20000002400 */
[----:B------:R-:W4:Y:S01]  /*11ac0*/  SHFL.BFLY PT, R71, R0, 0x2, 0x1f ;  /* 0x0c401f0000477f89 */ /* 0x000f2200000e0000 */
[----:B-1----:R-:W-:Y:S08]  /*11ad0*/  FMNMX.FTZ R3, R218, R3, !PT ;  /* 0x00000003da037209 */ /* 0x002ff00007810000 */
[----:B------:R-:W1:Y:S01]  /*11ae0*/  MUFU.TANH R233, R60 ;  /* 0x0000003c00e97308 */ /* 0x000e620000002400 */
[----:B---3--:R-:W-:Y:S05]  /*11af0*/  FMNMX.FTZ R72, R172, R72, !PT ;  /* 0x00000048ac487209 */ /* 0x008fea0007810000 */
[----:B------:R-:W3:Y:S04]  /*11b00*/  SHFL.BFLY PT, R5, R72, 0x2, 0x1f ;  /* 0x0c401f0048057f89 */ /* 0x000ee800000e0000 */
[----:B------:R-:W3:Y:S01]  /*11b10*/  MUFU.TANH R215, R47 ;  /* 0x0000002f00d77308 */ /* 0x000ee20000002400 */
[----:B--2---:R-:W-:Y:S02]  /*11b20*/  FMNMX.FTZ R3, R224, R3, !PT ;  /* 0x00000003e0037209 */ /* 0x004fe40007810000 */
[----:B----4-:R-:W-:Y:S07]  /*11b30*/  FMNMX.FTZ R71, R0, R71, !PT ;  /* 0x0000004700477209 */ /* 0x010fee0007810000 */
[----:B------:R-:W2:Y:S01]  /*11b40*/  MUFU.TANH R235, R61 ;  /* 0x0000003d00eb7308 */ /* 0x000ea20000002400 */
[----:B-1----:R-:W-:Y:S09]  /*11b50*/  FMNMX.FTZ R3, R233, R3, !PT ;  /* 0x00000003e9037209 */ /* 0x002ff20007810000 */
[----:B------:R-:W1:Y:S01]  /*11b60*/  MUFU.TANH R229, R58 ;  /* 0x0000003a00e57308 */ /* 0x000e620000002400 */
[----:B---3--:R-:W-:Y:S02]  /*11b70*/  FMNMX.FTZ R72, R72, R5, !PT ;  /* 0x0000000548487209 */ /* 0x008fe40007810000 */
[----:B------:R-:W-:Y:S01]  /*11b80*/  MOV R50, R215 ;  /* 0x000000d700327202 */ /* 0x000fe20000000f00 */
[----:B------:R-:W3:Y:S03]  /*11b90*/  SHFL.BFLY PT, R5, R71, 0x1, 0x1f ;  /* 0x0c201f0047057f89 */ /* 0x000ee600000e0000 */
[----:B------:R-:W-:Y:S03]  /*11ba0*/  FMNMX.FTZ R4, R50, R4, !PT ;  /* 0x0000000432047209 */ /* 0x000fe60007810000 */
[----:B------:R-:W4:Y:S01]  /*11bb0*/  MUFU.TANH R231, R73 ;  /* 0x0000004900e77308 */ /* 0x000f220000002400 */
[----:B--2---:R-:W-:Y:S01]  /*11bc0*/  MOV R94, R235 ;  /* 0x000000eb005e7202 */ /* 0x004fe20000000f00 */
[----:B------:R-:W2:Y:S01]  /*11bd0*/  SHFL.BFLY PT, R7, R72, 0x1, 0x1f ;  /* 0x0c201f0048077f89 */ /* 0x000ea200000e0000 */
[----:B------:R-:W-:Y:S07]  /*11be0*/  FMNMX.FTZ R3, R235, R3, !PT ;  /* 0x00000003eb037209 */ /* 0x000fee0007810000 */
[----:B------:R-:W2:Y:S01]  /*11bf0*/  MUFU.TANH R232, R59 ;  /* 0x0000003b00e87308 */ /* 0x000ea20000002400 */
[----:B------:R-:W-:Y:S02]  /*11c00*/  FMNMX.FTZ R3, R44, R3, !PT ;  /* 0x000000032c037209 */ /* 0x000fe40007810000 */
[----:B-1----:R-:W-:Y:S07]  /*11c10*/  FMNMX.FTZ R4, R229, R4, !PT ;  /* 0x00000004e5047209 */ /* 0x002fee0007810000 */
[----:B------:R-:W1:Y:S01]  /*11c20*/  MUFU.TANH R47, R76 ;  /* 0x0000004c002f7308 */ /* 0x000e620000002400 */
[----:B---3--:R-:W-:Y:S02]  /*11c30*/  FMNMX.FTZ R71, R71, R5, !PT ;  /* 0x0000000547477209 */ /* 0x008fe40007810000 */
[----:B----4-:R-:W-:Y:S02]  /*11c40*/  FMNMX.FTZ R3, R231, R3, !PT ;  /* 0x00000003e7037209 */ /* 0x010fe40007810000 */
[----:B--2---:R-:W-:Y:S05]  /*11c50*/  FMNMX.FTZ R72, R72, R7, !PT ;  /* 0x0000000748487209 */ /* 0x004fea0007810000 */
        /* <DEDUP_REMOVED lines=16> */
[----:B--2---:R-:W-:Y:S07]  /*11d60*/  FMNMX.FTZ R3, R174, R3, !PT ;  /* 0x00000003ae037209 */ /* 0x004fee0007810000 */
[----:B------:R-:W2:Y:S01]  /*11d70*/  MUFU.TANH R237, R75 ;  /* 0x0000004b00ed7308 */ /* 0x000ea20000002400 */
[----:B-1----:R-:W-:Y:S09]  /*11d80*/  FMNMX.FTZ R3, R222, R3, !PT ;  /* 0x00000003de037209 */ /* 0x002ff20007810000 */
[----:B------:R1:W-:Y:S01]  /*11d90*/  MUFU.TANH R75, R0 ;  /* 0x00000000004b7308 */ /* 0x0003e20000002400 */
[----:B---3--:R-:W-:Y:S02]  /*11da0*/  FMNMX.FTZ R3, R97, R3, !PT ;  /* 0x0000000361037209 */ /* 0x008fe40007810000 */
[----:B------:R-:W-:Y:S02]  /*11db0*/  MOV R92, R226 ;  /* 0x000000e2005c7202 */ /* 0x000fe40000000f00 */
[----:B------:R-:W-:Y:S05]  /*11dc0*/  FMNMX.FTZ R3, R26, R3, !PT ;  /* 0x000000031a037209 */ /* 0x000fea0007810000 */
[----:B------:R-:W3:Y:S01]  /*11dd0*/  MUFU.TANH R98, R78 ;  /* 0x0000004e00627308 */ /* 0x000ee20000002400 */
[----:B------:R-:W4:Y:S01]  /*11de0*/  SHFL.BFLY PT, R6, R3, 0x2, 0x1f ;  /* 0x0c401f0003067f89 */ /* 0x000f2200000e0000 */
[----:B--2---:R-:W-:Y:S04]  /*11df0*/  MOV R190, R237 ;  /* 0x000000ed00be7202 */ /* 0x004fe80000000f00 */
[----:B------:R-:W-:Y:S04]  /*11e00*/  FMNMX.FTZ R4, R190, R4, !PT ;  /* 0x00000004be047209 */ /* 0x000fe80007810000 */
[----:B------:R-:W2:Y:S01]  /*11e10*/  MUFU.TANH R96, R79 ;  /* 0x0000004f00607308 */ /* 0x000ea20000002400 */
[----:B-1----:R-:W-:Y:S04]  /*11e20*/  FADD.FTZ R0, -R72, R2 ;  /* 0x0000000248007221 */ /* 0x002fe80000010100 */
[----:B------:R-:W-:Y:S05]  /*11e30*/  FMUL.FTZ R2, R0, c[0x0][0x2d0] ;  /* 0x0000b40000027a20 */ /* 0x000fea0000410000 */
        /* <DEDUP_REMOVED lines=9> */
[----:B------:R-:W2:Y:S01]  /*11ed0*/  MUFU.TANH R74, R74 ;  /* 0x0000004a004a7308 */ /* 0x000ea20000002400 */
[----:B-1----:R-:W-:Y:S09]  /*11ee0*/  FMNMX.FTZ R4, R215, R4, !PT ;  /* 0x00000004d7047209 */ /* 0x002ff20007810000 */
[----:B------:R1:W1:Y:S01]  /*11ef0*/  MUFU.EX2 R73, R2 ;  /* 0x0000000200497308 */ /* 0x0002620000000800 */
[----:B---3--:R-:W-:Y:S02]  /*11f00*/  FMNMX.FTZ R0, R208, R4, !PT ;  /* 0x00000004d0007209 */ /* 0x008fe40007810000 */
[----:B----4-:R-:W-:Y:S02]  /*11f10*/  FMNMX.FTZ R70, R3, R70, !PT ;  /* 0x0000004603467209 */ /* 0x010fe40007810000 */
[----:B--2---:R-:W-:Y:S04]  /*11f20*/  FMNMX.FTZ R0, R74, R0, !PT ;  /* 0x000000004a007209 */ /* 0x004fe80007810000 */
[----:B------:R-:W-:Y:S05]  /*11f30*/  FMNMX.FTZ R0, R75, R0, !PT ;  /* 0x000000004b007209 */ /* 0x000fea0007810000 */
[----:B------:R-:W2:Y:S01]  /*11f40*/  SHFL.BFLY PT, R3, R0, 0x2, 0x1f ;  /* 0x0c401f0000037f89 */ /* 0x000ea200000e0000 */
[----:B-1----:R-:W-:Y:S02]  /*11f50*/  FADD.FTZ R2, -R71, R100 ;  /* 0x0000006447027221 */ /* 0x002fe40000010100 */
[----:B------:R-:W-:Y:S02]  /*11f60*/  FMUL.FTZ R100, R72, c[0x0][0x2d0] ;  /* 0x0000b40048647a20 */ /* 0x000fe40000410000 */
[----:B------:R-:W-:Y:S02]  /*11f70*/  FMUL.FTZ R2, R2, c[0x0][0x2d0] ;  /* 0x0000b40002027a20 */ /* 0x000fe40000410000 */
[--C-:B------:R-:W-:Y:S01]  /*11f80*/  FFMA.FTZ R4, R169, c[0x0][0x2d0], -R100.reuse ;  /* 0x0000b400a9047a23 */ /* 0x100fe20000010864 */
[----:B------:R-:W-:Y:S01]  /*11f90*/  MOV R169, R42 ;  /* 0x0000002a00a97202 */ /* 0x000fe20000000f00 */
[----:B------:R1:W-:Y:S01]  /*11fa0*/  MUFU.EX2 R69, R2 ;  /* 0x0000000200457308 */ /* 0x0003e20000000800 */
[--C-:B------:R-:W-:Y:S09]  /*11fb0*/  FFMA.FTZ R56, R183, c[0x0][0x2d0], -R100.reuse ;  /* 0x0000b400b7387a23 */ /* 0x100ff20000010864 */
[----:B------:R-:W-:Y:S01]  /*11fc0*/  MUFU.EX2 R245, R4 ;  /* 0x0000000400f57308 */ /* 0x000fe20000000800 */
[----:B--2---:R-:W-:Y:S01]  /*11fd0*/  FMNMX.FTZ R0, R0, R3, !PT ;  /* 0x0000000300007209 */ /* 0x004fe20007810000 */
[--C-:B------:R-:W-:Y:S02]  /*11fe0*/  FFMA.FTZ R3, R17, c[0x0][0x2d0], -R100.reuse ;  /* 0x0000b40011037a23 */ /* 0x100fe40000010864 */
[----:B------:R-:W-:Y:S01]  /*11ff0*/  FMUL.FTZ R17, R73, R117 ;  /* 0x0000007549117220 */ /* 0x000fe20000410000 */
[----:B------:R-:W-:Y:S05]  /*12000*/  MOV R117, R229 ;  /* 0x000000e500757202 */ /* 0x000fea0000000f00 */
[----:B------:R2:W-:Y:S01]  /*12010*/  MUFU.EX2 R252, R3 ;  /* 0x0000000300fc7308 */ /* 0x0005e20000000800 */
[----:B-1----:R-:W-:Y:S02]  /*12020*/  FADD.FTZ R2, -R70, R101 ;  /* 0x0000006546027221 */ /* 0x002fe40000010100 */
[----:B------:R-:W-:Y:S02]  /*12030*/  FMUL.FTZ R101, R71, c[0x0][0x2d0] ;  /* 0x0000b40047657a20 */ /* 0x000fe40000410000 */
[----:B------:R-:W-:Y:S02]  /*12040*/  FMUL.FTZ R2, R2, c[0x0][0x2d0] ;  /* 0x0000b40002027a20 */ /* 0x000fe40000410000 */
[--C-:B------:R-:W-:Y:S03]  /*12050*/  FFMA.FTZ R60, R199, c[0x0][0x2d0], -R101.reuse ;  /* 0x0000b400c73c7a23 */ /* 0x100fe60000010865 */
[----:B------:R1:W3:Y:S01]  /*12060*/  MUFU.EX2 R68, R2 ;  /* 0x0000000200447308 */ /* 0x0002e20000000800 */
[--C-:B--2---:R-:W-:Y:S01]  /*12070*/  FFMA.FTZ R3, R177, c[0x0][0x2d0], -R101.reuse ;  /* 0x0000b400b1037a23 */ /* 0x104fe20000010865 */
[----:B------:R-:W-:Y:S08]  /*12080*/  MOV R177, R31 ;  /* 0x0000001f00b17202 */ /* 0x000ff00000000f00 */
[----:B------:R2:W-:Y:S01]  /*12090*/  MUFU.EX2 R244, R3 ;  /* 0x0000000300f47308 */ /* 0x0005e20000000800 */
[--C-:B-1----:R-:W-:Y:S01]  /*120a0*/  FFMA.FTZ R2, R168, c[0x0][0x2d0], -R100.reuse ;  /* 0x0000b400a8027a23 */ /* 0x102fe20000010864 */
[----:B------:R-:W-:Y:S01]  /*120b0*/  MOV R168, R27 ;  /* 0x0000001b00a87202 */ /* 0x000fe20000000f00 */
[C---:B---3--:R-:W-:Y:S07]  /*120c0*/  FMUL.FTZ R57, R68.reuse, R157 ;  /* 0x0000009d44397220 */ /* 0x048fee0000410000 */
[----:B------:R1:W3:Y:S01]  /*120d0*/  MUFU.EX2 R251, R2 ;  /* 0x0000000200fb7308 */ /* 0x0002e20000000800 */
[----:B------:R-:W-:Y:S02]  /*120e0*/  FMUL.FTZ R61, R68, R161 ;  /* 0x000000a1443d7220 */ /* 0x000fe40000410000 */
[--C-:B--2---:R-:W-:Y:S01]  /*120f0*/  FFMA.FTZ R3, R170, c[0x0][0x2d0], -R101.reuse ;  /* 0x0000b400aa037a23 */ /* 0x104fe20000010865 */
[----:B------:R-:W-:Y:S06]  /*12100*/  MOV R170, R43 ;  /* 0x0000002b00aa7202 */ /* 0x000fec0000000f00 */
[----:B------:R2:W4:Y:S01]  /*12110*/  MUFU.EX2 R247, R3 ;  /* 0x0000000300f77308 */ /* 0x0005220000000800 */
[----:B-1----:R-:W-:Y:S01]  /*12120*/  FFMA.FTZ R2, R16, c[0x0][0x2d0], -R100 ;  /* 0x0000b40010027a23 */ /* 0x002fe20000010864 */
[----:B---3--:R-:W-:Y:S08]  /*12130*/  F2FP.PACK_AB R76, R251, R245 ;  /* 0x000000f5fb4c723e */ /* 0x008ff000000000ff */
[----:B------:R1:W3:Y:S01]  /*12140*/  MUFU.EX2 R250, R2 ;  /* 0x0000000200fa7308 */ /* 0x0002e20000000800 */
[--C-:B--2---:R-:W-:Y:S01]  /*12150*/  FFMA.FTZ R3, R18, c[0x0][0x2d0], -R101.reuse ;  /* 0x0000b40012037a23 */ /* 0x104fe20000010865 */
[----:B----4-:R-:W-:Y:S01]  /*12160*/  F2FP.PACK_AB R77, R247, R244 ;  /* 0x000000f4f74d723e */ /* 0x010fe200000000ff */
[----:B------:R-:W-:Y:S01]  /*12170*/  FMUL.FTZ R18, R69, R118 ;  /* 0x0000007645127220 */ /* 0x000fe20000410000 */
[----:B------:R-:W-:Y:S06]  /*12180*/  MOV R118, R49 ;  /* 0x0000003100767202 */ /* 0x000fec0000000f00 */
[----:B------:R2:W-:Y:S01]  /*12190*/  MUFU.EX2 R249, R3 ;  /* 0x0000000300f97308 */ /* 0x0005e20000000800 */
[----:B------:R-:W-:Y:S01]  /*121a0*/  FMUL.FTZ R49, R73, R149 ;  /* 0x0000009549317220 */ /* 0x000fe20000410000 */
[----:B-1----:R-:W2:Y:S01]  /*121b0*/  SHFL.BFLY PT, R2, R0, 0x1, 0x1f ;  /* 0x0c201f0000027f89 */ /* 0x002ea200000e0000 */
[----:B---3--:R-:W-:Y:S02]  /*121c0*/  F2FP.PACK_AB R78, R252, R250 ;  /* 0x000000fafc4e723e */ /* 0x008fe400000000ff */
[----:B--2---:R-:W-:Y:S01]  /*121d0*/  FMNMX.FTZ R3, R0, R2, !PT ;  /* 0x0000000200037209 */ /* 0x004fe20007810000 */
        /* <DEDUP_REMOVED lines=17> */
[----:B------:R1:W3:Y:S01]  /*122f0*/  MUFU.EX2 R242, R2 ;  /* 0x0000000200f27308 */ /* 0x0002e20000000800 */
[C---:B--2---:R-:W-:Y:S02]  /*12300*/  FMUL.FTZ R27, R0.reuse, R127 ;  /* 0x0000007f001b7220 */ /* 0x044fe40000410000 */
[C---:B------:R-:W-:Y:S02]  /*12310*/  FMUL.FTZ R31, R0.reuse, R131 ;  /* 0x00000083001f7220 */ /* 0x040fe40000410000 */
[C---:B------:R-:W-:Y:S02]  /*12320*/  FMUL.FTZ R42, R0.reuse, R142 ;  /* 0x0000008e002a7220 */ /* 0x040fe40000410000 */
[C---:B------:R-:W-:Y:S02]  /*12330*/  FMUL.FTZ R43, R0.reuse, R143 ;  /* 0x0000008f002b7220 */ /* 0x040fe40000410000 */
[C---:B------:R-:W-:Y:S02]  /*12340*/  FMUL.FTZ R47, R0.reuse, R147 ;  /* 0x00000093002f7220 */ /* 0x040fe40000410000 */
[C---:B------:R-:W-:Y:S02]  /*12350*/  FMUL.FTZ R58, R0.reuse, R158 ;  /* 0x0000009e003a7220 */ /* 0x040fe40000410000 */
[C---:B------:R-:W-:Y:S02]  /*12360*/  FMUL.FTZ R59, R0.reuse, R159 ;  /* 0x0000009f003b7220 */ /* 0x040fe40000410000 */
[C---:B------:R-:W-:Y:S02]  /*12370*/  FMUL.FTZ R62, R0.reuse, R162 ;  /* 0x000000a2003e7220 */ /* 0x040fe40000410000 */
[----:B------:R-:W-:Y:S02]  /*12380*/  FMUL.FTZ R63, R0, R163 ;  /* 0x000000a3003f7220 */ /* 0x000fe40000410000 */
[--C-:B-1----:R-:W-:Y:S01]  /*12390*/  FFMA.FTZ R2, R12, c[0x0][0x2d0], -R102.reuse ;  /* 0x0000b4000c027a23 */ /* 0x102fe20000010866 */
        /* <DEDUP_REMOVED lines=11> */
[----:B------:R-:W-:Y:S01]  /*12450*/  FMUL.FTZ R14, R0, R114 ;  /* 0x00000072000e7220 */ /* 0x000fe20000410000 */
[----:B------:R-:W-:Y:S01]  /*12460*/  MOV R114, R52 ;  /* 0x0000003400727202 */ /* 0x000fe20000000f00 */
[--C-:B------:R-:W-:Y:S05]  /*12470*/  FFMA.FTZ R74, R74, c[0x0][0x2d0], -R2.reuse ;  /* 0x0000b4004a4a7a23 */ /* 0x100fea0000010802 */
[----:B------:R2:W-:Y:S10]  /*12480*/  MUFU.EX2 R185, R4 ;  /* 0x0000000400b97308 */ /* 0x0005f40000000800 */
[----:B------:R3:W-:Y:S01]  /*12490*/  MUFU.EX2 R188, R7 ;  /* 0x0000000700bc7308 */ /* 0x0007e20000000800 */
[----:B-1----:R-:W-:Y:S01]  /*124a0*/  FMUL.FTZ R16, R73, R116 ;  /* 0x0000007449107220 */ /* 0x002fe20000410000 */
[----:B------:R-:W-:Y:S01]  /*124b0*/  MOV R116, R50 ;  /* 0x0000003200747202 */ /* 0x000fe20000000f00 */
[----:B------:R-:W-:Y:S07]  /*124c0*/  FMUL.FTZ R50, R69, R150 ;  /* 0x0000009645327220 */ /* 0x000fee0000410000 */
[----:B------:R-:W1:Y:S01]  /*124d0*/  MUFU.EX2 R186, R8 ;  /* 0x0000000800ba7308 */ /* 0x000e620000000800 */
[----:B--2---:R-:W-:Y:S01]  /*124e0*/  FFMA.FTZ R4, R178, c[0x0][0x2d0], -R2 ;  /* 0x0000b400b2047a23 */ /* 0x004fe20000010802 */
[----:B------:R-:W-:Y:S08]  /*124f0*/  MOV R178, R232 ;  /* 0x000000e800b27202 */ /* 0x000ff00000000f00 */
[----:B------:R2:W4:Y:S01]  /*12500*/  MUFU.EX2 R187, R4 ;  /* 0x0000000400bb7308 */ /* 0x0005220000000800 */
[----:B---3--:R-:W-:Y:S02]  /*12510*/  @P4 MOV R7, R37 ;  /* 0x0000002500074202 */ /* 0x008fe40000000f00 */
[----:B-1----:R-:W-:Y:S01]  /*12520*/  F2FP.PACK_AB R67, R186, R188 ;  /* 0x000000bcba43723e */ /* 0x002fe200000000ff */
[----:B--2---:R-:W-:Y:S01]  /*12530*/  @P4 IMAD.WIDE.U32 R4, R225, c[0x0][0x1e0], RZ ;  /* 0x00007800e1044a25 */ /* 0x004fe200078e00ff */
        /* <DEDUP_REMOVED lines=23> */
[----:B--2---:R-:W-:Y:S01]  /*126b0*/  @P4 IADD3 R4, P1, R6, R13, RZ ;  /* 0x0000000d06044210 */ /* 0x004fe20007f3e0ff */
[----:B---3--:R-:W-:Y:S02]  /*126c0*/  FFMA.FTZ R11, R32, c[0x0][0x2d0], -R100 ;  /* 0x0000b400200b7a23 */ /* 0x008fe40000010864 */
[----:B------:R-:W-:Y:S06]  /*126d0*/  FFMA.FTZ R32, R192, c[0x0][0x2d0], -R2 ;  /* 0x0000b400c0207a23 */ /* 0x000fec0000010802 */
[----:B------:R2:W-:Y:S01]  /*126e0*/  MUFU.EX2 R238, R11 ;  /* 0x0000000b00ee7308 */ /* 0x0005e20000000800 */
[----:B----4-:R-:W-:Y:S01]  /*126f0*/  FMUL.FTZ R8, R68, R108 ;  /* 0x0000006c44087220 */ /* 0x010fe20000410000 */
[----:B------:R-:W-:Y:S01]  /*12700*/  MOV R108, R44 ;  /* 0x0000002c006c7202 */ /* 0x000fe20000000f00 */
[----:B------:R-:W-:Y:S01]  /*12710*/  FFMA.FTZ R44, R194, c[0x0][0x2d0], -R100 ;  /* 0x0000b400c22c7a23 */ /* 0x000fe20000010864 */
[-C--:B-1----:R-:W-:Y:S01]  /*12720*/  @P4 IADD3.X R7, R9, R12.reuse, RZ, P0, !PT ;  /* 0x0000000c09074210 */ /* 0x082fe200007fe4ff */
[----:B------:R-:W-:Y:S01]  /*12730*/  FMUL.FTZ R9, R68, R109 ;  /* 0x0000006d44097220 */ /* 0x000fe20000410000 */
[----:B------:R-:W-:Y:S01]  /*12740*/  @P4 IADD3 R10, P0, R4, R13, RZ ;  /* 0x0000000d040a4210 */ /* 0x000fe20007f1e0ff */
[----:B------:R-:W-:Y:S01]  /*12750*/  FMUL.FTZ R13, R68, R113 ;  /* 0x00000071440d7220 */ /* 0x000fe20000410000 */
[----:B------:R-:W-:Y:S01]  /*12760*/  @P4 IADD3.X R5, R7, R12, RZ, P1, !PT ;  /* 0x0000000c07054210 */ /* 0x000fe20000ffe4ff */
[----:B------:R1:W-:Y:S01]  /*12770*/  @P4 LDGSTS.E.BYPASS.LTC128B.128 [R227+0x4900], [R6.64], !P3 ;  /* 0x0490000006e34fae */ /* 0x0003e2000d901d68 */
[----:B------:R-:W-:Y:S01]  /*12780*/  MOV R109, R40 ;  /* 0x00000028006d7202 */ /* 0x000fe20000000f00 */
[----:B------:R-:W-:Y:S01]  /*12790*/  FFMA.FTZ R40, R196, c[0x0][0x2d0], -R2 ;  /* 0x0000b400c4287a23 */ /* 0x000fe20000010802 */
[----:B------:R-:W-:Y:S01]  /*127a0*/  MOV R113, R51 ;  /* 0x0000003300717202 */ /* 0x000fe20000000f00 */
[----:B------:R-:W-:Y:S04]  /*127b0*/  FMUL.FTZ R51, R69, R151 ;  /* 0x0000009745337220 */ /* 0x000fe80000410000 */
[----:B------:R3:W-:Y:S01]  /*127c0*/  @P4 LDGSTS.E.BYPASS.LTC128B.128 [R227+0x5100], [R4.64], !P3 ;  /* 0x0510000004e34fae */ /* 0x0007e2000d901d68 */
[----:B--2---:R-:W-:Y:S01]  /*127d0*/  @P4 IADD3.X R11, R5, R12, RZ, P0, !PT ;  /* 0x0000000c050b4210 */ /* 0x004fe200007fe4ff */
[--C-:B------:R-:W-:Y:S01]  /*127e0*/  FFMA.FTZ R12, R24, c[0x0][0x2d0], -R102.reuse ;  /* 0x0000b400180c7a23 */ /* 0x100fe20000010866 */
[----:B------:R-:W-:Y:S01]  /*127f0*/  ISETP.GT.AND P0, PT, R103, UR5, PT ;  /* 0x0000000567007c0c */ /* 0x000fe2000bf04270 */
[----:B------:R-:W-:Y:S01]  /*12800*/  FFMA.FTZ R24, R29, c[0x0][0x2d0], -R102 ;  /* 0x0000b4001d187a23 */ /* 0x000fe20000010866 */
[----:B------:R-:W-:Y:S03]  /*12810*/  MOV R103, R225 ;  /* 0x000000e100677202 */ /* 0x000fe60000000f00 */
[----:B------:R2:W-:Y:S01]  /*12820*/  @P4 LDGSTS.E.BYPASS.LTC128B.128 [R227+0x5900], [R10.64], !P3 ;  /* 0x059000000ae34fae */ /* 0x0005e2000d901d68 */
[----:B------:R4:W-:Y:S01]  /*12830*/  MUFU.EX2 R232, R12 ;  /* 0x0000000c00e87308 */ /* 0x0009e20000000800 */
[C---:B------:R-:W-:Y:S06]  /*12840*/  FMUL.FTZ R29, R68.reuse, R129 ;  /* 0x00000081441d7220 */ /* 0x040fec0000410000 */
        /* <DEDUP_REMOVED lines=11> */
[----:B----4-:R-:W-:Y:S01]  /*12900*/  FMUL.FTZ R12, R68, R112 ;  /* 0x00000070440c7220 */ /* 0x010fe20000410000 */
[----:B------:R-:W4:Y:S01]  /*12910*/  LDSM.16.MT88.4 R52, [R210+0x100] ;  /* 0x00010000d234783b */ /* 0x000f220000004200 */
[C---:B--2---:R-:W-:Y:S01]  /*12920*/  FMUL.FTZ R10, R0.reuse, R110 ;  /* 0x0000006e000a7220 */ /* 0x044fe20000410000 */
[----:B------:R-:W-:Y:S01]  /*12930*/  MOV R110, R46 ;  /* 0x0000002e006e7202 */ /* 0x000fe20000000f00 */
[C---:B------:R-:W-:Y:S01]  /*12940*/  FMUL.FTZ R11, R0.reuse, R111 ;  /* 0x0000006f000b7220 */ /* 0x040fe20000410000 */
[----:B------:R-:W-:Y:S01]  /*12950*/  MOV R111, R205 ;  /* 0x000000cd006f7202 */ /* 0x000fe20000000f00 */
[C---:B------:R-:W-:Y:S01]  /*12960*/  FMUL.FTZ R46, R0.reuse, R146 ;  /* 0x00000092002e7220 */ /* 0x040fe20000410000 */
[----:B------:R-:W-:Y:S02]  /*12970*/  MOV R112, R203 ;  /* 0x000000cb00707202 */ /* 0x000fe40000000f00 */
[----:B------:R2:W-:Y:S01]  /*12980*/  MUFU.EX2 R230, R24 ;  /* 0x0000001800e67308 */ /* 0x0005e20000000800 */
[----:B------:R-:W4:Y:S01]  /*12990*/  LDSM.16.MT88.4 R80, [R211+0x100] ;  /* 0x00010000d350783b */ /* 0x000f220000004200 */
[----:B-1----:R-:W-:Y:S01]  /*129a0*/  FMUL.FTZ R6, R69, R106 ;  /* 0x0000006a45067220 */ /* 0x002fe20000410000 */
[----:B------:R-:W-:Y:S01]  /*129b0*/  MOV R106, R26 ;  /* 0x0000001a006a7202 */ /* 0x000fe20000000f00 */
[C---:B------:R-:W-:Y:S05]  /*129c0*/  FMUL.FTZ R26, R0.reuse, R126 ;  /* 0x0000007e001a7220 */ /* 0x040fea0000410000 */
[----:B------:R-:W1:Y:S01]  /*129d0*/  LDSM.16.MT88.4 R84, [R209+0x900] ;  /* 0x00090000d154783b */ /* 0x000e620000004200 */
[----:B------:R4:W-:Y:S01]  /*129e0*/  MUFU.EX2 R181, R32 ;  /* 0x0000002000b57308 */ /* 0x0009e20000000800 */
[--C-:B---3--:R-:W-:Y:S02]  /*129f0*/  FFMA.FTZ R4, R15, c[0x0][0x2d0], -R101.reuse ;  /* 0x0000b4000f047a23 */ /* 0x108fe40000010865 */
[----:B------:R-:W-:Y:S01]  /*12a00*/  FMUL.FTZ R15, R0, R115 ;  /* 0x00000073000f7220 */ /* 0x000fe20000410000 */
[----:B------:R-:W-:Y:S03]  /*12a10*/  MOV R115, R206 ;  /* 0x000000ce00737202 */ /* 0x000fe60000000f00 */
[----:B------:R-:W3:Y:S03]  /*12a20*/  LDSM.16.MT88.4 R88, [R212+0x900] ;  /* 0x00090000d458783b */ /* 0x000ee60000004200 */
[----:B------:R4:W-:Y:S01]  /*12a30*/  MUFU.EX2 R234, R4 ;  /* 0x0000000400ea7308 */ /* 0x0009e20000000800 */
[----:B--2---:R-:W-:Y:S04]  /*12a40*/  FMUL.FTZ R24, R68, R124 ;  /* 0x0000007c44187220 */ /* 0x004fe80000410000 */
[----:B------:R-:W0:Y:S05]  /*12a50*/  LDGDEPBAR ;  /* 0x00000000000079af */ /* 0x000e2a0000000000 */
[----:B------:R2:W-:Y:S01]  /*12a60*/  MUFU.EX2 R206, R56 ;  /* 0x0000003800ce7308 */ /* 0x0005e20000000800 */
[----:B----4-:R-:W-:Y:S02]  /*12a70*/  FMUL.FTZ R32, R73, R132 ;  /* 0x0000008449207220 */ /* 0x010fe40000410000 */
[--C-:B------:R-:W-:Y:S02]  /*12a80*/  FFMA.FTZ R4, R34, c[0x0][0x2d0], -R101.reuse ;  /* 0x0000b40022047a23 */ /* 0x100fe40000010865 */
[----:B------:R-:W-:Y:S05]  /*12a90*/  FMUL.FTZ R34, R69, R134 ;  /* 0x0000008645227220 */ /* 0x000fea0000410000 */
[----:B------:R4:W-:Y:S01]  /*12aa0*/  MUFU.EX2 R235, R4 ;  /* 0x0000000400eb7308 */ /* 0x0009e20000000800 */
[----:B--2---:R-:W-:Y:S02]  /*12ab0*/  FMUL.FTZ R56, R68, R156 ;  /* 0x0000009c44387220 */ /* 0x004fe40000410000 */
[--C-:B----4-:R-:W-:Y:S02]  /*12ac0*/  FFMA.FTZ R4, R35, c[0x0][0x2d0], -R101.reuse ;  /* 0x0000b40023047a23 */ /* 0x110fe40000010865 */
[----:B------:R-:W-:Y:S05]  /*12ad0*/  FMUL.FTZ R35, R69, R135 ;  /* 0x0000008745237220 */ /* 0x000fea0000410000 */
[----:B------:R2:W-:Y:S01]  /*12ae0*/  MUFU.EX2 R236, R4 ;  /* 0x0000000400ec7308 */ /* 0x0005e20000000800 */
[----:B------:R-:W-:Y:S01]  /*12af0*/  LDSM.16.MT88.4 R132, [R212+0x2900] ;  /* 0x00290000d484783b */ /* 0x000fe20000004200 */
[C---:B--2---:R-:W-:Y:S01]  /*12b00*/  FMUL.FTZ R4, R73.reuse, R104 ;  /* 0x0000006849047220 */ /* 0x044fe20000410000 */
        /* <DEDUP_REMOVED lines=9> */
[----:B--2---:R-:W-:Y:S02]  /*12ba0*/  FMUL.FTZ R44, R68, R144 ;  /* 0x00000090442c7220 */ /* 0x004fe40000410000 */
[C---:B------:R-:W-:Y:S04]  /*12bb0*/  HMMA.16816.F32 R16, R76.reuse, R22, R16 ;  /* 0x000000164c10723c */ /* 0x040fe80000001810 */
[----:B------:R-:W-:Y:S01]  /*12bc0*/  FFMA.FTZ R28, R182, c[0x0][0x2d0], -R2 ;  /* 0x0000b400b61c7a23 */ /* 0x000fe20000010802 */
[----:B------:R-:W-:Y:S01]  /*12bd0*/  MOV R124, R121 ;  /* 0x00000079007c7202 */ /* 0x000fe20000000f00 */
[----:B------:R-:W-:Y:S01]  /*12be0*/  FMUL.FTZ R45, R68, R145 ;  /* 0x00000091442d7220 */ /* 0x000fe20000410000 */
[----:B------:R-:W-:Y:S01]  /*12bf0*/  MOV R121, R114 ;  /* 0x0000007200797202 */ /* 0x000fe20000000f00 */
[C---:B------:R-:W-:Y:S01]  /*12c00*/  FMUL.FTZ R22, R69.reuse, R122 ;  /* 0x0000007a45167220 */ /* 0x040fe20000410000 */
[----:B------:R2:W1:Y:S03]  /*12c10*/  MUFU.EX2 R182, R28 ;  /* 0x0000001c00b67308 */ /* 0x0004660000000800 */
[----:B------:R-:W-:Y:S01]  /*12c20*/  FMUL.FTZ R23, R69, R123 ;  /* 0x0000007b45177220 */ /* 0x000fe20000410000 */
[----:B------:R-:W-:Y:S01]  /*12c30*/  MOV R123, R30 ;  /* 0x0000001e007b7202 */ /* 0x000fe20000000f00 */
[----:B------:R-:W-:Y:S01]  /*12c40*/  FMUL.FTZ R30, R0, R130 ;  /* 0x00000082001e7220 */ /* 0x000fe20000410000 */
[----:B------:R-:W-:Y:S01]  /*12c50*/  MOV R122, R41 ;  /* 0x00000029007a7202 */ /* 0x000fe20000000f00 */
[C---:B------:R-:W-:Y:S01]  /*12c60*/  FMUL.FTZ R41, R68.reuse, R141 ;  /* 0x0000008d44297220 */ /* 0x040fe20000410000 */
[----:B------:R-:W-:Y:S01]  /*12c70*/  MOV R126, R123 ;  /* 0x0000007b007e7202 */ /* 0x000fe20000000f00 */
[----:B----4-:R-:W-:Y:S01]  /*12c80*/  FMUL.FTZ R20, R73, R120 ;  /* 0x0000007849147220 */ /* 0x010fe20000410000 */
        /* <DEDUP_REMOVED lines=8> */
[C---:B--2---:R-:W-:Y:S02]  /*12d10*/  FMUL.FTZ R28, R68.reuse, R128 ;  /* 0x00000080441c7220 */ /* 0x044fe40000410000 */
        /* <DEDUP_REMOVED lines=8> */
[----:B----4-:R-:W-:Y:S02]  /*12da0*/  FMUL.FTZ R48, R73, R148 ;  /* 0x0000009449307220 */ /* 0x010fe40000410000 */
[C---:B------:R-:W-:Y:S01]  /*12db0*/  HMMA.16816.F32 R32, R76.reuse, R38, R32 ;  /* 0x000000264c20723c */ /* 0x040fe20000001820 */
[----:B------:R-:W-:Y:S03]  /*12dc0*/  LDSM.16.MT88.4 R148, [R210+0x2900] ;  /* 0x00290000d294783b */ /* 0x000fe60000004200 */
[----:B------:R-:W-:Y:S01]  /*12dd0*/  MOV R171, R94 ;  /* 0x0000005e00ab7202 */ /* 0x000fe20000000f00 */
[----:B------:R4:W1:Y:S02]  /*12de0*/  MUFU.EX2 R137, R40 ;  /* 0x0000002800897308 */ /* 0x0008640000000800 */
[C---:B------:R-:W-:Y:S02]  /*12df0*/  FMUL.FTZ R38, R69.reuse, R138 ;  /* 0x0000008a45267220 */ /* 0x040fe40000410000 */
[----:B------:R-:W-:Y:S06]  /*12e00*/  FMUL.FTZ R39, R69, R139 ;  /* 0x0000008b45277220 */ /* 0x000fec0000410000 */
[----:B------:R1:W-:Y:S01]  /*12e10*/  MUFU.EX2 R139, R60 ;  /* 0x0000003c008b7308 */ /* 0x0003e20000000800 */
[C---:B--2---:R-:W-:Y:S09]  /*12e20*/  FMUL.FTZ R36, R73.reuse, R136 ;  /* 0x0000008849247220 */ /* 0x044ff20000410000 */
[----:B------:R2:W-:Y:S01]  /*12e30*/  MUFU.EX2 R138, R92 ;  /* 0x0000005c008a7308 */ /* 0x0005e20000000800 */
[-C--:B------:R-:W-:Y:S03]  /*12e40*/  HMMA.16816.F32 R36, R76, R52.reuse, R36 ;  /* 0x000000344c24723c */ /* 0x080fe60000001824 */
[C---:B----4-:R-:W-:Y:S07]  /*12e50*/  FMUL.FTZ R40, R68.reuse, R140 ;  /* 0x0000008c44287220 */ /* 0x050fee0000410000 */
[C---:B------:R-:W-:Y:S04]  /*12e60*/  HMMA.16816.F32 R40, R64.reuse, R52, R40 ;  /* 0x000000344028723c */ /* 0x040fe80000001828 */
[----:B-1----:R-:W-:Y:S03]  /*12e70*/  FMUL.FTZ R60, R68, R160 ;  /* 0x000000a0443c7220 */ /* 0x002fe60000410000 */
[----:B------:R-:W-:Y:S01]  /*12e80*/  FFMA.FTZ R52, R184, c[0x0][0x2d0], -R100 ;  /* 0x0000b400b8347a23 */ /* 0x000fe20000010864 */
[-C--:B------:R-:W-:Y:S03]  /*12e90*/  HMMA.16816.F32 R44, R64, R54.reuse, R44 ;  /* 0x00000036402c723c */ /* 0x080fe6000000182c */
[----:B------:R1:W4:Y:S01]  /*12ea0*/  MUFU.EX2 R207, R52 ;  /* 0x0000003400cf7308 */ /* 0x0003220000000800 */
[----:B------:R-:W-:Y:S01]  /*12eb0*/  FMUL.FTZ R53, R73, R153 ;  /* 0x0000009949357220 */ /* 0x000fe20000410000 */
[----:B--2---:R-:W2:Y:S03]  /*12ec0*/  LDSM.16.MT88.4 R92, [R210+0x900] ;  /* 0x00090000d25c783b */ /* 0x004ea60000004200 */
[C---:B------:R-:W-:Y:S07]  /*12ed0*/  HMMA.16816.F32 R48, R76.reuse, R54, R48 ;  /* 0x000000364c30723c */ /* 0x040fee0000001830 */
[C---:B------:R-:W-:Y:S02]  /*12ee0*/  FMUL.FTZ R54, R69.reuse, R154 ;  /* 0x0000009a45367220 */ /* 0x040fe40000410000 */
[----:B------:R-:W-:Y:S03]  /*12ef0*/  FMUL.FTZ R55, R69, R155 ;  /* 0x0000009b45377220 */ /* 0x000fe60000410000 */
[----:B-1----:R-:W-:Y:S07]  /*12f00*/  FMUL.FTZ R52, R73, R152 ;  /* 0x0000009849347220 */ /* 0x002fee0000410000 */
        /* <DEDUP_REMOVED lines=20> */
[--C-:B-1----:R-:W-:Y:S04]  /*13050*/  FFMA.FTZ R80, R198, c[0x0][0x2d0], -R101.reuse ;  /* 0x0000b400c6507a23 */ /* 0x102fe80000010865 */
[----:B------:R1:W1:Y:S02]  /*13060*/  MUFU.EX2 R203, R80 ;  /* 0x0000005000cb7308 */ /* 0x0002640000000800 */
[----:B-1----:R-:W-:Y:S07]  /*13070*/  F2FP.PACK_AB R80, R231, R232 ;  /* 0x000000e8e750723e */ /* 0x002fee00000000ff */
[C---:B------:R-:W-:Y:S07]  /*13080*/  HMMA.16816.F32 R8, R80.reuse, R84, R8 ;  /* 0x000000545008723c */ /* 0x040fee0000001808 */
[--C-:B------:R-:W-:Y:S01]  /*13090*/  FFMA.FTZ R84, R202, c[0x0][0x2d0], -R102.reuse ;  /* 0x0000b400ca547a23 */ /* 0x100fe20000010866 */
[-C--:B------:R-:W-:Y:S03]  /*130a0*/  HMMA.16816.F32 R12, R80, R86.reuse, R12 ;  /* 0x00000056500c723c */ /* 0x080fe6000000180c */
[----:B------:R1:W-:Y:S05]  /*130b0*/  MUFU.EX2 R143, R84 ;  /* 0x00000054008f7308 */ /* 0x0003ea0000000800 */
[C---:B------:R-:W-:Y:S08]  /*130c0*/  HMMA.16816.F32 R16, R76.reuse, R86, R16 ;  /* 0x000000564c10723c */ /* 0x040ff00000001810 */
[-C--:B---3--:R-:W-:Y:S08]  /*130d0*/  HMMA.16816.F32 R20, R76, R88.reuse, R20 ;  /* 0x000000584c14723c */ /* 0x088ff00000001814 */
[C---:B------:R-:W-:Y:S04]  /*130e0*/  HMMA.16816.F32 R24, R80.reuse, R88, R24 ;  /* 0x000000585018723c */ /* 0x040fe80000001818 */
[--C-:B-1----:R-:W-:Y:S04]  /*130f0*/  FFMA.FTZ R84, R201, c[0x0][0x2d0], -R102.reuse ;  /* 0x0000b400c9547a23 */ /* 0x102fe80000010866 */
[-C--:B------:R-:W-:Y:S01]  /*13100*/  HMMA.16816.F32 R28, R80, R90.reuse, R28 ;  /* 0x0000005a501c723c */ /* 0x080fe2000000181c */
[----:B------:R1:W-:Y:S07]  /*13110*/  MUFU.EX2 R142, R84 ;  /* 0x00000054008e7308 */ /* 0x0003ee0000000800 */
[C---:B------:R-:W-:Y:S08]  /*13120*/  HMMA.16816.F32 R32, R76.reuse, R90, R32 ;  /* 0x0000005a4c20723c */ /* 0x040ff00000001820 */
[-C--:B--2---:R-:W-:Y:S08]  /*13130*/  HMMA.16816.F32 R36, R76, R92.reuse, R36 ;  /* 0x0000005c4c24723c */ /* 0x084ff00000001824 */
[C---:B------:R-:W-:Y:S04]  /*13140*/  HMMA.16816.F32 R40, R80.reuse, R92, R40 ;  /* 0x0000005c5028723c */ /* 0x040fe80000001828 */
[----:B-1----:R-:W-:Y:S01]  /*13150*/  FFMA.FTZ R84, R126, c[0x0][0x2d0], -R102 ;  /* 0x0000b4007e547a23 */ /* 0x002fe20000010866 */
        /* <DEDUP_REMOVED lines=24> */
[----:B------:R1:W1:Y:S01]  /*132e0*/  MUFU.EX2 R141, R88 ;  /* 0x00000058008d7308 */ /* 0x0002620000000800 */
[----:B------:R-:W-:Y:S02]  /*132f0*/  MOV R124, R123 ;  /* 0x0000007b007c7202 */ /* 0x000fe40000000f00 */
[----:B------:R-:W-:Y:S02]  /*13300*/  MOV R121, R120 ;  /* 0x0000007800797202 */ /* 0x000fe40000000f00 */
[----:B------:R-:W-:Y:S02]  /*13310*/  MOV R123, R122 ;  /* 0x0000007a007b7202 */ /* 0x000fe40000000f00 */
[----:B------:R-:W-:Y:S02]  /*13320*/  MOV R122, R121 ;  /* 0x00000079007a7202 */ /* 0x000fe40000000f00 */
[----:B------:R-:W-:Y:S02]  /*13330*/  MOV R120, R119 ;  /* 0x0000007700787202 */ /* 0x000fe40000000f00 */
[----:B------:R-:W-:Y:S02]  /*13340*/  MOV R119, R112 ;  /* 0x0000007000777202 */ /* 0x000fe40000000f00 */
[----:B------:R-:W-:Y:S01]  /*13350*/  MOV R112, R109 ;  /* 0x0000006d00707202 */ /* 0x000fe20000000f00 */
[----:B---3--:R-:W3:Y:S01]  /*13360*/  LDSM.16.MT88.4 R84, [R211+0x900] ;  /* 0x00090000d354783b */ /* 0x008ee20000004200 */
[----:B------:R-:W-:Y:S02]  /*13370*/  MOV R121, R120 ;  /* 0x0000007800797202 */ /* 0x000fe40000000f00 */
[----:B------:R-:W-:Y:S02]  /*13380*/  MOV R120, R119 ;  /* 0x0000007700787202 */ /* 0x000fe40000000f00 */
[----:B------:R-:W-:Y:S02]  /*13390*/  MOV R119, R112 ;  /* 0x0000007000777202 */ /* 0x000fe40000000f00 */
[----:B------:R-:W-:Y:S02]  /*133a0*/  MOV R109, R221 ;  /* 0x000000dd006d7202 */ /* 0x000fe40000000f00 */
[----:B------:R2:W5:Y:S01]  /*133b0*/  LDL.LU R221, [R1+0x68] ;  /* 0x0000680001dd7983 */ /* 0x0005620000300800 */
[--C-:B-1----:R-:W-:Y:S01]  /*133c0*/  FFMA.FTZ R88, R126, c[0x0][0x2d0], -R2.reuse ;  /* 0x0000b4007e587a23 */ /* 0x102fe20000010802 */
        /* <DEDUP_REMOVED lines=15> */
[----:B-1----:R-:W-:Y:S01]  /*134c0*/  FFMA.FTZ R88, R126, c[0x0][0x2d0], -R2 ;  /* 0x0000b4007e587a23 */ /* 0x002fe20000010802 */
[----:B------:R-:W-:Y:S01]  /*134d0*/  MOV R126, R125 ;  /* 0x0000007d007e7202 */ /* 0x000fe20000000f00 */
[-C--:B---3--:R-:W-:Y:S01]  /*134e0*/  HMMA.16816.F32 R52, R76, R84.reuse, R52 ;  /* 0x000000544c34723c */ /* 0x088fe20000001834 */
[----:B------:R1:W5:Y:S01]  /*134f0*/  LDL.LU R223, [R1+0x60] ;  /* 0x0000600001df7983 */ /* 0x0003620000300800 */
[----:B------:R3:W1:Y:S01]  /*13500*/  MUFU.EX2 R144, R88 ;  /* 0x0000005800907308 */ /* 0x0006620000000800 */
        /* <DEDUP_REMOVED lines=10> */
[--C-:B---3--:R-:W-:Y:S01]  /*135b0*/  FFMA.FTZ R88, R126, c[0x0][0x2d0], -R100.reuse ;  /* 0x0000b4007e587a23 */ /* 0x108fe20000010864 */
        /* <DEDUP_REMOVED lines=8> */
[----:B----4-:R-:W-:Y:S02]  /*13640*/  F2FP.PACK_AB R78, R206, R207 ;  /* 0x000000cfce4e723e */ /* 0x010fe400000000ff */
[----:B------:R-:W-:Y:S02]  /*13650*/  F2FP.PACK_AB R77, R205, R139 ;  /* 0x0000008bcd4d723e */ /* 0x000fe400000000ff */
[----:B------:R-:W-:Y:S02]  /*13660*/  F2FP.PACK_AB R79, R203, R204 ;  /* 0x000000cccb4f723e */ /* 0x000fe400000000ff */
[----:B------:R-:W-:Y:S02]  /*13670*/  MOV R118, R117 ;  /* 0x0000007500767202 */ /* 0x000fe40000000f00 */
[----:B------:R-:W-:Y:S02]  /*13680*/  MOV R117, R224 ;  /* 0x000000e000757202 */ /* 0x000fe40000000f00 */
[----:B------:R-:W-:Y:S01]  /*13690*/  MOV R120, R119 ;  /* 0x0000007700787202 */ /* 0x000fe20000000f00 */
[----:B------:R4:W5:Y:S01]  /*136a0*/  LDL.LU R224, [R1+0x5c] ;  /* 0x00005c0001e07983 */ /* 0x0009620000300800 */
[--C-:B---3--:R-:W-:Y:S01]  /*136b0*/  FFMA.FTZ R88, R126, c[0x0][0x2d0], -R100.reuse ;  /* 0x0000b4007e587a23 */ /* 0x108fe20000010864 */
        /* <DEDUP_REMOVED lines=14> */
[----:B--2---:R-:W-:Y:S01]  /*137a0*/  F2FP.PACK_AB R82, R202, R142 ;  /* 0x0000008eca52723e */ /* 0x004fe200000000ff */
[----:B------:R2:W5:Y:S01]  /*137b0*/  LDL.LU R218, [R1+0x58] ;  /* 0x0000580001da7983 */ /* 0x0005620000300800 */
[----:B------:R-:W-:Y:S02]  /*137c0*/  F2FP.PACK_AB R81, R141, R136 ;  /* 0x000000888d51723e */ /* 0x000fe400000000ff */
[----:B-1----:R-:W-:Y:S01]  /*137d0*/  F2FP.PACK_AB R83, R144, R140 ;  /* 0x0000008c9053723e */ /* 0x002fe200000000ff */
[----:B---3--:R-:W1:Y:S01]  /*137e0*/  LDSM.16.MT88.4 R88, [R209+0x1100] ;  /* 0x00110000d158783b */ /* 0x008e620000004200 */
        /* <DEDUP_REMOVED lines=25> */
[--C-:B---3--:R-:W-:Y:S01]  /*13980*/  FFMA.FTZ R92, R123, c[0x0][0x2d0], -R101.reuse ;  /* 0x0000b4007b5c7a23 */ /* 0x108fe20000010865 */
        /* <DEDUP_REMOVED lines=12> */
[----:B--2---:R-:W2:Y:S08]  /*13a50*/  LDSM.16.MT88.4 R84, [R212+0x1100] ;  /* 0x00110000d454783b */ /* 0x004eb00000004200 */
[----:B-1----:R-:W1:Y:S01]  /*13a60*/  LDSM.16.MT88.4 R92, [R210+0x1100] ;  /* 0x00110000d25c783b */ /* 0x002e620000004200 */
[----:B----4-:R-:W-:Y:S07]  /*13a70*/  F2FP.PACK_AB R80, R143, R138 ;  /* 0x0000008a8f50723e */ /* 0x010fee00000000ff */
[C---:B------:R-:W-:Y:S07]  /*13a80*/  HMMA.16816.F32 R8, R80.reuse, R88, R8 ;  /* 0x000000585008723c */ /* 0x040fee0000001808 */
[--C-:B------:R-:W-:Y:S01]  /*13a90*/  FFMA.FTZ R88, R122, c[0x0][0x2d0], -R102.reuse ;  /* 0x0000b4007a587a23 */ /* 0x100fe20000010866 */
[-C--:B------:R-:W-:Y:S03]  /*13aa0*/  HMMA.16816.F32 R12, R80, R90.reuse, R12 ;  /* 0x0000005a500c723c */ /* 0x080fe6000000180c */
[----:B------:R4:W-:Y:S05]  /*13ab0*/  MUFU.EX2 R145, R88 ;  /* 0x0000005800917308 */ /* 0x0009ea0000000800 */
[C---:B------:R-:W-:Y:S08]  /*13ac0*/  HMMA.16816.F32 R16, R76.reuse, R90, R16 ;  /* 0x0000005a4c10723c */ /* 0x040ff00000001810 */
[-C--:B--2---:R-:W-:Y:S08]  /*13ad0*/  HMMA.16816.F32 R20, R76, R84.reuse, R20 ;  /* 0x000000544c14723c */ /* 0x084ff00000001814 */
        /* <DEDUP_REMOVED lines=9> */
[----:B--2---:R-:W-:Y:S03]  /*13b70*/  FFMA.FTZ R88, R120, c[0x0][0x2d0], -R102 ;  /* 0x0000b40078587a23 */ /* 0x004fe60000010866 */
        /* <DEDUP_REMOVED lines=9> */
[----:B--2---:R-:W-:Y:S02]  /*13c10*/  FFMA.FTZ R84, R116, c[0x0][0x2d0], -R2 ;  /* 0x0000b40074547a23 */ /* 0x004fe40000010802 */
[----:B------:R-:W-:Y:S07]  /*13c20*/  LDSM.16.MT88.4 R116, [R209+0x2900] ;  /* 0x00290000d174783b */ /* 0x000fee0000004200 */
[----:B------:R2:W-:Y:S01]  /*13c30*/  MUFU.EX2 R154, R84 ;  /* 0x00000054009a7308 */ /* 0x0005e20000000800 */
[----:B----4-:R-:W-:Y:S09]  /*13c40*/  FFMA.FTZ R92, R114, c[0x0][0x2d0], -R100 ;  /* 0x0000b400725c7a23 */ /* 0x010ff20000010864 */
[----:B------:R-:W-:Y:S01]  /*13c50*/  MUFU.EX2 R192, R92 ;  /* 0x0000005c00c07308 */ /* 0x000fe20000000800 */
[----:B-1----:R-:W1:Y:S01]  /*13c60*/  LDSM.16.MT88.4 R88, [R211+0x1100] ;  /* 0x00110000d358783b */ /* 0x002e620000004200 */
[----:B--2---:R-:W-:Y:S08]  /*13c70*/  FFMA.FTZ R84, R115, c[0x0][0x2d0], -R2 ;  /* 0x0000b40073547a23 */ /* 0x004ff00000010802 */
[----:B------:R2:W4:Y:S02]  /*13c80*/  MUFU.EX2 R152, R84 ;  /* 0x0000005400987308 */ /* 0x0005240000000800 */
[--C-:B--2---:R-:W-:Y:S01]  /*13c90*/  FFMA.FTZ R84, R113, c[0x0][0x2d0], -R100.reuse ;  /* 0x0000b40071547a23 */ /* 0x104fe20000010864 */
[----:B------:R-:W-:Y:S01]  /*13ca0*/  MOV R113, R112 ;  /* 0x0000007000717202 */ /* 0x000fe20000000f00 */
[-C--:B-1----:R-:W-:Y:S03]  /*13cb0*/  HMMA.16816.F32 R52, R76, R88.reuse, R52 ;  /* 0x000000584c34723c */ /* 0x082fe60000001834 */
[----:B------:R-:W-:Y:S02]  /*13cc0*/  MOV R112, R109 ;  /* 0x0000006d00707202 */ /* 0x000fe40000000f00 */
[----:B------:R-:W-:Y:S02]  /*13cd0*/  MOV R109, R108 ;  /* 0x0000006c006d7202 */ /* 0x000fe40000000f00 */
[----:B------:R-:W-:Y:S01]  /*13ce0*/  MOV R108, R176 ;  /* 0x000000b0006c7202 */ /* 0x000fe20000000f00 */
[C---:B------:R-:W-:Y:S04]  /*13cf0*/  HMMA.16816.F32 R56, R80.reuse, R88, R56 ;  /* 0x000000585038723c */ /* 0x040fe80000001838 */
[----:B------:R-:W-:Y:S02]  /*13d00*/  MOV R176, R189 ;  /* 0x000000bd00b07202 */ /* 0x000fe40000000f00 */
[----:B------:R1:W-:Y:S01]  /*13d10*/  MUFU.EX2 R189, R84 ;  /* 0x0000005400bd7308 */ /* 0x0003e20000000800 */
[----:B------:R-:W-:Y:S01]  /*13d20*/  FFMA.FTZ R88, R111, c[0x0][0x2d0], -R100 ;  /* 0x0000b4006f587a23 */ /* 0x000fe20000010864 */
[-C--:B------:R-:W-:Y:S04]  /*13d30*/  HMMA.16816.F32 R60, R80, R90.reuse, R60 ;  /* 0x0000005a503c723c */ /* 0x080fe8000000183c */
[----:B------:R-:W-:Y:S02]  /*13d40*/  MOV R111, R107 ;  /* 0x0000006b006f7202 */ /* 0x000fe40000000f00 */
[----:B------:R-:W-:Y:S01]  /*13d50*/  MOV R107, R190 ;  /* 0x000000be006b7202 */ /* 0x000fe20000000f00 */
[--C-:B------:R-:W-:Y:S01]  /*13d60*/  FFMA.FTZ R80, R113, c[0x0][0x2d0], -R101.reuse ;  /* 0x0000b40071507a23 */ /* 0x100fe20000010865 */
[----:B------:R-:W-:Y:S01]  /*13d70*/  HMMA.16816.F32 R64, R76, R90, R64 ;  /* 0x0000005a4c40723c */ /* 0x000fe20000001840 */
[----:B------:R2:W-:Y:S03]  /*13d80*/  MUFU.EX2 R190, R88 ;  /* 0x0000005800be7308 */ /* 0x0005e60000000800 */
[----:B------:R-:W-:Y:S01]  /*13d90*/  F2FP.PACK_AB R82, R193, R195 ;  /* 0x000000c3c152723e */ /* 0x000fe200000000ff */
[--C-:B------:R-:W-:Y:S01]  /*13da0*/  FFMA.FTZ R92, R111, c[0x0][0x2d0], -R101.reuse ;  /* 0x0000b4006f5c7a23 */ /* 0x100fe20000010865 */
[----:B------:R-:W-:Y:S02]  /*13db0*/  F2FP.PACK_AB R81, R153, R155 ;  /* 0x0000009b9951723e */ /* 0x000fe400000000ff */
[----:B------:R-:W-:Y:S03]  /*13dc0*/  F2FP.PACK_AB R76, R201, R147 ;  /* 0x00000093c94c723e */ /* 0x000fe600000000ff */
[----:B------:R3:W-:Y:S01]  /*13dd0*/  MUFU.EX2 R159, R80 ;  /* 0x00000050009f7308 */ /* 0x0007e20000000800 */
[----:B------:R-:W-:Y:S01]  /*13de0*/  F2FP.PACK_AB R78, R200, R199 ;  /* 0x000000c7c84e723e */ /* 0x000fe200000000ff */
[----:B-1----:R-:W1:Y:S01]  /*13df0*/  LDSM.16.MT88.4 R84, [R209+0x1900] ;  /* 0x00190000d154783b */ /* 0x002e620000004200 */
[----:B------:R-:W-:Y:S02]  /*13e00*/  F2FP.PACK_AB R77, R198, R146 ;  /* 0x00000092c64d723e */ /* 0x000fe400000000ff */
[----:B------:R-:W-:Y:S02]  /*13e10*/  F2FP.PACK_AB R79, R197, R196 ;  /* 0x000000c4c54f723e */ /* 0x000fe400000000ff */
[----:B----4-:R-:W-:Y:S03]  /*13e20*/  F2FP.PACK_AB R83, R152, R154 ;  /* 0x0000009a9853723e */ /* 0x010fe600000000ff */
[----:B------:R4:W-:Y:S01]  /*13e30*/  MUFU.EX2 R184, R92 ;  /* 0x0000005c00b87308 */ /* 0x0009e20000000800 */
[----:B--2---:R-:W2:Y:S01]  /*13e40*/  LDSM.16.MT88.4 R88, [R212+0x1900] ;  /* 0x00190000d458783b */ /* 0x004ea20000004200 */
[--C-:B---3--:R-:W-:Y:S08]  /*13e50*/  FFMA.FTZ R80, R112, c[0x0][0x2d0], -R101.reuse ;  /* 0x0000b40070507a23 */ /* 0x108ff00000010865 */
[----:B------:R3:W-:Y:S01]  /*13e60*/  MUFU.EX2 R158, R80 ;  /* 0x00000050009e7308 */ /* 0x0007e20000000800 */
        /* <DEDUP_REMOVED lines=15> */
[----:B------:R-:W-:Y:S04]  /*13f60*/  MOV R104, R97 ;  /* 0x0000006100687202 */ /* 0x000fe80000000f00 */
        /* <DEDUP_REMOVED lines=11> */
[----:B------:R-:W-:Y:S02]  /*14020*/  FFMA.FTZ R92, R176, c[0x0][0x2d0], -R100 ;  /* 0x0000b400b05c7a23 */ /* 0x000fe40000010864 */
[C---:B------:R-:W-:Y:S03]  /*14030*/  HMMA.16816.F32 R48, R76.reuse, R94, R48 ;  /* 0x0000005e4c30723c */ /* 0x040fe60000001830 */
[----:B------:R2:W-:Y:S01]  /*14040*/  MUFU.EX2 R99, R88 ;  /* 0x0000005800637308 */ /* 0x0005e20000000800 */
[----:B-1----:R-:W-:Y:S09]  /*14050*/  FFMA.FTZ R84, R180, c[0x0][0x2d0], -R102 ;  /* 0x0000b400b4547a23 */ /* 0x002ff20000010866 */
[----:B------:R1:W-:Y:S01]  /*14060*/  MUFU.EX2 R180, R84 ;  /* 0x0000005400b47308 */ /* 0x0003e20000000800 */
[--C-:B--2---:R-:W-:Y:S01]  /*14070*/  FFMA.FTZ R88, R107, c[0x0][0x2d0], -R2.reuse ;  /* 0x0000b4006b587a23 */ /* 0x104fe20000010802 */
[----:B------:R-:W-:Y:S02]  /*14080*/  MOV R107, R106 ;  /* 0x0000006a006b7202 */ /* 0x000fe40000000f00 */
[----:B------:R-:W-:Y:S06]  /*14090*/  MOV R106, R177 ;  /* 0x000000b1006a7202 */ /* 0x000fec0000000f00 */
[----:B------:R2:W-:Y:S01]  /*140a0*/  MUFU.EX2 R97, R88 ;  /* 0x0000005800617308 */ /* 0x0005e20000000800 */
[----:B------:R-:W-:Y:S02]  /*140b0*/  MOV R110, R107 ;  /* 0x0000006b006e7202 */ /* 0x000fe40000000f00 */
[----:B------:R-:W3:Y:S07]  /*140c0*/  LDL.LU R107, [R1+0x10] ;  /* 0x00001000016b7983 */ /* 0x000eee0000300800 */
[----:B------:R4:W-:Y:S01]  /*140d0*/  MUFU.EX2 R177, R92 ;  /* 0x0000005c00b17308 */ /* 0x0009e20000000800 */
[----:B-1----:R-:W1:Y:S01]  /*140e0*/  LDSM.16.MT88.4 R84, [R211+0x1900] ;  /* 0x00190000d354783b */ /* 0x002e620000004200 */
[----:B--2---:R-:W-:Y:S08]  /*140f0*/  FFMA.FTZ R88, R98, c[0x0][0x2d0], -R2 ;  /* 0x0000b40062587a23 */ /* 0x004ff00000010802 */
[----:B------:R2:W-:Y:S01]  /*14100*/  MUFU.EX2 R98, R88 ;  /* 0x0000005800627308 */ /* 0x0005e20000000800 */
[----:B----4-:R-:W-:Y:S01]  /*14110*/  FFMA.FTZ R92, R170, c[0x0][0x2d0], -R100 ;  /* 0x0000b400aa5c7a23 */ /* 0x010fe20000010864 */
[----:B------:R-:W-:Y:S08]  /*14120*/  MOV R170, R175 ;  /* 0x000000af00aa7202 */ /* 0x000ff00000000f00 */
[----:B------:R4:W4:Y:S01]  /*14130*/  MUFU.EX2 R175, R92 ;  /* 0x0000005c00af7308 */ /* 0x0009220000000800 */
[----:B--2---:R-:W-:Y:S01]  /*14140*/  FFMA.FTZ R88, R96, c[0x0][0x2d0], -R2 ;  /* 0x0000b40060587a23 */ /* 0x004fe20000010802 */
[-C--:B-1----:R-:W-:Y:S08]  /*14150*/  HMMA.16816.F32 R52, R76, R84.reuse, R52 ;  /* 0x000000544c34723c */ /* 0x082ff00000001834 */
[----:B------:R1:W2:Y:S01]  /*14160*/  MUFU.EX2 R96, R88 ;  /* 0x0000005800607308 */ /* 0x0002a20000000800 */
[C---:B------:R-:W-:Y:S04]  /*14170*/  HMMA.16816.F32 R56, R80.reuse, R84, R56 ;  /* 0x000000545038723c */ /* 0x040fe80000001838 */
[--C-:B----4-:R-:W-:Y:S01]  /*14180*/  FFMA.FTZ R92, R106, c[0x0][0x2d0], -R101.reuse ;  /* 0x0000b4006a5c7a23 */ /* 0x110fe20000010865 */
[----:B------:R-:W-:Y:S01]  /*14190*/  F2FP.PACK_AB R164, R175, R177 ;  /* 0x000000b1afa4723e */ /* 0x000fe200000000ff */
[----:B------:R-:W4:Y:S01]  /*141a0*/  LDL.LU R106, [R1+0x14] ;  /* 0x00001400016a7983 */ /* 0x000f220000300800 */
[--C-:B------:R-:W-:Y:S01]  /*141b0*/  FFMA.FTZ R84, R173, c[0x0][0x2d0], -R100.reuse ;  /* 0x0000b400ad547a23 */ /* 0x100fe20000010864 */
[-C--:B------:R-:W-:Y:S03]  /*141c0*/  HMMA.16816.F32 R60, R80, R86.reuse, R60 ;  /* 0x00000056503c723c */ /* 0x080fe6000000183c */
[----:B------:R2:W-:Y:S04]  /*141d0*/  MUFU.EX2 R176, R84 ;  /* 0x0000005400b07308 */ /* 0x0005e80000000800 */
[----:B------:R-:W-:Y:S01]  /*141e0*/  FFMA.FTZ R80, R172, c[0x0][0x2d0], -R100 ;  /* 0x0000b400ac507a23 */ /* 0x000fe20000010864 */
[----:B------:R-:W-:Y:S01]  /*141f0*/  HMMA.16816.F32 R64, R76, R86, R64 ;  /* 0x000000564c40723c */ /* 0x000fe20000001840 */
[----:B-1----:R-:W1:Y:S03]  /*14200*/  LDSM.16.MT88.4 R88, [R209+0x2100] ;  /* 0x00210000d158783b */ /* 0x002e660000004200 */
[----:B------:R-:W-:Y:S01]  /*14210*/  F2FP.PACK_AB R82, R178, R180 ;  /* 0x000000b4b252723e */ /* 0x000fe200000000ff */
[----:B------:R2:W2:Y:S01]  /*14220*/  MUFU.EX2 R174, R80 ;  /* 0x0000005000ae7308 */ /* 0x0004a20000000800 */
[----:B------:R-:W-:Y:S02]  /*14230*/  F2FP.PACK_AB R81, R97, R99 ;  /* 0x000000636151723e */ /* 0x000fe400000000ff */
[----:B------:R-:W-:Y:S04]  /*14240*/  F2FP.PACK_AB R76, R191, R189 ;  /* 0x000000bdbf4c723e */ /* 0x000fe800000000ff */
[----:B------:R-:W-:Y:S02]  /*14250*/  F2FP.PACK_AB R78, R190, R192 ;  /* 0x000000c0be4e723e */ /* 0x000fe400000000ff */
[----:B------:R-:W-:Y:S02]  /*14260*/  F2FP.PACK_AB R77, R158, R159 ;  /* 0x0000009f9e4d723e */ /* 0x000fe400000000ff */
[----:B------:R-:W-:Y:S02]  /*14270*/  F2FP.PACK_AB R79, R183, R184 ;  /* 0x000000b8b74f723e */ /* 0x000fe400000000ff */
[----:B--2---:R-:W-:Y:S01]  /*14280*/  F2FP.PACK_AB R83, R96, R98 ;  /* 0x000000626053723e */ /* 0x004fe200000000ff */
[----:B------:R-:W2:Y:S01]  /*14290*/  LDSM.16.MT88.4 R84, [R212+0x2100] ;  /* 0x00210000d454783b */ /* 0x000ea20000004200 */
[--C-:B------:R-:W-:Y:S01]  /*142a0*/  FFMA.FTZ R80, R109, c[0x0][0x2d0], -R101.reuse ;  /* 0x0000b4006d507a23 */ /* 0x100fe20000010865 */
[----:B------:R-:W-:Y:S02]  /*142b0*/  MOV R109, R108 ;  /* 0x0000006c006d7202 */ /* 0x000fe40000000f00 */
[----:B------:R-:W-:Y:S01]  /*142c0*/  MOV R108, R171 ;  /* 0x000000ab006c7202 */ /* 0x000fe20000000f00 */
[----:B------:R2:W-:Y:S01]  /*142d0*/  MUFU.EX2 R173, R80 ;  /* 0x0000005000ad7308 */ /* 0x0005e20000000800 */
[----:B------:R-:W-:Y:S01]  /*142e0*/  F2FP.PACK_AB R166, R174, R176 ;  /* 0x000000b0aea6723e */ /* 0x000fe200000000ff */
[-C--:B-1----:R-:W-:Y:S08]  /*142f0*/  HMMA.16816.F32 R4, R76, R88.reuse, R4 ;  /* 0x000000584c04723c */ /* 0x082ff00000001804 */
[----:B------:R1:W1:Y:S01]  /*14300*/  MUFU.EX2 R171, R92 ;  /* 0x0000005c00ab7308 */ /* 0x0002620000000800 */
[----:B--2---:R-:W-:Y:S07]  /*14310*/  F2FP.PACK_AB R80, R156, R157 ;  /* 0x0000009d9c50723e */ /* 0x004fee00000000ff */
[C---:B------:R-:W-:Y:S01]  /*14320*/  HMMA.16816.F32 R8, R80.reuse, R88, R8 ;  /* 0x000000585008723c */ /* 0x040fe20000001808 */
[----:B-1----:R-:W1:Y:S03]  /*14330*/  LDSM.16.MT88.4 R92, [R210+0x2100] ;  /* 0x00210000d25c783b */ /* 0x002e660000004200 */
[----:B------:R-:W-:Y:S03]  /*14340*/  F2FP.PACK_AB R165, R171, R173 ;  /* 0x000000adaba5723e */ /* 0x000fe600000000ff */
        /* <DEDUP_REMOVED lines=10> */
[----:B------:R-:W2:Y:S01]  /*143f0*/  LDL.LU R104, [R1+0x1c] ;  /* 0x00001c0001687983 */ /* 0x000ea20000300800 */
[----:B------:R1:W1:Y:S06]  /*14400*/  MUFU.EX2 R170, R88 ;  /* 0x0000005800aa7308 */ /* 0x00026c0000000800 */
[C---:B------:R-:W-:Y:S04]  /*14410*/  HMMA.16816.F32 R32, R76.reuse, R86, R32 ;  /* 0x000000564c20723c */ /* 0x040fe80000001820 */
        /* <DEDUP_REMOVED lines=20> */
[----:B------:R-:W3:Y:S10]  /*14560*/  MUFU.EX2 R86, R84 ;  /* 0x0000005400567308 */ /* 0x000ef40000000800 */
[----:B------:R-:W-:Y:S10]  /*14570*/  MUFU.EX2 R84, R74 ;  /* 0x0000004a00547308 */ /* 0x000ff40000000800 */
[----:B------:R-:W1:Y:S01]  /*14580*/  MUFU.EX2 R74, R2 ;  /* 0x00000002004a7308 */ /* 0x000e620000000800 */
[----:B---3--:R-:W-:Y:S01]  /*14590*/  FFMA.FTZ R73, R73, R107, R245 ;  /* 0x0000006b49497223 */ /* 0x008fe200000100f5 */
[----:B------:R-:W-:Y:S01]  /*145a0*/  F2FP.PACK_AB R161, R86, R85 ;  /* 0x0000005556a1723e */ /* 0x000fe200000000ff */
[-C--:B-1----:R-:W-:Y:S08]  /*145b0*/  HMMA.16816.F32 R52, R76, R88.reuse, R52 ;  /* 0x000000584c34723c */ /* 0x082ff00000001834 */
[C---:B------:R-:W-:Y:S08]  /*145c0*/  HMMA.16816.F32 R56, R80.reuse, R88, R56 ;  /* 0x000000585038723c */ /* 0x040ff00000001838 */
[-C--:B------:R-:W-:Y:S04]  /*145d0*/  HMMA.16816.F32 R60, R80, R90.reuse, R60 ;  /* 0x0000005a503c723c */ /* 0x080fe8000000183c */
[----:B------:R-:W-:Y:S04]  /*145e0*/  F2FP.PACK_AB R163, R74, R84 ;  /* 0x000000544aa3723e */ /* 0x000fe800000000ff */
[----:B------:R-:W-:Y:S04]  /*145f0*/  HMMA.16816.F32 R64, R76, R90, R64 ;  /* 0x0000005a4c40723c */ /* 0x000fe80000001840 */
[----:B----4-:R-:W-:Y:S02]  /*14600*/  FFMA.FTZ R69, R69, R106, R244 ;  /* 0x0000006a45457223 */ /* 0x010fe400000100f4 */
[----:B--2---:R-:W-:Y:S06]  /*14610*/  FFMA.FTZ R2, R68, R105, R241 ;  /* 0x0000006944027223 */ /* 0x004fec00000100f1 */
[----:B------:R-:W-:Y:S04]  /*14620*/  FADD.FTZ R2, R242, R2 ;  /* 0x00000002f2027221 */ /* 0x000fe80000010000 */
[----:B------:R-:W-:Y:S02]  /*14630*/  FADD.FTZ R2, R243, R2 ;  /* 0x00000002f3027221 */ /* 0x000fe40000010000 */
[----:B------:R-:W-:Y:S02]  /*14640*/  FFMA.FTZ R0, R0, R104, R185 ;  /* 0x0000006800007223 */ /* 0x000fe400000100b9 */
[-C--:B------:R-:W-:Y:S05]  /*14650*/  HMMA.16816.F32 R104, R164, R116.reuse, R4 ;  /* 0x00000074a468723c */ /* 0x080fea0000001804 */
        /* <DEDUP_REMOVED lines=30> */
[----:B------:R-:W1:Y:S03]  /*14840*/  LDSM.16.MT88.4 R4, [R211+0x2900] ;  /* 0x00290000d304783b */ /* 0x000e660000004200 */
        /* <DEDUP_REMOVED lines=83> */
.L_x_282:
        /* <DEDUP_REMOVED lines=18> */
[----:B------:R1:W-:Y:S04]  /*14ea0*/  STL.64 [R1+0x8], R2 ;  /* 0x0000080201007387 */ /* 0x0003e80000100a00 */
.L_x_301:
[----:B------:R-:W-:Y:S04]  /*14eb0*/  DEPBAR.LE SB0, 0x0 ;  /* 0x000080000000791a */ /* 0x000fe80000000000 */
[----:B------:R-:W-:Y:S01]  /*14ec0*/  BAR.SYNC.DEFER_BLOCKING 0x0 ;  /* 0x0000000000007b1d */ /* 0x000fe20000010000 */
[C---:B------:R-:W-:Y:S01]  /*14ed0*/  ISETP.GT.AND P4, PT, R225.reuse, UR4, PT ;  /* 0x00000004e1007c0c */ /* 0x040fe2000bf84270 */
[C---:B--2---:R-:W-:Y:S01]  /*14ee0*/  IMAD R0, R225.reuse, UR15, RZ ;  /* 0x0000000fe1007c24 */ /* 0x044fe2000f8e02ff */
[----:B-1----:R-:W-:Y:S05]  /*14ef0*/  SHF.R.S32.HI R2, RZ, 0x1f, R225 ;  /* 0x0000001fff027819 */ /* 0x002fea00000114e1 */
[----:B------:R-:W-:Y:S01]  /*14f00*/  IMAD R0, R2, UR18, R0 ;  /* 0x0000001202007c24 */ /* 0x000fe2000f8e0200 */
[----:B-----5:R-:W-:Y:S08]  /*14f10*/  LDSM.16.M88.4 R96, [R215+0x6100] ;  /* 0x00610000d760783b */ /* 0x020ff00000000200 */
[----:B------:R-:W2:Y:S06]  /*14f20*/  LDL.64 R196, [R1+0x8] ;  /* 0x0000080001c47983 */ /* 0x000eac0000100a00 */
[----:B------:R-:W1:Y:S08]  /*14f30*/  LDSM.16.M88.4 R16, [R208+0x3100] ;  /* 0x00310000d010783b */ /* 0x000e700000000200 */
[----:B------:R-:W3:Y:S08]  /*14f40*/  LDSM.16.M88.4 R92, [R215+0x8100] ;  /* 0x00810000d75c783b */ /* 0x000ef00000000200 */
[----:B------:R-:W4:Y:S08]  /*14f50*/  LDSM.16.M88.4 R32, [R208+0x3900] ;  /* 0x00390000d020783b */ /* 0x000f300000000200 */
[----:B------:R-:W2:Y:S06]  /*14f60*/  LDL.64 R244, [R1+0x28] ;  /* 0x0000280001f47983 */ /* 0x000eac0000100a00 */
[----:B------:R-:W1:Y:S08]  /*14f70*/  LDSM.16.M88.4 R48, [R208+0x4100] ;  /* 0x00410000d030783b */ /* 0x000e700000000200 */
[----:B------:R-:W2:Y:S06]  /*14f80*/  LDL.64 R240, [R1+0x30] ;  /* 0x0000300001f07983 */ /* 0x000eac0000100a00 */
[----:B------:R-:W1:Y:S08]  /*14f90*/  LDSM.16.M88.4 R64, [R208+0x4900] ;  /* 0x00490000d040783b */ /* 0x000e700000000200 */
[----:B------:R-:W2:Y:S04]  /*14fa0*/  LDL R226, [R1+0x24] ;  /* 0x0000240001e27983 */ /* 0x000ea80000100800 */
[----:B------:R-:W1:Y:S08]  /*14fb0*/  LDSM.16.M88.4 R80, [R208+0x5100] ;  /* 0x00510000d050783b */ /* 0x000e700000000200 */
[----:B------:R-:W1:Y:S08]  /*14fc0*/  LDSM.16.M88.4 R168, [R208+0x5900] ;  /* 0x00590000d0a8783b */ /* 0x000e700000000200 */
[----:B------:R-:W-:Y:S08]  /*14fd0*/  LDSM.16.M88.4 R172, [R218+0x6100] ;  /* 0x00610000daac783b */ /* 0x000ff00000000200 */
[----:B------:R-:W3:Y:S08]  /*14fe0*/  LDSM.16.M88.4 R176, [R219] ;  /* 0x00000000dbb0783b */ /* 0x000ef00000000200 */
[----:B------:R-:W4:Y:S08]  /*14ff0*/  LDSM.16.M88.4 R180, [R218+0x8100] ;  /* 0x00810000dab4783b */ /* 0x000f300000000200 */
[----:B------:R-:W2:Y:S08]  /*15000*/  LDSM.16.M88.4 R184, [R224] ;  /* 0x00000000e0b8783b */ /* 0x000eb00000000200 */
[----:B------:R-:W2:Y:S08]  /*15010*/  LDSM.16.M88.4 R188, [R223] ;  /* 0x00000000dfbc783b */ /* 0x000eb00000000200 */
[----:B------:R-:W2:Y:S01]  /*15020*/  LDSM.16.M88.4 R192, [R222] ;  /* 0x00000000dec0783b */ /* 0x000ea20000000200 */
        /* <DEDUP_REMOVED lines=27> */
[----:B--2---:R-:W-:Y:S01]  /*151e0*/  IMAD.WIDE.U32 R176, R225, UR18, R196 ;  /* 0x00000012e1b07c25 */ /* 0x004fe2000f8e00c4 */
        /* <DEDUP_REMOVED lines=36> */
[----:B------:R-:W-:Y:S02]  /*15430*/  PLOP3.LUT P0, PT, PT, PT, UP1, 0x80, 0x0 ;  /* 0x000000000000781c */ /* 0x000fe40003f0f018 */
        /* <DEDUP_REMOVED lines=75> */
[----:B------:R-:W1:Y:S01]  /*158f0*/  MUFU.TANH R238, R6 ;  /* 0x0000000600ee7308 */ /* 0x000e620000002400 */
[----:B------:R-:W-:Y:S09]  /*15900*/  FMUL.FTZ R19, R19, c[0x0][0x320] ;  /* 0x0000c80013137a20 */ /* 0x000ff20000410000 */
[----:B------:R1:W1:Y:S01]  /*15910*/  MUFU.TANH R228, R7 ;  /* 0x0000000700e47308 */ /* 0x0002620000002400 */
[----:B---3--:R-:W3:Y:S09]  /*15920*/  LDL R15, [R1+0x20] ;  /* 0x00002000010f7983 */ /* 0x008ef20000100800 */
[----:B------:R-:W2:Y:S10]  /*15930*/  MUFU.TANH R246, R8 ;  /* 0x0000000800f67308 */ /* 0x000eb40000002400 */
[----:B------:R-:W2:Y:S01]  /*15940*/  MUFU.TANH R239, R9 ;  /* 0x0000000900ef7308 */ /* 0x000ea20000002400 */
[----:B-1----:R-:W1:Y:S09]  /*15950*/  LDSM.16.M88.4 R4, [R213+0x800] ;  /* 0x00080000d504783b */ /* 0x002e720000000200 */
[----:B------:R-:W1:Y:S10]  /*15960*/  MUFU.TANH R248, R10 ;  /* 0x0000000a00f87308 */ /* 0x000e740000002400 */
[----:B------:R1:W1:Y:S10]  /*15970*/  MUFU.TANH R247, R11 ;  /* 0x0000000b00f77308 */ /* 0x0002740000002400 */
[----:B------:R-:W2:Y:S10]  /*15980*/  MUFU.TANH R237, R12 ;  /* 0x0000000c00ed7308 */ /* 0x000eb40000002400 */
[----:B------:R-:W2:Y:S01]  /*15990*/  MUFU.TANH R236, R13 ;  /* 0x0000000d00ec7308 */ /* 0x000ea20000002400 */
[----:B-1----:R-:W1:Y:S01]  /*159a0*/  LDSM.16.M88.4 R8, [R213+0x1000] ;  /* 0x00100000d508783b */ /* 0x002e620000000200 */
[-C--:B------:R-:W-:Y:S08]  /*159b0*/  HMMA.16816.F32 R20, R172, R4.reuse, R20 ;  /* 0x00000004ac14723c */ /* 0x080ff00000001814 */
[----:B------:R-:W1:Y:S01]  /*159c0*/  MUFU.TANH R243, R14 ;  /* 0x0000000e00f37308 */ /* 0x000e620000002400 */
        /* <DEDUP_REMOVED lines=15> */
[----:B------:R1:W1:Y:S01]  /*15ac0*/  MUFU.TANH R234, R26 ;  /* 0x0000001a00ea7308 */ /* 0x0002620000002400 */
[----:B------:R-:W-:Y:S01]  /*15ad0*/  FMUL.FTZ R23, R23, c[0x0][0x320] ;  /* 0x0000c80017177a20 */ /* 0x000fe20000410000 */
[C---:B------:R-:W-:Y:S04]  /*15ae0*/  HMMA.16816.F32 R40, R188.reuse, R8, R40 ;  /* 0x00000008bc28723c */ /* 0x040fe80000001828 */
[----:B------:R-:W-:Y:S02]  /*15af0*/  FMUL.FTZ R33, R33, c[0x0][0x320] ;  /* 0x0000c80021217a20 */ /* 0x000fe40000410000 */
[----:B------:R-:W-:Y:S02]  /*15b00*/  FMUL.FTZ R34, R34, c[0x0][0x320] ;  /* 0x0000c80022227a20 */ /* 0x000fe40000410000 */
[----:B------:R1:W1:Y:S01]  /*15b10*/  MUFU.TANH R233, R27 ;  /* 0x0000001b00e97308 */ /* 0x0002620000002400 */
        /* <DEDUP_REMOVED lines=15> */
[----:B------:R2:W2:Y:S01]  /*15c10*/  MUFU.TANH R193, R19 ;  /* 0x0000001300c17308 */ /* 0x0004a20000002400 */
[----:B------:R-:W-:Y:S02]  /*15c20*/  FMUL.FTZ R38, R38, c[0x0][0x320] ;  /* 0x0000c80026267a20 */ /* 0x000fe40000410000 */
[-C--:B------:R-:W-:Y:S04]  /*15c30*/  HMMA.16816.F32 R60, R188, R6.reuse, R60 ;  /* 0x00000006bc3c723c */ /* 0x080fe8000000183c */
[----:B------:R-:W-:Y:S02]  /*15c40*/  FMUL.FTZ R48, R48, c[0x0][0x320] ;  /* 0x0000c80030307a20 */ /* 0x000fe40000410000 */
[----:B------:R-:W-:Y:S01]  /*15c50*/  FMUL.FTZ R49, R49, c[0x0][0x320] ;  /* 0x0000c80031317a20 */ /* 0x000fe20000410000 */
[----:B------:R-:W2:Y:S01]  /*15c60*/  MUFU.TANH R20, R20 ;  /* 0x0000001400147308 */ /* 0x000ea20000002400 */
        /* <DEDUP_REMOVED lines=32> */
[----:B------:R-:W-:Y:S01]  /*15e70*/  FMUL.FTZ R67, R67, c[0x0][0x320] ;  /* 0x0000c80043437a20 */ /* 0x000fe20000410000 */
[----:B------:R-:W-:Y:S01]  /*15e80*/  @P4 MOV R5, R245 ;  /* 0x000000f500054202 */ /* 0x000fe20000000f00 */
[----:B------:R-:W-:Y:S01]  /*15e90*/  FMUL.FTZ R68, R68, c[0x0][0x320] ;  /* 0x0000c80044447a20 */ /* 0x000fe20000410000 */
[----:B------:R-:W-:Y:S01]  /*15ea0*/  HMMA.16816.F32 R96, R172, R6, R96 ;  /* 0x00000006ac60723c */ /* 0x000fe20000001860 */
[----:B------:R2:W1:Y:S03]  /*15eb0*/  MUFU.TANH R229, R31 ;  /* 0x0000001f00e57308 */ /* 0x0004660000002400 */
[----:B------:R-:W-:Y:S04]  /*15ec0*/  @P4 IMAD.WIDE.U32 R4, R2, 0x60, R4 ;  /* 0x0000006002044825 */ /* 0x000fe800078e0004 */
[----:B------:R-:W-:Y:S01]  /*15ed0*/  @P1 IMAD.HI.U32 R6, R226, c[0x0][0x2c8], RZ ;  /* 0x0000b200e2061a27 */ /* 0x000fe200078e00ff */
[----:B------:R-:W-:Y:S02]  /*15ee0*/  @P4 LEA R2, P2, R4, c[0x0][0x1c8], 0x1 ;  /* 0x0000720004024a11 */ /* 0x000fe400078408ff */
[----:B------:R2:W1:Y:S01]  /*15ef0*/  MUFU.TANH R13, R32 ;  /* 0x00000020000d7308 */ /* 0x0004620000002400 */
[----:B------:R-:W-:Y:S01]  /*15f00*/  @P4 IADD3 R0, R5, R0, RZ ;  /* 0x0000000005004210 */ /* 0x000fe20007ffe0ff */
[----:B------:R-:W-:Y:S01]  /*15f10*/  FMUL.FTZ R69, R69, c[0x0][0x320] ;  /* 0x0000c80045457a20 */ /* 0x000fe20000410000 */
[----:B------:R-:W-:Y:S01]  /*15f20*/  @P4 IADD3 R10, P1, R2, UR16, RZ ;  /* 0x00000010020a4c10 */ /* 0x000fe2000ff3e0ff */
[----:B------:R-:W-:Y:S01]  /*15f30*/  FMUL.FTZ R70, R70, c[0x0][0x320] ;  /* 0x0000c80046467a20 */ /* 0x000fe20000410000 */
[----:B------:R-:W-:Y:S01]  /*15f40*/  @P4 LEA.HI.X R3, R4, c[0x0][0x1cc], R0, 0x1, P2 ;  /* 0x0000730004034a11 */ /* 0x000fe200010f0c00 */
[----:B------:R-:W-:Y:S01]  /*15f50*/  FMUL.FTZ R71, R71, c[0x0][0x320] ;  /* 0x0000c80047477a20 */ /* 0x000fe20000410000 */
[----:B------:R-:W-:Y:S01]  /*15f60*/  MOV R5, R226 ;  /* 0x000000e200057202 */ /* 0x000fe20000000f00 */
[----:B------:R-:W-:Y:S01]  /*15f70*/  FMUL.FTZ R72, R72, c[0x0][0x320] ;  /* 0x0000c80048487a20 */ /* 0x000fe20000410000 */
[----:B------:R-:W-:Y:S01]  /*15f80*/  @P4 IADD3.X R11, R3, UR17, RZ, P1, !PT ;  /* 0x00000011030b4c10 */ /* 0x000fe20008ffe4ff */
[----:B------:R-:W1:Y:S01]  /*15f90*/  MUFU.TANH R33, R33 ;  /* 0x0000002100217308 */ /* 0x000e620000002400 */
[----:B------:R-:W-:Y:S01]  /*15fa0*/  @!PT LDS RZ, [RZ] ;  /* 0x00000000fffff984 */ /* 0x000fe20000000800 */
[----:B------:R-:W-:Y:S01]  /*15fb0*/  @!PT LDS RZ, [RZ] ;  /* 0x00000000fffff984 */ /* 0x000fe20000000800 */
[----:B------:R-:W-:Y:S01]  /*15fc0*/  @!PT LDS RZ, [RZ] ;  /* 0x00000000fffff984 */ /* 0x000fe20000000800 */
[----:B------:R1:W-:Y:S01]  /*15fd0*/  @P4 LDGSTS.E.BYPASS.LTC128B.128 [R227+0x3100], [R2.64], !P3 ;  /* 0x0310000002e34fae */ /* 0x0003e2000d901d68 */
[----:B------:R-:W-:Y:S01]  /*15fe0*/  @P0 SHF.R.U32.HI R5, RZ, c[0x0][0x2cc], R6 ;  /* 0x0000b300ff050a19 */ /* 0x000fe20000011606 */
[----:B------:R-:W-:Y:S01]  /*15ff0*/  FMUL.FTZ R73, R73, c[0x0][0x320] ;  /* 0x0000c80049497a20 */ /* 0x000fe20000410000 */
[----:B------:R-:W-:Y:S01]  /*16000*/  @P4 IADD3 R8, P0, R10, UR16, RZ ;  /* 0x000000100a084c10 */ /* 0x000fe2000ff1e0ff */
[----:B------:R-:W-:Y:S02]  /*16010*/  FMUL.FTZ R74, R74, c[0x0][0x320] ;  /* 0x0000c8004a4a7a20 */ /* 0x000fe40000410000 */
[----:B------:R-:W-:Y:S01]  /*16020*/  FMUL.FTZ R75, R75, c[0x0][0x320] ;  /* 0x0000c8004b4b7a20 */ /* 0x000fe20000410000 */
[----:B------:R-:W-:Y:S01]  /*16030*/  @P4 IADD3.X R9, R11, UR17, RZ, P0, !PT ;  /* 0x000000110b094c10 */ /* 0x000fe200087fe4ff */
[----:B------:R2:W-:Y:S01]  /*16040*/  @P4 LDGSTS.E.BYPASS.LTC128B.128 [R227+0x3900], [R10.64], !P3 ;  /* 0x039000000ae34fae */ /* 0x0005e2000d901d68 */
[----:B------:R2:W2:Y:S01]  /*16050*/  MUFU.TANH R171, R34 ;  /* 0x0000002200ab7308 */ /* 0x0004a20000002400 */
[----:B------:R-:W-:Y:S01]  /*16060*/  @P4 IADD3 R6, P1, R8, UR16, RZ ;  /* 0x0000001008064c10 */ /* 0x000fe2000ff3e0ff */
[----:B------:R-:W-:Y:S02]  /*16070*/  FMUL.FTZ R76, R76, c[0x0][0x320] ;  /* 0x0000c8004c4c7a20 */ /* 0x000fe40000410000 */
[----:B------:R-:W-:Y:S01]  /*16080*/  FMUL.FTZ R77, R77, c[0x0][0x320] ;  /* 0x0000c8004d4d7a20 */ /* 0x000fe20000410000 */
[----:B------:R-:W-:Y:S01]  /*16090*/  @P4 IADD3.X R7, R9, UR17, RZ, P1, !PT ;  /* 0x0000001109074c10 */ /* 0x000fe20008ffe4ff */
[----:B------:R-:W-:Y:S01]  /*160a0*/  FMUL.FTZ R78, R78, c[0x0][0x320] ;  /* 0x0000c8004e4e7a20 */ /* 0x000fe20000410000 */
[----:B------:R2:W-:Y:S01]  /*160b0*/  @P4 LDGSTS.E.BYPASS.LTC128B.128 [R227+0x4100], [R8.64], !P3 ;  /* 0x0410000008e34fae */ /* 0x0005e2000d901d68 */
[----:B------:R-:W-:Y:S02]  /*160c0*/  FMUL.FTZ R79, R79, c[0x0][0x320] ;  /* 0x0000c8004f4f7a20 */ /* 0x000fe40000410000 */
[----:B------:R2:W2:Y:S01]  /*160d0*/  MUFU.TANH R170, R35 ;  /* 0x0000002300aa7308 */ /* 0x0004a20000002400 */
[----:B------:R-:W-:Y:S02]  /*160e0*/  FMUL.FTZ R80, R80, c[0x0][0x320] ;  /* 0x0000c80050507a20 */ /* 0x000fe40000410000 */
[----:B------:R-:W-:Y:S02]  /*160f0*/  FMUL.FTZ R81, R81, c[0x0][0x320] ;  /* 0x0000c80051517a20 */ /* 0x000fe40000410000 */
[----:B------:R4:W-:Y:S01]  /*16100*/  @P4 LDGSTS.E.BYPASS.LTC128B.128 [R227+0x4900], [R6.64], !P3 ;  /* 0x0490000006e34fae */ /* 0x0009e2000d901d68 */
[----:B------:R-:W-:Y:S01]  /*16110*/  FMUL.FTZ R82, R82, c[0x0][0x320] ;  /* 0x0000c80052527a20 */ /* 0x000fe20000410000 */
[----:B-1----:R-:W-:Y:S01]  /*16120*/  @P4 IADD3 R2, P0, R6, UR16, RZ ;  /* 0x0000001006024c10 */ /* 0x002fe2000ff1e0ff */
[----:B------:R-:W-:Y:S02]  /*16130*/  FMUL.FTZ R83, R83, c[0x0][0x320] ;  /* 0x0000c80053537a20 */ /* 0x000fe40000410000 */
[----:B------:R1:W1:Y:S01]  /*16140*/  MUFU.TANH R12, R36 ;  /* 0x00000024000c7308 */ /* 0x0002620000002400 */
[----:B------:R-:W-:Y:S01]  /*16150*/  FMUL.FTZ R84, R84, c[0x0][0x320] ;  /* 0x0000c80054547a20 */ /* 0x000fe20000410000 */
[----:B------:R-:W-:Y:S01]  /*16160*/  @P4 IADD3.X R3, R7, UR17, RZ, P0, !PT ;  /* 0x0000001107034c10 */ /* 0x000fe200087fe4ff */
[----:B------:R-:W-:Y:S01]  /*16170*/  FMUL.FTZ R85, R85, c[0x0][0x320] ;  /* 0x0000c80055557a20 */ /* 0x000fe20000410000 */
[----:B------:R-:W1:Y:S01]  /*16180*/  SHFL.IDX PT, R4, R5, RZ, 0x1c1f ;  /* 0x001c1fff05047589 */ /* 0x000e6200000e0000 */
[----:B------:R-:W-:Y:S01]  /*16190*/  FMUL.FTZ R86, R86, c[0x0][0x320] ;  /* 0x0000c80056567a20 */ /* 0x000fe20000410000 */
[----:B------:R-:W-:Y:S01]  /*161a0*/  PLOP3.LUT P0, PT, PT, PT, UP0, 0x40, 0x0 ;  /* 0x000000000000781c */ /* 0x000fe20003f0e808 */
[----:B------:R-:W-:Y:S02]  /*161b0*/  FMUL.FTZ R87, R87, c[0x0][0x320] ;  /* 0x0000c80057577a20 */ /* 0x000fe40000410000 */
[----:B------:R-:W-:Y:S01]  /*161c0*/  FMUL.FTZ R88, R88, c[0x0][0x320] ;  /* 0x0000c80058587a20 */ /* 0x000fe20000410000 */
[----:B------:R-:W1:Y:S01]  /*161d0*/  MUFU.TANH R37, R37 ;  /* 0x0000002500257308 */ /* 0x000e620000002400 */
[----:B------:R-:W-:Y:S01]  /*161e0*/  FMUL.FTZ R89, R89, c[0x0][0x320] ;  /* 0x0000c80059597a20 */ /* 0x000fe20000410000 */
[----:B------:R3:W-:Y:S01]  /*161f0*/  @P4 LDGSTS.E.BYPASS.LTC128B.128 [R227+0x5100], [R2.64], !P3 ;  /* 0x0510000002e34fae */ /* 0x0007e2000d901d68 */
[----:B------:R-:W-:Y:S01]  /*16200*/  FMUL.FTZ R91, R91, c[0x0][0x320] ;  /* 0x0000c8005b5b7a20 */ /* 0x000fe20000410000 */
[----:B--2---:R-:W-:Y:S01]  /*16210*/  @P4 IADD3 R8, P1, R2, UR16, RZ ;  /* 0x0000001002084c10 */ /* 0x004fe2000ff3e0ff */
[----:B------:R-:W-:Y:S02]  /*16220*/  FMUL.FTZ R92, R92, c[0x0][0x320] ;  /* 0x0000c8005c5c7a20 */ /* 0x000fe40000410000 */
[----:B------:R-:W-:Y:S01]  /*16230*/  FMUL.FTZ R93, R93, c[0x0][0x320] ;  /* 0x0000c8005d5d7a20 */ /* 0x000fe20000410000 */
[----:B------:R-:W-:Y:S01]  /*16240*/  @P4 IADD3.X R9, R3, UR17, RZ, P1, !PT ;  /* 0x0000001103094c10 */ /* 0x000fe20008ffe4ff */
[----:B------:R-:W-:Y:S01]  /*16250*/  FMUL.FTZ R26, R96, c[0x0][0x320] ;  /* 0x0000c800601a7a20 */ /* 0x000fe20000410000 */
[----:B------:R2:W1:Y:S01]  /*16260*/  MUFU.TANH R169, R38 ;  /* 0x0000002600a97308 */ /* 0x0004620000002400 */
[----:B------:R-:W-:Y:S01]  /*16270*/  FMUL.FTZ R27, R97, c[0x0][0x320] ;  /* 0x0000c800611b7a20 */ /* 0x000fe20000410000 */
[----:B----4-:R-:W-:Y:S01]  /*16280*/  MOV R7, UR12 ;  /* 0x0000000c00077c02 */ /* 0x010fe20008000f00 */
[----:B------:R4:W-:Y:S01]  /*16290*/  @P4 LDGSTS.E.BYPASS.LTC128B.128 [R227+0x5900], [R8.64], !P3 ;  /* 0x0590000008e34fae */ /* 0x0009e2000d901d68 */
[----:B------:R-:W-:Y:S02]  /*162a0*/  FMUL.FTZ R29, R98, c[0x0][0x320] ;  /* 0x0000c800621d7a20 */ /* 0x000fe40000410000 */
[----:B------:R-:W-:Y:S02]  /*162b0*/  FMUL.FTZ R28, R99, c[0x0][0x320] ;  /* 0x0000c800631c7a20 */ /* 0x000fe40000410000 */
[----:B------:R-:W-:Y:S02]  /*162c0*/  FMUL.FTZ R39, R39, c[0x0][0x320] ;  /* 0x0000c80027277a20 */ /* 0x000fe40000410000 */
[----:B------:R-:W1:Y:S01]  /*162d0*/  MUFU.TANH R48, R48 ;  /* 0x0000003000307308 */ /* 0x000e620000002400 */
[----:B------:R-:W0:Y:S01]  /*162e0*/  LDGDEPBAR ;  /* 0x00000000000079af */ /* 0x000e220000000000 */
[----:B------:R-:W-:Y:S02]  /*162f0*/  FMUL.FTZ R40, R40, c[0x0][0x320] ;  /* 0x0000c80028287a20 */ /* 0x000fe40000410000 */
[----:B------:R-:W-:Y:S02]  /*16300*/  FMUL.FTZ R41, R41, c[0x0][0x320] ;  /* 0x0000c80029297a20 */ /* 0x000fe40000410000 */
[----:B------:R-:W-:Y:S02]  /*16310*/  FMUL.FTZ R42, R42, c[0x0][0x320] ;  /* 0x0000c8002a2a7a20 */ /* 0x000fe40000410000 */
[----:B------:R-:W-:Y:S02]  /*16320*/  FMUL.FTZ R43, R43, c[0x0][0x320] ;  /* 0x0000c8002b2b7a20 */ /* 0x000fe40000410000 */
        /* <DEDUP_REMOVED lines=12> */
[----:B------:R2:W2:Y:S01]  /*163f0*/  MUFU.TANH R192, R41 ;  /* 0x0000002900c07308 */ /* 0x0004a20000002400 */
[----:B------:R-:W-:Y:S05]  /*16400*/  IMAD R0, R225, -0x60, RZ ;  /* 0xffffffa0e1007824 */ /* 0x000fea00078e02ff */
[C---:B---3--:R-:W-:Y:S02]  /*16410*/  IADD3 R2, -R15.reuse, 0x1, R0 ;  /* 0x000000010f027810 */ /* 0x048fe40007ffe100 */
[----:B----4-:R-:W-:Y:S02]  /*16420*/  IADD3 R8, -R15, R0, RZ ;  /* 0x000000000f087210 */ /* 0x010fe40007ffe1ff */
[----:B------:R3:W4:Y:S01]  /*16430*/  MUFU.TANH R200, R42 ;  /* 0x0000002a00c87308 */ /* 0x0007220000002400 */
[----:B------:R-:W-:Y:S04]  /*16440*/  IADD3 R7, -R7, UR7, R2 ;  /* 0x0000000707077c10 */ /* 0x000fe8000fffe102 */
[C---:B------:R-:W-:Y:S02]  /*16450*/  IADD3 R6, R7.reuse, c[0x0][0x328], RZ ;  /* 0x0000ca0007067a10 */ /* 0x040fe40007ffe0ff */
[----:B------:R-:W-:Y:S02]  /*16460*/  IADD3 R7, R7, UR10, RZ ;  /* 0x0000000a07077c10 */ /* 0x000fe4000fffe0ff */
[-C--:B-1----:R-:W-:Y:S01]  /*16470*/  IADD3 R3, R6, R4.reuse, RZ ;  /* 0x0000000406037210 */ /* 0x082fe20007ffe0ff */
[----:B------:R3:W1:Y:S01]  /*16480*/  MUFU.TANH R199, R43 ;  /* 0x0000002b00c77308 */ /* 0x0006620000002400 */
[----:B------:R-:W-:Y:S09]  /*16490*/  IADD3 R2, R7, R4, RZ ;  /* 0x0000000407027210 */ /* 0x000ff20007ffe0ff */
        /* <DEDUP_REMOVED lines=70> */
.L_x_287:
[----:B------:R-:W-:Y:S04]  /*16900*/  MOV R9, c[0x0][0x32c] ;  /* 0x0000cb0000097a02 */ /* 0x000fe80000000f00 */
[----:B------:R-:W-:Y:S11]  /*16910*/  ISETP.NE.AND P0, PT, R9, 0x1, PT ;  /* 0x000000010900780c */ /* 0x000ff60003f05270 */
[----:B------:R-:W-:Y:S02]  /*16920*/  @!UPT UIADD3 URZ, URZ, URZ, URZ ;  /* 0x0000003f3f3ff290 */ /* 0x000fe4000fffe03f */
[----:B------:R-:W-:Y:S05]  /*16930*/  @P0 IMAD.HI.U32 R9, R4, c[0x0][0x330], RZ ;  /* 0x0000cc0004090a27 */ /* 0x000fea00078e00ff */
[----:B------:R-:W-:Y:S02]  /*16940*/  @P0 SHF.R.U32.HI R4, RZ, c[0x0][0x334], R9 ;  /* 0x0000cd00ff040a19 */ /* 0x000fe40000011609 */
.L_x_288:
[----:B------:R-:W-:Y:S05]  /*16950*/  BSYNC B0 ;  /* 0x0000000000007941 */ /* 0x000fea0003800000 */
.L_x_286:
[----:B------:R-:W-:Y:S05]  /*16960*/  IMAD R4, R4, c[0x0][0x32c], R8 ;  /* 0x0000cb0004047a24 */ /* 0x000fea00078e0208 */
[----:B------:R-:W-:Y:S02]  /*16970*/  IADD3 R9, R4, c[0x0][0x32c], RZ ;  /* 0x0000cb0004097a10 */ /* 0x000fe40007ffe0ff */
[----:B------:R-:W-:Y:S02]  /*16980*/  IMNMX R2, R2, R4, !PT ;  /* 0x0000000402027217 */ /* 0x000fe40007800200 */
[----:B------:R-:W-:Y:S02]  /*16990*/  IMNMX R3, R3, R9, PT ;  /* 0x0000000903037217 */ /* 0x000fe40003800200 */
.L_x_285:
        /* <DEDUP_REMOVED lines=134> */
.L_x_291:
[----:B------:R-:W-:Y:S04]  /*17200*/  MOV R27, c[0x0][0x32c] ;  /* 0x0000cb00001b7a02 */ /* 0x000fe80000000f00 */
[----:B------:R-:W-:Y:S11]  /*17210*/  ISETP.NE.AND P2, PT, R27, 0x1, PT ;  /* 0x000000011b00780c */ /* 0x000ff60003f45270 */
[----:B------:R-:W-:Y:S02]  /*17220*/  @!UPT UIADD3 URZ, URZ, URZ, URZ ;  /* 0x0000003f3f3ff290 */ /* 0x000fe4000fffe03f */
[----:B------:R-:W-:Y:S05]  /*17230*/  @P2 IMAD.HI.U32 R27, R3, c[0x0][0x330], RZ ;  /* 0x0000cc00031b2a27 */ /* 0x000fea00078e00ff */
[----:B------:R-:W-:Y:S02]  /*17240*/  @P2 SHF.R.U32.HI R3, RZ, c[0x0][0x334], R27 ;  /* 0x0000cd00ff032a19 */ /* 0x000fe4000001161b */
.L_x_292:
[----:B------:R-:W-:Y:S05]  /*17250*/  BSYNC B0 ;  /* 0x0000000000007941 */ /* 0x000fea0003800000 */
.L_x_290:
[----:B------:R-:W-:Y:S05]  /*17260*/  IMAD R3, R3, c[0x0][0x32c], R8 ;  /* 0x0000cb0003037a24 */ /* 0x000fea00078e0208 */
[----:B------:R-:W-:Y:S02]  /*17270*/  IADD3 R27, R3, c[0x0][0x32c], RZ ;  /* 0x0000cb00031b7a10 */ /* 0x000fe40007ffe0ff */
[----:B------:R-:W-:Y:S02]  /*17280*/  IMNMX R0, R0, R3, !PT ;  /* 0x0000000300007217 */ /* 0x000fe40007800200 */
[----:B------:R-:W-:Y:S02]  /*17290*/  IMNMX R2, R2, R27, PT ;  /* 0x0000001b02027217 */ /* 0x000fe40003800200 */
.L_x_289:
        /* <DEDUP_REMOVED lines=111> */
.L_x_295:
[----:B------:R-:W-:Y:S04]  /*17990*/  MOV R27, c[0x0][0x32c] ;  /* 0x0000cb00001b7a02 */ /* 0x000fe80000000f00 */
[----:B------:R-:W-:Y:S11]  /*179a0*/  ISETP.NE.AND P2, PT, R27, 0x1, PT ;  /* 0x000000011b00780c */ /* 0x000ff60003f45270 */
[----:B------:R-:W-:Y:S02]  /*179b0*/  @!UPT UIADD3 URZ, URZ, URZ, URZ ;  /* 0x0000003f3f3ff290 */ /* 0x000fe4000fffe03f */
[----:B------:R-:W-:Y:S05]  /*179c0*/  @P2 IMAD.HI.U32 R27, R3, c[0x0][0x330], RZ ;  /* 0x0000cc00031b2a27 */ /* 0x000fea00078e00ff */
[----:B------:R-:W-:Y:S02]  /*179d0*/  @P2 SHF.R.U32.HI R3, RZ, c[0x0][0x334], R27 ;  /* 0x0000cd00ff032a19 */ /* 0x000fe4000001161b */
.L_x_296:
[----:B------:R-:W-:Y:S05]  /*179e0*/  BSYNC B0 ;  /* 0x0000000000007941 */ /* 0x000fea0003800000 */
.L_x_294:
[----:B------:R-:W-:Y:S05]  /*179f0*/  IMAD R3, R3, c[0x0][0x32c], R8 ;  /* 0x0000cb0003037a24 */ /* 0x000fea00078e0208 */
[----:B------:R-:W-:Y:S02]  /*17a00*/  IADD3 R27, R3, c[0x0][0x32c], RZ ;  /* 0x0000cb00031b7a10 */ /* 0x000fe40007ffe0ff */
[----:B------:R-:W-:Y:S02]  /*17a10*/  IMNMX R0, R0, R3, !PT ;  /* 0x0000000300007217 */ /* 0x000fe40007800200 */
[----:B------:R-:W-:Y:S02]  /*17a20*/  IMNMX R2, R2, R27, PT ;  /* 0x0000001b02027217 */ /* 0x000fe40003800200 */
.L_x_293:
        /* <DEDUP_REMOVED lines=111> */
.L_x_299:
[----:B------:R-:W-:Y:S04]  /*18120*/  MOV R5, c[0x0][0x32c] ;  /* 0x0000cb0000057a02 */ /* 0x000fe80000000f00 */
[----:B------:R-:W-:Y:S11]  /*18130*/  ISETP.NE.AND P2, PT, R5, 0x1, PT ;  /* 0x000000010500780c */ /* 0x000ff60003f45270 */
[----:B------:R-:W-:Y:S02]  /*18140*/  @!UPT UIADD3 URZ, URZ, URZ, URZ ;  /* 0x0000003f3f3ff290 */ /* 0x000fe4000fffe03f */
[----:B------:R-:W-:Y:S05]  /*18150*/  @P2 IMAD.HI.U32 R5, R3, c[0x0][0x330], RZ ;  /* 0x0000cc0003052a27 */ /* 0x000fea00078e00ff */
[----:B------:R-:W-:Y:S02]  /*18160*/  @P2 SHF.R.U32.HI R3, RZ, c[0x0][0x334], R5 ;  /* 0x0000cd00ff032a19 */ /* 0x000fe40000011605 */
.L_x_300:
[----:B------:R-:W-:Y:S05]  /*18170*/  BSYNC B0 ;  /* 0x0000000000007941 */ /* 0x000fea0003800000 */
.L_x_298:
[----:B------:R-:W-:Y:S05]  /*18180*/  IMAD R8, R3, c[0x0][0x32c], R8 ;  /* 0x0000cb0003087a24 */ /* 0x000fea00078e0208 */
[----:B------:R-:W-:Y:S02]  /*18190*/  IADD3 R3, R8, c[0x0][0x32c], RZ ;  /* 0x0000cb0008037a10 */ /* 0x000fe40007ffe0ff */
[----:B------:R-:W-:Y:S02]  /*181a0*/  IMNMX R0, R0, R8, !PT ;  /* 0x0000000800007217 */ /* 0x000fe40007800200 */
[----:B------:R-:W-:Y:S02]  /*181b0*/  IMNMX R2, R2, R3, PT ;  /* 0x0000000302027217 */ /* 0x000fe40003800200 */
.L_x_297:
        /* <DEDUP_REMOVED lines=95> */
[----:B------:R-:W-:Y:S01]  /*187b0*/  FMNMX.FTZ R3, R204, R3, !PT ;  /* 0x00000003cc037209 */ /* 0x000fe20007810000 */
[----:B------:R-:W1:Y:S01]  /*187c0*/  SHFL.BFLY PT, R5, R72, 0x2, 0x1f ;  /* 0x0c401f0048057f89 */ /* 0x000e6200000e0000 */
        /* <DEDUP_REMOVED lines=15> */
[----:B-1----:R-:W-:Y:S02]  /*188c0*/  FMNMX.FTZ R72, R72, R5, !PT ;  /* 0x0000000548487209 */ /* 0x002fe40007810000 */
[----:B------:R-:W-:Y:S02]  /*188d0*/  FSEL R185, R63, -INF , !P2 ;  /* 0xff8000003fb97808 */ /* 0x000fe40005000000 */
[----:B------:R-:W-:Y:S01]  /*188e0*/  ISETP.NE.AND P2, PT, R10, RZ, PT ;  /* 0x000000ff0a00720c */ /* 0x000fe20003f45270 */
[----:B------:R-:W1:Y:S01]  /*188f0*/  SHFL.BFLY PT, R7, R72, 0x1, 0x1f ;  /* 0x0c201f0048077f89 */ /* 0x000e6200000e0000 */
[----:B------:R-:W-:Y:S02]  /*18900*/  FMNMX.FTZ R3, R250, R3, !PT ;  /* 0x00000003fa037209 */ /* 0x000fe40007810000 */
[----:B------:R-:W-:Y:S02]  /*18910*/  ISETP.GT.AND P2, PT, R0, 0x40, !P2 ;  /* 0x000000400000780c */ /* 0x000fe40005744270 */
[----:B------:R-:W-:Y:S02]  /*18920*/  FMNMX.FTZ R5, R8, R103, !PT ;  /* 0x0000006708057209 */ /* 0x000fe40007810000 */
[----:B------:R-:W-:Y:S01]  /*18930*/  ISETP.LT.OR P2, PT, R2, 0x41, P2 ;  /* 0x000000410200780c */ /* 0x000fe20001741670 */
[----:B------:R-:W2:Y:S01]  /*18940*/  SHFL.BFLY PT, R6, R3, 0x2, 0x1f ;  /* 0x0c401f0003067f89 */ /* 0x000ea200000e0000 */
        /* <DEDUP_REMOVED lines=13> */
[----:B-1----:R-:W-:Y:S02]  /*18a20*/  FMNMX.FTZ R72, R72, R7, !PT ;  /* 0x0000000748487209 */ /* 0x002fe40007810000 */
[----:B------:R-:W-:Y:S02]  /*18a30*/  FMNMX.FTZ R4, R34, R4, !PT ;  /* 0x0000000422047209 */ /* 0x000fe40007810000 */
[----:B------:R-:W-:Y:S01]  /*18a40*/  ISETP.LT.OR P2, PT, R2, 0x49, P2 ;  /* 0x000000490200780c */ /* 0x000fe20001741670 */
[----:B------:R-:W-:Y:S01]  /*18a50*/  FMUL.FTZ R74, R72, c[0x0][0x2d0] ;  /* 0x0000b400484a7a20 */ /* 0x000fe20000410000 */
[----:B------:R-:W-:Y:S02]  /*18a60*/  FMNMX.FTZ R4, R35, R4, !PT ;  /* 0x0000000423047209 */ /* 0x000fe40007810000 */
[----:B--2---:R-:W-:Y:S02]  /*18a70*/  FMNMX.FTZ R3, R3, R6, !PT ;  /* 0x0000000603037209 */ /* 0x004fe40007810000 */
[----:B------:R-:W-:Y:S02]  /*18a80*/  FMNMX.FTZ R4, R45, R4, !PT ;  /* 0x000000042d047209 */ /* 0x000fe40007810000 */
[----:B------:R-:W-:Y:S01]  /*18a90*/  FMNMX.FTZ R5, R58, R5, !PT ;  /* 0x000000053a057209 */ /* 0x000fe20007810000 */
[----:B------:R-:W1:Y:S01]  /*18aa0*/  SHFL.BFLY PT, R71, R3, 0x1, 0x1f ;  /* 0x0c201f0003477f89 */ /* 0x000e6200000e0000 */
[----:B------:R-:W-:Y:S02]  /*18ab0*/  FMNMX.FTZ R4, R48, R4, !PT ;  /* 0x0000000430047209 */ /* 0x000fe40007810000 */
[----:B------:R-:W-:Y:S02]  /*18ac0*/  FSEL R192, R183, -INF , !P2 ;  /* 0xff800000b7c07808 */ /* 0x000fe40005000000 */
[----:B------:R-:W-:Y:S02]  /*18ad0*/  FMNMX.FTZ R4, R49, R4, !PT ;  /* 0x0000000431047209 */ /* 0x000fe40007810000 */
[----:B------:R-:W-:Y:S02]  /*18ae0*/  FSETP.NEU.FTZ.AND P2, PT, R72, -INF , PT ;  /* 0xff8000004800780b */ /* 0x000fe40003f5d000 */
[----:B------:R-:W-:Y:S02]  /*18af0*/  FMNMX.FTZ R4, R50, R4, !PT ;  /* 0x0000000432047209 */ /* 0x000fe40007810000 */
[----:B------:R-:W-:Y:S02]  /*18b00*/  FMNMX.FTZ R5, R62, R5, !PT ;  /* 0x000000053e057209 */ /* 0x000fe40007810000 */
[----:B------:R-:W-:Y:S02]  /*18b10*/  FMNMX.FTZ R4, R99, R4, !PT ;  /* 0x0000000463047209 */ /* 0x000fe40007810000 */
[----:B------:R-:W-:Y:S02]  /*18b20*/  FSEL R74, R74, RZ, P2 ;  /* 0x000000ff4a4a7208 */ /* 0x000fe40001000000 */
[----:B------:R-:W-:Y:S02]  /*18b30*/  FMNMX.FTZ R4, R170, R4, !PT ;  /* 0x00000004aa047209 */ /* 0x000fe40007810000 */
[----:B------:R-:W-:Y:S01]  /*18b40*/  FMNMX.FTZ R5, R88, R5, !PT ;  /* 0x0000000558057209 */ /* 0x000fe20007810000 */
[--C-:B------:R-:W-:Y:S01]  /*18b50*/  FFMA.FTZ R16, R43, c[0x0][0x2d0], -R74.reuse ;  /* 0x0000b4002b107a23 */ /* 0x100fe2000001084a */
[----:B------:R-:W-:Y:S02]  /*18b60*/  FMNMX.FTZ R4, R173, R4, !PT ;  /* 0x00000004ad047209 */ /* 0x000fe40007810000 */
[----:B------:R-:W-:Y:S01]  /*18b70*/  FMNMX.FTZ R6, R98, R5, !PT ;  /* 0x0000000562067209 */ /* 0x000fe20007810000 */
[--C-:B------:R-:W-:Y:S01]  /*18b80*/  FFMA.FTZ R5, R30, c[0x0][0x2d0], -R74.reuse ;  /* 0x0000b4001e057a23 */ /* 0x100fe2000001084a */
[----:B------:R-:W-:Y:S02]  /*18b90*/  FMNMX.FTZ R4, R175, R4, !PT ;  /* 0x00000004af047209 */ /* 0x000fe40007810000 */
[----:B------:R-:W-:Y:S01]  /*18ba0*/  FMNMX.FTZ R6, R168, R6, !PT ;  /* 0x00000006a8067209 */ /* 0x000fe20007810000 */
[----:B------:R2:W-:Y:S01]  /*18bb0*/  MUFU.EX2 R55, R5 ;  /* 0x0000000500377308 */ /* 0x0005e20000000800 */
[----:B------:R-:W-:Y:S02]  /*18bc0*/  FMNMX.FTZ R4, R184, R4, !PT ;  /* 0x00000004b8047209 */ /* 0x000fe40007810000 */
[----:B-1----:R-:W-:Y:S01]  /*18bd0*/  FMNMX.FTZ R71, R3, R71, !PT ;  /* 0x0000004703477209 */ /* 0x002fe20007810000 */
[--C-:B------:R-:W-:Y:S01]  /*18be0*/  FFMA.FTZ R3, R32, c[0x0][0x2d0], -R74.reuse ;  /* 0x0000b40020037a23 */ /* 0x100fe2000001084a */
[----:B------:R-:W-:Y:S02]  /*18bf0*/  FMNMX.FTZ R4, R188, R4, !PT ;  /* 0x00000004bc047209 */ /* 0x000fe40007810000 */
[----:B------:R-:W-:Y:S01]  /*18c00*/  ISETP.GT.AND P1, PT, R0, 0x49, !P1 ;  /* 0x000000490000780c */ /* 0x000fe20004f24270 */
[----:B------:R-:W-:Y:S01]  /*18c10*/  FMUL.FTZ R75, R71, c[0x0][0x2d0] ;  /* 0x0000b400474b7a20 */ /* 0x000fe20000410000 */
[----:B------:R-:W-:Y:S01]  /*18c20*/  FMNMX.FTZ R4, R189, R4, !PT ;  /* 0x00000004bd047209 */ /* 0x000fe20007810000 */
[----:B------:R1:W-:Y:S01]  /*18c30*/  MUFU.EX2 R84, R3 ;  /* 0x0000000300547308 */ /* 0x0003e20000000800 */
[----:B------:R-:W-:Y:S02]  /*18c40*/  ISETP.LT.OR P1, PT, R2, 0x4a, P1 ;  /* 0x0000004a0200780c */ /* 0x000fe40000f21670 */
[----:B------:R-:W-:Y:S02]  /*18c50*/  FMNMX.FTZ R4, R191, R4, !PT ;  /* 0x00000004bf047209 */ /* 0x000fe40007810000 */
[----:B------:R-:W-:Y:S02]  /*18c60*/  FSEL R183, R79, -INF , !P1 ;  /* 0xff8000004fb77808 */ /* 0x000fe40004800000 */
[----:B------:R-:W-:Y:S02]  /*18c70*/  FMNMX.FTZ R4, R201, R4, !PT ;  /* 0x00000004c9047209 */ /* 0x000fe40007810000 */
[----:B------:R-:W-:Y:S02]  /*18c80*/  FSETP.NEU.FTZ.AND P1, PT, R71, -INF , PT ;  /* 0xff8000004700780b */ /* 0x000fe40003f3d000 */
[----:B------:R-:W-:Y:S02]  /*18c90*/  FMNMX.FTZ R4, R202, R4, !PT ;  /* 0x00000004ca047209 */ /* 0x000fe40007810000 */
[----:B------:R-:W-:Y:S02]  /*18ca0*/  FSEL R75, R75, RZ, P1 ;  /* 0x000000ff4b4b7208 */ /* 0x000fe40000800000 */
[----:B------:R-:W-:Y:S02]  /*18cb0*/  FMNMX.FTZ R4, R205, R4, !PT ;  /* 0x00000004cd047209 */ /* 0x000fe40007810000 */
[----:B--2---:R-:W-:Y:S01]  /*18cc0*/  FMNMX.FTZ R5, R169, R6, !PT ;  /* 0x00000006a9057209 */ /* 0x004fe20007810000 */
[--C-:B------:R-:W-:Y:S01]  /*18cd0*/  FFMA.FTZ R6, R31, c[0x0][0x2d0], -R74.reuse ;  /* 0x0000b4001f067a23 */ /* 0x100fe2000001084a */
[----:B------:R-:W-:Y:S01]  /*18ce0*/  FMNMX.FTZ R4, R207, R4, !PT ;  /* 0x00000004cf047209 */ /* 0x000fe20007810000 */
[--C-:B------:R-:W-:Y:S01]  /*18cf0*/  FFMA.FTZ R12, R42, c[0x0][0x2d0], -R75.reuse ;  /* 0x0000b4002a0c7a23 */ /* 0x100fe2000001084b */
[----:B------:R-:W-:Y:S01]  /*18d00*/  FMNMX.FTZ R5, R172, R5, !PT ;  /* 0x00000005ac057209 */ /* 0x000fe20007810000 */
[----:B------:R-:W-:Y:S01]  /*18d10*/  MUFU.EX2 R89, R6 ;  /* 0x0000000600597308 */ /* 0x000fe20000000800 */
[----:B------:R-:W-:Y:S02]  /*18d20*/  FMNMX.FTZ R4, R236, R4, !PT ;  /* 0x00000004ec047209 */ /* 0x000fe40007810000 */
[----:B------:R-:W-:Y:S02]  /*18d30*/  FMNMX.FTZ R5, R180, R5, !PT ;  /* 0x00000005b4057209 */ /* 0x000fe40007810000 */
[----:B------:R-:W-:Y:S02]  /*18d40*/  FMNMX.FTZ R4, R237, R4, !PT ;  /* 0x00000004ed047209 */ /* 0x000fe40007810000 */
[----:B------:R-:W-:Y:S02]  /*18d50*/  FMNMX.FTZ R5, R179, R5, !PT ;  /* 0x00000005b3057209 */ /* 0x000fe40007810000 */
[----:B------:R-:W-:Y:S01]  /*18d60*/  FMNMX.FTZ R4, R238, R4, !PT ;  /* 0x00000004ee047209 */ /* 0x000fe20007810000 */
[----:B------:R-:W-:Y:S01]  /*18d70*/  MUFU.EX2 R63, R12 ;  /* 0x0000000c003f7308 */ /* 0x000fe20000000800 */
[----:B-1----:R-:W-:Y:S01]  /*18d80*/  FMNMX.FTZ R3, R178, R5, !PT ;  /* 0x00000005b2037209 */ /* 0x002fe20007810000 */
[----:B------:R-:W-:Y:S01]  /*18d90*/  FFMA.FTZ R5, R36, c[0x0][0x2d0], -R74 ;  /* 0x0000b40024057a23 */ /* 0x000fe2000001084a */
[----:B------:R-:W-:Y:S02]  /*18da0*/  FMNMX.FTZ R4, R239, R4, !PT ;  /* 0x00000004ef047209 */ /* 0x000fe40007810000 */
[C---:B------:R-:W-:Y:S02]  /*18db0*/  ISETP.GT.AND P6, PT, R0.reuse, 0x50, !P6 ;  /* 0x000000500000780c */ /* 0x040fe400077c4270 */
[C---:B------:R-:W-:Y:S01]  /*18dc0*/  ISETP.GT.AND P5, PT, R0.reuse, 0x51, !P5 ;  /* 0x000000510000780c */ /* 0x040fe20006fa4270 */
[----:B------:R-:W1:Y:S01]  /*18dd0*/  SHFL.BFLY PT, R7, R4, 0x2, 0x1f ;  /* 0x0c401f0004077f89 */ /* 0x000e6200000e0000 */
[C---:B------:R-:W-:Y:S01]  /*18de0*/  ISETP.GT.AND P4, PT, R0.reuse, 0x58, !P4 ;  /* 0x000000580000780c */ /* 0x040fe20006784270 */
[----:B------:R2:W3:Y:S01]  /*18df0*/  MUFU.EX2 R87, R5 ;  /* 0x0000000500577308 */ /* 0x0004e20000000800 */
[----:B------:R-:W-:Y:S01]  /*18e00*/  ISETP.GT.AND P0, PT, R0, 0x59, !P0 ;  /* 0x000000590000780c */ /* 0x000fe20004704270 */
[--C-:B------:R-:W-:Y:S01]  /*18e10*/  FFMA.FTZ R0, R33, c[0x0][0x2d0], -R75.reuse ;  /* 0x0000b40021007a23 */ /* 0x100fe2000001084b */
[----:B------:R-:W-:Y:S02]  /*18e20*/  FMNMX.FTZ R3, R185, R3, !PT ;  /* 0x00000003b9037209 */ /* 0x000fe40007810000 */
[C---:B------:R-:W-:Y:S02]  /*18e30*/  ISETP.LT.OR P6, PT, R2.reuse, 0x51, P6 ;  /* 0x000000510200780c */ /* 0x040fe400037c1670 */
[----:B------:R-:W-:Y:S02]  /*18e40*/  ISETP.LT.OR P5, PT, R2, 0x52, P5 ;  /* 0x000000520200780c */ /* 0x000fe40002fa1670 */
[----:B------:R-:W-:Y:S01]  /*18e50*/  FSEL R194, R78, -INF , !P6 ;  /* 0xff8000004ec27808 */ /* 0x000fe20007000000 */
[----:B------:R4:W-:Y:S01]  /*18e60*/  MUFU.EX2 R60, R0 ;  /* 0x00000000003c7308 */ /* 0x0009e20000000800 */
[----:B------:R-:W-:Y:S02]  /*18e70*/  FMNMX.FTZ R3, R199, R3, !PT ;  /* 0x00000003c7037209 */ /* 0x000fe40007810000 */
[----:B------:R-:W-:Y:S02]  /*18e80*/  FSEL R195, R91, -INF , !P5 ;  /* 0xff8000005bc37808 */ /* 0x000fe40006800000 */
[----:B------:R-:W-:Y:S02]  /*18e90*/  FMNMX.FTZ R3, R200, R3, !PT ;  /* 0x00000003c8037209 */ /* 0x000fe40007810000 */
[----:B------:R-:W-:Y:S02]  /*18ea0*/  ISETP.LT.OR P0, PT, R2, 0x5a, P0 ;  /* 0x0000005a0200780c */ /* 0x000fe40000701670 */
[----:B------:R-:W-:Y:S01]  /*18eb0*/  FMNMX.FTZ R3, R192, R3, !PT ;  /* 0x00000003c0037209 */ /* 0x000fe20007810000 */
[----:B------:R-:W-:Y:S01]  /*18ec0*/  MUFU.EX2 R33, R16 ;  /* 0x0000001000217308 */ /* 0x000fe20000000800 */
[----:B------:R-:W-:Y:S02]  /*18ed0*/  FSEL R73, R57, -INF , !P0 ;  /* 0xff80000039497808 */ /* 0x000fe40004000000 */
[----:B-1----:R-:W-:Y:S01]  /*18ee0*/  FMNMX.FTZ R4, R4, R7, !PT ;  /* 0x0000000704047209 */ /* 0x002fe20007810000 */
[--C-:B--2---:R-:W-:Y:S01]  /*18ef0*/  FFMA.FTZ R5, R29, c[0x0][0x2d0], -R75.reuse ;  /* 0x0000b4001d057a23 */ /* 0x104fe2000001084b */
[----:B------:R-:W-:Y:S02]  /*18f00*/  FMNMX.FTZ R3, R183, R3, !PT ;  /* 0x00000003b7037209 */ /* 0x000fe40007810000 */
[----:B------:R-:W-:Y:S01]  /*18f10*/  ISETP.LT.OR P4, PT, R2, 0x59, P4 ;  /* 0x000000590200780c */ /* 0x000fe20002781670 */
[----:B------:R-:W1:Y:S01]  /*18f20*/  SHFL.BFLY PT, R70, R4, 0x1, 0x1f ;  /* 0x0c201f0004467f89 */ /* 0x000e6200000e0000 */
[----:B------:R-:W-:Y:S01]  /*18f30*/  FMNMX.FTZ R3, R194, R3, !PT ;  /* 0x00000003c2037209 */ /* 0x000fe20007810000 */
[----:B------:R-:W2:Y:S01]  /*18f40*/  MUFU.EX2 R86, R5 ;  /* 0x0000000500567308 */ /* 0x000ea20000000800 */
[--C-:B------:R-:W-:Y:S01]  /*18f50*/  FFMA.FTZ R2, R37, c[0x0][0x2d0], -R75.reuse ;  /* 0x0000b40025027a23 */ /* 0x100fe2000001084b */
[----:B---3--:R-:W-:Y:S02]  /*18f60*/  F2FP.PACK_AB R78, R87, R84 ;  /* 0x00000054574e723e */ /* 0x008fe400000000ff */
[----:B----4-:R-:W-:Y:S01]  /*18f70*/  FMNMX.FTZ R0, R195, R3, !PT ;  /* 0x00000003c3007209 */ /* 0x010fe20007810000 */
[--C-:B------:R-:W-:Y:S01]  /*18f80*/  FFMA.FTZ R3, R38, c[0x0][0x2d0], -R75.reuse ;  /* 0x0000b40026037a23 */ /* 0x100fe2000001084b */
[----:B------:R-:W-:Y:S04]  /*18f90*/  FSEL R197, R59, -INF , !P4 ;  /* 0xff8000003bc57808 */ /* 0x000fe80006000000 */
[----:B------:R3:W-:Y:S01]  /*18fa0*/  MUFU.EX2 R53, R3 ;  /* 0x0000000300357308 */ /* 0x0007e20000000800 */
[----:B------:R-:W-:Y:S04]  /*18fb0*/  FMNMX.FTZ R0, R197, R0, !PT ;  /* 0x00000000c5007209 */ /* 0x000fe80007810000 */
[----:B------:R-:W-:Y:S05]  /*18fc0*/  FMNMX.FTZ R0, R73, R0, !PT ;  /* 0x0000000049007209 */ /* 0x000fea0007810000 */
[----:B------:R4:W-:Y:S01]  /*18fd0*/  MUFU.EX2 R85, R2 ;  /* 0x0000000200557308 */ /* 0x0009e20000000800 */
[----:B-1----:R-:W-:Y:S02]  /*18fe0*/  FMNMX.FTZ R70, R4, R70, !PT ;  /* 0x0000004604467209 */ /* 0x002fe40007810000 */
[----:B--2---:R-:W-:Y:S02]  /*18ff0*/  F2FP.PACK_AB R77, R60, R86 ;  /* 0x000000563c4d723e */ /* 0x004fe400000000ff */
[C---:B------:R-:W-:Y:S01]  /*19000*/  FSETP.NEU.FTZ.AND P0, PT, R70.reuse, -INF , PT ;  /* 0xff8000004600780b */ /* 0x040fe20003f1d000 */
[----:B------:R-:W-:Y:S05]  /*19010*/  FMUL.FTZ R96, R70, c[0x0][0x2d0] ;  /* 0x0000b40046607a20 */ /* 0x000fea0000410000 */
[----:B------:R-:W-:Y:S05]  /*19020*/  FSEL R96, R96, RZ, P0 ;  /* 0x000000ff60607208 */ /* 0x000fea0000000000 */
[--C-:B---3--:R-:W-:Y:S02]  /*19030*/  FFMA.FTZ R3, R27, c[0x0][0x2d0], -R96.reuse ;  /* 0x0000b4001b037a23 */ /* 0x108fe40000010860 */
[--C-:B------:R-:W-:Y:S02]  /*19040*/  FFMA.FTZ R4, R35, c[0x0][0x2d0], -R96.reuse ;  /* 0x0000b40023047a23 */ /* 0x100fe40000010860 */
[----:B------:R1:W-:Y:S01]  /*19050*/  MUFU.EX2 R92, R3 ;  /* 0x00000003005c7308 */ /* 0x0003e20000000800 */
[--C-:B------:R-:W-:Y:S01]  /*19060*/  FFMA.FTZ R32, R45, c[0x0][0x2d0], -R96.reuse ;  /* 0x0000b4002d207a23 */ /* 0x100fe20000010860 */
[----:B----4-:R-:W2:Y:S08]  /*19070*/  SHFL.BFLY PT, R2, R0, 0x2, 0x1f ;  /* 0x0c401f0000027f89 */ /* 0x010eb000000e0000 */
[----:B------:R-:W-:Y:S01]  /*19080*/  MUFU.EX2 R54, R4 ;  /* 0x0000000400367308 */ /* 0x000fe20000000800 */
[--C-:B-1----:R-:W-:Y:S02]  /*19090*/  FFMA.FTZ R3, R28, c[0x0][0x2d0], -R96.reuse ;  /* 0x0000b4001c037a23 */ /* 0x102fe40000010860 */
[----:B------:R-:W-:Y:S07]  /*190a0*/  FFMA.FTZ R28, R47, c[0x0][0x2d0], -R75 ;  /* 0x0000b4002f1c7a23 */ /* 0x000fee000001084b */
[----:B------:R1:W3:Y:S02]  /*190b0*/  MUFU.EX2 R61, R3 ;  /* 0x00000003003d7308 */ /* 0x0002e40000000800 */
[----:B-1----:R-:W-:Y:S01]  /*190c0*/  FFMA.FTZ R3, R34, c[0x0][0x2d0], -R96 ;  /* 0x0000b40022037a23 */ /* 0x002fe20000010860 */
[----:B---3--:R-:W-:Y:S07]  /*190d0*/  F2FP.PACK_AB R64, R61, R92 ;  /* 0x0000005c3d40723e */ /* 0x008fee00000000ff */
[----:B------:R2:W-:Y:S02]  /*190e0*/  MUFU.EX2 R52, R3 ;  /* 0x0000000300347308 */ /* 0x0005e40000000800 */
[----:B--2---:R-:W-:Y:S01]  /*190f0*/  FMNMX.FTZ R3, R0, R2, !PT ;  /* 0x0000000200037209 */ /* 0x004fe20007810000 */
[----:B------:R-:W-:Y:S01]  /*19100*/  FFMA.FTZ R2, R39, c[0x0][0x2d0], -R74 ;  /* 0x0000b40027027a23 */ /* 0x000fe2000001084a */
[----:B------:R-:W-:Y:S01]  /*19110*/  FSEL R0, R72, RZ, P2 ;  /* 0x000000ff48007208 */ /* 0x000fe20001000000 */
[----:B------:R-:W-:Y:S05]  /*19120*/  LDSM.16.MT88.4 R36, [R212+0x100] ;  /* 0x00010000d424783b */ /* 0x000fea0000004200 */
[----:B------:R1:W-:Y:S01]  /*19130*/  MUFU.EX2 R80, R2 ;  /* 0x0000000200507308 */ /* 0x0003e20000000800 */
[----:B------:R-:W-:Y:S01]  /*19140*/  FADD.FTZ R0, -R0, R100 ;  /* 0x0000006400007221 */ /* 0x000fe20000010100 */
[----:B------:R-:W-:Y:S03]  /*19150*/  MOV R100, R55 ;  /* 0x0000003700647202 */ /* 0x000fe60000000f00 */
[----:B------:R-:W-:Y:S01]  /*19160*/  FMUL.FTZ R0, R0, c[0x0][0x2d0] ;  /* 0x0000b40000007a20 */ /* 0x000fe20000410000 */
[----:B------:R-:W-:Y:S01]  /*19170*/  F2FP.PACK_AB R76, R89, R100 ;  /* 0x00000064594c723e */ /* 0x000fe200000000ff */
[----:B------:R-:W2:Y:S03]  /*19180*/  SHFL.BFLY PT, R4, R3, 0x1, 0x1f ;  /* 0x0c201f0003047f89 */ /* 0x000ea600000e0000 */
        /* <DEDUP_REMOVED lines=14> */
[----:B------:R-:W-:Y:S02]  /*19270*/  IMAD.MOV.U32 R102, RZ, RZ, R54 ;  /* 0x000000ffff667224 */ /* 0x000fe400078e0036 */
[----:B------:R2:W3:Y:S01]  /*19280*/  MUFU.EX2 R2, R0 ;  /* 0x0000000000027308 */ /* 0x0004e20000000800 */
[----:B------:R-:W-:Y:S02]  /*19290*/  FFMA.FTZ R4, R24, c[0x0][0x2d0], -R97 ;  /* 0x0000b40018047a23 */ /* 0x000fe40000010861 */
[----:B------:R-:W-:Y:S02]  /*192a0*/  IMAD.MOV.U32 R116, RZ, RZ, R89 ;  /* 0x000000ffff747224 */ /* 0x000fe400078e0059 */
[----:B------:R-:W-:Y:S02]  /*192b0*/  FMUL.FTZ R17, R69, R117 ;  /* 0x0000007545117220 */ /* 0x000fe40000410000 */
[--C-:B------:R-:W-:Y:S02]  /*192c0*/  FFMA.FTZ R58, R58, c[0x0][0x2d0], -R97.reuse ;  /* 0x0000b4003a3a7a23 */ /* 0x100fe40000010861 */
[----:B------:R-:W-:Y:S01]  /*192d0*/  FFMA.FTZ R62, R62, c[0x0][0x2d0], -R97 ;  /* 0x0000b4003e3e7a23 */ /* 0x000fe20000010861 */
[----:B------:R4:W-:Y:S01]  /*192e0*/  MUFU.EX2 R59, R4 ;  /* 0x00000004003b7308 */ /* 0x0009e20000000800 */
[----:B------:R-:W-:Y:S02]  /*192f0*/  FFMA.FTZ R24, R44, c[0x0][0x2d0], -R75 ;  /* 0x0000b4002c187a23 */ /* 0x000fe4000001084b */
[C---:B-1----:R-:W-:Y:S02]  /*19300*/  FMUL.FTZ R7, R68.reuse, R107 ;  /* 0x0000006b44077220 */ /* 0x042fe40000410000 */
[C---:B------:R-:W-:Y:S02]  /*19310*/  FMUL.FTZ R34, R68.reuse, R134 ;  /* 0x0000008644227220 */ /* 0x040fe40000410000 */
[C---:B------:R-:W-:Y:S02]  /*19320*/  FMUL.FTZ R35, R68.reuse, R135 ;  /* 0x0000008744237220 */ /* 0x040fe40000410000 */
[C---:B------:R-:W-:Y:S01]  /*19330*/  FMUL.FTZ R18, R68.reuse, R118 ;  /* 0x0000007644127220 */ /* 0x040fe20000410000 */
[----:B------:R1:W5:Y:S01]  /*19340*/  MUFU.EX2 R30, R24 ;  /* 0x00000018001e7308 */ /* 0x0003620000000800 */
[----:B------:R-:W-:Y:S02]  /*19350*/  FMUL.FTZ R19, R68, R119 ;  /* 0x0000007744137220 */ /* 0x000fe40000410000 */
[----:B------:R-:W-:Y:S02]  /*19360*/  FFMA.FTZ R44, R50, c[0x0][0x2d0], -R96 ;  /* 0x0000b400322c7a23 */ /* 0x000fe40000010860 */
[----:B--2---:R-:W-:Y:S02]  /*19370*/  FFMA.FTZ R0, R8, c[0x0][0x2d0], -R97 ;  /* 0x0000b40008007a23 */ /* 0x004fe40000010861 */
[----:B------:R-:W-:Y:S02]  /*19380*/  IMAD.MOV.U32 R118, RZ, RZ, R60 ;  /* 0x000000ffff767224 */ /* 0x000fe400078e003c */
[----:B---3--:R-:W-:Y:S01]  /*19390*/  FMUL.FTZ R45, R2, R145 ;  /* 0x00000091022d7220 */ /* 0x008fe20000410000 */
[----:B------:R2:W3:Y:S01]  /*193a0*/  MUFU.EX2 R6, R0 ;  /* 0x0000000000067308 */ /* 0x0004e20000000800 */
[----:B------:R-:W-:Y:S02]  /*193b0*/  FFMA.FTZ R8, R40, c[0x0][0x2d0], -R75 ;  /* 0x0000b40028087a23 */ /* 0x000fe4000001084b */
[----:B------:R-:W-:Y:S02]  /*193c0*/  FMUL.FTZ R50, R68, R150 ;  /* 0x0000009644327220 */ /* 0x000fe40000410000 */
[----:B----4-:R-:W-:Y:S02]  /*193d0*/  FFMA.FTZ R4, R26, c[0x0][0x2d0], -R97 ;  /* 0x0000b4001a047a23 */ /* 0x010fe40000010861 */
[C---:B------:R-:W-:Y:S01]  /*193e0*/  FMUL.FTZ R9, R2.reuse, R109 ;  /* 0x0000006d02097220 */ /* 0x040fe20000410000 */
[----:B------:R-:W-:Y:S01]  /*193f0*/  MOV R109, R61 ;  /* 0x0000003d006d7202 */ /* 0x000fe20000000f00 */
[C---:B------:R-:W-:Y:S01]  /*19400*/  FMUL.FTZ R12, R2.reuse, R112 ;  /* 0x00000070020c7220 */ /* 0x040fe20000410000 */
[----:B------:R-:W4:Y:S01]  /*19410*/  MUFU.EX2 R57, R4 ;  /* 0x0000000400397308 */ /* 0x000f220000000800 */
[----:B------:R-:W-:Y:S01]  /*19420*/  MOV R112, R92 ;  /* 0x0000005c00707202 */ /* 0x000fe20000000f00 */
[----:B------:R-:W-:Y:S02]  /*19430*/  FFMA.FTZ R92, R95, c[0x0][0x2d0], -R75 ;  /* 0x0000b4005f5c7a23 */ /* 0x000fe4000001084b */
[C---:B------:R-:W-:Y:S02]  /*19440*/  FMUL.FTZ R13, R2.reuse, R113 ;  /* 0x00000071020d7220 */ /* 0x040fe40000410000 */
[C---:B-1----:R-:W-:Y:S02]  /*19450*/  FMUL.FTZ R24, R2.reuse, R124 ;  /* 0x0000007c02187220 */ /* 0x042fe40000410000 */
[----:B------:R-:W-:Y:S02]  /*19460*/  FMUL.FTZ R29, R2, R129 ;  /* 0x00000081021d7220 */ /* 0x000fe40000410000 */
[----:B------:R1:W1:Y:S01]  /*19470*/  MUFU.EX2 R31, R8 ;  /* 0x00000008001f7308 */ /* 0x0002620000000800 */
[----:B-----5:R-:W-:Y:S02]  /*19480*/  IMAD.MOV.U32 R129, RZ, RZ, R30 ;  /* 0x000000ffff817224 */ /* 0x020fe400078e001e */
[----:B------:R-:W-:Y:S02]  /*19490*/  FFMA.FTZ R40, R49, c[0x0][0x2d0], -R96 ;  /* 0x0000b40031287a23 */ /* 0x000fe40000010860 */
[----:B--2---:R-:W-:Y:S02]  /*194a0*/  FFMA.FTZ R0, R25, c[0x0][0x2d0], -R97 ;  /* 0x0000b40019007a23 */ /* 0x004fe40000010861 */
[----:B------:R-:W-:Y:S02]  /*194b0*/  FMUL.FTZ R49, R69, R149 ;  /* 0x0000009545317220 */ /* 0x000fe40000410000 */
[----:B---3--:R-:W-:Y:S01]  /*194c0*/  IMAD.MOV.U32 R105, RZ, RZ, R6 ;  /* 0x000000ffff697224 */ /* 0x008fe200078e0006 */
[----:B------:R2:W3:Y:S01]  /*194d0*/  MUFU.EX2 R101, R0 ;  /* 0x0000000000657308 */ /* 0x0004e20000000800 */
[----:B------:R-:W-:Y:S01]  /*194e0*/  FMUL.FTZ R6, R68, R106 ;  /* 0x0000006a44067220 */ /* 0x000fe20000410000 */
[----:B------:R-:W-:Y:S01]  /*194f0*/  MOV R106, R52 ;  /* 0x00000034006a7202 */ /* 0x000fe20000000f00 */
[----:B------:R-:W-:Y:S01]  /*19500*/  FMUL.FTZ R25, R2, R125 ;  /* 0x0000007d02197220 */ /* 0x000fe20000410000 */
[----:B----4-:R-:W-:Y:S01]  /*19510*/  F2FP.PACK_AB R67, R57, R59 ;  /* 0x0000003b3943723e */ /* 0x010fe200000000ff */
[----:B------:R-:W-:Y:S01]  /*19520*/  FFMA.FTZ R4, R41, c[0x0][0x2d0], -R74 ;  /* 0x0000b40029047a23 */ /* 0x000fe2000001084a */
[----:B------:R-:W-:Y:S01]  /*19530*/  F2FP.PACK_AB R66, R102, R106 ;  /* 0x0000006a6642723e */ /* 0x000fe200000000ff */
[C---:B------:R-:W-:Y:S01]  /*19540*/  FMUL.FTZ R41, R2.reuse, R141 ;  /* 0x0000008d02297220 */ /* 0x040fe20000410000 */
[----:B------:R-:W-:Y:S01]  /*19550*/  MOV R117, R57 ;  /* 0x0000003900757202 */ /* 0x000fe20000000f00 */
[C---:B------:R-:W-:Y:S01]  /*19560*/  FMUL.FTZ R57, R2.reuse, R157 ;  /* 0x0000009d02397220 */ /* 0x040fe20000410000 */
[----:B------:R4:W-:Y:S01]  /*19570*/  MUFU.EX2 R91, R4 ;  /* 0x00000004005b7308 */ /* 0x0009e20000000800 */
[----:B------:R-:W-:Y:S02]  /*19580*/  IMAD.MOV.U32 R113, RZ, RZ, R59 ;  /* 0x000000ffff717224 */ /* 0x000fe400078e003b */
[C---:B------:R-:W-:Y:S02]  /*19590*/  FMUL.FTZ R60, R2.reuse, R160 ;  /* 0x000000a0023c7220 */ /* 0x040fe40000410000 */
[C---:B-1----:R-:W-:Y:S02]  /*195a0*/  FMUL.FTZ R8, R2.reuse, R108 ;  /* 0x0000006c02087220 */ /* 0x042fe40000410000 */
[----:B------:R-:W-:Y:S02]  /*195b0*/  IMAD.MOV.U32 R125, RZ, RZ, R31 ;  /* 0x000000ffff7d7224 */ /* 0x000fe400078e001f */
[----:B------:R-:W-:Y:S01]  /*195c0*/  IMAD.MOV.U32 R108, RZ, RZ, R84 ;  /* 0x000000ffff6c7224 */ /* 0x000fe200078e0054 */
[----:B------:R1:W-:Y:S01]  /*195d0*/  MUFU.EX2 R124, R32 ;  /* 0x00000020007c7308 */ /* 0x0003e20000000800 */
[----:B------:R-:W-:Y:S01]  /*195e0*/  FMUL.FTZ R61, R2, R161 ;  /* 0x000000a1023d7220 */ /* 0x000fe20000410000 */
[----:B--2---:R-:W-:Y:S02]  /*195f0*/  FSEL R0, R3, RZ, P0 ;  /* 0x000000ff03007208 */ /* 0x004fe40000000000 */
[----:B---3--:R-:W-:Y:S02]  /*19600*/  F2FP.PACK_AB R65, R101, R105 ;  /* 0x000000696541723e */ /* 0x008fe400000000ff */
[----:B------:R-:W-:Y:S01]  /*19610*/  ISETP.GT.AND P0, PT, R225, UR4, PT ;  /* 0x00000004e1007c0c */ /* 0x000fe2000bf04270 */
[----:B------:R-:W-:Y:S01]  /*19620*/  FADD.FTZ R0, -R0, R103 ;  /* 0x0000006700007221 */ /* 0x000fe20000010100 */
[----:B------:R-:W-:Y:S02]  /*19630*/  MOV R103, R53 ;  /* 0x0000003500677202 */ /* 0x000fe40000000f00 */
[----:B------:R2:W-:Y:S01]  /*19640*/  MUFU.EX2 R107, R44 ;  /* 0x0000002c006b7308 */ /* 0x0005e20000000800 */
[----:B------:R-:W3:Y:S01]  /*19650*/  LDSM.16.MT88.4 R52, [R210+0x100] ;  /* 0x00010000d234783b */ /* 0x000ee20000004200 */
[----:B------:R-:W-:Y:S01]  /*19660*/  FMUL.FTZ R0, R0, c[0x0][0x2d0] ;  /* 0x0000b40000007a20 */ /* 0x000fe20000410000 */
[----:B------:R-:W-:Y:S01]  /*19670*/  F2FP.PACK_AB R79, R103, R85 ;  /* 0x00000055674f723e */ /* 0x000fe200000000ff */
[C---:B----4-:R-:W-:Y:S06]  /*19680*/  FMUL.FTZ R4, R69.reuse, R104 ;  /* 0x0000006845047220 */ /* 0x050fec0000410000 */
[----:B------:R-:W4:Y:S01]  /*19690*/  MUFU.EX2 R0, R0 ;  /* 0x0000000000007308 */ /* 0x000f220000000800 */
[-C--:B------:R-:W-:Y:S01]  /*196a0*/  HMMA.16816.F32 R4, R76, R20.reuse, R4 ;  /* 0x000000144c04723c */ /* 0x080fe20000001804 */
[C---:B-1----:R-:W-:Y:S08]  /*196b0*/  FMUL.FTZ R32, R69.reuse, R132 ;  /* 0x0000008445207220 */ /* 0x042ff00000410000 */
[----:B------:R-:W1:Y:S03]  /*196c0*/  MUFU.EX2 R104, R28 ;  /* 0x0000001c00687308 */ /* 0x000e660000000800 */
[----:B--2---:R-:W-:Y:S02]  /*196d0*/  FMUL.FTZ R44, R2, R144 ;  /* 0x00000090022c7220 */ /* 0x004fe40000410000 */
[C---:B----4-:R-:W-:Y:S02]  /*196e0*/  FMUL.FTZ R11, R0.reuse, R111 ;  /* 0x0000006f000b7220 */ /* 0x050fe40000410000 */
[C---:B------:R-:W-:Y:S02]  /*196f0*/  FMUL.FTZ R10, R0.reuse, R110 ;  /* 0x0000006e000a7220 */ /* 0x040fe40000410000 */
[----:B------:R-:W-:Y:S02]  /*19700*/  IMAD.MOV.U32 R111, RZ, RZ, R86 ;  /* 0x000000ffff6f7224 */ /* 0x000fe400078e0056 */
[C---:B------:R-:W-:Y:S01]  /*19710*/  FMUL.FTZ R14, R0.reuse, R114 ;  /* 0x00000072000e7220 */ /* 0x040fe20000410000 */
[----:B------:R-:W-:Y:S01]  /*19720*/  MOV R114, R91 ;  /* 0x0000005b00727202 */ /* 0x000fe20000000f00 */
[C---:B------:R-:W-:Y:S01]  /*19730*/  FMUL.FTZ R26, R0.reuse, R126 ;  /* 0x0000007e001a7220 */ /* 0x040fe20000410000 */
[C---:B------:R-:W-:Y:S01]  /*19740*/  HMMA.16816.F32 R8, R64.reuse, R20, R8 ;  /* 0x000000144008723c */ /* 0x040fe20000001808 */
[C---:B------:R-:W-:Y:S01]  /*19750*/  FMUL.FTZ R15, R0.reuse, R115 ;  /* 0x00000073000f7220 */ /* 0x040fe20000410000 */
[----:B------:R-:W-:Y:S01]  /*19760*/  MOV R126, R80 ;  /* 0x00000050007e7202 */ /* 0x000fe20000000f00 */
[C---:B------:R-:W-:Y:S01]  /*19770*/  FMUL.FTZ R31, R0.reuse, R131 ;  /* 0x00000083001f7220 */ /* 0x040fe20000410000 */
[----:B------:R-:W2:Y:S01]  /*19780*/  LDSM.16.MT88.4 R80, [R211+0x100] ;  /* 0x00010000d350783b */ /* 0x000ea20000004200 */
[----:B-1----:R-:W-:Y:S01]  /*19790*/  MOV R149, R104 ;  /* 0x0000006800957202 */ /* 0x002fe20000000f00 */
[----:B------:R-:W-:Y:S01]  /*197a0*/  FMUL.FTZ R27, R0, R127 ;  /* 0x0000007f001b7220 */ /* 0x000fe20000410000 */
[----:B------:R-:W-:Y:S01]  /*197b0*/  MOV R104, R87 ;  /* 0x0000005700687202 */ /* 0x000fe20000000f00 */
[-C--:B------:R-:W-:Y:S01]  /*197c0*/  HMMA.16816.F32 R12, R64, R22.reuse, R12 ;  /* 0x00000016400c723c */ /* 0x080fe2000000180c */
[----:B------:R-:W-:Y:S03]  /*197d0*/  FFMA.FTZ R20, R46, c[0x0][0x2d0], -R74 ;  /* 0x0000b4002e147a23 */ /* 0x000fe6000001084a */
[----:B------:R-:W-:Y:S01]  /*197e0*/  MOV R131, R117 ;  /* 0x0000007500837202 */ /* 0x000fe20000000f00 */
[----:B------:R1:W4:Y:S01]  /*197f0*/  MUFU.EX2 R93, R20 ;  /* 0x00000014005d7308 */ /* 0x0003220000000800 */
[C---:B------:R-:W-:Y:S02]  /*19800*/  FMUL.FTZ R21, R69.reuse, R121 ;  /* 0x0000007945157220 */ /* 0x040fe40000410000 */
[C---:B------:R-:W-:Y:S01]  /*19810*/  HMMA.16816.F32 R16, R76.reuse, R22, R16 ;  /* 0x000000164c10723c */ /* 0x040fe20000001810 */
[----:B------:R-:W-:Y:S03]  /*19820*/  FMUL.FTZ R28, R2, R128 ;  /* 0x00000080021c7220 */ /* 0x000fe60000410000 */
[----:B------:R-:W-:Y:S01]  /*19830*/  FMUL.FTZ R30, R0, R130 ;  /* 0x00000082001e7220 */ /* 0x000fe20000410000 */
[----:B------:R-:W-:Y:S01]  /*19840*/  MOV R130, R33 ;  /* 0x0000002100827202 */ /* 0x000fe20000000f00 */
[C---:B------:R-:W-:Y:S01]  /*19850*/  FMUL.FTZ R33, R69.reuse, R133 ;  /* 0x0000008545217220 */ /* 0x040fe20000410000 */
[----:B------:R5:W-:Y:S01]  /*19860*/  MUFU.EX2 R121, R62 ;  /* 0x0000003e00797308 */ /* 0x000be20000000800 */
[C---:B------:R-:W-:Y:S01]  /*19870*/  FMUL.FTZ R22, R68.reuse, R122 ;  /* 0x0000007a44167220 */ /* 0x040fe20000410000 */
[----:B------:R-:W-:Y:S03]  /*19880*/  LDSM.16.MT88.4 R132, [R212+0x2900] ;  /* 0x00290000d484783b */ /* 0x000fe60000004200 */
[----:B------:R-:W-:Y:S02]  /*19890*/  FMUL.FTZ R23, R68, R123 ;  /* 0x0000007b44177220 */ /* 0x000fe40000410000 */
[C---:B------:R-:W-:Y:S02]  /*198a0*/  FMUL.FTZ R42, R0.reuse, R142 ;  /* 0x0000008e002a7220 */ /* 0x040fe40000410000 */
[C---:B------:R-:W-:Y:S01]  /*198b0*/  FMUL.FTZ R43, R0.reuse, R143 ;  /* 0x0000008f002b7220 */ /* 0x040fe20000410000 */
[----:B------:R2:W-:Y:S01]  /*198c0*/  MUFU.EX2 R122, R40 ;  /* 0x00000028007a7308 */ /* 0x0005e20000000800 */
[C---:B------:R-:W-:Y:S02]  /*198d0*/  FMUL.FTZ R46, R0.reuse, R146 ;  /* 0x00000092002e7220 */ /* 0x040fe40000410000 */
[C---:B------:R-:W-:Y:S02]  /*198e0*/  FMUL.FTZ R47, R0.reuse, R147 ;  /* 0x00000093002f7220 */ /* 0x040fe40000410000 */
[C---:B-1----:R-:W-:Y:S02]  /*198f0*/  FMUL.FTZ R20, R69.reuse, R120 ;  /* 0x0000007845147220 */ /* 0x042fe40000410000 */
[----:B----4-:R-:W-:Y:S02]  /*19900*/  IMAD.MOV.U32 R150, RZ, RZ, R93 ;  /* 0x000000ffff967224 */ /* 0x010fe400078e005d */
[C---:B------:R-:W-:Y:S01]  /*19910*/  FMUL.FTZ R59, R0.reuse, R159 ;  /* 0x0000009f003b7220 */ /* 0x040fe20000410000 */
[----:B------:R1:W-:Y:S01]  /*19920*/  MUFU.EX2 R120, R58 ;  /* 0x0000003a00787308 */ /* 0x0003e20000000800 */
[----:B------:R-:W-:Y:S01]  /*19930*/  IMAD.MOV.U32 R115, RZ, RZ, R63 ;  /* 0x000000ffff737224 */ /* 0x000fe200078e003f */
[-C--:B------:R-:W-:Y:S01]  /*19940*/  HMMA.16816.F32 R20, R76, R36.reuse, R20 ;  /* 0x000000244c14723c */ /* 0x080fe20000001814 */
[C---:B------:R-:W-:Y:S02]  /*19950*/  FMUL.FTZ R63, R0.reuse, R163 ;  /* 0x000000a3003f7220 */ /* 0x040fe40000410000 */
[----:B-----5:R-:W-:Y:S05]  /*19960*/  FMUL.FTZ R62, R0, R162 ;  /* 0x000000a2003e7220 */ /* 0x020fea0000410000 */
[C---:B------:R-:W-:Y:S01]  /*19970*/  HMMA.16816.F32 R24, R64.reuse, R36, R24 ;  /* 0x000000244018723c */ /* 0x040fe20000001818 */
[----:B--2---:R-:W-:Y:S06]  /*19980*/  FMUL.FTZ R40, R2, R140 ;  /* 0x0000008c02287220 */ /* 0x004fec0000410000 */
[----:B------:R-:W-:Y:S01]  /*19990*/  FFMA.FTZ R36, R48, c[0x0][0x2d0], -R96 ;  /* 0x0000b40030247a23 */ /* 0x000fe20000010860 */
[-C--:B------:R-:W-:Y:S01]  /*199a0*/  HMMA.16816.F32 R28, R64, R38.reuse, R28 ;  /* 0x00000026401c723c */ /* 0x080fe2000000181c */
[----:B------:R-:W-:Y:S02]  /*199b0*/  FMUL.FTZ R37, R69, R137 ;  /* 0x0000008945257220 */ /* 0x000fe40000410000 */
[----:B------:R2:W-:Y:S01]  /*199c0*/  MUFU.EX2 R128, R36 ;  /* 0x0000002400807308 */ /* 0x0005e20000000800 */
[--C-:B------:R-:W-:Y:S02]  /*199d0*/  FFMA.FTZ R48, R51, c[0x0][0x2d0], -R74.reuse ;  /* 0x0000b40033307a23 */ /* 0x100fe4000001084a */
[----:B------:R-:W-:Y:S02]  /*199e0*/  FMUL.FTZ R51, R68, R151 ;  /* 0x0000009744337220 */ /* 0x000fe40000410000 */
[C---:B------:R-:W-:Y:S01]  /*199f0*/  HMMA.16816.F32 R32, R76.reuse, R38, R32 ;  /* 0x000000264c20723c */ /* 0x040fe20000001820 */
[----:B-1----:R-:W-:Y:S04]  /*19a00*/  FMUL.FTZ R58, R0, R158 ;  /* 0x0000009e003a7220 */ /* 0x002fe80000410000 */
[----:B------:R1:W-:Y:S02]  /*19a10*/  MUFU.EX2 R119, R48 ;  /* 0x0000003000777308 */ /* 0x0003e40000000800 */
[C---:B------:R-:W-:Y:S02]  /*19a20*/  FMUL.FTZ R38, R68.reuse, R138 ;  /* 0x0000008a44267220 */ /* 0x040fe40000410000 */
[----:B------:R-:W-:Y:S06]  /*19a30*/  FMUL.FTZ R39, R68, R139 ;  /* 0x0000008b44277220 */ /* 0x000fec0000410000 */
[----:B------:R-:W-:Y:S01]  /*19a40*/  MUFU.EX2 R138, R92 ;  /* 0x0000005c008a7308 */ /* 0x000fe20000000800 */
[C---:B--2---:R-:W-:Y:S07]  /*19a50*/  FMUL.FTZ R36, R69.reuse, R136 ;  /* 0x0000008845247220 */ /* 0x044fee0000410000 */
[-C--:B---3--:R-:W-:Y:S01]  /*19a60*/  HMMA.16816.F32 R36, R76, R52.reuse, R36 ;  /* 0x000000344c24723c */ /* 0x088fe20000001824 */
[C---:B-1----:R-:W-:Y:S02]  /*19a70*/  FMUL.FTZ R48, R69.reuse, R148 ;  /* 0x0000009445307220 */ /* 0x042fe40000410000 */
[----:B------:R-:W-:Y:S01]  /*19a80*/  IMAD.MOV.U32 R148, RZ, RZ, R107 ;  /* 0x000000ffff947224 */ /* 0x000fe200078e006b */
[----:B------:R-:W-:Y:S04]  /*19a90*/  MOV R107, R85 ;  /* 0x00000055006b7202 */ /* 0x000fe80000000f00 */
[C---:B------:R-:W-:Y:S01]  /*19aa0*/  HMMA.16816.F32 R40, R64.reuse, R52, R40 ;  /* 0x000000344028723c */ /* 0x040fe20000001828 */
[----:B------:R-:W1:Y:S03]  /*19ab0*/  LDSM.16.MT88.4 R84, [R209+0x900] ;  /* 0x00090000d154783b */ /* 0x000e660000004200 */
[----:B------:R-:W-:Y:S03]  /*19ac0*/  IMAD.MOV.U32 R123, RZ, RZ, R107 ;  /* 0x000000ffff7b7224 */ /* 0x000fe600078e006b */
[--C-:B------:R-:W-:Y:S01]  /*19ad0*/  FFMA.FTZ R52, R56, c[0x0][0x2d0], -R97.reuse ;  /* 0x0000b40038347a23 */ /* 0x100fe20000010861 */
[-C--:B------:R-:W-:Y:S01]  /*19ae0*/  HMMA.16816.F32 R44, R64, R54.reuse, R44 ;  /* 0x00000036402c723c */ /* 0x080fe2000000182c */
[----:B------:R-:W-:Y:S02]  /*19af0*/  FMUL.FTZ R56, R2, R156 ;  /* 0x0000009c02387220 */ /* 0x000fe40000410000 */
[----:B------:R2:W3:Y:S01]  /*19b00*/  MUFU.EX2 R151, R52 ;  /* 0x0000003400977308 */ /* 0x0004e20000000800 */
[C---:B------:R-:W-:Y:S04]  /*19b10*/  FMUL.FTZ R53, R69.reuse, R153 ;  /* 0x0000009945357220 */ /* 0x040fe80000410000 */
[C---:B------:R-:W-:Y:S07]  /*19b20*/  HMMA.16816.F32 R48, R76.reuse, R54, R48 ;  /* 0x000000364c30723c */ /* 0x040fee0000001830 */
[C---:B------:R-:W-:Y:S02]  /*19b30*/  FMUL.FTZ R54, R68.reuse, R154 ;  /* 0x0000009a44367220 */ /* 0x040fe40000410000 */
[----:B------:R-:W-:Y:S03]  /*19b40*/  FMUL.FTZ R55, R68, R155 ;  /* 0x0000009b44377220 */ /* 0x000fe60000410000 */
[C---:B--2---:R-:W-:Y:S07]  /*19b50*/  FMUL.FTZ R52, R69.reuse, R152 ;  /* 0x0000009845347220 */ /* 0x044fee0000410000 */
[-C--:B------:R-:W-:Y:S08]  /*19b60*/  HMMA.16816.F32 R52, R76, R80.reuse, R52 ;  /* 0x000000504c34723c */ /* 0x080ff00000001834 */
[C---:B------:R-:W-:Y:S07]  /*19b70*/  HMMA.16816.F32 R56, R64.reuse, R80, R56 ;  /* 0x000000504038723c */ /* 0x040fee0000001838 */
[----:B------:R-:W-:Y:S01]  /*19b80*/  FFMA.FTZ R80, R88, c[0x0][0x2d0], -R97 ;  /* 0x0000b40058507a23 */ /* 0x000fe20000010861 */
[-C--:B------:R-:W-:Y:S01]  /*19b90*/  HMMA.16816.F32 R60, R64, R82.reuse, R60 ;  /* 0x00000052403c723c */ /* 0x080fe2000000183c */
[----:B---3--:R-:W-:Y:S02]  /*19ba0*/  F2FP.PACK_AB R81, R120, R151 ;  /* 0x000000977851723e */ /* 0x008fe400000000ff */
[----:B------:R2:W3:Y:S04]  /*19bb0*/  MUFU.EX2 R110, R80 ;  /* 0x00000050006e7308 */ /* 0x0004e80000000800 */
[C---:B------:R-:W-:Y:S02]  /*19bc0*/  FMUL.FTZ R64, R69.reuse, R164 ;  /* 0x000000a445407220 */ /* 0x040fe40000410000 */
[----:B------:R-:W-:Y:S03]  /*19bd0*/  FMUL.FTZ R65, R69, R165 ;  /* 0x000000a545417220 */ /* 0x000fe60000410000 */
[C---:B------:R-:W-:Y:S02]  /*19be0*/  FMUL.FTZ R66, R68.reuse, R166 ;  /* 0x000000a644427220 */ /* 0x040fe40000410000 */
[----:B------:R-:W-:Y:S07]  /*19bf0*/  FMUL.FTZ R67, R68, R167 ;  /* 0x000000a744437220 */ /* 0x000fee0000410000 */
[----:B------:R-:W-:Y:S01]  /*19c00*/  HMMA.16816.F32 R64, R76, R82, R64 ;  /* 0x000000524c40723c */ /* 0x000fe20000001840 */
[--C-:B--2---:R-:W-:Y:S06]  /*19c10*/  FFMA.FTZ R80, R90, c[0x0][0x2d0], -R74.reuse ;  /* 0x0000b4005a507a23 */ /* 0x104fec000001084a */
[----:B------:R-:W-:Y:S01]  /*19c20*/  F2FP.PACK_AB R76, R114, R126 ;  /* 0x0000007e724c723e */ /* 0x000fe200000000ff */
[----:B------:R-:W2:Y:S01]  /*19c30*/  LDSM.16.MT88.4 R88, [R212+0x900] ;  /* 0x00090000d458783b */ /* 0x000ea20000004200 */
[----:B------:R-:W-:Y:S01]  /*19c40*/  F2FP.PACK_AB R78, R150, R130 ;  /* 0x00000082964e723e */ /* 0x000fe200000000ff */
[----:B------:R4:W-:Y:S02]  /*19c50*/  MUFU.EX2 R248, R80 ;  /* 0x0000005000f87308 */ /* 0x0009e40000000800 */
[----:B------:R-:W-:Y:S02]  /*19c60*/  F2FP.PACK_AB R79, R149, R129 ;  /* 0x00000081954f723e */ /* 0x000fe400000000ff */
[----:B------:R-:W-:Y:S02]  /*19c70*/  F2FP.PACK_AB R77, R115, R125 ;  /* 0x0000007d734d723e */ /* 0x000fe400000000ff */
[----:B------:R-:W-:Y:S02]  /*19c80*/  F2FP.PACK_AB R82, R148, R122 ;  /* 0x0000007a9452723e */ /* 0x000fe400000000ff */
[----:B---3--:R-:W-:Y:S03]  /*19c90*/  F2FP.PACK_AB R83, R110, R121 ;  /* 0x000000796e53723e */ /* 0x008fe600000000ff */
[-C--:B-1----:R-:W-:Y:S01]  /*19ca0*/  HMMA.16816.F32 R4, R76, R84.reuse, R4 ;  /* 0x000000544c04723c */ /* 0x082fe20000001804 */
[--C-:B----4-:R-:W-:Y:S02]  /*19cb0*/  FFMA.FTZ R80, R94, c[0x0][0x2d0], -R75.reuse ;  /* 0x0000b4005e507a23 */ /* 0x110fe4000001084b */
[----:B------:R-:W1:Y:S02]  /*19cc0*/  LDSM.16.MT88.4 R92, [R210+0x900] ;  /* 0x00090000d25c783b */ /* 0x000e640000004200 */
[----:B------:R3:W-:Y:S02]  /*19cd0*/  MUFU.EX2 R139, R80 ;  /* 0x00000050008b7308 */ /* 0x0007e40000000800 */
[----:B---3--:R-:W-:Y:S07]  /*19ce0*/  F2FP.PACK_AB R80, R128, R124 ;  /* 0x0000007c8050723e */ /* 0x008fee00000000ff */
[C---:B------:R-:W-:Y:S07]  /*19cf0*/  HMMA.16816.F32 R8, R80.reuse, R84, R8 ;  /* 0x000000545008723c */ /* 0x040fee0000001808 */
[--C-:B------:R-:W-:Y:S01]  /*19d00*/  FFMA.FTZ R84, R176, c[0x0][0x2d0], -R74.reuse ;  /* 0x0000b400b0547a23 */ /* 0x100fe2000001084a */
[-C--:B------:R-:W-:Y:S03]  /*19d10*/  HMMA.16816.F32 R12, R80, R86.reuse, R12 ;  /* 0x00000056500c723c */ /* 0x080fe6000000180c */
[----:B------:R3:W-:Y:S05]  /*19d20*/  MUFU.EX2 R247, R84 ;  /* 0x0000005400f77308 */ /* 0x0007ea0000000800 */
[C---:B------:R-:W-:Y:S08]  /*19d30*/  HMMA.16816.F32 R16, R76.reuse, R86, R16 ;  /* 0x000000564c10723c */ /* 0x040ff00000001810 */
[-C--:B--2---:R-:W-:Y:S08]  /*19d40*/  HMMA.16816.F32 R20, R76, R88.reuse, R20 ;  /* 0x000000584c14723c */ /* 0x084ff00000001814 */
[C---:B------:R-:W-:Y:S01]  /*19d50*/  HMMA.16816.F32 R24, R80.reuse, R88, R24 ;  /* 0x000000585018723c */ /* 0x040fe20000001818 */
[----:B---3--:R-:W-:Y:S06]  /*19d60*/  FFMA.FTZ R84, R177, c[0x0][0x2d0], -R74 ;  /* 0x0000b400b1547a23 */ /* 0x008fec000001084a */
[--C-:B------:R-:W-:Y:S01]  /*19d70*/  FFMA.FTZ R88, R170, c[0x0][0x2d0], -R96.reuse ;  /* 0x0000b400aa587a23 */ /* 0x100fe20000010860 */
[-C--:B------:R-:W-:Y:S01]  /*19d80*/  HMMA.16816.F32 R28, R80, R90.reuse, R28 ;  /* 0x0000005a501c723c */ /* 0x080fe2000000181c */
[----:B------:R2:W-:Y:S07]  /*19d90*/  MUFU.EX2 R246, R84 ;  /* 0x0000005400f67308 */ /* 0x0005ee0000000800 */
[C---:B------:R-:W-:Y:S03]  /*19da0*/  HMMA.16816.F32 R32, R76.reuse, R90, R32 ;  /* 0x0000005a4c20723c */ /* 0x040fe60000001820 */
[----:B------:R3:W-:Y:S05]  /*19db0*/  MUFU.EX2 R136, R88 ;  /* 0x0000005800887308 */ /* 0x0007ea0000000800 */
[-C--:B-1----:R-:W-:Y:S08]  /*19dc0*/  HMMA.16816.F32 R36, R76, R92.reuse, R36 ;  /* 0x0000005c4c24723c */ /* 0x082ff00000001824 */
[C---:B------:R-:W-:Y:S01]  /*19dd0*/  HMMA.16816.F32 R40, R80.reuse, R92, R40 ;  /* 0x0000005c5028723c */ /* 0x040fe20000001828 */
[----:B--2---:R-:W-:Y:S04]  /*19de0*/  FFMA.FTZ R84, R171, c[0x0][0x2d0], -R75 ;  /* 0x0000b400ab547a23 */ /* 0x004fe8000001084b */
        /* <DEDUP_REMOVED lines=52> */
[----:B------:R-:W-:Y:S04]  /*1a130*/  IMAD.MOV.U32 R198, RZ, RZ, R110 ;  /* 0x000000ffffc67224 */ /* 0x000fe800078e006e */
[-C--:B------:R-:W-:Y:S01]  /*1a140*/  HMMA.16816.F32 R28, R80, R86.reuse, R28 ;  /* 0x00000056501c723c */ /* 0x080fe2000000181c */
[--C-:B------:R-:W-:Y:S01]  /*1a150*/  FFMA.FTZ R84, R184, c[0x0][0x2d0], -R96.reuse ;  /* 0x0000b400b8547a23 */ /* 0x100fe20000010860 */
[----:B------:R1:W-:Y:S06]  /*1a160*/  MUFU.EX2 R196, R88 ;  /* 0x0000005800c47308 */ /* 0x0003ec0000000800 */
[C---:B------:R-:W-:Y:S04]  /*1a170*/  HMMA.16816.F32 R32, R76.reuse, R86, R32 ;  /* 0x000000564c20723c */ /* 0x040fe80000001820 */
[----:B------:R2:W-:Y:S04]  /*1a180*/  MUFU.EX2 R144, R84 ;  /* 0x0000005400907308 */ /* 0x0005e80000000800 */
[-C--:B------:R-:W-:Y:S08]  /*1a190*/  HMMA.16816.F32 R36, R76, R92.reuse, R36 ;  /* 0x0000005c4c24723c */ /* 0x080ff00000001824 */
[C---:B------:R-:W-:Y:S01]  /*1a1a0*/  HMMA.16816.F32 R40, R80.reuse, R92, R40 ;  /* 0x0000005c5028723c */ /* 0x040fe20000001828 */
[----:B-1----:R-:W-:Y:S06]  /*1a1b0*/  FFMA.FTZ R88, R190, c[0x0][0x2d0], -R75 ;  /* 0x0000b400be587a23 */ /* 0x002fec000001084b */
[----:B------:R-:W-:Y:S01]  /*1a1c0*/  FFMA.FTZ R92, R179, c[0x0][0x2d0], -R97 ;  /* 0x0000b400b35c7a23 */ /* 0x000fe20000010861 */
[-C--:B------:R-:W-:Y:S01]  /*1a1d0*/  HMMA.16816.F32 R44, R80, R94.reuse, R44 ;  /* 0x0000005e502c723c */ /* 0x080fe2000000182c */
[----:B------:R1:W-:Y:S03]  /*1a1e0*/  MUFU.EX2 R190, R88 ;  /* 0x0000005800be7308 */ /* 0x0003e60000000800 */
[--C-:B--2---:R-:W-:Y:S01]  /*1a1f0*/  FFMA.FTZ R84, R188, c[0x0][0x2d0], -R96.reuse ;  /* 0x0000b400bc547a23 */ /* 0x104fe20000010860 */
[----:B------:R-:W-:Y:S03]  /*1a200*/  MOV R188, R108 ;  /* 0x0000006c00bc7202 */ /* 0x000fe60000000f00 */
[C---:B------:R-:W-:Y:S03]  /*1a210*/  HMMA.16816.F32 R48, R76.reuse, R94, R48 ;  /* 0x0000005e4c30723c */ /* 0x040fe60000001830 */
[----:B------:R2:W-:Y:S10]  /*1a220*/  MUFU.EX2 R187, R84 ;  /* 0x0000005400bb7308 */ /* 0x0005f40000000800 */
[----:B------:R3:W-:Y:S01]  /*1a230*/  MUFU.EX2 R155, R92 ;  /* 0x0000005c009b7308 */ /* 0x0007e20000000800 */
[----:B-1----:R-:W-:Y:S09]  /*1a240*/  FFMA.FTZ R88, R193, c[0x0][0x2d0], -R75 ;  /* 0x0000b400c1587a23 */ /* 0x002ff2000001084b */
        /* <DEDUP_REMOVED lines=8> */
[----:B------:R-:W-:Y:S01]  /*1a2d0*/  IMAD.MOV.U32 R191, RZ, RZ, R120 ;  /* 0x000000ffffbf7224 */ /* 0x000fe200078e0078 */
[----:B------:R-:W-:Y:S05]  /*1a2e0*/  MOV R120, R105 ;  /* 0x0000006900787202 */ /* 0x000fea0000000f00 */
[----:B------:R2:W4:Y:S01]  /*1a2f0*/  MUFU.EX2 R186, R84 ;  /* 0x0000005400ba7308 */ /* 0x0005220000000800 */
[----:B---3--:R-:W-:Y:S02]  /*1a300*/  FFMA.FTZ R92, R206, c[0x0][0x2d0], -R75 ;  /* 0x0000b400ce5c7a23 */ /* 0x008fe4000001084b */
[----:B------:R-:W-:Y:S07]  /*1a310*/  IMAD.MOV.U32 R206, RZ, RZ, R114 ;  /* 0x000000ffffce7224 */ /* 0x000fee00078e0072 */
[----:B------:R3:W-:Y:S01]  /*1a320*/  MUFU.EX2 R178, R92 ;  /* 0x0000005c00b27308 */ /* 0x0007e20000000800 */
[----:B--2---:R-:W-:Y:S01]  /*1a330*/  FFMA.FTZ R84, R203, c[0x0][0x2d0], -R74 ;  /* 0x0000b400cb547a23 */ /* 0x004fe2000001084a */
[----:B------:R-:W-:Y:S01]  /*1a340*/  MOV R203, R122 ;  /* 0x0000007a00cb7202 */ /* 0x000fe20000000f00 */
[-C--:B-1----:R-:W-:Y:S01]  /*1a350*/  HMMA.16816.F32 R52, R76, R88.reuse, R52 ;  /* 0x000000584c34723c */ /* 0x082fe20000001834 */
[----:B------:R-:W-:Y:S06]  /*1a360*/  MOV R122, R106 ;  /* 0x0000006a007a7202 */ /* 0x000fec0000000f00 */
[----:B------:R1:W-:Y:S01]  /*1a370*/  MUFU.EX2 R182, R84 ;  /* 0x0000005400b67308 */ /* 0x0003e20000000800 */
[C---:B------:R-:W-:Y:S01]  /*1a380*/  HMMA.16816.F32 R56, R80.reuse, R88, R56 ;  /* 0x000000585038723c */ /* 0x040fe20000001838 */
[----:B---3--:R-:W-:Y:S06]  /*1a390*/  LDSM.16.MT88.4 R92, [R210+0x1900] ;  /* 0x00190000d25c783b */ /* 0x008fec0000004200 */
[--C-:B------:R-:W-:Y:S01]  /*1a3a0*/  FFMA.FTZ R88, R185, c[0x0][0x2d0], -R97.reuse ;  /* 0x0000b400b9587a23 */ /* 0x100fe20000010861 */
[-C--:B------:R-:W-:Y:S01]  /*1a3b0*/  HMMA.16816.F32 R60, R80, R90.reuse, R60 ;  /* 0x0000005a503c723c */ /* 0x080fe2000000183c */
[----:B------:R-:W-:Y:S06]  /*1a3c0*/  IMAD.MOV.U32 R185, RZ, RZ, R118 ;  /* 0x000000ffffb97224 */ /* 0x000fec00078e0076 */
[----:B------:R-:W-:Y:S01]  /*1a3d0*/  FFMA.FTZ R80, R226, c[0x0][0x2d0], -R74 ;  /* 0x0000b400e2507a23 */ /* 0x000fe2000001084a */
[----:B------:R-:W-:Y:S01]  /*1a3e0*/  HMMA.16816.F32 R64, R76, R90, R64 ;  /* 0x0000005a4c40723c */ /* 0x000fe20000001840 */
[----:B----4-:R-:W-:Y:S02]  /*1a3f0*/  F2FP.PACK_AB R82, R186, R184 ;  /* 0x000000b8ba52723e */ /* 0x010fe400000000ff */
[----:B------:R2:W-:Y:S01]  /*1a400*/  MUFU.EX2 R179, R80 ;  /* 0x0000005000b37308 */ /* 0x0005e20000000800 */
[----:B-1----:R-:W-:Y:S02]  /*1a410*/  FFMA.FTZ R84, R180, c[0x0][0x2d0], -R97 ;  /* 0x0000b400b4547a23 */ /* 0x002fe40000010861 */
[----:B------:R-:W-:Y:S01]  /*1a420*/  IMAD.MOV.U32 R226, RZ, RZ, R116 ;  /* 0x000000ffffe27224 */ /* 0x000fe200078e0074 */
[----:B------:R-:W-:Y:S01]  /*1a430*/  F2FP.PACK_AB R76, R147, R242 ;  /* 0x000000f2934c723e */ /* 0x000fe200000000ff */
[----:B------:R-:W-:Y:S01]  /*1a440*/  LDSM.16.MT88.4 R116, [R209+0x2900] ;  /* 0x00290000d174783b */ /* 0x000fe20000004200 */
[----:B------:R-:W-:Y:S03]  /*1a450*/  F2FP.PACK_AB R77, R145, R146 ;  /* 0x00000092914d723e */ /* 0x000fe600000000ff */
[----:B------:R-:W-:Y:S01]  /*1a460*/  F2FP.PACK_AB R78, R196, R229 ;  /* 0x000000e5c44e723e */ /* 0x000fe200000000ff */
[----:B------:R1:W3:Y:S01]  /*1a470*/  MUFU.EX2 R181, R84 ;  /* 0x0000005400b57308 */ /* 0x0002e20000000800 */
[----:B------:R-:W-:Y:S09]  /*1a480*/  F2FP.PACK_AB R79, R193, R190 ;  /* 0x000000bec14f723e */ /* 0x000ff200000000ff */
[----:B------:R4:W5:Y:S01]  /*1a490*/  MUFU.EX2 R180, R88 ;  /* 0x0000005800b47308 */ /* 0x0009620000000800 */
[----:B--2---:R-:W-:Y:S01]  /*1a4a0*/  FFMA.FTZ R80, R204, c[0x0][0x2d0], -R75 ;  /* 0x0000b400cc507a23 */ /* 0x004fe2000001084b */
[----:B------:R-:W-:Y:S02]  /*1a4b0*/  MOV R204, R115 ;  /* 0x0000007300cc7202 */ /* 0x000fe40000000f00 */
[----:B------:R-:W-:Y:S06]  /*1a4c0*/  MOV R115, R100 ;  /* 0x0000006400737202 */ /* 0x000fec0000000f00 */
[----:B------:R2:W-:Y:S01]  /*1a4d0*/  MUFU.EX2 R153, R80 ;  /* 0x0000005000997308 */ /* 0x0005e20000000800 */
[----:B-1----:R-:W1:Y:S01]  /*1a4e0*/  LDSM.16.MT88.4 R84, [R209+0x1900] ;  /* 0x00190000d154783b */ /* 0x002e620000004200 */
[----:B---3--:R-:W-:Y:S07]  /*1a4f0*/  F2FP.PACK_AB R81, R155, R181 ;  /* 0x000000b59b51723e */ /* 0x008fee00000000ff */
[----:B----4-:R-:W3:Y:S01]  /*1a500*/  LDSM.16.MT88.4 R88, [R212+0x1900] ;  /* 0x00190000d458783b */ /* 0x010ee20000004200 */
[----:B-----5:R-:W-:Y:S02]  /*1a510*/  F2FP.PACK_AB R83, R180, R154 ;  /* 0x0000009ab453723e */ /* 0x020fe400000000ff */
[----:B--2---:R-:W-:Y:S01]  /*1a520*/  F2FP.PACK_AB R80, R187, R144 ;  /* 0x00000090bb50723e */ /* 0x004fe200000000ff */
[-C--:B-1----:R-:W-:Y:S08]  /*1a530*/  HMMA.16816.F32 R4, R76, R84.reuse, R4 ;  /* 0x000000544c04723c */ /* 0x082ff00000001804 */
[C---:B------:R-:W-:Y:S07]  /*1a540*/  HMMA.16816.F32 R8, R80.reuse, R84, R8 ;  /* 0x000000545008723c */ /* 0x040fee0000001808 */
[--C-:B------:R-:W-:Y:S01]  /*1a550*/  FFMA.FTZ R84, R232, c[0x0][0x2d0], -R74.reuse ;  /* 0x0000b400e8547a23 */ /* 0x100fe2000001084a */
[-C--:B------:R-:W-:Y:S01]  /*1a560*/  HMMA.16816.F32 R12, R80, R86.reuse, R12 ;  /* 0x00000056500c723c */ /* 0x080fe2000000180c */
[----:B------:R-:W-:Y:S02]  /*1a570*/  MOV R232, R113 ;  /* 0x0000007100e87202 */ /* 0x000fe40000000f00 */
[----:B------:R1:W-:Y:S01]  /*1a580*/  MUFU.EX2 R159, R84 ;  /* 0x00000054009f7308 */ /* 0x0003e20000000800 */
[----:B------:R-:W-:Y:S04]  /*1a590*/  MOV R113, R101 ;  /* 0x0000006500717202 */ /* 0x000fe80000000f00 */
[C---:B------:R-:W-:Y:S01]  /*1a5a0*/  HMMA.16816.F32 R16, R76.reuse, R86, R16 ;  /* 0x000000564c10723c */ /* 0x040fe20000001810 */
[----:B------:R-:W-:Y:S07]  /*1a5b0*/  IMAD.MOV.U32 R127, RZ, RZ, R113 ;  /* 0x000000ffff7f7224 */ /* 0x000fee00078e0071 */
[-C--:B---3--:R-:W-:Y:S08]  /*1a5c0*/  HMMA.16816.F32 R20, R76, R88.reuse, R20 ;  /* 0x000000584c14723c */ /* 0x088ff00000001814 */
[C---:B------:R-:W-:Y:S01]  /*1a5d0*/  HMMA.16816.F32 R24, R80.reuse, R88, R24 ;  /* 0x000000585018723c */ /* 0x040fe20000001818 */
[----:B-1----:R-:W-:Y:S02]  /*1a5e0*/  FFMA.FTZ R84, R235, c[0x0][0x2d0], -R74 ;  /* 0x0000b400eb547a23 */ /* 0x002fe4000001084a */
[----:B------:R-:W2:Y:S04]  /*1a5f0*/  LDL.LU R235, [R1+0x18] ;  /* 0x0000180001eb7983 */ /* 0x000ea80000300800 */
        /* <DEDUP_REMOVED lines=9> */
[----:B------:R-:W-:Y:S01]  /*1a690*/  IMAD.MOV.U32 R228, RZ, RZ, R112 ;  /* 0x000000ffffe47224 */ /* 0x000fe200078e0070 */
[----:B------:R1:W-:Y:S01]  /*1a6a0*/  MUFU.EX2 R158, R84 ;  /* 0x00000054009e7308 */ /* 0x0003e20000000800 */
[----:B------:R-:W-:Y:S02]  /*1a6b0*/  IMAD.MOV.U32 R112, RZ, RZ, R102 ;  /* 0x000000ffff707224 */ /* 0x000fe400078e0066 */
[-C--:B------:R-:W-:Y:S01]  /*1a6c0*/  HMMA.16816.F32 R44, R80, R94.reuse, R44 ;  /* 0x0000005e502c723c */ /* 0x080fe2000000182c */
[----:B------:R-:W-:Y:S03]  /*1a6d0*/  FFMA.FTZ R92, R200, c[0x0][0x2d0], -R97 ;  /* 0x0000b400c85c7a23 */ /* 0x000fe60000010861 */
[--C-:B---3--:R-:W-:Y:S01]  /*1a6e0*/  FFMA.FTZ R88, R205, c[0x0][0x2d0], -R96.reuse ;  /* 0x0000b400cd587a23 */ /* 0x108fe20000010860 */
[----:B------:R-:W-:Y:S02]  /*1a6f0*/  MOV R205, R109 ;  /* 0x0000006d00cd7202 */ /* 0x000fe40000000f00 */
[----:B------:R3:W-:Y:S01]  /*1a700*/  MUFU.EX2 R172, R92 ;  /* 0x0000005c00ac7308 */ /* 0x0007e20000000800 */
[C---:B------:R-:W-:Y:S09]  /*1a710*/  HMMA.16816.F32 R48, R76.reuse, R94, R48 ;  /* 0x0000005e4c30723c */ /* 0x040ff20000001830 */
[----:B------:R4:W-:Y:S03]  /*1a720*/  MUFU.EX2 R175, R88 ;  /* 0x0000005800af7308 */ /* 0x0009e60000000800 */
[----:B-1----:R-:W-:Y:S01]  /*1a730*/  FFMA.FTZ R84, R231, c[0x0][0x2d0], -R75 ;  /* 0x0000b400e7547a23 */ /* 0x002fe2000001084b */
[----:B------:R-:W-:Y:S06]  /*1a740*/  MOV R231, R112 ;  /* 0x0000007000e77202 */ /* 0x000fec0000000f00 */
[----:B------:R1:W-:Y:S01]  /*1a750*/  MUFU.EX2 R176, R84 ;  /* 0x0000005400b07308 */ /* 0x0003e20000000800 */
[----:B---3--:R-:W-:Y:S09]  /*1a760*/  FFMA.FTZ R92, R192, c[0x0][0x2d0], -R97 ;  /* 0x0000b400c05c7a23 */ /* 0x008ff20000010861 */
[----:B------:R3:W-:Y:S01]  /*1a770*/  MUFU.EX2 R99, R92 ;  /* 0x0000005c00637308 */ /* 0x0007e20000000800 */
[--C-:B----4-:R-:W-:Y:S02]  /*1a780*/  FFMA.FTZ R88, R207, c[0x0][0x2d0], -R96.reuse ;  /* 0x0000b400cf587a23 */ /* 0x110fe40000010860 */
[----:B------:R-:W4:Y:S07]  /*1a790*/  LDL.LU R207, [R1+0x14] ;  /* 0x0000140001cf7983 */ /* 0x000f2e0000300800 */
[----:B------:R5:W5:Y:S01]  /*1a7a0*/  MUFU.EX2 R174, R88 ;  /* 0x0000005800ae7308 */ /* 0x000b620000000800 */
[----:B------:R-:W4:Y:S01]  /*1a7b0*/  LDL.LU R114, [R1+0x10] ;  /* 0x0000100001727983 */ /* 0x000f220000300800 */
[----:B-1----:R-:W-:Y:S08]  /*1a7c0*/  FFMA.FTZ R84, R201, c[0x0][0x2d0], -R96 ;  /* 0x0000b400c9547a23 */ /* 0x002ff00000010860 */
[----:B------:R1:W-:Y:S01]  /*1a7d0*/  MUFU.EX2 R152, R84 ;  /* 0x0000005400987308 */ /* 0x0003e20000000800 */
[----:B---3--:R-:W-:Y:S09]  /*1a7e0*/  FFMA.FTZ R92, R244, c[0x0][0x2d0], -R75 ;  /* 0x0000b400f45c7a23 */ /* 0x008ff2000001084b */
[----:B------:R3:W-:Y:S01]  /*1a7f0*/  MUFU.EX2 R168, R92 ;  /* 0x0000005c00a87308 */ /* 0x0007e20000000800 */
[--C-:B-----5:R-:W-:Y:S01]  /*1a800*/  FFMA.FTZ R88, R240, c[0x0][0x2d0], -R74.reuse ;  /* 0x0000b400f0587a23 */ /* 0x120fe2000001084a */
[----:B------:R-:W-:Y:S02]  /*1a810*/  MOV R240, R111 ;  /* 0x0000006f00f07202 */ /* 0x000fe40000000f00 */
[----:B------:R-:W-:Y:S06]  /*1a820*/  MOV R111, R103 ;  /* 0x00000067006f7202 */ /* 0x000fec0000000f00 */
[----:B------:R5:W-:Y:S01]  /*1a830*/  MUFU.EX2 R173, R88 ;  /* 0x0000005800ad7308 */ /* 0x000be20000000800 */
[----:B------:R-:W-:Y:S01]  /*1a840*/  MOV R201, R111 ;  /* 0x0000006f00c97202 */ /* 0x000fe20000000f00 */
[----:B-1----:R-:W1:Y:S08]  /*1a850*/  LDSM.16.MT88.4 R84, [R211+0x1900] ;  /* 0x00190000d354783b */ /* 0x002e700000004200 */
[----:B---3--:R-:W-:Y:S01]  /*1a860*/  LDSM.16.MT88.4 R92, [R210+0x2100] ;  /* 0x00210000d25c783b */ /* 0x008fe20000004200 */
[--C-:B-----5:R-:W-:Y:S04]  /*1a870*/  FFMA.FTZ R88, R199, c[0x0][0x2d0], -R97.reuse ;  /* 0x0000b400c7587a23 */ /* 0x120fe80000010861 */
[----:B------:R3:W5:Y:S01]  /*1a880*/  MUFU.EX2 R156, R88 ;  /* 0x00000058009c7308 */ /* 0x0007620000000800 */
[-C--:B-1----:R-:W-:Y:S08]  /*1a890*/  HMMA.16816.F32 R52, R76, R84.reuse, R52 ;  /* 0x000000544c34723c */ /* 0x082ff00000001834 */
[C---:B------:R-:W-:Y:S01]  /*1a8a0*/  HMMA.16816.F32 R56, R80.reuse, R84, R56 ;  /* 0x000000545038723c */ /* 0x040fe20000001838 */
[----:B---3--:R-:W1:Y:S06]  /*1a8b0*/  LDSM.16.MT88.4 R88, [R209+0x2100] ;  /* 0x00210000d158783b */ /* 0x008e6c0000004200 */
[----:B------:R-:W-:Y:S01]  /*1a8c0*/  FFMA.FTZ R84, R183, c[0x0][0x2d0], -R97 ;  /* 0x0000b400b7547a23 */ /* 0x000fe20000010861 */
[-C--:B------:R-:W-:Y:S03]  /*1a8d0*/  HMMA.16816.F32 R60, R80, R86.reuse, R60 ;  /* 0x00000056503c723c */ /* 0x080fe6000000183c */
[----:B------:R3:W3:Y:S04]  /*1a8e0*/  MUFU.EX2 R98, R84 ;  /* 0x0000005400627308 */ /* 0x0006e80000000800 */
[--C-:B------:R-:W-:Y:S01]  /*1a8f0*/  FFMA.FTZ R80, R245, c[0x0][0x2d0], -R74.reuse ;  /* 0x0000b400f5507a23 */ /* 0x100fe2000001084a */
[----:B------:R-:W-:Y:S01]  /*1a900*/  HMMA.16816.F32 R64, R76, R86, R64 ;  /* 0x000000564c40723c */ /* 0x000fe20000001840 */
[----:B------:R-:W-:Y:S03]  /*1a910*/  F2FP.PACK_AB R82, R174, R175 ;  /* 0x000000afae52723e */ /* 0x000fe600000000ff */
[----:B-----5:R-:W-:Y:S01]  /*1a920*/  F2FP.PACK_AB R81, R172, R156 ;  /* 0x0000009cac51723e */ /* 0x020fe200000000ff */
[----:B------:R5:W5:Y:S02]  /*1a930*/  MUFU.EX2 R171, R80 ;  /* 0x0000005000ab7308 */ /* 0x000b640000000800 */
[----:B------:R-:W-:Y:S02]  /*1a940*/  F2FP.PACK_AB R76, R179, R182 ;  /* 0x000000b6b34c723e */ /* 0x000fe400000000ff */
[----:B------:R-:W-:Y:S03]  /*1a950*/  F2FP.PACK_AB R77, R178, R153 ;  /* 0x00000099b24d723e */ /* 0x000fe600000000ff */
[----:B------:R-:W-:Y:S02]  /*1a960*/  F2FP.PACK_AB R78, R177, R159 ;  /* 0x0000009fb14e723e */ /* 0x000fe400000000ff */
[----:B------:R-:W-:Y:S01]  /*1a970*/  F2FP.PACK_AB R79, R176, R158 ;  /* 0x0000009eb04f723e */ /* 0x000fe200000000ff */
[----:B---3--:R-:W3:Y:S01]  /*1a980*/  LDSM.16.MT88.4 R84, [R212+0x2100] ;  /* 0x00210000d454783b */ /* 0x008ee20000004200 */
[----:B------:R-:W-:Y:S05]  /*1a990*/  F2FP.PACK_AB R83, R98, R99 ;  /* 0x000000636253723e */ /* 0x000fea00000000ff */
[-C--:B-1----:R-:W-:Y:S01]  /*1a9a0*/  HMMA.16816.F32 R4, R76, R88.reuse, R4 ;  /* 0x000000584c04723c */ /* 0x082fe20000001804 */
[--C-:B-----5:R-:W-:Y:S01]  /*1a9b0*/  FFMA.FTZ R80, R241, c[0x0][0x2d0], -R75.reuse ;  /* 0x0000b400f1507a23 */ /* 0x120fe2000001084b */
[----:B------:R-:W-:Y:S03]  /*1a9c0*/  F2FP.PACK_AB R164, R171, R173 ;  /* 0x000000adaba4723e */ /* 0x000fe600000000ff */
[----:B------:R1:W5:Y:S02]  /*1a9d0*/  MUFU.EX2 R170, R80 ;  /* 0x0000005000aa7308 */ /* 0x0003640000000800 */
[----:B-1----:R-:W-:Y:S02]  /*1a9e0*/  F2FP.PACK_AB R80, R157, R152 ;  /* 0x000000989d50723e */ /* 0x002fe400000000ff */
[----:B-----5:R-:W-:Y:S05]  /*1a9f0*/  F2FP.PACK_AB R165, R168, R170 ;  /* 0x000000aaa8a5723e */ /* 0x020fea00000000ff */
[C---:B------:R-:W-:Y:S07]  /*1aa00*/  HMMA.16816.F32 R8, R80.reuse, R88, R8 ;  /* 0x000000585008723c */ /* 0x040fee0000001808 */
[--C-:B------:R-:W-:Y:S01]  /*1aa10*/  FFMA.FTZ R88, R251, c[0x0][0x2d0], -R74.reuse ;  /* 0x0000b400fb587a23 */ /* 0x100fe2000001084a */
[-C--:B------:R-:W-:Y:S01]  /*1aa20*/  HMMA.16816.F32 R12, R80, R90.reuse, R12 ;  /* 0x0000005a500c723c */ /* 0x080fe2000000180c */
[----:B------:R-:W-:Y:S02]  /*1aa30*/  FFMA.FTZ R74, R252, c[0x0][0x2d0], -R74 ;  /* 0x0000b400fc4a7a23 */ /* 0x000fe4000001084a */
[----:B------:R1:W-:Y:S05]  /*1aa40*/  MUFU.EX2 R169, R88 ;  /* 0x0000005800a97308 */ /* 0x0003ea0000000800 */
[C---:B------:R-:W-:Y:S05]  /*1aa50*/  HMMA.16816.F32 R16, R76.reuse, R90, R16 ;  /* 0x0000005a4c10723c */ /* 0x040fea0000001810 */
[----:B------:R5:W5:Y:S03]  /*1aa60*/  MUFU.EX2 R103, R74 ;  /* 0x0000004a00677308 */ /* 0x000b660000000800 */
[-C--:B---3--:R-:W-:Y:S08]  /*1aa70*/  HMMA.16816.F32 R20, R76, R84.reuse, R20 ;  /* 0x000000544c14723c */ /* 0x088ff00000001814 */
[C---:B------:R-:W-:Y:S01]  /*1aa80*/  HMMA.16816.F32 R24, R80.reuse, R84, R24 ;  /* 0x000000545018723c */ /* 0x040fe20000001818 */
[----:B-1----:R-:W1:Y:S07]  /*1aa90*/  LDSM.16.MT88.4 R88, [R211+0x2100] ;  /* 0x00210000d358783b */ /* 0x002e6e0000004200 */
[-C--:B------:R-:W-:Y:S01]  /*1aaa0*/  HMMA.16816.F32 R28, R80, R86.reuse, R28 ;  /* 0x00000056501c723c */ /* 0x080fe2000000181c */
[--C-:B-----5:R-:W-:Y:S03]  /*1aab0*/  FFMA.FTZ R74, R249, c[0x0][0x2d0], -R75.reuse ;  /* 0x0000b400f94a7a23 */ /* 0x120fe6000001084b */
[----:B------:R-:W-:Y:S01]  /*1aac0*/  F2FP.PACK_AB R166, R103, R169 ;  /* 0x000000a967a6723e */ /* 0x000fe200000000ff */
[----:B------:R-:W-:Y:S03]  /*1aad0*/  FFMA.FTZ R75, R250, c[0x0][0x2d0], -R75 ;  /* 0x0000b400fa4b7a23 */ /* 0x000fe6000001084b */
[C---:B------:R-:W-:Y:S01]  /*1aae0*/  HMMA.16816.F32 R32, R76.reuse, R86, R32 ;  /* 0x000000564c20723c */ /* 0x040fe20000001820 */
[----:B------:R3:W-:Y:S07]  /*1aaf0*/  MUFU.EX2 R102, R74 ;  /* 0x0000004a00667308 */ /* 0x0007ee0000000800 */
[-C--:B------:R-:W-:Y:S01]  /*1ab00*/  HMMA.16816.F32 R36, R76, R92.reuse, R36 ;  /* 0x0000005c4c24723c */ /* 0x080fe20000001824 */
[----:B--2---:R-:W-:Y:S02]  /*1ab10*/  FFMA.FTZ R2, R2, R235, R228 ;  /* 0x000000eb02027223 */ /* 0x004fe400000100e4 */
[----:B------:R-:W2:Y:S01]  /*1ab20*/  MUFU.EX2 R101, R75 ;  /* 0x0000004b00657308 */ /* 0x000ea20000000800 */
[----:B------:R-:W-:Y:S01]  /*1ab30*/  MOV R228, R232 ;  /* 0x000000e800e47202 */ /* 0x000fe20000000f00 */
[----:B------:R-:W-:Y:S01]  /*1ab40*/  IMAD.MOV.U32 R232, RZ, RZ, R204 ;  /* 0x000000ffffe87224 */ /* 0x000fe200078e00cc */
[----:B------:R-:W-:Y:S01]  /*1ab50*/  MOV R204, R151 ;  /* 0x0000009700cc7202 */ /* 0x000fe20000000f00 */
[----:B------:R-:W-:Y:S01]  /*1ab60*/  FADD.FTZ R2, R205, R2 ;  /* 0x00000002cd027221 */ /* 0x000fe20000010000 */
[----:B------:R-:W-:Y:S01]  /*1ab70*/  MOV R235, R206 ;  /* 0x000000ce00eb7202 */ /* 0x000fe20000000f00 */
[C---:B------:R-:W-:Y:S03]  /*1ab80*/  HMMA.16816.F32 R40, R80.reuse, R92, R40 ;  /* 0x0000005c5028723c */ /* 0x040fe60000001828 */
[----:B------:R-:W-:Y:S02]  /*1ab90*/  MOV R206, R203 ;  /* 0x000000cb00ce7202 */ /* 0x000fe40000000f00 */
[----:B------:R-:W-:Y:S01]  /*1aba0*/  MOV R203, R148 ;  /* 0x0000009400cb7202 */ /* 0x000fe20000000f00 */
[--C-:B---3--:R-:W-:Y:S02]  /*1abb0*/  FFMA.FTZ R74, R236, c[0x0][0x2d0], -R96.reuse ;  /* 0x0000b400ec4a7a23 */ /* 0x108fe40000010860 */
[-C--:B------:R-:W-:Y:S02]  /*1abc0*/  HMMA.16816.F32 R44, R80, R94.reuse, R44 ;  /* 0x0000005e502c723c */ /* 0x080fe4000000182c */
[----:B------:R3:W-:Y:S06]  /*1abd0*/  MUFU.EX2 R100, R74 ;  /* 0x0000004a00647308 */ /* 0x0007ec0000000800 */
[C---:B------:R-:W-:Y:S01]  /*1abe0*/  HMMA.16816.F32 R48, R76.reuse, R94, R48 ;  /* 0x0000005e4c30723c */ /* 0x040fe20000001830 */
[----:B--2---:R-:W-:Y:S07]  /*1abf0*/  F2FP.PACK_AB R167, R101, R102 ;  /* 0x0000006665a7723e */ /* 0x004fee00000000ff */
[-C--:B-1----:R-:W-:Y:S08]  /*1ac00*/  HMMA.16816.F32 R52, R76, R88.reuse, R52 ;  /* 0x000000584c34723c */ /* 0x082ff00000001834 */
[C---:B------:R-:W-:Y:S01]  /*1ac10*/  HMMA.16816.F32 R56, R80.reuse, R88, R56 ;  /* 0x000000585038723c */ /* 0x040fe20000001838 */
[--C-:B---3--:R-:W-:Y:S04]  /*1ac20*/  FFMA.FTZ R74, R237, c[0x0][0x2d0], -R96.reuse ;  /* 0x0000b400ed4a7a23 */ /* 0x108fe80000010860 */
[----:B------:R1:W2:Y:S03]  /*1ac30*/  MUFU.EX2 R85, R74 ;  /* 0x0000004a00557308 */ /* 0x0002a60000000800 */
[-C--:B------:R-:W-:Y:S08]  /*1ac40*/  HMMA.16816.F32 R60, R80, R90.reuse, R60 ;  /* 0x0000005a503c723c */ /* 0x080ff0000000183c */
[----:B------:R-:W-:Y:S08]  /*1ac50*/  HMMA.16816.F32 R64, R76, R90, R64 ;  /* 0x0000005a4c40723c */ /* 0x000ff00000001840 */
[-C--:B------:R-:W-:Y:S01]  /*1ac60*/  HMMA.16816.F32 R104, R164, R116.reuse, R4 ;  /* 0x00000074a468723c */ /* 0x080fe20000001804 */
[--C-:B-1----:R-:W-:Y:S03]  /*1ac70*/  FFMA.FTZ R74, R238, c[0x0][0x2d0], -R96.reuse ;  /* 0x0000b400ee4a7a23 */ /* 0x102fe60000010860 */
[----:B--2---:R-:W-:Y:S01]  /*1ac80*/  F2FP.PACK_AB R160, R85, R100 ;  /* 0x0000006455a0723e */ /* 0x004fe200000000ff */
[----:B------:R-:W-:Y:S01]  /*1ac90*/  FFMA.FTZ R96, R239, c[0x0][0x2d0], -R96 ;  /* 0x0000b400ef607a23 */ /* 0x000fe20000010860 */
[----:B------:R1:W-:Y:S01]  /*1aca0*/  MUFU.EX2 R86, R74 ;  /* 0x0000004a00567308 */ /* 0x0003e20000000800 */
[----:B----4-:R-:W-:Y:S02]  /*1acb0*/  FFMA.FTZ R68, R68, R207, R240 ;  /* 0x000000cf44447223 */ /* 0x010fe400000100f0 */
[----:B------:R-:W-:Y:S03]  /*1acc0*/  FADD.FTZ R5, R122, R2 ;  /* 0x000000027a057221 */ /* 0x000fe60000010000 */
[----:B------:R-:W-:Y:S02]  /*1acd0*/  FFMA.FTZ R69, R69, R114, R115 ;  /* 0x0000007245457223 */ /* 0x000fe40000010073 */
[----:B------:R-:W-:Y:S01]  /*1ace0*/  FADD.FTZ R6, R185, R68 ;  /* 0x00000044b9067221 */ /* 0x000fe20000010000 */
[----:B------:R-:W-:Y:S01]  /*1acf0*/  MOV R185, R149 ;  /* 0x0000009500b97202 */ /* 0x000fe20000000f00 */
[----:B------:R-:W-:Y:S01]  /*1ad00*/  FADD.FTZ R4, R226, R69 ;  /* 0x00000045e2047221 */ /* 0x000fe20000010000 */
[----:B------:R-:W2:Y:S01]  /*1ad10*/  MUFU.EX2 R96, R96 ;  /* 0x0000006000607308 */ /* 0x000ea20000000800 */
[----:B------:R-:W-:Y:S02]  /*1ad20*/  IMAD.MOV.U32 R226, RZ, RZ, R150 ;  /* 0x000000ffffe27224 */ /* 0x000fe400078e0096 */
[----:B------:R-:W-:Y:S01]  /*1ad30*/  FADD.FTZ R4, R188, R4 ;  /* 0x00000004bc047221 */ /* 0x000fe20000010000 */
[----:B------:R-:W3:Y:S01]  /*1ad40*/  LDSM.16.MT88.4 R148, [R210+0x2900] ;  /* 0x00290000d294783b */ /* 0x000ee20000004200 */
[----:B------:R-:W-:Y:S02]  /*1ad50*/  FADD.FTZ R6, R123, R6 ;  /* 0x000000067b067221 */ /* 0x000fe40000010000 */
[----:B------:R-:W-:Y:S02]  /*1ad60*/  FADD.FTZ R4, R202, R4 ;  /* 0x00000004ca047221 */ /* 0x000fe40000010000 */
[----:B------:R-:W-:Y:S02]  /*1ad70*/  FADD.FTZ R2, R201, R6 ;  /* 0x00000006c9027221 */ /* 0x000fe40000010000 */
[----:B------:R-:W-:Y:S02]  /*1ad80*/  FADD.FTZ R6, R126, R4 ;  /* 0x000000047e067221 */ /* 0x000fe40000010000 */
[----:B------:R-:W-:Y:S02]  /*1ad90*/  IMAD.MOV.U32 R188, RZ, RZ, R121 ;  /* 0x000000ffffbc7224 */ /* 0x000fe400078e0079 */
[--C-:B-1----:R-:W-:Y:S04]  /*1ada0*/  FFMA.FTZ R74, R194, c[0x0][0x2d0], -R97.reuse ;  /* 0x0000b400c24a7a23 */ /* 0x102fe80000010861 */
        /* <DEDUP_REMOVED lines=8> */
[----:B------:R-:W-:Y:S10]  /*1ae30*/  MUFU.EX2 R74, R74 ;  /* 0x0000004a004a7308 */ /* 0x000ff40000000800 */
[----:B------:R-:W1:Y:S02]  /*1ae40*/  MUFU.EX2 R97, R97 ;  /* 0x0000006100617308 */ /* 0x000e640000000800 */
[----:B-1----:R-:W-:Y:S07]  /*1ae50*/  F2FP.PACK_AB R163, R97, R74 ;  /* 0x0000004a61a3723e */ /* 0x002fee00000000ff */
[C---:B------:R-:W-:Y:S08]  /*1ae60*/  HMMA.16816.F32 R108, R160.reuse, R116, R8 ;  /* 0x00000074a06c723c */ /* 0x040ff00000001808 */
[-C--:B------:R-:W-:Y:S08]  /*1ae70*/  HMMA.16816.F32 R112, R160, R118.reuse, R12 ;  /* 0x00000076a070723c */ /* 0x080ff0000000180c */
[C---:B------:R-:W-:Y:S01]  /*1ae80*/  HMMA.16816.F32 R116, R164.reuse, R118, R16 ;  /* 0x00000076a474723c */ /* 0x040fe20000001810 */
[----:B--2---:R-:W-:Y:S03]  /*1ae90*/  FFMA.FTZ R8, R0, R73, R120 ;  /* 0x0000004900087223 */ /* 0x004fe60000010078 */
[----:B------:R-:W-:Y:S04]  /*1aea0*/  FADD.FTZ R0, R231, R5 ;  /* 0x00000005e7007221 */ /* 0x000fe80000010000 */
[-C--:B------:R-:W-:Y:S01]  /*1aeb0*/  HMMA.16816.F32 R120, R164, R132.reuse, R20 ;  /* 0x00000084a478723c */ /* 0x080fe20000001814 */
[----:B------:R-:W-:Y:S03]  /*1aec0*/  FADD.FTZ R8, R127, R8 ;  /* 0x000000087f087221 */ /* 0x000fe60000010000 */
[----:B------:R-:W-:Y:S02]  /*1aed0*/  FADD.FTZ R5, R125, R2 ;  /* 0x000000027d057221 */ /* 0x000fe40000010000 */
[----:B------:R-:W-:Y:S02]  /*1aee0*/  FADD.FTZ R7, R124, R0 ;  /* 0x000000007c077221 */ /* 0x000fe40000010000 */
[----:B------:R-:W-:Y:S01]  /*1aef0*/  FADD.FTZ R4, R228, R8 ;  /* 0x00000008e4047221 */ /* 0x000fe20000010000 */
[C---:B------:R-:W-:Y:S03]  /*1af00*/  HMMA.16816.F32 R124, R160.reuse, R132, R24 ;  /* 0x00000084a07c723c */ /* 0x040fe60000001818 */
[----:B------:R-:W-:Y:S02]  /*1af10*/  FADD.FTZ R2, R235, R6 ;  /* 0x00000006eb027221 */ /* 0x000fe40000010000 */
[----:B------:R-:W-:Y:S02]  /*1af20*/  FADD.FTZ R0, R232, R5 ;  /* 0x00000005e8007221 */ /* 0x000fe40000010000 */
[----:B------:R-:W-:Y:S02]  /*1af30*/  FADD.FTZ R7, R128, R7 ;  /* 0x0000000780077221 */ /* 0x000fe40000010000 */
[----:B------:R-:W-:Y:S03]  /*1af40*/  FADD.FTZ R4, R131, R4 ;  /* 0x0000000483047221 */ /* 0x000fe60000010000 */
[----:B------:R-:W-:Y:S02]  /*1af50*/  FADD.FTZ R6, R130, R2 ;  /* 0x0000000282067221 */ /* 0x000fe40000010000 */
        /* <DEDUP_REMOVED lines=56> */
[----:B------:R-:W-:Y:S03]  /*1b2e0*/  FADD.FTZ R8, R156, R8 ;  /* 0x000000089c087221 */ /* 0x000fe60000010000 */
[----:B------:R-:W-:Y:S02]  /*1b2f0*/  FADD.FTZ R9, R158, R0 ;  /* 0x000000009e097221 */ /* 0x000fe40000010000 */
[----:B------:R-:W-:Y:S01]  /*1b300*/  FADD.FTZ R2, R175, R10 ;  /* 0x0000000aaf027221 */ /* 0x000fe20000010000 */
[C---:B------:R-:W-:Y:S01]  /*1b310*/  HMMA.16816.F32 R156, R160.reuse, R4, R56 ;  /* 0x00000004a09c723c */ /* 0x040fe20000001838 */
[----:B------:R-:W-:Y:S06]  /*1b320*/  FADD.FTZ R0, R177, R11 ;  /* 0x0000000bb1007221 */ /* 0x000fec0000010000 */
[----:B------:R-:W-:Y:S01]  /*1b330*/  FADD.FTZ R4, R172, R8 ;  /* 0x00000008ac047221 */ /* 0x000fe20000010000 */
[-C--:B------:R-:W-:Y:S01]  /*1b340*/  HMMA.16816.F32 R160, R160, R6.reuse, R60 ;  /* 0x00000006a0a0723c */ /* 0x080fe2000000183c */
[----:B------:R-:W-:Y:S03]  /*1b350*/  FADD.FTZ R8, R176, R9 ;  /* 0x00000009b0087221 */ /* 0x000fe60000010000 */
[----:B------:R-:W-:Y:S02]  /*1b360*/  FADD.FTZ R9, R174, R2 ;  /* 0x00000002ae097221 */ /* 0x000fe40000010000 */
[----:B------:R-:W-:Y:S02]  /*1b370*/  FADD.FTZ R4, R99, R4 ;  /* 0x0000000463047221 */ /* 0x000fe40000010000 */
[----:B------:R-:W-:Y:S01]  /*1b380*/  FADD.FTZ R5, R173, R0 ;  /* 0x00000000ad057221 */ /* 0x000fe20000010000 */
[----:B------:R-:W-:Y:S03]  /*1b390*/  HMMA.16816.F32 R164, R164, R6, R64 ;  /* 0x00000006a4a4723c */ /* 0x000fe60000001840 */
[----:B------:R-:W-:Y:S02]  /*1b3a0*/  FADD.FTZ R2, R170, R8 ;  /* 0x00000008aa027221 */ /* 0x000fe40000010000 */
[----:B------:R-:W-:Y:S02]  /*1b3b0*/  FADD.FTZ R4, R98, R4 ;  /* 0x0000000462047221 */ /* 0x000fe40000010000 */
[----:B------:R-:W-:Y:S02]  /*1b3c0*/  FADD.FTZ R0, R100, R9 ;  /* 0x0000000964007221 */ /* 0x000fe40000010000 */
[----:B------:R-:W-:Y:S03]  /*1b3d0*/  FADD.FTZ R5, R171, R5 ;  /* 0x00000005ab057221 */ /* 0x000fe60000010000 */
        /* <DEDUP_REMOVED lines=23> */
.L_x_284:
        /* <DEDUP_REMOVED lines=30> */
[----:B------:R-:W-:-:S05]  /*1b730*/  FSETP.NE.FTZ.AND P1, PT, R7, RZ, PT ;  /* 0x000000ff0700720b */ /* 0x000fca0003f35000 */
        /* <DEDUP_REMOVED lines=90> */
.L_x_226:
[----:B------:R-:W-:Y:S05]  /*1bce0*/  @P4 BRA `(.L_x_302) ;  /* 0x0000131000004947 */ /* 0x000fea0003800000 */
        /* <DEDUP_REMOVED lines=121> */
.L_x_303:
[----:B----4-:R-:W-:Y:S01]  /*1c480*/  IMAD.MOV.U32 R4, RZ, RZ, c[0x0][0x4e8] ;  /* 0x00013a00ff047624 */ /* 0x010fe200078e00ff */
[----:B------:R-:W-:Y:S01]  /*1c490*/  LEA.HI R6, R18, R18, RZ, 0x1 ;  /* 0x0000001212067211 */ /* 0x000fe200078f08ff */
[----:B------:R-:W1:Y:S01]  /*1c4a0*/  S2R R19, SR_CTAID.Y ;  /* 0x0000000000137919 */ /* 0x000e620000002600 */
[----:B------:R-:W-:Y:S01]  /*1c4b0*/  SHF.R.S32.HI R8, RZ, 0x1f, R35 ;  /* 0x0000001fff087819 */ /* 0x000fe20000011423 */
[----:B------:R-:W-:Y:S01]  /*1c4c0*/  IMAD R7, R3, c[0x0][0x3a0], RZ ;  /* 0x0000e80003077a24 */ /* 0x000fe200078e02ff */
[----:B------:R-:W-:Y:S01]  /*1c4d0*/  LOP3.LUT R0, R6, 0x1ffffffe, RZ, 0xc0, !PT ;  /* 0x1ffffffe06007812 */ /* 0x000fe200078ec0ff */
[----:B------:R-:W2:Y:S01]  /*1c4e0*/  S2R R23, SR_CTAID.X ;  /* 0x0000000000177919 */ /* 0x000ea20000002500 */
[----:B------:R-:W-:Y:S01]  /*1c4f0*/  ISETP.NE.AND P2, PT, R4, 0x1, PT ;  /* 0x000000010400780c */ /* 0x000fe20003f45270 */
[----:B------:R-:W-:Y:S01]  /*1c500*/  IMAD.SHL.U32 R6, R6, 0x20, RZ ;  /* 0x0000002006067824 */ /* 0x000fe200078e00ff */
[----:B------:R-:W-:Y:S01]  /*1c510*/  LOP3.LUT R4, R36, 0xffffffe0, RZ, 0xc0, !PT ;  /* 0xffffffe024047812 */ /* 0x000fe200078ec0ff */
[----:B------:R-:W-:Y:S01]  /*1c520*/  IMAD.IADD R11, R18, 0x1, -R0 ;  /* 0x00000001120b7824 */ /* 0x000fe200078e0a00 */
[----:B------:R-:W-:Y:S01]  /*1c530*/  LEA.HI R20, R42, R41, RZ, 0x3 ;  /* 0x000000292a147211 */ /* 0x000fe200078f18ff */
[----:B------:R-:W-:Y:S01]  /*1c540*/  IMAD R7, R2, c[0x0][0x3a4], R7 ;  /* 0x0000e90002077a24 */ /* 0x000fe200078e0207 */
[----:B------:R-:W-:Y:S01]  /*1c550*/  LEA.HI R8, R8, R35, RZ, 0x2 ;  /* 0x0000002308087211 */ /* 0x000fe200078f10ff */
[----:B------:R-:W-:Y:S01]  /*1c560*/  IMAD.IADD R0, R41, 0x1, -R4 ;  /* 0x0000000129007824 */ /* 0x000fe200078e0a04 */
[----:B------:R-:W-:-:S02]  /*1c570*/  LOP3.LUT R5, R20, 0xfffffff8, RZ, 0xc0, !PT ;  /* 0xfffffff814057812 */ /* 0x000fc400078ec0ff */
[----:B------:R-:W-:Y:S02]  /*1c580*/  LOP3.LUT R9, R8, 0xffffffc, RZ, 0xc0, !PT ;  /* 0x0ffffffc08097812 */ /* 0x000fe400078ec0ff */
[----:B------:R-:W-:Y:S01]  /*1c590*/  SHF.R.S32.HI R10, RZ, 0x1f, R0 ;  /* 0x0000001fff0a7819 */ /* 0x000fe20000011400 */
[----:B------:R-:W-:Y:S01]  /*1c5a0*/  IMAD.IADD R13, R41, 0x1, -R5 ;  /* 0x00000001290d7824 */ /* 0x000fe200078e0a05 */
[----:B------:R-:W-:Y:S01]  /*1c5b0*/  LOP3.LUT R8, R6, 0xffffffc0, RZ, 0xc0, !PT ;  /* 0xffffffc006087812 */ /* 0x000fe200078ec0ff */
[----:B------:R-:W-:Y:S01]  /*1c5c0*/  IMAD.WIDE.U32 R4, R2, c[0x0][0x3a0], RZ ;  /* 0x0000e80002047a25 */ /* 0x000fe200078e00ff */
[----:B------:R-:W-:Y:S02]  /*1c5d0*/  LEA.HI R10, R10, R0, RZ, 0x2 ;  /* 0x000000000a0a7211 */ /* 0x000fe400078f10ff */
[----:B------:R-:W-:Y:S01]  /*1c5e0*/  LOP3.LUT P1, RZ, R0, 0x3, RZ, 0xc0, !PT ;  /* 0x0000000300ff7812 */ /* 0x000fe2000782c0ff */
[----:B------:R-:W-:Y:S01]  /*1c5f0*/  IMAD.IADD R0, R35, 0x1, -R9 ;  /* 0x0000000123007824 */ /* 0x000fe200078e0a09 */
[----:B------:R-:W-:Y:S01]  /*1c600*/  SHF.R.S32.HI R6, RZ, 0x2, R10 ;  /* 0x00000002ff067819 */ /* 0x000fe2000001140a */
[----:B------:R-:W-:Y:S01]  /*1c610*/  IMAD.IADD R5, R5, 0x1, R7 ;  /* 0x0000000105057824 */ /* 0x000fe200078e0207 */
[----:B-1----:R-:W-:Y:S01]  /*1c620*/  SHF.R.S32.HI R7, RZ, 0x1f, R19 ;  /* 0x0000001fff077819 */ /* 0x002fe20000011413 */
[----:B------:R-:W-:Y:S01]  /*1c630*/  IMAD R8, R11, 0x8, R8 ;  /* 0x000000080b087824 */ /* 0x000fe200078e0208 */
[----:B------:R-:W-:Y:S01]  /*1c640*/  SHF.R.S32.HI R20, RZ, 0x3, R20 ;  /* 0x00000003ff147819 */ /* 0x000fe20000011414 */
[----:B------:R-:W-:Y:S01]  /*1c650*/  IMAD R16, R0, 0x10, R6 ;  /* 0x0000001000107824 */ /* 0x000fe200078e0206 */
[----:B------:R-:W-:Y:S01]  /*1c660*/  LEA.HI R22, R42, R41, RZ, 0x6 ;  /* 0x000000292a167211 */ /* 0x000fe200078f30ff */
[----:B------:R-:W-:-:S02]  /*1c670*/  IMAD R9, R7, c[0x0][0x490], RZ ;  /* 0x0001240007097a24 */ /* 0x000fc400078e02ff */
[----:B------:R-:W-:Y:S02]  /*1c680*/  IMAD.IADD R0, R16, 0x1, R8 ;  /* 0x0000000110007824 */ /* 0x000fe400078e0208 */
[----:B------:R-:W-:Y:S02]  /*1c690*/  IMAD R12, R7, c[0x0][0x3e8], RZ ;  /* 0x0000fa00070c7a24 */ /* 0x000fe400078e02ff */
[----:B------:R-:W-:Y:S02]  /*1c6a0*/  IMAD.SHL.U32 R7, R20, 0x40, RZ ;  /* 0x0000004014077824 */ /* 0x000fe400078e00ff */
[----:B--2---:R-:W-:Y:S02]  /*1c6b0*/  IMAD R6, R23, 0x80, R0 ;  /* 0x0000008017067824 */ /* 0x004fe400078e0200 */
[----:B------:R-:W-:Y:S01]  /*1c6c0*/  IMAD.WIDE.U32 R14, R19, c[0x0][0x490], R2 ;  /* 0x00012400130e7a25 */ /* 0x000fe200078e0002 */
[----:B------:R-:W-:-:S03]  /*1c6d0*/  LOP3.LUT R7, R7, 0x1c0, RZ, 0xc0, !PT ;  /* 0x000001c007077812 */ /* 0x000fc600078ec0ff */
[----:B------:R-:W-:Y:S02]  /*1c6e0*/  IMAD R9, R19, c[0x0][0x494], R9 ;  /* 0x0001250013097a24 */ /* 0x000fe400078e0209 */
        /* <DEDUP_REMOVED lines=34> */
[----:B------:R-:W-:-:S03]  /*1c910*/  IMAD.WIDE.U32 R4, R7, c[0x0][0x488], R4 ;  /* 0x0001220007047a25 */ /* 0x000fc600078e0004 */
[----:B------:R-:W-:Y:S01]  /*1c920*/  SHF.R.S32.HI R13, RZ, 0x1f, R6 ;  /* 0x0000001fff0d7819 */ /* 0x000fe20000011406 */
[----:B------:R-:W-:Y:S01]  /*1c930*/  IMAD R9, R7, c[0x0][0x48c], R0 ;  /* 0x0001230007097a24 */ /* 0x000fe200078e0200 */
[----:B------:R-:W-:Y:S01]  /*1c940*/  LEA R7, P0, R4, c[0x0][0x450], 0x2 ;  /* 0x0001140004077a11 */ /* 0x000fe200078010ff */
[----:B------:R-:W-:-:S04]  /*1c950*/  IMAD.WIDE.U32 R2, R10, c[0x0][0x3f0], R2 ;  /* 0x0000fc000a027a25 */ /* 0x000fc800078e0002 */
[----:B------:R-:W-:Y:S01]  /*1c960*/  IMAD.IADD R5, R5, 0x1, R9 ;  /* 0x0000000105057824 */ /* 0x000fe200078e0209 */
[----:B------:R-:W-:Y:S01]  /*1c970*/  SHFL.IDX PT, R14, R7, 0x1, 0x1c1f ;  /* 0x003c1f00070e7f89 */ /* 0x000fe200000e0000 */
[----:B------:R-:W-:Y:S02]  /*1c980*/  IMAD R0, R13, c[0x0][0x3e0], RZ ;  /* 0x0000f8000d007a24 */ /* 0x000fe400078e02ff */
[----:B------:R-:W-:Y:S01]  /*1c990*/  IMAD.MOV R10, RZ, RZ, -R6 ;  /* 0x000000ffff0a7224 */ /* 0x000fe200078e0a06 */
[----:B------:R-:W-:Y:S01]  /*1c9a0*/  LEA.HI.X R4, R4, c[0x0][0x454], R5, 0x2, P0 ;  /* 0x0001150004047a11 */ /* 0x000fe200000f1405 */
[----:B------:R-:W-:Y:S02]  /*1c9b0*/  IMAD R9, R6, c[0x0][0x3e4], R0 ;  /* 0x0000f90006097a24 */ /* 0x000fe400078e0200 */
        /* <DEDUP_REMOVED lines=12> */
[----:B------:R-:W-:Y:S02]  /*1ca80*/  SHFL.IDX PT, R12, R7, 0x2, 0x1c1f ;  /* 0x005c1f00070c7f89 */ /* 0x000fe400000e0000 */
[----:B------:R-:W-:Y:S01]  /*1ca90*/  IMAD R6, R6, c[0x0][0x3d8], RZ ;  /* 0x0000f60006067a24 */ /* 0x000fe200078e02ff */
[----:B------:R-:W-:Y:S01]  /*1caa0*/  ISETP.GE.OR P3, PT, R9, R0, P1 ;  /* 0x000000000900720c */ /* 0x000fe20000f66670 */
[----:B------:R-:W2:Y:S01]  /*1cab0*/  SHFL.IDX PT, R13, R4, 0x2, 0x1c1f ;  /* 0x005c1f00040d7f89 */ /* 0x000ea200000e0000 */
[----:B------:R-:W-:-:S02]  /*1cac0*/  IMAD.SHL.U32 R9, R22, 0x8, RZ ;  /* 0x0000000816097824 */ /* 0x000fc400078e00ff */
[----:B------:R-:W-:Y:S01]  /*1cad0*/  IMAD R19, R18, c[0x0][0x3dc], R6 ;  /* 0x0000f70012137a24 */ /* 0x000fe200078e0206 */
[----:B------:R3:W-:Y:S04]  /*1cae0*/  SHFL.IDX PT, R11, R4, 0x3, 0x1c1f ;  /* 0x007c1f00040b7f89 */ /* 0x0007e800000e0000 */
[----:B------:R4:W2:Y:S04]  /*1caf0*/  SHFL.IDX PT, R10, R7, 0x3, 0x1c1f ;  /* 0x007c1f00070a7f89 */ /* 0x0008a800000e0000 */
[----:B-1----:R-:W-:Y:S04]  /*1cb00*/  @!P4 ST.E [R16.64], R37 ;  /* 0x000000251000c985 */ /* 0x002fe8000c101928 */
[----:B------:R-:W-:Y:S01]  /*1cb10*/  @!P3 ST.E [R14.64], R38 ;  /* 0x000000260e00b985 */ /* 0x000fe2000c101928 */
[----:B---3--:R-:W-:-:S04]  /*1cb20*/  IADD3 R4, R5, 0x40, RZ ;  /* 0x0000004005047810 */ /* 0x008fc80007ffe0ff */
[-C--:B------:R-:W-:Y:S01]  /*1cb30*/  ISETP.GE.OR P2, PT, R4, R0.reuse, P1 ;  /* 0x000000000400720c */ /* 0x080fe20000f46670 */
[----:B----4-:R-:W-:Y:S01]  /*1cb40*/  IMAD.WIDE.U32 R6, R18, c[0x0][0x3d8], R2 ;  /* 0x0000f60012067a25 */ /* 0x010fe200078e0002 */
[----:B------:R-:W-:Y:S02]  /*1cb50*/  IADD3 R18, R5, 0x48, RZ ;  /* 0x0000004805127810 */ /* 0x000fe40007ffe0ff */
[----:B------:R-:W-:Y:S01]  /*1cb60*/  LOP3.LUT R5, R21, 0x7ffffe00, R9, 0xf8, !PT ;  /* 0x7ffffe0015057812 */ /* 0x000fe200078ef809 */
[----:B------:R-:W-:Y:S01]  /*1cb70*/  IMAD.IADD R3, R7, 0x1, R19 ;  /* 0x0000000107037824 */ /* 0x000fe200078e0213 */
[----:B------:R-:W-:Y:S01]  /*1cb80*/  LEA R4, P0, R6, c[0x0][0x380], 0x1 ;  /* 0x0000e00006047a11 */ /* 0x000fe200078008ff */
[----:B------:R-:W-:Y:S01]  /*1cb90*/  IMAD R2, R23, 0x80, R20 ;  /* 0x0000008017027824 */ /* 0x000fe200078e0214 */
[-C--:B------:R-:W-:Y:S01]  /*1cba0*/  ISETP.GE.OR P1, PT, R18, R0.reuse, P1 ;  /* 0x000000001200720c */ /* 0x080fe20000f26670 */
[----:B------:R-:W-:Y:S01]  /*1cbb0*/  IMAD.SHL.U32 R5, R5, 0x2, RZ ;  /* 0x0000000205057824 */ /* 0x000fe200078e00ff */
[----:B------:R-:W-:Y:S01]  /*1cbc0*/  LEA.HI.X R3, R6, c[0x0][0x384], R3, 0x1, P0 ;  /* 0x0000e10006037a11 */ /* 0x000fe200000f0c03 */
[----:B------:R-:W-:Y:S01]  /*1cbd0*/  SHFL.IDX PT, R7, R4, 0x1, 0x181f ;  /* 0x00381f0004077f89 */ /* 0x000fe200000e0000 */
[----:B------:R-:W-:-:S02]  /*1cbe0*/  ISETP.GE.OR P3, PT, R2, R0, P6 ;  /* 0x000000000200720c */ /* 0x000fc40003766670 */
[C---:B------:R-:W-:Y:S01]  /*1cbf0*/  IADD3 R6, R2.reuse, 0x10, RZ ;  /* 0x0000001002067810 */ /* 0x040fe20007ffe0ff */
[----:B--2---:R-:W-:Y:S01]  /*1cc00*/  @!P2 ST.E [R12.64], R39 ;  /* 0x000000270c00a985 */ /* 0x004fe2000c101928 */
[----:B------:R-:W-:Y:S02]  /*1cc10*/  IADD3 R32, R2, 0x40, RZ ;  /* 0x0000004002207810 */ /* 0x000fe40007ffe0ff */
[-C--:B------:R-:W-:Y:S01]  /*1cc20*/  ISETP.GE.OR P2, PT, R6, R0.reuse, P6 ;  /* 0x000000000600720c */ /* 0x080fe20003746670 */
[----:B------:R-:W1:Y:S01]  /*1cc30*/  SHFL.IDX PT, R12, R4, RZ, 0x181f ;  /* 0x00181fff040c7589 */ /* 0x000e6200000e0000 */
[C---:B------:R-:W-:Y:S02]  /*1cc40*/  IADD3 R6, R2.reuse, 0x20, RZ ;  /* 0x0000002002067810 */ /* 0x040fe40007ffe0ff */
[----:B------:R-:W-:Y:S01]  /*1cc50*/  IADD3 R54, R2, 0x60, RZ ;  /* 0x0000006002367810 */ /* 0x000fe20007ffe0ff */
[----:B------:R-:W2:Y:S04]  /*1cc60*/  SHFL.IDX PT, R9, R3, RZ, 0x181f ;  /* 0x00181fff03097589 */ /* 0x000ea800000e0000 */
[----:B------:R3:W-:Y:S01]  /*1cc70*/  @!P1 ST.E [R10.64], R40 ;  /* 0x000000280a009985 */ /* 0x0007e2000c101928 */
[----:B------:R-:W-:-:S02]  /*1cc80*/  ISETP.GE.OR P1, PT, R6, R0, P6 ;  /* 0x000000000600720c */ /* 0x000fc40003726670 */
[----:B------:R-:W-:Y:S01]  /*1cc90*/  IADD3 R6, R2, 0x30, RZ ;  /* 0x0000003002067810 */ /* 0x000fe20007ffe0ff */
[----:B------:R-:W-:Y:S03]  /*1cca0*/  LDS.128 R24, [R5+0x80] ;  /* 0x0000800005187984 */ /* 0x000fe60000000c00 */
[----:B------:R-:W-:Y:S01]  /*1ccb0*/  ISETP.GE.OR P0, PT, R6, R0, P6 ;  /* 0x000000000600720c */ /* 0x000fe20003706670 */
[----:B------:R-:W4:Y:S04]  /*1ccc0*/  SHFL.IDX PT, R11, R3, 0x1, 0x181f ;  /* 0x00381f00030b7f89 */ /* 0x000f2800000e0000 */
[----:B------:R-:W4:Y:S04]  /*1ccd0*/  SHFL.IDX PT, R14, R4, 0x2, 0x181f ;  /* 0x00581f00040e7f89 */ /* 0x000f2800000e0000 */
[----:B------:R-:W4:Y:S01]  /*1cce0*/  SHFL.IDX PT, R44, R3, 0x2, 0x181f ;  /* 0x00581f00032c7f89 */ /* 0x000f2200000e0000 */
[----:B-1----:R-:W-:-:S03]  /*1ccf0*/  @!P3 LEA R12, P5, R8, R12, 0x1 ;  /* 0x0000000c080cb211 */ /* 0x002fc600078a08ff */
[----:B------:R-:W1:Y:S01]  /*1cd00*/  SHFL.IDX PT, R15, R4, 0x3, 0x181f ;  /* 0x00781f00040f7f89 */ /* 0x000e6200000e0000 */
[----:B--2---:R-:W-:Y:S02]  /*1cd10*/  @!P3 LEA.HI.X R13, R8, R9, R53, 0x1, P5 ;  /* 0x00000009080db211 */ /* 0x004fe400028f0c35 */
[----:B------:R-:W-:Y:S01]  /*1cd20*/  ISETP.GE.OR P5, PT, R32, R0, P6 ;  /* 0x000000002000720c */ /* 0x000fe200037a6670 */
[----:B------:R-:W-:Y:S01]  /*1cd30*/  LDS.128 R20, [R5+0x880] ;  /* 0x0008800005147984 */ /* 0x000fe20000000c00 */
[----:B---3--:R-:W-:-:S03]  /*1cd40*/  @!P2 LEA R10, P4, R8, R7, 0x1 ;  /* 0x00000007080aa211 */ /* 0x008fc600078808ff */
[----:B------:R-:W-:Y:S04]  /*1cd50*/  LDS.128 R16, [R5+0x1080] ;  /* 0x0010800005107984 */ /* 0x000fe80000000c00 */
[----:B------:R-:W2:Y:S01]  /*1cd60*/  SHFL.IDX PT, R45, R3, 0x3, 0x181f ;  /* 0x00781f00032d7f89 */ /* 0x000ea200000e0000 */
[----:B----4-:R-:W-:-:S03]  /*1cd70*/  @!P2 LEA.HI.X R11, R8, R11, R53, 0x1, P4 ;  /* 0x0000000b080ba211 */ /* 0x010fc600020f0c35 */
[----:B------:R-:W3:Y:S01]  /*1cd80*/  LDS.128 R28, [R5+0x1880] ;  /* 0x00188000051c7984 */ /* 0x000ee20000000c00 */
[----:B------:R-:W-:-:S03]  /*1cd90*/  @!P1 LEA R6, P4, R8, R14, 0x1 ;  /* 0x0000000e08069211 */ /* 0x000fc600078808ff */
[----:B------:R-:W-:Y:S01]  /*1cda0*/  LDS.128 R32, [R5+0x2080] ;  /* 0x0020800005207984 */ /* 0x000fe20000000c00 */
[--C-:B------:R-:W-:Y:S02]  /*1cdb0*/  @!P1 LEA.HI.X R7, R8, R44, R53.reuse, 0x1, P4 ;  /* 0x0000002c08079211 */ /* 0x100fe400020f0c35 */
[----:B------:R-:W-:Y:S01]  /*1cdc0*/  IADD3 R44, R2, 0x50, RZ ;  /* 0x00000050022c7810 */ /* 0x000fe20007ffe0ff */
[----:B------:R-:W-:Y:S01]  /*1cdd0*/  LDS.128 R36, [R5+0x2880] ;  /* 0x0028800005247984 */ /* 0x000fe20000000c00 */
[----:B-1----:R-:W-:Y:S02]  /*1cde0*/  @!P0 LEA R14, P4, R8, R15, 0x1 ;  /* 0x0000000f080e8211 */ /* 0x002fe400078808ff */
[----:B------:R-:W-:Y:S01]  /*1cdf0*/  IADD3 R2, R2, 0x70, RZ ;  /* 0x0000007002027810 */ /* 0x000fe20007ffe0ff */
[----:B------:R-:W-:Y:S04]  /*1ce00*/  LDS.128 R40, [R5+0x3080] ;  /* 0x0030800005287984 */ /* 0x000fe80000000c00 */
[----:B------:R-:W1:Y:S04]  /*1ce10*/  SHFL.IDX PT, R48, R4, 0x4, 0x181f ;  /* 0x00981f0004307f89 */ /* 0x000e6800000e0000 */
[----:B------:R-:W4:Y:S01]  /*1ce20*/  SHFL.IDX PT, R9, R4, 0x5, 0x181f ;  /* 0x00b81f0004097f89 */ /* 0x000f2200000e0000 */
[----:B--2---:R-:W-:-:S02]  /*1ce30*/  @!P0 LEA.HI.X R15, R8, R45, R53, 0x1, P4 ;  /* 0x0000002d080f8211 */ /* 0x004fc400020f0c35 */
[-C--:B------:R-:W-:Y:S01]  /*1ce40*/  ISETP.GE.OR P4, PT, R44, R0.reuse, P6 ;  /* 0x000000002c00720c */ /* 0x080fe20003786670 */
[----:B------:R-:W-:Y:S04]  /*1ce50*/  SHFL.IDX PT, R49, R4, 0x6, 0x181f ;  /* 0x00d81f0004317f89 */ /* 0x000fe800000e0000 */
[----:B------:R-:W2:Y:S04]  /*1ce60*/  SHFL.IDX PT, R52, R3, 0x4, 0x181f ;  /* 0x00981f0003347f89 */ /* 0x000ea800000e0000 */
[----:B------:R-:W1:Y:S04]  /*1ce70*/  SHFL.IDX PT, R51, R3, 0x5, 0x181f ;  /* 0x00b81f0003337f89 */ /* 0x000e6800000e0000 */
[----:B------:R-:W1:Y:S04]  /*1ce80*/  SHFL.IDX PT, R50, R3, 0x6, 0x181f ;  /* 0x00d81f0003327f89 */ /* 0x000e6800000e0000 */
[----:B------:R-:W2:Y:S04]  /*1ce90*/  LDS.128 R44, [R5+0x3880] ;  /* 0x00388000052c7984 */ /* 0x000ea80000000c00 */
[----:B------:R1:W-:Y:S01]  /*1cea0*/  @!P3 ST.E.128 [R12.64], R24 ;  /* 0x000000180c00b985 */ /* 0x0003e2000c101d28 */
[----:B------:R-:W-:-:S02]  /*1ceb0*/  ISETP.GE.OR P3, PT, R54, R0, P6 ;  /* 0x000000003600720c */ /* 0x000fc40003766670 */
[----:B------:R-:W-:Y:S01]  /*1cec0*/  ISETP.GE.OR P6, PT, R2, R0, P6 ;  /* 0x000000000200720c */ /* 0x000fe200037c6670 */
[----:B------:R4:W-:Y:S04]  /*1ced0*/  @!P2 ST.E.128 [R10.64], R20 ;  /* 0x000000140a00a985 */ /* 0x0009e8000c101d28 */
[----:B------:R2:W-:Y:S04]  /*1cee0*/  @!P1 ST.E.128 [R6.64], R16 ;  /* 0x0000001006009985 */ /* 0x0005e8000c101d28 */
[----:B---3--:R3:W-:Y:S04]  /*1cef0*/  @!P0 ST.E.128 [R14.64], R28 ;  /* 0x0000001c0e008985 */ /* 0x0087e8000c101d28 */
[----:B------:R-:W2:Y:S04]  /*1cf00*/  SHFL.IDX PT, R4, R4, 0x7, 0x181f ;  /* 0x00f81f0004047f89 */ /* 0x000ea800000e0000 */
[----:B------:R-:W3:Y:S01]  /*1cf10*/  SHFL.IDX PT, R3, R3, 0x7, 0x181f ;  /* 0x00f81f0003037f89 */ /* 0x000ee200000e0000 */
[----:B-1----:R-:W-:-:S02]  /*1cf20*/  @!P5 LEA R12, P2, R8, R48, 0x1 ;  /* 0x00000030080cd211 */ /* 0x002fc400078408ff */
[C---:B----4-:R-:W-:Y:S02]  /*1cf30*/  @!P4 LEA R10, P1, R8.reuse, R9, 0x1 ;  /* 0x00000009080ac211 */ /* 0x050fe400078208ff */
[C-C-:B--2---:R-:W-:Y:S02]  /*1cf40*/  @!P5 LEA.HI.X R13, R8.reuse, R52, R53.reuse, 0x1, P2 ;  /* 0x00000034080dd211 */ /* 0x144fe400010f0c35 */
[C---:B------:R-:W-:Y:S02]  /*1cf50*/  @!P3 LEA R6, P0, R8.reuse, R49, 0x1 ;  /* 0x000000310806b211 */ /* 0x040fe400078008ff */
[C-C-:B------:R-:W-:Y:S01]  /*1cf60*/  @!P4 LEA.HI.X R11, R8.reuse, R51, R53.reuse, 0x1, P1 ;  /* 0x00000033080bc211 */ /* 0x140fe200008f0c35 */
[----:B------:R1:W-:Y:S01]  /*1cf70*/  @!P5 ST.E.128 [R12.64], R32 ;  /* 0x000000200c00d985 */ /* 0x0003e2000c101d28 */
[----:B------:R-:W-:-:S03]  /*1cf80*/  @!P3 LEA.HI.X R7, R8, R50, R53, 0x1, P0 ;  /* 0x000000320807b211 */ /* 0x000fc600000f0c35 */
[----:B------:R1:W-:Y:S04]  /*1cf90*/  @!P4 ST.E.128 [R10.64], R36 ;  /* 0x000000240a00c985 */ /* 0x0003e8000c101d28 */
[----:B------:R1:W-:Y:S01]  /*1cfa0*/  @!P3 ST.E.128 [R6.64], R40 ;  /* 0x000000280600b985 */ /* 0x0003e2000c101d28 */
[----:B------:R-:W-:Y:S05]  /*1cfb0*/  @P6 EXIT ;  /* 0x000000000000694d */ /* 0x000fea0003800000 */
[----:B---3--:R-:W-:-:S04]  /*1cfc0*/  LEA R2, P0, R8, R4, 0x1 ;  /* 0x0000000408027211 */ /* 0x008fc800078008ff */
[----:B------:R-:W-:-:S05]  /*1cfd0*/  LEA.HI.X R3, R8, R3, R53, 0x1, P0 ;  /* 0x0000000308037211 */ /* 0x000fca00000f0c35 */
[----:B------:R-:W-:Y:S01]  /*1cfe0*/  ST.E.128 [R2.64], R44 ;  /* 0x0000002c02007985 */ /* 0x000fe2000c101d28 */
[----:B------:R-:W-:Y:S05]  /*1cff0*/  EXIT ;  /* 0x000000000000794d */ /* 0x000fea0003800000 */
.L_x_302:
        /* <DEDUP_REMOVED lines=19> */
.L_x_304:
[----:B-1----:R-:W1:Y:S01]  /*1d130*/  S2R R12, SR_TID.X ;  /* 0x00000000000c7919 */ /* 0x002e620000002100 */
[----:B------:R-:W-:Y:S01]  /*1d140*/  SHF.R.S32.HI R0, RZ, 0x1f, R8 ;  /* 0x0000001fff007819 */ /* 0x000fe20000011408 */
[----:B------:R-:W-:Y:S01]  /*1d150*/  BSSY B0, `(.L_x_305) ;  /* 0x0000028000007945 */ /* 0x000fe20003800000 */
[----:B------:R-:W-:-:S02]  /*1d160*/  SEL R10, R8, RZ, !P1 ;  /* 0x000000ff080a7207 */ /* 0x000fc40004800000 */
[----:B------:R-:W-:Y:S02]  /*1d170*/  SEL R11, R0, RZ, !P1 ;  /* 0x000000ff000b7207 */ /* 0x000fe40004800000 */
[----:B-1----:R-:W-:-:S13]  /*1d180*/  ISETP.GT.AND P0, PT, R12, 0x7f, PT ;  /* 0x0000007f0c00780c */ /* 0x002fda0003f04270 */
        /* <DEDUP_REMOVED lines=36> */
.L_x_306:
[----:B------:R-:W-:Y:S05]  /*1d3d0*/  BSYNC B0 ;  /* 0x0000000000007941 */ /* 0x000fea0003800000 */
.L_x_305:
        /* <DEDUP_REMOVED lines=103> */
.L_x_307:
        /* <DEDUP_REMOVED lines=11> */
.L_x_1474:


//--------------------- .text._ZN7cutlass13device_kernelIN5flash19enable_sm80_to_sm89INS1_16FlashAttnFwdSm80INS1_25CollectiveMainloopFwdSm80ILi4ELi1ELb0EN4cute5tupleIJNS5_1CILi128EEENS7_ILi96EEENS7_ILi64EEEEEELi64ENS_6half_tEfNS_4arch4Sm80ELb0ELb1ELb1ELb1ELb0ELb1ELb1ELb0EEENS1_21CollectiveEpilogueFwdINS6_IJS8_SA_S9_EEENS6_IJNS7_ILi1EEESI_SI_EEESC_SE_Li128ELb1ELb1ELb0ELb0EEENS1_19SingleTileSchedulerILb1ELb0ELb1ELi128EEEEEEEEEvNT_6ParamsE --------------------------
	.section	.text._ZN7cutlass13device_kernelIN5flash19enable_sm80_to_sm89INS1_16FlashAttnFwdSm80INS1_25CollectiveMainloopFwdSm80ILi4ELi1ELb0EN4cute5tupleIJNS5_1CILi128EEENS7_ILi96EEENS7_ILi64EEEEEELi64ENS_6half_tEfNS_4arch4Sm80ELb0ELb1ELb1ELb1ELb0ELb1ELb1ELb0EEENS1_21CollectiveEpilogueFwdINS6_IJS8_SA_S9_EEENS6_IJNS7_ILi1EEESI_SI_EEESC_SE_Li128ELb1ELb1ELb0ELb0EEENS1_19SingleTileSchedulerILb1ELb0ELb1ELi128EEEEEEEEEvNT_6ParamsE,"ax",@progbits
	.sectioninfo	@"SHI_REGISTERS=255"
	.align	128
.text._ZN7cutlass13device_kernelIN5flash19enable_sm80_to_sm89INS1_16FlashAttnFwdSm80INS1_25CollectiveMainloopFwdSm80ILi4ELi1ELb0EN4cute5tupleIJNS5_1CILi128EEENS7_ILi96EEENS7_ILi64EEEEEELi64ENS_6half_tEfNS_4arch4Sm80ELb0ELb1ELb1ELb1ELb0ELb1ELb1ELb0EEENS1_21CollectiveEpilogueFwdINS6_IJS8_SA_S9_EEENS6_IJNS7_ILi1EEESI_SI_EEESC_SE_Li128ELb1ELb1ELb0ELb0EEENS1_19SingleTileSchedulerILb1ELb0ELb1ELi128EEEEEEEEEvNT_6ParamsE:
        .type           _ZN7cutlass13device_kernelIN5flash19enable_sm80_to_sm89INS1_16FlashAttnFwdSm80INS1_25CollectiveMainloopFwdSm80ILi4ELi1ELb0EN4cute5tupleIJNS5_1CILi128EEENS7_ILi96EEENS7_ILi64EEEEEELi64ENS_6half_tEfNS_4arch4Sm80ELb0ELb1ELb1ELb1ELb0ELb1ELb1ELb0EEENS1_21CollectiveEpilogueFwdINS6_IJS8_SA_S9_EEENS6_IJNS7_ILi1EEESI_SI_EEESC_SE_Li128ELb1ELb1ELb0ELb0EEENS1_19SingleTileSchedulerILb1ELb0ELb1ELi128EEEEEEEEEvNT_6ParamsE,@function
        .size           _ZN7cutlass13device_kernelIN5flash19enable_sm80_to_sm89INS1_16FlashAttnFwdSm80INS1_25CollectiveMainloopFwdSm80ILi4ELi1ELb0EN4cute5tupleIJNS5_1CILi128EEENS7_ILi96EEENS7_ILi64EEEEEELi64ENS_6half_tEfNS_4arch4Sm80ELb0ELb1ELb1ELb1ELb0ELb1ELb1ELb0EEENS1_21CollectiveEpilogueFwdINS6_IJS8_SA_S9_EEENS6_IJNS7_ILi1EEESI_SI_EEESC_SE_Li128ELb1ELb1ELb0ELb0EEENS1_19SingleTileSchedulerILb1ELb0ELb1ELi128EEEEEEEEEvNT_6ParamsE,(.L_x_1475 - _ZN7cutlass13device_kernelIN5flash19enable_sm80_to_sm89INS1_16FlashAttnFwdSm80INS1_25CollectiveMainloopFwdSm80ILi4ELi1ELb0EN4cute5tupleIJNS5_1CILi128EEENS7_ILi96EEENS7_ILi64EEEEEELi64ENS_6half_tEfNS_4arch4Sm80ELb0ELb1ELb1ELb1ELb0ELb1ELb1ELb0EEENS1_21CollectiveEpilogueFwdINS6_IJS8_SA_S9_EEENS6_IJNS7_ILi1EEESI_SI_EEESC_SE_Li128ELb1ELb1ELb0ELb0EEENS1_19SingleTileSchedulerILb1ELb0ELb1ELi128EEEEEEEEEvNT_6ParamsE)
        .other          _ZN7cutlass13device_kernelIN5flash19enable_sm80_to_sm89INS1_16FlashAttnFwdSm80INS1_25CollectiveMainloopFwdSm80ILi4ELi1ELb0EN4cute5tupleIJNS5_1CILi128EEENS7_ILi96EEENS7_ILi64EEEEEELi64ENS_6half_tEfNS_4arch4Sm80ELb0ELb1ELb1ELb1ELb0ELb1ELb1ELb0EEENS1_21CollectiveEpilogueFwdINS6_IJS8_SA_S9_EEENS6_IJNS7_ILi1EEESI_SI_EEESC_SE_Li128ELb1ELb1ELb0ELb0EEENS1_19SingleTileSchedulerILb1ELb0ELb1ELi128EEEEEEEEEvNT_6ParamsE,@"STO_CUDA_ENTRY STV_DEFAULT"
_ZN7cutlass13device_kernelIN5flash19enable_sm80_to_sm89INS1_16FlashAttnFwdSm80INS1_25CollectiveMainloopFwdSm80ILi4ELi1ELb0EN4cute5tupleIJNS5_1CILi128EEENS7_ILi96EEENS7_ILi64EEEEEELi64ENS_6half_tEfNS_4arch4Sm80ELb0ELb1ELb1ELb1ELb0ELb1ELb1ELb0EEENS1_21CollectiveEpilogueFwdINS6_IJS8_SA_S9_EEENS6_IJNS7_ILi1EEESI_SI_EEESC_SE_Li128ELb1ELb1ELb0ELb0EEENS1_19SingleTileSchedulerILb1ELb0ELb1ELi128EEEEEEEEEvNT_6ParamsE:
        /* <DEDUP_REMOVED lines=17> */
.L_x_309:
        /* <DEDUP_REMOVED lines=8> */
.L_x_311:
[----:B------:R-:W-:-:S04]  /*0190*/  MOV R0, c[0x0][0x54c] ;  /* 0x0001530000007a02 */ /* 0x000fc80000000f00 */
.L_x_310:
[----:B------:R-:W-:Y:S01]  /*01a0*/  USHF.L.U32 UR4, UR4, 0x7, URZ ;  /* 0x0000000704047899 */ /* 0x000fe2000800063f */
[----:B-----5:R-:W-:-:S05]  /*01b0*/  IMAD R0, R0, c[0x0][0x548], RZ ;  /* 0x0001520000007a24 */ /* 0x020fca00078e02ff */
[----:B------:R-:W-:-:S04]  /*01c0*/  MOV R12, UR4 ;  /* 0x00000004000c7c02 */ /* 0x000fc80008000f00 */
[----:B------:R-:W-:-:S04]  /*01d0*/  ISETP.GE.AND P0, PT, R12, R0, PT ;  /* 0x000000000c00720c */ /* 0x000fc80003f06270 */
[----:B------:R-:W-:-:S05]  /*01e0*/  SEL R0, R5, 0xffffffff, !P0 ;  /* 0xffffffff05007807 */ /* 0x000fca0004000000 */
[----:B------:R2:W-:Y:S01]  /*01f0*/  STL [R1+0x64], R0 ;  /* 0x0000640001007387 */ /* 0x0005e20000100800 */
[----:B------:R-:W-:Y:S05]  /*0200*/  BRA `(.L_x_312) ;  /* 0x0000014000007947 */ /* 0x000fea0003800000 */
.L_x_308:
[----:B------:R-:W-:-:S04]  /*0210*/  ISETP.NE.U32.AND P0, PT, RZ, c[0x0][0x568], PT ;  /* 0x00015a00ff007a0c */ /* 0x000fc80003f05070 */
[----:B------:R-:W-:-:S13]  /*0220*/  ISETP.NE.AND.EX P0, PT, RZ, c[0x0][0x56c], PT, P0 ;  /* 0x00015b00ff007a0c */ /* 0x000fda0003f05300 */
[----:B------:R-:W-:Y:S05]  /*0230*/  @!P0 BRA `(.L_x_313) ;  /* 0x0000002000008947 */ /* 0x000fea0003800000 */
[----:B------:R1:W5:Y:S01]  /*0240*/  LDG.E R0, [R2.64] ;  /* 0x0000000802007981 */ /* 0x000362000c1e1900 */
[----:B------:R-:W-:Y:S05]  /*0250*/  BRA `(.L_x_314) ;  /* 0x0000009000007947 */ /* 0x000fea0003800000 */
.L_x_313:
        /* <DEDUP_REMOVED lines=8> */
.L_x_315:
[----:B------:R-:W-:-:S04]  /*02e0*/  MOV R0, c[0x0][0x54c] ;  /* 0x0001530000007a02 */ /* 0x000fc80000000f00 */
.L_x_314:
[----:B------:R-:W-:Y:S01]  /*02f0*/  USHF.L.U32 UR4, UR4, 0x7, URZ ;  /* 0x0000000704047899 */ /* 0x000fe2000800063f */
[----:B-----5:R-:W-:-:S05]  /*0300*/  IMAD R0, R0, c[0x0][0x548], RZ ;  /* 0x0001520000007a24 */ /* 0x020fca00078e02ff */
[----:B------:R-:W-:-:S04]  /*0310*/  MOV R12, UR4 ;  /* 0x00000004000c7c02 */ /* 0x000fc80008000f00 */
[----:B------:R-:W-:-:S04]  /*0320*/  ISETP.GE.AND P0, PT, R12, R0, PT ;  /* 0x000000000c00720c */ /* 0x000fc80003f06270 */
[----:B------:R-:W-:-:S05]  /*0330*/  SEL R0, R5, 0xffffffff, !P0 ;  /* 0xffffffff05007807 */ /* 0x000fca0004000000 */
[----:B------:R2:W-:Y:S04]  /*0340*/  STL [R1+0x64], R0 ;  /* 0x0000640001007387 */ /* 0x0005e80000100800 */
.L_x_312:
[----:B------:R-:W3:Y:S02]  /*0350*/  LDL R15, [R1+0x64] ;  /* 0x00006400010f7983 */ /* 0x000ee40000100800 */
[----:B---3--:R-:W-:-:S13]  /*0360*/  ISETP.GE.AND P0, PT, R15, RZ, PT ;  /* 0x000000ff0f00720c */ /* 0x008fda0003f06270 */
[----:B------:R-:W-:Y:S05]  /*0370*/  @!P0 EXIT ;  /* 0x000000000000894d */ /* 0x000fea0003800000 */
[----:B------:R-:W-:Y:S01]  /*0380*/  ISETP.NE.U32.AND P0, PT, RZ, c[0x0][0x370], PT ;  /* 0x0000dc00ff007a0c */ /* 0x000fe20003f05070 */
[----:B--2---:R-:W-:Y:S01]  /*0390*/  IMAD.MOV.U32 R0, RZ, RZ, c[0x0][0x168] ;  /* 0x00005a00ff007624 */ /* 0x004fe200078e00ff */
[----:B------:R-:W-:Y:S01]  /*03a0*/  ISETP.NE.U32.AND P1, PT, RZ, c[0x0][0x360], PT ;  /* 0x0000d800ff007a0c */ /* 0x000fe20003f25070 */
[----:B------:R-:W-:Y:S01]  /*03b0*/  CS2R R168, SRZ ;  /* 0x0000000000a87805 */ /* 0x000fe2000001ff00 */
        /* <DEDUP_REMOVED lines=11> */
[----:B-1----:R-:W-:Y:S01]  /*0470*/  IMAD.WIDE R2, R15, R14, c[0x0][0x358] ;  /* 0x0000d6000f027625 */ /* 0x002fe200078e020e */
[----:B------:R-:W-:-:S03]  /*0480*/  ISETP.NE.AND.EX P3, PT, RZ, c[0x0][0x35c], PT, P3 ;  /* 0x0000d700ff007a0c */ /* 0x000fc60003f65330 */
[CC--:B------:R-:W-:Y:S01]  /*0490*/  @P0 IMAD.WIDE R8, R15.reuse, R14.reuse, c[0x0][0x360] ;  /* 0x0000d8000f080625 */ /* 0x0c0fe200078e020e */
[----:B------:R-:W1:Y:S03]  /*04a0*/  S2R R34, SR_CTAID.Y ;  /* 0x0000000000227919 */ /* 0x000e660000002600 */
[----:B------:R-:W-:Y:S01]  /*04b0*/  @P2 IMAD.WIDE R10, R15, R14, c[0x0][0x370] ;  /* 0x0000dc000f0a2625 */ /* 0x000fe200078e020e */
[----:B------:R-:W2:Y:S04]  /*04c0*/  @P0 LDG.E R0, [R8.64] ;  /* 0x0000000808000981 */ /* 0x000ea8000c1e1900 */
[----:B------:R3:W5:Y:S04]  /*04d0*/  @P1 LDG.E R165, [R6.64] ;  /* 0x0000000806a51981 */ /* 0x000768000c1e1900 */
[----:B------:R3:W5:Y:S04]  /*04e0*/  @P4 LDG.E R168, [R4.64] ;  /* 0x0000000804a84981 */ /* 0x000768000c1e1900 */
[----:B------:R3:W5:Y:S04]  /*04f0*/  @P3 LDG.E R13, [R2.64] ;  /* 0x00000008020d3981 */ /* 0x000768000c1e1900 */
[----:B------:R4:W5:Y:S01]  /*0500*/  @P2 LDG.E R169, [R10.64] ;  /* 0x000000080aa92981 */ /* 0x000962000c1e1900 */
[----:B-1----:R-:W-:Y:S01]  /*0510*/  SHF.R.S32.HI R189, RZ, 0x1f, R34 ;  /* 0x0000001fffbd7819 */ /* 0x002fe20000011422 */
[----:B----4-:R-:W-:-:S02]  /*0520*/  IMAD.MOV.U32 R10, RZ, RZ, c[0x0][0x1d0] ;  /* 0x00007400ff0a7624 */ /* 0x010fc400078e00ff */
[----:B--2---:R1:W-:Y:S01]  /*0530*/  STL [R1+0x30], R0 ;  /* 0x0000300001007387 */ /* 0x0043e20000100800 */
[----:B------:R-:W-:Y:S02]  /*0540*/  IMAD.MOV.U32 R9, RZ, RZ, R0 ;  /* 0x000000ffff097224 */ /* 0x000fe400078e0000 */
[----:B-1----:R-:W-:Y:S01]  /*0550*/  IMAD.MOV.U32 R0, RZ, RZ, c[0x0][0x228] ;  /* 0x00008a00ff007624 */ /* 0x002fe200078e00ff */
[----:B------:R-:W-:Y:S05]  /*0560*/  @P0 BRA `(.L_x_316) ;  /* 0x0000005000000947 */ /* 0x000fea0003800000 */
[----:B---3--:R-:W-:Y:S05]  /*0570*/  @!P1 BRA `(.L_x_316) ;  /* 0x0000004000009947 */ /* 0x008fea0003800000 */
[----:B------:R1:W2:Y:S04]  /*0580*/  LDG.E R8, [R6.64] ;  /* 0x0000000806087981 */ /* 0x0002a8000c1e1900 */
[----:B-1----:R-:W2:Y:S02]  /*0590*/  LDG.E R6, [R6.64+0x4] ;  /* 0x0000040806067981 */ /* 0x002ea4000c1e1900 */
[----:B--2---:R-:W-:-:S05]  /*05a0*/  IADD3 R9, -R8, R6, RZ ;  /* 0x0000000608097210 */ /* 0x004fca0007ffe1ff */
[----:B------:R1:W-:Y:S02]  /*05b0*/  STL [R1+0x30], R9 ;  /* 0x0000300901007387 */ /* 0x0003e40000100800 */
.L_x_316:
[----:B---3--:R-:W-:-:S04]  /*05c0*/  ISETP.NE.U32.AND P0, PT, RZ, c[0x0][0x368], PT ;  /* 0x0000da00ff007a0c */ /* 0x008fc80003f05070 */
[----:B------:R-:W-:-:S13]  /*05d0*/  ISETP.NE.AND.EX P0, PT, RZ, c[0x0][0x36c], PT, P0 ;  /* 0x0000db00ff007a0c */ /* 0x000fda0003f05300 */
[----:B------:R-:W-:Y:S05]  /*05e0*/  @!P0 BRA `(.L_x_317) ;  /* 0x0000003000008947 */ /* 0x000fea0003800000 */
[----:B------:R-:W-:-:S05]  /*05f0*/  IMAD.WIDE R4, R15, R14, c[0x0][0x368] ;  /* 0x0000da000f047625 */ /* 0x000fca00078e020e */
[----:B------:R2:W5:Y:S01]  /*0600*/  LDG.E R10, [R4.64] ;  /* 0x00000008040a7981 */ /* 0x000562000c1e1900 */
[----:B------:R-:W-:Y:S05]  /*0610*/  BRA `(.L_x_318) ;  /* 0x0000004000007947 */ /* 0x000fea0003800000 */
.L_x_317:
[----:B------:R-:W-:Y:S05]  /*0620*/  @!P4 BRA `(.L_x_318) ;  /* 0x000000300000c947 */ /* 0x000fea0003800000 */
[----:B------:R2:W3:Y:S04]  /*0630*/  LDG.E R6, [R4.64] ;  /* 0x0000000804067981 */ /* 0x0004e8000c1e1900 */
[----:B--2---:R-:W3:Y:S02]  /*0640*/  LDG.E R4, [R4.64+0x4] ;  /* 0x0000040804047981 */ /* 0x004ee4000c1e1900 */
[----:B---3--:R-:W-:Y:S02]  /*0650*/  IADD3 R10, -R6, R4, RZ ;  /* 0x00000004060a7210 */ /* 0x008fe40007ffe1ff */
.L_x_318:
[----:B--2---:R2:W3:Y:S04]  /*0660*/  @P3 LDG.E R5, [R2.64] ;  /* 0x0000000802053981 */ /* 0x0044e8000c1e1900 */
[----:B------:R2:W3:Y:S01]  /*0670*/  @P3 LDG.E R4, [R2.64+0x4] ;  /* 0x0000040802043981 */ /* 0x0004e2000c1e1900 */
[----:B------:R-:W-:Y:S01]  /*0680*/  ISETP.NE.U32.AND P0, PT, RZ, c[0x0][0x378], PT ;  /* 0x0000de00ff007a0c */ /* 0x000fe20003f05070 */
[----:B------:R-:W-:-:S02]  /*0690*/  IMAD.MOV.U32 R6, RZ, RZ, c[0x0][0x2c4] ;  /* 0x0000b100ff067624 */ /* 0x000fc400078e00ff */
[----:B-----5:R-:W-:Y:S01]  /*06a0*/  IMAD.MOV.U32 R149, RZ, RZ, R10 ;  /* 0x000000ffff957224 */ /* 0x020fe200078e000a */
[----:B------:R-:W-:Y:S02]  /*06b0*/  ISETP.NE.AND.EX P0, PT, RZ, c[0x0][0x37c], PT, P0 ;  /* 0x0000df00ff007a0c */ /* 0x000fe40003f05300 */
[----:B------:R-:W-:Y:S01]  /*06c0*/  ISETP.NE.AND P2, PT, R6, 0x1, PT ;  /* 0x000000010600780c */ /* 0x000fe20003f45270 */
[----:B------:R-:W-:Y:S02]  /*06d0*/  IMAD.IADD R6, R10, 0x1, -R169 ;  /* 0x000000010a067824 */ /* 0x000fe400078e0aa9 */
[----:B------:R-:W-:Y:S02]  /*06e0*/  IMAD.MOV.U32 R226, RZ, RZ, R12 ;  /* 0x000000ffffe27224 */ /* 0x000fe400078e000c */
[----:B------:R-:W-:-:S06]  /*06f0*/  IMAD.MOV.U32 R7, RZ, RZ, c[0x0][0x32c] ;  /* 0x0000cb00ff077624 */ /* 0x000fcc00078e00ff */
[----:B--2---:R-:W-:-:S05]  /*0700*/  @P0 IMAD.WIDE R2, R15, R14, c[0x0][0x378] ;  /* 0x0000de000f020625 */ /* 0x004fca00078e020e */
[----:B------:R2:W5:Y:S01]  /*0710*/  @P0 LDG.E R149, [R2.64] ;  /* 0x0000000802950981 */ /* 0x000562000c1e1900 */
[----:B------:R-:W-:Y:S02]  /*0720*/  ISETP.GE.AND P1, PT, R7, 0x1, PT ;  /* 0x000000010700780c */ /* 0x000fe40003f26270 */
[----:B------:R-:W-:-:S04]  /*0730*/  LOP3.LUT R225, R225, 0xffefffff, RZ, 0xc0, !PT ;  /* 0xffefffffe1e17812 */ /* 0x000fc800078ec0ff */
[----:B------:R-:W-:-:S04]  /*0740*/  @P2 LOP3.LUT R225, R225, 0x100000, RZ, 0xfc, !PT ;  /* 0x00100000e1e12812 */ /* 0x000fc800078efcff */
[----:B------:R-:W-:-:S04]  /*0750*/  LOP3.LUT R225, R225, 0xfff7ffff, RZ, 0xc0, !PT ;  /* 0xfff7ffffe1e17812 */ /* 0x000fc800078ec0ff */
[----:B------:R-:W-:Y:S02]  /*0760*/  @P1 LOP3.LUT R225, R225, 0x80000, RZ, 0xfc, !PT ;  /* 0x00080000e1e11812 */ /* 0x000fe400078efcff */
[----:B--2---:R-:W-:-:S05]  /*0770*/  @P2 IADD3 R2, R226, 0x7f, RZ ;  /* 0x0000007fe2022810 */ /* 0x004fca0007ffe0ff */
[----:B------:R-:W-:Y:S01]  /*0780*/  @P2 IMAD.HI.U32 R3, R2, c[0x0][0x2c8], RZ ;  /* 0x0000b20002032a27 */ /* 0x000fe200078e00ff */
[----:B------:R-:W-:-:S04]  /*0790*/  IADD3 R2, R12, 0x7f, RZ ;  /* 0x0000007f0c027810 */ /* 0x000fc80007ffe0ff */
[----:B------:R-:W-:Y:S01]  /*07a0*/  @P2 SHF.R.U32.HI R2, RZ, c[0x0][0x2cc], R3 ;  /* 0x0000b300ff022a19 */ /* 0x000fe20000011603 */
[----:B---3--:R-:W-:-:S04]  /*07b0*/  @P3 IMAD.IADD R0, R4, 0x1, -R5 ;  /* 0x0000000104003824 */ /* 0x008fc800078e0a05 */
[----:B------:R-:W-:-:S05]  /*07c0*/  IMAD.IADD R8, R6, 0x1, R0 ;  /* 0x0000000106087824 */ /* 0x000fca00078e0200 */
[----:B------:R2:W-:Y:S01]  /*07d0*/  STL [R1+0x2c], R8 ;  /* 0x00002c0801007387 */ /* 0x0005e20000100800 */
[----:B------:R-:W-:-:S05]  /*07e0*/  IADD3 R179, R8, 0x1, -R9 ;  /* 0x0000000108b37810 */ /* 0x000fca0007ffe809 */
[----:B------:R-:W-:-:S05]  /*07f0*/  IMAD.IADD R2, R179, 0x1, R2 ;  /* 0x00000001b3027824 */ /* 0x000fca00078e0202 */
[----:B------:R-:W-:Y:S01]  /*0800*/  IADD3 R5, R2, c[0x0][0x328], RZ ;  /* 0x0000ca0002057a10 */ /* 0x000fe20007ffe0ff */
[----:B------:R-:W-:Y:S05]  /*0810*/  @!P1 BRA `(.L_x_319) ;  /* 0x000000e000009947 */ /* 0x000fea0003800000 */
[C---:B------:R-:W-:Y:S02]  /*0820*/  ISETP.GT.AND P0, PT, R2.reuse, RZ, PT ;  /* 0x000000ff0200720c */ /* 0x040fe40003f04270 */
[----:B------:R-:W-:-:S11]  /*0830*/  IADD3 R3, R2, -0x1, RZ ;  /* 0xffffffff02037810 */ /* 0x000fd60007ffe0ff */
[----:B------:R-:W-:Y:S05]  /*0840*/  @P0 BRA `(.L_x_320) ;  /* 0x0000006000000947 */ /* 0x000fea0003800000 */
[----:B------:R-:W-:Y:S01]  /*0850*/  ISETP.NE.AND P0, PT, R7, 0x1, PT ;  /* 0x000000010700780c */ /* 0x000fe20003f05270 */
[----:B------:R-:W-:-:S12]  /*0860*/  IMAD.MOV R2, RZ, RZ, -R2 ;  /* 0x000000ffff027224 */ /* 0x000fd800078e0a02 */
[----:B------:R-:W-:-:S05]  /*0870*/  @P0 IMAD.HI.U32 R3, R2, c[0x0][0x330], RZ ;  /* 0x0000cc0002030a27 */ /* 0x000fca00078e00ff */
[----:B------:R-:W-:-:S04]  /*0880*/  @P0 SHF.R.U32.HI R2, RZ, c[0x0][0x334], R3 ;  /* 0x0000cd00ff020a19 */ /* 0x000fc80000011603 */
[----:B------:R-:W-:Y:S01]  /*0890*/  LOP3.LUT R3, RZ, R2, RZ, 0x33, !PT ;  /* 0x00000002ff037212 */ /* 0x000fe200078e33ff */
[----:B------:R-:W-:Y:S05]  /*08a0*/  BRA `(.L_x_321) ;  /* 0x0000003000007947 */ /* 0x000fea0003800000 */
.L_x_320:
[----:B------:R-:W-:-:S13]  /*08b0*/  ISETP.NE.AND P0, PT, R7, 0x1, PT ;  /* 0x000000010700780c */ /* 0x000fda0003f05270 */
[----:B------:R-:W-:-:S05]  /*08c0*/  @P0 IMAD.HI.U32 R2, R3, c[0x0][0x330], RZ ;  /* 0x0000cc0003020a27 */ /* 0x000fca00078e00ff */
[----:B------:R-:W-:-:S05]  /*08d0*/  @P0 SHF.R.U32.HI R3, RZ, c[0x0][0x334], R2 ;  /* 0x0000cd00ff030a19 */ /* 0x000fca0000011602 */
.L_x_321:
[----:B------:R-:W-:-:S05]  /*08e0*/  IMAD R3, R3, R7, c[0x0][0x32c] ;  /* 0x0000cb0003037624 */ /* 0x000fca00078e0207 */
[----:B------:R-:W-:Y:S02]  /*08f0*/  IMNMX R5, R5, R3, PT ;  /* 0x0000000305057217 */ /* 0x000fe40003800200 */
.L_x_319:
[C---:B------:R-:W-:Y:S01]  /*0900*/  IADD3 R3, R8.reuse, 0x5f, RZ ;  /* 0x0000005f08037810 */ /* 0x040fe20007ffe0ff */
[----:B--2---:R-:W-:Y:S02]  /*0910*/  IMAD.IADD R8, R8, 0x1, -R9 ;  /* 0x0000000108087824 */ /* 0x004fe400078e0a09 */
[----:B------:R-:W-:-:S03]  /*0920*/  @P2 IMAD.HI.U32 R4, R226, c[0x0][0x2c8], RZ ;  /* 0x0000b200e2042a27 */ /* 0x000fc600078e00ff */
[----:B------:R2:W-:Y:S01]  /*0930*/  STL [R1+0x18], R8 ;  /* 0x0000180801007387 */ /* 0x0005e20000100800 */
[----:B------:R-:W-:Y:S01]  /*0940*/  IMAD.MOV.U32 R2, RZ, RZ, R226 ;  /* 0x000000ffff027224 */ /* 0x000fe200078e00e2 */
[----:B------:R-:W-:Y:S01]  /*0950*/  @P2 SHF.R.U32.HI R2, RZ, c[0x0][0x2cc], R4 ;  /* 0x0000b300ff022a19 */ /* 0x000fe20000011604 */
[----:B------:R-:W-:-:S04]  /*0960*/  IMAD.HI R3, R3, 0x2aaaaaab, RZ ;  /* 0x2aaaaaab03037827 */ /* 0x000fc800078e02ff */
[----:B------:R-:W-:Y:S01]  /*0970*/  IMAD.IADD R2, R8, 0x1, R2 ;  /* 0x0000000108027824 */ /* 0x000fe200078e0202 */
[----:B------:R-:W-:-:S04]  /*0980*/  SHF.R.U32.HI R4, RZ, 0x1f, R3 ;  /* 0x0000001fff047819 */ /* 0x000fc80000011603 */
[----:B------:R-:W-:Y:S02]  /*0990*/  LEA.HI.SX32 R180, R3, R4, 0x1c ;  /* 0x0000000403b47211 */ /* 0x000fe400078fe2ff */
[----:B------:R-:W-:Y:S01]  /*09a0*/  IADD3 R4, R2, -c[0x0][0x324], RZ ;  /* 0x8000c90002047a10 */ /* 0x000fe20007ffe0ff */
[----:B------:R-:W-:Y:S05]  /*09b0*/  @!P1 BRA `(.L_x_322) ;  /* 0x000000d000009947 */ /* 0x000fea0003800000 */
[----:B------:R-:W-:-:S13]  /*09c0*/  ISETP.GT.AND P0, PT, R2, -0x1, PT ;  /* 0xffffffff0200780c */ /* 0x000fda0003f04270 */
[----:B------:R-:W-:Y:S05]  /*09d0*/  @P0 BRA `(.L_x_323) ;  /* 0x0000006000000947 */ /* 0x000fea0003800000 */
[----:B------:R-:W-:Y:S02]  /*09e0*/  ISETP.NE.AND P0, PT, R7, 0x1, PT ;  /* 0x000000010700780c */ /* 0x000fe40003f05270 */
[----:B------:R-:W-:-:S11]  /*09f0*/  LOP3.LUT R2, RZ, R2, RZ, 0x33, !PT ;  /* 0x00000002ff027212 */ /* 0x000fd600078e33ff */
[----:B------:R-:W-:-:S05]  /*0a00*/  @P0 IMAD.HI.U32 R3, R2, c[0x0][0x330], RZ ;  /* 0x0000cc0002030a27 */ /* 0x000fca00078e00ff */
[----:B------:R-:W-:-:S04]  /*0a10*/  @P0 SHF.R.U32.HI R2, RZ, c[0x0][0x334], R3 ;  /* 0x0000cd00ff020a19 */ /* 0x000fc80000011603 */
[----:B------:R-:W-:Y:S01]  /*0a20*/  LOP3.LUT R2, RZ, R2, RZ, 0x33, !PT ;  /* 0x00000002ff027212 */ /* 0x000fe200078e33ff */
[----:B------:R-:W-:Y:S05]  /*0a30*/  BRA `(.L_x_324) ;  /* 0x0000003000007947 */ /* 0x000fea0003800000 */
.L_x_323:
[----:B------:R-:W-:-:S13]  /*0a40*/  ISETP.NE.AND P0, PT, R7, 0x1, PT ;  /* 0x000000010700780c */ /* 0x000fda0003f05270 */
[----:B------:R-:W-:-:S05]  /*0a50*/  @P0 IMAD.HI.U32 R3, R2, c[0x0][0x330], RZ ;  /* 0x0000cc0002030a27 */ /* 0x000fca00078e00ff */
[----:B------:R-:W-:-:S05]  /*0a60*/  @P0 SHF.R.U32.HI R2, RZ, c[0x0][0x334], R3 ;  /* 0x0000cd00ff020a19 */ /* 0x000fca0000011603 */
.L_x_324:
[----:B------:R-:W-:-:S05]  /*0a70*/  IMAD R2, R2, c[0x0][0x32c], RZ ;  /* 0x0000cb0002027a24 */ /* 0x000fca00078e02ff */
[----:B------:R-:W-:-:S04]  /*0a80*/  IMNMX R4, R4, R2, !PT ;  /* 0x0000000204047217 */ /* 0x000fc80007800200 */
.L_x_322:
[----:B------:R-:W-:Y:S01]  /*0a90*/  IADD3 R3, R5, 0x5f, RZ ;  /* 0x0000005f05037810 */ /* 0x000fe20007ffe0ff */
[----:B------:R-:W-:-:S04]  /*0aa0*/  IMAD.HI R2, R4, 0x2aaaaaab, RZ ;  /* 0x2aaaaaab04027827 */ /* 0x000fc800078e02ff */
[----:B------:R-:W-:Y:S01]  /*0ab0*/  IMAD.HI R4, R3, 0x2aaaaaab, RZ ;  /* 0x2aaaaaab03047827 */ /* 0x000fe200078e02ff */
[----:B------:R-:W-:-:S04]  /*0ac0*/  SHF.R.U32.HI R3, RZ, 0x1f, R2 ;  /* 0x0000001fff037819 */ /* 0x000fc80000011602 */
[----:B------:R-:W-:Y:S02]  /*0ad0*/  SHF.R.U32.HI R5, RZ, 0x1f, R4 ;  /* 0x0000001fff057819 */ /* 0x000fe40000011604 */
[----:B------:R-:W-:Y:S02]  /*0ae0*/  LEA.HI.SX32 R2, R2, R3, 0x1c ;  /* 0x0000000302027211 */ /* 0x000fe400078fe2ff */
[----:B------:R-:W-:Y:S02]  /*0af0*/  LEA.HI.SX32 R4, R4, R5, 0x1c ;  /* 0x0000000504047211 */ /* 0x000fe400078fe2ff */
[----:B------:R-:W-:Y:S02]  /*0b00*/  IMNMX R3, RZ, R2, !PT ;  /* 0x00000002ff037217 */ /* 0x000fe40007800200 */
[----:B------:R-:W-:-:S03]  /*0b10*/  IMNMX R2, R4, R180, PT ;  /* 0x000000b404027217 */ /* 0x000fc60003800200 */
[--C-:B------:R-:W-:Y:S02]  /*0b20*/  IMAD R3, R3, 0x60, -R6.reuse ;  /* 0x0000006003037824 */ /* 0x100fe400078e0a06 */
[----:B------:R-:W-:-:S03]  /*0b30*/  IMAD R2, R2, 0x60, -R6 ;  /* 0x0000006002027824 */ /* 0x000fc600078e0a06 */
[----:B------:R-:W-:Y:S02]  /*0b40*/  IMNMX R3, RZ, R3, !PT ;  /* 0x00000003ff037217 */ /* 0x000fe40007800200 */
[----:B------:R-:W-:-:S03]  /*0b50*/  IMNMX R2, R2, R0, PT ;  /* 0x0000000002027217 */ /* 0x000fc60003800200 */
[----:B------:R-:W-:Y:S01]  /*0b60*/  IMAD.WIDE.U32 R4, R3, -0x55555555, RZ ;  /* 0xaaaaaaab03047825 */ /* 0x000fe200078e00ff */
[----:B------:R-:W-:-:S04]  /*0b70*/  ISETP.GT.AND P0, PT, R2, R3, PT ;  /* 0x000000030200720c */ /* 0x000fc80003f04270 */
[----:B------:R-:W-:-:S05]  /*0b80*/  SHF.R.U32.HI R145, RZ, 0x6, R5 ;  /* 0x00000006ff917819 */ /* 0x000fca0000011605 */
[----:B------:R-:W-:-:S04]  /*0b90*/  IMAD.MOV.U32 R6, RZ, RZ, R145 ;  /* 0x000000ffff067224 */ /* 0x000fc800078e0091 */
[----:B------:R-:W-:-:S05]  /*0ba0*/  @P0 IADD3 R2, R2, 0x5f, RZ ;  /* 0x0000005f02020810 */ /* 0x000fca0007ffe0ff */
[----:B------:R-:W-:-:S05]  /*0bb0*/  @P0 IMAD.HI R2, R2, 0x2aaaaaab, RZ ;  /* 0x2aaaaaab02020827 */ /* 0x000fca00078e02ff */
[----:B------:R-:W-:-:S04]  /*0bc0*/  @P0 SHF.R.U32.HI R3, RZ, 0x1f, R2 ;  /* 0x0000001fff030819 */ /* 0x000fc80000011602 */
[----:B------:R-:W-:-:S04]  /*0bd0*/  @P0 LEA.HI.SX32 R6, R2, R3, 0x1c ;  /* 0x0000000302060211 */ /* 0x000fc800078fe2ff */
[----:B------:R-:W-:-:S13]  /*0be0*/  ISETP.GT.AND P0, PT, R6, R145, PT ;  /* 0x000000910600720c */ /* 0x000fda0003f04270 */
[----:B------:R-:W-:Y:S05]  /*0bf0*/  @!P0 BRA `(.L_x_325) ;  /* 0x00005e6000008947 */ /* 0x000fea0003800000 */
[----:B------:R-:W-:-:S04]  /*0c00*/  ISETP.NE.U32.AND P0, PT, RZ, c[0x0][0x340], PT ;  /* 0x0000d000ff007a0c */ /* 0x000fc80003f05070 */
[----:B------:R-:W-:-:S13]  /*0c10*/  ISETP.NE.AND.EX P2, PT, RZ, c[0x0][0x344], PT, P0 ;  /* 0x0000d100ff007a0c */ /* 0x000fda0003f45300 */
[----:B------:R-:W-:-:S05]  /*0c20*/  @P2 IMAD.WIDE R2, R15, R14, c[0x0][0x340] ;  /* 0x0000d0000f022625 */ /* 0x000fca00078e020e */
[----:B-1----:R1:W3:Y:S01]  /*0c30*/  @P2 LDG.E R9, [R2.64] ;  /* 0x0000000802092981 */ /* 0x0022e2000c1e1900 */
[----:B------:R-:W-:Y:S01]  /*0c40*/  SHF.R.S32.HI R32, RZ, 0x1f, R228 ;  /* 0x0000001fff207819 */ /* 0x000fe200000114e4 */
[----:B------:R-:W-:Y:S01]  /*0c50*/  IMAD.MOV.U32 R152, RZ, RZ, 0x60 ;  /* 0x00000060ff987424 */ /* 0x000fe200078e00ff */
[----:B--2---:R-:W-:Y:S01]  /*0c60*/  SHF.R.S32.HI R8, RZ, 0x1f, R15 ;  /* 0x0000001fff087819 */ /* 0x004fe2000001140f */
[----:B------:R-:W-:Y:S01]  /*0c70*/  IMAD.MOV.U32 R148, RZ, RZ, c[0x0][0x238] ;  /* 0x00008e00ff947624 */ /* 0x000fe200078e00ff */
[-C--:B------:R-:W-:Y:S01]  /*0c80*/  LEA.HI R5, R32, R228.reuse, RZ, 0x3 ;  /* 0x000000e420057211 */ /* 0x080fe200078f18ff */
[----:B------:R-:W-:Y:S01]  /*0c90*/  IMAD R181, R152, c[0x0][0x23c], RZ ;  /* 0x00008f0098b57a24 */ /* 0x000fe200078e02ff */
[----:B------:R-:W-:Y:S01]  /*0ca0*/  IADD3 R36, R6, -0x1, RZ ;  /* 0xffffffff06247810 */ /* 0x000fe20007ffe0ff */
[----:B------:R-:W-:Y:S01]  /*0cb0*/  IMAD.WIDE.U32 R158, R152, c[0x0][0x238], RZ ;  /* 0x00008e00989e7a25 */ /* 0x000fe200078e00ff */
[----:B------:R-:W-:Y:S01]  /*0cc0*/  SEL R24, R8, RZ, !P3 ;  /* 0x000000ff08187207 */ /* 0x000fe20005800000 */
[----:B------:R-:W-:Y:S01]  /*0cd0*/  ULDC.U8 UR4, c[0x0][0x298] ;  /* 0x0000a60000047ab9 */ /* 0x000fe20000000000 */
[----:B------:R-:W-:Y:S01]  /*0ce0*/  SEL R90, R15, RZ, !P3 ;  /* 0x000000ff0f5a7207 */ /* 0x000fe20005800000 */
[----:B------:R-:W-:Y:S01]  /*0cf0*/  IMAD.IADD R181, R159, 0x1, R181 ;  /* 0x000000019fb57824 */ /* 0x000fe200078e02b5 */
[----:B------:R-:W-:Y:S01]  /*0d00*/  LEA.HI R21, R32, R228, RZ, 0x2 ;  /* 0x000000e420157211 */ /* 0x000fe200078f10ff */
[----:B------:R-:W-:Y:S01]  /*0d10*/  IMAD.MOV.U32 R33, RZ, RZ, c[0x0][0x23c] ;  /* 0x00008f00ff217624 */ /* 0x000fe200078e00ff */
[----:B------:R-:W-:Y:S01]  /*0d20*/  IADD3 R22, R168, R10, RZ ;  /* 0x0000000aa8167210 */ /* 0x000fe20007ffe0ff */
[----:B------:R-:W-:Y:S01]  /*0d30*/  IMAD.MOV.U32 R188, RZ, RZ, c[0x0][0x27c] ;  /* 0x00009f00ffbc7624 */ /* 0x000fe200078e00ff */
[----:B------:R-:W-:Y:S01]  /*0d40*/  LOP3.LUT R30, R21, 0xfffffffc, RZ, 0xc0, !PT ;  /* 0xfffffffc151e7812 */ /* 0x000fe200078ec0ff */
[----:B------:R-:W-:Y:S01]  /*0d50*/  IMAD.SHL.U32 R11, R33, 0x20, RZ ;  /* 0x00000020210b7824 */ /* 0x000fe200078e00ff */
[----:B------:R-:W-:Y:S01]  /*0d60*/  SHF.R.S32.HI R26, RZ, 0x1f, R22 ;  /* 0x0000001fff1a7819 */ /* 0x000fe20000011416 */
[----:B------:R-:W-:Y:S01]  /*0d70*/  IMAD R20, R189, c[0x0][0x260], RZ ;  /* 0x00009800bd147a24 */ /* 0x000fe200078e02ff */
[----:B------:R-:W-:Y:S01]  /*0d80*/  SHF.R.S32.HI R88, RZ, 0x2, R21 ;  /* 0x00000002ff587819 */ /* 0x000fe20000011415 */
[----:B------:R-:W-:Y:S01]  /*0d90*/  IMAD.IADD R30, R228, 0x1, -R30 ;  /* 0x00000001e41e7824 */ /* 0x000fe200078e0a1e */
[----:B------:R-:W-:Y:S01]  /*0da0*/  MOV R161, 0x6 ;  /* 0x0000000600a17802 */ /* 0x000fe20000000f00 */
[----:B------:R-:W-:Y:S01]  /*0db0*/  IMAD R10, R26, c[0x0][0x1e0], RZ ;  /* 0x000078001a0a7a24 */ /* 0x000fe200078e02ff */
[----:B-1----:R-:W-:Y:S01]  /*0dc0*/  LOP3.LUT R2, R5, 0x1ffffff8, RZ, 0xc0, !PT ;  /* 0x1ffffff805027812 */ /* 0x002fe200078ec0ff */
[C---:B------:R-:W-:Y:S01]  /*0dd0*/  IMAD.SHL.U32 R28, R30.reuse, 0x8, RZ ;  /* 0x000000081e1c7824 */ /* 0x040fe200078e00ff */
[----:B------:R-:W-:Y:S01]  /*0de0*/  SHF.R.S32.HI R5, RZ, 0x3, R5 ;  /* 0x00000003ff057819 */ /* 0x000fe20000011405 */
[----:B------:R-:W-:Y:S01]  /*0df0*/  IMAD.SHL.U32 R30, R30, 0x4, RZ ;  /* 0x000000041e1e7824 */ /* 0x000fe200078e00ff */
[----:B------:R-:W-:Y:S01]  /*0e00*/  SHF.R.S32.HI R3, RZ, 0x1f, R13 ;  /* 0x0000001fff037819 */ /* 0x000fe2000001140d */
[----:B------:R-:W-:Y:S01]  /*0e10*/  IMAD.IADD R2, R228, 0x1, -R2 ;  /* 0x00000001e4027824 */ /* 0x000fe200078e0a02 */
[C---:B------:R-:W-:Y:S01]  /*0e20*/  IADD3 R144, P0, R5.reuse, R13, RZ ;  /* 0x0000000d05907210 */ /* 0x040fe20007f1e0ff */
[----:B------:R-:W-:Y:S01]  /*0e30*/  IMAD.IADD R126, R0, 0x1, -R5 ;  /* 0x00000001007e7824 */ /* 0x000fe200078e0a05 */
[----:B------:R-:W-:Y:S01]  /*0e40*/  SHF.R.S32.HI R27, RZ, 0x1f, R88 ;  /* 0x0000001fff1b7819 */ /* 0x000fe20000011458 */
[----:B------:R-:W-:Y:S01]  /*0e50*/  IMAD.SHL.U32 R12, R2, 0x8, RZ ;  /* 0x00000008020c7824 */ /* 0x000fe200078e00ff */
[C---:B------:R-:W-:Y:S01]  /*0e60*/  LEA.HI.X.SX32 R146, R5.reuse, R3, 0x1, P0 ;  /* 0x0000000305927211 */ /* 0x040fe200000f0eff */
[----:B------:R-:W-:Y:S01]  /*0e70*/  IMAD R16, R36, -0x60, R126 ;  /* 0xffffffa024107824 */ /* 0x000fe200078e027e */
[----:B------:R-:W-:Y:S01]  /*0e80*/  SHF.R.S32.HI R31, RZ, 0x1f, R30 ;  /* 0x0000001fff1f7819 */ /* 0x000fe2000001141e */
[----:B------:R-:W-:Y:S01]  /*0e90*/  IMAD.SHL.U32 R5, R5, 0x40, RZ ;  /* 0x0000004005057824 */ /* 0x000fe200078e00ff */
[----:B------:R-:W-:Y:S01]  /*0ea0*/  SHF.R.S32.HI R13, RZ, 0x1f, R12 ;  /* 0x0000001fff0d7819 */ /* 0x000fe2000001140c */
[----:B------:R-:W-:Y:S01]  /*0eb0*/  IMAD R2, R146, c[0x0][0x238], RZ ;  /* 0x00008e0092027a24 */ /* 0x000fe200078e02ff */
[----:B------:R-:W-:Y:S01]  /*0ec0*/  ISETP.GE.AND P0, PT, R16, 0x1, PT ;  /* 0x000000011000780c */ /* 0x000fe20003f06270 */
[----:B------:R-:W-:Y:S01]  /*0ed0*/  IMAD R10, R22, c[0x0][0x1e4], R10 ;  /* 0x00007900160a7a24 */ /* 0x000fe200078e020a */
[----:B------:R-:W-:Y:S01]  /*0ee0*/  ISETP.GE.AND P5, PT, R12, c[0x0][0x1d4], PT ;  /* 0x000075000c007a0c */ /* 0x000fe20003fa6270 */
[C---:B------:R-:W-:Y:S01]  /*0ef0*/  IMAD R4, R144.reuse, c[0x0][0x23c], R2 ;  /* 0x00008f0090047a24 */ /* 0x040fe200078e0202 */
[----:B------:R-:W-:Y:S01]  /*0f00*/  SHF.R.S32.HI R29, RZ, 0x1f, R28 ;  /* 0x0000001fff1d7819 */ /* 0x000fe2000001141c */
[----:B------:R-:W-:Y:S01]  /*0f10*/  IMAD.WIDE.U32 R2, R144, c[0x0][0x238], R12 ;  /* 0x00008e0090027a25 */ /* 0x000fe200078e000c */
[----:B------:R-:W-:-:S02]  /*0f20*/  IADD3 R106, R28, 0x20, RZ ;  /* 0x000000201c6a7810 */ /* 0x000fc40007ffe0ff */
[C---:B------:R-:W-:Y:S01]  /*0f30*/  IADD3 R150, R88.reuse, 0x40, RZ ;  /* 0x0000004058967810 */ /* 0x040fe20007ffe0ff */
[----:B------:R-:W-:Y:S01]  /*0f40*/  IMAD.IADD R3, R3, 0x1, R4 ;  /* 0x0000000103037824 */ /* 0x000fe200078e0204 */
[----:B------:R-:W-:Y:S01]  /*0f50*/  IADD3 R151, R88, 0x20, RZ ;  /* 0x0000002058977810 */ /* 0x000fe20007ffe0ff */
[----:B------:R-:W-:Y:S01]  /*0f60*/  IMAD R4, R189, c[0x0][0x240], RZ ;  /* 0x00009000bd047a24 */ /* 0x000fe200078e02ff */
[----:B------:R-:W-:Y:S01]  /*0f70*/  P2R R147, PR, RZ, 0x20 ;  /* 0x00000020ff937803 */ /* 0x000fe20000000000 */
[----:B------:R-:W-:-:S04]  /*0f80*/  IMAD.WIDE.U32 R2, R34, c[0x0][0x240], R2 ;  /* 0x0000900022027a25 */ /* 0x000fc800078e0002 */
[C---:B------:R-:W-:Y:S02]  /*0f90*/  IMAD R4, R34.reuse, c[0x0][0x244], R4 ;  /* 0x0000910022047a24 */ /* 0x040fe400078e0204 */
[----:B------:R-:W-:Y:S02]  /*0fa0*/  IMAD R17, R27, c[0x0][0x290], RZ ;  /* 0x0000a4001b117a24 */ /* 0x000fe400078e02ff */
[----:B------:R-:W-:Y:S01]  /*0fb0*/  IMAD R20, R34, c[0x0][0x264], R20 ;  /* 0x0000990022147a24 */ /* 0x000fe200078e0214 */
[----:B------:R-:W-:Y:S01]  /*0fc0*/  IADD3 R3, R3, R4, RZ ;  /* 0x0000000403037210 */ /* 0x000fe20007ffe0ff */
[----:B------:R-:W-:Y:S02]  /*0fd0*/  IMAD R4, R24, c[0x0][0x248], RZ ;  /* 0x0000920018047a24 */ /* 0x000fe400078e02ff */
[----:B------:R-:W-:Y:S02]  /*0fe0*/  IMAD R17, R88, c[0x0][0x294], R17 ;  /* 0x0000a50058117a24 */ /* 0x000fe400078e0211 */
[----:B------:R-:W-:Y:S01]  /*0ff0*/  IMAD.WIDE.U32 R124, R90, c[0x0][0x248], R2 ;  /* 0x000092005a7c7a25 */ /* 0x000fe200078e0002 */
[----:B------:R-:W-:-:S02]  /*1000*/  LOP3.LUT R2, R5, 0x1c0, RZ, 0xc0, !PT ;  /* 0x000001c005027812 */ /* 0x000fc400078ec0ff */
[----:B------:R-:W-:Y:S01]  /*1010*/  LEA.HI R5, R32, R228, RZ, 0x6 ;  /* 0x000000e420057211 */ /* 0x000fe200078f30ff */
[----:B------:R-:W-:Y:S01]  /*1020*/  IMAD R6, R90, c[0x0][0x24c], R4 ;  /* 0x000093005a067a24 */ /* 0x000fe200078e0204 */
[----:B------:R-:W-:Y:S01]  /*1030*/  SHF.R.S32.HI R4, RZ, 0x1f, R36 ;  /* 0x0000001fff047819 */ /* 0x000fe20000011424 */
[----:B------:R-:W-:Y:S01]  /*1040*/  IMAD R3, R181, R36, RZ ;  /* 0x00000024b5037224 */ /* 0x000fe200078e02ff */
[----:B------:R-:W-:Y:S01]  /*1050*/  MOV R120, R124 ;  /* 0x0000007c00787202 */ /* 0x000fe20000000f00 */
[----:B------:R-:W-:Y:S02]  /*1060*/  IMAD.IADD R121, R125, 0x1, R6 ;  /* 0x000000017d797824 */ /* 0x000fe400078e0206 */
[-C--:B------:R-:W-:Y:S01]  /*1070*/  IMAD R3, R4, R158.reuse, R3 ;  /* 0x0000009e04037224 */ /* 0x080fe200078e0203 */
[----:B------:R-:W-:Y:S01]  /*1080*/  LOP3.LUT R4, R2, 0x38, R12, 0xf8, !PT ;  /* 0x0000003802047812 */ /* 0x000fe200078ef80c */
[----:B------:R-:W-:Y:S01]  /*1090*/  IMAD.WIDE.U32 R18, R36, R158, R120 ;  /* 0x0000009e24127225 */ /* 0x000fe200078e0078 */
[----:B------:R-:W-:-:S03]  /*10a0*/  SHF.R.U32.HI R2, RZ, 0x3, R2 ;  /* 0x00000003ff027819 */ /* 0x000fc60000011602 */
[----:B------:R-:W-:Y:S01]  /*10b0*/  IMAD.IADD R3, R19, 0x1, R3 ;  /* 0x0000000113037824 */ /* 0x000fe200078e0203 */
[----:B------:R-:W-:Y:S01]  /*10c0*/  LOP3.LUT R2, R4, R2, RZ, 0x3c, !PT ;  /* 0x0000000204027212 */ /* 0x000fe200078e3cff */
[----:B------:R-:W-:Y:S01]  /*10d0*/  IMAD.SHL.U32 R4, R5, 0x8, RZ ;  /* 0x0000000805047824 */ /* 0x000fe200078e00ff */
[C---:B------:R-:W-:Y:S01]  /*10e0*/  @P0 LEA R6, P1, R18.reuse, c[0x0][0x220], 0x1 ;  /* 0x0000880012060a11 */ /* 0x040fe200078208ff */
[----:B------:R-:W-:Y:S02]  /*10f0*/  IMAD R19, R189, c[0x0][0x1e8], RZ ;  /* 0x00007a00bd137a24 */ /* 0x000fe400078e02ff */
[----:B------:R-:W-:Y:S01]  /*1100*/  IMAD.MOV.U32 R178, RZ, RZ, c[0x0][0x1e0] ;  /* 0x00007800ffb27624 */ /* 0x000fe200078e00ff */
[----:B------:R-:W-:Y:S01]  /*1110*/  @P0 LEA.HI.X R7, R18, c[0x0][0x224], R3, 0x1, P1 ;  /* 0x0000890012070a11 */ /* 0x000fe200008f0c03 */
[----:B------:R-:W-:Y:S01]  /*1120*/  IMAD R19, R34, c[0x0][0x1ec], R19 ;  /* 0x00007b0022137a24 */ /* 0x000fe200078e0213 */
[----:B------:R-:W-:Y:S01]  /*1130*/  LOP3.LUT R2, R2, 0xfffffe00, R4, 0xf8, !PT ;  /* 0xfffffe0002027812 */ /* 0x000fe200078ef804 */
[----:B------:R-:W-:Y:S01]  /*1140*/  IMAD.WIDE.U32 R166, R88, c[0x0][0x1e0], RZ ;  /* 0x0000780058a67a25 */ /* 0x000fe200078e00ff */
[----:B------:R-:W-:-:S02]  /*1150*/  ISETP.GE.AND P1, PT, R16, 0x11, PT ;  /* 0x000000111000780c */ /* 0x000fc40003f26270 */
[----:B------:R-:W-:Y:S01]  /*1160*/  SHF.L.U32 R186, R178, 0x5, RZ ;  /* 0x00000005b2ba7819 */ /* 0x000fe200000006ff */
[----:B------:R-:W-:Y:S02]  /*1170*/  IMAD.SHL.U32 R81, R2, 0x2, RZ ;  /* 0x0000000202517824 */ /* 0x000fe400078e00ff */
[----:B------:R-:W-:Y:S02]  /*1180*/  IMAD.MOV.U32 R164, RZ, RZ, 0x5 ;  /* 0x00000005ffa47424 */ /* 0x000fe400078e00ff */
[----:B------:R-:W-:Y:S01]  /*1190*/  IMAD.MOV.U32 R85, RZ, RZ, 0x40 ;  /* 0x00000040ff557424 */ /* 0x000fe200078e00ff */
[----:B------:R-:W-:Y:S01]  /*11a0*/  @!PT LDS RZ, [RZ] ;  /* 0x00000000fffff984 */ /* 0x000fe20000000800 */
[----:B------:R-:W-:Y:S01]  /*11b0*/  @!PT LDS RZ, [RZ] ;  /* 0x00000000fffff984 */ /* 0x000fe20000000800 */
[----:B------:R-:W-:Y:S01]  /*11c0*/  @!PT LDS RZ, [RZ] ;  /* 0x00000000fffff984 */ /* 0x000fe20000000800 */
[----:B------:R1:W-:Y:S01]  /*11d0*/  @P0 LDGSTS.E.BYPASS.LTC128B.128 [R81+0x3100], [R6.64], !P5 ;  /* 0x0310000006510fae */ /* 0x0003e2000e901d48 */
[----:B------:R-:W-:Y:S01]  /*11e0*/  ISETP.GE.AND P0, PT, R16, 0x21, PT ;  /* 0x000000211000780c */ /* 0x000fe20003f06270 */
[----:B------:R-:W-:Y:S01]  /*11f0*/  IMAD.MOV.U32 R184, RZ, RZ, c[0x0][0x290] ;  /* 0x0000a400ffb87624 */ /* 0x000fe200078e00ff */
[----:B------:R-:W-:Y:S01]  /*1200*/  SHF.L.U64.HI R174, R178, R164, c[0x0][0x1e4] ;  /* 0x00007900b2ae7619 */ /* 0x000fe200000102a4 */
[----:B------:R-:W-:-:S02]  /*1210*/  IMAD.MOV.U32 R185, RZ, RZ, c[0x0][0x280] ;  /* 0x0000a000ffb97624 */ /* 0x000fc400078e00ff */
[----:B------:R-:W-:Y:S01]  /*1220*/  IMAD R175, R152, c[0x0][0x1e4], RZ ;  /* 0x0000790098af7a24 */ /* 0x000fe200078e02ff */
[----:B------:R-:W-:Y:S01]  /*1230*/  SHF.L.U64.HI R162, R184, R161, c[0x0][0x294] ;  /* 0x0000a500b8a27619 */ /* 0x000fe200000102a1 */
[----:B------:R-:W-:Y:S01]  /*1240*/  IMAD R176, R152, c[0x0][0x284], RZ ;  /* 0x0000a10098b07a24 */ /* 0x000fe200078e02ff */
[----:B------:R-:W-:Y:S01]  /*1250*/  SHF.L.U64.HI R163, R184, R164, c[0x0][0x294] ;  /* 0x0000a500b8a37619 */ /* 0x000fe200000102a4 */
[C---:B------:R-:W-:Y:S01]  /*1260*/  IMAD R177, R152.reuse, c[0x0][0x294], RZ ;  /* 0x0000a50098b17a24 */ /* 0x040fe200078e02ff */
[----:B------:R-:W-:Y:S01]  /*1270*/  SHF.L.U32 R182, R185, 0x6, RZ ;  /* 0x00000006b9b67819 */ /* 0x000fe200000006ff */
[----:B------:R-:W-:-:S04]  /*1280*/  IMAD.WIDE.U32 R156, R152, c[0x0][0x1e0], RZ ;  /* 0x00007800989c7a25 */ /* 0x000fc800078e00ff */
[----:B------:R-:W-:Y:S01]  /*1290*/  IMAD.WIDE.U32 R154, R152, c[0x0][0x280], RZ ;  /* 0x0000a000989a7a25 */ /* 0x000fe200078e00ff */
[----:B------:R-:W-:-:S03]  /*12a0*/  IADD3 R175, R157, R175, RZ ;  /* 0x000000af9daf7210 */ /* 0x000fc60007ffe0ff */
[----:B------:R-:W-:-:S04]  /*12b0*/  IMAD.WIDE.U32 R152, R152, c[0x0][0x290], RZ ;  /* 0x0000a40098987a25 */ /* 0x000fc800078e00ff */
[----:B------:R-:W-:-:S04]  /*12c0*/  IMAD.WIDE.U32 R172, R151, c[0x0][0x1e0], RZ ;  /* 0x0000780097ac7a25 */ /* 0x000fc800078e00ff */
[----:B------:R-:W-:-:S04]  /*12d0*/  IMAD.WIDE.U32 R170, R150, c[0x0][0x1e0], RZ ;  /* 0x0000780096aa7a25 */ /* 0x000fc800078e00ff */
[----:B------:R-:W-:Y:S02]  /*12e0*/  IMAD.SHL.U32 R160, R148, 0x20, RZ ;  /* 0x0000002094a07824 */ /* 0x000fe400078e00ff */
[C---:B------:R-:W-:Y:S01]  /*12f0*/  IMAD.SHL.U32 R187, R178.reuse, 0x40, RZ ;  /* 0x00000040b2bb7824 */ /* 0x040fe200078e00ff */
[-C--:B------:R-:W-:Y:S01]  /*1300*/  SHF.L.U64.HI R178, R178, R161.reuse, c[0x0][0x1e4] ;  /* 0x00007900b2b27619 */ /* 0x080fe200000102a1 */
[C---:B------:R-:W-:Y:S01]  /*1310*/  IMAD.SHL.U32 R183, R184.reuse, 0x40, RZ ;  /* 0x00000040b8b77824 */ /* 0x040fe200078e00ff */
[----:B------:R-:W-:Y:S01]  /*1320*/  SHF.L.U64.HI R161, R185, R161, c[0x0][0x284] ;  /* 0x0000a100b9a17619 */ /* 0x000fe200000102a1 */
[----:B------:R-:W-:Y:S02]  /*1330*/  IMAD.SHL.U32 R184, R184, 0x20, RZ ;  /* 0x00000020b8b87824 */ /* 0x000fe400078e00ff */
[----:B------:R-:W-:Y:S02]  /*1340*/  IMAD.IADD R176, R155, 0x1, R176 ;  /* 0x000000019bb07824 */ /* 0x000fe400078e02b0 */
[----:B------:R-:W-:Y:S01]  /*1350*/  IMAD.IADD R177, R153, 0x1, R177 ;  /* 0x0000000199b17824 */ /* 0x000fe200078e02b1 */
[----:B---3--:R-:W-:Y:S01]  /*1360*/  @P2 SHF.R.S32.HI R5, RZ, 0x1f, R9 ;  /* 0x0000001fff052819 */ /* 0x008fe20000011409 */
[----:B------:R-:W-:Y:S01]  /*1370*/  @!P2 IMAD.MOV.U32 R5, RZ, RZ, R8 ;  /* 0x000000ffff05a224 */ /* 0x000fe200078e0008 */
[----:B------:R-:W-:Y:S01]  /*1380*/  @P2 MOV R4, R9 ;  /* 0x0000000900042202 */ /* 0x000fe20000000f00 */
[----:B------:R-:W-:Y:S01]  /*1390*/  @!P2 IMAD.MOV.U32 R4, RZ, RZ, R15 ;  /* 0x000000ffff04a224 */ /* 0x000fe200078e000f */
[C---:B------:R-:W-:Y:S01]  /*13a0*/  @P1 LEA R2, P2, R148.reuse, R18, 0x4 ;  /* 0x0000001294021211 */ /* 0x040fe200078420ff */
[----:B------:R-:W-:Y:S01]  /*13b0*/  IMAD.WIDE.U32 R8, R148, 0x20, RZ ;  /* 0x0000002094087825 */ /* 0x000fe200078e00ff */
[----:B------:R-:W-:-:S02]  /*13c0*/  SEL R25, R5, RZ, !P4 ;  /* 0x000000ff05197207 */ /* 0x000fc40006000000 */
[----:B-1----:R-:W-:Y:S02]  /*13d0*/  @P1 LEA.HI.X R7, R148, R3, R33, 0x4, P2 ;  /* 0x0000000394071211 */ /* 0x002fe400010f2421 */
[----:B------:R-:W-:Y:S02]  /*13e0*/  @P1 LEA R6, P2, R2, c[0x0][0x220], 0x1 ;  /* 0x0000880002061a11 */ /* 0x000fe400078408ff */
[----:B------:R-:W-:Y:S02]  /*13f0*/  SEL R96, R4, RZ, !P4 ;  /* 0x000000ff04607207 */ /* 0x000fe40006000000 */
[----:B------:R-:W-:Y:S02]  /*1400*/  @P1 LEA.HI.X R7, R2, c[0x0][0x224], R7, 0x1, P2 ;  /* 0x0000890002071a11 */ /* 0x000fe400010f0c07 */
[----:B------:R-:W-:Y:S02]  /*1410*/  ISETP.GE.AND P2, PT, R16, 0x31, PT ;  /* 0x000000311000780c */ /* 0x000fe40003f46270 */
[----:B------:R-:W-:Y:S01]  /*1420*/  @P0 IADD3 R2, P3, R18, R8, RZ ;  /* 0x0000000812020210 */ /* 0x000fe20007f7e0ff */
[----:B------:R1:W-:Y:S03]  /*1430*/  @P1 LDGSTS.E.BYPASS.LTC128B.128 [R81+0x3900], [R6.64], !P5 ;  /* 0x0390000006511fae */ /* 0x0003e6000e901d48 */
[----:B-1----:R-:W-:-:S07]  /*1440*/  @P0 IADD3.X R7, R3, R9, R11, P3, !PT ;  /* 0x0000000903070210 */ /* 0x002fce0001ffe40b */
[----:B------:R-:W-:Y:S01]  /*1450*/  @P2 IMAD R11, R33, 0x30, RZ ;  /* 0x00000030210b2824 */ /* 0x000fe200078e02ff */
[----:B------:R-:W-:Y:S01]  /*1460*/  @P0 LEA R6, P1, R2, c[0x0][0x220], 0x1 ;  /* 0x0000880002060a11 */ /* 0x000fe200078208ff */
[----:B------:R-:W-:-:S03]  /*1470*/  IMAD.WIDE.U32 R8, R22, c[0x0][0x1e0], RZ ;  /* 0x0000780016087a25 */ /* 0x000fc600078e00ff */
[----:B------:R-:W-:Y:S01]  /*1480*/  @P0 LEA.HI.X R7, R2, c[0x0][0x224], R7, 0x1, P1 ;  /* 0x0000890002070a11 */ /* 0x000fe200008f0c07 */
[----:B------:R-:W-:Y:S01]  /*1490*/  @P2 IMAD.MOV.U32 R2, RZ, RZ, R18 ;  /* 0x000000ffff022224 */ /* 0x000fe200078e0012 */
[----:B------:R-:W-:-:S03]  /*14a0*/  ISETP.GE.AND P1, PT, R28, c[0x0][0x27c], PT ;  /* 0x00009f001c007a0c */ /* 0x000fc60003f26270 */
[----:B------:R-:W-:Y:S01]  /*14b0*/  @P2 IMAD.WIDE.U32 R4, R148, 0x30, R2 ;  /* 0x0000003094042825 */ /* 0x000fe200078e0002 */
[----:B------:R1:W-:Y:S01]  /*14c0*/  @P0 LDGSTS.E.BYPASS.LTC128B.128 [R81+0x4100], [R6.64], !P5 ;  /* 0x0410000006510fae */ /* 0x0003e2000e901d48 */
[C---:B------:R-:W-:Y:S02]  /*14d0*/  ISETP.GE.AND P0, PT, R188.reuse, 0x1, PT ;  /* 0x00000001bc00780c */ /* 0x040fe40003f06270 */
[----:B------:R-:W-:Y:S01]  /*14e0*/  IMAD.SHL.U32 R2, R188, 0x2, RZ ;  /* 0x00000002bc027824 */ /* 0x000fe200078e00ff */
[----:B------:R-:W-:Y:S02]  /*14f0*/  @P2 IADD3 R5, R5, R11, RZ ;  /* 0x0000000b05052210 */ /* 0x000fe40007ffe0ff */
[----:B------:R-:W-:Y:S02]  /*1500*/  @P2 LEA R14, P3, R4, c[0x0][0x220], 0x1 ;  /* 0x00008800040e2a11 */ /* 0x000fe400078608ff */
[----:B------:R-:W-:Y:S02]  /*1510*/  ISETP.GT.AND P0, PT, R16, 0x50, PT ;  /* 0x000000501000780c */ /* 0x000fe40003f04270 */
[----:B------:R-:W-:-:S02]  /*1520*/  @P1 IADD3 R2, -R2, c[0x0][0x1d4], RZ ;  /* 0x0000750002021a10 */ /* 0x000fc40007ffe1ff */
[----:B------:R-:W-:Y:S01]  /*1530*/  @P2 LEA.HI.X R15, R4, c[0x0][0x224], R5, 0x1, P3 ;  /* 0x00008900040f2a11 */ /* 0x000fe200018f0c05 */
[----:B------:R-:W-:Y:S02]  /*1540*/  IMAD.IADD R5, R9, 0x1, R10 ;  /* 0x0000000109057824 */ /* 0x000fe400078e020a */
[----:B------:R-:W-:Y:S02]  /*1550*/  IMAD.MOV.U32 R4, RZ, RZ, R8 ;  /* 0x000000ffff047224 */ /* 0x000fe400078e0008 */
[----:B------:R-:W-:Y:S01]  /*1560*/  IMAD.WIDE.U32 R8, R88, c[0x0][0x280], R30 ;  /* 0x0000a00058087a25 */ /* 0x000fe200078e001e */
[----:B------:R2:W-:Y:S03]  /*1570*/  @P2 LDGSTS.E.BYPASS.LTC128B.128 [R81+0x4900], [R14.64], !P5 ;  /* 0x049000000e512fae */ /* 0x0005e6000e901d48 */
[----:B------:R-:W-:-:S04]  /*1580*/  IMAD.WIDE.U32 R10, R34, c[0x0][0x1e8], R4 ;  /* 0x00007a00220a7a25 */ /* 0x000fc800078e0004 */
[----:B------:R-:W-:Y:S01]  /*1590*/  IMAD.WIDE.U32 R4, R34, c[0x0][0x260], R12 ;  /* 0x0000980022047a25 */ /* 0x000fe200078e000c */
[----:B------:R-:W-:Y:S02]  /*15a0*/  MOV R82, R10 ;  /* 0x0000000a00527202 */ /* 0x000fe40000000f00 */
[----:B-1----:R-:W-:Y:S01]  /*15b0*/  SEL R7, RZ, c[0x0][0x27c], !P1 ;  /* 0x00009f00ff077a07 */ /* 0x002fe20004800000 */
[----:B------:R-:W-:Y:S01]  /*15c0*/  IMAD.IADD R83, R11, 0x1, R19 ;  /* 0x000000010b537824 */ /* 0x000fe200078e0213 */
[----:B------:R-:W-:Y:S01]  /*15d0*/  ISETP.GE.AND P1, PT, R16, 0x41, PT ;  /* 0x000000411000780c */ /* 0x000fe20003f26270 */
[----:B------:R-:W-:Y:S01]  /*15e0*/  IMAD R16, R27, c[0x0][0x280], RZ ;  /* 0x0000a0001b107a24 */ /* 0x000fe200078e02ff */
[----:B------:R-:W-:Y:S01]  /*15f0*/  SHF.R.S32.HI R6, RZ, 0x1f, R2 ;  /* 0x0000001fff067819 */ /* 0x000fe20000011402 */
[----:B------:R-:W-:Y:S02]  /*1600*/  IMAD.IADD R11, R5, 0x1, R20 ;  /* 0x00000001050b7824 */ /* 0x000fe400078e0214 */
[----:B------:R-:W-:Y:S01]  /*1610*/  IMAD R16, R88, c[0x0][0x284], R16 ;  /* 0x0000a10058107a24 */ /* 0x000fe200078e0210 */
[----:B------:R-:W-:Y:S01]  /*1620*/  LEA.HI R23, R6, R2, RZ, 0x4 ;  /* 0x0000000206177211 */ /* 0x000fe200078f20ff */
[----:B------:R-:W-:Y:S01]  /*1630*/  IMAD.MOV.U32 R104, RZ, RZ, R8 ;  /* 0x000000ffff687224 */ /* 0x000fe200078e0008 */
[----:B------:R-:W-:Y:S01]  /*1640*/  IADD3 R2, R28, R7, RZ ;  /* 0x000000071c027210 */ /* 0x000fe20007ffe0ff */
[----:B------:R-:W-:-:S03]  /*1650*/  IMAD.WIDE.U32 R6, R88, c[0x0][0x290], R30 ;  /* 0x0000a40058067a25 */ /* 0x000fc600078e001e */
[----:B------:R-:W-:Y:S01]  /*1660*/  SHF.R.S32.HI R5, RZ, 0x1f, R2 ;  /* 0x0000001fff057819 */ /* 0x000fe20000011402 */
[----:B------:R-:W-:Y:S01]  /*1670*/  IMAD.IADD R105, R9, 0x1, R16 ;  /* 0x0000000109697824 */ /* 0x000fe200078e0210 */
[----:B------:R-:W-:Y:S01]  /*1680*/  @P1 LEA R12, P2, R148, R18, 0x6 ;  /* 0x00000012940c1211 */ /* 0x000fe200078430ff */
[----:B------:R-:W-:Y:S01]  /*1690*/  IMAD.WIDE.U32 R8, R88, c[0x0][0x280], R28 ;  /* 0x0000a00058087a25 */ /* 0x000fe200078e001c */
[----:B------:R-:W-:Y:S02]  /*16a0*/  LEA.HI R19, R5, R2, RZ, 0x3 ;  /* 0x0000000205137211 */ /* 0x000fe400078f18ff */
[----:B--2---:R-:W-:Y:S01]  /*16b0*/  @P1 LEA.HI.X R14, R148, R3, R33, 0x6, P2 ;  /* 0x00000003940e1211 */ /* 0x004fe200010f3421 */
[----:B------:R-:W-:Y:S01]  /*16c0*/  IMAD.IADD R103, R7, 0x1, R17 ;  /* 0x0000000107677824 */ /* 0x000fe200078e0211 */
[----:B------:R-:W-:Y:S01]  /*16d0*/  ISETP.GE.AND P2, PT, R28, c[0x0][0x1d4], PT ;  /* 0x000075001c007a0c */ /* 0x000fe20003f46270 */
[----:B------:R-:W-:Y:S01]  /*16e0*/  IMAD.MOV.U32 R102, RZ, RZ, R6 ;  /* 0x000000ffff667224 */ /* 0x000fe200078e0006 */
[----:B------:R-:W-:Y:S01]  /*16f0*/  SHF.R.S32.HI R2, RZ, 0x1f, R21 ;  /* 0x0000001fff027819 */ /* 0x000fe20000011415 */
[----:B------:R-:W-:Y:S01]  /*1700*/  IMAD.WIDE.U32 R6, R88, c[0x0][0x290], R28 ;  /* 0x0000a40058067a25 */ /* 0x000fe200078e001c */
[----:B------:R-:W-:-:S03]  /*1710*/  LOP3.LUT R109, R19, 0xfffffff8, RZ, 0xc0, !PT ;  /* 0xfffffff8136d7812 */ /* 0x000fc600078ec0ff */
[----:B------:R-:W-:Y:S01]  /*1720*/  IMAD.IADD R101, R16, 0x1, R9 ;  /* 0x0000000110657824 */ /* 0x000fe200078e0209 */
[----:B------:R-:W-:Y:S01]  /*1730*/  SEL R9, RZ, 0x1, P2 ;  /* 0x00000001ff097807 */ /* 0x000fe20001000000 */
[----:B------:R-:W-:Y:S01]  /*1740*/  IMAD.MOV.U32 R100, RZ, RZ, R8 ;  /* 0x000000ffff647224 */ /* 0x000fe200078e0008 */
[----:B------:R-:W-:Y:S01]  /*1750*/  ISETP.GE.AND P2, PT, R106, c[0x0][0x1d4], PT ;  /* 0x000075006a007a0c */ /* 0x000fe20003f46270 */
[----:B------:R-:W-:Y:S01]  /*1760*/  IMAD.MOV.U32 R98, RZ, RZ, R6 ;  /* 0x000000ffff627224 */ /* 0x000fe200078e0006 */
[----:B------:R-:W-:Y:S01]  /*1770*/  IADD3 R99, R17, R7, RZ ;  /* 0x0000000711637210 */ /* 0x000fe20007ffe0ff */
[----:B------:R-:W-:Y:S01]  /*1780*/  IMAD R13, R189, c[0x0][0x210], RZ ;  /* 0x00008400bd0d7a24 */ /* 0x000fe200078e02ff */
[----:B------:R-:W-:Y:S01]  /*1790*/  LEA.HI R7, R2, R88, RZ, 0x3 ;  /* 0x0000005802077211 */ /* 0x000fe200078f18ff */
[----:B------:R-:W-:Y:S01]  /*17a0*/  IMAD.MOV.U32 R10, RZ, RZ, R4 ;  /* 0x000000ffff0a7224 */ /* 0x000fe200078e0004 */
[----:B------:R-:W-:Y:S01]  /*17b0*/  SEL R2, RZ, 0xffffffff, P2 ;  /* 0xffffffffff027807 */ /* 0x000fe20001000000 */
[C---:B------:R-:W-:Y:S01]  /*17c0*/  IMAD R13, R34.reuse, c[0x0][0x214], R13 ;  /* 0x00008500220d7a24 */ /* 0x040fe200078e020d */
[----:B------:R-:W-:Y:S01]  /*17d0*/  LOP3.LUT R8, R7, 0xfffffff8, RZ, 0xc0, !PT ;  /* 0xfffffff807087812 */ /* 0x000fe200078ec0ff */
[----:B------:R-:W-:Y:S01]  /*17e0*/  IMAD.WIDE.U32 R4, R34, c[0x0][0x210], R28 ;  /* 0x0000840022047a25 */ /* 0x000fe200078e001c */
[----:B------:R-:W-:-:S02]  /*17f0*/  @P1 LEA R6, P2, R12, c[0x0][0x220], 0x1 ;  /* 0x000088000c061a11 */ /* 0x000fc400078408ff */
[----:B------:R-:W-:Y:S01]  /*1800*/  SHF.R.S32.HI R115, RZ, 0x1f, R109 ;  /* 0x0000001fff737819 */ /* 0x000fe2000001146d */
[----:B------:R-:W-:Y:S01]  /*1810*/  IMAD.SHL.U32 R7, R2, 0x2, RZ ;  /* 0x0000000202077824 */ /* 0x000fe200078e00ff */
[----:B------:R-:W-:Y:S01]  /*1820*/  IADD3 R2, R88, -R8, RZ ;  /* 0x8000000858027210 */ /* 0x000fe20007ffe0ff */
[----:B------:R-:W-:Y:S02]  /*1830*/  IMAD R8, R24, c[0x0][0x268], RZ ;  /* 0x00009a0018087a24 */ /* 0x000fe400078e02ff */
[----:B------:R-:W-:Y:S01]  /*1840*/  IMAD.IADD R5, R5, 0x1, R13 ;  /* 0x0000000105057824 */ /* 0x000fe200078e020d */
[----:B------:R-:W-:Y:S01]  /*1850*/  LOP3.LUT R89, R7, 0x2, R9, 0xe2, !PT ;  /* 0x0000000207597812 */ /* 0x000fe200078ee209 */
[----:B------:R-:W-:Y:S01]  /*1860*/  IMAD R93, R90, c[0x0][0x26c], R8 ;  /* 0x00009b005a5d7a24 */ /* 0x000fe200078e0208 */
[----:B------:R-:W-:Y:S01]  /*1870*/  SHF.R.S32.HI R9, RZ, 0x4, R23 ;  /* 0x00000004ff097819 */ /* 0x000fe20000011417 */
[----:B------:R-:W-:Y:S01]  /*1880*/  @P0 IMAD R16, R33, 0x50, RZ ;  /* 0x0000005021100824 */ /* 0x000fe200078e02ff */
[----:B------:R-:W-:Y:S01]  /*1890*/  @P1 LEA.HI.X R7, R12, c[0x0][0x224], R14, 0x1, P2 ;  /* 0x000089000c071a11 */ /* 0x000fe200010f0c0e */
[----:B------:R-:W-:Y:S01]  /*18a0*/  IMAD.WIDE.U32 R90, R90, c[0x0][0x268], R10 ;  /* 0x00009a005a5a7a25 */ /* 0x000fe200078e000a */
[----:B------:R-:W-:-:S02]  /*18b0*/  LEA.HI R12, R32, R228, RZ, 0x5 ;  /* 0x000000e4200c7211 */ /* 0x000fc400078f28ff */
[C---:B------:R-:W-:Y:S01]  /*18c0*/  LOP3.LUT P2, RZ, R2.reuse, 0x4, RZ, 0xc0, !PT ;  /* 0x0000000402ff7812 */ /* 0x040fe2000784c0ff */
[----:B------:R-:W-:Y:S01]  /*18d0*/  IMAD.SHL.U32 R2, R2, 0x40, RZ ;  /* 0x0000004002027824 */ /* 0x000fe200078e00ff */
[----:B------:R-:W-:Y:S01]  /*18e0*/  LEA.HI.SX32 R92, R19, R9, 0x1d ;  /* 0x00000009135c7211 */ /* 0x000fe200078feaff */
[----:B------:R-:W-:Y:S01]  /*18f0*/  IMAD.SHL.U32 R12, R12, 0x10, RZ ;  /* 0x000000100c0c7824 */ /* 0x000fe200078e00ff */
[----:B------:R1:W-:Y:S01]  /*1900*/  @P1 LDGSTS.E.BYPASS.LTC128B.128 [R81+0x5100], [R6.64], !P5 ;  /* 0x0510000006511fae */ /* 0x0003e2000e901d48 */
[----:B------:R-:W-:Y:S01]  /*1910*/  IMAD.WIDE.U32 R82, R96, c[0x0][0x1f0], R82 ;  /* 0x00007c0060527a25 */ /* 0x000fe200078e0052 */
[----:B------:R-:W-:Y:S02]  /*1920*/  LOP3.LUT R2, R2, 0x1c0, RZ, 0xc0, !PT ;  /* 0x000001c002027812 */ /* 0x000fe400078ec0ff */
[----:B------:R-:W-:Y:S01]  /*1930*/  LOP3.LUT R9, R12, 0xfffffe00, RZ, 0xc0, !PT ;  /* 0xfffffe000c097812 */ /* 0x000fe200078ec0ff */
[----:B------:R-:W-:Y:S01]  /*1940*/  IMAD.SHL.U32 R92, R92, 0x8, RZ ;  /* 0x000000085c5c7824 */ /* 0x000fe200078e00ff */
[----:B------:R-:W-:Y:S01]  /*1950*/  SHF.R.U32.HI R8, RZ, 0x3, R2 ;  /* 0x00000003ff087819 */ /* 0x000fe20000011602 */
[----:B-----5:R-:W-:Y:S01]  /*1960*/  IMAD.WIDE.U32 R102, R149, c[0x0][0x290], R102 ;  /* 0x0000a40095667a25 */ /* 0x020fe200078e0066 */
[----:B------:R-:W-:-:S02]  /*1970*/  LOP3.LUT R13, R2, 0x18, R28, 0xf8, !PT ;  /* 0x00000018020d7812 */ /* 0x000fc400078ef81c */
[C---:B------:R-:W-:Y:S01]  /*1980*/  LOP3.LUT R12, R2.reuse, 0x38, R19, 0xf8, !PT ;  /* 0x00000038020c7812 */ /* 0x040fe200078ef813 */
[----:B------:R-:W-:Y:S01]  /*1990*/  IMAD.WIDE.U32 R104, R149, c[0x0][0x280], R104 ;  /* 0x0000a00095687a25 */ /* 0x000fe200078e0068 */
[----:B------:R-:W-:Y:S02]  /*19a0*/  LOP3.LUT R2, R2, 0x38, R92, 0xf8, !PT ;  /* 0x0000003802027812 */ /* 0x000fe400078ef85c */
[----:B------:R-:W-:Y:S01]  /*19b0*/  LOP3.LUT R86, R9, R13, R8, 0xf6, !PT ;  /* 0x0000000d09567212 */ /* 0x000fe200078ef608 */
[----:B------:R-:W-:Y:S01]  /*19c0*/  IMAD.WIDE.U32 R100, R149, c[0x0][0x280], R100 ;  /* 0x0000a00095647a25 */ /* 0x000fe200078e0064 */
[C-C-:B------:R-:W-:Y:S02]  /*19d0*/  LOP3.LUT R136, R9.reuse, R12, R8.reuse, 0xf6, !PT ;  /* 0x0000000c09887212 */ /* 0x140fe400078ef608 */
[----:B------:R-:W-:Y:S01]  /*19e0*/  LOP3.LUT R134, R9, R2, R8, 0xf6, !PT ;  /* 0x0000000209867212 */ /* 0x000fe200078ef608 */
[----:B------:R-:W-:Y:S01]  /*19f0*/  @P0 IMAD.MOV.U32 R2, RZ, RZ, R18 ;  /* 0x000000ffff020224 */ /* 0x000fe200078e0012 */
[----:B------:R-:W-:Y:S01]  /*1a00*/  SHF.R.S32.HI R8, RZ, 0x1f, R150 ;  /* 0x0000001fff087819 */ /* 0x000fe20000011496 */
[----:B------:R-:W-:Y:S01]  /*1a10*/  IMAD.WIDE.U32 R98, R149, c[0x0][0x290], R98 ;  /* 0x0000a40095627a25 */ /* 0x000fe200078e0062 */
[----:B------:R-:W-:-:S02]  /*1a20*/  SHF.R.S32.HI R9, RZ, 0x1f, R151 ;  /* 0x0000001fff097819 */ /* 0x000fc40000011497 */
[----:B------:R-:W-:Y:S01]  /*1a30*/  LEA.HI R8, R8, R150, RZ, 0x3 ;  /* 0x0000009608087211 */ /* 0x000fe200078f18ff */
[----:B------:R-:W-:Y:S01]  /*1a40*/  @P0 IMAD.WIDE.U32 R2, R148, 0x50, R2 ;  /* 0x0000005094020825 */ /* 0x000fe200078e0002 */
[----:B------:R-:W-:Y:S02]  /*1a50*/  LEA.HI R9, R9, R151, RZ, 0x3 ;  /* 0x0000009709097211 */ /* 0x000fe400078f18ff */
[----:B-1----:R-:W-:Y:S01]  /*1a60*/  SHF.L.U32 R6, R151, 0x6, RZ ;  /* 0x0000000697067819 */ /* 0x002fe200000006ff */
[----:B------:R-:W-:Y:S01]  /*1a70*/  IMAD.SHL.U32 R8, R8, 0x40, RZ ;  /* 0x0000004008087824 */ /* 0x000fe200078e00ff */
[----:B------:R-:W-:Y:S01]  /*1a80*/  SEL R85, R85, 0xffffffc0, !P2 ;  /* 0xffffffc055557807 */ /* 0x000fe20005000000 */
[----:B------:R-:W-:Y:S01]  /*1a90*/  IMAD.SHL.U32 R7, R150, 0x40, RZ ;  /* 0x0000004096077824 */ /* 0x000fe200078e00ff */
[----:B------:R-:W-:Y:S01]  /*1aa0*/  LOP3.LUT R6, R6, 0x1c0, RZ, 0xc0, !PT ;  /* 0x000001c006067812 */ /* 0x000fe200078ec0ff */
[----:B------:R-:W-:Y:S01]  /*1ab0*/  IMAD.SHL.U32 R12, R9, 0x40, RZ ;  /* 0x00000040090c7824 */ /* 0x000fe200078e00ff */
[----:B------:R-:W-:Y:S01]  /*1ac0*/  LOP3.LUT R10, R8, 0xfffffe00, RZ, 0xc0, !PT ;  /* 0xfffffe00080a7812 */ /* 0x000fe200078ec0ff */
[C---:B------:R-:W-:Y:S01]  /*1ad0*/  IMAD R85, R86.reuse, 0x2, R85 ;  /* 0x0000000256557824 */ /* 0x040fe200078e0255 */
[----:B------:R-:W-:Y:S01]  /*1ae0*/  LOP3.LUT R7, R7, 0x1c0, RZ, 0xc0, !PT ;  /* 0x000001c007077812 */ /* 0x000fe200078ec0ff */
[----:B------:R-:W-:Y:S01]  /*1af0*/  IMAD.SHL.U32 R86, R86, 0x2, RZ ;  /* 0x0000000256567824 */ /* 0x000fe200078e00ff */
[----:B------:R-:W-:Y:S01]  /*1b00*/  SHF.R.U32.HI R11, RZ, 0x3, R6 ;  /* 0x00000003ff0b7819 */ /* 0x000fe20000011606 */
[----:B------:R-:W-:Y:S01]  /*1b10*/  IMAD.IADD R93, R91, 0x1, R93 ;  /* 0x000000015b5d7824 */ /* 0x000fe200078e025d */
[----:B------:R-:W-:-:S02]  /*1b20*/  LOP3.LUT R8, R12, 0xfffffe00, RZ, 0xc0, !PT ;  /* 0xfffffe000c087812 */ /* 0x000fc400078ec0ff */
[C---:B------:R-:W-:Y:S02]  /*1b30*/  LOP3.LUT R14, R6.reuse, 0x38, R19, 0xf8, !PT ;  /* 0x00000038060e7812 */ /* 0x040fe400078ef813 */
[----:B------:R-:W-:Y:S02]  /*1b40*/  LOP3.LUT R13, R6, 0x38, R92, 0xf8, !PT ;  /* 0x00000038060d7812 */ /* 0x000fe400078ef85c */
[----:B------:R-:W-:Y:S02]  /*1b50*/  @P0 IADD3 R12, R3, R16, RZ ;  /* 0x00000010030c0210 */ /* 0x000fe40007ffe0ff */
[----:B------:R-:W-:Y:S02]  /*1b60*/  @P0 LEA R6, P1, R2, c[0x0][0x220], 0x1 ;  /* 0x0000880002060a11 */ /* 0x000fe400078208ff */
[----:B------:R-:W-:Y:S02]  /*1b70*/  SHF.R.U32.HI R9, RZ, 0x3, R7 ;  /* 0x00000003ff097819 */ /* 0x000fe40000011607 */
[----:B------:R-:W-:-:S02]  /*1b80*/  LOP3.LUT R15, R7, 0x38, R19, 0xf8, !PT ;  /* 0x00000038070f7812 */ /* 0x000fc400078ef813 */
[----:B------:R-:W-:Y:S02]  /*1b90*/  LOP3.LUT R3, R7, 0x38, R92, 0xf8, !PT ;  /* 0x0000003807037812 */ /* 0x000fe400078ef85c */
[----:B------:R-:W-:Y:S01]  /*1ba0*/  @P0 LEA.HI.X R7, R2, c[0x0][0x224], R12, 0x1, P1 ;  /* 0x0000890002070a11 */ /* 0x000fe200008f0c0c */
[C---:B------:R-:W-:Y:S01]  /*1bb0*/  IMAD R2, R25.reuse, c[0x0][0x218], RZ ;  /* 0x0000860019027a24 */ /* 0x040fe200078e02ff */
[C-C-:B------:R-:W-:Y:S02]  /*1bc0*/  LOP3.LUT R15, R10.reuse, R15, R9.reuse, 0xf6, !PT ;  /* 0x0000000f0a0f7212 */ /* 0x140fe400078ef609 */
[----:B------:R-:W-:Y:S01]  /*1bd0*/  LOP3.LUT R10, R10, R3, R9, 0xf6, !PT ;  /* 0x000000030a0a7212 */ /* 0x000fe200078ef609 */
[----:B------:R1:W-:Y:S01]  /*1be0*/  @P0 LDGSTS.E.BYPASS.LTC128B.128 [R81+0x5900], [R6.64], !P5 ;  /* 0x0590000006510fae */ /* 0x0003e2000e901d48 */
[----:B------:R-:W-:Y:S01]  /*1bf0*/  ISETP.NE.AND P0, PT, RZ, UR4, PT ;  /* 0x00000004ff007c0c */ /* 0x000fe2000bf05270 */
[----:B------:R-:W-:Y:S01]  /*1c00*/  IMAD R3, R25, c[0x0][0x1f0], RZ ;  /* 0x00007c0019037a24 */ /* 0x000fe200078e02ff */
[----:B------:R-:W-:Y:S01]  /*1c10*/  IADD3 R130, P1, R28, R166, RZ ;  /* 0x000000a61c827210 */ /* 0x000fe20007f3e0ff */
[C---:B------:R-:W-:Y:S01]  /*1c20*/  IMAD R95, R96.reuse, c[0x0][0x21c], R2 ;  /* 0x00008700605f7a24 */ /* 0x040fe200078e0202 */
[----:B------:R-:W-:Y:S01]  /*1c30*/  P2R R143, PR, RZ, 0x1 ;  /* 0x00000001ff8f7803 */ /* 0x000fe20000000000 */
[C---:B------:R-:W-:Y:S01]  /*1c40*/  IMAD R84, R96.reuse, c[0x0][0x1f4], R3 ;  /* 0x00007d0060547a24 */ /* 0x040fe200078e0203 */
[----:B------:R-:W-:Y:S01]  /*1c50*/  SHF.R.S32.HI R2, RZ, 0x1f, R149 ;  /* 0x0000001fff027819 */ /* 0x000fe20000011495 */
[----:B------:R-:W-:Y:S01]  /*1c60*/  IMAD.WIDE.U32 R96, R96, c[0x0][0x218], R4 ;  /* 0x0000860060607a25 */ /* 0x000fe200078e0004 */
[----:B------:R-:W-:Y:S01]  /*1c70*/  IADD3 R142, P0, R22, R88, RZ ;  /* 0x00000058168e7210 */ /* 0x000fe20007f1e0ff */
[----:B------:R-:W0:Y:S01]  /*1c80*/  LDGDEPBAR ;  /* 0x00000000000079af */ /* 0x000e220000000000 */
[--C-:B------:R-:W-:Y:S01]  /*1c90*/  LOP3.LUT R14, R8, R14, R11.reuse, 0xf6, !PT ;  /* 0x0000000e080e7212 */ /* 0x100fe200078ef60b */
[----:B------:R-:W-:Y:S01]  /*1ca0*/  IMAD R4, R2, c[0x0][0x280], RZ ;  /* 0x0000a00002047a24 */ /* 0x000fe200078e02ff */
[----:B------:R-:W-:Y:S01]  /*1cb0*/  LOP3.LUT R13, R8, R13, R11, 0xf6, !PT ;  /* 0x0000000d080d7212 */ /* 0x000fe200078ef60b */
[----:B------:R-:W-:Y:S01]  /*1cc0*/  IMAD R3, R2, c[0x0][0x290], RZ ;  /* 0x0000a40002037a24 */ /* 0x000fe200078e02ff */
[----:B------:R-:W-:Y:S01]  /*1cd0*/  SHF.R.S32.HI R8, RZ, 0x1f, R151 ;  /* 0x0000001fff087819 */ /* 0x000fe20000011497 */
[----:B------:R-:W-:Y:S01]  /*1ce0*/  IMAD.X R141, R26, 0x1, R27, P0 ;  /* 0x000000011a8d7824 */ /* 0x000fe200000e061b */
[----:B------:R-:W-:Y:S01]  /*1cf0*/  IADD3 R2, P0, R88, 0x20, RZ ;  /* 0x0000002058027810 */ /* 0x000fe20007f1e0ff */
[----:B------:R-:W-:Y:S01]  /*1d00*/  IMAD R5, R149, c[0x0][0x294], R3 ;  /* 0x0000a50095057a24 */ /* 0x000fe200078e0203 */
[----:B------:R-:W-:Y:S01]  /*1d10*/  SHF.R.S32.HI R9, RZ, 0x1f, R150 ;  /* 0x0000001fff097819 */ /* 0x000fe20000011496 */
[----:B------:R-:W-:Y:S01]  /*1d20*/  IMAD.IADD R84, R83, 0x1, R84 ;  /* 0x0000000153547824 */ /* 0x000fe200078e0254 */
[-C--:B------:R-:W-:Y:S01]  /*1d30*/  SHF.L.U64.HI R148, R148, R164.reuse, c[0x0][0x23c] ;  /* 0x00008f0094947619 */ /* 0x080fe200000102a4 */
[----:B------:R-:W-:Y:S01]  /*1d40*/  IMAD.X R3, RZ, RZ, R27, P0 ;  /* 0x000000ffff037224 */ /* 0x000fe200000e061b */
[----:B------:R-:W-:Y:S01]  /*1d50*/  SHF.L.U64.HI R164, R185, R164, c[0x0][0x284] ;  /* 0x0000a100b9a47619 */ /* 0x000fe200000102a4 */
[----:B------:R-:W-:Y:S01]  /*1d60*/  IMAD.WIDE.U32 R122, R2, c[0x0][0x1e0], RZ ;  /* 0x00007800027a7a25 */ /* 0x000fe200078e00ff */
[----:B------:R-:W-:-:S02]  /*1d70*/  LOP3.LUT R87, R89, 0x1, RZ, 0xc0, !PT ;  /* 0x0000000159577812 */ /* 0x000fc400078ec0ff */
[----:B------:R-:W-:Y:S01]  /*1d80*/  IADD3 R32, R30, 0x10, RZ ;  /* 0x000000101e207810 */ /* 0x000fe20007ffe0ff */
[----:B-1----:R-:W-:Y:S01]  /*1d90*/  IMAD R6, R149, c[0x0][0x284], R4 ;  /* 0x0000a10095067a24 */ /* 0x002fe200078e0204 */
[----:B------:R-:W-:Y:S01]  /*1da0*/  IADD3 R140, P0, R186, R122, RZ ;  /* 0x0000007aba8c7210 */ /* 0x000fe20007f1e0ff */
[----:B------:R-:W-:Y:S01]  /*1db0*/  IMAD R3, R3, c[0x0][0x1e0], RZ ;  /* 0x0000780003037a24 */ /* 0x000fe200078e02ff */
[----:B------:R-:W-:Y:S01]  /*1dc0*/  LOP3.LUT R89, R89, 0x2, RZ, 0xc0, !PT ;  /* 0x0000000259597812 */ /* 0x000fe200078ec0ff */
[----:B------:R-:W-:Y:S01]  /*1dd0*/  IMAD R4, R27, c[0x0][0x1e0], RZ ;  /* 0x000078001b047a24 */ /* 0x000fe200078e02ff */
[----:B------:R-:W-:Y:S01]  /*1de0*/  IADD3 R117, R103, R5, RZ ;  /* 0x0000000567757210 */ /* 0x000fe20007ffe0ff */
[----:B------:R-:W-:Y:S01]  /*1df0*/  IMAD R7, R2, c[0x0][0x1e4], R3 ;  /* 0x0000790002077a24 */ /* 0x000fe200078e0203 */
[----:B------:R-:W-:Y:S01]  /*1e00*/  SHF.L.U32 R136, R136, 0x1, RZ ;  /* 0x0000000188887819 */ /* 0x000fe200000006ff */
[----:B------:R-:W-:Y:S01]  /*1e10*/  IMAD R4, R88, c[0x0][0x1e4], R4 ;  /* 0x0000790058047a24 */ /* 0x000fe200078e0204 */
[----:B------:R-:W-:Y:S01]  /*1e20*/  SHF.R.S32.HI R114, RZ, 0x1f, R92 ;  /* 0x0000001fff727819 */ /* 0x000fe2000001145c */
[----:B------:R-:W-:Y:S01]  /*1e30*/  IMAD R3, R8, c[0x0][0x1e0], RZ ;  /* 0x0000780008037a24 */ /* 0x000fe200078e02ff */
[----:B------:R-:W-:Y:S01]  /*1e40*/  IADD3 R128, R123, R7, RZ ;  /* 0x000000077b807210 */ /* 0x000fe20007ffe0ff */
[----:B------:R-:W-:Y:S01]  /*1e50*/  IMAD.IADD R129, R167, 0x1, R4 ;  /* 0x00000001a7817824 */ /* 0x000fe200078e0204 */
[----:B------:R-:W-:Y:S01]  /*1e60*/  SHF.L.U32 R134, R134, 0x1, RZ ;  /* 0x0000000186867819 */ /* 0x000fe200000006ff */
[----:B------:R-:W-:Y:S01]  /*1e70*/  IMAD R2, R9, c[0x0][0x1e0], RZ ;  /* 0x0000780009027a24 */ /* 0x000fe200078e02ff */
[----:B------:R-:W-:Y:S01]  /*1e80*/  IADD3.X R138, R174, R128, RZ, P0, !PT ;  /* 0x00000080ae8a7210 */ /* 0x000fe200007fe4ff */
[----:B------:R-:W-:Y:S01]  /*1e90*/  IMAD.X R127, R29, 0x1, R129, P1 ;  /* 0x000000011d7f7824 */ /* 0x000fe200008e0681 */
[----:B------:R-:W-:Y:S01]  /*1ea0*/  IADD3 R108, P0, R130, R82, RZ ;  /* 0x00000052826c7210 */ /* 0x000fe20007f1e0ff */
[----:B------:R-:W-:-:S02]  /*1eb0*/  IMAD R3, R151, c[0x0][0x1e4], R3 ;  /* 0x0000790097037a24 */ /* 0x000fc400078e0203 */
[----:B------:R-:W-:Y:S01]  /*1ec0*/  IMAD R2, R150, c[0x0][0x1e4], R2 ;  /* 0x0000790096027a24 */ /* 0x000fe200078e0202 */
[----:B------:R-:W-:Y:S01]  /*1ed0*/  IADD3.X R107, R127, R84, RZ, P0, !PT ;  /* 0x000000547f6b7210 */ /* 0x000fe200007fe4ff */
[----:B------:R-:W-:Y:S01]  /*1ee0*/  IMAD.SHL.U32 R185, R185, 0x20, RZ ;  /* 0x00000020b9b97824 */ /* 0x000fe200078e00ff */
[----:B------:R-:W-:Y:S01]  /*1ef0*/  IADD3 R118, P0, R82, 0x20, RZ ;  /* 0x0000002052767810 */ /* 0x000fe20007f1e0ff */
[----:B------:R-:W-:Y:S01]  /*1f00*/  IMAD.IADD R139, R173, 0x1, R3 ;  /* 0x00000001ad8b7824 */ /* 0x000fe200078e0203 */
[----:B------:R-:W-:Y:S01]  /*1f10*/  IADD3 R112, P1, R108, 0x20, RZ ;  /* 0x000000206c707810 */ /* 0x000fe20007f3e0ff */
[----:B------:R-:W-:Y:S02]  /*1f20*/  IMAD.IADD R137, R171, 0x1, R2 ;  /* 0x00000001ab897824 */ /* 0x000fe400078e0202 */
[----:B------:R-:W-:Y:S02]  /*1f30*/  IMAD.IADD R119, R105, 0x1, R6 ;  /* 0x0000000169777824 */ /* 0x000fe400078e0206 */
[----:B------:R-:W-:-:S02]  /*1f40*/  IMAD.IADD R116, R6, 0x1, R101 ;  /* 0x0000000106747824 */ /* 0x000fc400078e0265 */
[----:B------:R-:W-:Y:S02]  /*1f50*/  IMAD.IADD R113, R5, 0x1, R99 ;  /* 0x0000000105717824 */ /* 0x000fe400078e0263 */
[----:B------:R-:W-:Y:S02]  /*1f60*/  IMAD.IADD R95, R97, 0x1, R95 ;  /* 0x00000001615f7824 */ /* 0x000fe400078e025f */
[----:B------:R-:W-:Y:S02]  /*1f70*/  IMAD.X R110, RZ, RZ, R84, P0 ;  /* 0x000000ffff6e7224 */ /* 0x000fe400000e0654 */
[----:B------:R-:W-:Y:S02]  /*1f80*/  IMAD.SHL.U32 R135, R14, 0x2, RZ ;  /* 0x000000020e877824 */ /* 0x000fe400078e00ff */
[----:B------:R-:W-:Y:S02]  /*1f90*/  IMAD.SHL.U32 R133, R15, 0x2, RZ ;  /* 0x000000020f857824 */ /* 0x000fe400078e00ff */
[----:B------:R-:W-:-:S02]  /*1fa0*/  IMAD.X R111, RZ, RZ, R107, P1 ;  /* 0x000000ffff6f7224 */ /* 0x000fc400008e066b */
[----:B------:R-:W-:Y:S02]  /*1fb0*/  IMAD.SHL.U32 R132, R13, 0x2, RZ ;  /* 0x000000020d847824 */ /* 0x000fe400078e00ff */
[----:B------:R-:W-:Y:S01]  /*1fc0*/  IMAD.SHL.U32 R131, R10, 0x2, RZ ;  /* 0x000000020a837824 */ /* 0x000fe200078e00ff */
[----:B------:R-:W-:Y:S06]  /*1fd0*/  BAR.SYNC.DEFER_BLOCKING 0x0 ;  /* 0x0000000000007b1d */ /* 0x000fec0000010000 */
.L_x_360:
        /* <DEDUP_REMOVED lines=32> */
[----:B------:R-:W-:Y:S01]  /*21e0*/  CS2R R40, SRZ ;  /* 0x0000000000287805 */ /* 0x000fe2000001ff00 */
[----:B------:R-:W-:Y:S02]  /*21f0*/  CS2R R12, SRZ ;  /* 0x00000000000c7805 */ /* 0x000fe4000001ff00 */
[----:B------:R-:W-:Y:S01]  /*2200*/  IMAD.X R4, R33, 0x1, R119, P0 ;  /* 0x0000000121047824 */ /* 0x000fe200000e0677 */
[----:B------:R-:W-:Y:S05]  /*2210*/  IADD3 R3, P0, R102, R54, RZ ;  /* 0x0000003666037210 */ /* 0x000fea0007f1e0ff */
[----:B------:R-:W-:Y:S01]  /*2220*/  IMAD.X R5, R37, 0x1, R117, P0 ;  /* 0x0000000125057824 */ /* 0x000fe200000e0675 */
        /* <DEDUP_REMOVED lines=13> */
.L_x_330:
[----:B------:R-:W-:Y:S05]  /*2300*/  BSYNC B0 ;  /* 0x0000000000007941 */ /* 0x000fea0003800000 */
.L_x_329:
        /* <DEDUP_REMOVED lines=39> */
.L_x_332:
[----:B------:R-:W-:Y:S05]  /*2580*/  BSYNC B0 ;  /* 0x0000000000007941 */ /* 0x000fea0003800000 */
.L_x_331:
        /* <DEDUP_REMOVED lines=14> */
[----:B------:R-:W-:Y:S01]  /*2670*/  MOV R4, R15 ;  /* 0x0000000f00047202 */ /* 0x000fe20000000f00 */
[----:B------:R-:W-:Y:S01]  /*2680*/  CS2R R20, SRZ ;  /* 0x0000000000147805 */ /* 0x000fe2000001ff00 */
[----:B------:R-:W-:Y:S02]  /*2690*/  PRMT R25, R7, 0x5410, R6 ;  /* 0x0000541007197816 */ /* 0x000fe40000000006 */
[----:B------:R-:W-:Y:S01]  /*26a0*/  PRMT R24, R5, 0x5410, R4 ;  /* 0x0000541005187816 */ /* 0x000fe20000000004 */
[----:B------:R-:W-:-:S05]  /*26b0*/  @P4 BRA `(.L_x_334) ;  /* 0x0000012000004947 */ /* 0x000fca0003800000 */
[----:B------:R-:W-:Y:S01]  /*26c0*/  IADD3 R10, P1, P0, R104, R182, R10 ;  /* 0x000000b6680a7210 */ /* 0x000fe2000783e00a */
[----:B------:R-:W-:Y:S01]  /*26d0*/  CS2R R48, SRZ ;  /* 0x0000000000307805 */ /* 0x000fe2000001ff00 */
[----:B------:R-:W-:Y:S02]  /*26e0*/  CS2R R22, SRZ ;  /* 0x0000000000167805 */ /* 0x000fe4000001ff00 */
[----:B------:R-:W-:Y:S02]  /*26f0*/  IADD3.X R33, R119, R161, R33, P1, P0 ;  /* 0x000000a177217210 */ /* 0x000fe40000fe0421 */
        /* <DEDUP_REMOVED lines=14> */
.L_x_334:
[----:B------:R-:W-:Y:S05]  /*27e0*/  BSYNC B0 ;  /* 0x0000000000007941 */ /* 0x000fea0003800000 */
.L_x_333:
        /* <DEDUP_REMOVED lines=76> */
.L_x_338:
[----:B------:R-:W-:Y:S05]  /*2cb0*/  BSYNC B0 ;  /* 0x0000000000007941 */ /* 0x000fea0003800000 */
.L_x_337:
        /* <DEDUP_REMOVED lines=59> */
.L_x_336:
[----:B------:R-:W-:Y:S05]  /*3070*/  BSYNC B1 ;  /* 0x0000000000017941 */ /* 0x000fea0003800000 */
.L_x_335:
[----:B------:R-:W-:Y:S01]  /*3080*/  BSSY B1, `(.L_x_339) ;  /* 0x000007c000017945 */ /* 0x000fe20003800000 */
[----:B------:R-:W-:-:S05]  /*3090*/  @P3 BRA `(.L_x_340) ;  /* 0x000007a000003947 */ /* 0x000fca0003800000 */
[----:B------:R-:W-:Y:S01]  /*30a0*/  IADD3 R37, P1, P0, R122, R74, R28 ;  /* 0x0000004a7a257210 */ /* 0x000fe2000783e01c */
[----:B------:R-:W-:Y:S03]  /*30b0*/  BSSY B0, `(.L_x_341) ;  /* 0x000003d000007945 */ /* 0x000fe60003800000 */
[----:B-1----:R-:W-:Y:S02]  /*30c0*/  IADD3.X R38, R128, R78, R29, P1, P0 ;  /* 0x0000004e80267210 */ /* 0x002fe40000fe041d */
        /* <DEDUP_REMOVED lines=18> */
[----:B------:R-:W-:Y:S02]  /*31f0*/  @!P0 HADD2.F32 R18, -RZ, R51.H1_H1 ;  /* 0x30000033ff128230 */ /* 0x000fe40000004100 */
        /* <DEDUP_REMOVED lines=12> */
[CC--:B------:R-:W-:Y:S01]  /*32c0*/  @!P0 FMUL.FTZ R15, R13.reuse, R5.reuse ;  /* 0x000000050d0f8220 */ /* 0x0c0fe20000410000 */
[----:B------:R-:W-:Y:S01]  /*32d0*/  @!P0 F2FP.PACK_AB R2, R2, R40 ;  /* 0x000000280202823e */ /* 0x000fe200000000ff */
[C---:B------:R-:W-:Y:S01]  /*32e0*/  @!P0 FMUL.FTZ R3, R4.reuse, R5 ;  /* 0x0000000504038220 */ /* 0x040fe20000410000 */
[----:B------:R-:W-:Y:S01]  /*32f0*/  @!P0 MOV R5, R11 ;  /* 0x0000000b00058202 */ /* 0x000fe20000000f00 */
[-C--:B------:R-:W-:Y:S01]  /*3300*/  @!P0 FFMA.FTZ R39, R4, R14.reuse, -R15 ;  /* 0x0000000e04278223 */ /* 0x080fe2000001080f */
[----:B------:R-:W-:Y:S01]  /*3310*/  @!P0 HADD2.F32 R15, -RZ, R6.H1_H1 ;  /* 0x30000006ff0f8230 */ /* 0x000fe20000004100 */
[----:B------:R-:W-:Y:S01]  /*3320*/  @!P0 FFMA.FTZ R3, R13, R14, R3 ;  /* 0x0000000e0d038223 */ /* 0x000fe20000010003 */
[----:B------:R-:W-:Y:S01]  /*3330*/  @!P0 HADD2.F32 R4, -RZ, R24.H1_H1 ;  /* 0x30000018ff048230 */ /* 0x000fe20000004100 */
[----:B------:R-:W-:Y:S01]  /*3340*/  @!P0 MOV R8, R2 ;  /* 0x0000000200088202 */ /* 0x000fe20000000f00 */
[----:B------:R-:W-:Y:S02]  /*3350*/  @!P0 HADD2.F32 R7, -RZ, R6.H0_H0 ;  /* 0x20000006ff078230 */ /* 0x000fe40000004100 */
[--C-:B------:R-:W-:Y:S01]  /*3360*/  @!P0 HADD2.F32 R19, -RZ, R5.reuse.H1_H1 ;  /* 0x30000005ff138230 */ /* 0x100fe20000004100 */
[----:B------:R-:W-:Y:S01]  /*3370*/  @!P0 F2FP.PACK_AB R3, R3, R39 ;  /* 0x000000270303823e */ /* 0x000fe200000000ff */
[----:B------:R-:W-:Y:S01]  /*3380*/  @!P0 HADD2.F32 R6, -RZ, R5.H0_H0 ;  /* 0x20000005ff068230 */ /* 0x000fe20000004100 */
[-C--:B------:R-:W-:Y:S01]  /*3390*/  @!P0 FMUL.FTZ R5, R15, R4.reuse ;  /* 0x000000040f058220 */ /* 0x080fe20000410000 */
[----:B------:R-:W-:Y:S01]  /*33a0*/  @!P0 HADD2.F32 R24, -RZ, R42.H0_H0 ;  /* 0x2000002aff188230 */ /* 0x000fe20000004100 */
[----:B------:R-:W-:Y:S02]  /*33b0*/  @!P0 FMUL.FTZ R4, R7, R4 ;  /* 0x0000000407048220 */ /* 0x000fe40000410000 */
        /* <DEDUP_REMOVED lines=12> */
.L_x_342:
[----:B------:R-:W-:Y:S05]  /*3480*/  BSYNC B0 ;  /* 0x0000000000007941 */ /* 0x000fea0003800000 */
.L_x_341:
        /* <DEDUP_REMOVED lines=37> */
[--C-:B------:R-:W-:Y:S01]  /*36e0*/  @!P0 HADD2.F32 R15, -RZ, R6.reuse.H1_H1 ;  /* 0x30000006ff0f8230 */ /* 0x100fe20000004100 */
[----:B------:R-:W-:Y:S01]  /*36f0*/  @!P0 FFMA.FTZ R3, R13, R14, R3 ;  /* 0x0000000e0d038223 */ /* 0x000fe20000010003 */
[----:B------:R-:W-:Y:S01]  /*3700*/  @!P0 HADD2.F32 R4, -RZ, R25.H1_H1 ;  /* 0x30000019ff048230 */ /* 0x000fe20000004100 */
[----:B------:R-:W-:Y:S01]  /*3710*/  @!P0 MOV R8, R2 ;  /* 0x0000000200088202 */ /* 0x000fe20000000f00 */
[----:B------:R-:W-:Y:S02]  /*3720*/  @!P0 HADD2.F32 R7, -RZ, R6.H0_H0 ;  /* 0x20000006ff078230 */ /* 0x000fe40000004100 */
[--C-:B------:R-:W-:Y:S01]  /*3730*/  @!P0 HADD2.F32 R17, -RZ, R5.reuse.H1_H1 ;  /* 0x30000005ff118230 */ /* 0x100fe20000004100 */
[----:B------:R-:W-:Y:S01]  /*3740*/  @!P0 F2FP.PACK_AB R3, R3, R24 ;  /* 0x000000180303823e */ /* 0x000fe200000000ff */
[----:B------:R-:W-:Y:S01]  /*3750*/  @!P0 HADD2.F32 R6, -RZ, R5.H0_H0 ;  /* 0x20000005ff068230 */ /* 0x000fe20000004100 */
[-C--:B------:R-:W-:Y:S02]  /*3760*/  @!P0 FMUL.FTZ R5, R15, R4.reuse ;  /* 0x000000040f058220 */ /* 0x080fe40000410000 */
        /* <DEDUP_REMOVED lines=13> */
.L_x_340:
[----:B------:R-:W-:Y:S05]  /*3840*/  BSYNC B1 ;  /* 0x0000000000017941 */ /* 0x000fea0003800000 */
.L_x_339:
[----:B------:R-:W-:-:S05]  /*3850*/  @P4 BRA `(.L_x_343) ;  /* 0x0000265000004947 */ /* 0x000fca0003800000 */
[----:B------:R-:W-:Y:S01]  /*3860*/  IADD3 R33, P1, P0, R140, R74, R28 ;  /* 0x0000004a8c217210 */ /* 0x000fe2000783e01c */
[----:B------:R-:W-:Y:S03]  /*3870*/  BSSY B0, `(.L_x_344) ;  /* 0x000003c000007945 */ /* 0x000fe60003800000 */
[----:B-1----:R-:W-:Y:S02]  /*3880*/  IADD3.X R34, R138, R78, R29, P1, P0 ;  /* 0x0000004e8a227210 */ /* 0x002fe40000fe041d */
[----:B------:R-:W-:Y:S11]  /*3890*/  ISETP.NE.AND P0, PT, R87, RZ, PT ;  /* 0x000000ff5700720c */ /* 0x000ff60003f05270 */
[----:B------:R-:W-:Y:S02]  /*38a0*/  @!UPT UIADD3 URZ, URZ, URZ, URZ ;  /* 0x0000003f3f3ff290 */ /* 0x000fe4000fffe03f */
[----:B------:R-:W-:-:S05]  /*38b0*/  @!P0 BRA `(.L_x_345) ;  /* 0x0000037000008947 */ /* 0x000fca0003800000 */
[----:B------:R-:W-:Y:S01]  /*38c0*/  ISETP.GE.AND P0, PT, R30, c[0x0][0x27c], PT ;  /* 0x00009f001e007a0c */ /* 0x000fe20003f06270 */
[----:B------:R-:W1:Y:S01]  /*38d0*/  LDS.128 R8, [R86+0x5100] ;  /* 0x0051000056087984 */ /* 0x000e620000000c00 */
        /* <DEDUP_REMOVED lines=53> */
.L_x_345:
[----:B------:R-:W-:Y:S05]  /*3c30*/  BSYNC B0 ;  /* 0x0000000000007941 */ /* 0x000fea0003800000 */
.L_x_344:
        /* <DEDUP_REMOVED lines=59> */
.L_x_328:
[----:B------:R-:W-:Y:S01]  /*3ff0*/  ISETP.GE.AND P0, PT, R151, R67, PT ;  /* 0x000000439700720c */ /* 0x000fe20003f06270 */
[----:B------:R-:W-:Y:S01]  /*4000*/  CS2R R22, SRZ ;  /* 0x0000000000167805 */ /* 0x000fe2000001ff00 */
[----:B------:R-:W-:Y:S01]  /*4010*/  ISETP.NE.AND P4, PT, R87, RZ, PT ;  /* 0x000000ff5700720c */ /* 0x000fe20003f85270 */
        /* <DEDUP_REMOVED lines=10> */
[----:B------:R-:W-:Y:S04]  /*40c0*/  BSSY B0, `(.L_x_346) ;  /* 0x00000b7000007945 */ /* 0x000fe80003800000 */
[----:B------:R-:W-:Y:S04]  /*40d0*/  @!P2 IADD3 R2, P1, P0, R100, R10, R185 ;  /* 0x0000000a6402a210 */ /* 0x000fe8000783e0b9 */
[----:B------:R-:W-:Y:S02]  /*40e0*/  @!P2 IADD3.X R5, R116, R33, R164, P1, P0 ;  /* 0x000000217405a210 */ /* 0x000fe40000fe04a4 */
[----:B------:R-:W-:Y:S04]  /*40f0*/  @!P2 IADD3 R3, P1, P0, R98, R54, R184 ;  /* 0x000000366203a210 */ /* 0x000fe8000783e0b8 */
[C---:B------:R-:W-:Y:S02]  /*4100*/  @!P2 IADD3.X R8, R113.reuse, R37, R163, P1, P0 ;  /* 0x000000257108a210 */ /* 0x040fe40000fe04a3 */
[----:B------:R-:W-:Y:S04]  /*4110*/  ISETP.GE.AND P0, PT, R150, R67, PT ;  /* 0x000000439600720c */ /* 0x000fe80003f06270 */
[----:B------:R-:W-:Y:S11]  /*4120*/  ISETP.GE.OR P1, PT, R28, c[0x0][0x27c], P0 ;  /* 0x00009f001c007a0c */ /* 0x000ff60000726670 */
[----:B------:R-:W-:Y:S02]  /*4130*/  @!UPT UIADD3 URZ, URZ, URZ, URZ ;  /* 0x0000003f3f3ff290 */ /* 0x000fe4000fffe03f */
[----:B------:R-:W-:Y:S04]  /*4140*/  @!P1 IADD3 R6, P3, P0, R100, R182, R10 ;  /* 0x000000b664069210 */ /* 0x000fe8000787e00a */
[----:B------:R-:W-:Y:S02]  /*4150*/  @!P1 IADD3.X R9, R116, R161, R33, P3, P0 ;  /* 0x000000a174099210 */ /* 0x000fe40001fe0421 */
[----:B------:R-:W-:Y:S04]  /*4160*/  @!P1 IADD3 R7, P3, P0, R98, R183, R54 ;  /* 0x000000b762079210 */ /* 0x000fe8000787e036 */
[----:B------:R-:W-:Y:S02]  /*4170*/  @!P1 IADD3.X R11, R113, R162, R37, P3, P0 ;  /* 0x000000a2710b9210 */ /* 0x000fe40001fe0425 */
[C---:B------:R-:W-:Y:S04]  /*4180*/  @!P2 LEA R4, P0, R2.reuse, c[0x0][0x270], 0x1 ;  /* 0x00009c000204aa11 */ /* 0x040fe800078008ff */
[----:B------:R-:W-:Y:S02]  /*4190*/  @!P2 LEA.HI.X R5, R2, c[0x0][0x274], R5, 0x1, P0 ;  /* 0x00009d000205aa11 */ /* 0x000fe400000f0c05 */
[C---:B------:R-:W-:Y:S03]  /*41a0*/  @!P2 LEA R2, P0, R3.reuse, c[0x0][0x288], 0x1 ;  /* 0x0000a2000302aa11 */ /* 0x040fe600078008ff */
[----:B------:R1:W2:Y:S01]  /*41b0*/  @!P2 LDG.E.128 R56, [R4.64] ;  /* 0x000000080438a981 */ /* 0x0002a2000c1e1d00 */
[----:B------:R-:W-:Y:S02]  /*41c0*/  @!P2 LEA.HI.X R3, R3, c[0x0][0x28c], R8, 0x1, P0 ;  /* 0x0000a3000303aa11 */ /* 0x000fe400000f0c08 */
[C---:B------:R-:W-:Y:S04]  /*41d0*/  @!P1 LEA R8, P0, R6.reuse, c[0x0][0x270], 0x1 ;  /* 0x00009c0006089a11 */ /* 0x040fe800078008ff */
[----:B------:R-:W-:Y:S01]  /*41e0*/  @!P1 LEA.HI.X R9, R6, c[0x0][0x274], R9, 0x1, P0 ;  /* 0x00009d0006099a11 */ /* 0x000fe200000f0c09 */
[----:B------:R3:W4:Y:S01]  /*41f0*/  @!P2 LDG.E.128 R20, [R2.64] ;  /* 0x000000080214a981 */ /* 0x000722000c1e1d00 */
[C---:B------:R-:W-:Y:S04]  /*4200*/  @!P1 LEA R6, P0, R7.reuse, c[0x0][0x288], 0x1 ;  /* 0x0000a20007069a11 */ /* 0x040fe800078008ff */
[----:B------:R-:W-:Y:S02]  /*4210*/  @!P1 LEA.HI.X R7, R7, c[0x0][0x28c], R11, 0x1, P0 ;  /* 0x0000a30007079a11 */ /* 0x000fe400000f0c0b */
[-C--:B------:R-:W-:Y:S01]  /*4220*/  ISETP.GE.AND P0, PT, R88, R67.reuse, PT ;  /* 0x000000435800720c */ /* 0x080fe20003f06270 */
[----:B------:R1:W4:Y:S03]  /*4230*/  @!P1 LDG.E.128 R60, [R8.64] ;  /* 0x00000008083c9981 */ /* 0x000326000c1e1d00 */
[----:B------:R-:W-:Y:S05]  /*4240*/  ISETP.GE.OR P0, PT, R28, c[0x0][0x27c], P0 ;  /* 0x00009f001c007a0c */ /* 0x000fea0000706670 */
[----:B------:R1:W4:Y:S08]  /*4250*/  @!P1 LDG.E.128 R24, [R6.64] ;  /* 0x0000000806189981 */ /* 0x000330000c1e1d00 */
[----:B---3--:R-:W-:Y:S05]  /*4260*/  @!P0 IADD3 R2, P1, R100, R10, RZ ;  /* 0x0000000a64028210 */ /* 0x008fea0007f3e0ff */
[----:B------:R-:W-:Y:S01]  /*4270*/  @!P0 IMAD.X R3, R33, 0x1, R116, P1 ;  /* 0x0000000121038824 */ /* 0x000fe200008e0674 */
[C---:B-1----:R-:W-:Y:S04]  /*4280*/  @!P0 LEA R8, P1, R2.reuse, c[0x0][0x270], 0x1 ;  /* 0x00009c0002088a11 */ /* 0x042fe800078208ff */
[----:B------:R-:W-:Y:S02]  /*4290*/  @!P0 LEA.HI.X R9, R2, c[0x0][0x274], R3, 0x1, P1 ;  /* 0x00009d0002098a11 */ /* 0x000fe400008f0c03 */
[----:B------:R-:W-:Y:S01]  /*42a0*/  @!P0 IADD3 R3, P1, R98, R54, RZ ;  /* 0x0000003662038210 */ /* 0x000fe20007f3e0ff */
[----:B------:R-:W-:Y:S02]  /*42b0*/  CS2R R6, SRZ ;  /* 0x0000000000067805 */ /* 0x000fe4000001ff00 */
[----:B------:R1:W5:Y:S02]  /*42c0*/  @!P0 LDG.E.128 R40, [R8.64] ;  /* 0x0000000808288981 */ /* 0x000364000c1e1d00 */
[----:B------:R-:W-:Y:S01]  /*42d0*/  @!P0 IMAD.X R4, R37, 0x1, R113, P1 ;  /* 0x0000000125048824 */ /* 0x000fe200008e0671 */
[C---:B------:R-:W-:Y:S04]  /*42e0*/  @!P0 LEA R2, P1, R3.reuse, c[0x0][0x288], 0x1 ;  /* 0x0000a20003028a11 */ /* 0x040fe800078208ff */
[----:B------:R-:W-:Y:S02]  /*42f0*/  @!P0 LEA.HI.X R3, R3, c[0x0][0x28c], R4, 0x1, P1 ;  /* 0x0000a30003038a11 */ /* 0x000fe400008f0c04 */
[----:B------:R-:W-:Y:S01]  /*4300*/  CS2R R4, SRZ ;  /* 0x0000000000047805 */ /* 0x000fe2000001ff00 */
[----:B------:R-:W-:Y:S05]  /*4310*/  ISETP.GE.AND P1, PT, R28, c[0x0][0x27c], PT ;  /* 0x00009f001c007a0c */ /* 0x000fea0003f26270 */
[----:B------:R2:W5:Y:S01]  /*4320*/  @!P0 LDG.E.128 R4, [R2.64] ;  /* 0x0000000802048981 */ /* 0x000562000c1e1d00 */
[----:B------:R-:W-:Y:S01]  /*4330*/  ISETP.GE.OR P0, PT, R88, R67, !P4 ;  /* 0x000000435800720c */ /* 0x000fe20006706670 */
[----:B--2---:R-:W-:Y:S02]  /*4340*/  IMAD.MOV.U32 R2, RZ, RZ, R58 ;  /* 0x000000ffff027224 */ /* 0x004fe400078e003a */
[----:B-1----:R-:W-:Y:S02]  /*4350*/  IMAD.MOV.U32 R9, RZ, RZ, R59 ;  /* 0x000000ffff097224 */ /* 0x002fe400078e003b */
[----:B------:R-:W-:Y:S02]  /*4360*/  IMAD.MOV.U32 R8, RZ, RZ, R56 ;  /* 0x000000ffff087224 */ /* 0x000fe400078e0038 */
[----:B------:R-:W-:Y:S01]  /*4370*/  IMAD.MOV.U32 R3, RZ, RZ, R57 ;  /* 0x000000ffff037224 */ /* 0x000fe200078e0039 */
[----:B------:R-:W-:Y:S01]  /*4380*/  PRMT R64, R9, 0x5410, R2 ;  /* 0x0000541009407816 */ /* 0x000fe20000000002 */
[----:B----4-:R-:W-:Y:S03]  /*4390*/  IMAD.MOV.U32 R2, RZ, RZ, R22 ;  /* 0x000000ffff027224 */ /* 0x010fe600078e0016 */
[----:B------:R-:W-:Y:S01]  /*43a0*/  PRMT R51, R8, 0x5410, R3 ;  /* 0x0000541008337816 */ /* 0x000fe20000000003 */
        /* <DEDUP_REMOVED lines=17> */
[----:B------:R-:W-:-:S05]  /*44c0*/  @P0 BRA `(.L_x_347) ;  /* 0x0000076000000947 */ /* 0x000fca0003800000 */
[--C-:B-----5:R-:W-:Y:S01]  /*44d0*/  IMAD.MOV.U32 R49, RZ, RZ, R43.reuse ;  /* 0x000000ffff317224 */ /* 0x120fe200078e002b */
[----:B------:R-:W-:Y:S01]  /*44e0*/  IADD3 R2, P0, R166, R74, RZ ;  /* 0x0000004aa6027210 */ /* 0x000fe20007f1e0ff */
[----:B------:R-:W-:Y:S01]  /*44f0*/  LDS.128 R52, [R134+0x3100] ;  /* 0x0031000086347984 */ /* 0x000fe20000000c00 */
[----:B------:R-:W-:Y:S01]  /*4500*/  @!P1 SHF.R.U64 R47, R42, 0x10, R43 ;  /* 0x000000102a2f9819 */ /* 0x000fe2000000122b */
[----:B------:R-:W-:Y:S01]  /*4510*/  IMAD.MOV.U32 R37, RZ, RZ, R40 ;  /* 0x000000ffff257224 */ /* 0x000fe200078e0028 */
[----:B------:R-:W-:Y:S01]  /*4520*/  IADD3.X R3, R78, R129, RZ, P0, !PT ;  /* 0x000000814e037210 */ /* 0x000fe200007fe4ff */
[----:B------:R-:W-:Y:S01]  /*4530*/  IMAD.MOV.U32 R13, RZ, RZ, R7 ;  /* 0x000000ffff0d7224 */ /* 0x000fe200078e0007 */
[-C--:B------:R-:W-:Y:S02]  /*4540*/  IADD3 R8, P2, P0, R82, R2.reuse, R109 ;  /* 0x0000000252087210 */ /* 0x080fe4000785e06d */
[----:B------:R-:W-:Y:S01]  /*4550*/  @!P1 SHF.R.U32.HI R50, RZ, 0x10, R43 ;  /* 0x00000010ff329819 */ /* 0x000fe2000001162b */
[----:B------:R-:W1:Y:S01]  /*4560*/  LDS.128 R16, [R136+0x3100] ;  /* 0x0031000088107984 */ /* 0x000e620000000c00 */
[----:B------:R-:W-:Y:S01]  /*4570*/  IADD3.X R9, R84, R3, R115, P2, P0 ;  /* 0x0000000354097210 */ /* 0x000fe200017e0473 */
[----:B------:R-:W-:Y:S01]  /*4580*/  @!P1 HADD2.F32 R37, -RZ, R37.H0_H0 ;  /* 0x20000025ff259230 */ /* 0x000fe20000004100 */
[----:B------:R-:W-:Y:S02]  /*4590*/  ISETP.GE.AND P0, PT, R92, c[0x0][0x1d4], PT ;  /* 0x000075005c007a0c */ /* 0x000fe40003f06270 */
[----:B------:R-:W-:Y:S02]  /*45a0*/  MOV R44, R41 ;  /* 0x00000029002c7202 */ /* 0x000fe40000000f00 */
[--C-:B------:R-:W-:Y:S02]  /*45b0*/  @!P1 SHF.R.U32.HI R14, RZ, 0x10, R7.reuse ;  /* 0x00000010ff0e9819 */ /* 0x100fe40000011607 */
[----:B------:R-:W-:Y:S01]  /*45c0*/  @!P1 SHF.R.U64 R12, R6, 0x10, R7 ;  /* 0x00000010060c9819 */ /* 0x000fe20000001207 */
[----:B------:R-:W-:Y:S01]  /*45d0*/  @!P1 HADD2.F32 R6, -RZ, R6.H0_H0 ;  /* 0x20000006ff069230 */ /* 0x000fe20000004100 */
[--C-:B------:R-:W-:Y:S02]  /*45e0*/  @!P1 SHF.R.U32.HI R11, RZ, 0x10, R5.reuse ;  /* 0x00000010ff0b9819 */ /* 0x100fe40000011605 */
[----:B------:R-:W-:Y:S02]  /*45f0*/  @!P1 SHF.R.U64 R10, R4, 0x10, R5 ;  /* 0x00000010040a9819 */ /* 0x000fe40000001205 */
[--C-:B------:R-:W-:Y:S01]  /*4600*/  @!P1 SHF.R.U64 R46, R40, 0x10, R41.reuse ;  /* 0x00000010282e9819 */ /* 0x100fe20000001229 */
[----:B------:R-:W-:Y:S01]  /*4610*/  @!P1 HADD2.F32 R40, -RZ, R44.H0_H0 ;  /* 0x2000002cff289230 */ /* 0x000fe20000004100 */
[----:B------:R-:W-:Y:S02]  /*4620*/  @!P0 IADD3 R2, P3, P2, R82, R2, R92 ;  /* 0x0000000252028210 */ /* 0x000fe40007a7e05c */
[----:B------:R-:W-:Y:S02]  /*4630*/  @!P1 SHF.R.U32.HI R45, RZ, 0x10, R41 ;  /* 0x00000010ff2d9819 */ /* 0x000fe40000011629 */
[----:B------:R-:W-:Y:S02]  /*4640*/  @!P0 IADD3.X R3, R84, R3, R114, P3, P2 ;  /* 0x0000000354038210 */ /* 0x000fe40001fe4472 */
[C---:B------:R-:W-:Y:S02]  /*4650*/  LEA R70, P2, R8.reuse, c[0x0][0x1c8], 0x1 ;  /* 0x0000720008467a11 */ /* 0x040fe400078408ff */
[----:B------:R-:W-:Y:S02]  /*4660*/  MOV R48, R42 ;  /* 0x0000002a00307202 */ /* 0x000fe40000000f00 */
[----:B------:R-:W-:Y:S02]  /*4670*/  LEA.HI.X R71, R8, c[0x0][0x1cc], R9, 0x1, P2 ;  /* 0x0000730008477a11 */ /* 0x000fe400010f0c09 */
[C---:B------:R-:W-:Y:S01]  /*4680*/  @!P0 LEA R68, P2, R2.reuse, c[0x0][0x1c8], 0x1 ;  /* 0x0000720002448a11 */ /* 0x040fe200078408ff */
[----:B------:R-:W-:Y:S02]  /*4690*/  @!P1 HADD2.F32 R44, -RZ, R48.H0_H0 ;  /* 0x20000030ff2c9230 */ /* 0x000fe40000004100 */
[----:B------:R-:W-:Y:S01]  /*46a0*/  @!P1 HADD2.F32 R48, -RZ, R50.H0_H0 ;  /* 0x20000032ff309230 */ /* 0x000fe20000004100 */
[----:B------:R-:W-:Y:S01]  /*46b0*/  @!P0 LEA.HI.X R69, R2, c[0x0][0x1cc], R3, 0x1, P2 ;  /* 0x0000730002458a11 */ /* 0x000fe200010f0c03 */
[----:B------:R-:W-:Y:S01]  /*46c0*/  IMAD.MOV.U32 R2, RZ, RZ, R4 ;  /* 0x000000ffff027224 */ /* 0x000fe200078e0004 */
[----:B------:R-:W-:Y:S04]  /*46d0*/  MOV R3, R5 ;  /* 0x0000000500037202 */ /* 0x000fe80000000f00 */
[----:B------:R-:W-:Y:S01]  /*46e0*/  @!P1 HADD2.F32 R2, -RZ, R2.H0_H0 ;  /* 0x20000002ff029230 */ /* 0x000fe20000004100 */
[----:B-1----:R-:W-:Y:S01]  /*46f0*/  @!P1 IMAD.MOV.U32 R9, RZ, RZ, R16 ;  /* 0x000000ffff099224 */ /* 0x002fe200078e0010 */
[----:B------:R-:W-:Y:S01]  /*4700*/  @!P1 MOV R43, R52 ;  /* 0x00000034002b9202 */ /* 0x000fe20000000f00 */
[----:B------:R-:W-:Y:S01]  /*4710*/  @!P1 HADD2.F32 R3, -RZ, R3.H0_H0 ;  /* 0x20000003ff039230 */ /* 0x000fe20000004100 */
        /* <DEDUP_REMOVED lines=23> */
[-C--:B------:R-:W-:Y:S01]  /*4890*/  @!P1 FMUL.FTZ R3, R9, R7.reuse ;  /* 0x0000000709039220 */ /* 0x080fe20000410000 */
[----:B------:R-:W-:Y:S01]  /*48a0*/  @!P1 HADD2.F32 R46, -RZ, R47.H0_H0 ;  /* 0x2000002fff2e9230 */ /* 0x000fe20000004100 */
        /* <DEDUP_REMOVED lines=35> */
[----:B------:R-:W-:Y:S02]  /*4ae0*/  @!P1 FMUL.FTZ R49, R47, R10 ;  /* 0x0000000a2f319220 */ /* 0x000fe40000410000 */
[C---:B------:R-:W-:Y:S01]  /*4af0*/  @!P1 FMUL.FTZ R8, R12.reuse, R8 ;  /* 0x000000080c089220 */ /* 0x040fe20000410000 */
[----:B------:R-:W-:Y:S01]  /*4b00*/  @!P1 MOV R54, R6 ;  /* 0x0000000600369202 */ /* 0x000fe20000000f00 */
[----:B------:R-:W-:Y:S01]  /*4b10*/  @!P1 FFMA.FTZ R50, R12, R14, -R9 ;  /* 0x0000000e0c329223 */ /* 0x000fe20000010809 */
[----:B------:R-:W-:Y:S01]  /*4b20*/  @!P1 F2FP.PACK_AB R12, R73, R72 ;  /* 0x00000048490c923e */ /* 0x000fe200000000ff */
[C---:B------:R-:W-:Y:S02]  /*4b30*/  @!P1 FFMA.FTZ R49, R11.reuse, R48, -R49 ;  /* 0x000000300b319223 */ /* 0x040fe40000010831 */
        /* <DEDUP_REMOVED lines=15> */
.L_x_347:
[----:B------:R-:W-:Y:S05]  /*4c30*/  BSYNC B0 ;  /* 0x0000000000007941 */ /* 0x000fea0003800000 */
.L_x_346:
[----:B------:R-:W-:Y:S01]  /*4c40*/  ISETP.GE.OR P0, PT, R151, R67, !P4 ;  /* 0x000000439700720c */ /* 0x000fe20006706670 */
[----:B------:R-:W-:Y:S01]  /*4c50*/  @!UPT UIADD3 URZ, URZ, URZ, URZ ;  /* 0x0000003f3f3ff290 */ /* 0x000fe2000fffe03f */
[----:B------:R-:W-:Y:S11]  /*4c60*/  BSSY B0, `(.L_x_348) ;  /* 0x0000071000007945 */ /* 0x000ff60003800000 */
[----:B------:R-:W-:-:S05]  /*4c70*/  @P0 BRA `(.L_x_349) ;  /* 0x000006f000000947 */ /* 0x000fca0003800000 */
[----:B------:R-:W-:Y:S01]  /*4c80*/  IADD3 R2, P0, R172, R74, RZ ;  /* 0x0000004aac027210 */ /* 0x000fe20007f1e0ff */
[----:B------:R-:W-:Y:S01]  /*4c90*/  LDS.128 R44, [R132+0x3100] ;  /* 0x00310000842c7984 */ /* 0x000fe20000000c00 */
[----:B------:R-:W-:Y:S01]  /*4ca0*/  @!P1 SHF.R.U32.HI R10, RZ, 0x10, R23 ;  /* 0x00000010ff0a9819 */ /* 0x000fe20000011617 */
[--C-:B------:R-:W-:Y:S01]  /*4cb0*/  @!P1 HADD2.F32 R13, -RZ, R51.reuse.H0_H0 ;  /* 0x20000033ff0d9230 */ /* 0x100fe20000004100 */
        /* <DEDUP_REMOVED lines=9> */
[----:B------:R-:W-:Y:S02]  /*4d50*/  @!P1 SHF.R.U64 R38, R58, 0x10, R59 ;  /* 0x000000103a269819 */ /* 0x000fe4000000123b */
[--C-:B------:R-:W-:Y:S02]  /*4d60*/  @!P1 SHF.R.U32.HI R9, RZ, 0x10, R21.reuse ;  /* 0x00000010ff099819 */ /* 0x100fe40000011615 */
[----:B------:R-:W-:Y:S01]  /*4d70*/  @!P1 SHF.R.U64 R6, R20, 0x10, R21 ;  /* 0x0000001014069819 */ /* 0x000fe20000001215 */
[----:B------:R-:W-:Y:S01]  /*4d80*/  @!P1 HADD2.F32 R20, -RZ, R51.H1_H1 ;  /* 0x30000033ff149230 */ /* 0x000fe20000004100 */
[----:B------:R-:W-:Y:S01]  /*4d90*/  @!P1 SHF.R.U32.HI R42, RZ, 0x10, R59 ;  /* 0x00000010ff2a9819 */ /* 0x000fe2000001163b */
[----:B------:R-:W-:Y:S01]  /*4da0*/  @!P1 HADD2.F32 R38, -RZ, R38.H0_H0 ;  /* 0x20000026ff269230 */ /* 0x000fe20000004100 */
        /* <DEDUP_REMOVED lines=33> */
[-C--:B------:R-:W-:Y:S02]  /*4fc0*/  @!P1 FMUL.FTZ R9, R21, R3.reuse ;  /* 0x0000000315099220 */ /* 0x080fe40000410000 */
        /* <DEDUP_REMOVED lines=58> */
.L_x_349:
[----:B------:R-:W-:Y:S05]  /*5370*/  BSYNC B0 ;  /* 0x0000000000007941 */ /* 0x000fea0003800000 */
.L_x_348:
[----:B------:R-:W-:Y:S05]  /*5380*/  IADD3 R56, P0, R170, R74, RZ ;  /* 0x0000004aaa387210 */ /* 0x000fea0007f1e0ff */
[----:B------:R-:W-:Y:S01]  /*5390*/  IMAD.X R57, R78, 0x1, R137, P0 ;  /* 0x000000014e397824 */ /* 0x000fe200000e0689 */
[----:B------:R-:W-:Y:S11]  /*53a0*/  ISETP.GE.OR P0, PT, R150, R67, !P4 ;  /* 0x000000439600720c */ /* 0x000ff60006706670 */
[----:B------:R-:W-:Y:S02]  /*53b0*/  @!UPT UIADD3 URZ, URZ, URZ, URZ ;  /* 0x0000003f3f3ff290 */ /* 0x000fe4000fffe03f */
[----:B------:R-:W-:-:S05]  /*53c0*/  @P0 BRA `(.L_x_343) ;  /* 0x00000ae000000947 */ /* 0x000fca0003800000 */
[--C-:B-----5:R-:W-:Y:S01]  /*53d0*/  @!P1 SHF.R.U64 R5, R24, 0x10, R25.reuse ;  /* 0x0000001018059819 */ /* 0x120fe20000001219 */
[----:B-1----:R-:W-:Y:S01]  /*53e0*/  LDS.128 R44, [R131+0x3100] ;  /* 0x00310000832c7984 */ /* 0x002fe20000000c00 */
[----:B------:R-:W-:Y:S01]  /*53f0*/  @!P1 SHF.R.U32.HI R10, RZ, 0x10, R25 ;  /* 0x00000010ff0a9819 */ /* 0x000fe20000011619 */
[----:B------:R-:W-:Y:S01]  /*5400*/  @!P1 HADD2.F32 R2, -RZ, R34.H0_H0 ;  /* 0x20000022ff029230 */ /* 0x000fe20000004100 */
[----:B------:R-:W-:Y:S01]  /*5410*/  IADD3 R4, P2, P0, R82, R56, R109 ;  /* 0x0000003852047210 */ /* 0x000fe2000785e06d */
[----:B------:R-:W-:Y:S01]  /*5420*/  @!P1 HADD2.F32 R24, -RZ, R65.H0_H0 ;  /* 0x20000041ff189230 */ /* 0x000fe20000004100 */
[----:B------:R-:W-:Y:S01]  /*5430*/  @!P1 SHF.R.U64 R9, R60, 0x10, R61 ;  /* 0x000000103c099819 */ /* 0x000fe2000000123d */
[----:B------:R-:W-:Y:S01]  /*5440*/  @!P1 HADD2.F32 R5, -RZ, R5.H0_H0 ;  /* 0x20000005ff059230 */ /* 0x000fe20000004100 */
[----:B------:R-:W-:Y:S01]  /*5450*/  IADD3.X R6, R84, R57, R115, P2, P0 ;  /* 0x0000003954067210 */ /* 0x000fe200017e0473 */
[----:B------:R-:W1:Y:S01]  /*5460*/  LDS.128 R12, [R133+0x3100] ;  /* 0x00310000850c7984 */ /* 0x000e620000000c00 */
[----:B------:R-:W-:Y:S01]  /*5470*/  LEA R52, P0, R4, c[0x0][0x1c8], 0x1 ;  /* 0x0000720004347a11 */ /* 0x000fe200078008ff */
[----:B------:R-:W-:Y:S01]  /*5480*/  @!P1 HADD2.F32 R20, -RZ, R65.H1_H1 ;  /* 0x30000041ff149230 */ /* 0x000fe20000004100 */
[----:B------:R-:W-:Y:S01]  /*5490*/  @!P1 SHF.R.U64 R16, R26, 0x10, R27 ;  /* 0x000000101a109819 */ /* 0x000fe2000000121b */
[----:B------:R-:W-:Y:S01]  /*54a0*/  @!P1 HADD2.F32 R22, -RZ, R9.H0_H0 ;  /* 0x20000009ff169230 */ /* 0x000fe20000004100 */
[----:B------:R-:W-:Y:S01]  /*54b0*/  LEA.HI.X R53, R4, c[0x0][0x1cc], R6, 0x1, P0 ;  /* 0x0000730004357a11 */ /* 0x000fe200000f0c06 */
[--C-:B------:R-:W-:Y:S01]  /*54c0*/  @!P1 HADD2.F32 R38, -RZ, R66.reuse.H0_H0 ;  /* 0x20000042ff269230 */ /* 0x100fe20000004100 */
[--C-:B------:R-:W-:Y:S01]  /*54d0*/  @!P1 SHF.R.U32.HI R40, RZ, 0x10, R63.reuse ;  /* 0x00000010ff289819 */ /* 0x100fe2000001163f */
[----:B------:R-:W-:Y:S01]  /*54e0*/  @!P1 HADD2.F32 R33, -RZ, R66.H1_H1 ;  /* 0x30000042ff219230 */ /* 0x000fe20000004100 */
[----:B------:R-:W-:Y:S01]  /*54f0*/  @!P1 SHF.R.U64 R17, R62, 0x10, R63 ;  /* 0x000000103e119819 */ /* 0x000fe2000000123f */
[----:B------:R-:W-:Y:S01]  /*5500*/  @!P1 HADD2.F32 R11, -RZ, R35.H0_H0 ;  /* 0x20000023ff0b9230 */ /* 0x000fe20000004100 */
[----:B------:R-:W-:Y:S01]  /*5510*/  @!P1 SHF.R.U32.HI R26, RZ, 0x10, R61 ;  /* 0x00000010ff1a9819 */ /* 0x000fe2000001163d */
[----:B------:R-:W-:Y:S01]  /*5520*/  @!P1 HADD2.F32 R40, -RZ, R40.H0_H0 ;  /* 0x20000028ff289230 */ /* 0x000fe20000004100 */
[----:B------:R-:W-:Y:S02]  /*5530*/  @!P1 SHF.R.U32.HI R18, RZ, 0x10, R27 ;  /* 0x00000010ff129819 */ /* 0x000fe4000001161b */
[----:B------:R-:W-:Y:S01]  /*5540*/  ISETP.GE.AND P0, PT, R92, c[0x0][0x1d4], PT ;  /* 0x000075005c007a0c */ /* 0x000fe20003f06270 */
[----:B------:R-:W-:Y:S02]  /*5550*/  @!P1 HADD2.F32 R26, -RZ, R26.H0_H0 ;  /* 0x2000001aff1a9230 */ /* 0x000fe40000004100 */
[----:B------:R-:W-:Y:S01]  /*5560*/  @!P1 HADD2.F32 R18, -RZ, R18.H0_H0 ;  /* 0x20000012ff129230 */ /* 0x000fe20000004100 */
[----:B-1----:R-:W-:Y:S02]  /*5570*/  @!P1 MOV R8, R13 ;  /* 0x0000000d00089202 */ /* 0x002fe40000000f00 */
[----:B------:R-:W-:Y:S02]  /*5580*/  @!P1 MOV R25, R45 ;  /* 0x0000002d00199202 */ /* 0x000fe40000000f00 */
[----:B------:R-:W-:Y:S01]  /*5590*/  @!P1 MOV R6, R44 ;  /* 0x0000002c00069202 */ /* 0x000fe20000000f00 */
[--C-:B------:R-:W-:Y:S01]  /*55a0*/  @!P1 HADD2.F32 R3, -RZ, R8.reuse.H0_H0 ;  /* 0x20000008ff039230 */ /* 0x100fe20000004100 */
[----:B------:R-:W-:Y:S01]  /*55b0*/  @!P1 MOV R27, R47 ;  /* 0x0000002f001b9202 */ /* 0x000fe20000000f00 */
[----:B------:R-:W-:Y:S02]  /*55c0*/  @!P1 HADD2.F32 R8, -RZ, R8.H1_H1 ;  /* 0x30000008ff089230 */ /* 0x000fe40000004100 */
[--C-:B------:R-:W-:Y:S01]  /*55d0*/  @!P1 HADD2.F32 R19, -RZ, R6.reuse.H0_H0 ;  /* 0x20000006ff139230 */ /* 0x100fe20000004100 */
[-C--:B------:R-:W-:Y:S01]  /*55e0*/  @!P1 FMUL.FTZ R4, R3, R2.reuse ;  /* 0x0000000203049220 */ /* 0x080fe20000410000 */
[----:B------:R-:W-:Y:S02]  /*55f0*/  @!P1 HADD2.F32 R23, -RZ, R25.H0_H0 ;  /* 0x20000019ff179230 */ /* 0x000fe40000004100 */
[----:B------:R-:W-:Y:S02]  /*5600*/  @!P1 HADD2.F32 R21, -RZ, R6.H1_H1 ;  /* 0x30000006ff159230 */ /* 0x000fe40000004100 */
[--C-:B------:R-:W-:Y:S01]  /*5610*/  @!P1 HADD2.F32 R37, -RZ, R27.reuse.H0_H0 ;  /* 0x2000001bff259230 */ /* 0x100fe20000004100 */
[----:B------:R-:W-:Y:S01]  /*5620*/  @!P1 FMUL.FTZ R7, R23, R2 ;  /* 0x0000000217079220 */ /* 0x000fe20000410000 */
[----:B------:R-:W-:Y:S01]  /*5630*/  @!P1 HADD2.F32 R2, -RZ, R34.H1_H1 ;  /* 0x30000022ff029230 */ /* 0x000fe20000004100 */
[----:B------:R-:W-:Y:S01]  /*5640*/  @!P1 FMUL.FTZ R9, R21, R5 ;  /* 0x0000000515099220 */ /* 0x000fe20000410000 */
[----:B------:R-:W-:Y:S01]  /*5650*/  @!P1 HADD2.F32 R39, -RZ, R27.H1_H1 ;  /* 0x3000001bff279230 */ /* 0x000fe20000004100 */
[----:B------:R-:W-:Y:S01]  /*5660*/  @!P1 FFMA.FTZ R58, R3, R24, -R7 ;  /* 0x00000018033a9223 */ /* 0x000fe20000010807 */
[----:B------:R-:W-:Y:S01]  /*5670*/  @!P1 MOV R3, R12 ;  /* 0x0000000c00039202 */ /* 0x000fe20000000f00 */
[----:B------:R-:W-:Y:S01]  /*5680*/  @!P1 IMAD.MOV.U32 R34, RZ, RZ, R46 ;  /* 0x000000ffff229224 */ /* 0x000fe200078e002e */
[----:B------:R-:W-:Y:S01]  /*5690*/  @!P1 HADD2.F32 R25, -RZ, R25.H1_H1 ;  /* 0x30000019ff199230 */ /* 0x000fe20000004100 */
[----:B------:R-:W-:Y:S02]  /*56a0*/  @!P1 FMUL.FTZ R42, R37, R11 ;  /* 0x0000000b252a9220 */ /* 0x000fe40000410000 */
[----:B------:R-:W-:Y:S01]  /*56b0*/  @!P1 FMUL.FTZ R41, R39, R18 ;  /* 0x0000001227299220 */ /* 0x000fe20000410000 */
        /* <DEDUP_REMOVED lines=14> */
[-C--:B------:R-:W-:Y:S01]  /*57a0*/  @!P1 FMUL.FTZ R49, R25, R5.reuse ;  /* 0x0000000519319220 */ /* 0x080fe20000410000 */
[----:B------:R-:W-:Y:S01]  /*57b0*/  @!P1 HADD2.F32 R10, -RZ, R16.H0_H0 ;  /* 0x20000010ff0a9230 */ /* 0x000fe20000004100 */
[----:B------:R-:W-:Y:S01]  /*57c0*/  @!P1 FMUL.FTZ R5, R8, R5 ;  /* 0x0000000508059220 */ /* 0x000fe20000410000 */
[----:B------:R-:W-:Y:S01]  /*57d0*/  @!P1 HADD2.F32 R35, -RZ, R17.H0_H0 ;  /* 0x20000011ff239230 */ /* 0x000fe20000004100 */
[----:B------:R-:W-:Y:S01]  /*57e0*/  @!P1 FMUL.FTZ R48, R27, R9 ;  /* 0x000000091b309220 */ /* 0x000fe20000410000 */
[--C-:B------:R-:W-:Y:S01]  /*57f0*/  @!P1 HADD2.F32 R17, -RZ, R6.reuse.H0_H0 ;  /* 0x20000006ff119230 */ /* 0x100fe20000004100 */
[----:B------:R-:W-:Y:S01]  /*5800*/  @!P1 FMUL.FTZ R43, R34, R10 ;  /* 0x0000000a222b9220 */ /* 0x000fe20000410000 */
[----:B------:R-:W-:Y:S01]  /*5810*/  @!P1 HADD2.F32 R16, -RZ, R6.H1_H1 ;  /* 0x30000006ff109230 */ /* 0x000fe20000004100 */
[----:B------:R-:W-:Y:S01]  /*5820*/  @!P1 FFMA.FTZ R51, R8, R26, -R49 ;  /* 0x0000001a08339223 */ /* 0x000fe20000010831 */
[--C-:B------:R-:W-:Y:S01]  /*5830*/  @!P1 HADD2.F32 R6, -RZ, R7.reuse.H0_H0 ;  /* 0x20000007ff069230 */ /* 0x100fe20000004100 */
[----:B------:R-:W-:Y:S01]  /*5840*/  @!P1 FFMA.FTZ R42, R17, R38, -R42 ;  /* 0x00000026112a9223 */ /* 0x000fe2000001082a */
[----:B------:R-:W-:Y:S01]  /*5850*/  @!P1 HADD2.F32 R7, -RZ, R7.H1_H1 ;  /* 0x30000007ff079230 */ /* 0x000fe20000004100 */
[----:B------:R-:W-:Y:S02]  /*5860*/  @!P1 FFMA.FTZ R41, R16, R40, -R41 ;  /* 0x0000002810299223 */ /* 0x000fe40000010829 */
[----:B------:R-:W-:Y:S01]  /*5870*/  @!P1 FFMA.FTZ R50, R6, R33, -R48 ;  /* 0x0000002106329223 */ /* 0x000fe20000010830 */
[----:B------:R-:W-:Y:S01]  /*5880*/  @!P1 F2FP.PACK_AB R48, R51, R58 ;  /* 0x0000003a3330923e */ /* 0x000fe200000000ff */
[----:B------:R-:W-:Y:S01]  /*5890*/  @!P1 FFMA.FTZ R49, R7, R35, -R43 ;  /* 0x0000002307319223 */ /* 0x000fe2000001082b */
[----:B------:R-:W-:Y:S01]  /*58a0*/  @!P1 F2FP.PACK_AB R42, R41, R42 ;  /* 0x0000002a292a923e */ /* 0x000fe200000000ff */
[----:B------:R-:W-:Y:S01]  /*58b0*/  @!P1 FFMA.FTZ R3, R21, R22, R3 ;  /* 0x0000001615039223 */ /* 0x000fe20000010003 */
[----:B------:R-:W-:Y:S01]  /*58c0*/  @!P1 F2FP.PACK_AB R43, R54, R55 ;  /* 0x00000037362b923e */ /* 0x000fe200000000ff */
[----:B------:R-:W-:Y:S01]  /*58d0*/  @!P1 FMUL.FTZ R6, R6, R9 ;  /* 0x0000000906069220 */ /* 0x000fe20000410000 */
[----:B------:R-:W-:Y:S01]  /*58e0*/  @!P1 F2FP.PACK_AB R41, R49, R50 ;  /* 0x000000323129923e */ /* 0x000fe200000000ff */
[----:B------:R-:W-:Y:S01]  /*58f0*/  @!P1 IMAD.MOV.U32 R15, RZ, RZ, R42 ;  /* 0x000000ffff0f9224 */ /* 0x000fe200078e002a */
[----:B------:R-:W-:Y:S01]  /*5900*/  @!P1 MOV R12, R43 ;  /* 0x0000002b000c9202 */ /* 0x000fe20000000f00 */
[----:B------:R-:W-:Y:S01]  /*5910*/  @!P1 FFMA.FTZ R4, R23, R24, R4 ;  /* 0x0000001817049223 */ /* 0x000fe20000010004 */
[----:B------:R-:W-:Y:S01]  /*5920*/  @!P1 MOV R13, R48 ;  /* 0x00000030000d9202 */ /* 0x000fe20000000f00 */
[----:B------:R-:W-:Y:S01]  /*5930*/  @!P1 FMUL.FTZ R7, R7, R10 ;  /* 0x0000000a07079220 */ /* 0x000fe20000410000 */
[----:B------:R-:W-:Y:S01]  /*5940*/  @!P1 MOV R14, R41 ;  /* 0x00000029000e9202 */ /* 0x000fe20000000f00 */
[----:B------:R-:W-:Y:S01]  /*5950*/  @!P1 FFMA.FTZ R5, R25, R26, R5 ;  /* 0x0000001a19059223 */ /* 0x000fe20000010005 */
[----:B------:R-:W-:Y:S01]  /*5960*/  @!P1 F2FP.PACK_AB R2, R3, R2 ;  /* 0x000000020302923e */ /* 0x000fe200000000ff */
[----:B------:R-:W-:Y:S02]  /*5970*/  @!P1 FMUL.FTZ R8, R17, R11 ;  /* 0x0000000b11089220 */ /* 0x000fe40000410000 */
[----:B------:R1:W-:Y:S01]  /*5980*/  STG.E.128 [R52.64], R12 ;  /* 0x0000000c34007986 */ /* 0x0003e2000c101d08 */
[----:B------:R-:W-:Y:S01]  /*5990*/  @!P1 F2FP.PACK_AB R4, R5, R4 ;  /* 0x000000040504923e */ /* 0x000fe200000000ff */
[----:B------:R-:W-:Y:S01]  /*59a0*/  @!P1 FFMA.FTZ R6, R27, R33, R6 ;  /* 0x000000211b069223 */ /* 0x000fe20000010006 */
[----:B------:R-:W-:Y:S01]  /*59b0*/  @!P1 MOV R44, R2 ;  /* 0x00000002002c9202 */ /* 0x000fe20000000f00 */
        /* <DEDUP_REMOVED lines=16> */
.L_x_327:
[----:B------:R-:W-:Y:S01]  /*5ac0*/  IMAD R2, R36, -0x60, R0 ;  /* 0xffffffa024027824 */ /* 0x000fe200078e0200 */
[----:B------:R-:W-:Y:S04]  /*5ad0*/  BSSY B0, `(.L_x_350) ;  /* 0x0000015000007945 */ /* 0x000fe80003800000 */
[----:B------:R-:W-:Y:S04]  /*5ae0*/  IMNMX R16, R2, 0x60, PT ;  /* 0x0000006002107817 */ /* 0x000fe80003800200 */
[----:B------:R-:W-:Y:S11]  /*5af0*/  ISETP.GE.AND P0, PT, R88, R16, PT ;  /* 0x000000105800720c */ /* 0x000ff60003f06270 */
[----:B------:R-:W-:Y:S02]  /*5b00*/  @!UPT UIADD3 URZ, URZ, URZ, URZ ;  /* 0x0000003f3f3ff290 */ /* 0x000fe4000fffe03f */
[----:B------:R-:W-:-:S05]  /*5b10*/  @P0 BRA `(.L_x_351) ;  /* 0x0000010000000947 */ /* 0x000fca0003800000 */
[----:B------:R-:W-:Y:S11]  /*5b20*/  ISETP.NE.AND P1, PT, R87, RZ, PT ;  /* 0x000000ff5700720c */ /* 0x000ff60003f25270 */
[----:B------:R-:W-:Y:S02]  /*5b30*/  @!UPT UIADD3 URZ, URZ, URZ, URZ ;  /* 0x0000003f3f3ff290 */ /* 0x000fe4000fffe03f */
[----:B------:R-:W1:Y:S01]  /*5b40*/  @P1 LDS.128 R12, [R86+0x3100] ;  /* 0x00310000560c1984 */ /* 0x000e620000000c00 */
[-C--:B------:R-:W-:Y:S05]  /*5b50*/  @P1 IADD3 R2, P0, R108, R74.reuse, RZ ;  /* 0x0000004a6c021210 */ /* 0x080fea0007f1e0ff */
[----:B------:R-:W-:Y:S01]  /*5b60*/  @P1 IMAD.X R5, R107, 0x1, R78, P0 ;  /* 0x000000016b051824 */ /* 0x000fe200000e064e */
[----:B------:R-:W-:Y:S11]  /*5b70*/  ISETP.NE.AND P0, PT, R89, RZ, PT ;  /* 0x000000ff5900720c */ /* 0x000ff60003f05270 */
[----:B------:R-:W-:Y:S02]  /*5b80*/  @!UPT UIADD3 URZ, URZ, URZ, URZ ;  /* 0x0000003f3f3ff290 */ /* 0x000fe4000fffe03f */
[----:B------:R-:W2:Y:S01]  /*5b90*/  @P0 LDS.128 R8, [R85+0x3100] ;  /* 0x0031000055080984 */ /* 0x000ea20000000c00 */
[----:B------:R-:W-:Y:S05]  /*5ba0*/  @P0 IADD3 R3, P2, R112, R74, RZ ;  /* 0x0000004a70030210 */ /* 0x000fea0007f5e0ff */
[----:B------:R-:W-:Y:S01]  /*5bb0*/  @P0 IMAD.X R6, R78, 0x1, R111, P2 ;  /* 0x000000014e060824 */ /* 0x000fe200010e066f */
[C---:B------:R-:W-:Y:S04]  /*5bc0*/  @P1 LEA R4, P2, R2.reuse, c[0x0][0x1c8], 0x1 ;  /* 0x0000720002041a11 */ /* 0x040fe800078408ff */
[----:B------:R-:W-:Y:S02]  /*5bd0*/  @P1 LEA.HI.X R5, R2, c[0x0][0x1cc], R5, 0x1, P2 ;  /* 0x0000730002051a11 */ /* 0x000fe400010f0c05 */
[C---:B------:R-:W-:Y:S04]  /*5be0*/  @P0 LEA R2, P2, R3.reuse, c[0x0][0x1c8], 0x1 ;  /* 0x0000720003020a11 */ /* 0x040fe800078408ff */
[----:B------:R-:W-:Y:S01]  /*5bf0*/  @P0 LEA.HI.X R3, R3, c[0x0][0x1cc], R6, 0x1, P2 ;  /* 0x0000730003030a11 */ /* 0x000fe200010f0c06 */
[----:B-1----:R1:W-:Y:S04]  /*5c00*/  @P1 STG.E.128 [R4.64], R12 ;  /* 0x0000000c04001986 */ /* 0x0023e8000c101d08 */
[----:B--2---:R1:W-:Y:S04]  /*5c10*/  @P0 STG.E.128 [R2.64], R8 ;  /* 0x0000000802000986 */ /* 0x0043e8000c101d08 */
.L_x_351:
[----:B------:R-:W-:Y:S05]  /*5c20*/  BSYNC B0 ;  /* 0x0000000000007941 */ /* 0x000fea0003800000 */
.L_x_350:
        /* <DEDUP_REMOVED lines=9> */
[----:B------:R-:W-:Y:S03]  /*5cc0*/  @P2 IADD3 R5, P0, R108, R3, RZ ;  /* 0x000000036c052210 */ /* 0x000fe60007f1e0ff */
[----:B------:R-:W2:Y:S02]  /*5cd0*/  @P1 LDS.128 R8, [R85+0x4100] ;  /* 0x0041000055081984 */ /* 0x000ea40000000c00 */
[----:B------:R-:W-:Y:S01]  /*5ce0*/  @P2 IMAD.X R6, R107, 0x1, R2, P0 ;  /* 0x000000016b062824 */ /* 0x000fe200000e0602 */
        /* <DEDUP_REMOVED lines=8> */
.L_x_353:
[----:B------:R-:W-:Y:S05]  /*5d70*/  BSYNC B0 ;  /* 0x0000000000007941 */ /* 0x000fea0003800000 */
.L_x_352:
        /* <DEDUP_REMOVED lines=19> */
.L_x_343:
[----:B------:R-:W-:Y:S05]  /*5eb0*/  BSYNC B2 ;  /* 0x0000000000027941 */ /* 0x000fea0003800000 */
.L_x_326:
[----:B------:R-:W-:Y:S01]  /*5ec0*/  IMAD R20, R36, -0x60, RZ ;  /* 0xffffffa024147824 */ /* 0x000fe200078e02ff */
[----:B------:R-:W-:Y:S01]  /*5ed0*/  BSSY B0, `(.L_x_354) ;  /* 0x000006b000007945 */ /* 0x000fe20003800000 */
[----:B-12---:R-:W-:Y:S02]  /*5ee0*/  IMAD R2, R94, 0x60, RZ ;  /* 0x000000605e027824 */ /* 0x006fe400078e02ff */
[----:B-----5:R-:W-:Y:S02]  /*5ef0*/  IMAD.IADD R6, R126, 0x1, R20 ;  /* 0x000000017e067824 */ /* 0x020fe400078e0214 */
[----:B------:R-:W-:Y:S03]  /*5f00*/  IMAD.WIDE.U32 R18, R36, 0x60, RZ ;  /* 0x0000006024127825 */ /* 0x000fe600078e00ff */
[C---:B------:R-:W-:Y:S01]  /*5f10*/  ISETP.GE.AND P5, PT, R6.reuse, 0x11, PT ;  /* 0x000000110600780c */ /* 0x040fe20003fa6270 */
[----:B------:R-:W-:Y:S01]  /*5f20*/  IMAD.IADD R19, R19, 0x1, R2 ;  /* 0x0000000113137824 */ /* 0x000fe200078e0202 */
[----:B------:R-:W-:Y:S02]  /*5f30*/  ISETP.GE.AND P4, PT, R6, 0x1, PT ;  /* 0x000000010600780c */ /* 0x000fe40003f86270 */
[----:B------:R-:W-:Y:S02]  /*5f40*/  IADD3 R4, P0, R144, R18, RZ ;  /* 0x0000001290047210 */ /* 0x000fe40007f1e0ff */
[C---:B------:R-:W-:Y:S02]  /*5f50*/  ISETP.GE.AND P3, PT, R6.reuse, 0x21, PT ;  /* 0x000000210600780c */ /* 0x040fe40003f66270 */
[----:B------:R-:W-:Y:S02]  /*5f60*/  IADD3.X R5, R19, R146, RZ, P0, !PT ;  /* 0x0000009213057210 */ /* 0x000fe400007fe4ff */
[C---:B------:R-:W-:Y:S02]  /*5f70*/  ISETP.GE.AND P2, PT, R6.reuse, 0x31, PT ;  /* 0x000000310600780c */ /* 0x040fe40003f46270 */
[----:B------:R-:W-:Y:S02]  /*5f80*/  ISETP.GE.AND P1, PT, R6, 0x41, PT ;  /* 0x000000410600780c */ /* 0x000fe40003f26270 */
[C---:B------:R-:W-:Y:S01]  /*5f90*/  @P5 IADD3 R8, P0, R4.reuse, 0x10, RZ ;  /* 0x0000001004085810 */ /* 0x040fe20007f1e0ff */
[----:B------:R-:W-:Y:S01]  /*5fa0*/  @P4 IMAD R7, R5, c[0x0][0x258], RZ ;  /* 0x0000960005074a24 */ /* 0x000fe200078e02ff */
[-C--:B------:R-:W-:Y:S01]  /*5fb0*/  @P4 MOV R2, R90.reuse ;  /* 0x0000005a00024202 */ /* 0x080fe20000000f00 */
[----:B------:R-:W-:Y:S02]  /*5fc0*/  @P4 IMAD.MOV.U32 R3, RZ, RZ, R93 ;  /* 0x000000ffff034224 */ /* 0x000fe400078e005d */
[----:B------:R-:W-:Y:S01]  /*5fd0*/  @P5 IMAD.X R9, RZ, RZ, R5, P0 ;  /* 0x000000ffff095224 */ /* 0x000fe200000e0605 */
[C---:B------:R-:W-:Y:S01]  /*5fe0*/  @P3 IADD3 R10, P0, R4.reuse, 0x20, RZ ;  /* 0x00000020040a3810 */ /* 0x040fe20007f1e0ff */
[C---:B------:R-:W-:Y:S04]  /*5ff0*/  @P4 IMAD.WIDE.U32 R2, R4.reuse, c[0x0][0x258], R2 ;  /* 0x0000960004024a25 */ /* 0x040fe800078e0002 */
[----:B------:R-:W-:Y:S02]  /*6000*/  @P4 IMAD R7, R4, c[0x0][0x25c], R7 ;  /* 0x0000970004074a24 */ /* 0x000fe400078e0207 */
[----:B------:R-:W-:Y:S01]  /*6010*/  @P3 IMAD.X R11, RZ, RZ, R5, P0 ;  /* 0x000000ffff0b3224 */ /* 0x000fe200000e0605 */
[C---:B------:R-:W-:Y:S01]  /*6020*/  @P4 LEA R16, P0, R2.reuse, c[0x0][0x250], 0x1 ;  /* 0x0000940002104a11 */ /* 0x040fe200078008ff */
[----:B------:R-:W-:Y:S02]  /*6030*/  @P4 IMAD.IADD R7, R3, 0x1, R7 ;  /* 0x0000000103074824 */ /* 0x000fe400078e0207 */
[----:B------:R-:W-:Y:S03]  /*6040*/  @P5 IMAD.MOV.U32 R3, RZ, RZ, R93 ;  /* 0x000000ffff035224 */ /* 0x000fe600078e005d */
[----:B------:R-:W-:Y:S01]  /*6050*/  @P4 LEA.HI.X R17, R2, c[0x0][0x254], R7, 0x1, P0 ;  /* 0x0000950002114a11 */ /* 0x000fe200000f0c07 */
[----:B------:R-:W-:Y:S01]  /*6060*/  @P5 IMAD R7, R9, c[0x0][0x258], RZ ;  /* 0x0000960009075a24 */ /* 0x000fe200078e02ff */
[-C--:B------:R-:W-:Y:S03]  /*6070*/  @P5 MOV R2, R90.reuse ;  /* 0x0000005a00025202 */ /* 0x080fe60000000f00 */
[C---:B------:R-:W-:Y:S02]  /*6080*/  @P5 IMAD R7, R8.reuse, c[0x0][0x25c], R7 ;  /* 0x0000970008075a24 */ /* 0x040fe400078e0207 */
[----:B------:R-:W-:Y:S04]  /*6090*/  @P5 IMAD.WIDE.U32 R2, R8, c[0x0][0x258], R2 ;  /* 0x0000960008025a25 */ /* 0x000fe800078e0002 */
[----:B------:R-:W-:Y:S01]  /*60a0*/  @P5 IMAD.IADD R7, R3, 0x1, R7 ;  /* 0x0000000103075824 */ /* 0x000fe200078e0207 */
[C---:B------:R-:W-:Y:S02]  /*60b0*/  @P5 LEA R14, P0, R2.reuse, c[0x0][0x250], 0x1 ;  /* 0x00009400020e5a11 */ /* 0x040fe400078008ff */
[----:B------:R-:W-:Y:S02]  /*60c0*/  @P3 MOV R3, R93 ;  /* 0x0000005d00033202 */ /* 0x000fe40000000f00 */
[----:B------:R-:W-:Y:S01]  /*60d0*/  @P5 LEA.HI.X R15, R2, c[0x0][0x254], R7, 0x1, P0 ;  /* 0x00009500020f5a11 */ /* 0x000fe200000f0c07 */
[----:B------:R-:W-:Y:S01]  /*60e0*/  @P3 IMAD.MOV.U32 R2, RZ, RZ, R90 ;  /* 0x000000ffff023224 */ /* 0x000fe200078e005a */
[----:B------:R-:W-:Y:S01]  /*60f0*/  @P2 IADD3 R8, P0, R4, 0x30, RZ ;  /* 0x0000003004082810 */ /* 0x000fe20007f1e0ff */
[----:B------:R-:W-:Y:S02]  /*6100*/  @P3 IMAD R7, R11, c[0x0][0x258], RZ ;  /* 0x000096000b073a24 */ /* 0x000fe400078e02ff */
[C---:B------:R-:W-:Y:S01]  /*6110*/  @P3 IMAD.WIDE.U32 R2, R10.reuse, c[0x0][0x258], R2 ;  /* 0x000096000a023a25 */ /* 0x040fe200078e0002 */
[----:B------:R-:W-:Y:S03]  /*6120*/  @P2 IADD3.X R9, RZ, R5, RZ, P0, !PT ;  /* 0x00000005ff092210 */ /* 0x000fe600007fe4ff */
[----:B------:R-:W-:Y:S01]  /*6130*/  @P3 IMAD R7, R10, c[0x0][0x25c], R7 ;  /* 0x000097000a073a24 */ /* 0x000fe200078e0207 */
[C---:B------:R-:W-:Y:S03]  /*6140*/  @P3 LEA R12, P0, R2.reuse, c[0x0][0x250], 0x1 ;  /* 0x00009400020c3a11 */ /* 0x040fe600078008ff */
[----:B------:R-:W-:Y:S02]  /*6150*/  @P3 IMAD.IADD R7, R3, 0x1, R7 ;  /* 0x0000000103073824 */ /* 0x000fe400078e0207 */
[----:B------:R-:W-:Y:S03]  /*6160*/  @P2 IMAD.MOV.U32 R3, RZ, RZ, R93 ;  /* 0x000000ffff032224 */ /* 0x000fe600078e005d */
[----:B------:R-:W-:Y:S01]  /*6170*/  @P3 LEA.HI.X R13, R2, c[0x0][0x254], R7, 0x1, P0 ;  /* 0x00009500020d3a11 */ /* 0x000fe200000f0c07 */
[----:B------:R-:W-:Y:S01]  /*6180*/  @P2 IMAD R7, R9, c[0x0][0x258], RZ ;  /* 0x0000960009072a24 */ /* 0x000fe200078e02ff */
[-C--:B------:R-:W-:Y:S03]  /*6190*/  @P2 MOV R2, R90.reuse ;  /* 0x0000005a00022202 */ /* 0x080fe60000000f00 */
[C---:B------:R-:W-:Y:S02]  /*61a0*/  @P2 IMAD R7, R8.reuse, c[0x0][0x25c], R7 ;  /* 0x0000970008072a24 */ /* 0x040fe400078e0207 */
[----:B------:R-:W-:Y:S05]  /*61b0*/  @P2 IMAD.WIDE.U32 R2, R8, c[0x0][0x258], R2 ;  /* 0x0000960008022a25 */ /* 0x000fea00078e0002 */
[C---:B------:R-:W-:Y:S02]  /*61c0*/  @P2 LEA R8, P0, R2.reuse, c[0x0][0x250], 0x1 ;  /* 0x0000940002082a11 */ /* 0x040fe400078008ff */
[----:B------:R-:W-:Y:S02]  /*61d0*/  @P2 IADD3 R7, R3, R7, RZ ;  /* 0x0000000703072210 */ /* 0x000fe40007ffe0ff */
[----:B------:R-:W-:Y:S02]  /*61e0*/  @P1 MOV R3, R93 ;  /* 0x0000005d00031202 */ /* 0x000fe40000000f00 */
[----:B------:R-:W-:Y:S02]  /*61f0*/  @P2 LEA.HI.X R9, R2, c[0x0][0x254], R7, 0x1, P0 ;  /* 0x0000950002092a11 */ /* 0x000fe400000f0c07 */
[----:B------:R-:W-:Y:S05]  /*6200*/  @P1 IADD3 R7, P0, R4, 0x40, RZ ;  /* 0x0000004004071810 */ /* 0x000fea0007f1e0ff */
        /* <DEDUP_REMOVED lines=8> */
[----:B------:R-:W-:Y:S04]  /*6290*/  @P1 IMAD.WIDE.U32 R2, R7, c[0x0][0x258], R2 ;  /* 0x0000960007021a25 */ /* 0x000fe800078e0002 */
[----:B------:R-:W-:Y:S01]  /*62a0*/  @P1 IMAD.IADD R4, R3, 0x1, R4 ;  /* 0x0000000103041824 */ /* 0x000fe200078e0204 */
[C---:B------:R-:W-:Y:S01]  /*62b0*/  @P1 LEA R6, P6, R2.reuse, c[0x0][0x250], 0x1 ;  /* 0x0000940002061a11 */ /* 0x040fe200078c08ff */
[----:B------:R-:W-:Y:S03]  /*62c0*/  @P0 IMAD.MOV.U32 R3, RZ, RZ, R93 ;  /* 0x000000ffff030224 */ /* 0x000fe600078e005d */
[----:B------:R-:W-:Y:S01]  /*62d0*/  @P1 LEA.HI.X R7, R2, c[0x0][0x254], R4, 0x1, P6 ;  /* 0x0000950002071a11 */ /* 0x000fe200030f0c04 */
[----:B------:R-:W-:Y:S01]  /*62e0*/  @P0 IMAD R4, R5, c[0x0][0x258], RZ ;  /* 0x0000960005040a24 */ /* 0x000fe200078e02ff */
[----:B------:R-:W-:Y:S03]  /*62f0*/  @P0 MOV R2, R90 ;  /* 0x0000005a00020202 */ /* 0x000fe60000000f00 */
        /* <DEDUP_REMOVED lines=11> */
[----:B------:R1:W-:Y:S08]  /*63b0*/  @P4 LDGSTS.E.BYPASS.LTC128B.128 [R81+0x100], [R16.64], !P6 ;  /* 0x0010000010514fae */ /* 0x0003f0000f101d48 */
[----:B------:R2:W-:Y:S08]  /*63c0*/  @P5 LDGSTS.E.BYPASS.LTC128B.128 [R81+0x900], [R14.64], !P6 ;  /* 0x009000000e515fae */ /* 0x0005f0000f101d48 */
[----:B------:R3:W-:Y:S08]  /*63d0*/  @P3 LDGSTS.E.BYPASS.LTC128B.128 [R81+0x1100], [R12.64], !P6 ;  /* 0x011000000c513fae */ /* 0x0007f0000f101d48 */
[----:B------:R1:W-:Y:S08]  /*63e0*/  @P2 LDGSTS.E.BYPASS.LTC128B.128 [R81+0x1900], [R8.64], !P6 ;  /* 0x0190000008512fae */ /* 0x0003f0000f101d48 */
[----:B------:R1:W-:Y:S08]  /*63f0*/  @P1 LDGSTS.E.BYPASS.LTC128B.128 [R81+0x2100], [R6.64], !P6 ;  /* 0x0210000006511fae */ /* 0x0003f0000f101d48 */
[----:B------:R1:W-:Y:S01]  /*6400*/  @P0 LDGSTS.E.BYPASS.LTC128B.128 [R81+0x2900], [R4.64], !P6 ;  /* 0x0290000004510fae */ /* 0x0003e2000f101d48 */
[----:B---3--:R-:W-:Y:S02]  /*6410*/  IMNMX R13, R2, 0x60, PT ;  /* 0x00000060020d7817 */ /* 0x008fe40003800200 */
[----:B------:R-:W-:Y:S02]  /*6420*/  IADD3 R12, P0, R142, R18, RZ ;  /* 0x000000128e0c7210 */ /* 0x000fe40007f1e0ff */
[----:B------:R-:W-:Y:S03]  /*6430*/  ISETP.GE.AND P1, PT, R88, R13, PT ;  /* 0x0000000d5800720c */ /* 0x000fe60003f26270 */
[----:B------:R-:W0:Y:S01]  /*6440*/  LDGDEPBAR ;  /* 0x00000000000079af */ /* 0x000e220000000000 */
[----:B--2---:R-:W-:Y:S01]  /*6450*/  IADD3.X R14, R19, R141, RZ, P0, !PT ;  /* 0x0000008d130e7210 */ /* 0x004fe200007fe4ff */
[----:B------:R-:W-:Y:S06]  /*6460*/  DEPBAR.LE SB0, 0x0 ;  /* 0x000080000000791a */ /* 0x000fec0000000000 */
[----:B------:R-:W-:Y:S06]  /*6470*/  BAR.SYNC.DEFER_BLOCKING 0x0 ;  /* 0x0000000000007b1d */ /* 0x000fec0000010000 */
[----:B------:R-:W-:-:S05]  /*6480*/  @P1 BRA `(.L_x_355) ;  /* 0x000000f000001947 */ /* 0x000fca0003800000 */
[----:B-1----:R-:W-:Y:S01]  /*6490*/  MOV R5, R95 ;  /* 0x0000005f00057202 */ /* 0x002fe20000000f00 */
[----:B------:R-:W-:Y:S01]  /*64a0*/  IMAD.MOV.U32 R4, RZ, RZ, R96 ;  /* 0x000000ffff047224 */ /* 0x000fe200078e0060 */
[----:B------:R-:W-:Y:S01]  /*64b0*/  ISETP.GE.AND P1, PT, R28, c[0x0][0x1d4], PT ;  /* 0x000075001c007a0c */ /* 0x000fe20003f26270 */
[----:B------:R-:W-:Y:S02]  /*64c0*/  IMAD R2, R14, c[0x0][0x208], RZ ;  /* 0x000082000e027a24 */ /* 0x000fe400078e02ff */
[C---:B------:R-:W-:Y:S04]  /*64d0*/  IMAD.WIDE.U32 R4, R12.reuse, c[0x0][0x208], R4 ;  /* 0x000082000c047a25 */ /* 0x040fe800078e0004 */
[----:B------:R-:W-:Y:S04]  /*64e0*/  IMAD R2, R12, c[0x0][0x20c], R2 ;  /* 0x000083000c027a24 */ /* 0x000fe800078e0202 */
[----:B------:R-:W-:Y:S01]  /*64f0*/  IMAD.IADD R3, R5, 0x1, R2 ;  /* 0x0000000105037824 */ /* 0x000fe200078e0202 */
[C---:B------:R-:W-:Y:S01]  /*6500*/  LEA R2, P0, R4.reuse, c[0x0][0x1f8], 0x1 ;  /* 0x00007e0004027a11 */ /* 0x040fe200078008ff */
[----:B------:R-:W1:Y:S03]  /*6510*/  @!P1 LDS.128 R8, [R86+0x100] ;  /* 0x0001000056089984 */ /* 0x000e660000000c00 */
[----:B------:R-:W-:Y:S02]  /*6520*/  LEA.HI.X R3, R4, c[0x0][0x1fc], R3, 0x1, P0 ;  /* 0x00007f0004037a11 */ /* 0x000fe400000f0c03 */
[----:B------:R-:W-:Y:S11]  /*6530*/  ISETP.GE.AND P0, PT, R106, c[0x0][0x1d4], PT ;  /* 0x000075006a007a0c */ /* 0x000ff60003f06270 */
[----:B------:R-:W-:Y:S02]  /*6540*/  @!UPT UIADD3 URZ, URZ, URZ, URZ ;  /* 0x0000003f3f3ff290 */ /* 0x000fe4000fffe03f */
[----:B------:R-:W2:Y:S04]  /*6550*/  @!P0 LDS.128 R4, [R85+0x100] ;  /* 0x0001000055048984 */ /* 0x000ea80000000c00 */
[----:B-1----:R1:W-:Y:S04]  /*6560*/  @!P1 STG.E.128 [R2.64], R8 ;  /* 0x0000000802009986 */ /* 0x0023e8000c101d08 */
[----:B--2---:R1:W-:Y:S02]  /*6570*/  @!P0 STG.E.128 [R2.64+0x40], R4 ;  /* 0x0000400402008986 */ /* 0x0043e4000c101d08 */
.L_x_355:
[----:B-1----:R-:W-:Y:S05]  /*6580*/  BSYNC B0 ;  /* 0x0000000000007941 */ /* 0x002fea0003800000 */
.L_x_354:
[----:B------:R-:W-:Y:S01]  /*6590*/  ISETP.GE.AND P0, PT, R151, R13, PT ;  /* 0x0000000d9700720c */ /* 0x000fe20003f06270 */
[----:B------:R-:W-:Y:S01]  /*65a0*/  @!UPT UIADD3 URZ, URZ, URZ, URZ ;  /* 0x0000003f3f3ff290 */ /* 0x000fe2000fffe03f */
[----:B------:R-:W-:Y:S11]  /*65b0*/  BSSY B0, `(.L_x_356) ;  /* 0x0000013000007945 */ /* 0x000ff60003800000 */
[----:B------:R-:W-:-:S05]  /*65c0*/  @P0 BRA `(.L_x_357) ;  /* 0x0000011000000947 */ /* 0x000fca0003800000 */
[----:B------:R-:W-:Y:S01]  /*65d0*/  IADD3 R2, P0, R12, 0x20, RZ ;  /* 0x000000200c027810 */ /* 0x000fe20007f1e0ff */
[----:B------:R-:W-:Y:S01]  /*65e0*/  IMAD.MOV.U32 R4, RZ, RZ, R96 ;  /* 0x000000ffff047224 */ /* 0x000fe200078e0060 */
[----:B------:R-:W-:Y:S02]  /*65f0*/  MOV R5, R95 ;  /* 0x0000005f00057202 */ /* 0x000fe40000000f00 */
[----:B------:R-:W-:Y:S01]  /*6600*/  ISETP.GE.AND P1, PT, R28, c[0x0][0x1d4], PT ;  /* 0x000075001c007a0c */ /* 0x000fe20003f26270 */
[----:B------:R-:W-:Y:S02]  /*6610*/  IMAD.X R3, RZ, RZ, R14, P0 ;  /* 0x000000ffff037224 */ /* 0x000fe400000e060e */
[C---:B------:R-:W-:Y:S04]  /*6620*/  IMAD.WIDE.U32 R4, R2.reuse, c[0x0][0x208], R4 ;  /* 0x0000820002047a25 */ /* 0x040fe800078e0004 */
[----:B------:R-:W-:Y:S04]  /*6630*/  IMAD R3, R3, c[0x0][0x208], RZ ;  /* 0x0000820003037a24 */ /* 0x000fe800078e02ff */
[----:B------:R-:W-:Y:S01]  /*6640*/  IMAD R3, R2, c[0x0][0x20c], R3 ;  /* 0x0000830002037a24 */ /* 0x000fe200078e0203 */
[C---:B------:R-:W-:Y:S01]  /*6650*/  LEA R2, P0, R4.reuse, c[0x0][0x1f8], 0x1 ;  /* 0x00007e0004027a11 */ /* 0x040fe200078008ff */
[----:B------:R-:W1:Y:S02]  /*6660*/  @!P1 LDS.128 R8, [R86+0x1100] ;  /* 0x0011000056089984 */ /* 0x000e640000000c00 */
[----:B------:R-:W-:Y:S05]  /*6670*/  IMAD.IADD R3, R5, 0x1, R3 ;  /* 0x0000000105037824 */ /* 0x000fea00078e0203 */
[----:B------:R-:W-:Y:S02]  /*6680*/  LEA.HI.X R3, R4, c[0x0][0x1fc], R3, 0x1, P0 ;  /* 0x00007f0004037a11 */ /* 0x000fe400000f0c03 */
[----:B------:R-:W-:Y:S11]  /*6690*/  ISETP.GE.AND P0, PT, R106, c[0x0][0x1d4], PT ;  /* 0x000075006a007a0c */ /* 0x000ff60003f06270 */
[----:B------:R-:W-:Y:S02]  /*66a0*/  @!UPT UIADD3 URZ, URZ, URZ, URZ ;  /* 0x0000003f3f3ff290 */ /* 0x000fe4000fffe03f */
[----:B------:R-:W2:Y:S04]  /*66b0*/  @!P0 LDS.128 R4, [R85+0x1100] ;  /* 0x0011000055048984 */ /* 0x000ea80000000c00 */
[----:B-1----:R1:W-:Y:S04]  /*66c0*/  @!P1 STG.E.128 [R2.64], R8 ;  /* 0x0000000802009986 */ /* 0x0023e8000c101d08 */
[----:B--2---:R1:W-:Y:S02]  /*66d0*/  @!P0 STG.E.128 [R2.64+0x40], R4 ;  /* 0x0000400402008986 */ /* 0x0043e4000c101d08 */
.L_x_357:
[----:B------:R-:W-:Y:S05]  /*66e0*/  BSYNC B0 ;  /* 0x0000000000007941 */ /* 0x000fea0003800000 */
.L_x_356:
[----:B------:R-:W-:Y:S01]  /*66f0*/  ISETP.GE.AND P0, PT, R150, R13, PT ;  /* 0x0000000d9600720c */ /* 0x000fe20003f06270 */
[----:B------:R-:W-:Y:S01]  /*6700*/  @!UPT UIADD3 URZ, URZ, URZ, URZ ;  /* 0x0000003f3f3ff290 */ /* 0x000fe2000fffe03f */
[----:B------:R-:W-:Y:S11]  /*6710*/  BSSY B0, `(.L_x_358) ;  /* 0x0000013000007945 */ /* 0x000ff60003800000 */
[----:B------:R-:W-:-:S05]  /*6720*/  @P0 BRA `(.L_x_359) ;  /* 0x0000011000000947 */ /* 0x000fca0003800000 */
[----:B-1----:R-:W-:Y:S01]  /*6730*/  IADD3 R2, P0, R12, 0x40, RZ ;  /* 0x000000400c027810 */ /* 0x002fe20007f1e0ff */
        /* <DEDUP_REMOVED lines=16> */
.L_x_359:
[----:B------:R-:W-:Y:S05]  /*6840*/  BSYNC B0 ;  /* 0x0000000000007941 */ /* 0x000fea0003800000 */
.L_x_358:
[C---:B------:R-:W-:Y:S02]  /*6850*/  ISETP.GT.AND P0, PT, R36.reuse, R145, PT ;  /* 0x000000912400720c */ /* 0x040fe40003f04270 */
[----:B------:R-:W-:Y:S11]  /*6860*/  IADD3 R36, R36, -0x1, RZ ;  /* 0xffffffff24247810 */ /* 0x000ff60007ffe0ff */
[----:B-1----:R-:W-:Y:S01]  /*6870*/  @P0 SHF.R.S32.HI R5, RZ, 0x1f, R36 ;  /* 0x0000001fff050819 */ /* 0x002fe20000011424 */
[----:B------:R-:W-:Y:S02]  /*6880*/  @P0 IMAD R4, R181, R36, RZ ;  /* 0x00000024b5040224 */ /* 0x000fe400078e02ff */
[----:B------:R-:W-:Y:S02]  /*6890*/  @P0 IMAD.MOV.U32 R2, RZ, RZ, R124 ;  /* 0x000000ffff020224 */ /* 0x000fe400078e007c */
        /* <DEDUP_REMOVED lines=10> */
[----:B------:R1:W-:Y:S02]  /*6940*/  @P0 LDGSTS.E.BYPASS.LTC128B.128 [R81+0x3100], [R10.64], !P6 ;  /* 0x031000000a510fae */ /* 0x0003e4000f101d48 */
[--C-:B------:R-:W-:Y:S01]  /*6950*/  @P0 IMAD.X R9, R11, 0x1, R148.reuse, P1 ;  /* 0x000000010b090824 */ /* 0x100fe200008e0694 */
[----:B------:R-:W-:Y:S04]  /*6960*/  @P0 IADD3 R6, P1, R8, R160, RZ ;  /* 0x000000a008060210 */ /* 0x000fe80007f3e0ff */
[----:B------:R2:W-:Y:S01]  /*6970*/  @P0 LDGSTS.E.BYPASS.LTC128B.128 [R81+0x3900], [R8.64], !P6 ;  /* 0x0390000008510fae */ /* 0x0005e2000f101d48 */
[----:B------:R-:W-:Y:S02]  /*6980*/  @P0 IADD3.X R7, R9, R148, RZ, P1, !PT ;  /* 0x0000009409070210 */ /* 0x000fe40000ffe4ff */
[-C--:B------:R-:W-:Y:S03]  /*6990*/  @P0 IADD3 R4, P1, R6, R160.reuse, RZ ;  /* 0x000000a006040210 */ /* 0x080fe60007f3e0ff */
[----:B------:R2:W-:Y:S02]  /*69a0*/  @P0 LDGSTS.E.BYPASS.LTC128B.128 [R81+0x4100], [R6.64], !P6 ;  /* 0x0410000006510fae */ /* 0x0005e4000f101d48 */
[--C-:B------:R-:W-:Y:S01]  /*69b0*/  @P0 IMAD.X R5, R7, 0x1, R148.reuse, P1 ;  /* 0x0000000107050824 */ /* 0x100fe200008e0694 */
[-C--:B------:R-:W-:Y:S04]  /*69c0*/  @P0 IADD3 R2, P1, R4, R160.reuse, RZ ;  /* 0x000000a004020210 */ /* 0x080fe80007f3e0ff */
[----:B------:R2:W-:Y:S01]  /*69d0*/  @P0 LDGSTS.E.BYPASS.LTC128B.128 [R81+0x4900], [R4.64], !P6 ;  /* 0x0490000004510fae */ /* 0x0005e2000f101d48 */
[----:B------:R-:W-:Y:S05]  /*69e0*/  @P0 IMAD.X R3, R5, 0x1, R148, P1 ;  /* 0x0000000105030824 */ /* 0x000fea00008e0694 */
[----:B------:R2:W-:Y:S01]  /*69f0*/  @P0 LDGSTS.E.BYPASS.LTC128B.128 [R81+0x5100], [R2.64], !P6 ;  /* 0x0510000002510fae */ /* 0x0005e2000f101d48 */
[----:B-1----:R-:W-:Y:S04]  /*6a00*/  @P0 IADD3 R10, P1, R2, R160, RZ ;  /* 0x000000a0020a0210 */ /* 0x002fe80007f3e0ff */
[----:B------:R-:W-:Y:S05]  /*6a10*/  @P0 IADD3.X R11, R3, R148, RZ, P1, !PT ;  /* 0x00000094030b0210 */ /* 0x000fea0000ffe4ff */
[----:B------:R2:W-:Y:S04]  /*6a20*/  @P0 LDGSTS.E.BYPASS.LTC128B.128 [R81+0x5900], [R10.64], !P6 ;  /* 0x059000000a510fae */ /* 0x0005e8000f101d48 */
[----:B------:R-:W0:Y:S01]  /*6a30*/  LDGDEPBAR ;  /* 0x00000000000079af */ /* 0x000e220000000000 */
[----:B------:R-:W-:-:S05]  /*6a40*/  @P0 BRA `(.L_x_360) ;  /* 0xffffb59000000947 */ /* 0x000fca000383ffff */
[----:B------:R-:W-:Y:S06]  /*6a50*/  BAR.SYNC.DEFER_BLOCKING 0x0 ;  /* 0x0000000000007b1d */ /* 0x000fec0000010000 */
.L_x_325:
[----:B------:R-:W-:Y:S01]  /*6a60*/  IMAD.MOV.U32 R231, RZ, RZ, c[0x0][0x2c4] ;  /* 0x0000b100ffe77624 */ /* 0x000fe200078e00ff */
[----:B------:R-:W-:Y:S01]  /*6a70*/  IADD3 R0, R226, 0x7f, RZ ;  /* 0x0000007fe2007810 */ /* 0x000fe20007ffe0ff */
[----:B------:R-:W-:-:S02]  /*6a80*/  IMAD.MOV.U32 R236, RZ, RZ, c[0x0][0x32c] ;  /* 0x0000cb00ffec7624 */ /* 0x000fc400078e00ff */
[----:B--2---:R-:W-:Y:S01]  /*6a90*/  IMAD.IADD R8, R168, 0x1, R169 ;  /* 0x00000001a8087824 */ /* 0x004fe200078e02a9 */
[----:B------:R-:W-:Y:S02]  /*6aa0*/  ISETP.NE.AND P1, PT, R231, 0x1, PT ;  /* 0x00000001e700780c */ /* 0x000fe40003f25270 */
[----:B------:R-:W-:-:S11]  /*6ab0*/  ISETP.GE.AND P6, PT, R236, 0x1, PT ;  /* 0x00000001ec00780c */ /* 0x000fd60003fc6270 */
[----:B------:R-:W-:-:S05]  /*6ac0*/  @P1 IMAD.HI.U32 R2, R0, c[0x0][0x2c8], RZ ;  /* 0x0000b20000021a27 */ /* 0x000fca00078e00ff */
[----:B------:R-:W-:-:S05]  /*6ad0*/  @P1 SHF.R.U32.HI R0, RZ, c[0x0][0x2cc], R2 ;  /* 0x0000b300ff001a19 */ /* 0x000fca0000011602 */
[----:B------:R-:W-:-:S05]  /*6ae0*/  IMAD.IADD R0, R179, 0x1, R0 ;  /* 0x00000001b3007824 */ /* 0x000fca00078e0200 */
[----:B------:R-:W-:Y:S01]  /*6af0*/  IADD3 R3, R0, c[0x0][0x328], RZ ;  /* 0x0000ca0000037a10 */ /* 0x000fe20007ffe0ff */
[----:B------:R-:W-:Y:S05]  /*6b00*/  @!P6 BRA `(.L_x_361) ;  /* 0x000000f00000e947 */ /* 0x000fea0003800000 */
[C---:B------:R-:W-:Y:S01]  /*6b10*/  ISETP.GT.AND P0, PT, R0.reuse, RZ, PT ;  /* 0x000000ff0000720c */ /* 0x040fe20003f04270 */
[----:B------:R-:W-:Y:S01]  /*6b20*/  IMAD.MOV.U32 R4, RZ, RZ, c[0x0][0x32c] ;  /* 0x0000cb00ff047624 */ /* 0x000fe200078e00ff */
        /* <DEDUP_REMOVED lines=8> */
.L_x_362:
[----:B------:R-:W-:-:S13]  /*6bb0*/  ISETP.NE.AND P0, PT, R4, 0x1, PT ;  /* 0x000000010400780c */ /* 0x000fda0003f05270 */
[----:B------:R-:W-:-:S05]  /*6bc0*/  @P0 IMAD.HI.U32 R0, R2, c[0x0][0x330], RZ ;  /* 0x0000cc0002000a27 */ /* 0x000fca00078e00ff */
[----:B------:R-:W-:-:S05]  /*6bd0*/  @P0 SHF.R.U32.HI R2, RZ, c[0x0][0x334], R0 ;  /* 0x0000cd00ff020a19 */ /* 0x000fca0000011600 */
.L_x_363:
[----:B------:R-:W-:-:S05]  /*6be0*/  IMAD R2, R2, R4, c[0x0][0x32c] ;  /* 0x0000cb0002027624 */ /* 0x000fca00078e0204 */
[----:B------:R-:W-:-:S03]  /*6bf0*/  IMNMX R3, R3, R2, PT ;  /* 0x0000000203037217 */ /* 0x000fc60003800200 */
.L_x_361:
[----:B------:R-:W2:Y:S01]  /*6c00*/  LDL R4, [R1+0x18] ;  /* 0x0000180001047983 */ /* 0x000ea20000100800 */
[----:B------:R-:W-:Y:S01]  /*6c10*/  IADD3 R3, R3, 0x5f, RZ ;  /* 0x0000005f03037810 */ /* 0x000fe20007ffe0ff */
[----:B------:R-:W-:-:S04]  /*6c20*/  @P1 IMAD.HI.U32 R2, R226, c[0x0][0x2c8], RZ ;  /* 0x0000b200e2021a27 */ /* 0x000fc800078e00ff */
[----:B------:R-:W-:-:S04]  /*6c30*/  IMAD.HI R3, R3, 0x2aaaaaab, RZ ;  /* 0x2aaaaaab03037827 */ /* 0x000fc800078e02ff */
[----:B------:R-:W-:Y:S01]  /*6c40*/  IMAD.MOV.U32 R0, RZ, RZ, R226 ;  /* 0x000000ffff007224 */ /* 0x000fe200078e00e2 */
[----:B------:R-:W-:Y:S02]  /*6c50*/  @P1 SHF.R.U32.HI R0, RZ, c[0x0][0x2cc], R2 ;  /* 0x0000b300ff001a19 */ /* 0x000fe40000011602 */
[----:B------:R-:W-:-:S04]  /*6c60*/  SHF.R.U32.HI R2, RZ, 0x1f, R3 ;  /* 0x0000001fff027819 */ /* 0x000fc80000011603 */
[----:B------:R-:W-:-:S04]  /*6c70*/  LEA.HI.SX32 R2, R3, R2, 0x1c ;  /* 0x0000000203027211 */ /* 0x000fc800078fe2ff */
[----:B------:R-:W-:Y:S01]  /*6c80*/  IMNMX R252, R2, R180, PT ;  /* 0x000000b402fc7217 */ /* 0x000fe20003800200 */
[----:B--2---:R-:W-:-:S05]  /*6c90*/  IMAD.IADD R0, R4, 0x1, R0 ;  /* 0x0000000104007824 */ /* 0x004fca00078e0200 */
[----:B------:R-:W-:Y:S01]  /*6ca0*/  IADD3 R3, R0, -c[0x0][0x324], RZ ;  /* 0x8000c90000037a10 */ /* 0x000fe20007ffe0ff */
[----:B------:R-:W-:Y:S05]  /*6cb0*/  @!P6 BRA `(.L_x_364) ;  /* 0x000000f00000e947 */ /* 0x000fea0003800000 */
        /* <DEDUP_REMOVED lines=9> */
.L_x_365:
[----:B------:R-:W-:-:S04]  /*6d50*/  MOV R2, c[0x0][0x32c] ;  /* 0x0000cb0000027a02 */ /* 0x000fc80000000f00 */
[----:B------:R-:W-:-:S13]  /*6d60*/  ISETP.NE.AND P0, PT, R2, 0x1, PT ;  /* 0x000000010200780c */ /* 0x000fda0003f05270 */
[----:B------:R-:W-:-:S05]  /*6d70*/  @P0 IMAD.HI.U32 R2, R0, c[0x0][0x330], RZ ;  /* 0x0000cc0000020a27 */ /* 0x000fca00078e00ff */
[----:B------:R-:W-:-:S05]  /*6d80*/  @P0 SHF.R.U32.HI R0, RZ, c[0x0][0x334], R2 ;  /* 0x0000cd00ff000a19 */ /* 0x000fca0000011602 */
.L_x_366:
[----:B------:R-:W-:-:S05]  /*6d90*/  IMAD R0, R0, c[0x0][0x32c], RZ ;  /* 0x0000cb0000007a24 */ /* 0x000fca00078e02ff */
[----:B------:R-:W-:-:S05]  /*6da0*/  IMNMX R3, R3, R0, !PT ;  /* 0x0000000003037217 */ /* 0x000fca0007800200 */
.L_x_364:
[----:B------:R-:W-:Y:S01]  /*6db0*/  IMAD.HI R0, R3, 0x2aaaaaab, RZ ;  /* 0x2aaaaaab03007827 */ /* 0x000fe200078e02ff */
[----:B------:R-:W-:Y:S01]  /*6dc0*/  PLOP3.LUT P4, PT, PT, PT, PT, 0x80, 0x0 ;  /* 0x000000000000781c */ /* 0x000fe20003f8f070 */
[----:B------:R-:W-:Y:S01]  /*6dd0*/  CS2R R162, SRZ ;  /* 0x0000000000a27805 */ /* 0x000fe2000001ff00 */
[----:B------:R-:W-:Y:S01]  /*6de0*/  CS2R R160, SRZ ;  /* 0x0000000000a07805 */ /* 0x000fe2000001ff00 */
[----:B------:R-:W-:Y:S01]  /*6df0*/  CS2R R166, SRZ ;  /* 0x0000000000a67805 */ /* 0x000fe2000001ff00 */
[----:B------:R-:W-:Y:S01]  /*6e00*/  SHF.R.U32.HI R2, RZ, 0x1f, R0 ;  /* 0x0000001fff027819 */ /* 0x000fe20000011600 */
[----:B------:R-:W-:Y:S01]  /*6e10*/  CS2R R12, SRZ ;  /* 0x00000000000c7805 */ /* 0x000fe2000001ff00 */
[----:B------:R-:W-:Y:S01]  /*6e20*/  IMAD.MOV.U32 R164, RZ, RZ, RZ ;  /* 0x000000ffffa47224 */ /* 0x000fe200078e00ff */
[----:B------:R-:W-:Y:S01]  /*6e30*/  CS2R R14, SRZ ;  /* 0x00000000000e7805 */ /* 0x000fe2000001ff00 */
[----:B------:R-:W-:Y:S01]  /*6e40*/  LEA.HI.SX32 R0, R0, R2, 0x1c ;  /* 0x0000000200007211 */ /* 0x000fe200078fe2ff */
[----:B------:R-:W-:Y:S01]  /*6e50*/  IMAD.MOV.U32 R158, RZ, RZ, RZ ;  /* 0x000000ffff9e7224 */ /* 0x000fe200078e00ff */
[----:B------:R-:W-:Y:S01]  /*6e60*/  MOV R156, RZ ;  /* 0x000000ff009c7202 */ /* 0x000fe20000000f00 */
[----:B------:R-:W-:Y:S01]  /*6e70*/  CS2R R16, SRZ ;  /* 0x0000000000107805 */ /* 0x000fe2000001ff00 */
[----:B------:R-:W-:Y:S01]  /*6e80*/  IMNMX R224, RZ, R0, !PT ;  /* 0x00000000ffe07217 */ /* 0x000fe20007800200 */
[----:B------:R-:W-:Y:S01]  /*6e90*/  IMAD.MOV.U32 R154, RZ, RZ, RZ ;  /* 0x000000ffff9a7224 */ /* 0x000fe200078e00ff */
[----:B------:R-:W-:Y:S01]  /*6ea0*/  CS2R R18, SRZ ;  /* 0x0000000000127805 */ /* 0x000fe2000001ff00 */
[----:B------:R-:W-:Y:S01]  /*6eb0*/  IMAD.MOV.U32 R152, RZ, RZ, RZ ;  /* 0x000000ffff987224 */ /* 0x000fe200078e00ff */
[----:B------:R-:W-:Y:S01]  /*6ec0*/  ISETP.GT.AND P0, PT, R252, R224, PT ;  /* 0x000000e0fc00720c */ /* 0x000fe20003f04270 */
[----:B------:R2:W-:Y:S01]  /*6ed0*/  STL [R1+0x14], R224 ;  /* 0x000014e001007387 */ /* 0x0005e20000100800 */
[----:B------:R-:W-:Y:S01]  /*6ee0*/  MOV R26, RZ ;  /* 0x000000ff001a7202 */ /* 0x000fe20000000f00 */
[----:B------:R-:W-:Y:S01]  /*6ef0*/  IMAD.MOV.U32 R146, RZ, RZ, RZ ;  /* 0x000000ffff927224 */ /* 0x000fe200078e00ff */
[----:B------:R-:W-:Y:S01]  /*6f00*/  MOV R144, RZ ;  /* 0x000000ff00907202 */ /* 0x000fe20000000f00 */
        /* <DEDUP_REMOVED lines=33> */
[----:B--2---:R-:W2:Y:S01]  /*7120*/  LDL R27, [R1+0x64] ;  /* 0x00006400011b7983 */ /* 0x004ea20000100800 */
[----:B------:R-:W-:-:S03]  /*7130*/  ISETP.NE.U32.AND P0, PT, RZ, c[0x0][0x340], PT ;  /* 0x0000d000ff007a0c */ /* 0x000fc60003f05070 */
[----:B------:R-:W2:Y:S01]  /*7140*/  LDL R234, [R1+0x30] ;  /* 0x0000300001ea7983 */ /* 0x000ea20000100800 */
[----:B------:R-:W-:-:S13]  /*7150*/  ISETP.NE.AND.EX P2, PT, RZ, c[0x0][0x344], PT, P0 ;  /* 0x0000d100ff007a0c */ /* 0x000fda0003f45300 */
[----:B------:R-:W-:Y:S01]  /*7160*/  @P2 IMAD.MOV.U32 R2, RZ, RZ, 0x4 ;  /* 0x00000004ff022424 */ /* 0x000fe200078e00ff */
[----:B------:R-:W4:Y:S01]  /*7170*/  S2R R35, SR_CTAID.Y ;  /* 0x0000000000237919 */ /* 0x000f220000002600 */
[----:B------:R-:W-:Y:S02]  /*7180*/  SHF.R.S32.HI R0, RZ, 0x1f, R165 ;  /* 0x0000001fff007819 */ /* 0x000fe400000114a5 */
[----:B------:R-:W-:-:S03]  /*7190*/  SHF.R.S32.HI R212, RZ, 0x1f, R228 ;  /* 0x0000001fffd47819 */ /* 0x000fc600000114e4 */
[----:B------:R-:W-:Y:S01]  /*71a0*/  IMAD R0, R0, c[0x0][0x178], RZ ;  /* 0x00005e0000007a24 */ /* 0x000fe200078e02ff */
[----:B------:R-:W-:-:S03]  /*71b0*/  LEA.HI R5, R212, R228, RZ, 0x3 ;  /* 0x000000e4d4057211 */ /* 0x000fc600078f18ff */
[----:B------:R-:W-:Y:S01]  /*71c0*/  IMAD R0, R165, c[0x0][0x17c], R0 ;  /* 0x00005f00a5007a24 */ /* 0x000fe200078e0200 */
[----:B------:R-:W-:Y:S02]  /*71d0*/  LOP3.LUT R4, R5, 0xfffffff8, RZ, 0xc0, !PT ;  /* 0xfffffff805047812 */ /* 0x000fe400078ec0ff */
[----:B------:R-:W-:-:S03]  /*71e0*/  SHF.R.S32.HI R72, RZ, 0x3, R5 ;  /* 0x00000003ff487819 */ /* 0x000fc60000011405 */
[----:B------:R-:W-:Y:S02]  /*71f0*/  IMAD.IADD R86, R228, 0x1, -R4 ;  /* 0x00000001e4567824 */ /* 0x000fe400078e0a04 */
[----:B------:R-:W-:Y:S02]  /*7200*/  IMAD R5, R189, c[0x0][0x1b8], RZ ;  /* 0x00006e00bd057a24 */ /* 0x000fe400078e02ff */
[----:B------:R-:W-:Y:S02]  /*7210*/  IMAD.SHL.U32 R56, R86, 0x8, RZ ;  /* 0x0000000856387824 */ /* 0x000fe400078e00ff */
[----:B--2---:R-:W-:-:S05]  /*7220*/  @P2 IMAD.WIDE R2, R27, R2, c[0x0][0x340] ;  /* 0x0000d0001b022625 */ /* 0x004fca00078e0202 */
[----:B------:R2:W3:Y:S01]  /*7230*/  @P2 LDG.E R16, [R2.64] ;  /* 0x0000000802102981 */ /* 0x0004e2000c1e1900 */
[----:B----4-:R-:W-:Y:S01]  /*7240*/  IMAD R4, R35, c[0x0][0x1bc], R5 ;  /* 0x00006f0023047a24 */ /* 0x010fe200078e0205 */
[----:B------:R-:W-:Y:S02]  /*7250*/  ISETP.NE.U32.AND P0, PT, RZ, c[0x0][0x348], PT ;  /* 0x0000d200ff007a0c */ /* 0x000fe40003f05070 */
[----:B------:R-:W-:Y:S02]  /*7260*/  SHF.R.S32.HI R15, RZ, 0x1f, R27 ;  /* 0x0000001fff0f7819 */ /* 0x000fe4000001141b */
[----:B------:R-:W-:Y:S02]  /*7270*/  ISETP.NE.AND.EX P0, PT, RZ, c[0x0][0x34c], PT, P0 ;  /* 0x0000d300ff007a0c */ /* 0x000fe40003f05300 */
[----:B------:R-:W-:Y:S02]  /*7280*/  LEA.HI R89, R212, R228, RZ, 0x4 ;  /* 0x000000e4d4597211 */ /* 0x000fe400078f20ff */
[----:B------:R-:W-:-:S02]  /*7290*/  SEL R6, R15, RZ, !P0 ;  /* 0x000000ff0f067207 */ /* 0x000fc40004000000 */
[----:B-1----:R-:W-:Y:S02]  /*72a0*/  SHF.R.S32.HI R9, RZ, 0x1f, R8 ;  /* 0x0000001fff097819 */ /* 0x002fe40000011408 */
[----:B------:R-:W-:Y:S01]  /*72b0*/  LOP3.LUT R7, R89, 0xfffffff0, RZ, 0xc0, !PT ;  /* 0xfffffff059077812 */ /* 0x000fe200078ec0ff */
[----:B------:R-:W-:Y:S01]  /*72c0*/  IMAD R6, R6, c[0x0][0x1c0], RZ ;  /* 0x0000700006067a24 */ /* 0x000fe200078e02ff */
[----:B------:R-:W-:-:S03]  /*72d0*/  SHF.R.S32.HI R57, RZ, 0x1f, R56 ;  /* 0x0000001fff397819 */ /* 0x000fc60000011438 */
[----:B------:R-:W-:Y:S02]  /*72e0*/  IMAD.IADD R10, R228, 0x1, -R7 ;  /* 0x00000001e40a7824 */ /* 0x000fe400078e0a07 */
[----:B--2---:R-:W-:-:S04]  /*72f0*/  IMAD.WIDE.U32 R2, R165, c[0x0][0x178], RZ ;  /* 0x00005e00a5027a25 */ /* 0x004fc800078e00ff */
[----:B------:R-:W-:Y:S01]  /*7300*/  IMAD.IADD R3, R3, 0x1, R0 ;  /* 0x0000000103037824 */ /* 0x000fe200078e0200 */
[----:B------:R-:W-:-:S03]  /*7310*/  SHF.L.U32 R0, R72, 0x6, RZ ;  /* 0x0000000648007819 */ /* 0x000fc600000006ff */
[----:B------:R-:W-:Y:S01]  /*7320*/  IMAD.WIDE.U32 R2, R35, c[0x0][0x1b8], R2 ;  /* 0x00006e0023027a25 */ /* 0x000fe200078e0002 */
[----:B------:R-:W-:-:S04]  /*7330*/  LOP3.LUT R0, R0, 0x1c0, RZ, 0xc0, !PT ;  /* 0x000001c000007812 */ /* 0x000fc800078ec0ff */
[----:B------:R-:W-:Y:S02]  /*7340*/  LOP3.LUT R5, R0, 0x38, R56, 0xf8, !PT ;  /* 0x0000003800057812 */ /* 0x000fe400078ef838 */
[----:B------:R-:W-:Y:S02]  /*7350*/  SHF.R.U32.HI R0, RZ, 0x3, R0 ;  /* 0x00000003ff007819 */ /* 0x000fe40000011600 */
[----:B------:R-:W-:Y:S02]  /*7360*/  IADD3 R3, R3, R4, RZ ;  /* 0x0000000403037210 */ /* 0x000fe40007ffe0ff */
[----:B------:R-:W-:Y:S01]  /*7370*/  LOP3.LUT R17, R5, R0, RZ, 0x3c, !PT ;  /* 0x0000000005117212 */ /* 0x000fe200078e3cff */
[----:B------:R-:W-:-:S04]  /*7380*/  IMAD R0, R86, 0x10, R72 ;  /* 0x0000001056007824 */ /* 0x000fc800078e0248 */
[----:B------:R-:W-:Y:S01]  /*7390*/  IMAD.IADD R11, R226, 0x1, R0 ;  /* 0x00000001e20b7824 */ /* 0x000fe200078e0200 */
[----:B------:R-:W-:Y:S02]  /*73a0*/  SEL R0, R27, RZ, !P0 ;  /* 0x000000ff1b007207 */ /* 0x000fe40004000000 */
[C---:B------:R-:W-:Y:S01]  /*73b0*/  IADD3 R5, P0, R72.reuse, R8, RZ ;  /* 0x0000000848057210 */ /* 0x040fe20007f1e0ff */
[----:B------:R-:W-:Y:S01]  /*73c0*/  @P1 IMAD.HI.U32 R8, R11, c[0x0][0x2c8], RZ ;  /* 0x0000b2000b081a27 */ /* 0x000fe200078e00ff */
[----:B------:R-:W-:Y:S02]  /*73d0*/  MOV R4, R11 ;  /* 0x0000000b00047202 */ /* 0x000fe40000000f00 */
[----:B------:R-:W-:Y:S01]  /*73e0*/  LEA.HI.X.SX32 R9, R72, R9, 0x1, P0 ;  /* 0x0000000948097211 */ /* 0x000fe200000f0eff */
[C---:B------:R-:W-:Y:S01]  /*73f0*/  IMAD R7, R0.reuse, c[0x0][0x1c4], R6 ;  /* 0x0000710000077a24 */ /* 0x040fe200078e0206 */
[----:B------:R-:W-:Y:S01]  /*7400*/  @P1 SHF.R.U32.HI R4, RZ, c[0x0][0x2cc], R8 ;  /* 0x0000b300ff041a19 */ /* 0x000fe20000011608 */
[----:B------:R-:W-:Y:S01]  /*7410*/  IMAD.WIDE.U32 R2, R0, c[0x0][0x1c0], R2 ;  /* 0x0000700000027a25 */ /* 0x000fe200078e0002 */
[----:B------:R-:W-:-:S03]  /*7420*/  SHF.R.S32.HI R8, RZ, 0x1f, R10 ;  /* 0x0000001fff087819 */ /* 0x000fc6000001140a */
[----:B------:R-:W-:Y:S01]  /*7430*/  IMAD R0, R9, c[0x0][0x208], RZ ;  /* 0x0000820009007a24 */ /* 0x000fe200078e02ff */
[----:B------:R-:W-:Y:S01]  /*7440*/  IADD3 R3, R3, R7, RZ ;  /* 0x0000000703037210 */ /* 0x000fe20007ffe0ff */
[----:B------:R-:W-:Y:S01]  /*7450*/  IMAD R6, R9, c[0x0][0x1e0], RZ ;  /* 0x0000780009067a24 */ /* 0x000fe200078e02ff */
[----:B------:R-:W-:Y:S01]  /*7460*/  LEA.HI R85, R8, R10, RZ, 0x3 ;  /* 0x0000000a08557211 */ /* 0x000fe200078f18ff */
[C---:B------:R-:W-:Y:S01]  /*7470*/  IMAD R14, R5.reuse, c[0x0][0x20c], R0 ;  /* 0x00008300050e7a24 */ /* 0x040fe200078e0200 */
[----:B------:R-:W-:Y:S01]  /*7480*/  SHF.R.S32.HI R0, RZ, 0x1f, R4 ;  /* 0x0000001fff007819 */ /* 0x000fe20000011404 */
[----:B------:R-:W-:Y:S01]  /*7490*/  IMAD R13, R5, c[0x0][0x1e4], R6 ;  /* 0x00007900050d7a24 */ /* 0x000fe200078e0206 */
[----:B------:R-:W-:Y:S01]  /*74a0*/  LOP3.LUT R12, R85, 0xfffffff8, RZ, 0xc0, !PT ;  /* 0xfffffff8550c7812 */ /* 0x000fe200078ec0ff */
[----:B------:R-:W-:-:S04]  /*74b0*/  IMAD.WIDE.U32 R6, R5, c[0x0][0x1e0], R56 ;  /* 0x0000780005067a25 */ /* 0x000fc800078e0038 */
[----:B------:R-:W-:Y:S01]  /*74c0*/  IMAD.WIDE.U32 R8, R5, c[0x0][0x208], R56 ;  /* 0x0000820005087a25 */ /* 0x000fe200078e0038 */
[----:B------:R-:W-:-:S03]  /*74d0*/  IADD3 R7, R7, R13, RZ ;  /* 0x0000000d07077210 */ /* 0x000fc60007ffe0ff */
[----:B------:R-:W-:Y:S02]  /*74e0*/  IMAD R0, R0, c[0x0][0x1b0], RZ ;  /* 0x00006c0000007a24 */ /* 0x000fe400078e02ff */
[----:B------:R-:W-:Y:S02]  /*74f0*/  IMAD.MOV R5, RZ, RZ, -R4 ;  /* 0x000000ffff057224 */ /* 0x000fe400078e0a04 */
[C---:B------:R-:W-:Y:S02]  /*7500*/  IMAD R13, R4.reuse, c[0x0][0x1b4], R0 ;  /* 0x00006d00040d7a24 */ /* 0x040fe400078e0200 */
[----:B------:R-:W-:Y:S01]  /*7510*/  IMAD.WIDE.U32 R2, R4, c[0x0][0x1b0], R2 ;  /* 0x00006c0004027a25 */ /* 0x000fe200078e0002 */
[----:B------:R-:W-:-:S03]  /*7520*/  MOV R4, R8 ;  /* 0x0000000800047202 */ /* 0x000fc60000000f00 */
[----:B------:R-:W-:Y:S01]  /*7530*/  IMAD R0, R5, c[0x0][0x2c4], R11 ;  /* 0x0000b10005007a24 */ /* 0x000fe200078e020b */
[----:B------:R-:W-:Y:S01]  /*7540*/  IADD3 R5, R9, R14, RZ ;  /* 0x0000000e09057210 */ /* 0x000fe20007ffe0ff */
[----:B------:R-:W-:Y:S02]  /*7550*/  IMAD.IADD R83, R10, 0x1, -R12 ;  /* 0x000000010a537824 */ /* 0x000fe400078e0a0c */
[----:B------:R-:W-:Y:S01]  /*7560*/  IMAD.IADD R3, R3, 0x1, R13 ;  /* 0x0000000103037824 */ /* 0x000fe200078e020d */
[----:B------:R-:W-:Y:S01]  /*7570*/  SHF.R.S32.HI R10, RZ, 0x1f, R0 ;  /* 0x0000001fff0a7819 */ /* 0x000fe20000011400 */
[----:B------:R-:W-:Y:S01]  /*7580*/  IMAD.WIDE.U32 R8, R35, c[0x0][0x1e8], R6 ;  /* 0x00007a0023087a25 */ /* 0x000fe200078e0006 */
[----:B------:R-:W-:-:S03]  /*7590*/  ISETP.NE.U32.AND P1, PT, RZ, c[0x0][0x350], PT ;  /* 0x0000d400ff007a0c */ /* 0x000fc60003f25070 */
[----:B------:R-:W-:Y:S01]  /*75a0*/  IMAD.WIDE.U32 R6, R35, c[0x0][0x210], R4 ;  /* 0x0000840023067a25 */ /* 0x000fe200078e0004 */
[----:B------:R-:W-:-:S03]  /*75b0*/  ISETP.NE.AND.EX P1, PT, RZ, c[0x0][0x354], PT, P1 ;  /* 0x0000d500ff007a0c */ /* 0x000fc60003f25310 */
[----:B------:R-:W-:-:S04]  /*75c0*/  IMAD.WIDE.U32 R4, R0, c[0x0][0x1a8], R2 ;  /* 0x00006a0000047a25 */ /* 0x000fc800078e0002 */
[----:B------:R-:W-:Y:S02]  /*75d0*/  IMAD R10, R10, c[0x0][0x1a8], RZ ;  /* 0x00006a000a0a7a24 */ /* 0x000fe400078e02ff */
[C---:B------:R-:W-:Y:S02]  /*75e0*/  IMAD R12, R189.reuse, c[0x0][0x210], RZ ;  /* 0x00008400bd0c7a24 */ /* 0x040fe400078e02ff */
[----:B------:R-:W-:Y:S02]  /*75f0*/  IMAD R10, R0, c[0x0][0x1ac], R10 ;  /* 0x00006b00000a7a24 */ /* 0x000fe400078e020a */
[----:B------:R-:W-:Y:S02]  /*7600*/  IMAD R11, R189, c[0x0][0x1e8], RZ ;  /* 0x00007a00bd0b7a24 */ /* 0x000fe400078e02ff */
[C---:B------:R-:W-:Y:S02]  /*7610*/  IMAD R12, R35.reuse, c[0x0][0x214], R12 ;  /* 0x00008500230c7a24 */ /* 0x040fe400078e020c */
[----:B------:R-:W-:-:S03]  /*7620*/  IMAD R11, R35, c[0x0][0x1ec], R11 ;  /* 0x00007b00230b7a24 */ /* 0x000fc600078e020b */
[----:B------:R-:W-:Y:S01]  /*7630*/  IADD3 R7, R12, R7, RZ ;  /* 0x000000070c077210 */ /* 0x000fe20007ffe0ff */
[----:B------:R-:W-:Y:S01]  /*7640*/  IMAD.IADD R9, R11, 0x1, R9 ;  /* 0x000000010b097824 */ /* 0x000fe200078e0209 */
[----:B------:R-:W-:Y:S01]  /*7650*/  LEA R11, P0, R4, c[0x0][0x160], 0x1 ;  /* 0x00005800040b7a11 */ /* 0x000fe200078008ff */
[----:B------:R-:W-:Y:S02]  /*7660*/  IMAD.IADD R10, R5, 0x1, R10 ;  /* 0x00000001050a7824 */ /* 0x000fe400078e020a */
[----:B------:R-:W-:Y:S02]  /*7670*/  IMAD R25, R234, c[0x0][0x2c4], RZ ;  /* 0x0000b100ea197a24 */ /* 0x000fe400078e02ff */
[----:B------:R-:W-:Y:S01]  /*7680*/  IMAD.IADD R5, R226, 0x1, R72 ;  /* 0x00000001e2057824 */ /* 0x000fe200078e0248 */
[----:B------:R-:W-:-:S04]  /*7690*/  LEA.HI.X R10, R4, c[0x0][0x164], R10, 0x1, P0 ;  /* 0x00005900040a7a11 */ /* 0x000fc800000f0c0a */
[----:B------:R-:W-:Y:S02]  /*76a0*/  ISETP.GE.AND P0, PT, R5, R25, PT ;  /* 0x000000190500720c */ /* 0x000fe40003f06270 */
[----:B------:R-:W-:Y:S02]  /*76b0*/  LEA.HI R4, R212, R228, RZ, 0x6 ;  /* 0x000000e4d4047211 */ /* 0x000fe400078f30ff */
[----:B------:R-:W-:Y:S02]  /*76c0*/  ISETP.GE.AND P3, PT, R56, c[0x0][0x198], PT ;  /* 0x0000660038007a0c */ /* 0x000fe40003f66270 */
[----:B------:R-:W-:Y:S01]  /*76d0*/  SHF.L.U32 R4, R4, 0x3, RZ ;  /* 0x0000000304047819 */ /* 0x000fe200000006ff */
[----:B------:R1:W2:Y:S01]  /*76e0*/  SHFL.IDX PT, R13, R11, RZ, 0x181f ;  /* 0x00181fff0b0d7589 */ /* 0x0002a200000e0000 */
[----:B------:R-:W-:Y:S03]  /*76f0*/  BSSY B0, `(.L_x_368) ;  /* 0x0000020000007945 */ /* 0x000fe60003800000 */
[----:B------:R1:W4:Y:S01]  /*7700*/  SHFL.IDX PT, R14, R10, RZ, 0x181f ;  /* 0x00181fff0a0e7589 */ /* 0x00032200000e0000 */
[----:B------:R-:W-:-:S02]  /*7710*/  LOP3.LUT R76, R17, 0xfffffe00, R4, 0xf8, !PT ;  /* 0xfffffe00114c7812 */ /* 0x000fc400078ef804 */
[----:B---3--:R-:W-:Y:S01]  /*7720*/  @P2 MOV R2, R16 ;  /* 0x0000001000022202 */ /* 0x008fe20000000f00 */
[----:B------:R-:W-:Y:S01]  /*7730*/  @!P2 IMAD.MOV.U32 R2, RZ, RZ, R27 ;  /* 0x000000ffff02a224 */ /* 0x000fe200078e001b */
[----:B------:R-:W-:Y:S02]  /*7740*/  @P2 SHF.R.S32.HI R3, RZ, 0x1f, R16 ;  /* 0x0000001fff032819 */ /* 0x000fe40000011410 */
[----:B------:R-:W-:Y:S02]  /*7750*/  @!P2 MOV R3, R15 ;  /* 0x0000000f0003a202 */ /* 0x000fe40000000f00 */
[----:B------:R-:W-:Y:S02]  /*7760*/  SEL R0, R2, RZ, !P1 ;  /* 0x000000ff02007207 */ /* 0x000fe40004800000 */
[----:B------:R-:W-:-:S05]  /*7770*/  SEL R2, R3, RZ, !P1 ;  /* 0x000000ff03027207 */ /* 0x000fca0004800000 */
[C---:B------:R-:W-:Y:S02]  /*7780*/  IMAD R3, R2.reuse, c[0x0][0x1f0], RZ ;  /* 0x00007c0002037a24 */ /* 0x040fe400078e02ff */
[----:B------:R-:W-:Y:S02]  /*7790*/  IMAD R2, R2, c[0x0][0x218], RZ ;  /* 0x0000860002027a24 */ /* 0x000fe400078e02ff */
[C---:B------:R-:W-:Y:S02]  /*77a0*/  IMAD R12, R0.reuse, c[0x0][0x1f4], R3 ;  /* 0x00007d00000c7a24 */ /* 0x040fe400078e0203 */
[C---:B------:R-:W-:Y:S02]  /*77b0*/  IMAD R3, R0.reuse, c[0x0][0x21c], R2 ;  /* 0x0000870000037a24 */ /* 0x040fe400078e0202 */
[----:B------:R-:W-:-:S04]  /*77c0*/  IMAD.WIDE.U32 R90, R0, c[0x0][0x218], R6 ;  /* 0x00008600005a7a25 */ /* 0x000fc800078e0006 */
[----:B------:R-:W-:Y:S01]  /*77d0*/  IMAD.WIDE.U32 R18, R0, c[0x0][0x1f0], R8 ;  /* 0x00007c0000127a25 */ /* 0x000fe200078e0008 */
[----:B------:R-:W-:-:S03]  /*77e0*/  IADD3 R93, R91, R3, RZ ;  /* 0x000000035b5d7210 */ /* 0x000fc60007ffe0ff */
[----:B------:R-:W-:Y:S01]  /*77f0*/  IMAD.IADD R21, R19, 0x1, R12 ;  /* 0x0000000113157824 */ /* 0x000fe200078e020c */
[----:B------:R1:W-:Y:S04]  /*7800*/  STL.64 [R1+0x48], R18 ;  /* 0x0000481201007387 */ /* 0x0003e80000100a00 */
[----:B------:R1:W-:Y:S04]  /*7810*/  STL.64 [R1+0x58], R90 ;  /* 0x0000585a01007387 */ /* 0x0003e80000100a00 */
[----:B------:R1:W-:Y:S04]  /*7820*/  STL [R1+0x54], R93 ;  /* 0x0000545d01007387 */ /* 0x0003e80000100800 */
[----:B------:R1:W-:Y:S01]  /*7830*/  STL [R1+0x44], R21 ;  /* 0x0000441501007387 */ /* 0x0003e20000100800 */
[----:B------:R-:W-:Y:S01]  /*7840*/  IMAD.MOV.U32 R16, RZ, RZ, 0x20 ;  /* 0x00000020ff107424 */ /* 0x000fe200078e00ff */
[----:B------:R-:W-:-:S02]  /*7850*/  R2P PR, R83, 0x6 ;  /* 0x0000000653007804 */ /* 0x000fc40000000000 */
[----:B------:R-:W-:-:S03]  /*7860*/  MOV R15, 0x10 ;  /* 0x00000010000f7802 */ /* 0x000fc60000000f00 */
[----:B------:R-:W-:Y:S02]  /*7870*/  SEL R4, R16, 0xffffffe0, !P2 ;  /* 0xffffffe010047807 */ /* 0x000fe40005000000 */
[----:B------:R-:W-:Y:S01]  /*7880*/  SEL R2, R15, 0xfffffff0, !P1 ;  /* 0xfffffff00f027807 */ /* 0x000fe20004800000 */
[----:B------:R-:W-:Y:S05]  /*7890*/  @P0 BRA `(.L_x_369) ;  /* 0x0000005000000947 */ /* 0x000fea0003800000 */
[----:B--2-4-:R-:W-:Y:S01]  /*78a0*/  LEA R6, P0, R56, R13, 0x1 ;  /* 0x0000000d38067211 */ /* 0x014fe200078008ff */
[----:B------:R-:W-:-:S03]  /*78b0*/  IMAD.SHL.U32 R0, R76, 0x2, RZ ;  /* 0x000000024c007824 */ /* 0x000fc600078e00ff */
[----:B------:R-:W-:-:S05]  /*78c0*/  LEA.HI.X R7, R56, R14, R57, 0x1, P0 ;  /* 0x0000000e38077211 */ /* 0x000fca00000f0c39 */
[----:B------:R-:W-:Y:S01]  /*78d0*/  @!PT LDS RZ, [RZ] ;  /* 0x00000000fffff984 */ /* 0x000fe20000000800 */
[----:B------:R2:W-:Y:S04]  /*78e0*/  LDGSTS.E.BYPASS.LTC128B.128 [R0+0x6100], [R6.64], !P3 ;  /* 0x0610000006007fae */ /* 0x0005e8000d901d48 */
.L_x_369:
[----:B--2-4-:R-:W-:Y:S05]  /*78f0*/  BSYNC B0 ;  /* 0x0000000000007941 */ /* 0x014fea0003800000 */
.L_x_368:
[----:B------:R-:W-:Y:S01]  /*7900*/  IADD3 R0, R5, 0x10, RZ ;  /* 0x0000001005007810 */ /* 0x000fe20007ffe0ff */
[----:B------:R2:W3:Y:S01]  /*7910*/  SHFL.IDX PT, R3, R10, 0x1, 0x181f ;  /* 0x00381f000a037f89 */ /* 0x0004e200000e0000 */
[----:B------:R-:W-:Y:S02]  /*7920*/  BSSY B0, `(.L_x_370) ;  /* 0x0000009000007945 */ /* 0x000fe40003800000 */
[----:B------:R-:W-:Y:S01]  /*7930*/  ISETP.GE.AND P0, PT, R0, R25, PT ;  /* 0x000000190000720c */ /* 0x000fe20003f06270 */
[----:B------:R2:W4:-:S12]  /*7940*/  SHFL.IDX PT, R6, R11, 0x1, 0x181f ;  /* 0x00381f000b067f89 */ /* 0x00051800000e0000 */
[----:B------:R-:W-:Y:S05]  /*7950*/  @P0 BRA `(.L_x_371) ;  /* 0x0000005000000947 */ /* 0x000fea0003800000 */
[----:B----4-:R-:W-:Y:S01]  /*7960*/  LEA R6, P0, R56, R6, 0x1 ;  /* 0x0000000638067211 */ /* 0x010fe200078008ff */
[----:B------:R-:W-:-:S03]  /*7970*/  IMAD.SHL.U32 R0, R76, 0x2, RZ ;  /* 0x000000024c007824 */ /* 0x000fc600078e00ff */
[----:B---3--:R-:W-:-:S05]  /*7980*/  LEA.HI.X R7, R56, R3, R57, 0x1, P0 ;  /* 0x0000000338077211 */ /* 0x008fca00000f0c39 */
[----:B------:R-:W-:Y:S01]  /*7990*/  @!PT LDS RZ, [RZ] ;  /* 0x00000000fffff984 */ /* 0x000fe20000000800 */
[----:B------:R3:W-:Y:S04]  /*79a0*/  LDGSTS.E.BYPASS.LTC128B.128 [R0+0x6900], [R6.64], !P3 ;  /* 0x0690000006007fae */ /* 0x0007e8000d901d48 */
.L_x_371:
[----:B------:R-:W-:Y:S05]  /*79b0*/  BSYNC B0 ;  /* 0x0000000000007941 */ /* 0x000fea0003800000 */
.L_x_370:
[----:B---3--:R-:W-:Y:S01]  /*79c0*/  IADD3 R0, R5, 0x20, RZ ;  /* 0x0000002005007810 */ /* 0x008fe20007ffe0ff */
[----:B------:R3:W1:Y:S01]  /*79d0*/  SHFL.IDX PT, R3, R10, 0x2, 0x181f ;  /* 0x00581f000a037f89 */ /* 0x00066200000e0000 */
[----:B------:R-:W-:Y:S02]  /*79e0*/  BSSY B0, `(.L_x_372) ;  /* 0x0000009000007945 */ /* 0x000fe40003800000 */
[----:B------:R-:W-:Y:S01]  /*79f0*/  ISETP.GE.AND P0, PT, R0, R25, PT ;  /* 0x000000190000720c */ /* 0x000fe20003f06270 */
[----:B----4-:R3:W4:-:S12]  /*7a00*/  SHFL.IDX PT, R6, R11, 0x2, 0x181f ;  /* 0x00581f000b067f89 */ /* 0x01071800000e0000 */
[----:B------:R-:W-:Y:S05]  /*7a10*/  @P0 BRA `(.L_x_373) ;  /* 0x0000005000000947 */ /* 0x000fea0003800000 */
[----:B----4-:R-:W-:Y:S01]  /*7a20*/  LEA R6, P0, R56, R6, 0x1 ;  /* 0x0000000638067211 */ /* 0x010fe200078008ff */
[----:B------:R-:W-:-:S03]  /*7a30*/  IMAD.SHL.U32 R0, R76, 0x2, RZ ;  /* 0x000000024c007824 */ /* 0x000fc600078e00ff */
[----:B-1----:R-:W-:-:S05]  /*7a40*/  LEA.HI.X R7, R56, R3, R57, 0x1, P0 ;  /* 0x0000000338077211 */ /* 0x002fca00000f0c39 */
[----:B------:R-:W-:Y:S01]  /*7a50*/  @!PT LDS RZ, [RZ] ;  /* 0x00000000fffff984 */ /* 0x000fe20000000800 */
[----:B------:R1:W-:Y:S04]  /*7a60*/  LDGSTS.E.BYPASS.LTC128B.128 [R0+0x7100], [R6.64], !P3 ;  /* 0x0710000006007fae */ /* 0x0003e8000d901d48 */
.L_x_373:
[----:B------:R-:W-:Y:S05]  /*7a70*/  BSYNC B0 ;  /* 0x0000000000007941 */ /* 0x000fea0003800000 */
.L_x_372:
[----:B-1----:R-:W-:Y:S01]  /*7a80*/  IADD3 R0, R5, 0x30, RZ ;  /* 0x0000003005007810 */ /* 0x002fe20007ffe0ff */
[----:B------:R1:W2:Y:S01]  /*7a90*/  SHFL.IDX PT, R3, R10, 0x3, 0x181f ;  /* 0x00781f000a037f89 */ /* 0x0002a200000e0000 */
[----:B------:R-:W-:Y:S02]  /*7aa0*/  BSSY B0, `(.L_x_374) ;  /* 0x0000009000007945 */ /* 0x000fe40003800000 */
[----:B------:R-:W-:Y:S01]  /*7ab0*/  ISETP.GE.AND P0, PT, R0, R25, PT ;  /* 0x000000190000720c */ /* 0x000fe20003f06270 */
[----:B----4-:R1:W4:-:S12]  /*7ac0*/  SHFL.IDX PT, R6, R11, 0x3, 0x181f ;  /* 0x00781f000b067f89 */ /* 0x01031800000e0000 */
[----:B------:R-:W-:Y:S05]  /*7ad0*/  @P0 BRA `(.L_x_375) ;  /* 0x0000005000000947 */ /* 0x000fea0003800000 */
[----:B----4-:R-:W-:Y:S01]  /*7ae0*/  LEA R6, P0, R56, R6, 0x1 ;  /* 0x0000000638067211 */ /* 0x010fe200078008ff */
[----:B------:R-:W-:-:S03]  /*7af0*/  IMAD.SHL.U32 R0, R76, 0x2, RZ ;  /* 0x000000024c007824 */ /* 0x000fc600078e00ff */
[----:B--2---:R-:W-:-:S05]  /*7b00*/  LEA.HI.X R7, R56, R3, R57, 0x1, P0 ;  /* 0x0000000338077211 */ /* 0x004fca00000f0c39 */
[----:B------:R-:W-:Y:S01]  /*7b10*/  @!PT LDS RZ, [RZ] ;  /* 0x00000000fffff984 */ /* 0x000fe20000000800 */
[----:B------:R2:W-:Y:S04]  /*7b20*/  LDGSTS.E.BYPASS.LTC128B.128 [R0+0x7900], [R6.64], !P3 ;  /* 0x0790000006007fae */ /* 0x0005e8000d901d48 */
.L_x_375:
[----:B------:R-:W-:Y:S05]  /*7b30*/  BSYNC B0 ;  /* 0x0000000000007941 */ /* 0x000fea0003800000 */
.L_x_374:
[----:B--2---:R-:W-:Y:S01]  /*7b40*/  IADD3 R0, R5, 0x40, RZ ;  /* 0x0000004005007810 */ /* 0x004fe20007ffe0ff */
        /* <DEDUP_REMOVED lines=10> */
.L_x_377:
[----:B------:R-:W-:Y:S05]  /*7bf0*/  BSYNC B0 ;  /* 0x0000000000007941 */ /* 0x000fea0003800000 */
.L_x_376:
        /* <DEDUP_REMOVED lines=11> */
.L_x_379:
[----:B------:R-:W-:Y:S05]  /*7cb0*/  BSYNC B0 ;  /* 0x0000000000007941 */ /* 0x000fea0003800000 */
.L_x_378:
        /* <DEDUP_REMOVED lines=11> */
.L_x_381:
[----:B------:R-:W-:Y:S05]  /*7d70*/  BSYNC B0 ;  /* 0x0000000000007941 */ /* 0x000fea0003800000 */
.L_x_380:
[----:B--2---:R-:W2:Y:S01]  /*7d80*/  LDL R235, [R1+0x2c] ;  /* 0x00002c0001eb7983 */ /* 0x004ea20000100800 */
[----:B------:R-:W-:Y:S02]  /*7d90*/  IMAD.MOV.U32 R238, RZ, RZ, R20 ;  /* 0x000000ffffee7224 */ /* 0x000fe400078e0014 */
[----:B------:R-:W-:Y:S01]  /*7da0*/  IMAD.MOV.U32 R239, RZ, RZ, R21 ;  /* 0x000000ffffef7224 */ /* 0x000fe200078e0015 */
[----:B------:R-:W3:Y:S01]  /*7db0*/  SHFL.IDX PT, R8, R11, 0x7, 0x181f ;  /* 0x00f81f000b087f89 */ /* 0x000ee200000e0000 */
[----:B-1----:R-:W-:-:S03]  /*7dc0*/  IADD3 R0, R5, 0x70, RZ ;  /* 0x0000007005007810 */ /* 0x002fc60007ffe0ff */
[----:B------:R-:W1:Y:S01]  /*7dd0*/  SHFL.IDX PT, R3, R10, 0x7, 0x181f ;  /* 0x00f81f000a037f89 */ /* 0x000e6200000e0000 */
[----:B------:R-:W-:Y:S01]  /*7de0*/  ISETP.GE.AND P0, PT, R0, R25, PT ;  /* 0x000000190000720c */ /* 0x000fe20003f06270 */
[----:B------:R-:W-:-:S04]  /*7df0*/  IMAD.MOV.U32 R0, RZ, RZ, 0x60 ;  /* 0x00000060ff007424 */ /* 0x000fc800078e00ff */
[----:B------:R-:W-:Y:S02]  /*7e00*/  IMAD R84, R252, -0x60, R0 ;  /* 0xffffffa0fc547824 */ /* 0x000fe400078e0200 */
[C---:B------:R-:W-:Y:S02]  /*7e10*/  IMAD R5, R0.reuse, c[0x0][0x1e4], RZ ;  /* 0x0000790000057a24 */ /* 0x040fe400078e02ff */
[----:B------:R-:W-:Y:S01]  /*7e20*/  IMAD.WIDE.U32 R232, R0, c[0x0][0x1e0], RZ ;  /* 0x0000780000e87a25 */ /* 0x000fe200078e00ff */
[----:B------:R-:W-:-:S03]  /*7e30*/  IADD3 R87, R252, -0x1, RZ ;  /* 0xfffffffffc577810 */ /* 0x000fc60007ffe0ff */
[----:B------:R-:W-:Y:S01]  /*7e40*/  @!P0 IMAD.SHL.U32 R0, R76, 0x2, RZ ;  /* 0x000000024c008824 */ /* 0x000fe200078e00ff */
[----:B---3--:R-:W-:Y:S01]  /*7e50*/  @!P0 LEA R8, P1, R56, R8, 0x1 ;  /* 0x0000000838088211 */ /* 0x008fe200078208ff */
[----:B------:R-:W-:-:S03]  /*7e60*/  IMAD.IADD R229, R233, 0x1, R5 ;  /* 0x00000001e9e57824 */ /* 0x000fc600078e0205 */
[----:B-1----:R-:W-:Y:S01]  /*7e70*/  @!P0 LEA.HI.X R9, R56, R3, R57, 0x1, P1 ;  /* 0x0000000338098211 */ /* 0x002fe200008f0c39 */
[----:B------:R-:W-:Y:S01]  /*7e80*/  IMAD R3, R229, R87, RZ ;  /* 0x00000057e5037224 */ /* 0x000fe200078e02ff */
[----:B------:R-:W-:Y:S01]  /*7e90*/  SHF.R.S32.HI R88, RZ, 0x1f, R87 ;  /* 0x0000001fff587819 */ /* 0x000fe20000011457 */
[----:B------:R-:W-:Y:S02]  /*7ea0*/  IMAD.MOV.U32 R238, RZ, RZ, R18 ;  /* 0x000000ffffee7224 */ /* 0x000fe400078e0012 */
[----:B------:R-:W-:Y:S01]  /*7eb0*/  @!PT LDS RZ, [RZ] ;  /* 0x00000000fffff984 */ /* 0x000fe20000000800 */
[----:B------:R1:W-:Y:S04]  /*7ec0*/  @!P0 LDGSTS.E.BYPASS.LTC128B.128 [R0+0x9900], [R8.64], !P3 ;  /* 0x0990000008008fae */ /* 0x0003e8000d901d48 */
[----:B------:R-:W0:Y:S01]  /*7ed0*/  LDGDEPBAR ;  /* 0x00000000000079af */ /* 0x000e220000000000 */
[----:B----4-:R-:W-:-:S04]  /*7ee0*/  IMAD.WIDE.U32 R6, R87, R232, R238 ;  /* 0x000000e857067225 */ /* 0x010fc800078e00ee */
[----:B------:R-:W-:Y:S02]  /*7ef0*/  IMAD R3, R88, R232, R3 ;  /* 0x000000e858037224 */ /* 0x000fe400078e0203 */
[----:B------:R-:W-:Y:S02]  /*7f00*/  IMAD.MOV.U32 R230, RZ, RZ, c[0x0][0x1e0] ;  /* 0x00007800ffe67624 */ /* 0x000fe400078e00ff */
[----:B------:R-:W-:Y:S02]  /*7f10*/  IMAD.IADD R7, R7, 0x1, R3 ;  /* 0x0000000107077824 */ /* 0x000fe400078e0203 */
[----:B------:R-:W-:Y:S01]  /*7f20*/  IMAD.MOV.U32 R14, RZ, RZ, c[0x0][0x1e4] ;  /* 0x00007900ff0e7624 */ /* 0x000fe200078e00ff */
[----:B------:R-:W-:Y:S01]  /*7f30*/  BAR.SYNC.DEFER_BLOCKING 0x0 ;  /* 0x0000000000007b1d */ /* 0x000fe20000010000 */
[----:B------:R-:W-:Y:S01]  /*7f40*/  ISETP.GE.AND P5, PT, R56, c[0x0][0x1d4], PT ;  /* 0x0000750038007a0c */ /* 0x000fe20003fa6270 */
[----:B------:R-:W-:-:S04]  /*7f50*/  IMAD.WIDE.U32 R10, R230, 0x20, RZ ;  /* 0x00000020e60a7825 */ /* 0x000fc800078e00ff */
[----:B------:R-:W-:Y:S01]  /*7f60*/  IMAD.SHL.U32 R5, R14, 0x20, RZ ;  /* 0x000000200e057824 */ /* 0x000fe200078e00ff */
[----:B------:R3:W-:Y:S01]  /*7f70*/  STL.64 [R1+0x40], R238 ;  /* 0x000040ee01007387 */ /* 0x0007e20000100a00 */
[----:B------:R-:W-:-:S04]  /*7f80*/  LEA.HI R209, R212, R228, RZ, 0x5 ;  /* 0x000000e4d4d17211 */ /* 0x000fc800078f28ff */
[----:B------:R-:W-:Y:S02]  /*7f90*/  SHF.R.S32.HI R211, RZ, 0x5, R209 ;  /* 0x00000005ffd37819 */ /* 0x000fe400000114d1 */
[----:B--2---:R-:W-:-:S04]  /*7fa0*/  IADD3 R77, R84, R235, -R72 ;  /* 0x000000eb544d7210 */ /* 0x004fc80007ffe848 */
[C---:B------:R-:W-:Y:S02]  /*7fb0*/  ISETP.GE.AND P4, PT, R77.reuse, 0x1, PT ;  /* 0x000000014d00780c */ /* 0x040fe40003f86270 */
[C---:B------:R-:W-:Y:S02]  /*7fc0*/  ISETP.GE.AND P2, PT, R77.reuse, 0x11, PT ;  /* 0x000000114d00780c */ /* 0x040fe40003f46270 */
[----:B------:R-:W-:-:S09]  /*7fd0*/  ISETP.GE.AND P3, PT, R77, 0x21, PT ;  /* 0x000000214d00780c */ /* 0x000fd20003f66270 */
[----:B-1----:R-:W-:Y:S02]  /*7fe0*/  @P4 LEA R8, P0, R6, c[0x0][0x1c8], 0x1 ;  /* 0x0000720006084a11 */ /* 0x002fe400078008ff */
[----:B------:R-:W-:Y:S02]  /*7ff0*/  @P2 LEA R0, P1, R230, R6, 0x4 ;  /* 0x00000006e6002211 */ /* 0x000fe400078220ff */
[----:B------:R-:W-:Y:S02]  /*8000*/  @P4 LEA.HI.X R9, R6, c[0x0][0x1cc], R7, 0x1, P0 ;  /* 0x0000730006094a11 */ /* 0x000fe400000f0c07 */
[----:B------:R-:W-:Y:S02]  /*8010*/  @P2 LEA.HI.X R3, R230, R7, R14, 0x4, P1 ;  /* 0x00000007e6032211 */ /* 0x000fe400008f240e */
[----:B------:R-:W-:-:S04]  /*8020*/  @P2 LEA R12, P0, R0, c[0x0][0x1c8], 0x1 ;  /* 0x00007200000c2a11 */ /* 0x000fc800078008ff */
[----:B------:R-:W-:Y:S01]  /*8030*/  @P2 LEA.HI.X R13, R0, c[0x0][0x1cc], R3, 0x1, P0 ;  /* 0x00007300000d2a11 */ /* 0x000fe200000f0c03 */
[----:B------:R-:W-:Y:S01]  /*8040*/  @P4 IMAD.SHL.U32 R0, R76, 0x2, RZ ;  /* 0x000000024c004824 */ /* 0x000fe200078e00ff */
[----:B------:R-:W-:-:S04]  /*8050*/  ISETP.GE.AND P1, PT, R77, 0x31, PT ;  /* 0x000000314d00780c */ /* 0x000fc80003f26270 */
[----:B------:R-:W-:Y:S01]  /*8060*/  @!PT LDS RZ, [RZ] ;  /* 0x00000000fffff984 */ /* 0x000fe20000000800 */
[----:B------:R-:W-:Y:S01]  /*8070*/  @!PT LDS RZ, [RZ] ;  /* 0x00000000fffff984 */ /* 0x000fe20000000800 */
[----:B------:R-:W-:Y:S01]  /*8080*/  @!PT LDS RZ, [RZ] ;  /* 0x00000000fffff984 */ /* 0x000fe20000000800 */
[----:B------:R1:W-:Y:S01]  /*8090*/  @P4 LDGSTS.E.BYPASS.LTC128B.128 [R0+0x3100], [R8.64], !P5 ;  /* 0x0310000008004fae */ /* 0x0003e2000e901d48 */
[----:B------:R-:W-:-:S05]  /*80a0*/  @P2 IMAD.SHL.U32 R3, R76, 0x2, RZ ;  /* 0x000000024c032824 */ /* 0x000fca00078e00ff */
[----:B------:R2:W-:Y:S01]  /*80b0*/  @P2 LDGSTS.E.BYPASS.LTC128B.128 [R3+0x3900], [R12.64], !P5 ;  /* 0x039000000c032fae */ /* 0x0005e2000e901d48 */
[----:B------:R-:W-:Y:S02]  /*80c0*/  ISETP.GE.AND P2, PT, R77, 0x41, PT ;  /* 0x000000414d00780c */ /* 0x000fe40003f46270 */
[----:B-1----:R-:W-:-:S04]  /*80d0*/  @P3 IADD3 R0, P0, R6, R10, RZ ;  /* 0x0000000a06003210 */ /* 0x002fc80007f1e0ff */
[----:B------:R-:W-:Y:S02]  /*80e0*/  @P3 IADD3.X R5, R7, R11, R5, P0, !PT ;  /* 0x0000000b07053210 */ /* 0x000fe400007fe405 */
[----:B------:R-:W-:Y:S01]  /*80f0*/  @P3 LEA R10, P0, R0, c[0x0][0x1c8], 0x1 ;  /* 0x00007200000a3a11 */ /* 0x000fe200078008ff */
[----:B--2---:R-:W-:-:S03]  /*8100*/  @P1 IMAD R3, R14, 0x30, RZ ;  /* 0x000000300e031824 */ /* 0x004fc600078e02ff */
[----:B------:R-:W-:Y:S01]  /*8110*/  @P3 LEA.HI.X R11, R0, c[0x0][0x1cc], R5, 0x1, P0 ;  /* 0x00007300000b3a11 */ /* 0x000fe200000f0c05 */
[----:B------:R-:W-:Y:S02]  /*8120*/  @P3 IMAD.SHL.U32 R0, R76, 0x2, RZ ;  /* 0x000000024c003824 */ /* 0x000fe400078e00ff */
[----:B------:R-:W-:Y:S01]  /*8130*/  @P1 IMAD.WIDE.U32 R8, R230, 0x30, R6 ;  /* 0x00000030e6081825 */ /* 0x000fe200078e0006 */
[----:B------:R-:W-:Y:S02]  /*8140*/  ISETP.GE.AND P0, PT, R77, 0x51, PT ;  /* 0x000000514d00780c */ /* 0x000fe40003f06270 */
[----:B------:R1:W-:Y:S02]  /*8150*/  @P3 LDGSTS.E.BYPASS.LTC128B.128 [R0+0x4100], [R10.64], !P5 ;  /* 0x041000000a003fae */ /* 0x0003e4000e901d48 */
[----:B------:R-:W-:-:S09]  /*8160*/  @P1 LEA R12, P3, R8, c[0x0][0x1c8], 0x1 ;  /* 0x00007200080c1a11 */ /* 0x000fd200078608ff */
[----:B------:R-:W-:Y:S02]  /*8170*/  @P0 IMAD R5, R14, 0x50, RZ ;  /* 0x000000500e050824 */ /* 0x000fe400078e02ff */
[----:B-1----:R-:W-:-:S05]  /*8180*/  @P1 IMAD.IADD R0, R9, 0x1, R3 ;  /* 0x0000000109001824 */ /* 0x002fca00078e0203 */
[----:B------:R-:W-:Y:S02]  /*8190*/  @P1 LEA.HI.X R13, R8, c[0x0][0x1cc], R0, 0x1, P3 ;  /* 0x00007300080d1a11 */ /* 0x000fe400018f0c00 */
[----:B------:R-:W-:-:S04]  /*81a0*/  @P2 LEA R0, P3, R230, R6, 0x6 ;  /* 0x00000006e6002211 */ /* 0x000fc800078630ff */
[C---:B------:R-:W-:Y:S01]  /*81b0*/  @P2 LEA.HI.X R3, R230.reuse, R7, R14, 0x6, P3 ;  /* 0x00000007e6032211 */ /* 0x040fe200018f340e */
[----:B------:R-:W-:Y:S01]  /*81c0*/  @P0 IMAD.WIDE.U32 R6, R230, 0x50, R6 ;  /* 0x00000050e6060825 */ /* 0x000fe200078e0006 */
[----:B------:R-:W-:-:S04]  /*81d0*/  @P2 LEA R10, P3, R0, c[0x0][0x1c8], 0x1 ;  /* 0x00007200000a2a11 */ /* 0x000fc800078608ff */
[----:B------:R-:W-:Y:S01]  /*81e0*/  @P2 LEA.HI.X R11, R0, c[0x0][0x1cc], R3, 0x1, P3 ;  /* 0x00007300000b2a11 */ /* 0x000fe200018f0c03 */
[----:B------:R-:W-:Y:S01]  /*81f0*/  @P0 IMAD.IADD R0, R7, 0x1, R5 ;  /* 0x0000000107000824 */ /* 0x000fe200078e0205 */
[----:B------:R-:W-:Y:S01]  /*8200*/  @P0 LEA R8, P3, R6, c[0x0][0x1c8], 0x1 ;  /* 0x0000720006080a11 */ /* 0x000fe200078608ff */
[C---:B------:R-:W-:Y:S02]  /*8210*/  @P1 IMAD.SHL.U32 R5, R76.reuse, 0x2, RZ ;  /* 0x000000024c051824 */ /* 0x040fe400078e00ff */
[----:B------:R-:W-:Y:S01]  /*8220*/  @P2 IMAD.SHL.U32 R3, R76, 0x2, RZ ;  /* 0x000000024c032824 */ /* 0x000fe200078e00ff */
[----:B------:R-:W-:Y:S01]  /*8230*/  @P0 LEA.HI.X R9, R6, c[0x0][0x1cc], R0, 0x1, P3 ;  /* 0x0000730006090a11 */ /* 0x000fe200018f0c00 */
[----:B------:R-:W-:Y:S01]  /*8240*/  @P0 IMAD.SHL.U32 R0, R76, 0x2, RZ ;  /* 0x000000024c000824 */ /* 0x000fe200078e00ff */
[----:B------:R3:W-:Y:S04]  /*8250*/  @P1 LDGSTS.E.BYPASS.LTC128B.128 [R5+0x4900], [R12.64], !P5 ;  /* 0x049000000c051fae */ /* 0x0007e8000e901d48 */
[----:B------:R3:W-:Y:S04]  /*8260*/  @P2 LDGSTS.E.BYPASS.LTC128B.128 [R3+0x5100], [R10.64], !P5 ;  /* 0x051000000a032fae */ /* 0x0007e8000e901d48 */
[----:B------:R3:W-:Y:S01]  /*8270*/  @P0 LDGSTS.E.BYPASS.LTC128B.128 [R0+0x5900], [R8.64], !P5 ;  /* 0x0590000008000fae */ /* 0x0007e2000e901d48 */
[----:B------:R-:W-:-:S03]  /*8280*/  ISETP.LT.AND P0, PT, RZ, c[0x0][0x27c], PT ;  /* 0x00009f00ff007a0c */ /* 0x000fc60003f01270 */
[----:B------:R-:W0:Y:S10]  /*8290*/  LDGDEPBAR ;  /* 0x00000000000079af */ /* 0x000e340000000000 */
[----:B------:R-:W-:Y:S05]  /*82a0*/  @P0 BRA `(.L_x_382) ;  /* 0x0000002000000947 */ /* 0x000fea0003800000 */
[----:B------:R-:W-:-:S04]  /*82b0*/  DEPBAR.LE SB0, 0x1 ;  /* 0x000080400000791a */ /* 0x000fc80000000000 */
[----:B------:R-:W-:Y:S05]  /*82c0*/  BRA `(.L_x_383) ;  /* 0x00004ac000007947 */ /* 0x000fea0003800000 */
.L_x_382:
[----:B------:R-:W-:Y:S01]  /*82d0*/  ULDC.U8 UR4, c[0x0][0x298] ;  /* 0x0000a60000047ab9 */ /* 0x000fe20000000000 */
[----:B---3-5:R-:W-:Y:S01]  /*82e0*/  SHF.R.S32.HI R0, RZ, 0x1f, R149 ;  /* 0x0000001fff007819 */ /* 0x028fe20000011495 */
[C---:B------:R-:W-:Y:S01]  /*82f0*/  IMAD.WIDE.U32 R12, R149.reuse, c[0x0][0x280], RZ ;  /* 0x0000a000950c7a25 */ /* 0x040fe200078e00ff */
[----:B------:R-:W-:Y:S01]  /*8300*/  ISETP.NE.AND P0, PT, RZ, UR4, PT ;  /* 0x00000004ff007c0c */ /* 0x000fe2000bf05270 */
[----:B------:R-:W-:Y:S01]  /*8310*/  BSSY B2, `(.L_x_383) ;  /* 0x00004a7000027945 */ /* 0x000fe20003800000 */
[-C--:B------:R-:W-:Y:S01]  /*8320*/  LEA.HI R6, R212, R228.reuse, RZ, 0x2 ;  /* 0x000000e4d4067211 */ /* 0x080fe200078f10ff */
[C---:B------:R-:W-:Y:S02]  /*8330*/  IMAD R3, R0.reuse, c[0x0][0x280], RZ ;  /* 0x0000a00000037a24 */ /* 0x040fe400078e02ff */
[----:B------:R-:W-:Y:S01]  /*8340*/  IMAD R0, R0, c[0x0][0x290], RZ ;  /* 0x0000a40000007a24 */ /* 0x000fe200078e02ff */
[----:B------:R-:W-:Y:S01]  /*8350*/  LOP3.LUT R5, R6, 0xfffffffc, RZ, 0xc0, !PT ;  /* 0xfffffffc06057812 */ /* 0x000fe200078ec0ff */
[C---:B------:R-:W-:Y:S01]  /*8360*/  IMAD R3, R149.reuse, c[0x0][0x284], R3 ;  /* 0x0000a10095037a24 */ /* 0x040fe200078e0203 */
[----:B------:R-:W-:Y:S01]  /*8370*/  SHF.R.S32.HI R58, RZ, 0x2, R6 ;  /* 0x00000002ff3a7819 */ /* 0x000fe20000011406 */
[----:B------:R-:W-:Y:S01]  /*8380*/  IMAD R0, R149, c[0x0][0x294], R0 ;  /* 0x0000a50095007a24 */ /* 0x000fe200078e0200 */
[----:B------:R-:W-:Y:S01]  /*8390*/  IADD3 R5, -R5, R228, RZ ;  /* 0x000000e405057210 */ /* 0x000fe20007ffe1ff */
[----:B------:R-:W-:Y:S01]  /*83a0*/  IMAD.WIDE.U32 R10, R149, c[0x0][0x290], RZ ;  /* 0x0000a400950a7a25 */ /* 0x000fe200078e00ff */
[----:B------:R-:W-:-:S02]  /*83b0*/  IADD3 R24, R226, R58, RZ ;  /* 0x0000003ae2187210 */ /* 0x000fc40007ffe0ff */
[----:B------:R-:W-:Y:S01]  /*83c0*/  IADD3 R9, R3, R13, RZ ;  /* 0x0000000d03097210 */ /* 0x000fe20007ffe0ff */
[----:B------:R-:W-:Y:S01]  /*83d0*/  IMAD.IADD R7, R0, 0x1, R11 ;  /* 0x0000000100077824 */ /* 0x000fe200078e020b */
[C---:B------:R-:W-:Y:S01]  /*83e0*/  SHF.L.U32 R26, R5.reuse, 0x3, RZ ;  /* 0x00000003051a7819 */ /* 0x040fe200000006ff */
[----:B------:R-:W-:Y:S01]  /*83f0*/  IMAD R0, R5, 0x20, R24 ;  /* 0x0000002005007824 */ /* 0x000fe200078e0218 */
[----:B------:R-:W-:Y:S05]  /*8400*/  @!P0 BRA `(.L_x_384) ;  /* 0x000025c000008947 */ /* 0x000fea0003800000 */
[----:B------:R-:W-:Y:S01]  /*8410*/  ISETP.NE.AND P1, PT, R231, 0x1, PT ;  /* 0x00000001e700780c */ /* 0x000fe20003f25270 */
[----:B------:R-:W-:Y:S01]  /*8420*/  IMAD.MOV.U32 R8, RZ, RZ, R12 ;  /* 0x000000ffff087224 */ /* 0x000fe200078e000c */
[----:B------:R-:W-:Y:S01]  /*8430*/  MOV R6, R10 ;  /* 0x0000000a00067202 */ /* 0x000fe20000000f00 */
[----:B------:R-:W-:Y:S01]  /*8440*/  BSSY B0, `(.L_x_385) ;  /* 0x000002e000007945 */ /* 0x000fe20003800000 */
[----:B------:R-:W-:Y:S01]  /*8450*/  IMAD.SHL.U32 R16, R5, 0x4, RZ ;  /* 0x0000000405107824 */ /* 0x000fe200078e00ff */
[----:B------:R-:W-:Y:S01]  /*8460*/  CS2R R38, SRZ ;  /* 0x0000000000267805 */ /* 0x000fe2000001ff00 */
[----:B------:R-:W-:Y:S01]  /*8470*/  CS2R R28, SRZ ;  /* 0x00000000001c7805 */ /* 0x000fe2000001ff00 */
[----:B------:R-:W-:Y:S01]  /*8480*/  CS2R R14, SRZ ;  /* 0x00000000000e7805 */ /* 0x000fe2000001ff00 */
[----:B------:R-:W-:Y:S01]  /*8490*/  CS2R R30, SRZ ;  /* 0x00000000001e7805 */ /* 0x000fe2000001ff00 */
[----:B------:R-:W-:-:S04]  /*84a0*/  CS2R R18, SRZ ;  /* 0x0000000000127805 */ /* 0x000fc8000001ff00 */
[----:B------:R-:W-:-:S05]  /*84b0*/  @P1 IMAD.HI.U32 R3, R0, c[0x0][0x2c8], RZ ;  /* 0x0000b20000031a27 */ /* 0x000fca00078e00ff */
[----:B------:R-:W-:-:S04]  /*84c0*/  @P1 SHF.R.U32.HI R0, RZ, c[0x0][0x2cc], R3 ;  /* 0x0000b300ff001a19 */ /* 0x000fc80000011603 */
[----:B------:R-:W-:Y:S01]  /*84d0*/  SHF.R.S32.HI R3, RZ, 0x1f, R0 ;  /* 0x0000001fff037819 */ /* 0x000fe20000011400 */
[----:B------:R-:W-:-:S04]  /*84e0*/  IMAD.WIDE.U32 R8, R0, c[0x0][0x280], R8 ;  /* 0x0000a00000087a25 */ /* 0x000fc800078e0008 */
[C---:B------:R-:W-:Y:S01]  /*84f0*/  IMAD R11, R3.reuse, c[0x0][0x280], RZ ;  /* 0x0000a000030b7a24 */ /* 0x040fe200078e02ff */
[----:B------:R-:W-:Y:S01]  /*8500*/  LEA R21, P1, R8, c[0x0][0x270], 0x1 ;  /* 0x00009c0008157a11 */ /* 0x000fe200078208ff */
[----:B------:R-:W-:Y:S02]  /*8510*/  IMAD R10, R3, c[0x0][0x290], RZ ;  /* 0x0000a400030a7a24 */ /* 0x000fe400078e02ff */
[----:B------:R-:W-:-:S04]  /*8520*/  IMAD.WIDE.U32 R6, R0, c[0x0][0x290], R6 ;  /* 0x0000a40000067a25 */ /* 0x000fc800078e0006 */
[----:B------:R-:W-:Y:S01]  /*8530*/  IMAD R3, R0, c[0x0][0x284], R11 ;  /* 0x0000a10000037a24 */ /* 0x000fe200078e020b */
[----:B------:R-:W-:Y:S01]  /*8540*/  LEA R22, P0, R6, c[0x0][0x288], 0x1 ;  /* 0x0000a20006167a11 */ /* 0x000fe200078008ff */
[----:B------:R-:W-:Y:S02]  /*8550*/  IMAD R0, R0, c[0x0][0x294], R10 ;  /* 0x0000a50000007a24 */ /* 0x000fe400078e020a */
[----:B------:R-:W-:-:S03]  /*8560*/  IMAD.IADD R3, R9, 0x1, R3 ;  /* 0x0000000109037824 */ /* 0x000fc600078e0203 */
[----:B------:R-:W-:Y:S02]  /*8570*/  IADD3 R0, R7, R0, RZ ;  /* 0x0000000007007210 */ /* 0x000fe40007ffe0ff */
[----:B------:R-:W-:Y:S02]  /*8580*/  LEA.HI.X R20, R8, c[0x0][0x274], R3, 0x1, P1 ;  /* 0x00009d0008147a11 */ /* 0x000fe400008f0c03 */
[----:B------:R-:W-:Y:S01]  /*8590*/  LEA.HI.X R17, R6, c[0x0][0x28c], R0, 0x1, P0 ;  /* 0x0000a30006117a11 */ /* 0x000fe200000f0c00 */
[----:B------:R1:W2:Y:S01]  /*85a0*/  SHFL.IDX PT, R8, R21, RZ, 0x1c1f ;  /* 0x001c1fff15087589 */ /* 0x0002a200000e0000 */
[----:B------:R-:W-:-:S03]  /*85b0*/  ISETP.GE.AND P0, PT, R24, R25, PT ;  /* 0x000000191800720c */ /* 0x000fc60003f06270 */
[----:B------:R1:W3:Y:S04]  /*85c0*/  SHFL.IDX PT, R6, R22, RZ, 0x1c1f ;  /* 0x001c1fff16067589 */ /* 0x0002e800000e0000 */
[----:B------:R1:W4:Y:S04]  /*85d0*/  SHFL.IDX PT, R9, R20, RZ, 0x1c1f ;  /* 0x001c1fff14097589 */ /* 0x00032800000e0000 */
[----:B------:R1:W1:Y:S02]  /*85e0*/  SHFL.IDX PT, R7, R17, RZ, 0x1c1f ;  /* 0x001c1fff11077589 */ /* 0x00026400000e0000 */
[----:B------:R-:W-:Y:S05]  /*85f0*/  @P0 BRA `(.L_x_386) ;  /* 0x0000012000000947 */ /* 0x000fea0003800000 */
[C---:B------:R-:W-:Y:S01]  /*8600*/  IADD3 R3, R16.reuse, 0x10, RZ ;  /* 0x0000001010037810 */ /* 0x040fe20007ffe0ff */
[----:B------:R-:W-:Y:S01]  /*8610*/  CS2R R14, SRZ ;  /* 0x00000000000e7805 */ /* 0x000fe2000001ff00 */
[----:B------:R-:W-:Y:S01]  /*8620*/  ISETP.GE.AND P1, PT, R16, c[0x0][0x27c], PT ;  /* 0x00009f0010007a0c */ /* 0x000fe20003f26270 */
[----:B------:R-:W-:Y:S01]  /*8630*/  CS2R R18, SRZ ;  /* 0x0000000000127805 */ /* 0x000fe2000001ff00 */
[----:B------:R-:W-:Y:S01]  /*8640*/  ISETP.GE.AND P0, PT, R3, c[0x0][0x27c], PT ;  /* 0x00009f0003007a0c */ /* 0x000fe20003f06270 */
[----:B------:R-:W-:Y:S01]  /*8650*/  CS2R R28, SRZ ;  /* 0x00000000001c7805 */ /* 0x000fe2000001ff00 */
[----:B------:R-:W-:-:S09]  /*8660*/  CS2R R30, SRZ ;  /* 0x00000000001e7805 */ /* 0x000fd2000001ff00 */
[----:B--2-4-:R-:W-:Y:S02]  /*8670*/  @!P1 IMAD.WIDE R12, R16, 0x2, R8 ;  /* 0x00000002100c9825 */ /* 0x014fe400078e0208 */
[----:B------:R-:W-:-:S03]  /*8680*/  @!P0 SHF.R.S32.HI R0, RZ, 0x1f, R3 ;  /* 0x0000001fff008819 */ /* 0x000fc60000011403 */
[----:B------:R2:W5:Y:S01]  /*8690*/  @!P1 LD.E.64 R14, [R12.64] ;  /* 0x000000080c0e9980 */ /* 0x000562000c101b00 */
[----:B------:R-:W-:-:S04]  /*86a0*/  @!P0 LEA.HI R0, R0, R3, RZ, 0x2 ;  /* 0x0000000300008211 */ /* 0x000fc800078f10ff */
[----:B------:R-:W-:-:S05]  /*86b0*/  @!P0 LOP3.LUT R0, R0, 0xfffffffc, RZ, 0xc0, !PT ;  /* 0xfffffffc00008812 */ /* 0x000fca00078ec0ff */
[----:B------:R-:W-:-:S04]  /*86c0*/  @!P0 IMAD.WIDE R10, R0, 0x2, R8 ;  /* 0x00000002000a8825 */ /* 0x000fc800078e0208 */
[--C-:B-1-3--:R-:W-:Y:S01]  /*86d0*/  @!P0 IMAD.WIDE R8, R0, 0x2, R6.reuse ;  /* 0x0000000200088825 */ /* 0x10afe200078e0206 */
[----:B------:R2:W5:Y:S03]  /*86e0*/  @!P0 LD.E.64 R28, [R10.64] ;  /* 0x000000080a1c8980 */ /* 0x000566000c101b00 */
[----:B------:R-:W-:Y:S01]  /*86f0*/  @!P1 IMAD.WIDE R6, R16, 0x2, R6 ;  /* 0x0000000210069825 */ /* 0x000fe200078e0206 */
[----:B------:R2:W5:Y:S04]  /*8700*/  @!P0 LD.E.64 R30, [R8.64] ;  /* 0x00000008081e8980 */ /* 0x000568000c101b00 */
[----:B------:R2:W5:Y:S02]  /*8710*/  @!P1 LD.E.64 R18, [R6.64] ;  /* 0x0000000806129980 */ /* 0x000564000c101b00 */
.L_x_386:
[----:B------:R-:W-:Y:S05]  /*8720*/  BSYNC B0 ;  /* 0x0000000000007941 */ /* 0x000fea0003800000 */
.L_x_385:
[----:B------:R-:W-:Y:S01]  /*8730*/  IADD3 R0, R24, 0x20, RZ ;  /* 0x0000002018007810 */ /* 0x000fe20007ffe0ff */
[----:B--2--5:R-:W-:Y:S01]  /*8740*/  IMAD.MOV.U32 R10, RZ, RZ, R28 ;  /* 0x000000ffff0a7224 */ /* 0x024fe200078e001c */
[----:B----4-:R2:W4:Y:S01]  /*8750*/  SHFL.IDX PT, R9, R20, 0x1, 0x1c1f ;  /* 0x003c1f0014097f89 */ /* 0x01052200000e0000 */
[----:B------:R-:W-:Y:S01]  /*8760*/  IMAD.MOV.U32 R5, RZ, RZ, R29 ;  /* 0x000000ffff057224 */ /* 0x000fe200078e001d */
[----:B------:R-:W-:Y:S01]  /*8770*/  ISETP.GE.AND P0, PT, R0, R25, PT ;  /* 0x000000190000720c */ /* 0x000fe20003f06270 */
[----:B------:R-:W-:Y:S01]  /*8780*/  IMAD.MOV.U32 R3, RZ, RZ, R14 ;  /* 0x000000ffff037224 */ /* 0x000fe200078e000e */
[----:B------:R-:W-:Y:S01]  /*8790*/  PRMT R60, R60, 0x5410, R10 ;  /* 0x000054103c3c7816 */ /* 0x000fe2000000000a */
[----:B------:R-:W-:Y:S01]  /*87a0*/  IMAD.MOV.U32 R0, RZ, RZ, R15 ;  /* 0x000000ffff007224 */ /* 0x000fe200078e000f */
[----:B------:R-:W-:Y:S01]  /*87b0*/  PRMT R61, R61, 0x5410, R5 ;  /* 0x000054103d3d7816 */ /* 0x000fe20000000005 */
[----:B------:R-:W-:Y:S01]  /*87c0*/  IMAD.MOV.U32 R10, RZ, RZ, R30 ;  /* 0x000000ffff0a7224 */ /* 0x000fe200078e001e */
[----:B------:R-:W-:Y:S01]  /*87d0*/  PRMT R27, R27, 0x5410, R3 ;  /* 0x000054101b1b7816 */ /* 0x000fe20000000003 */
[----:B------:R-:W-:Y:S01]  /*87e0*/  IMAD.MOV.U32 R5, RZ, RZ, R31 ;  /* 0x000000ffff057224 */ /* 0x000fe200078e001f */
[----:B------:R-:W-:Y:S01]  /*87f0*/  PRMT R59, R59, 0x5410, R0 ;  /* 0x000054103b3b7816 */ /* 0x000fe20000000000 */
[----:B------:R-:W-:Y:S01]  /*8800*/  IMAD.MOV.U32 R3, RZ, RZ, R18 ;  /* 0x000000ffff037224 */ /* 0x000fe200078e0012 */
[----:B------:R2:W3:Y:S01]  /*8810*/  SHFL.IDX PT, R8, R21, 0x1, 0x1c1f ;  /* 0x003c1f0015087f89 */ /* 0x0004e200000e0000 */
[----:B------:R-:W-:Y:S01]  /*8820*/  IMAD.MOV.U32 R0, RZ, RZ, R19 ;  /* 0x000000ffff007224 */ /* 0x000fe200078e0013 */
[----:B------:R-:W-:Y:S01]  /*8830*/  BSSY B0, `(.L_x_387) ;  /* 0x000001d000007945 */ /* 0x000fe20003800000 */
[----:B------:R-:W-:Y:S01]  /*8840*/  PRMT R60, R10, 0x7610, R60 ;  /* 0x000076100a3c7816 */ /* 0x000fe2000000003c */
[----:B-1----:R2:W1:Y:S01]  /*8850*/  SHFL.IDX PT, R7, R17, 0x1, 0x1c1f ;  /* 0x003c1f0011077f89 */ /* 0x00246200000e0000 */
[----:B------:R-:W-:Y:S01]  /*8860*/  PRMT R61, R5, 0x7610, R61 ;  /* 0x00007610053d7816 */ /* 0x000fe2000000003d */
[----:B------:R-:W-:Y:S01]  /*8870*/  CS2R R32, SRZ ;  /* 0x0000000000207805 */ /* 0x000fe2000001ff00 */
[----:B------:R-:W-:Y:S01]  /*8880*/  PRMT R27, R3, 0x7610, R27 ;  /* 0x00007610031b7816 */ /* 0x000fe2000000001b */
[----:B---3--:R2:W3:Y:S01]  /*8890*/  SHFL.IDX PT, R6, R22, 0x1, 0x1c1f ;  /* 0x003c1f0016067f89 */ /* 0x0084e200000e0000 */
[----:B------:R-:W-:Y:S01]  /*88a0*/  PRMT R59, R0, 0x7610, R59 ;  /* 0x00007610003b7816 */ /* 0x000fe2000000003b */
[----:B------:R-:W-:Y:S01]  /*88b0*/  CS2R R36, SRZ ;  /* 0x0000000000247805 */ /* 0x000fe2000001ff00 */
[----:B------:R-:W-:Y:S01]  /*88c0*/  CS2R R34, SRZ ;  /* 0x0000000000227805 */ /* 0x000fe2000001ff00 */
[----:B------:R-:W-:Y:S05]  /*88d0*/  @P0 BRA `(.L_x_388) ;  /* 0x0000012000000947 */ /* 0x000fea0003800000 */
[C---:B----4-:R-:W-:Y:S01]  /*88e0*/  IADD3 R3, R16.reuse, 0x10, RZ ;  /* 0x0000001010037810 */ /* 0x050fe20007ffe0ff */
[----:B------:R-:W-:Y:S01]  /*88f0*/  CS2R R32, SRZ ;  /* 0x0000000000207805 */ /* 0x000fe2000001ff00 */
[----:B------:R-:W-:Y:S01]  /*8900*/  ISETP.GE.AND P1, PT, R16, c[0x0][0x27c], PT ;  /* 0x00009f0010007a0c */ /* 0x000fe20003f26270 */
[----:B------:R-:W-:Y:S01]  /*8910*/  CS2R R34, SRZ ;  /* 0x0000000000227805 */ /* 0x000fe2000001ff00 */
[----:B------:R-:W-:Y:S01]  /*8920*/  ISETP.GE.AND P0, PT, R3, c[0x0][0x27c], PT ;  /* 0x00009f0003007a0c */ /* 0x000fe20003f06270 */
[----:B------:R-:W-:Y:S01]  /*8930*/  CS2R R38, SRZ ;  /* 0x0000000000267805 */ /* 0x000fe2000001ff00 */
[----:B------:R-:W-:-:S09]  /*8940*/  CS2R R36, SRZ ;  /* 0x0000000000247805 */ /* 0x000fd2000001ff00 */
[----:B------:R-:W-:Y:S02]  /*8950*/  @!P1 IMAD.WIDE R12, R16, 0x2, R8 ;  /* 0x00000002100c9825 */ /* 0x000fe400078e0208 */
        /* <DEDUP_REMOVED lines=10> */
.L_x_388:
[----:B----4-:R-:W-:Y:S05]  /*8a00*/  BSYNC B0 ;  /* 0x0000000000007941 */ /* 0x010fea0003800000 */
.L_x_387:
[----:B------:R-:W-:Y:S01]  /*8a10*/  IADD3 R0, R24, 0x40, RZ ;  /* 0x0000004018007810 */ /* 0x000fe20007ffe0ff */
[----:B-----5:R-:W-:Y:S01]  /*8a20*/  IMAD.MOV.U32 R10, RZ, RZ, R38 ;  /* 0x000000ffff0a7224 */ /* 0x020fe200078e0026 */
[----:B------:R4:W2:Y:S01]  /*8a30*/  SHFL.IDX PT, R9, R20, 0x2, 0x1c1f ;  /* 0x005c1f0014097f89 */ /* 0x0008a200000e0000 */
        /* <DEDUP_REMOVED lines=23> */
[----:B------:R-:W-:Y:S01]  /*8bb0*/  CS2R R46, SRZ ;  /* 0x00000000002e7805 */ /* 0x000fe2000001ff00 */
[----:B------:R-:W-:Y:S01]  /*8bc0*/  CS2R R42, SRZ ;  /* 0x00000000002a7805 */ /* 0x000fe2000001ff00 */
[----:B------:R-:W-:Y:S05]  /*8bd0*/  @P0 BRA `(.L_x_390) ;  /* 0x0000012000000947 */ /* 0x000fea0003800000 */
[C---:B--2---:R-:W-:Y:S01]  /*8be0*/  IADD3 R3, R16.reuse, 0x10, RZ ;  /* 0x0000001010037810 */ /* 0x044fe20007ffe0ff */
        /* <DEDUP_REMOVED lines=17> */
.L_x_390:
[----:B--2---:R-:W-:Y:S05]  /*8d00*/  BSYNC B0 ;  /* 0x0000000000007941 */ /* 0x004fea0003800000 */
.L_x_389:
[----:B------:R-:W-:Y:S01]  /*8d10*/  IADD3 R0, R24, 0x60, RZ ;  /* 0x0000006018007810 */ /* 0x000fe20007ffe0ff */
[----:B-----5:R-:W-:Y:S01]  /*8d20*/  IMAD.MOV.U32 R10, RZ, RZ, R44 ;  /* 0x000000ffff0a7224 */ /* 0x020fe200078e002c */
[----:B------:R2:W4:Y:S01]  /*8d30*/  SHFL.IDX PT, R9, R20, 0x3, 0x1c1f ;  /* 0x007c1f0014097f89 */ /* 0x00052200000e0000 */
        /* <DEDUP_REMOVED lines=42> */
.L_x_392:
[----:B----4-:R-:W-:Y:S05]  /*8fe0*/  BSYNC B0 ;  /* 0x0000000000007941 */ /* 0x010fea0003800000 */
.L_x_391:
[----:B------:R-:W-:Y:S01]  /*8ff0*/  SHF.R.S32.HI R0, RZ, 0x1f, R58 ;  /* 0x0000001fff007819 */ /* 0x000fe2000001143a */
[----:B---3-5:R-:W-:Y:S01]  /*9000*/  IMAD.MOV.U32 R6, RZ, RZ, R54 ;  /* 0x000000ffff067224 */ /* 0x028fe200078e0036 */
[----:B------:R-:W-:-:S04]  /*9010*/  DEPBAR.LE SB0, 0x1 ;  /* 0x000080400000791a */ /* 0x000fc80000000000 */
[----:B------:R-:W-:Y:S01]  /*9020*/  LEA.HI R0, R0, R58, RZ, 0x3 ;  /* 0x0000003a00007211 */ /* 0x000fe200078f18ff */
[----:B------:R-:W-:Y:S01]  /*9030*/  IMAD.MOV.U32 R5, RZ, RZ, R55 ;  /* 0x000000ffff057224 */ /* 0x000fe200078e0037 */
[----:B------:R-:W-:Y:S01]  /*9040*/  BSSY B1, `(.L_x_393) ;  /* 0x0000079000017945 */ /* 0x000fe20003800000 */
[----:B------:R-:W-:Y:S01]  /*9050*/  IMAD.MOV.U32 R3, RZ, RZ, R48 ;  /* 0x000000ffff037224 */ /* 0x000fe200078e0030 */
[----:B------:R-:W-:Y:S01]  /*9060*/  LOP3.LUT R0, R0, 0xfffffff8, RZ, 0xc0, !PT ;  /* 0xfffffff800007812 */ /* 0x000fe200078ec0ff */
[----:B-1----:R-:W-:Y:S01]  /*9070*/  IMAD.MOV.U32 R7, RZ, RZ, R53 ;  /* 0x000000ffff077224 */ /* 0x002fe200078e0035 */
[----:B------:R-:W-:Y:S02]  /*9080*/  PRMT R70, R6, 0x5410, R5 ;  /* 0x0000541006467816 */ /* 0x000fe40000000005 */
[----:B------:R-:W-:Y:S01]  /*9090*/  PRMT R69, R3, 0x7610, R69 ;  /* 0x0000761003457816 */ /* 0x000fe20000000045 */
[----:B------:R-:W-:-:S03]  /*90a0*/  IMAD.IADD R0, R58, 0x1, -R0 ;  /* 0x000000013a007824 */ /* 0x000fc600078e0a00 */
[----:B------:R-:W-:Y:S01]  /*90b0*/  PRMT R69, R69, 0x5410, R7 ;  /* 0x0000541045457816 */ /* 0x000fe20000000007 */
[C---:B------:R-:W-:Y:S01]  /*90c0*/  IMAD.SHL.U32 R6, R0.reuse, 0x40, RZ ;  /* 0x0000004000067824 */ /* 0x040fe200078e00ff */
[----:B------:R-:W-:Y:S01]  /*90d0*/  BAR.SYNC.DEFER_BLOCKING 0x0 ;  /* 0x0000000000007b1d */ /* 0x000fe20000010000 */
[----:B------:R-:W-:-:S03]  /*90e0*/  LOP3.LUT P1, RZ, R0, 0x4, RZ, 0xc0, !PT ;  /* 0x0000000400ff7812 */ /* 0x000fc6000782c0ff */
[----:B------:R-:W-:Y:S01]  /*90f0*/  LOP3.LUT R0, R6, 0x1c0, RZ, 0xc0, !PT ;  /* 0x000001c006007812 */ /* 0x000fe200078ec0ff */
[----:B------:R-:W-:-:S03]  /*9100*/  IMAD.MOV.U32 R6, RZ, RZ, R52 ;  /* 0x000000ffff067224 */ /* 0x000fc600078e0034 */
[----:B------:R-:W-:Y:S02]  /*9110*/  LOP3.LUT R5, R0, 0x18, R26, 0xf8, !PT ;  /* 0x0000001800057812 */ /* 0x000fe400078ef81a */
[----:B------:R-:W-:Y:S01]  /*9120*/  SHF.R.U32.HI R3, RZ, 0x3, R0 ;  /* 0x00000003ff037819 */ /* 0x000fe20000011600 */
[----:B------:R-:W-:-:S03]  /*9130*/  IMAD.MOV.U32 R0, RZ, RZ, R49 ;  /* 0x000000ffff007224 */ /* 0x000fc600078e0031 */
[----:B------:R-:W-:Y:S01]  /*9140*/  LOP3.LUT R5, R5, R3, RZ, 0x3c, !PT ;  /* 0x0000000305057212 */ /* 0x000fe200078e3cff */
[----:B------:R-:W-:Y:S01]  /*9150*/  IMAD.IADD R3, R25, 0x1, -R226 ;  /* 0x0000000119037824 */ /* 0x000fe200078e0ae2 */
[----:B------:R-:W-:Y:S01]  /*9160*/  PRMT R26, R0, 0x5410, R6 ;  /* 0x00005410001a7816 */ /* 0x000fe20000000006 */
[----:B------:R-:W-:Y:S02]  /*9170*/  IMAD.MOV.U32 R6, RZ, RZ, R50 ;  /* 0x000000ffff067224 */ /* 0x000fe400078e0032 */
[----:B------:R-:W-:Y:S01]  /*9180*/  IMAD R0, R211, 0x200, R5 ;  /* 0x00000200d3007824 */ /* 0x000fe200078e0205 */
[----:B------:R-:W-:Y:S01]  /*9190*/  IMNMX R23, R3, 0x80, PT ;  /* 0x0000008003177817 */ /* 0x000fe20003800200 */
[----:B------:R-:W-:-:S03]  /*91a0*/  IMAD.MOV.U32 R5, RZ, RZ, R51 ;  /* 0x000000ffff057224 */ /* 0x000fc600078e0033 */
[----:B------:R-:W-:Y:S02]  /*91b0*/  ISETP.GE.AND P0, PT, R58, R23, PT ;  /* 0x000000173a00720c */ /* 0x000fe40003f06270 */
[C---:B------:R-:W-:Y:S02]  /*91c0*/  IADD3 R3, R0.reuse, 0x20, RZ ;  /* 0x0000002000037810 */ /* 0x040fe40007ffe0ff */
[----:B------:R-:W-:Y:S02]  /*91d0*/  @P1 IADD3 R3, R0, -0x20, RZ ;  /* 0xffffffe000031810 */ /* 0x000fe40007ffe0ff */
[----:B------:R-:W-:Y:S02]  /*91e0*/  PRMT R25, R6, 0x5410, R5 ;  /* 0x0000541006197816 */ /* 0x000fe40000000005 */
[----:B--2---:R-:W-:Y:S02]  /*91f0*/  LEA R21, R0, 0x6100, 0x1 ;  /* 0x0000610000157811 */ /* 0x004fe400078e08ff */
[----:B------:R-:W-:-:S03]  /*9200*/  LEA R22, R3, 0x6100, 0x1 ;  /* 0x0000610003167811 */ /* 0x000fc600078e08ff */
[----:B------:R-:W-:Y:S05]  /*9210*/  @P0 BRA `(.L_x_394) ;  /* 0x000005b000000947 */ /* 0x000fea0003800000 */
[----:B------:R-:W-:Y:S01]  /*9220*/  ISETP.GE.AND P0, PT, R16, c[0x0][0x27c], PT ;  /* 0x00009f0010007a0c */ /* 0x000fe20003f06270 */
[----:B------:R-:W-:-:S12]  /*9230*/  BSSY B0, `(.L_x_395) ;  /* 0x000002c000007945 */ /* 0x000fd80003800000 */
[----:B------:R-:W-:Y:S05]  /*9240*/  @P0 BRA `(.L_x_396) ;  /* 0x000002a000000947 */ /* 0x000fea0003800000 */
[----:B------:R-:W1:Y:S01]  /*9250*/  LDS.128 R8, [R21] ;  /* 0x0000000015087984 */ /* 0x000e620000000c00 */
[----:B------:R-:W-:Y:S02]  /*9260*/  SHF.R.U32.HI R0, RZ, 0x10, R19 ;  /* 0x00000010ff007819 */ /* 0x000fe40000011613 */
[----:B------:R-:W-:Y:S02]  /*9270*/  SHF.R.U32.HI R3, RZ, 0x10, R15 ;  /* 0x00000010ff037819 */ /* 0x000fe4000001160f */
[----:B------:R-:W-:Y:S02]  /*9280*/  SHF.R.U64 R18, R18, 0x10, R19 ;  /* 0x0000001012127819 */ /* 0x000fe40000001213 */
[----:B------:R-:W-:Y:S01]  /*9290*/  SHF.R.U64 R20, R14, 0x10, R15 ;  /* 0x000000100e147819 */ /* 0x000fe2000000120f */
[----:B------:R-:W-:Y:S02]  /*92a0*/  HADD2.F32 R19, -RZ, R3.H0_H0 ;  /* 0x20000003ff137230 */ /* 0x000fe40000004100 */
[----:B------:R-:W-:-:S02]  /*92b0*/  HADD2.F32 R3, -RZ, R27.H1_H1 ;  /* 0x3000001bff037230 */ /* 0x000fc40000004100 */
[--C-:B-1----:R-:W-:Y:S02]  /*92c0*/  HADD2.F32 R6, -RZ, R11.reuse.H0_H0 ;  /* 0x2000000bff067230 */ /* 0x102fe40000004100 */
[--C-:B------:R-:W-:Y:S02]  /*92d0*/  HADD2.F32 R13, -RZ, R10.reuse.H0_H0 ;  /* 0x2000000aff0d7230 */ /* 0x100fe40000004100 */
[----:B------:R-:W-:Y:S02]  /*92e0*/  HADD2.F32 R12, -RZ, R10.H1_H1 ;  /* 0x3000000aff0c7230 */ /* 0x000fe40000004100 */
[----:B------:R-:W-:Y:S02]  /*92f0*/  HADD2.F32 R11, -RZ, R11.H1_H1 ;  /* 0x3000000bff0b7230 */ /* 0x000fe40000004100 */
[----:B------:R-:W-:Y:S02]  /*9300*/  HADD2.F32 R10, -RZ, R0.H0_H0 ;  /* 0x20000000ff0a7230 */ /* 0x000fe40000004100 */
[----:B------:R-:W-:-:S02]  /*9310*/  HADD2.F32 R5, -RZ, R8.H0_H0 ;  /* 0x20000008ff057230 */ /* 0x000fc40000004100 */
[----:B------:R-:W-:Y:S01]  /*9320*/  HADD2.F32 R8, -RZ, R8.H1_H1 ;  /* 0x30000008ff087230 */ /* 0x000fe20000004100 */
[-C--:B------:R-:W-:Y:S01]  /*9330*/  FMUL.FTZ R7, R11, R10.reuse ;  /* 0x0000000a0b077220 */ /* 0x080fe20000410000 */
[----:B------:R-:W-:Y:S02]  /*9340*/  HADD2.F32 R0, -RZ, R27.H0_H0 ;  /* 0x2000001bff007230 */ /* 0x000fe40000004100 */
[--C-:B------:R-:W-:Y:S01]  /*9350*/  HADD2.F32 R15, -RZ, R9.reuse.H0_H0 ;  /* 0x20000009ff0f7230 */ /* 0x100fe20000004100 */
[CC--:B------:R-:W-:Y:S01]  /*9360*/  FFMA.FTZ R17, R6.reuse, R19.reuse, -R7 ;  /* 0x0000001306117223 */ /* 0x0c0fe20000010807 */
[----:B------:R-:W-:Y:S01]  /*9370*/  HADD2.F32 R14, -RZ, R9.H1_H1 ;  /* 0x30000009ff0e7230 */ /* 0x000fe20000004100 */
[----:B------:R-:W-:Y:S02]  /*9380*/  FMUL.FTZ R9, R6, R10 ;  /* 0x0000000a06097220 */ /* 0x000fe40000410000 */
[-C--:B------:R-:W-:Y:S02]  /*9390*/  FMUL.FTZ R10, R8, R0.reuse ;  /* 0x00000000080a7220 */ /* 0x080fe40000410000 */
[----:B------:R-:W-:Y:S01]  /*93a0*/  FMUL.FTZ R6, R5, R0 ;  /* 0x0000000005067220 */ /* 0x000fe20000410000 */
[----:B------:R-:W-:Y:S01]  /*93b0*/  HADD2.F32 R0, -RZ, R59.H0_H0 ;  /* 0x2000003bff007230 */ /* 0x000fe20000004100 */
[----:B------:R-:W-:Y:S01]  /*93c0*/  FFMA.FTZ R11, R11, R19, R9 ;  /* 0x000000130b0b7223 */ /* 0x000fe20000010009 */
[----:B------:R-:W-:Y:S01]  /*93d0*/  HADD2.F32 R9, -RZ, R18.H0_H0 ;  /* 0x20000012ff097230 */ /* 0x000fe20000004100 */
[----:B------:R-:W-:-:S02]  /*93e0*/  FFMA.FTZ R7, R5, R3, -R10 ;  /* 0x0000000305077223 */ /* 0x000fc4000001080a */
[----:B------:R-:W-:Y:S01]  /*93f0*/  FFMA.FTZ R8, R8, R3, R6 ;  /* 0x0000000308087223 */ /* 0x000fe20000010006 */
[----:B------:R-:W-:Y:S01]  /*9400*/  HADD2.F32 R3, -RZ, R59.H1_H1 ;  /* 0x3000003bff037230 */ /* 0x000fe20000004100 */
[-C--:B------:R-:W-:Y:S01]  /*9410*/  FMUL.FTZ R5, R12, R0.reuse ;  /* 0x000000000c057220 */ /* 0x080fe20000410000 */
[----:B------:R-:W-:Y:S01]  /*9420*/  HADD2.F32 R6, -RZ, R20.H0_H0 ;  /* 0x20000014ff067230 */ /* 0x000fe20000004100 */
[----:B------:R-:W-:Y:S01]  /*9430*/  FMUL.FTZ R10, R13, R0 ;  /* 0x000000000d0a7220 */ /* 0x000fe20000410000 */
[----:B------:R-:W-:Y:S01]  /*9440*/  F2FP.PACK_AB R11, R11, R17 ;  /* 0x000000110b0b723e */ /* 0x000fe200000000ff */
[----:B------:R-:W-:Y:S01]  /*9450*/  FMUL.FTZ R0, R14, R9 ;  /* 0x000000090e007220 */ /* 0x000fe20000410000 */
[----:B------:R-:W-:Y:S01]  /*9460*/  F2FP.PACK_AB R8, R8, R7 ;  /* 0x000000070808723e */ /* 0x000fe200000000ff */
[----:B------:R-:W-:Y:S02]  /*9470*/  FMUL.FTZ R9, R15, R9 ;  /* 0x000000090f097220 */ /* 0x000fe40000410000 */
[----:B------:R-:W-:-:S02]  /*9480*/  FFMA.FTZ R5, R13, R3, -R5 ;  /* 0x000000030d057223 */ /* 0x000fc40000010805 */
[----:B------:R-:W-:Y:S02]  /*9490*/  FFMA.FTZ R10, R12, R3, R10 ;  /* 0x000000030c0a7223 */ /* 0x000fe4000001000a */
[-C--:B------:R-:W-:Y:S02]  /*94a0*/  FFMA.FTZ R0, R15, R6.reuse, -R0 ;  /* 0x000000060f007223 */ /* 0x080fe40000010800 */
[----:B------:R-:W-:Y:S01]  /*94b0*/  FFMA.FTZ R9, R14, R6, R9 ;  /* 0x000000060e097223 */ /* 0x000fe20000010009 */
[----:B------:R-:W-:-:S04]  /*94c0*/  F2FP.PACK_AB R10, R10, R5 ;  /* 0x000000050a0a723e */ /* 0x000fc800000000ff */
[----:B------:R-:W-:-:S05]  /*94d0*/  F2FP.PACK_AB R9, R9, R0 ;  /* 0x000000000909723e */ /* 0x000fca00000000ff */
[----:B------:R1:W-:Y:S02]  /*94e0*/  STS.128 [R21], R8 ;  /* 0x0000000815007388 */ /* 0x0003e40000000c00 */
.L_x_396:
[----:B------:R-:W-:Y:S05]  /*94f0*/  BSYNC B0 ;  /* 0x0000000000007941 */ /* 0x000fea0003800000 */
.L_x_395:
[----:B------:R-:W-:-:S04]  /*9500*/  IADD3 R0, R16, 0x10, RZ ;  /* 0x0000001010007810 */ /* 0x000fc80007ffe0ff */
[----:B------:R-:W-:-:S13]  /*9510*/  ISETP.GE.AND P0, PT, R0, c[0x0][0x27c], PT ;  /* 0x00009f0000007a0c */ /* 0x000fda0003f06270 */
[----:B------:R-:W-:Y:S05]  /*9520*/  @P0 BRA `(.L_x_394) ;  /* 0x000002a000000947 */ /* 0x000fea0003800000 */
[----:B-1----:R-:W1:Y:S01]  /*9530*/  LDS.128 R8, [R22] ;  /* 0x0000000016087984 */ /* 0x002e620000000c00 */
[----:B------:R-:W-:Y:S02]  /*9540*/  SHF.R.U32.HI R0, RZ, 0x10, R31 ;  /* 0x00000010ff007819 */ /* 0x000fe4000001161f */
[----:B------:R-:W-:Y:S02]  /*9550*/  SHF.R.U32.HI R3, RZ, 0x10, R29 ;  /* 0x00000010ff037819 */ /* 0x000fe4000001161d */
[----:B------:R-:W-:Y:S02]  /*9560*/  SHF.R.U64 R17, R30, 0x10, R31 ;  /* 0x000000101e117819 */ /* 0x000fe4000000121f */
[----:B------:R-:W-:Y:S01]  /*9570*/  SHF.R.U64 R19, R28, 0x10, R29 ;  /* 0x000000101c137819 */ /* 0x000fe2000000121d */
[----:B------:R-:W-:Y:S02]  /*9580*/  HADD2.F32 R20, -RZ, R3.H0_H0 ;  /* 0x20000003ff147230 */ /* 0x000fe40000004100 */
[----:B------:R-:W-:-:S02]  /*9590*/  HADD2.F32 R3, -RZ, R60.H1_H1 ;  /* 0x3000003cff037230 */ /* 0x000fc40000004100 */
[----:B------:R-:W-:Y:S02]  /*95a0*/  HADD2.F32 R19, -RZ, R19.H0_H0 ;  /* 0x20000013ff137230 */ /* 0x000fe40000004100 */
[--C-:B-1----:R-:W-:Y:S02]  /*95b0*/  HADD2.F32 R6, -RZ, R11.reuse.H0_H0 ;  /* 0x2000000bff067230 */ /* 0x102fe40000004100 */
[--C-:B------:R-:W-:Y:S02]  /*95c0*/  HADD2.F32 R13, -RZ, R10.reuse.H0_H0 ;  /* 0x2000000aff0d7230 */ /* 0x100fe40000004100 */
[----:B------:R-:W-:Y:S02]  /*95d0*/  HADD2.F32 R12, -RZ, R10.H1_H1 ;  /* 0x3000000aff0c7230 */ /* 0x000fe40000004100 */
[----:B------:R-:W-:Y:S02]  /*95e0*/  HADD2.F32 R11, -RZ, R11.H1_H1 ;  /* 0x3000000bff0b7230 */ /* 0x000fe40000004100 */
[----:B------:R-:W-:-:S02]  /*95f0*/  HADD2.F32 R10, -RZ, R0.H0_H0 ;  /* 0x20000000ff0a7230 */ /* 0x000fc40000004100 */
[--C-:B------:R-:W-:Y:S02]  /*9600*/  HADD2.F32 R5, -RZ, R8.reuse.H0_H0 ;  /* 0x20000008ff057230 */ /* 0x100fe40000004100 */
[----:B------:R-:W-:Y:S01]  /*9610*/  HADD2.F32 R8, -RZ, R8.H1_H1 ;  /* 0x30000008ff087230 */ /* 0x000fe20000004100 */
[----:B------:R-:W-:Y:S01]  /*9620*/  FMUL.FTZ R7, R11, R10 ;  /* 0x0000000a0b077220 */ /* 0x000fe20000410000 */
[----:B------:R-:W-:Y:S02]  /*9630*/  HADD2.F32 R0, -RZ, R60.H0_H0 ;  /* 0x2000003cff007230 */ /* 0x000fe40000004100 */
[--C-:B------:R-:W-:Y:S01]  /*9640*/  HADD2.F32 R15, -RZ, R9.reuse.H0_H0 ;  /* 0x20000009ff0f7230 */ /* 0x100fe20000004100 */
[C---:B------:R-:W-:Y:S01]  /*9650*/  FFMA.FTZ R18, R6.reuse, R20, -R7 ;  /* 0x0000001406127223 */ /* 0x040fe20000010807 */
[----:B------:R-:W-:Y:S01]  /*9660*/  HADD2.F32 R14, -RZ, R9.H1_H1 ;  /* 0x30000009ff0e7230 */ /* 0x000fe20000004100 */
[----:B------:R-:W-:Y:S02]  /*9670*/  FMUL.FTZ R9, R6, R10 ;  /* 0x0000000a06097220 */ /* 0x000fe40000410000 */
[----:B------:R-:W-:-:S02]  /*9680*/  FMUL.FTZ R10, R8, R0 ;  /* 0x00000000080a7220 */ /* 0x000fc40000410000 */
[----:B------:R-:W-:Y:S01]  /*9690*/  FMUL.FTZ R6, R5, R0 ;  /* 0x0000000005067220 */ /* 0x000fe20000410000 */
[----:B------:R-:W-:Y:S01]  /*96a0*/  HADD2.F32 R0, -RZ, R61.H0_H0 ;  /* 0x2000003dff007230 */ /* 0x000fe20000004100 */
[----:B------:R-:W-:Y:S01]  /*96b0*/  FFMA.FTZ R11, R11, R20, R9 ;  /* 0x000000140b0b7223 */ /* 0x000fe20000010009 */
[----:B------:R-:W-:Y:S01]  /*96c0*/  HADD2.F32 R9, -RZ, R17.H0_H0 ;  /* 0x20000011ff097230 */ /* 0x000fe20000004100 */
[-C--:B------:R-:W-:Y:S02]  /*96d0*/  FFMA.FTZ R7, R5, R3.reuse, -R10 ;  /* 0x0000000305077223 */ /* 0x080fe4000001080a */
[----:B------:R-:W-:Y:S01]  /*96e0*/  FFMA.FTZ R8, R8, R3, R6 ;  /* 0x0000000308087223 */ /* 0x000fe20000010006 */
[----:B------:R-:W-:Y:S01]  /*96f0*/  HADD2.F32 R3, -RZ, R61.H1_H1 ;  /* 0x3000003dff037230 */ /* 0x000fe20000004100 */
[----:B------:R-:W-:Y:S01]  /*9700*/  FMUL.FTZ R5, R12, R0 ;  /* 0x000000000c057220 */ /* 0x000fe20000410000 */
[----:B------:R-:W-:Y:S01]  /*9710*/  F2FP.PACK_AB R11, R11, R18 ;  /* 0x000000120b0b723e */ /* 0x000fe200000000ff */
[----:B------:R-:W-:Y:S01]  /*9720*/  FMUL.FTZ R10, R13, R0 ;  /* 0x000000000d0a7220 */ /* 0x000fe20000410000 */
[----:B------:R-:W-:Y:S01]  /*9730*/  F2FP.PACK_AB R8, R8, R7 ;  /* 0x000000070808723e */ /* 0x000fe200000000ff */
[----:B------:R-:W-:-:S02]  /*9740*/  FMUL.FTZ R0, R14, R9 ;  /* 0x000000090e007220 */ /* 0x000fc40000410000 */
[----:B------:R-:W-:Y:S02]  /*9750*/  FMUL.FTZ R9, R15, R9 ;  /* 0x000000090f097220 */ /* 0x000fe40000410000 */
[-C--:B------:R-:W-:Y:S02]  /*9760*/  FFMA.FTZ R5, R13, R3.reuse, -R5 ;  /* 0x000000030d057223 */ /* 0x080fe40000010805 */
[----:B------:R-:W-:Y:S02]  /*9770*/  FFMA.FTZ R10, R12, R3, R10 ;  /* 0x000000030c0a7223 */ /* 0x000fe4000001000a */
[-C--:B------:R-:W-:Y:S02]  /*9780*/  FFMA.FTZ R0, R15, R19.reuse, -R0 ;  /* 0x000000130f007223 */ /* 0x080fe40000010800 */
[----:B------:R-:W-:Y:S01]  /*9790*/  FFMA.FTZ R9, R14, R19, R9 ;  /* 0x000000130e097223 */ /* 0x000fe20000010009 */
[----:B------:R-:W-:-:S04]  /*97a0*/  F2FP.PACK_AB R10, R10, R5 ;  /* 0x000000050a0a723e */ /* 0x000fc800000000ff */
[----:B------:R-:W-:-:S05]  /*97b0*/  F2FP.PACK_AB R9, R9, R0 ;  /* 0x000000000909723e */ /* 0x000fca00000000ff */
[----:B------:R1:W-:Y:S02]  /*97c0*/  STS.128 [R22], R8 ;  /* 0x0000000816007388 */ /* 0x0003e40000000c00 */
.L_x_394:
[----:B------:R-:W-:Y:S05]  /*97d0*/  BSYNC B1 ;  /* 0x0000000000017941 */ /* 0x000fea0003800000 */
.L_x_393:
        /* <DEDUP_REMOVED lines=48> */
[----:B------:R1:W-:Y:S02]  /*9ae0*/  STS.128 [R21+0x1000], R8 ;  /* 0x0010000815007388 */ /* 0x0003e40000000c00 */
.L_x_400:
[----:B------:R-:W-:Y:S05]  /*9af0*/  BSYNC B0 ;  /* 0x0000000000007941 */ /* 0x000fea0003800000 */
.L_x_399:
[----:B------:R-:W-:-:S04]  /*9b00*/  IADD3 R0, R16, 0x10, RZ ;  /* 0x0000001010007810 */ /* 0x000fc80007ffe0ff */
[----:B------:R-:W-:-:S13]  /*9b10*/  ISETP.GE.AND P0, PT, R0, c[0x0][0x27c], PT ;  /* 0x00009f0000007a0c */ /* 0x000fda0003f06270 */
        /* <DEDUP_REMOVED lines=43> */
.L_x_398:
[----:B------:R-:W-:Y:S05]  /*9dd0*/  BSYNC B1 ;  /* 0x0000000000017941 */ /* 0x000fea0003800000 */
.L_x_397:
        /* <DEDUP_REMOVED lines=30> */
[--C-:B------:R-:W-:Y:S01]  /*9fc0*/  HADD2.F32 R0, -RZ, R66.reuse.H0_H0 ;  /* 0x20000042ff007230 */ /* 0x100fe20000004100 */
        /* <DEDUP_REMOVED lines=18> */
.L_x_404:
[----:B------:R-:W-:Y:S05]  /*a0f0*/  BSYNC B0 ;  /* 0x0000000000007941 */ /* 0x000fea0003800000 */
.L_x_403:
        /* <DEDUP_REMOVED lines=45> */
.L_x_402:
[----:B------:R-:W-:Y:S05]  /*a3d0*/  BSYNC B1 ;  /* 0x0000000000017941 */ /* 0x000fea0003800000 */
.L_x_401:
[----:B------:R-:W-:-:S04]  /*a3e0*/  IADD3 R0, R58, 0x60, RZ ;  /* 0x000000603a007810 */ /* 0x000fc80007ffe0ff */
        /* <DEDUP_REMOVED lines=11> */
[----:B------:R-:W-:-:S02]  /*a4a0*/  HADD2.F32 R3, -RZ, R69.H0_H0 ;  /* 0x20000045ff037230 */ /* 0x000fc40000004100 */
        /* <DEDUP_REMOVED lines=16> */
[----:B------:R-:W-:Y:S01]  /*a5b0*/  HADD2.F32 R0, -RZ, R25.H1_H1 ;  /* 0x30000019ff007230 */ /* 0x000fe20000004100 */
[----:B------:R-:W-:Y:S01]  /*a5c0*/  FFMA.FTZ R11, R11, R20, R9 ;  /* 0x000000140b0b7223 */ /* 0x000fe20000010009 */
[----:B------:R-:W-:Y:S01]  /*a5d0*/  HADD2.F32 R9, -RZ, R17.H0_H0 ;  /* 0x20000011ff097230 */ /* 0x000fe20000004100 */
[-C--:B------:R-:W-:Y:S02]  /*a5e0*/  FFMA.FTZ R7, R5, R3.reuse, -R10 ;  /* 0x0000000305077223 */ /* 0x080fe4000001080a */
[----:B------:R-:W-:Y:S01]  /*a5f0*/  FFMA.FTZ R8, R8, R3, R6 ;  /* 0x0000000308087223 */ /* 0x000fe20000010006 */
[----:B------:R-:W-:Y:S01]  /*a600*/  HADD2.F32 R3, -RZ, R26.H0_H0 ;  /* 0x2000001aff037230 */ /* 0x000fe20000004100 */
        /* <DEDUP_REMOVED lines=13> */
.L_x_407:
[----:B------:R-:W-:Y:S05]  /*a6e0*/  BSYNC B0 ;  /* 0x0000000000007941 */ /* 0x000fea0003800000 */
.L_x_406:
        /* <DEDUP_REMOVED lines=18> */
[-C--:B------:R-:W-:Y:S01]  /*a810*/  FMUL.FTZ R7, R11, R10.reuse ;  /* 0x0000000a0b077220 */ /* 0x080fe20000410000 */
[----:B------:R-:W-:Y:S02]  /*a820*/  HADD2.F32 R0, -RZ, R26.H1_H1 ;  /* 0x3000001aff007230 */ /* 0x000fe40000004100 */
        /* <DEDUP_REMOVED lines=11> */
[----:B------:R-:W-:Y:S01]  /*a8e0*/  HADD2.F32 R3, -RZ, R70.H1_H1 ;  /* 0x30000046ff037230 */ /* 0x000fe20000004100 */
[-C--:B------:R-:W-:Y:S01]  /*a8f0*/  FMUL.FTZ R5, R12, R0.reuse ;  /* 0x000000000c057220 */ /* 0x080fe20000410000 */
        /* <DEDUP_REMOVED lines=11> */
[----:B------:R1:W-:Y:S01]  /*a9b0*/  STS.128 [R22+0x3000], R8 ;  /* 0x0030000816007388 */ /* 0x0003e20000000c00 */
[----:B------:R-:W-:Y:S05]  /*a9c0*/  BRA `(.L_x_405) ;  /* 0x000023b000007947 */ /* 0x000fea0003800000 */
.L_x_384:
[----:B------:R-:W-:Y:S01]  /*a9d0*/  ISETP.NE.AND P0, PT, R231, 0x1, PT ;  /* 0x00000001e700780c */ /* 0x000fe20003f05270 */
[----:B------:R-:W-:Y:S01]  /*a9e0*/  IMAD.MOV.U32 R8, RZ, RZ, R12 ;  /* 0x000000ffff087224 */ /* 0x000fe200078e000c */
[----:B------:R-:W-:Y:S01]  /*a9f0*/  ISETP.GE.AND P2, PT, R26, c[0x0][0x27c], PT ;  /* 0x00009f001a007a0c */ /* 0x000fe20003f46270 */
[----:B------:R-:W-:Y:S01]  /*aa00*/  IMAD.MOV.U32 R6, RZ, RZ, R10 ;  /* 0x000000ffff067224 */ /* 0x000fe200078e000a */
[----:B------:R-:W-:Y:S01]  /*aa10*/  SHF.R.S32.HI R27, RZ, 0x1f, R26 ;  /* 0x0000001fff1b7819 */ /* 0x000fe2000001141a */
[----:B------:R-:W-:Y:S01]  /*aa20*/  CS2R R22, SRZ ;  /* 0x0000000000167805 */ /* 0x000fe2000001ff00 */
[----:B------:R-:W-:-:S07]  /*aa30*/  CS2R R20, SRZ ;  /* 0x0000000000147805 */ /* 0x000fce000001ff00 */
[----:B------:R-:W-:-:S05]  /*aa40*/  @P0 IMAD.HI.U32 R3, R0, c[0x0][0x2c8], RZ ;  /* 0x0000b20000030a27 */ /* 0x000fca00078e00ff */
[----:B------:R-:W-:-:S04]  /*aa50*/  @P0 SHF.R.U32.HI R0, RZ, c[0x0][0x2cc], R3 ;  /* 0x0000b300ff000a19 */ /* 0x000fc80000011603 */
[----:B------:R-:W-:Y:S01]  /*aa60*/  SHF.R.S32.HI R3, RZ, 0x1f, R0 ;  /* 0x0000001fff037819 */ /* 0x000fe20000011400 */
[----:B------:R-:W-:-:S04]  /*aa70*/  IMAD.WIDE.U32 R8, R0, c[0x0][0x280], R8 ;  /* 0x0000a00000087a25 */ /* 0x000fc800078e0008 */
[C---:B------:R-:W-:Y:S01]  /*aa80*/  IMAD R5, R3.reuse, c[0x0][0x280], RZ ;  /* 0x0000a00003057a24 */ /* 0x040fe200078e02ff */
[----:B------:R-:W-:Y:S01]  /*aa90*/  LEA R14, P0, R8, c[0x0][0x270], 0x1 ;  /* 0x00009c00080e7a11 */ /* 0x000fe200078008ff */
[----:B------:R-:W-:Y:S02]  /*aaa0*/  IMAD R3, R3, c[0x0][0x290], RZ ;  /* 0x0000a40003037a24 */ /* 0x000fe400078e02ff */
[C---:B------:R-:W-:Y:S02]  /*aab0*/  IMAD R5, R0.reuse, c[0x0][0x284], R5 ;  /* 0x0000a10000057a24 */ /* 0x040fe400078e0205 */
[----:B------:R-:W-:-:S04]  /*aac0*/  IMAD.WIDE.U32 R6, R0, c[0x0][0x290], R6 ;  /* 0x0000a40000067a25 */ /* 0x000fc800078e0006 */
[----:B------:R-:W-:Y:S02]  /*aad0*/  IMAD.IADD R5, R9, 0x1, R5 ;  /* 0x0000000109057824 */ /* 0x000fe400078e0205 */
[----:B------:R-:W-:-:S03]  /*aae0*/  IMAD R0, R0, c[0x0][0x294], R3 ;  /* 0x0000a50000007a24 */ /* 0x000fc600078e0203 */
[----:B------:R-:W-:Y:S01]  /*aaf0*/  LEA.HI.X R12, R8, c[0x0][0x274], R5, 0x1, P0 ;  /* 0x00009d00080c7a11 */ /* 0x000fe200000f0c05 */
[----:B------:R-:W-:Y:S01]  /*ab00*/  IMAD.IADD R0, R7, 0x1, R0 ;  /* 0x0000000107007824 */ /* 0x000fe200078e0200 */
[----:B------:R-:W1:Y:S01]  /*ab10*/  SHFL.IDX PT, R8, R14, RZ, 0x1c1f ;  /* 0x001c1fff0e087589 */ /* 0x000e6200000e0000 */
[----:B------:R-:W-:-:S03]  /*ab20*/  LEA R13, P0, R6, c[0x0][0x288], 0x1 ;  /* 0x0000a200060d7a11 */ /* 0x000fc600078008ff */
[----:B------:R-:W2:Y:S01]  /*ab30*/  SHFL.IDX PT, R7, R12, RZ, 0x1c1f ;  /* 0x001c1fff0c077589 */ /* 0x000ea200000e0000 */
[----:B------:R-:W-:Y:S02]  /*ab40*/  LEA.HI.X R11, R6, c[0x0][0x28c], R0, 0x1, P0 ;  /* 0x0000a300060b7a11 */ /* 0x000fe400000f0c00 */
[----:B------:R-:W-:Y:S01]  /*ab50*/  ISETP.GE.OR P0, PT, R24, R25, P2 ;  /* 0x000000191800720c */ /* 0x000fe20001706670 */
[----:B------:R-:W3:Y:S04]  /*ab60*/  SHFL.IDX PT, R6, R13, RZ, 0x1c1f ;  /* 0x001c1fff0d067589 */ /* 0x000ee800000e0000 */
[----:B------:R-:W4:Y:S08]  /*ab70*/  SHFL.IDX PT, R5, R11, RZ, 0x1c1f ;  /* 0x001c1fff0b057589 */ /* 0x000f3000000e0000 */
[C---:B------:R-:W-:Y:S01]  /*ab80*/  @!P0 IMAD.SHL.U32 R0, R26.reuse, 0x2, RZ ;  /* 0x000000021a008824 */ /* 0x040fe200078e00ff */
[----:B------:R-:W-:-:S04]  /*ab90*/  @!P0 SHF.L.U64.HI R3, R26, 0x1, R27 ;  /* 0x000000011a038819 */ /* 0x000fc8000001021b */
[----:B-1----:R-:W-:-:S05]  /*aba0*/  @!P0 IADD3 R8, P1, R8, R0, RZ ;  /* 0x0000000008088210 */ /* 0x002fca0007f3e0ff */
[--C-:B--2---:R-:W-:Y:S01]  /*abb0*/  @!P0 IMAD.X R9, R7, 0x1, R3.reuse, P1 ;  /* 0x0000000107098824 */ /* 0x104fe200008e0603 */
[----:B---3--:R-:W-:Y:S01]  /*abc0*/  @!P0 IADD3 R6, P1, R6, R0, RZ ;  /* 0x0000000006068210 */ /* 0x008fe20007f3e0ff */
[----:B------:R-:W-:Y:S01]  /*abd0*/  CS2R R18, SRZ ;  /* 0x0000000000127805 */ /* 0x000fe2000001ff00 */
[----:B------:R-:W-:Y:S02]  /*abe0*/  CS2R R16, SRZ ;  /* 0x0000000000107805 */ /* 0x000fe4000001ff00 */
[----:B------:R1:W2:Y:S01]  /*abf0*/  @!P0 LD.E.128 R20, [R8.64] ;  /* 0x0000000808148980 */ /* 0x0002a2000c101d00 */
[----:B----4-:R-:W-:-:S05]  /*ac00*/  @!P0 IMAD.X R7, R5, 0x1, R3, P1 ;  /* 0x0000000105078824 */ /* 0x010fca00008e0603 */
[----:B------:R3:W4:Y:S01]  /*ac10*/  @!P0 LD.E.128 R16, [R6.64] ;  /* 0x0000000806108980 */ /* 0x000722000c101d00 */
[----:B------:R-:W-:Y:S01]  /*ac20*/  IADD3 R0, R24, 0x20, RZ ;  /* 0x0000002018007810 */ /* 0x000fe20007ffe0ff */
[----:B------:R-:W-:Y:S01]  /*ac30*/  BSSY B0, `(.L_x_408) ;  /* 0x0000025000007945 */ /* 0x000fe20003800000 */
[----:B------:R-:W-:Y:S01]  /*ac40*/  CS2R R34, SRZ ;  /* 0x0000000000227805 */ /* 0x000fe2000001ff00 */
[----:B------:R2:W2:Y:S01]  /*ac50*/  SHFL.IDX PT, R15, R12, 0x1, 0x1c1f ;  /* 0x003c1f000c0f7f89 */ /* 0x0004a200000e0000 */
[----:B------:R-:W-:Y:S01]  /*ac60*/  ISETP.GE.AND P0, PT, R0, R25, PT ;  /* 0x000000190000720c */ /* 0x000fe20003f06270 */
[----:B------:R-:W-:Y:S01]  /*ac70*/  CS2R R32, SRZ ;  /* 0x0000000000207805 */ /* 0x000fe2000001ff00 */
[----:B------:R-:W-:Y:S01]  /*ac80*/  CS2R R30, SRZ ;  /* 0x00000000001e7805 */ /* 0x000fe2000001ff00 */
[----:B------:R2:W2:Y:S01]  /*ac90*/  SHFL.IDX PT, R10, R11, 0x1, 0x1c1f ;  /* 0x003c1f000b0a7f89 */ /* 0x0004a200000e0000 */
[----:B------:R-:W-:-:S03]  /*aca0*/  CS2R R28, SRZ ;  /* 0x00000000001c7805 */ /* 0x000fc6000001ff00 */
[----:B-1----:R1:W1:Y:S04]  /*acb0*/  SHFL.IDX PT, R9, R13, 0x1, 0x1c1f ;  /* 0x003c1f000d097f89 */ /* 0x00226800000e0000 */
[----:B---3--:R3:W1:Y:S01]  /*acc0*/  SHFL.IDX PT, R7, R14, 0x1, 0x1c1f ;  /* 0x003c1f000e077f89 */ /* 0x00866200000e0000 */
[----:B--2---:R-:W-:Y:S01]  /*acd0*/  IMAD.MOV.U32 R3, RZ, RZ, R20 ;  /* 0x000000ffff037224 */ /* 0x004fe200078e0014 */
[----:B------:R-:W-:Y:S01]  /*ace0*/  MOV R6, R22 ;  /* 0x0000001600067202 */ /* 0x000fe20000000f00 */
[----:B------:R-:W-:Y:S02]  /*acf0*/  IMAD.MOV.U32 R0, RZ, RZ, R21 ;  /* 0x000000ffff007224 */ /* 0x000fe400078e0015 */
[----:B------:R-:W-:Y:S01]  /*ad00*/  IMAD.MOV.U32 R5, RZ, RZ, R23 ;  /* 0x000000ffff057224 */ /* 0x000fe200078e0017 */
[----:B------:R-:W-:-:S02]  /*ad10*/  PRMT R67, R3, 0x5410, R6 ;  /* 0x0000541003437816 */ /* 0x000fc40000000006 */
[----:B------:R-:W-:Y:S01]  /*ad20*/  PRMT R37, R37, 0x5410, R0 ;  /* 0x0000541025257816 */ /* 0x000fe20000000000 */
[----:B----4-:R-:W-:Y:S01]  /*ad30*/  IMAD.MOV.U32 R6, RZ, RZ, R18 ;  /* 0x000000ffff067224 */ /* 0x010fe200078e0012 */
[----:B------:R-:W-:Y:S01]  /*ad40*/  PRMT R65, R65, 0x5410, R5 ;  /* 0x0000541041417816 */ /* 0x000fe20000000005 */
[----:B------:R-:W-:Y:S01]  /*ad50*/  IMAD.MOV.U32 R3, RZ, RZ, R16 ;  /* 0x000000ffff037224 */ /* 0x000fe200078e0010 */
[----:B------:R-:W-:Y:S01]  /*ad60*/  MOV R5, R19 ;  /* 0x0000001300057202 */ /* 0x000fe20000000f00 */
[----:B------:R-:W-:-:S03]  /*ad70*/  IMAD.MOV.U32 R0, RZ, RZ, R17 ;  /* 0x000000ffff007224 */ /* 0x000fc600078e0011 */
[----:B------:R-:W-:Y:S02]  /*ad80*/  PRMT R66, R3, 0x5410, R6 ;  /* 0x0000541003427816 */ /* 0x000fe40000000006 */
[----:B------:R-:W-:Y:S02]  /*ad90*/  PRMT R65, R5, 0x7610, R65 ;  /* 0x0000761005417816 */ /* 0x000fe40000000041 */
[----:B------:R-:W-:Y:S01]  /*ada0*/  PRMT R37, R0, 0x7610, R37 ;  /* 0x0000761000257816 */ /* 0x000fe20000000025 */
[----:B------:R-:W-:Y:S05]  /*adb0*/  @P0 BRA `(.L_x_409) ;  /* 0x000000c000000947 */ /* 0x000fea0003800000 */
[----:B-1-3--:R-:W-:Y:S01]  /*adc0*/  CS2R R32, SRZ ;  /* 0x0000000000207805 */ /* 0x00afe2000001ff00 */
[----:B------:R-:W-:Y:S01]  /*add0*/  CS2R R30, SRZ ;  /* 0x00000000001e7805 */ /* 0x000fe2000001ff00 */
[----:B------:R-:W-:Y:S01]  /*ade0*/  CS2R R28, SRZ ;  /* 0x00000000001c7805 */ /* 0x000fe2000001ff00 */
[----:B------:R-:W-:Y:S05]  /*adf0*/  @P2 BRA `(.L_x_409) ;  /* 0x0000008000002947 */ /* 0x000fea0003800000 */
[C---:B------:R-:W-:Y:S01]  /*ae00*/  IMAD.SHL.U32 R6, R26.reuse, 0x2, RZ ;  /* 0x000000021a067824 */ /* 0x040fe200078e00ff */
[----:B------:R-:W-:-:S04]  /*ae10*/  SHF.L.U64.HI R0, R26, 0x1, R27 ;  /* 0x000000011a007819 */ /* 0x000fc8000001021b */
[-C--:B------:R-:W-:Y:S02]  /*ae20*/  IADD3 R8, P1, R7, R6.reuse, RZ ;  /* 0x0000000607087210 */ /* 0x080fe40007f3e0ff */
[----:B------:R-:W-:-:S03]  /*ae30*/  IADD3 R6, P0, R9, R6, RZ ;  /* 0x0000000609067210 */ /* 0x000fc60007f1e0ff */
[--C-:B------:R-:W-:Y:S02]  /*ae40*/  IMAD.X R9, R15, 0x1, R0.reuse, P1 ;  /* 0x000000010f097824 */ /* 0x100fe400008e0600 */
[----:B------:R-:W-:-:S03]  /*ae50*/  IMAD.X R7, R10, 0x1, R0, P0 ;  /* 0x000000010a077824 */ /* 0x000fc600000e0600 */
[----:B------:R1:W5:Y:S04]  /*ae60*/  LD.E.128 R32, [R8.64] ;  /* 0x0000000808207980 */ /* 0x000368000c101d00 */
[----:B------:R1:W5:Y:S02]  /*ae70*/  LD.E.128 R28, [R6.64] ;  /* 0x00000008061c7980 */ /* 0x000364000c101d00 */
.L_x_409:
[----:B-1-3--:R-:W-:Y:S05]  /*ae80*/  BSYNC B0 ;  /* 0x0000000000007941 */ /* 0x00afea0003800000 */
.L_x_408:
[----:B------:R-:W1:Y:S01]  /*ae90*/  SHFL.IDX PT, R5, R14, 0x2, 0x1c1f ;  /* 0x005c1f000e057f89 */ /* 0x000e6200000e0000 */
[----:B------:R-:W-:Y:S01]  /*aea0*/  IADD3 R0, R24, 0x40, RZ ;  /* 0x0000004018007810 */ /* 0x000fe20007ffe0ff */
[----:B------:R-:W-:Y:S01]  /*aeb0*/  CS2R R50, SRZ ;  /* 0x0000000000327805 */ /* 0x000fe2000001ff00 */
[----:B------:R-:W-:Y:S01]  /*aec0*/  CS2R R48, SRZ ;  /* 0x0000000000307805 */ /* 0x000fe2000001ff00 */
[----:B------:R-:W2:Y:S01]  /*aed0*/  SHFL.IDX PT, R7, R12, 0x2, 0x1c1f ;  /* 0x005c1f000c077f89 */ /* 0x000ea200000e0000 */
[----:B------:R-:W-:-:S03]  /*aee0*/  ISETP.GE.OR P0, PT, R0, R25, P2 ;  /* 0x000000190000720c */ /* 0x000fc60001706670 */
[----:B------:R-:W3:Y:S04]  /*aef0*/  SHFL.IDX PT, R6, R13, 0x2, 0x1c1f ;  /* 0x005c1f000d067f89 */ /* 0x000ee800000e0000 */
[----:B------:R-:W4:Y:S06]  /*af00*/  SHFL.IDX PT, R10, R11, 0x2, 0x1c1f ;  /* 0x005c1f000b0a7f89 */ /* 0x000f2c00000e0000 */
[C---:B------:R-:W-:Y:S01]  /*af10*/  @!P0 IMAD.SHL.U32 R0, R26.reuse, 0x2, RZ ;  /* 0x000000021a008824 */ /* 0x040fe200078e00ff */
[----:B------:R-:W-:-:S04]  /*af20*/  @!P0 SHF.L.U64.HI R3, R26, 0x1, R27 ;  /* 0x000000011a038819 */ /* 0x000fc8000001021b */
[----:B-1----:R-:W-:-:S05]  /*af30*/  @!P0 IADD3 R8, P1, R5, R0, RZ ;  /* 0x0000000005088210 */ /* 0x002fca0007f3e0ff */
[----:B--2---:R-:W-:Y:S01]  /*af40*/  @!P0 IMAD.X R9, R7, 0x1, R3, P1 ;  /* 0x0000000107098824 */ /* 0x004fe200008e0603 */
[----:B---3--:R-:W-:Y:S01]  /*af50*/  @!P0 IADD3 R6, P1, R6, R0, RZ ;  /* 0x0000000006068210 */ /* 0x008fe20007f3e0ff */
[----:B------:R-:W-:-:S03]  /*af60*/  CS2R R46, SRZ ;  /* 0x00000000002e7805 */ /* 0x000fc6000001ff00 */
[----:B------:R1:W2:Y:S01]  /*af70*/  @!P0 LD.E.128 R48, [R8.64] ;  /* 0x0000000808308980 */ /* 0x0002a2000c101d00 */
[----:B------:R-:W-:Y:S01]  /*af80*/  CS2R R44, SRZ ;  /* 0x00000000002c7805 */ /* 0x000fe2000001ff00 */
[----:B----4-:R-:W-:-:S05]  /*af90*/  @!P0 IMAD.X R7, R10, 0x1, R3, P1 ;  /* 0x000000010a078824 */ /* 0x010fca00008e0603 */
[----:B------:R3:W4:Y:S01]  /*afa0*/  @!P0 LD.E.128 R44, [R6.64] ;  /* 0x00000008062c8980 */ /* 0x000722000c101d00 */
[----:B------:R-:W-:Y:S01]  /*afb0*/  IADD3 R0, R24, 0x60, RZ ;  /* 0x0000006018007810 */ /* 0x000fe20007ffe0ff */
[----:B-----5:R-:W-:Y:S01]  /*afc0*/  IMAD.MOV.U32 R5, RZ, RZ, R35 ;  /* 0x000000ffff057224 */ /* 0x020fe200078e0023 */
[----:B------:R-:W-:Y:S01]  /*afd0*/  BSSY B0, `(.L_x_410) ;  /* 0x0000031000007945 */ /* 0x000fe20003800000 */
[----:B------:R-:W-:Y:S01]  /*afe0*/  IMAD.MOV.U32 R3, RZ, RZ, R32 ;  /* 0x000000ffff037224 */ /* 0x000fe200078e0020 */
[----:B------:R-:W-:Y:S01]  /*aff0*/  ISETP.GE.AND P0, PT, R0, R25, PT ;  /* 0x000000190000720c */ /* 0x000fe20003f06270 */
[----:B------:R-:W-:Y:S01]  /*b000*/  IMAD.MOV.U32 R0, RZ, RZ, R33 ;  /* 0x000000ffff007224 */ /* 0x000fe200078e0021 */
[----:B------:R-:W-:Y:S01]  /*b010*/  PRMT R68, R68, 0x5410, R5 ;  /* 0x0000541044447816 */ /* 0x000fe20000000005 */
[----:B------:R-:W-:Y:S01]  /*b020*/  IMAD.MOV.U32 R5, RZ, RZ, R31 ;  /* 0x000000ffff057224 */ /* 0x000fe200078e001f */
[----:B------:R-:W2:Y:S01]  /*b030*/  SHFL.IDX PT, R12, R12, 0x3, 0x1c1f ;  /* 0x007c1f000c0c7f89 */ /* 0x000ea200000e0000 */
[----:B------:R-:W-:Y:S01]  /*b040*/  CS2R R62, SRZ ;  /* 0x00000000003e7805 */ /* 0x000fe2000001ff00 */
[----:B------:R-:W-:Y:S01]  /*b050*/  PRMT R69, R69, 0x5410, R0 ;  /* 0x0000541045457816 */ /* 0x000fe20000000000 */
[----:B------:R-:W-:Y:S01]  /*b060*/  IMAD.MOV.U32 R0, RZ, RZ, R29 ;  /* 0x000000ffff007224 */ /* 0x000fe200078e001d */
[----:B------:R-:W-:Y:S01]  /*b070*/  PRMT R68, R5, 0x7610, R68 ;  /* 0x0000761005447816 */ /* 0x000fe20000000044 */
[----:B------:R2:W2:Y:S01]  /*b080*/  SHFL.IDX PT, R10, R11, 0x3, 0x1c1f ;  /* 0x007c1f000b0a7f89 */ /* 0x0004a200000e0000 */
[----:B------:R-:W-:Y:S01]  /*b090*/  CS2R R60, SRZ ;  /* 0x00000000003c7805 */ /* 0x000fe2000001ff00 */
[----:B------:R-:W-:Y:S01]  /*b0a0*/  CS2R R54, SRZ ;  /* 0x0000000000367805 */ /* 0x000fe2000001ff00 */
[----:B------:R-:W-:Y:S01]  /*b0b0*/  PRMT R69, R0, 0x7610, R69 ;  /* 0x0000761000457816 */ /* 0x000fe20000000045 */
[----:B-1----:R1:W1:Y:S01]  /*b0c0*/  SHFL.IDX PT, R9, R13, 0x3, 0x1c1f ;  /* 0x007c1f000d097f89 */ /* 0x00226200000e0000 */
[----:B------:R-:W-:Y:S01]  /*b0d0*/  CS2R R52, SRZ ;  /* 0x0000000000347805 */ /* 0x000fe2000001ff00 */
[----:B---3--:R-:W-:-:S02]  /*b0e0*/  IMAD.MOV.U32 R6, RZ, RZ, R34 ;  /* 0x000000ffff067224 */ /* 0x008fc400078e0022 */
[----:B------:R3:W1:Y:S03]  /*b0f0*/  SHFL.IDX PT, R7, R14, 0x3, 0x1c1f ;  /* 0x007c1f000e077f89 */ /* 0x00066600000e0000 */
[----:B------:R-:W-:Y:S01]  /*b100*/  PRMT R71, R3, 0x5410, R6 ;  /* 0x0000541003477816 */ /* 0x000fe20000000006 */
[----:B------:R-:W-:Y:S02]  /*b110*/  IMAD.MOV.U32 R6, RZ, RZ, R30 ;  /* 0x000000ffff067224 */ /* 0x000fe400078e001e */
[----:B------:R-:W-:-:S05]  /*b120*/  IMAD.MOV.U32 R3, RZ, RZ, R28 ;  /* 0x000000ffff037224 */ /* 0x000fca00078e001c */
[----:B------:R-:W-:Y:S01]  /*b130*/  PRMT R70, R3, 0x5410, R6 ;  /* 0x0000541003467816 */ /* 0x000fe20000000006 */
[----:B--2---:R-:W-:Y:S02]  /*b140*/  IMAD.MOV.U32 R6, RZ, RZ, R50 ;  /* 0x000000ffff067224 */ /* 0x004fe400078e0032 */
[----:B------:R-:W-:Y:S02]  /*b150*/  IMAD.MOV.U32 R5, RZ, RZ, R51 ;  /* 0x000000ffff057224 */ /* 0x000fe400078e0033 */
[----:B------:R-:W-:Y:S02]  /*b160*/  IMAD.MOV.U32 R3, RZ, RZ, R48 ;  /* 0x000000ffff037224 */ /* 0x000fe400078e0030 */
[----:B------:R-:W-:Y:S01]  /*b170*/  IMAD.MOV.U32 R0, RZ, RZ, R49 ;  /* 0x000000ffff007224 */ /* 0x000fe200078e0031 */
[----:B------:R-:W-:Y:S01]  /*b180*/  PRMT R73, R73, 0x5410, R5 ;  /* 0x0000541049497816 */ /* 0x000fe20000000005 */
[----:B----4-:R-:W-:Y:S01]  /*b190*/  IMAD.MOV.U32 R5, RZ, RZ, R47 ;  /* 0x000000ffff057224 */ /* 0x010fe200078e002f */
[----:B------:R-:W-:Y:S01]  /*b1a0*/  PRMT R78, R3, 0x5410, R6 ;  /* 0x00005410034e7816 */ /* 0x000fe20000000006 */
[----:B------:R-:W-:Y:S01]  /*b1b0*/  IMAD.MOV.U32 R6, RZ, RZ, R46 ;  /* 0x000000ffff067224 */ /* 0x000fe200078e002e */
[----:B------:R-:W-:Y:S01]  /*b1c0*/  PRMT R74, R74, 0x5410, R0 ;  /* 0x000054104a4a7816 */ /* 0x000fe20000000000 */
[----:B------:R-:W-:Y:S01]  /*b1d0*/  IMAD.MOV.U32 R3, RZ, RZ, R44 ;  /* 0x000000ffff037224 */ /* 0x000fe200078e002c */
[----:B------:R-:W-:Y:S01]  /*b1e0*/  PRMT R73, R5, 0x7610, R73 ;  /* 0x0000761005497816 */ /* 0x000fe20000000049 */
[----:B------:R-:W-:-:S03]  /*b1f0*/  IMAD.MOV.U32 R0, RZ, RZ, R45 ;  /* 0x000000ffff007224 */ /* 0x000fc600078e002d */
[----:B------:R-:W-:Y:S02]  /*b200*/  PRMT R75, R3, 0x5410, R6 ;  /* 0x00005410034b7816 */ /* 0x000fe40000000006 */
[----:B------:R-:W-:Y:S01]  /*b210*/  PRMT R74, R0, 0x7610, R74 ;  /* 0x00007610004a7816 */ /* 0x000fe2000000004a */
[----:B------:R-:W-:Y:S05]  /*b220*/  @P0 BRA `(.L_x_411) ;  /* 0x000000b000000947 */ /* 0x000fea0003800000 */
[C---:B-1-3--:R-:W-:Y:S01]  /*b230*/  IMAD.SHL.U32 R3, R26.reuse, 0x2, RZ ;  /* 0x000000021a037824 */ /* 0x04afe200078e00ff */
[----:B------:R-:W-:Y:S01]  /*b240*/  SHF.L.U64.HI R0, R26, 0x1, R27 ;  /* 0x000000011a007819 */ /* 0x000fe2000001021b */
[----:B------:R-:W-:Y:S01]  /*b250*/  CS2R R60, SRZ ;  /* 0x00000000003c7805 */ /* 0x000fe2000001ff00 */
[----:B------:R-:W-:Y:S01]  /*b260*/  CS2R R54, SRZ ;  /* 0x0000000000367805 */ /* 0x000fe2000001ff00 */
[----:B------:R-:W-:Y:S01]  /*b270*/  CS2R R52, SRZ ;  /* 0x0000000000347805 */ /* 0x000fe2000001ff00 */
[-C--:B------:R-:W-:Y:S02]  /*b280*/  IADD3 R8, P1, R7, R3.reuse, RZ ;  /* 0x0000000307087210 */ /* 0x080fe40007f3e0ff */
[----:B------:R-:W-:-:S03]  /*b290*/  IADD3 R6, P0, R9, R3, RZ ;  /* 0x0000000309067210 */ /* 0x000fc60007f1e0ff */
[--C-:B------:R-:W-:Y:S02]  /*b2a0*/  IMAD.X R9, R12, 0x1, R0.reuse, P1 ;  /* 0x000000010c097824 */ /* 0x100fe400008e0600 */
[----:B------:R-:W-:-:S03]  /*b2b0*/  IMAD.X R7, R10, 0x1, R0, P0 ;  /* 0x000000010a077824 */ /* 0x000fc600000e0600 */
[----:B------:R1:W5:Y:S04]  /*b2c0*/  @!P2 LD.E.128 R60, [R8.64] ;  /* 0x00000008083ca980 */ /* 0x000368000c101d00 */
[----:B------:R1:W5:Y:S02]  /*b2d0*/  @!P2 LD.E.128 R52, [R6.64] ;  /* 0x000000080634a980 */ /* 0x000364000c101d00 */
.L_x_411:
[----:B-1-3--:R-:W-:Y:S05]  /*b2e0*/  BSYNC B0 ;  /* 0x0000000000007941 */ /* 0x00afea0003800000 */
.L_x_410:
[----:B------:R-:W-:Y:S01]  /*b2f0*/  IMAD.IADD R5, R25, 0x1, -R226 ;  /* 0x0000000119057824 */ /* 0x000fe200078e0ae2 */
[----:B------:R-:W-:-:S04]  /*b300*/  DEPBAR.LE SB0, 0x1 ;  /* 0x000080400000791a */ /* 0x000fc80000000000 */
[----:B------:R-:W-:Y:S01]  /*b310*/  IMNMX R64, R5, 0x80, PT ;  /* 0x0000008005407817 */ /* 0x000fe20003800200 */
[----:B-----5:R-:W-:Y:S01]  /*b320*/  IMAD.MOV.U32 R0, RZ, RZ, R62 ;  /* 0x000000ffff007224 */ /* 0x020fe200078e003e */
[----:B------:R-:W-:Y:S01]  /*b330*/  BSSY B0, `(.L_x_412) ;  /* 0x0000071000007945 */ /* 0x000fe20003800000 */
[----:B------:R-:W-:Y:S01]  /*b340*/  IMAD.MOV.U32 R6, RZ, RZ, R63 ;  /* 0x000000ffff067224 */ /* 0x000fe200078e003f */
[----:B------:R-:W-:Y:S01]  /*b350*/  BAR.SYNC.DEFER_BLOCKING 0x0 ;  /* 0x0000000000007b1d */ /* 0x000fe20000010000 */
[----:B------:R-:W-:Y:S01]  /*b360*/  ISETP.GE.OR P0, PT, R58, R64, P2 ;  /* 0x000000403a00720c */ /* 0x000fe20001706670 */
        /* <DEDUP_REMOVED lines=8> */
[----:B------:R-:W-:-:S02]  /*b3f0*/  IMAD.MOV.U32 R3, RZ, RZ, R52 ;  /* 0x000000ffff037224 */ /* 0x000fc400078e0034 */
[----:B------:R-:W-:Y:S01]  /*b400*/  IMAD.MOV.U32 R0, RZ, RZ, R53 ;  /* 0x000000ffff007224 */ /* 0x000fe200078e0035 */
[----:B------:R-:W-:Y:S02]  /*b410*/  PRMT R79, R5, 0x7610, R79 ;  /* 0x00007610054f7816 */ /* 0x000fe4000000004f */
[----:B------:R-:W-:Y:S02]  /*b420*/  PRMT R81, R3, 0x5410, R6 ;  /* 0x0000541003517816 */ /* 0x000fe40000000006 */
[----:B------:R-:W-:Y:S01]  /*b430*/  PRMT R80, R0, 0x7610, R80 ;  /* 0x0000761000507816 */ /* 0x000fe20000000050 */
[----:B------:R-:W-:Y:S05]  /*b440*/  @P0 BRA `(.L_x_413) ;  /* 0x000005f000000947 */ /* 0x000fea0003800000 */
[----:B------:R-:W-:Y:S02]  /*b450*/  SHF.L.U32 R0, R58, 0x6, RZ ;  /* 0x000000063a007819 */ /* 0x000fe400000006ff */
[----:B------:R-:W-:Y:S02]  /*b460*/  IADD3 R6, R26, c[0x0][0x27c], RZ ;  /* 0x00009f001a067a10 */ /* 0x000fe40007ffe0ff */
[----:B------:R-:W-:-:S02]  /*b470*/  LOP3.LUT R0, R0, 0x1c0, RZ, 0xc0, !PT ;  /* 0x000001c000007812 */ /* 0x000fc400078ec0ff */
[----:B------:R-:W-:Y:S02]  /*b480*/  SHF.L.U32 R7, R211, 0x9, RZ ;  /* 0x00000009d3077819 */ /* 0x000fe400000006ff */
[C---:B------:R-:W-:Y:S02]  /*b490*/  LOP3.LUT R3, R0.reuse, 0x38, R26, 0xf8, !PT ;  /* 0x0000003800037812 */ /* 0x040fe400078ef81a */
[----:B------:R-:W-:Y:S02]  /*b4a0*/  SHF.R.U32.HI R5, RZ, 0x3, R0 ;  /* 0x00000003ff057819 */ /* 0x000fe40000011600 */
[----:B------:R-:W-:Y:S02]  /*b4b0*/  LOP3.LUT R0, R0, 0x38, R6, 0xf8, !PT ;  /* 0x0000003800007812 */ /* 0x000fe400078ef806 */
[C-C-:B------:R-:W-:Y:S02]  /*b4c0*/  LOP3.LUT R3, R7.reuse, R3, R5.reuse, 0xf6, !PT ;  /* 0x0000000307037212 */ /* 0x140fe400078ef605 */
[----:B------:R-:W-:-:S02]  /*b4d0*/  LOP3.LUT R0, R7, R0, R5, 0xf6, !PT ;  /* 0x0000000007007212 */ /* 0x000fc400078ef605 */
[----:B------:R-:W-:Y:S01]  /*b4e0*/  SHF.L.U32 R38, R3, 0x1, RZ ;  /* 0x0000000103267819 */ /* 0x000fe200000006ff */
[--C-:B------:R-:W-:Y:S01]  /*b4f0*/  HADD2.F32 R3, -RZ, R37.reuse.H1_H1 ;  /* 0x30000025ff037230 */ /* 0x100fe20000004100 */
[----:B------:R-:W-:Y:S01]  /*b500*/  SHF.L.U32 R36, R0, 0x1, RZ ;  /* 0x0000000100247819 */ /* 0x000fe200000006ff */
[----:B------:R-:W-:Y:S01]  /*b510*/  HADD2.F32 R0, -RZ, R37.H0_H0 ;  /* 0x20000025ff007230 */ /* 0x000fe20000004100 */
[----:B------:R-:W-:Y:S01]  /*b520*/  SHF.R.U32.HI R5, RZ, 0x10, R17 ;  /* 0x00000010ff057819 */ /* 0x000fe20000011611 */
[----:B------:R-:W1:Y:S01]  /*b530*/  LDS.128 R8, [R38+0x6100] ;  /* 0x0061000026087984 */ /* 0x000e620000000c00 */
[--C-:B------:R-:W-:Y:S02]  /*b540*/  SHF.R.U64 R43, R20, 0x10, R21.reuse ;  /* 0x00000010142b7819 */ /* 0x100fe40000001215 */
[----:B------:R-:W-:Y:S01]  /*b550*/  SHF.R.U32.HI R24, RZ, 0x10, R21 ;  /* 0x00000010ff187819 */ /* 0x000fe20000011615 */
[----:B------:R-:W2:Y:S01]  /*b560*/  LDS.128 R12, [R36+0x6100] ;  /* 0x00610000240c7984 */ /* 0x000ea20000000c00 */
[----:B------:R-:W-:Y:S01]  /*b570*/  HADD2.F32 R59, -RZ, R5.H0_H0 ;  /* 0x20000005ff3b7230 */ /* 0x000fe20000004100 */
[----:B------:R-:W-:-:S02]  /*b580*/  SHF.R.U64 R41, R16, 0x10, R17 ;  /* 0x0000001010297819 */ /* 0x000fc40000001211 */
[--C-:B------:R-:W-:Y:S02]  /*b590*/  SHF.R.U64 R42, R22, 0x10, R23.reuse ;  /* 0x00000010162a7819 */ /* 0x100fe40000001217 */
[----:B------:R-:W-:Y:S02]  /*b5a0*/  SHF.R.U32.HI R27, RZ, 0x10, R23 ;  /* 0x00000010ff1b7819 */ /* 0x000fe40000011617 */
[--C-:B------:R-:W-:Y:S02]  /*b5b0*/  SHF.R.U64 R40, R18, 0x10, R19.reuse ;  /* 0x0000001012287819 */ /* 0x100fe40000001213 */
[----:B------:R-:W-:Y:S01]  /*b5c0*/  SHF.R.U32.HI R21, RZ, 0x10, R19 ;  /* 0x00000010ff157819 */ /* 0x000fe20000011613 */
[----:B-1----:R-:W-:Y:S02]  /*b5d0*/  HADD2.F32 R16, -RZ, R9.H0_H0 ;  /* 0x20000009ff107230 */ /* 0x002fe40000004100 */
[--C-:B------:R-:W-:Y:S02]  /*b5e0*/  HADD2.F32 R19, -RZ, R8.reuse.H0_H0 ;  /* 0x20000008ff137230 */ /* 0x100fe40000004100 */
[----:B--2---:R-:W-:Y:S01]  /*b5f0*/  HADD2.F32 R5, -RZ, R13.H0_H0 ;  /* 0x2000000dff057230 */ /* 0x004fe20000004100 */
[----:B------:R-:W-:Y:S01]  /*b600*/  FMUL.FTZ R7, R16, R0 ;  /* 0x0000000010077220 */ /* 0x000fe20000410000 */
[----:B------:R-:W-:-:S02]  /*b610*/  HADD2.F32 R23, -RZ, R8.H1_H1 ;  /* 0x30000008ff177230 */ /* 0x000fc40000004100 */
[----:B------:R-:W-:Y:S01]  /*b620*/  HADD2.F32 R8, -RZ, R13.H1_H1 ;  /* 0x3000000dff087230 */ /* 0x000fe20000004100 */
[C---:B------:R-:W-:Y:S01]  /*b630*/  FMUL.FTZ R6, R5.reuse, R0 ;  /* 0x0000000005067220 */ /* 0x040fe20000410000 */
[----:B------:R-:W-:Y:S01]  /*b640*/  HADD2.F32 R17, -RZ, R9.H1_H1 ;  /* 0x30000009ff117230 */ /* 0x000fe20000004100 */
[-C--:B------:R-:W-:Y:S01]  /*b650*/  FFMA.FTZ R37, R5, R3.reuse, R7 ;  /* 0x0000000305257223 */ /* 0x080fe20000010007 */
[--C-:B------:R-:W-:Y:S01]  /*b660*/  HADD2.F32 R20, -RZ, R10.reuse.H0_H0 ;  /* 0x2000000aff147230 */ /* 0x100fe20000004100 */
[----:B------:R-:W-:Y:S01]  /*b670*/  FFMA.FTZ R39, R16, R3, -R6 ;  /* 0x0000000310277223 */ /* 0x000fe20000010806 */
[----:B------:R-:W-:Y:S01]  /*b680*/  HADD2.F32 R25, -RZ, R10.H1_H1 ;  /* 0x3000000aff197230 */ /* 0x000fe20000004100 */
[-C--:B------:R-:W-:Y:S01]  /*b690*/  FMUL.FTZ R6, R8, R59.reuse ;  /* 0x0000003b08067220 */ /* 0x080fe20000410000 */
[----:B------:R-:W-:Y:S01]  /*b6a0*/  HADD2.F32 R16, -RZ, R24.H0_H0 ;  /* 0x20000018ff107230 */ /* 0x000fe20000004100 */
[----:B------:R-:W-:Y:S01]  /*b6b0*/  FMUL.FTZ R5, R17, R59 ;  /* 0x0000003b11057220 */ /* 0x000fe20000410000 */
[----:B------:R-:W-:-:S02]  /*b6c0*/  HADD2.F32 R10, -RZ, R15.H0_H0 ;  /* 0x2000000fff0a7230 */ /* 0x000fc40000004100 */
[----:B------:R-:W-:Y:S01]  /*b6d0*/  HADD2.F32 R0, -RZ, R65.H0_H0 ;  /* 0x20000041ff007230 */ /* 0x000fe20000004100 */
[----:B------:R-:W-:Y:S01]  /*b6e0*/  FFMA.FTZ R24, R17, R16, -R6 ;  /* 0x0000001011187223 */ /* 0x000fe20000010806 */
[----:B------:R-:W-:Y:S02]  /*b6f0*/  HADD2.F32 R18, -RZ, R11.H0_H0 ;  /* 0x2000000bff127230 */ /* 0x000fe40000004100 */
[----:B------:R-:W-:Y:S01]  /*b700*/  HADD2.F32 R9, -RZ, R15.H1_H1 ;  /* 0x3000000fff097230 */ /* 0x000fe20000004100 */
[-C--:B------:R-:W-:Y:S01]  /*b710*/  FMUL.FTZ R6, R10, R0.reuse ;  /* 0x000000000a067220 */ /* 0x080fe20000410000 */
[--C-:B------:R-:W-:Y:S01]  /*b720*/  HADD2.F32 R13, -RZ, R12.reuse.H0_H0 ;  /* 0x2000000cff0d7230 */ /* 0x100fe20000004100 */
[----:B------:R-:W-:Y:S01]  /*b730*/  FMUL.FTZ R0, R18, R0 ;  /* 0x0000000012007220 */ /* 0x000fe20000410000 */
[----:B------:R-:W-:Y:S02]  /*b740*/  HADD2.F32 R15, -RZ, R12.H1_H1 ;  /* 0x3000000cff0f7230 */ /* 0x000fe40000004100 */
[----:B------:R-:W-:-:S02]  /*b750*/  HADD2.F32 R12, -RZ, R14.H0_H0 ;  /* 0x2000000eff0c7230 */ /* 0x000fc40000004100 */
[----:B------:R-:W-:Y:S02]  /*b760*/  HADD2.F32 R22, -RZ, R14.H1_H1 ;  /* 0x3000000eff167230 */ /* 0x000fe40000004100 */
[----:B------:R-:W-:Y:S02]  /*b770*/  HADD2.F32 R3, -RZ, R65.H1_H1 ;  /* 0x30000041ff037230 */ /* 0x000fe40000004100 */
[----:B------:R-:W-:Y:S01]  /*b780*/  HADD2.F32 R14, -RZ, R21.H0_H0 ;  /* 0x20000015ff0e7230 */ /* 0x000fe20000004100 */
[----:B------:R-:W-:Y:S01]  /*b790*/  FFMA.FTZ R21, R8, R16, R5 ;  /* 0x0000001008157223 */ /* 0x000fe20000010005 */
[----:B------:R-:W-:Y:S01]  /*b7a0*/  HADD2.F32 R11, -RZ, R11.H1_H1 ;  /* 0x3000000bff0b7230 */ /* 0x000fe20000004100 */
[-C--:B------:R-:W-:Y:S01]  /*b7b0*/  FFMA.FTZ R18, R18, R3.reuse, -R6 ;  /* 0x0000000312127223 */ /* 0x080fe20000010806 */
[----:B------:R-:W-:Y:S01]  /*b7c0*/  HADD2.F32 R7, -RZ, R27.H0_H0 ;  /* 0x2000001bff077230 */ /* 0x000fe20000004100 */
[-C--:B------:R-:W-:Y:S02]  /*b7d0*/  FMUL.FTZ R6, R9, R14.reuse ;  /* 0x0000000e09067220 */ /* 0x080fe40000410000 */
[----:B------:R-:W-:Y:S01]  /*b7e0*/  FFMA.FTZ R17, R10, R3, R0 ;  /* 0x000000030a117223 */ /* 0x000fe20000010000 */
[--C-:B------:R-:W-:Y:S01]  /*b7f0*/  HADD2.F32 R3, -RZ, R66.reuse.H0_H0 ;  /* 0x20000042ff037230 */ /* 0x100fe20000004100 */
[C---:B------:R-:W-:Y:S01]  /*b800*/  FMUL.FTZ R5, R11.reuse, R14 ;  /* 0x0000000e0b057220 */ /* 0x040fe20000410000 */
[----:B------:R-:W-:Y:S01]  /*b810*/  HADD2.F32 R0, -RZ, R66.H1_H1 ;  /* 0x30000042ff007230 */ /* 0x000fe20000004100 */
[-C--:B------:R-:W-:Y:S01]  /*b820*/  FFMA.FTZ R16, R11, R7.reuse, -R6 ;  /* 0x000000070b107223 */ /* 0x080fe20000010806 */
[--C-:B------:R-:W-:Y:S01]  /*b830*/  HADD2.F32 R6, -RZ, R67.reuse.H0_H0 ;  /* 0x20000043ff067230 */ /* 0x100fe20000004100 */
[----:B------:R-:W-:Y:S01]  /*b840*/  FFMA.FTZ R11, R9, R7, R5 ;  /* 0x00000007090b7223 */ /* 0x000fe20000010005 */
[----:B------:R-:W-:Y:S01]  /*b850*/  HADD2.F32 R5, -RZ, R67.H1_H1 ;  /* 0x30000043ff057230 */ /* 0x000fe20000004100 */
[-C--:B------:R-:W-:Y:S01]  /*b860*/  FMUL.FTZ R8, R13, R3.reuse ;  /* 0x000000030d087220 */ /* 0x080fe20000410000 */
[----:B------:R-:W-:Y:S01]  /*b870*/  HADD2.F32 R9, -RZ, R42.H0_H0 ;  /* 0x2000002aff097230 */ /* 0x000fe20000004100 */
[----:B------:R-:W-:Y:S01]  /*b880*/  FMUL.FTZ R7, R19, R3 ;  /* 0x0000000313077220 */ /* 0x000fe20000410000 */
[----:B------:R-:W-:Y:S01]  /*b890*/  F2FP.PACK_AB R11, R11, R17 ;  /* 0x000000110b0b723e */ /* 0x000fe200000000ff */
[----:B------:R-:W-:-:S02]  /*b8a0*/  FMUL.FTZ R3, R12, R0 ;  /* 0x000000000c037220 */ /* 0x000fc40000410000 */
[C---:B------:R-:W-:Y:S02]  /*b8b0*/  FMUL.FTZ R0, R20.reuse, R0 ;  /* 0x0000000014007220 */ /* 0x040fe40000410000 */
[-C--:B------:R-:W-:Y:S01]  /*b8c0*/  FFMA.FTZ R14, R20, R5.reuse, -R3 ;  /* 0x00000005140e7223 */ /* 0x080fe20000010803 */
[----:B------:R-:W-:Y:S01]  /*b8d0*/  HADD2.F32 R3, -RZ, R41.H0_H0 ;  /* 0x20000029ff037230 */ /* 0x000fe20000004100 */
[----:B------:R-:W-:Y:S01]  /*b8e0*/  FFMA.FTZ R10, R12, R5, R0 ;  /* 0x000000050c0a7223 */ /* 0x000fe20000010000 */
[----:B------:R-:W-:Y:S01]  /*b8f0*/  HADD2.F32 R0, -RZ, R40.H0_H0 ;  /* 0x20000028ff007230 */ /* 0x000fe20000004100 */
[-C--:B------:R-:W-:Y:S02]  /*b900*/  FFMA.FTZ R19, R19, R6.reuse, -R8 ;  /* 0x0000000613137223 */ /* 0x080fe40000010808 */
[----:B------:R-:W-:Y:S01]  /*b910*/  FFMA.FTZ R8, R13, R6, R7 ;  /* 0x000000060d087223 */ /* 0x000fe20000010007 */
[----:B------:R-:W-:Y:S01]  /*b920*/  HADD2.F32 R7, -RZ, R43.H0_H0 ;  /* 0x2000002bff077230 */ /* 0x000fe20000004100 */
[----:B------:R-:W-:Y:S01]  /*b930*/  FMUL.FTZ R6, R15, R3 ;  /* 0x000000030f067220 */ /* 0x000fe20000410000 */
[----:B------:R-:W-:Y:S01]  /*b940*/  F2FP.PACK_AB R13, R24, R39 ;  /* 0x00000027180d723e */ /* 0x000fe200000000ff */
[----:B------:R-:W-:-:S02]  /*b950*/  FMUL.FTZ R5, R23, R3 ;  /* 0x0000000317057220 */ /* 0x000fc40000410000 */
[-C--:B------:R-:W-:Y:S02]  /*b960*/  FMUL.FTZ R3, R22, R0.reuse ;  /* 0x0000000016037220 */ /* 0x080fe40000410000 */
[----:B------:R-:W-:Y:S02]  /*b970*/  FMUL.FTZ R0, R25, R0 ;  /* 0x0000000019007220 */ /* 0x000fe40000410000 */
[----:B------:R-:W-:Y:S02]  /*b980*/  FFMA.FTZ R6, R23, R7, -R6 ;  /* 0x0000000717067223 */ /* 0x000fe40000010806 */
[----:B------:R-:W-:Y:S02]  /*b990*/  FFMA.FTZ R3, R25, R9, -R3 ;  /* 0x0000000919037223 */ /* 0x000fe40000010803 */
[----:B------:R-:W-:Y:S01]  /*b9a0*/  FFMA.FTZ R5, R15, R7, R5 ;  /* 0x000000070f057223 */ /* 0x000fe20000010005 */
[----:B------:R-:W-:Y:S01]  /*b9b0*/  F2FP.PACK_AB R15, R16, R18 ;  /* 0x00000012100f723e */ /* 0x000fe200000000ff */
[----:B------:R-:W-:Y:S01]  /*b9c0*/  FFMA.FTZ R0, R22, R9, R0 ;  /* 0x0000000916007223 */ /* 0x000fe20000010000 */
[----:B------:R-:W-:-:S02]  /*b9d0*/  F2FP.PACK_AB R12, R6, R19 ;  /* 0x00000013060c723e */ /* 0x000fc400000000ff */
[----:B------:R-:W-:Y:S02]  /*b9e0*/  F2FP.PACK_AB R14, R3, R14 ;  /* 0x0000000e030e723e */ /* 0x000fe400000000ff */
[----:B------:R-:W-:Y:S02]  /*b9f0*/  F2FP.PACK_AB R9, R21, R37 ;  /* 0x000000251509723e */ /* 0x000fe400000000ff */
[----:B------:R-:W-:Y:S01]  /*ba00*/  F2FP.PACK_AB R8, R5, R8 ;  /* 0x000000080508723e */ /* 0x000fe200000000ff */
[----:B------:R1:W-:Y:S01]  /*ba10*/  STS.128 [R38+0x6100], R12 ;  /* 0x0061000c26007388 */ /* 0x0003e20000000c00 */
[----:B------:R-:W-:-:S05]  /*ba20*/  F2FP.PACK_AB R10, R0, R10 ;  /* 0x0000000a000a723e */ /* 0x000fca00000000ff */
[----:B------:R1:W-:Y:S02]  /*ba30*/  STS.128 [R36+0x6100], R8 ;  /* 0x0061000824007388 */ /* 0x0003e40000000c00 */
.L_x_413:
[----:B------:R-:W-:Y:S05]  /*ba40*/  BSYNC B0 ;  /* 0x0000000000007941 */ /* 0x000fea0003800000 */
.L_x_412:
        /* <DEDUP_REMOVED lines=9> */
[----:B------:R-:W-:-:S02]  /*bae0*/  LOP3.LUT R5, R0, 0x38, R26, 0xf8, !PT ;  /* 0x0000003800057812 */ /* 0x000fc400078ef81a */
[----:B------:R-:W-:Y:S02]  /*baf0*/  SHF.R.U32.HI R7, RZ, 0x3, R0 ;  /* 0x00000003ff077819 */ /* 0x000fe40000011600 */
[----:B------:R-:W-:Y:S02]  /*bb00*/  LOP3.LUT R6, R3, 0xfffffe00, RZ, 0xc0, !PT ;  /* 0xfffffe0003067812 */ /* 0x000fe400078ec0ff */
[----:B-1----:R-:W-:Y:S02]  /*bb10*/  SHF.R.U64 R38, R34, 0x10, R35 ;  /* 0x0000001022267819 */ /* 0x002fe40000001223 */
[----:B------:R-:W-:Y:S02]  /*bb20*/  LOP3.LUT R3, R6, R5, R7, 0xf6, !PT ;  /* 0x0000000506037212 */ /* 0x000fe400078ef607 */
[----:B------:R-:W-:Y:S02]  /*bb30*/  IADD3 R5, R26, c[0x0][0x27c], RZ ;  /* 0x00009f001a057a10 */ /* 0x000fe40007ffe0ff */
[----:B------:R-:W-:Y:S01]  /*bb40*/  SHF.L.U32 R37, R3, 0x1, RZ ;  /* 0x0000000103257819 */ /* 0x000fe200000006ff */
[----:B------:R-:W-:Y:S01]  /*bb50*/  HADD2.F32 R3, -RZ, R68.H1_H1 ;  /* 0x30000044ff037230 */ /* 0x000fe20000004100 */
[----:B------:R-:W-:-:S02]  /*bb60*/  LOP3.LUT R0, R0, 0x38, R5, 0xf8, !PT ;  /* 0x0000003800007812 */ /* 0x000fc400078ef805 */
[----:B------:R-:W-:Y:S01]  /*bb70*/  SHF.R.U32.HI R5, RZ, 0x10, R31 ;  /* 0x00000010ff057819 */ /* 0x000fe2000001161f */
[----:B------:R-:W1:Y:S01]  /*bb80*/  LDS.128 R8, [R37+0x6100] ;  /* 0x0061000025087984 */ /* 0x000e620000000c00 */
[----:B------:R-:W-:Y:S02]  /*bb90*/  LOP3.LUT R0, R6, R0, R7, 0xf6, !PT ;  /* 0x0000000006007212 */ /* 0x000fe400078ef607 */
[----:B------:R-:W-:Y:S02]  /*bba0*/  SHF.R.U64 R34, R32, 0x10, R33 ;  /* 0x0000001020227819 */ /* 0x000fe40000001221 */
[----:B------:R-:W-:Y:S01]  /*bbb0*/  SHF.L.U32 R36, R0, 0x1, RZ ;  /* 0x0000000100247819 */ /* 0x000fe200000006ff */
[----:B------:R-:W-:Y:S01]  /*bbc0*/  HADD2.F32 R0, -RZ, R68.H0_H0 ;  /* 0x20000044ff007230 */ /* 0x000fe20000004100 */
[----:B------:R-:W-:Y:S01]  /*bbd0*/  SHF.R.U64 R32, R28, 0x10, R29 ;  /* 0x000000101c207819 */ /* 0x000fe2000000121d */
[----:B------:R-:W-:Y:S01]  /*bbe0*/  HADD2.F32 R28, -RZ, R5.H0_H0 ;  /* 0x20000005ff1c7230 */ /* 0x000fe20000004100 */
[----:B------:R-:W-:Y:S01]  /*bbf0*/  SHF.R.U32.HI R19, RZ, 0x10, R35 ;  /* 0x00000010ff137819 */ /* 0x000fe20000011623 */
[----:B------:R-:W2:Y:S01]  /*bc00*/  LDS.128 R12, [R36+0x6100] ;  /* 0x00610000240c7984 */ /* 0x000ea20000000c00 */
[----:B------:R-:W-:-:S02]  /*bc10*/  SHF.R.U64 R35, R30, 0x10, R31 ;  /* 0x000000101e237819 */ /* 0x000fc4000000121f */
[----:B------:R-:W-:Y:S02]  /*bc20*/  SHF.R.U32.HI R22, RZ, 0x10, R29 ;  /* 0x00000010ff167819 */ /* 0x000fe4000001161d */
[----:B------:R-:W-:Y:S01]  /*bc30*/  SHF.R.U32.HI R24, RZ, 0x10, R33 ;  /* 0x00000010ff187819 */ /* 0x000fe20000011621 */
[----:B-1----:R-:W-:Y:S02]  /*bc40*/  HADD2.F32 R16, -RZ, R11.H0_H0 ;  /* 0x2000000bff107230 */ /* 0x002fe40000004100 */
[--C-:B------:R-:W-:Y:S02]  /*bc50*/  HADD2.F32 R20, -RZ, R8.reuse.H0_H0 ;  /* 0x20000008ff147230 */ /* 0x100fe40000004100 */
[----:B------:R-:W-:Y:S01]  /*bc60*/  HADD2.F32 R25, -RZ, R8.H1_H1 ;  /* 0x30000008ff197230 */ /* 0x000fe20000004100 */
[----:B------:R-:W-:Y:S01]  /*bc70*/  FMUL.FTZ R7, R16, R0 ;  /* 0x0000000010077220 */ /* 0x000fe20000410000 */
[--C-:B------:R-:W-:Y:S02]  /*bc80*/  HADD2.F32 R17, -RZ, R9.reuse.H0_H0 ;  /* 0x20000009ff117230 */ /* 0x100fe40000004100 */
[----:B------:R-:W-:-:S02]  /*bc90*/  HADD2.F32 R18, -RZ, R9.H1_H1 ;  /* 0x30000009ff127230 */ /* 0x000fc40000004100 */
[--C-:B--2---:R-:W-:Y:S02]  /*bca0*/  HADD2.F32 R5, -RZ, R15.reuse.H0_H0 ;  /* 0x2000000fff057230 */ /* 0x104fe40000004100 */
[--C-:B------:R-:W-:Y:S02]  /*bcb0*/  HADD2.F32 R21, -RZ, R10.reuse.H0_H0 ;  /* 0x2000000aff157230 */ /* 0x100fe40000004100 */
[----:B------:R-:W-:Y:S01]  /*bcc0*/  HADD2.F32 R27, -RZ, R10.H1_H1 ;  /* 0x3000000aff1b7230 */ /* 0x000fe20000004100 */
[C---:B------:R-:W-:Y:S01]  /*bcd0*/  FMUL.FTZ R6, R5.reuse, R0 ;  /* 0x0000000005067220 */ /* 0x040fe20000410000 */
[----:B------:R-:W-:Y:S01]  /*bce0*/  HADD2.F32 R8, -RZ, R15.H1_H1 ;  /* 0x3000000fff087230 */ /* 0x000fe20000004100 */
[-C--:B------:R-:W-:Y:S01]  /*bcf0*/  FFMA.FTZ R30, R5, R3.reuse, R7 ;  /* 0x00000003051e7223 */ /* 0x080fe20000010007 */
[--C-:B------:R-:W-:Y:S01]  /*bd00*/  HADD2.F32 R10, -RZ, R13.reuse.H0_H0 ;  /* 0x2000000dff0a7230 */ /* 0x100fe20000004100 */
[----:B------:R-:W-:Y:S01]  /*bd10*/  FFMA.FTZ R31, R16, R3, -R6 ;  /* 0x00000003101f7223 */ /* 0x000fe20000010806 */
[----:B------:R-:W-:Y:S01]  /*bd20*/  HADD2.F32 R9, -RZ, R13.H1_H1 ;  /* 0x3000000dff097230 */ /* 0x000fe20000004100 */
[----:B------:R-:W-:Y:S01]  /*bd30*/  FMUL.FTZ R6, R8, R28 ;  /* 0x0000001c08067220 */ /* 0x000fe20000410000 */
[----:B------:R-:W-:-:S02]  /*bd40*/  HADD2.F32 R13, -RZ, R12.H0_H0 ;  /* 0x2000000cff0d7230 */ /* 0x000fc40000004100 */
[----:B------:R-:W-:Y:S02]  /*bd50*/  HADD2.F32 R15, -RZ, R12.H1_H1 ;  /* 0x3000000cff0f7230 */ /* 0x000fe40000004100 */
[--C-:B------:R-:W-:Y:S02]  /*bd60*/  HADD2.F32 R12, -RZ, R14.reuse.H0_H0 ;  /* 0x2000000eff0c7230 */ /* 0x100fe40000004100 */
[----:B------:R-:W-:Y:S02]  /*bd70*/  HADD2.F32 R23, -RZ, R14.H1_H1 ;  /* 0x3000000eff177230 */ /* 0x000fe40000004100 */
[----:B------:R-:W-:Y:S02]  /*bd80*/  HADD2.F32 R11, -RZ, R11.H1_H1 ;  /* 0x3000000bff0b7230 */ /* 0x000fe40000004100 */
[----:B------:R-:W-:Y:S02]  /*bd90*/  HADD2.F32 R14, -RZ, R19.H0_H0 ;  /* 0x20000013ff0e7230 */ /* 0x000fe40000004100 */
[--C-:B------:R-:W-:Y:S01]  /*bda0*/  HADD2.F32 R0, -RZ, R69.reuse.H0_H0 ;  /* 0x20000045ff007230 */ /* 0x100fe20000004100 */
[C---:B------:R-:W-:Y:S01]  /*bdb0*/  FMUL.FTZ R5, R11.reuse, R28 ;  /* 0x0000001c0b057220 */ /* 0x040fe20000410000 */
[----:B------:R-:W-:Y:S01]  /*bdc0*/  HADD2.F32 R3, -RZ, R69.H1_H1 ;  /* 0x30000045ff037230 */ /* 0x000fe20000004100 */
[----:B------:R-:W-:Y:S01]  /*bdd0*/  FFMA.FTZ R29, R11, R14, -R6 ;  /* 0x0000000e0b1d7223 */ /* 0x000fe20000010806 */
[----:B------:R-:W-:Y:S01]  /*bde0*/  HADD2.F32 R11, -RZ, R22.H0_H0 ;  /* 0x20000016ff0b7230 */ /* 0x000fe20000004100 */
[-C--:B------:R-:W-:Y:S01]  /*bdf0*/  FMUL.FTZ R6, R10, R0.reuse ;  /* 0x000000000a067220 */ /* 0x080fe20000410000 */
[----:B------:R-:W-:Y:S01]  /*be00*/  HADD2.F32 R7, -RZ, R24.H0_H0 ;  /* 0x20000018ff077230 */ /* 0x000fe20000004100 */
[----:B------:R-:W-:-:S02]  /*be10*/  FMUL.FTZ R0, R17, R0 ;  /* 0x0000000011007220 */ /* 0x000fc40000410000 */
[----:B------:R-:W-:Y:S02]  /*be20*/  FFMA.FTZ R28, R8, R14, R5 ;  /* 0x0000000e081c7223 */ /* 0x000fe40000010005 */
[-C--:B------:R-:W-:Y:S02]  /*be30*/  FFMA.FTZ R22, R17, R3.reuse, -R6 ;  /* 0x0000000311167223 */ /* 0x080fe40000010806 */
[----:B------:R-:W-:Y:S01]  /*be40*/  FFMA.FTZ R19, R10, R3, R0 ;  /* 0x000000030a137223 */ /* 0x000fe20000010000 */
[--C-:B------:R-:W-:Y:S01]  /*be50*/  HADD2.F32 R3, -RZ, R70.reuse.H0_H0 ;  /* 0x20000046ff037230 */ /* 0x100fe20000004100 */
[CC--:B------:R-:W-:Y:S01]  /*be60*/  FMUL.FTZ R6, R9.reuse, R11.reuse ;  /* 0x0000000b09067220 */ /* 0x0c0fe20000410000 */
[----:B------:R-:W-:Y:S01]  /*be70*/  HADD2.F32 R0, -RZ, R70.H1_H1 ;  /* 0x30000046ff007230 */ /* 0x000fe20000004100 */
[----:B------:R-:W-:Y:S01]  /*be80*/  FMUL.FTZ R5, R18, R11 ;  /* 0x0000000b12057220 */ /* 0x000fe20000410000 */
[----:B------:R-:W-:Y:S01]  /*be90*/  F2FP.PACK_AB R11, R28, R30 ;  /* 0x0000001e1c0b723e */ /* 0x000fe200000000ff */
[-C--:B------:R-:W-:Y:S01]  /*bea0*/  FFMA.FTZ R18, R18, R7.reuse, -R6 ;  /* 0x0000000712127223 */ /* 0x080fe20000010806 */
[--C-:B------:R-:W-:Y:S01]  /*beb0*/  HADD2.F32 R6, -RZ, R71.reuse.H0_H0 ;  /* 0x20000047ff067230 */ /* 0x100fe20000004100 */
[----:B------:R-:W-:Y:S01]  /*bec0*/  FFMA.FTZ R9, R9, R7, R5 ;  /* 0x0000000709097223 */ /* 0x000fe20000010005 */
[----:B------:R-:W-:Y:S01]  /*bed0*/  HADD2.F32 R5, -RZ, R71.H1_H1 ;  /* 0x30000047ff057230 */ /* 0x000fe20000004100 */
[----:B------:R-:W-:-:S02]  /*bee0*/  FMUL.FTZ R8, R13, R3 ;  /* 0x000000030d087220 */ /* 0x000fc40000410000 */
[----:B------:R-:W-:Y:S01]  /*bef0*/  FMUL.FTZ R7, R20, R3 ;  /* 0x0000000314077220 */ /* 0x000fe20000410000 */
[----:B------:R-:W-:Y:S01]  /*bf00*/  F2FP.PACK_AB R9, R9, R19 ;  /* 0x000000130909723e */ /* 0x000fe200000000ff */
[CC--:B------:R-:W-:Y:S02]  /*bf10*/  FMUL.FTZ R3, R12.reuse, R0.reuse ;  /* 0x000000000c037220 */ /* 0x0c0fe40000410000 */
[C---:B------:R-:W-:Y:S02]  /*bf20*/  FMUL.FTZ R0, R21.reuse, R0 ;  /* 0x0000000015007220 */ /* 0x040fe40000410000 */
[-C--:B------:R-:W-:Y:S01]  /*bf30*/  FFMA.FTZ R14, R21, R5.reuse, -R3 ;  /* 0x00000005150e7223 */ /* 0x080fe20000010803 */
[----:B------:R-:W-:Y:S01]  /*bf40*/  HADD2.F32 R3, -RZ, R32.H0_H0 ;  /* 0x20000020ff037230 */ /* 0x000fe20000004100 */
[----:B------:R-:W-:Y:S01]  /*bf50*/  FFMA.FTZ R10, R12, R5, R0 ;  /* 0x000000050c0a7223 */ /* 0x000fe20000010000 */
[----:B------:R-:W-:Y:S01]  /*bf60*/  HADD2.F32 R0, -RZ, R35.H0_H0 ;  /* 0x20000023ff007230 */ /* 0x000fe20000004100 */
[-C--:B------:R-:W-:Y:S01]  /*bf70*/  FFMA.FTZ R17, R20, R6.reuse, -R8 ;  /* 0x0000000614117223 */ /* 0x080fe20000010808 */
[----:B------:R-:W-:Y:S01]  /*bf80*/  HADD2.F32 R8, -RZ, R38.H0_H0 ;  /* 0x20000026ff087230 */ /* 0x000fe20000004100 */
[----:B------:R-:W-:Y:S01]  /*bf90*/  FFMA.FTZ R16, R13, R6, R7 ;  /* 0x000000060d107223 */ /* 0x000fe20000010007 */
[----:B------:R-:W-:Y:S01]  /*bfa0*/  HADD2.F32 R7, -RZ, R34.H0_H0 ;  /* 0x20000022ff077230 */ /* 0x000fe20000004100 */
[-C--:B------:R-:W-:Y:S01]  /*bfb0*/  FMUL.FTZ R6, R15, R3.reuse ;  /* 0x000000030f067220 */ /* 0x080fe20000410000 */
[----:B------:R-:W-:Y:S01]  /*bfc0*/  F2FP.PACK_AB R13, R18, R22 ;  /* 0x00000016120d723e */ /* 0x000fe200000000ff */
[----:B------:R-:W-:-:S02]  /*bfd0*/  FMUL.FTZ R5, R25, R3 ;  /* 0x0000000319057220 */ /* 0x000fc40000410000 */
[-C--:B------:R-:W-:Y:S02]  /*bfe0*/  FMUL.FTZ R3, R23, R0.reuse ;  /* 0x0000000017037220 */ /* 0x080fe40000410000 */
[----:B------:R-:W-:Y:S02]  /*bff0*/  FMUL.FTZ R0, R27, R0 ;  /* 0x000000001b007220 */ /* 0x000fe40000410000 */
[-C--:B------:R-:W-:Y:S02]  /*c000*/  FFMA.FTZ R6, R25, R7.reuse, -R6 ;  /* 0x0000000719067223 */ /* 0x080fe40000010806 */
[-C--:B------:R-:W-:Y:S02]  /*c010*/  FFMA.FTZ R3, R27, R8.reuse, -R3 ;  /* 0x000000081b037223 */ /* 0x080fe40000010803 */
[----:B------:R-:W-:Y:S01]  /*c020*/  FFMA.FTZ R5, R15, R7, R5 ;  /* 0x000000070f057223 */ /* 0x000fe20000010005 */
[----:B------:R-:W-:Y:S01]  /*c030*/  F2FP.PACK_AB R15, R29, R31 ;  /* 0x0000001f1d0f723e */ /* 0x000fe200000000ff */
[----:B------:R-:W-:Y:S01]  /*c040*/  FFMA.FTZ R0, R23, R8, R0 ;  /* 0x0000000817007223 */ /* 0x000fe20000010000 */
[----:B------:R-:W-:-:S02]  /*c050*/  F2FP.PACK_AB R12, R6, R17 ;  /* 0x00000011060c723e */ /* 0x000fc400000000ff */
[----:B------:R-:W-:Y:S02]  /*c060*/  F2FP.PACK_AB R14, R3, R14 ;  /* 0x0000000e030e723e */ /* 0x000fe400000000ff */
[----:B------:R-:W-:Y:S02]  /*c070*/  F2FP.PACK_AB R8, R5, R16 ;  /* 0x000000100508723e */ /* 0x000fe400000000ff */
[----:B------:R-:W-:Y:S01]  /*c080*/  F2FP.PACK_AB R10, R0, R10 ;  /* 0x0000000a000a723e */ /* 0x000fe200000000ff */
[----:B------:R1:W-:Y:S04]  /*c090*/  STS.128 [R37+0x6100], R12 ;  /* 0x0061000c25007388 */ /* 0x0003e80000000c00 */
[----:B------:R1:W-:Y:S02]  /*c0a0*/  STS.128 [R36+0x6100], R8 ;  /* 0x0061000824007388 */ /* 0x0003e40000000c00 */
.L_x_415:
[----:B------:R-:W-:Y:S05]  /*c0b0*/  BSYNC B0 ;  /* 0x0000000000007941 */ /* 0x000fea0003800000 */
.L_x_414:
        /* <DEDUP_REMOVED lines=12> */
[----:B------:R-:W-:Y:S02]  /*c180*/  SHF.R.U32.HI R19, RZ, 0x10, R51 ;  /* 0x00000010ff137819 */ /* 0x000fe40000011633 */
[----:B------:R-:W-:Y:S02]  /*c190*/  LOP3.LUT R3, R6, R5, R7, 0xf6, !PT ;  /* 0x0000000506037212 */ /* 0x000fe400078ef607 */
[----:B------:R-:W-:Y:S02]  /*c1a0*/  IADD3 R5, R26, c[0x0][0x27c], RZ ;  /* 0x00009f001a057a10 */ /* 0x000fe40007ffe0ff */
[----:B------:R-:W-:Y:S01]  /*c1b0*/  SHF.L.U32 R31, R3, 0x1, RZ ;  /* 0x00000001031f7819 */ /* 0x000fe200000006ff */
[----:B------:R-:W-:Y:S01]  /*c1c0*/  HADD2.F32 R3, -RZ, R73.H1_H1 ;  /* 0x30000049ff037230 */ /* 0x000fe20000004100 */
[----:B------:R-:W-:-:S02]  /*c1d0*/  LOP3.LUT R0, R0, 0x38, R5, 0xf8, !PT ;  /* 0x0000003800007812 */ /* 0x000fc400078ef805 */
[----:B------:R-:W-:Y:S01]  /*c1e0*/  SHF.R.U32.HI R5, RZ, 0x10, R47 ;  /* 0x00000010ff057819 */ /* 0x000fe2000001162f */
[----:B-1----:R-:W1:Y:S01]  /*c1f0*/  LDS.128 R8, [R31+0x6100] ;  /* 0x006100001f087984 */ /* 0x002e620000000c00 */
[----:B------:R-:W-:Y:S02]  /*c200*/  LOP3.LUT R0, R6, R0, R7, 0xf6, !PT ;  /* 0x0000000006007212 */ /* 0x000fe400078ef607 */
[----:B------:R-:W-:Y:S01]  /*c210*/  SHF.R.U32.HI R22, RZ, 0x10, R45 ;  /* 0x00000010ff167819 */ /* 0x000fe2000001162d */
[----:B------:R-:W-:Y:S01]  /*c220*/  HADD2.F32 R28, -RZ, R5.H0_H0 ;  /* 0x20000005ff1c7230 */ /* 0x000fe20000004100 */
[----:B------:R-:W-:Y:S01]  /*c230*/  SHF.L.U32 R29, R0, 0x1, RZ ;  /* 0x00000001001d7819 */ /* 0x000fe200000006ff */
[----:B------:R-:W-:Y:S01]  /*c240*/  HADD2.F32 R0, -RZ, R73.H0_H0 ;  /* 0x20000049ff007230 */ /* 0x000fe20000004100 */
[----:B------:R-:W-:Y:S02]  /*c250*/  SHF.R.U32.HI R24, RZ, 0x10, R49 ;  /* 0x00000010ff187819 */ /* 0x000fe40000011631 */
[----:B------:R-:W-:Y:S01]  /*c260*/  SHF.R.U64 R33, R44, 0x10, R45 ;  /* 0x000000102c217819 */ /* 0x000fe2000000122d */
[----:B------:R-:W2:Y:S01]  /*c270*/  LDS.128 R12, [R29+0x6100] ;  /* 0x006100001d0c7984 */ /* 0x000ea20000000c00 */
[----:B------:R-:W-:-:S02]  /*c280*/  SHF.R.U64 R35, R46, 0x10, R47 ;  /* 0x000000102e237819 */ /* 0x000fc4000000122f */
[----:B------:R-:W-:Y:S02]  /*c290*/  SHF.R.U64 R36, R50, 0x10, R51 ;  /* 0x0000001032247819 */ /* 0x000fe40000001233 */
[----:B------:R-:W-:Y:S01]  /*c2a0*/  SHF.R.U64 R37, R48, 0x10, R49 ;  /* 0x0000001030257819 */ /* 0x000fe20000001231 */
        /* <DEDUP_REMOVED lines=71> */
.L_x_417:
[----:B------:R-:W-:Y:S05]  /*c720*/  BSYNC B0 ;  /* 0x0000000000007941 */ /* 0x000fea0003800000 */
.L_x_416:
        /* <DEDUP_REMOVED lines=13> */
[----:B------:R-:W-:Y:S01]  /*c800*/  IADD3 R5, R26, c[0x0][0x27c], RZ ;  /* 0x00009f001a057a10 */ /* 0x000fe20007ffe0ff */
[----:B------:R-:W-:Y:S01]  /*c810*/  HADD2.F32 R19, -RZ, R19.H0_H0 ;  /* 0x20000013ff137230 */ /* 0x000fe20000004100 */
        /* <DEDUP_REMOVED lines=16> */
[--C-:B-1----:R-:W-:Y:S02]  /*c920*/  HADD2.F32 R16, -RZ, R11.reuse.H0_H0 ;  /* 0x2000000bff107230 */ /* 0x102fe40000004100 */
[----:B------:R-:W-:Y:S02]  /*c930*/  HADD2.F32 R11, -RZ, R11.H1_H1 ;  /* 0x3000000bff0b7230 */ /* 0x000fe40000004100 */
[--C-:B------:R-:W-:Y:S01]  /*c940*/  HADD2.F32 R20, -RZ, R8.reuse.H0_H0 ;  /* 0x20000008ff147230 */ /* 0x100fe20000004100 */
[----:B------:R-:W-:Y:S01]  /*c950*/  FMUL.FTZ R7, R16, R0 ;  /* 0x0000000010077220 */ /* 0x000fe20000410000 */
[----:B------:R-:W-:Y:S02]  /*c960*/  HADD2.F32 R26, -RZ, R8.H1_H1 ;  /* 0x30000008ff1a7230 */ /* 0x000fe40000004100 */
[----:B------:R-:W-:-:S02]  /*c970*/  HADD2.F32 R17, -RZ, R9.H0_H0 ;  /* 0x20000009ff117230 */ /* 0x000fc40000004100 */
[--C-:B--2---:R-:W-:Y:S02]  /*c980*/  HADD2.F32 R5, -RZ, R15.reuse.H0_H0 ;  /* 0x2000000fff057230 */ /* 0x104fe40000004100 */
[----:B------:R-:W-:Y:S02]  /*c990*/  HADD2.F32 R15, -RZ, R15.H1_H1 ;  /* 0x3000000fff0f7230 */ /* 0x000fe40000004100 */
[--C-:B------:R-:W-:Y:S01]  /*c9a0*/  HADD2.F32 R8, -RZ, R13.reuse.H0_H0 ;  /* 0x2000000dff087230 */ /* 0x100fe20000004100 */
[C---:B------:R-:W-:Y:S01]  /*c9b0*/  FMUL.FTZ R6, R5.reuse, R0 ;  /* 0x0000000005067220 */ /* 0x040fe20000410000 */
[--C-:B------:R-:W-:Y:S01]  /*c9c0*/  HADD2.F32 R0, -RZ, R80.reuse.H0_H0 ;  /* 0x20000050ff007230 */ /* 0x100fe20000004100 */
[-C--:B------:R-:W-:Y:S01]  /*c9d0*/  FFMA.FTZ R31, R5, R3.reuse, R7 ;  /* 0x00000003051f7223 */ /* 0x080fe20000010007 */
[----:B------:R-:W-:Y:S01]  /*c9e0*/  HADD2.F32 R13, -RZ, R13.H1_H1 ;  /* 0x3000000dff0d7230 */ /* 0x000fe20000004100 */
[----:B------:R-:W-:Y:S01]  /*c9f0*/  FFMA.FTZ R33, R16, R3, -R6 ;  /* 0x0000000310217223 */ /* 0x000fe20000010806 */
[----:B------:R-:W-:Y:S01]  /*ca00*/  HADD2.F32 R3, -RZ, R80.H1_H1 ;  /* 0x30000050ff037230 */ /* 0x000fe20000004100 */
[-C--:B------:R-:W-:Y:S01]  /*ca10*/  FMUL.FTZ R6, R15, R28.reuse ;  /* 0x0000001c0f067220 */ /* 0x080fe20000410000 */
[----:B------:R-:W-:Y:S01]  /*ca20*/  HADD2.F32 R9, -RZ, R9.H1_H1 ;  /* 0x30000009ff097230 */ /* 0x000fe20000004100 */
[C---:B------:R-:W-:Y:S01]  /*ca30*/  FMUL.FTZ R5, R11.reuse, R28 ;  /* 0x0000001c0b057220 */ /* 0x040fe20000410000 */
[----:B------:R-:W-:Y:S01]  /*ca40*/  HADD2.F32 R7, -RZ, R25.H0_H0 ;  /* 0x20000019ff077230 */ /* 0x000fe20000004100 */
[-C--:B------:R-:W-:Y:S01]  /*ca50*/  FFMA.FTZ R28, R11, R19.reuse, -R6 ;  /* 0x000000130b1c7223 */ /* 0x080fe20000010806 */
[----:B------:R-:W-:Y:S01]  /*ca60*/  HADD2.F32 R11, -RZ, R22.H0_H0 ;  /* 0x20000016ff0b7230 */ /* 0x000fe20000004100 */
[CC--:B------:R-:W-:Y:S01]  /*ca70*/  FMUL.FTZ R6, R8.reuse, R0.reuse ;  /* 0x0000000008067220 */ /* 0x0c0fe20000410000 */
[--C-:B------:R-:W-:Y:S01]  /*ca80*/  HADD2.F32 R21, -RZ, R10.reuse.H0_H0 ;  /* 0x2000000aff157230 */ /* 0x100fe20000004100 */
[----:B------:R-:W-:Y:S01]  /*ca90*/  FMUL.FTZ R0, R17, R0 ;  /* 0x0000000011007220 */ /* 0x000fe20000410000 */
[----:B------:R-:W-:Y:S01]  /*caa0*/  HADD2.F32 R27, -RZ, R10.H1_H1 ;  /* 0x3000000aff1b7230 */ /* 0x000fe20000004100 */
[----:B------:R-:W-:Y:S01]  /*cab0*/  FFMA.FTZ R22, R15, R19, R5 ;  /* 0x000000130f167223 */ /* 0x000fe20000010005 */
[----:B------:R-:W-:Y:S01]  /*cac0*/  HADD2.F32 R18, -RZ, R12.H0_H0 ;  /* 0x2000000cff127230 */ /* 0x000fe20000004100 */
[----:B------:R-:W-:Y:S01]  /*cad0*/  FFMA.FTZ R19, R17, R3, -R6 ;  /* 0x0000000311137223 */ /* 0x000fe20000010806 */
[--C-:B------:R-:W-:Y:S01]  /*cae0*/  HADD2.F32 R10, -RZ, R14.reuse.H0_H0 ;  /* 0x2000000eff0a7230 */ /* 0x100fe20000004100 */
[----:B------:R-:W-:Y:S01]  /*caf0*/  FMUL.FTZ R6, R13, R11 ;  /* 0x0000000b0d067220 */ /* 0x000fe20000410000 */
[----:B------:R-:W-:Y:S01]  /*cb00*/  HADD2.F32 R24, -RZ, R14.H1_H1 ;  /* 0x3000000eff187230 */ /* 0x000fe20000004100 */
        /* <DEDUP_REMOVED lines=9> */
[----:B------:R-:W-:Y:S01]  /*cba0*/  HADD2.F32 R23, -RZ, R12.H1_H1 ;  /* 0x3000000cff177230 */ /* 0x000fe20000004100 */
[----:B------:R-:W-:Y:S01]  /*cbb0*/  FMUL.FTZ R7, R20, R3 ;  /* 0x0000000314077220 */ /* 0x000fe20000410000 */
[----:B------:R-:W-:Y:S01]  /*cbc0*/  F2FP.PACK_AB R15, R28, R33 ;  /* 0x000000211c0f723e */ /* 0x000fe200000000ff */
[-C--:B------:R-:W-:Y:S01]  /*cbd0*/  FMUL.FTZ R3, R10, R0.reuse ;  /* 0x000000000a037220 */ /* 0x080fe20000410000 */
[----:B------:R-:W-:Y:S01]  /*cbe0*/  F2FP.PACK_AB R13, R16, R19 ;  /* 0x00000013100d723e */ /* 0x000fe200000000ff */
[C---:B------:R-:W-:Y:S01]  /*cbf0*/  FMUL.FTZ R0, R21.reuse, R0 ;  /* 0x0000000015007220 */ /* 0x040fe20000410000 */
[----:B------:R-:W-:Y:S01]  /*cc00*/  F2FP.PACK_AB R11, R22, R31 ;  /* 0x0000001f160b723e */ /* 0x000fe200000000ff */
        /* <DEDUP_REMOVED lines=8> */
[----:B------:R-:W-:Y:S01]  /*cc90*/  FMUL.FTZ R6, R23, R3 ;  /* 0x0000000317067220 */ /* 0x000fe20000410000 */
[----:B------:R-:W-:Y:S01]  /*cca0*/  F2FP.PACK_AB R9, R9, R17 ;  /* 0x000000110909723e */ /* 0x000fe200000000ff */
[----:B------:R-:W-:-:S02]  /*ccb0*/  FMUL.FTZ R5, R26, R3 ;  /* 0x000000031a057220 */ /* 0x000fc40000410000 */
[-C--:B------:R-:W-:Y:S02]  /*ccc0*/  FMUL.FTZ R3, R24, R0.reuse ;  /* 0x0000000018037220 */ /* 0x080fe40000410000 */
[C---:B------:R-:W-:Y:S02]  /*ccd0*/  FMUL.FTZ R0, R27.reuse, R0 ;  /* 0x000000001b007220 */ /* 0x040fe40000410000 */
[-C--:B------:R-:W-:Y:S02]  /*cce0*/  FFMA.FTZ R6, R26, R7.reuse, -R6 ;  /* 0x000000071a067223 */ /* 0x080fe40000010806 */
[----:B------:R-:W-:Y:S02]  /*ccf0*/  FFMA.FTZ R3, R27, R8, -R3 ;  /* 0x000000081b037223 */ /* 0x000fe40000010803 */
[----:B------:R-:W-:Y:S01]  /*cd00*/  FFMA.FTZ R5, R23, R7, R5 ;  /* 0x0000000717057223 */ /* 0x000fe20000010005 */
[----:B------:R-:W-:Y:S01]  /*cd10*/  F2FP.PACK_AB R12, R6, R12 ;  /* 0x0000000c060c723e */ /* 0x000fe200000000ff */
[----:B------:R-:W-:Y:S01]  /*cd20*/  FFMA.FTZ R0, R24, R8, R0 ;  /* 0x0000000818007223 */ /* 0x000fe20000010000 */
[----:B------:R-:W-:-:S02]  /*cd30*/  F2FP.PACK_AB R14, R3, R14 ;  /* 0x0000000e030e723e */ /* 0x000fc400000000ff */
[----:B------:R-:W-:Y:S02]  /*cd40*/  F2FP.PACK_AB R8, R5, R18 ;  /* 0x000000120508723e */ /* 0x000fe400000000ff */
[----:B------:R-:W-:Y:S01]  /*cd50*/  F2FP.PACK_AB R10, R0, R10 ;  /* 0x0000000a000a723e */ /* 0x000fe200000000ff */
[----:B------:R1:W-:Y:S04]  /*cd60*/  STS.128 [R30+0x6100], R12 ;  /* 0x0061000c1e007388 */ /* 0x0003e80000000c00 */
[----:B------:R1:W-:Y:S02]  /*cd70*/  STS.128 [R29+0x6100], R8 ;  /* 0x006100081d007388 */ /* 0x0003e40000000c00 */
.L_x_405:
[----:B------:R-:W-:Y:S05]  /*cd80*/  BSYNC B2 ;  /* 0x0000000000027941 */ /* 0x000fea0003800000 */
.L_x_383:
[----:B------:R-:W-:Y:S01]  /*cd90*/  SHF.R.S32.HI R6, RZ, 0x4, R89 ;  /* 0x00000004ff067819 */ /* 0x000fe20000011459 */
[----:B------:R-:W-:Y:S01]  /*cda0*/  IMAD.SHL.U32 R7, R86, 0x40, RZ ;  /* 0x0000004056077824 */ /* 0x000fe200078e00ff */
[----:B------:R-:W-:-:S04]  /*cdb0*/  DEPBAR.LE SB0, 0x0 ;  /* 0x000080000000791a */ /* 0x000fc80000000000 */
[----:B---3--:R-:W-:Y:S01]  /*cdc0*/  LEA.HI R0, R89, R6, RZ, 0x1 ;  /* 0x0000000659007211 */ /* 0x008fe200078f08ff */
[----:B------:R-:W-:Y:S01]  /*cdd0*/  IMAD.SHL.U32 R3, R83, 0x40, RZ ;  /* 0x0000004053037824 */ /* 0x000fe200078e00ff */
[----:B------:R-:W-:Y:S01]  /*cde0*/  LOP3.LUT P0, RZ, R86, 0x2, RZ, 0xc0, !PT ;  /* 0x0000000256ff7812 */ /* 0x000fe2000780c0ff */
[----:B------:R-:W-:Y:S01]  /*cdf0*/  IMAD.SHL.U32 R5, R85, 0x40, RZ ;  /* 0x0000004055057824 */ /* 0x000fe200078e00ff */
[----:B------:R-:W-:Y:S01]  /*ce00*/  LOP3.LUT R0, R0, 0xfffffffe, RZ, 0xc0, !PT ;  /* 0xfffffffe00007812 */ /* 0x000fe200078ec0ff */
[----:B-1----:R-:W-:Y:S01]  /*ce10*/  IMAD.SHL.U32 R8, R72, 0x8, RZ ;  /* 0x0000000848087824 */ /* 0x002fe200078e00ff */
[----:B------:R-:W-:Y:S01]  /*ce20*/  LOP3.LUT R3, R3, 0x1c0, RZ, 0xc0, !PT ;  /* 0x000001c003037812 */ /* 0x000fe200078ec0ff */
[----:B------:R-:W-:Y:S01]  /*ce30*/  IMAD.MOV.U32 R40, RZ, RZ, R92 ;  /* 0x000000ffff287224 */ /* 0x000fe200078e005c */
[----:B------:R-:W-:Y:S01]  /*ce40*/  LOP3.LUT R85, R5, 0xfffffe00, RZ, 0xc0, !PT ;  /* 0xfffffe0005557812 */ /* 0x000fe200078ec0ff */
[----:B------:R-:W-:Y:S01]  /*ce50*/  IMAD.IADD R6, R6, 0x1, -R0 ;  /* 0x0000000106067824 */ /* 0x000fe200078e0a00 */
[----:B------:R-:W-:Y:S01]  /*ce60*/  LOP3.LUT R0, R7, 0x1c0, RZ, 0xc0, !PT ;  /* 0x000001c007007812 */ /* 0x000fe200078ec0ff */
[----:B------:R-:W-:Y:S01]  /*ce70*/  IMAD.MOV.U32 R41, RZ, RZ, R93 ;  /* 0x000000ffff297224 */ /* 0x000fe200078e005d */
[----:B------:R-:W-:Y:S01]  /*ce80*/  BAR.SYNC.DEFER_BLOCKING 0x0 ;  /* 0x0000000000007b1d */ /* 0x000fe20000010000 */
[----:B------:R-:W-:Y:S01]  /*ce90*/  IMAD.SHL.U32 R7, R6, 0x8, RZ ;  /* 0x0000000806077824 */ /* 0x000fe200078e00ff */
[----:B------:R-:W-:Y:S01]  /*cea0*/  LOP3.LUT R5, R0, 0x8, R8, 0xf8, !PT ;  /* 0x0000000800057812 */ /* 0x000fe200078ef808 */
[----:B------:R-:W-:Y:S01]  /*ceb0*/  IMAD.MOV.U32 R40, RZ, RZ, R90 ;  /* 0x000000ffff287224 */ /* 0x000fe200078e005a */
[----:B------:R-:W-:Y:S01]  /*cec0*/  SHF.R.U32.HI R0, RZ, 0x3, R0 ;  /* 0x00000003ff007819 */ /* 0x000fe20000011600 */
[----:B------:R-:W-:Y:S01]  /*ced0*/  IMAD.MOV.U32 R210, RZ, RZ, 0x5 ;  /* 0x00000005ffd27424 */ /* 0x000fe200078e00ff */
[----:B------:R-:W-:Y:S01]  /*cee0*/  LOP3.LUT R8, R3, 0x8, R7, 0xf8, !PT ;  /* 0x0000000803087812 */ /* 0x000fe200078ef807 */
[----:B------:R-:W-:Y:S01]  /*cef0*/  IMAD.SHL.U32 R227, R76, 0x2, RZ ;  /* 0x000000024ce37824 */ /* 0x000fe200078e00ff */
[----:B------:R-:W-:Y:S01]  /*cf00*/  SHF.R.U32.HI R7, RZ, 0x3, R3 ;  /* 0x00000003ff077819 */ /* 0x000fe20000011603 */
[----:B------:R-:W-:Y:S01]  /*cf10*/  IMAD R3, R211, 0x400, R85 ;  /* 0x00000400d3037824 */ /* 0x000fe200078e0255 */
[----:B------:R-:W-:Y:S01]  /*cf20*/  LOP3.LUT R0, R5, R0, RZ, 0x3c, !PT ;  /* 0x0000000005007212 */ /* 0x000fe200078e3cff */
[----:B------:R-:W-:Y:S01]  /*cf30*/  STL.64 [R1+0x50], R40 ;  /* 0x0000502801007387 */ /* 0x000fe20000100a00 */
[----:B------:R-:W-:-:S02]  /*cf40*/  LOP3.LUT R5, R8, R7, RZ, 0x3c, !PT ;  /* 0x0000000708057212 */ /* 0x000fc400078e3cff */
[----:B------:R-:W-:Y:S01]  /*cf50*/  ISETP.GE.AND P1, PT, R56, c[0x0][0x1d4], PT ;  /* 0x0000750038007a0c */ /* 0x000fe20003f26270 */
[----:B------:R-:W-:Y:S02]  /*cf60*/  IMAD R0, R6, 0x200, R0 ;  /* 0x0000020006007824 */ /* 0x000fe400078e0200 */
[----:B------:R-:W-:Y:S01]  /*cf70*/  IMAD.IADD R3, R5, 0x1, R3 ;  /* 0x0000000105037824 */ /* 0x000fe200078e0203 */
[C---:B------:R-:W-:Y:S01]  /*cf80*/  ISETP.LT.OR P3, PT, R77.reuse, 0x1, P1 ;  /* 0x000000014d00780c */ /* 0x040fe20000f61670 */
[----:B------:R-:W-:Y:S01]  /*cf90*/  IMAD.SHL.U32 R208, R0, 0x2, RZ ;  /* 0x0000000200d07824 */ /* 0x000fe200078e00ff */
[----:B------:R-:W-:Y:S01]  /*cfa0*/  ISETP.LT.OR P4, PT, R77, 0x11, P1 ;  /* 0x000000114d00780c */ /* 0x000fe20000f81670 */
[----:B------:R-:W-:Y:S01]  /*cfb0*/  IMAD.SHL.U32 R215, R3, 0x2, RZ ;  /* 0x0000000203d77824 */ /* 0x000fe200078e00ff */
[----:B------:R-:W-:Y:S01]  /*cfc0*/  ISETP.LT.OR P2, PT, R77, 0x21, P1 ;  /* 0x000000214d00780c */ /* 0x000fe20000f41670 */
[----:B------:R-:W-:Y:S01]  /*cfd0*/  IMAD.WIDE.U32 R6, R87, c[0x0][0x208], RZ ;  /* 0x0000820057067a25 */ /* 0x000fe200078e00ff */
[----:B------:R-:W-:Y:S01]  /*cfe0*/  LDSM.16.M88.4 R20, [R208+0x3900] ;  /* 0x00390000d014783b */ /* 0x000fe20000000200 */
[----:B------:R-:W-:-:S02]  /*cff0*/  IADD3 R0, R208, 0x3100, RZ ;  /* 0x00003100d0007810 */ /* 0x000fc40007ffe0ff */
[----:B------:R-:W-:Y:S01]  /*d000*/  IADD3 R219, R208, 0x3120, RZ ;  /* 0x00003120d0db7810 */ /* 0x000fe20007ffe0ff */
[----:B------:R-:W1:Y:S01]  /*d010*/  LDSM.16.M88.4 R8, [R215+0x8100] ;  /* 0x00810000d708783b */ /* 0x000e620000000200 */
[----:B------:R-:W-:Y:S01]  /*d020*/  @P0 IADD3 R219, R0, -0x20, RZ ;  /* 0xffffffe000db0810 */ /* 0x000fe20007ffe0ff */
[----:B------:R-:W-:Y:S02]  /*d030*/  IMAD R0, R88, c[0x0][0x208], RZ ;  /* 0x0000820058007a24 */ /* 0x000fe400078e02ff */
[----:B------:R-:W2:Y:S01]  /*d040*/  LDSM.16.M88.4 R16, [R208+0x4100] ;  /* 0x00410000d010783b */ /* 0x000ea20000000200 */
[----:B------:R-:W-:Y:S02]  /*d050*/  IMAD R218, R2, 0x2, R215 ;  /* 0x0000000202da7824 */ /* 0x000fe400078e02d7 */
[----:B------:R-:W-:Y:S01]  /*d060*/  IMAD R0, R87, c[0x0][0x20c], R0 ;  /* 0x0000830057007a24 */ /* 0x000fe200078e0200 */
[----:B------:R-:W3:Y:S01]  /*d070*/  LDSM.16.M88.4 R12, [R215+0x6100] ;  /* 0x00610000d70c783b */ /* 0x000ee20000000200 */
[----:B------:R-:W-:-:S02]  /*d080*/  IMAD.MOV.U32 R3, RZ, RZ, c[0x0][0x208] ;  /* 0x00008200ff037624 */ /* 0x000fc400078e00ff */
[----:B------:R-:W-:Y:S01]  /*d090*/  IMAD.IADD R0, R7, 0x1, R0 ;  /* 0x0000000107007824 */ /* 0x000fe200078e0200 */
[----:B------:R-:W4:Y:S01]  /*d0a0*/  LDSM.16.M88.4 R24, [R208+0x3100] ;  /* 0x00310000d018783b */ /* 0x000f220000000200 */
[----:B------:R-:W-:Y:S01]  /*d0b0*/  IMAD.WIDE.U32 R6, R6, 0x60, R40 ;  /* 0x0000006006067825 */ /* 0x000fe200078e0028 */
[C---:B------:R-:W-:Y:S02]  /*d0c0*/  SHF.L.U64.HI R58, R3.reuse, R210, c[0x0][0x20c] ;  /* 0x00008300033a7619 */ /* 0x040fe400000102d2 */
[----:B------:R-:W3:Y:S01]  /*d0d0*/  LDSM.16.M88.4 R28, [R208+0x4900] ;  /* 0x00490000d01c783b */ /* 0x000ee20000000200 */
[----:B------:R-:W-:Y:S02]  /*d0e0*/  IMAD R0, R0, 0x60, RZ ;  /* 0x0000006000007824 */ /* 0x000fe400078e02ff */
[----:B------:R-:W-:Y:S01]  /*d0f0*/  IMAD.SHL.U32 R59, R3, 0x20, RZ ;  /* 0x00000020033b7824 */ /* 0x000fe200078e00ff */
[----:B------:R-:W3:Y:S01]  /*d100*/  LDSM.16.M88.4 R32, [R208+0x5100] ;  /* 0x00510000d020783b */ /* 0x000ee20000000200 */
[----:B------:R-:W-:-:S02]  /*d110*/  IMAD.IADD R0, R7, 0x1, R0 ;  /* 0x0000000107007824 */ /* 0x000fc400078e0200 */
[----:B------:R-:W-:Y:S01]  /*d120*/  IMAD R216, R4, 0x2, R215 ;  /* 0x0000000204d87824 */ /* 0x000fe200078e02d7 */
[----:B------:R-:W3:Y:S03]  /*d130*/  LDSM.16.M88.4 R36, [R208+0x5900] ;  /* 0x00590000d024783b */ /* 0x000ee60000000200 */
[----:B------:R-:W-:Y:S01]  /*d140*/  IMAD R217, R2, 0x2, R216 ;  /* 0x0000000202d97824 */ /* 0x000fe200078e02d8 */
[----:B------:R-:W-:Y:S04]  /*d150*/  LDSM.16.M88.4 R48, [R219] ;  /* 0x00000000db30783b */ /* 0x000fe80000000200 */
[----:B------:R-:W-:Y:S04]  /*d160*/  LDSM.16.M88.4 R44, [R219+0x800] ;  /* 0x00080000db2c783b */ /* 0x000fe80000000200 */
[----:B------:R-:W-:Y:S01]  /*d170*/  LDSM.16.M88.4 R40, [R219+0x1000] ;  /* 0x00100000db28783b */ /* 0x000fe20000000200 */
[C---:B-1----:R-:W-:Y:S08]  /*d180*/  HMMA.16816.F32 R168, R8.reuse, R22, RZ ;  /* 0x0000001608a8723c */ /* 0x042ff000000018ff */
[C---:B--2---:R-:W-:Y:S08]  /*d190*/  HMMA.16816.F32 R68, R8.reuse, R16, RZ ;  /* 0x000000100844723c */ /* 0x044ff000000018ff */
[----:B------:R-:W-:Y:S08]  /*d1a0*/  HMMA.16816.F32 R172, R8, R18, RZ ;  /* 0x0000001208ac723c */ /* 0x000ff000000018ff */
[C---:B---3--:R-:W-:Y:S07]  /*d1b0*/  HMMA.16816.F32 R136, R12.reuse, R22, RZ ;  /* 0x000000160c88723c */ /* 0x048fee00000018ff */
[C---:B------:R-:W-:Y:S01]  /*d1c0*/  LEA R22, P0, R6.reuse, c[0x0][0x1f8], 0x1 ;  /* 0x00007e0006167a11 */ /* 0x040fe200078008ff */
[----:B------:R-:W-:Y:S03]  /*d1d0*/  HMMA.16816.F32 R120, R12, R16, RZ ;  /* 0x000000100c78723c */ /* 0x000fe600000018ff */
[----:B------:R-:W-:Y:S01]  /*d1e0*/  LEA.HI.X R23, R6, c[0x0][0x1fc], R0, 0x1, P0 ;  /* 0x00007f0006177a11 */ /* 0x000fe200000f0c00 */
[----:B------:R-:W-:-:S04]  /*d1f0*/  IMAD.MOV.U32 R0, RZ, RZ, 0x40 ;  /* 0x00000040ff007424 */ /* 0x000fc800078e00ff */
[----:B------:R-:W-:Y:S01]  /*d200*/  HMMA.16816.F32 R144, R12, R18, RZ ;  /* 0x000000120c90723c */ /* 0x000fe200000018ff */
[----:B------:R-:W1:Y:S07]  /*d210*/  LDSM.16.M88.4 R16, [R218+0x8100] ;  /* 0x00810000da10783b */ /* 0x000e6e0000000200 */
[C---:B----4-:R-:W-:Y:S08]  /*d220*/  HMMA.16816.F32 R52, R8.reuse, R24, RZ ;  /* 0x000000180834723c */ /* 0x050ff000000018ff */
[----:B------:R-:W-:Y:S08]  /*d230*/  HMMA.16816.F32 R96, R8, R26, RZ ;  /* 0x0000001a0860723c */ /* 0x000ff000000018ff */
[C---:B------:R-:W-:Y:S08]  /*d240*/  HMMA.16816.F32 R140, R12.reuse, R24, RZ ;  /* 0x000000180c8c723c */ /* 0x040ff000000018ff */
[----:B------:R-:W-:Y:S01]  /*d250*/  HMMA.16816.F32 R132, R12, R26, RZ ;  /* 0x0000001a0c84723c */ /* 0x000fe200000018ff */
[----:B------:R-:W2:Y:S07]  /*d260*/  LDSM.16.M88.4 R24, [R219+0x2800] ;  /* 0x00280000db18783b */ /* 0x000eae0000000200 */
[-C--:B------:R-:W-:Y:S08]  /*d270*/  HMMA.16816.F32 R72, R8, R20.reuse, RZ ;  /* 0x000000140848723c */ /* 0x080ff000000018ff */
[C---:B------:R-:W-:Y:S07]  /*d280*/  HMMA.16816.F32 R124, R12.reuse, R20, RZ ;  /* 0x000000140c7c723c */ /* 0x040fee00000018ff */
[----:B------:R-:W-:Y:S01]  /*d290*/  IADD3 R20, P0, R59, R22, RZ ;  /* 0x000000163b147210 */ /* 0x000fe20007f1e0ff */
[----:B------:R-:W-:Y:S04]  /*d2a0*/  HMMA.16816.F32 R116, R12, R28, RZ ;  /* 0x0000001c0c74723c */ /* 0x000fe800000018ff */
[----:B------:R-:W-:-:S04]  /*d2b0*/  IMAD.X R21, R58, 0x1, R23, P0 ;  /* 0x000000013a157824 */ /* 0x000fc800000e0617 */
[C---:B------:R-:W-:Y:S08]  /*d2c0*/  HMMA.16816.F32 R128, R12.reuse, R30, RZ ;  /* 0x0000001e0c80723c */ /* 0x040ff000000018ff */
[C---:B------:R-:W-:Y:S08]  /*d2d0*/  HMMA.16816.F32 R108, R12.reuse, R32, RZ ;  /* 0x000000200c6c723c */ /* 0x040ff000000018ff */
[C---:B------:R-:W-:Y:S08]  /*d2e0*/  HMMA.16816.F32 R112, R12.reuse, R34, RZ ;  /* 0x000000220c70723c */ /* 0x040ff000000018ff */
[C---:B------:R-:W-:Y:S08]  /*d2f0*/  HMMA.16816.F32 R104, R12.reuse, R36, RZ ;  /* 0x000000240c68723c */ /* 0x040ff000000018ff */
[----:B------:R-:W-:Y:S07]  /*d300*/  HMMA.16816.F32 R100, R12, R38, RZ ;  /* 0x000000260c64723c */ /* 0x000fee00000018ff */
[-C--:B------:R-:W-:Y:S01]  /*d310*/  IADD3 R12, P0, R20, R59.reuse, RZ ;  /* 0x0000003b140c7210 */ /* 0x080fe20007f1e0ff */
[----:B------:R-:W-:Y:S04]  /*d320*/  HMMA.16816.F32 R60, R8, R28, RZ ;  /* 0x0000001c083c723c */ /* 0x000fe800000018ff */
[----:B------:R-:W-:Y:S01]  /*d330*/  IMAD.X R13, R21, 0x1, R58, P0 ;  /* 0x00000001150d7824 */ /* 0x000fe200000e063a */
[----:B------:R-:W-:-:S03]  /*d340*/  IADD3 R6, P0, R12, R59, RZ ;  /* 0x0000003b0c067210 */ /* 0x000fc60007f1e0ff */
[----:B------:R-:W-:Y:S02]  /*d350*/  HMMA.16816.F32 R64, R8, R32, RZ ;  /* 0x000000200840723c */ /* 0x000fe400000018ff */
[----:B------:R-:W-:Y:S01]  /*d360*/  IMAD.X R7, R13, 0x1, R58, P0 ;  /* 0x000000010d077824 */ /* 0x000fe200000e063a */
[----:B------:R-:W-:-:S05]  /*d370*/  IADD3 R14, P0, R6, R59, RZ ;  /* 0x0000003b060e7210 */ /* 0x000fca0007f1e0ff */
[----:B------:R-:W-:Y:S01]  /*d380*/  HMMA.16816.F32 R80, R8, R36, RZ ;  /* 0x000000240850723c */ /* 0x000fe200000018ff */
[----:B------:R-:W-:-:S07]  /*d390*/  IMAD.X R15, R7, 0x1, R58, P0 ;  /* 0x00000001070f7824 */ /* 0x000fce00000e063a */
[C---:B------:R-:W-:Y:S01]  /*d3a0*/  HMMA.16816.F32 R156, R8.reuse, R30, RZ ;  /* 0x0000001e089c723c */ /* 0x040fe200000018ff */
[----:B------:R-:W-:Y:S07]  /*d3b0*/  LDSM.16.M88.4 R28, [R219+0x2000] ;  /* 0x00200000db1c783b */ /* 0x000fee0000000200 */
[C---:B------:R-:W-:Y:S01]  /*d3c0*/  HMMA.16816.F32 R152, R8.reuse, R34, RZ ;  /* 0x000000220898723c */ /* 0x040fe200000018ff */
[----:B------:R-:W3:Y:S07]  /*d3d0*/  LDSM.16.M88.4 R32, [R219+0x1800] ;  /* 0x00180000db20783b */ /* 0x000eee0000000200 */
[----:B-----5:R-:W-:Y:S01]  /*d3e0*/  HMMA.16816.F32 R148, R8, R38, RZ ;  /* 0x000000260894723c */ /* 0x020fe200000018ff */
[----:B------:R-:W4:Y:S04]  /*d3f0*/  LDSM.16.M88.4 R8, [R218+0x6100] ;  /* 0x00610000da08783b */ /* 0x000f280000000200 */
[----:B------:R-:W-:Y:S01]  /*d400*/  @!PT LDS RZ, [RZ] ;  /* 0x00000000fffff984 */ /* 0x000fe20000000800 */
[----:B------:R-:W-:Y:S01]  /*d410*/  @!PT LDS RZ, [RZ] ;  /* 0x00000000fffff984 */ /* 0x000fe20000000800 */
[----:B------:R-:W-:Y:S01]  /*d420*/  @!PT LDS RZ, [RZ] ;  /* 0x00000000fffff984 */ /* 0x000fe20000000800 */
[----:B------:R3:W-:Y:S01]  /*d430*/  LDGSTS.E.BYPASS.LTC128B.128 [R227+0x100], [R22.64], !P3 ;  /* 0x0010000016e37fae */ /* 0x0007e2000d901d48 */
[----:B------:R-:W-:-:S02]  /*d440*/  ISETP.LT.OR P3, PT, R77, 0x41, P1 ;  /* 0x000000414d00780c */ /* 0x000fc40000f61670 */
[C---:B-1----:R-:W-:Y:S01]  /*d450*/  HMMA.16816.F32 R92, R16.reuse, R48, R52 ;  /* 0x00000030105c723c */ /* 0x042fe20000001834 */
[----:B------:R1:W-:Y:S01]  /*d460*/  LDGSTS.E.BYPASS.LTC128B.128 [R227+0x900], [R20.64], !P4 ;  /* 0x0090000014e37fae */ /* 0x0003e2000e101d48 */
[C---:B------:R-:W-:Y:S02]  /*d470*/  ISETP.LT.OR P4, PT, R77.reuse, 0x31, P1 ;  /* 0x000000314d00780c */ /* 0x040fe40000f81670 */
[----:B------:R-:W-:Y:S01]  /*d480*/  ISETP.LT.OR P1, PT, R77, 0x51, P1 ;  /* 0x000000514d00780c */ /* 0x000fe20000f21670 */
[----:B------:R1:W-:Y:S01]  /*d490*/  LDGSTS.E.BYPASS.LTC128B.128 [R227+0x1100], [R12.64], !P2 ;  /* 0x011000000ce37fae */ /* 0x0003e2000d101d48 */
[----:B------:R-:W-:Y:S02]  /*d4a0*/  LOP3.LUT P2, RZ, R86, 0x4, RZ, 0xc0, !PT ;  /* 0x0000000456ff7812 */ /* 0x000fe4000784c0ff */
[----:B--2---:R-:W-:Y:S02]  /*d4b0*/  HMMA.16816.F32 R76, R16, R24, R80 ;  /* 0x00000018104c723c */ /* 0x004fe40000001850 */
[----:B------:R-:W-:-:S05]  /*d4c0*/  SEL R0, R0, 0xffffffc0, !P2 ;  /* 0xffffffc000007807 */ /* 0x000fca0005000000 */
[----:B------:R2:W-:Y:S01]  /*d4d0*/  LDGSTS.E.BYPASS.LTC128B.128 [R227+0x1900], [R6.64], !P4 ;  /* 0x0190000006e37fae */ /* 0x0005e2000e101d48 */
[----:B------:R-:W-:Y:S01]  /*d4e0*/  IMAD.IADD R214, R208, 0x1, R0 ;  /* 0x00000001d0d67824 */ /* 0x000fe200078e0200 */
[----:B------:R-:W-:Y:S01]  /*d4f0*/  HMMA.16816.F32 R72, R16, R44, R72 ;  /* 0x0000002c1048723c */ /* 0x000fe20000001848 */
[----:B------:R-:W-:Y:S01]  /*d500*/  IMAD.IADD R213, R0, 0x1, R219 ;  /* 0x0000000100d57824 */ /* 0x000fe200078e02db */
[----:B------:R1:W-:Y:S01]  /*d510*/  LDGSTS.E.BYPASS.LTC128B.128 [R227+0x2100], [R14.64], !P3 ;  /* 0x021000000ee37fae */ /* 0x0003e2000d901d48 */
[----:B------:R-:W-:-:S05]  /*d520*/  LOP3.LUT R0, R5, R85, RZ, 0xfc, !PT ;  /* 0x0000005505007212 */ /* 0x000fca00078efcff */
[C---:B---3--:R-:W-:Y:S08]  /*d530*/  HMMA.16816.F32 R36, R16.reuse, R32, R60 ;  /* 0x000000201024723c */ /* 0x048ff0000000183c */
[C---:B------:R-:W-:Y:S08]  /*d540*/  HMMA.16816.F32 R68, R16.reuse, R40, R68 ;  /* 0x000000281044723c */ /* 0x040ff00000001844 */
[----:B------:R-:W-:Y:S01]  /*d550*/  HMMA.16816.F32 R96, R16, R50, R96 ;  /* 0x000000321060723c */ /* 0x000fe20000001860 */
[----:B--2---:R-:W-:-:S05]  /*d560*/  IADD3 R6, P0, R14, R59, RZ ;  /* 0x0000003b0e067210 */ /* 0x004fca0007f1e0ff */
[----:B------:R-:W-:Y:S01]  /*d570*/  IMAD.X R7, R15, 0x1, R58, P0 ;  /* 0x000000010f077824 */ /* 0x000fe200000e063a */
[----:B------:R-:W-:Y:S01]  /*d580*/  ISETP.GT.AND P0, PT, R87, R224, PT ;  /* 0x000000e05700720c */ /* 0x000fe20003f04270 */
[C---:B-1----:R-:W-:Y:S01]  /*d590*/  HMMA.16816.F32 R12, R16.reuse, R28, R64 ;  /* 0x0000001c100c723c */ /* 0x042fe20000001840 */
[----:B------:R-:W-:Y:S02]  /*d5a0*/  IADD3 R224, R219, 0x800, RZ ;  /* 0x00000800dbe07810 */ /* 0x000fe40007ffe0ff */
[----:B------:R1:W-:Y:S04]  /*d5b0*/  LDGSTS.E.BYPASS.LTC128B.128 [R227+0x2900], [R6.64], !P1 ;  /* 0x0290000006e37fae */ /* 0x0003e8000c901d48 */
[----:B------:R-:W-:Y:S01]  /*d5c0*/  LDSM.16.M88.4 R20, [R216+0x8100] ;  /* 0x00810000d814783b */ /* 0x000fe20000000200 */
[C---:B------:R-:W-:Y:S03]  /*d5d0*/  HMMA.16816.F32 R168, R16.reuse, R46, R168 ;  /* 0x0000002e10a8723c */ /* 0x040fe600000018a8 */
[----:B------:R-:W2:Y:S04]  /*d5e0*/  LDSM.16.M88.4 R52, [R214+0x4900] ;  /* 0x00490000d634783b */ /* 0x000ea80000000200 */
[----:B------:R-:W3:Y:S01]  /*d5f0*/  LDSM.16.M88.4 R80, [R214+0x5100] ;  /* 0x00510000d650783b */ /* 0x000ee20000000200 */
[C---:B------:R-:W-:Y:S03]  /*d600*/  HMMA.16816.F32 R172, R16.reuse, R42, R172 ;  /* 0x0000002a10ac723c */ /* 0x040fe600000018ac */
[----:B------:R-:W1:Y:S04]  /*d610*/  LDSM.16.M88.4 R64, [R214+0x3100] ;  /* 0x00310000d640783b */ /* 0x000e680000000200 */
[----:B------:R-:W1:Y:S01]  /*d620*/  LDSM.16.M88.4 R56, [R214+0x4100] ;  /* 0x00410000d638783b */ /* 0x000e620000000200 */
[C---:B------:R-:W-:Y:S03]  /*d630*/  HMMA.16816.F32 R184, R16.reuse, R34, R156 ;  /* 0x0000002210b8723c */ /* 0x040fe6000000189c */
[----:B------:R-:W1:Y:S04]  /*d640*/  LDSM.16.M88.4 R60, [R214+0x3900] ;  /* 0x00390000d63c783b */ /* 0x000e680000000200 */
[----:B------:R-:W1:Y:S01]  /*d650*/  LDSM.16.M88.4 R88, [R214+0x5900] ;  /* 0x00590000d658783b */ /* 0x000e620000000200 */
[C---:B------:R-:W-:Y:S03]  /*d660*/  HMMA.16816.F32 R196, R16.reuse, R30, R152 ;  /* 0x0000001e10c4723c */ /* 0x040fe60000001898 */
[----:B------:R-:W0:Y:S05]  /*d670*/  LDGDEPBAR ;  /* 0x00000000000079af */ /* 0x000e2a0000000000 */
[----:B------:R-:W-:Y:S01]  /*d680*/  HMMA.16816.F32 R180, R16, R26, R148 ;  /* 0x0000001a10b4723c */ /* 0x000fe20000001894 */
[----:B------:R-:W1:Y:S07]  /*d690*/  LDSM.16.M88.4 R16, [R216+0x6100] ;  /* 0x00610000d810783b */ /* 0x000e6e0000000200 */
[C---:B----4-:R-:W-:Y:S08]  /*d6a0*/  HMMA.16816.F32 R176, R8.reuse, R48, R140 ;  /* 0x0000003008b0723c */ /* 0x050ff0000000188c */
        /* <DEDUP_REMOVED lines=17> */
[C---:B--2---:R-:W-:Y:S01]  /*d7c0*/  HMMA.16816.F32 R132, R20.reuse, R52, R36 ;  /* 0x000000341484723c */ /* 0x044fe20000001824 */
[----:B------:R-:W2:Y:S07]  /*d7d0*/  LDSM.16.M88.4 R36, [R213+0x1000] ;  /* 0x00100000d524783b */ /* 0x000eae0000000200 */
[----:B---3--:R-:W-:Y:S01]  /*d7e0*/  HMMA.16816.F32 R128, R20, R80, R12 ;  /* 0x000000501480723c */ /* 0x008fe2000000180c */
[----:B------:R-:W3:Y:S01]  /*d7f0*/  LDSM.16.M88.4 R12, [R217+0x6100] ;  /* 0x00610000d90c783b */ /* 0x000ee20000000200 */
[----:B------:R-:W-:-:S06]  /*d800*/  DEPBAR.LE SB0, 0x0 ;  /* 0x000080000000791a */ /* 0x000fcc0000000000 */
        /* <DEDUP_REMOVED lines=8> */
[----:B------:R-:W-:Y:S08]  /*d890*/  HMMA.16816.F32 R92, R16, R66, R48 ;  /* 0x00000042105c723c */ /* 0x000ff00000001830 */
[----:B------:R-:W-:Y:S08]  /*d8a0*/  HMMA.16816.F32 R116, R20, R62, R168 ;  /* 0x0000003e1474723c */ /* 0x000ff000000018a8 */
[C---:B------:R-:W-:Y:S08]  /*d8b0*/  HMMA.16816.F32 R76, R16.reuse, R60, R188 ;  /* 0x0000003c104c723c */ /* 0x040ff000000018bc */
[C---:B------:R-:W-:Y:S08]  /*d8c0*/  HMMA.16816.F32 R72, R16.reuse, R62, R136 ;  /* 0x0000003e1048723c */ /* 0x040ff00000001888 */
[C---:B------:R-:W-:Y:S08]  /*d8d0*/  HMMA.16816.F32 R68, R16.reuse, R56, R192 ;  /* 0x000000381044723c */ /* 0x040ff000000018c0 */
[----:B------:R-:W-:Y:S08]  /*d8e0*/  HMMA.16816.F32 R64, R16, R58, R144 ;  /* 0x0000003a1040723c */ /* 0x000ff00000001890 */
[C---:B------:R-:W-:Y:S08]  /*d8f0*/  HMMA.16816.F32 R108, R20.reuse, R54, R184 ;  /* 0x00000036146c723c */ /* 0x040ff000000018b8 */
[----:B------:R-:W-:Y:S08]  /*d900*/  HMMA.16816.F32 R100, R20, R90, R180 ;  /* 0x0000005a1464723c */ /* 0x000ff000000018b4 */
[C---:B------:R-:W-:Y:S08]  /*d910*/  HMMA.16816.F32 R60, R16.reuse, R52, R200 ;  /* 0x00000034103c723c */ /* 0x040ff000000018c8 */
[C---:B------:R-:W-:Y:S08]  /*d920*/  HMMA.16816.F32 R56, R16.reuse, R54, R160 ;  /* 0x000000361038723c */ /* 0x040ff000000018a0 */
[C---:B------:R-:W-:Y:S08]  /*d930*/  HMMA.16816.F32 R52, R16.reuse, R80, R204 ;  /* 0x000000501034723c */ /* 0x040ff000000018cc */
[C---:B------:R-:W-:Y:S08]  /*d940*/  HMMA.16816.F32 R48, R16.reuse, R82, R164 ;  /* 0x000000521030723c */ /* 0x040ff000000018a4 */
[C---:B------:R-:W-:Y:S07]  /*d950*/  HMMA.16816.F32 R20, R16.reuse, R88, R220 ;  /* 0x000000581014723c */ /* 0x040fee00000018dc */
[C---:B------:R-:W-:Y:S01]  /*d960*/  IADD3 R223, R219.reuse, 0x1000, RZ ;  /* 0x00001000dbdf7810 */ /* 0x040fe20007ffe0ff */
[----:B------:R-:W-:Y:S01]  /*d970*/  HMMA.16816.F32 R16, R16, R90, R156 ;  /* 0x0000005a1010723c */ /* 0x000fe2000000189c */
[----:B------:R-:W-:-:S02]  /*d980*/  IADD3 R222, R219, 0x1800, RZ ;  /* 0x00001800dbde7810 */ /* 0x000fc40007ffe0ff */
[C---:B------:R-:W-:Y:S02]  /*d990*/  IADD3 R221, R219.reuse, 0x2000, RZ ;  /* 0x00002000dbdd7810 */ /* 0x040fe40007ffe0ff */
[----:B------:R-:W-:-:S03]  /*d9a0*/  IADD3 R220, R219, 0x2800, RZ ;  /* 0x00002800dbdc7810 */ /* 0x000fc60007ffe0ff */
[C---:B--2---:R-:W-:Y:S08]  /*d9b0*/  HMMA.16816.F32 R160, R8.reuse, R38, R112 ;  /* 0x0000002608a0723c */ /* 0x044ff00000001870 */
[C---:B------:R-:W-:Y:S08]  /*d9c0*/  HMMA.16816.F32 R192, R8.reuse, R40, R148 ;  /* 0x0000002808c0723c */ /* 0x040ff00000001894 */
[C---:B------:R-:W-:Y:S08]  /*d9d0*/  HMMA.16816.F32 R112, R8.reuse, R30, R104 ;  /* 0x0000001e0870723c */ /* 0x040ff00000001868 */
[----:B------:R-:W-:Y:S08]  /*d9e0*/  HMMA.16816.F32 R148, R8, R28, R128 ;  /* 0x0000001c0894723c */ /* 0x000ff00000001880 */
[----:B---3--:R-:W-:Y:S08]  /*d9f0*/  HMMA.16816.F32 R104, R12, R44, R96 ;  /* 0x0000002c0c68723c */ /* 0x008ff00000001860 */
[----:B------:R-:W-:Y:S08]  /*da00*/  HMMA.16816.F32 R128, R8, R26, R100 ;  /* 0x0000001a0880723c */ /* 0x000ff00000001864 */
[----:B------:R-:W-:Y:S08]  /*da10*/  HMMA.16816.F32 R96, R12, R38, R64 ;  /* 0x000000260c60723c */ /* 0x000ff00000001840 */
        /* <DEDUP_REMOVED lines=19> */
[----:B------:R-:W-:Y:S01]  /*db50*/  IADD3 R3, R252, -0x2, RZ ;  /* 0xfffffffefc037810 */ /* 0x000fe20007ffe0ff */
        /* <DEDUP_REMOVED lines=25> */
[----:B-1----:R-:W-:-:S05]  /*dcf0*/  IADD3 R14, P0, R16, R6, RZ ;  /* 0x00000006100e7210 */ /* 0x002fca0007f1e0ff */
[----:B------:R-:W-:-:S05]  /*dd00*/  IMAD.X R15, R5, 0x1, R7, P0 ;  /* 0x00000001050f7824 */ /* 0x000fca00000e0607 */
[----:B------:R2:W-:Y:S03]  /*dd10*/  LDGSTS.E.BYPASS.LTC128B.128 [R227+0x5900], [R14.64], !P5 ;  /* 0x059000000ee37fae */ /* 0x0005e6000e901d48 */
.L_x_418:
[----:B------:R-:W-:Y:S01]  /*dd20*/  FMUL.FTZ R3, R65, c[0x0][0x320] ;  /* 0x0000c80041037a20 */ /* 0x000fe20000410000 */
[----:B--2---:R-:W-:Y:S01]  /*dd30*/  SHF.R.S32.HI R6, RZ, 0x1f, R211 ;  /* 0x0000001fff067819 */ /* 0x004fe200000114d3 */
[----:B------:R-:W-:Y:S01]  /*dd40*/  FMUL.FTZ R5, R57, c[0x0][0x320] ;  /* 0x0000c80039057a20 */ /* 0x000fe20000410000 */
[----:B------:R-:W-:Y:S01]  /*dd50*/  LEA.HI R7, R212, R228, RZ, 0x2 ;  /* 0x000000e4d4077211 */ /* 0x000fe200078f10ff */
[----:B------:R1:W2:Y:S01]  /*dd60*/  MUFU.TANH R31, R3 ;  /* 0x00000003001f7308 */ /* 0x0002a20000002400 */
[-C--:B------:R-:W-:Y:S01]  /*dd70*/  LEA.HI R6, R6, R211.reuse, RZ, 0x2 ;  /* 0x000000d306067211 */ /* 0x080fe200078f10ff */
[----:B------:R-:W-:Y:S01]  /*dd80*/  FMUL.FTZ R9, R61, c[0x0][0x320] ;  /* 0x0000c8003d097a20 */ /* 0x000fe20000410000 */
[----:B------:R-:W-:Y:S01]  /*dd90*/  ISETP.NE.AND P0, PT, R231, 0x1, PT ;  /* 0x00000001e700780c */ /* 0x000fe20003f05270 */
[----:B------:R-:W-:Y:S01]  /*dda0*/  ULDC UR7, c[0x0][0x324] ;  /* 0x0000c90000077ab9 */ /* 0x000fe20000000800 */
[----:B------:R-:W-:Y:S01]  /*ddb0*/  LOP3.LUT R8, R6, 0xffffffc, RZ, 0xc0, !PT ;  /* 0x0ffffffc06087812 */ /* 0x000fe200078ec0ff */
[----:B------:R-:W-:Y:S01]  /*ddc0*/  FMUL.FTZ R6, R60, c[0x0][0x320] ;  /* 0x0000c8003c067a20 */ /* 0x000fe20000410000 */
[----:B------:R-:W-:Y:S01]  /*ddd0*/  ULOP3.LUT UR7, URZ, UR7, URZ, 0x33, !UPT ;  /* 0x000000073f077292 */ /* 0x000fe2000f8e333f */
[----:B------:R3:W4:Y:S01]  /*dde0*/  MUFU.TANH R16, R5 ;  /* 0x0000000500107308 */ /* 0x0007220000002400 */
[----:B------:R-:W-:Y:S01]  /*ddf0*/  IADD3 R11, -R8, R211, RZ ;  /* 0x000000d3080b7210 */ /* 0x000fe20007ffe1ff */
[----:B------:R-:W0:Y:S01]  /*de00*/  LDGDEPBAR ;  /* 0x00000000000079af */ /* 0x000e220000000000 */
[----:B-1----:R-:W-:-:S05]  /*de10*/  FMUL.FTZ R3, R104, c[0x0][0x320] ;  /* 0x0000c80068037a20 */ /* 0x002fca0000410000 */
[----:B------:R1:W1:Y:S01]  /*de20*/  MUFU.TANH R15, R6 ;  /* 0x00000006000f7308 */ /* 0x0002620000002400 */
[----:B---3--:R-:W-:-:S07]  /*de30*/  LOP3.LUT R5, R7, 0xfffffffc, RZ, 0xc0, !PT ;  /* 0xfffffffc07057812 */ /* 0x008fce00078ec0ff */
[----:B------:R3:W2:Y:S01]  /*de40*/  MUFU.TANH R32, R3 ;  /* 0x0000000300207308 */ /* 0x0006a20000002400 */
[----:B------:R-:W-:-:S07]  /*de50*/  IMAD.IADD R5, R228, 0x1, -R5 ;  /* 0x00000001e4057824 */ /* 0x000fce00078e0a05 */
[----:B------:R5:W2:Y:S01]  /*de60*/  MUFU.TANH R14, R9 ;  /* 0x00000009000e7308 */ /* 0x000aa20000002400 */
[----:B-1----:R-:W-:-:S05]  /*de70*/  LEA.HI R6, R5, R5, RZ, 0x1 ;  /* 0x0000000505067211 */ /* 0x002fca00078f08ff */
[C---:B------:R-:W-:Y:S01]  /*de80*/  IMAD.SHL.U32 R10, R6.reuse, 0x20, RZ ;  /* 0x00000020060a7824 */ /* 0x040fe200078e00ff */
[----:B------:R-:W-:Y:S01]  /*de90*/  LOP3.LUT R6, R6, 0x1ffffffe, RZ, 0xc0, !PT ;  /* 0x1ffffffe06067812 */ /* 0x000fe200078ec0ff */
[----:B---3--:R-:W-:-:S04]  /*dea0*/  FMUL.FTZ R3, R105, c[0x0][0x320] ;  /* 0x0000c80069037a20 */ /* 0x008fc80000410000 */
[----:B------:R1:W3:Y:S01]  /*deb0*/  MUFU.TANH R30, R3 ;  /* 0x00000003001e7308 */ /* 0x0002e20000002400 */
[----:B-----5:R-:W-:Y:S01]  /*dec0*/  LOP3.LUT R9, R10, 0xffffffc0, RZ, 0xc0, !PT ;  /* 0xffffffc00a097812 */ /* 0x020fe200078ec0ff */
        /* <DEDUP_REMOVED lines=24> */
[----:B-1----:R-:W-:-:S04]  /*e050*/  LOP3.LUT R3, R209, 0xffffffe0, RZ, 0xc0, !PT ;  /* 0xffffffe0d1037812 */ /* 0x002fc800078ec0ff */
[----:B------:R-:W-:-:S04]  /*e060*/  IADD3 R3, -R3, R228, RZ ;  /* 0x000000e403037210 */ /* 0x000fc80007ffe1ff */
[----:B------:R-:W-:-:S04]  /*e070*/  SHF.R.S32.HI R7, RZ, 0x1f, R3 ;  /* 0x0000001fff077819 */ /* 0x000fc80000011403 */
[----:B------:R-:W-:-:S04]  /*e080*/  LEA.HI R7, R7, R3, RZ, 0x2 ;  /* 0x0000000307077211 */ /* 0x000fc800078f10ff */
[C---:B------:R-:W-:Y:S02]  /*e090*/  LEA.HI.SX32 R8, R7.reuse, R226, 0x1e ;  /* 0x000000e207087211 */ /* 0x040fe400078ff2ff */
[----:B------:R-:W-:Y:S02]  /*e0a0*/  LOP3.LUT R7, R7, 0x7ffffffc, RZ, 0xc0, !PT ;  /* 0x7ffffffc07077812 */ /* 0x000fe400078ec0ff */
[----:B------:R-:W-:Y:S01]  /*e0b0*/  LEA R11, R11, R8, 0x4 ;  /* 0x000000080b0b7211 */ /* 0x000fe200078e20ff */
[----:B------:R-:W-:Y:S01]  /*e0c0*/  IMAD.IADD R8, R5, 0x1, -R6 ;  /* 0x0000000105087824 */ /* 0x000fe200078e0a06 */
[----:B------:R-:W-:Y:S01]  /*e0d0*/  IADD3 R3, R3, -R7, RZ ;  /* 0x8000000703037210 */ /* 0x000fe20007ffe0ff */
[----:B------:R-:W-:Y:S01]  /*e0e0*/  FMUL.FTZ R5, R72, c[0x0][0x320] ;  /* 0x0000c80048057a20 */ /* 0x000fe20000410000 */
[----:B------:R-:W-:Y:S02]  /*e0f0*/  IADD3 R6, R9, R11, RZ ;  /* 0x0000000b09067210 */ /* 0x000fe40007ffe0ff */
[----:B------:R-:W-:Y:S01]  /*e100*/  IADD3 R7, R235, 0x1, R84 ;  /* 0x00000001eb077810 */ /* 0x000fe20007ffe054 */
[----:B------:R1:W1:Y:S01]  /*e110*/  MUFU.TANH R13, R5 ;  /* 0x00000005000d7308 */ /* 0x0002620000002400 */
[----:B------:R-:W-:-:S02]  /*e120*/  LEA R8, R8, R6, 0x3 ;  /* 0x0000000608087211 */ /* 0x000fc400078e18ff */
[----:B------:R-:W-:-:S03]  /*e130*/  SHF.L.U32 R36, R3, 0x1, RZ ;  /* 0x0000000103247819 */ /* 0x000fc600000006ff */
[----:B------:R-:W-:Y:S01]  /*e140*/  @P0 IMAD.HI.U32 R6, R8, c[0x0][0x2c8], RZ ;  /* 0x0000b20008060a27 */ /* 0x000fe200078e00ff */
[----:B------:R-:W-:Y:S01]  /*e150*/  IADD3 R3, -R234, R7, -R36 ;  /* 0x00000007ea037210 */ /* 0x000fe20007ffe924 */
[----:B------:R-:W-:Y:S01]  /*e160*/  STL [R1+0x60], R8 ;  /* 0x0000600801007387 */ /* 0x000fe20000100800 */
[----:B------:R-:W-:Y:S01]  /*e170*/  IADD3 R34, -R36, R235, R84 ;  /* 0x000000eb24227210 */ /* 0x000fe20007ffe154 */
[----:B------:R-:W-:Y:S01]  /*e180*/  IMAD.MOV.U32 R23, RZ, RZ, R8 ;  /* 0x000000ffff177224 */ /* 0x000fe200078e0008 */
[----:B------:R-:W-:Y:S01]  /*e190*/  @P0 SHF.R.U32.HI R23, RZ, c[0x0][0x2cc], R6 ;  /* 0x0000b300ff170a19 */ /* 0x000fe20000011606 */
[----:B------:R5:W-:Y:S01]  /*e1a0*/  STL [R1+0x34], R36 ;  /* 0x0000342401007387 */ /* 0x000be20000100800 */
[C---:B------:R-:W-:Y:S02]  /*e1b0*/  IADD3 R33, R3.reuse, c[0x0][0x328], RZ ;  /* 0x0000ca0003217a10 */ /* 0x040fe40007ffe0ff */
[----:B------:R-:W-:Y:S01]  /*e1c0*/  IADD3 R35, R3, UR7, RZ ;  /* 0x0000000703237c10 */ /* 0x000fe2000fffe0ff */
[----:B-1----:R-:W-:Y:S01]  /*e1d0*/  FMUL.FTZ R5, R73, c[0x0][0x320] ;  /* 0x0000c80049057a20 */ /* 0x002fe20000410000 */
[----:B------:R-:W1:Y:S03]  /*e1e0*/  SHFL.IDX PT, R6, R23, RZ, 0x1c1f ;  /* 0x001c1fff17067589 */ /* 0x000e6600000e0000 */
[----:B------:R2:W1:Y:S02]  /*e1f0*/  MUFU.TANH R12, R5 ;  /* 0x00000005000c7308 */ /* 0x0004640000002400 */
[----:B--2---:R-:W-:Y:S01]  /*e200*/  FMUL.FTZ R5, R76, c[0x0][0x320] ;  /* 0x0000c8004c057a20 */ /* 0x004fe20000410000 */
[----:B-----5:R-:W-:-:S05]  /*e210*/  IADD3 R36, R84, -R36, RZ ;  /* 0x8000002454247210 */ /* 0x020fca0007ffe0ff */
[----:B------:R2:W2:Y:S01]  /*e220*/  MUFU.TANH R11, R5 ;  /* 0x00000005000b7308 */ /* 0x0004a20000002400 */
[----:B-1----:R-:W-:Y:S01]  /*e230*/  IADD3 R3, R35, R6, RZ ;  /* 0x0000000623037210 */ /* 0x002fe20007ffe0ff */
[----:B--2---:R-:W-:-:S06]  /*e240*/  FMUL.FTZ R5, R77, c[0x0][0x320] ;  /* 0x0000c8004d057a20 */ /* 0x004fcc0000410000 */
[----:B------:R1:W2:Y:S02]  /*e250*/  MUFU.TANH R10, R5 ;  /* 0x00000005000a7308 */ /* 0x0002a40000002400 */
[----:B-1----:R-:W-:-:S06]  /*e260*/  FMUL.FTZ R5, R68, c[0x0][0x320] ;  /* 0x0000c80044057a20 */ /* 0x002fcc0000410000 */
[----:B------:R1:W1:Y:S02]  /*e270*/  MUFU.TANH R9, R5 ;  /* 0x0000000500097308 */ /* 0x0002640000002400 */
[----:B-1----:R-:W-:-:S06]  /*e280*/  FMUL.FTZ R5, R69, c[0x0][0x320] ;  /* 0x0000c80045057a20 */ /* 0x002fcc0000410000 */
[----:B------:R1:W1:Y:S02]  /*e290*/  MUFU.TANH R8, R5 ;  /* 0x0000000500087308 */ /* 0x0002640000002400 */
[----:B-1----:R-:W-:-:S05]  /*e2a0*/  IMAD.IADD R5, R33, 0x1, R6 ;  /* 0x0000000121057824 */ /* 0x002fca00078e0206 */
[----:B------:R-:W-:Y:S01]  /*e2b0*/  IMNMX R5, R5, R34, PT ;  /* 0x0000002205057217 */ /* 0x000fe20003800200 */
[----:B------:R-:W-:Y:S05]  /*e2c0*/  @!P6 BRA `(.L_x_419) ;  /* 0x000001400000e947 */ /* 0x000fea0003800000 */
[----:B--234-:R-:W-:Y:S01]  /*e2d0*/  IADD3 R6, -R234, R235, R6 ;  /* 0x000000ebea067210 */ /* 0x01cfe20007ffe106 */
[----:B------:R-:W-:Y:S03]  /*e2e0*/  BSSY B0, `(.L_x_420) ;  /* 0x000000e000007945 */ /* 0x000fe60003800000 */
        /* <DEDUP_REMOVED lines=9> */
.L_x_421:
[----:B------:R-:W-:-:S04]  /*e380*/  MOV R7, c[0x0][0x32c] ;  /* 0x0000cb0000077a02 */ /* 0x000fc80000000f00 */
[----:B------:R-:W-:-:S13]  /*e390*/  ISETP.NE.AND P0, PT, R7, 0x1, PT ;  /* 0x000000010700780c */ /* 0x000fda0003f05270 */
[----:B------:R-:W-:-:S05]  /*e3a0*/  @P0 IMAD.HI.U32 R7, R6, c[0x0][0x330], RZ ;  /* 0x0000cc0006070a27 */ /* 0x000fca00078e00ff */
[----:B------:R-:W-:Y:S02]  /*e3b0*/  @P0 SHF.R.U32.HI R6, RZ, c[0x0][0x334], R7 ;  /* 0x0000cd00ff060a19 */ /* 0x000fe40000011607 */
.L_x_422:
[----:B------:R-:W-:Y:S05]  /*e3c0*/  BSYNC B0 ;  /* 0x0000000000007941 */ /* 0x000fea0003800000 */
.L_x_420:
[----:B------:R-:W-:-:S05]  /*e3d0*/  IMAD R6, R6, c[0x0][0x32c], R36 ;  /* 0x0000cb0006067a24 */ /* 0x000fca00078e0224 */
[----:B------:R-:W-:Y:S02]  /*e3e0*/  IADD3 R7, R6, c[0x0][0x32c], RZ ;  /* 0x0000cb0006077a10 */ /* 0x000fe40007ffe0ff */
[----:B------:R-:W-:Y:S02]  /*e3f0*/  IMNMX R3, R3, R6, !PT ;  /* 0x0000000603037217 */ /* 0x000fe40007800200 */
[----:B------:R-:W-:Y:S02]  /*e400*/  IMNMX R5, R5, R7, PT ;  /* 0x0000000705057217 */ /* 0x000fe40003800200 */
.L_x_419:
[C---:B--234-:R-:W-:Y:S01]  /*e410*/  ISETP.GE.AND P0, PT, R84.reuse, 0x9, PT ;  /* 0x000000095400780c */ /* 0x05cfe20003f06270 */
        /* <DEDUP_REMOVED lines=11> */
[----:B------:R-:W-:Y:S02]  /*e4d0*/  FSEL R69, R30, -INF , !P1 ;  /* 0xff8000001e457808 */ /* 0x000fe40004800000 */
        /* <DEDUP_REMOVED lines=10> */
[----:B------:R-:W-:Y:S02]  /*e580*/  ISETP.LT.OR P0, PT, R5, 0x12, P0 ;  /* 0x000000120500780c */ /* 0x000fe40000701670 */
[----:B------:R-:W-:Y:S02]  /*e590*/  ISETP.GE.AND P1, PT, R84, 0x19, PT ;  /* 0x000000195400780c */ /* 0x000fe40003f26270 */
[----:B------:R-:W-:Y:S02]  /*e5a0*/  FSEL R81, R26, -INF , !P0 ;  /* 0xff8000001a517808 */ /* 0x000fe40004000000 */
[----:B------:R-:W-:Y:S02]  /*e5b0*/  ISETP.GT.AND P0, PT, R3, 0x18, !P1 ;  /* 0x000000180300780c */ /* 0x000fe40004f04270 */
[----:B------:R-:W-:Y:S02]  /*e5c0*/  P2R R47, PR, RZ, 0x2 ;  /* 0x00000002ff2f7803 */ /* 0x000fe40000000000 */
[----:B------:R-:W-:-:S02]  /*e5d0*/  ISETP.LT.OR P0, PT, R5, 0x19, P0 ;  /* 0x000000190500780c */ /* 0x000fc40000701670 */
[C---:B------:R-:W-:Y:S02]  /*e5e0*/  ISETP.GE.AND P1, PT, R84.reuse, 0x1a, PT ;  /* 0x0000001a5400780c */ /* 0x040fe40003f26270 */
        /* <DEDUP_REMOVED lines=42> */
[C---:B------:R-:W-:Y:S02]  /*e890*/  ISETP.GE.AND P6, PT, R84.reuse, 0x41, PT ;  /* 0x000000415400780c */ /* 0x040fe40003fc6270 */
[----:B------:R-:W-:Y:S02]  /*e8a0*/  ISETP.LT.OR P0, PT, R5, 0x3a, P0 ;  /* 0x0000003a0500780c */ /* 0x000fe40000701670 */
[----:B------:R-:W-:Y:S02]  /*e8b0*/  ISETP.GE.AND P4, PT, R84, 0x42, PT ;  /* 0x000000425400780c */ /* 0x000fe40003f86270 */
[----:B------:R-:W-:Y:S02]  /*e8c0*/  FSEL R187, R16, -INF , !P0 ;  /* 0xff80000010bb7808 */ /* 0x000fe40004000000 */
[----:B------:R-:W-:-:S02]  /*e8d0*/  ISETP.GT.AND P0, PT, R3, 0x40, !P6 ;  /* 0x000000400300780c */ /* 0x000fc40007704270 */
[C---:B------:R-:W-:Y:S02]  /*e8e0*/  ISETP.GE.AND P3, PT, R84.reuse, 0x49, PT ;  /* 0x000000495400780c */ /* 0x040fe40003f66270 */
[----:B------:R-:W-:Y:S02]  /*e8f0*/  ISETP.LT.OR P0, PT, R5, 0x41, P0 ;  /* 0x000000410500780c */ /* 0x000fe40000701670 */
[----:B------:R-:W-:Y:S02]  /*e900*/  P2R R50, PR, RZ, 0x4 ;  /* 0x00000004ff327803 */ /* 0x000fe40000000000 */
[----:B------:R-:W-:Y:S02]  /*e910*/  FSEL R196, R15, -INF , !P0 ;  /* 0xff8000000fc47808 */ /* 0x000fe40004000000 */
[----:B------:R-:W-:Y:S02]  /*e920*/  ISETP.GT.AND P0, PT, R3, 0x41, !P4 ;  /* 0x000000410300780c */ /* 0x000fe40006704270 */
[----:B------:R-:W-:-:S02]  /*e930*/  ISETP.GE.AND P2, PT, R84, 0x4a, PT ;  /* 0x0000004a5400780c */ /* 0x000fc40003f46270 */
[----:B------:R-:W-:Y:S02]  /*e940*/  ISETP.LT.OR P0, PT, R5, 0x42, P0 ;  /* 0x000000420500780c */ /* 0x000fe40000701670 */
[----:B------:R-:W-:Y:S02]  /*e950*/  P2R R38, PR, RZ, 0x2 ;  /* 0x00000002ff267803 */ /* 0x000fe40000000000 */
[----:B------:R-:W-:Y:S02]  /*e960*/  FSEL R197, R14, -INF , !P0 ;  /* 0xff8000000ec57808 */ /* 0x000fe40004000000 */
[----:B------:R-:W-:Y:S02]  /*e970*/  ISETP.GT.AND P0, PT, R3, 0x48, !P3 ;  /* 0x000000480300780c */ /* 0x000fe40005f04270 */
[----:B------:R-:W-:Y:S02]  /*e980*/  ISETP.GE.AND P1, PT, R84, 0x51, PT ;  /* 0x000000515400780c */ /* 0x000fe40003f26270 */
[----:B------:R-:W-:-:S02]  /*e990*/  ISETP.LT.OR P0, PT, R5, 0x49, P0 ;  /* 0x000000490500780c */ /* 0x000fc40000701670 */
[----:B------:R-:W-:Y:S02]  /*e9a0*/  P2R R37, PR, RZ, 0x2 ;  /* 0x00000002ff257803 */ /* 0x000fe40000000000 */
[----:B------:R-:W-:Y:S02]  /*e9b0*/  FSEL R198, R13, -INF , !P0 ;  /* 0xff8000000dc67808 */ /* 0x000fe40004000000 */
[----:B------:R-:W-:-:S04]  /*e9c0*/  ISETP.GT.AND P0, PT, R3, 0x49, !P2 ;  /* 0x000000490300780c */ /* 0x000fc80005704270 */
[----:B------:R-:W-:-:S04]  /*e9d0*/  ISETP.LT.OR P0, PT, R5, 0x4a, P0 ;  /* 0x0000004a0500780c */ /* 0x000fc80000701670 */
[----:B------:R-:W-:Y:S02]  /*e9e0*/  FSEL R199, R12, -INF , !P0 ;  /* 0xff8000000cc77808 */ /* 0x000fe40004000000 */
[----:B------:R-:W-:Y:S02]  /*e9f0*/  ISETP.GT.AND P0, PT, R3, 0x50, !P1 ;  /* 0x000000500300780c */ /* 0x000fe40004f04270 */
[----:B------:R-:W-:Y:S02]  /*ea00*/  ISETP.GE.AND P1, PT, R84, 0x52, PT ;  /* 0x000000525400780c */ /* 0x000fe40003f26270 */
[----:B------:R-:W-:Y:S02]  /*ea10*/  ISETP.LT.OR P0, PT, R5, 0x51, P0 ;  /* 0x000000510500780c */ /* 0x000fe40000701670 */
[----:B------:R-:W-:Y:S02]  /*ea20*/  P2R R55, PR, RZ, 0x2 ;  /* 0x00000002ff377803 */ /* 0x000fe40000000000 */
        /* <DEDUP_REMOVED lines=19> */
[----:B-1----:R-:W-:Y:S02]  /*eb60*/  IMAD.IADD R5, R33, 0x1, R6 ;  /* 0x0000000121057824 */ /* 0x002fe400078e0206 */
[----:B------:R-:W-:Y:S02]  /*eb70*/  FSEL R230, R8, -INF , !P0 ;  /* 0xff80000008e67808 */ /* 0x000fe40004000000 */
[----:B------:R-:W-:Y:S02]  /*eb80*/  ISETP.GE.AND P0, PT, R236, 0x1, PT ;  /* 0x00000001ec00780c */ /* 0x000fe40003f06270 */
        /* <DEDUP_REMOVED lines=60> */
.L_x_425:
[----:B------:R-:W-:-:S04]  /*ef50*/  MOV R7, c[0x0][0x32c] ;  /* 0x0000cb0000077a02 */ /* 0x000fc80000000f00 */
[----:B------:R-:W-:-:S13]  /*ef60*/  ISETP.NE.AND P0, PT, R7, 0x1, PT ;  /* 0x000000010700780c */ /* 0x000fda0003f05270 */
[----:B------:R-:W-:-:S05]  /*ef70*/  @P0 IMAD.HI.U32 R7, R6, c[0x0][0x330], RZ ;  /* 0x0000cc0006070a27 */ /* 0x000fca00078e00ff */
[----:B------:R-:W-:Y:S02]  /*ef80*/  @P0 SHF.R.U32.HI R6, RZ, c[0x0][0x334], R7 ;  /* 0x0000cd00ff060a19 */ /* 0x000fe40000011607 */
.L_x_426:
[----:B------:R-:W-:Y:S05]  /*ef90*/  BSYNC B0 ;  /* 0x0000000000007941 */ /* 0x000fea0003800000 */
.L_x_424:
[----:B------:R-:W-:-:S05]  /*efa0*/  IMAD R6, R6, c[0x0][0x32c], R36 ;  /* 0x0000cb0006067a24 */ /* 0x000fca00078e0224 */
[----:B------:R-:W-:Y:S02]  /*efb0*/  IADD3 R7, R6, c[0x0][0x32c], RZ ;  /* 0x0000cb0006077a10 */ /* 0x000fe40007ffe0ff */
[----:B------:R-:W-:Y:S02]  /*efc0*/  IMNMX R3, R3, R6, !PT ;  /* 0x0000000603037217 */ /* 0x000fe40007800200 */
[----:B------:R-:W-:Y:S02]  /*efd0*/  IMNMX R5, R5, R7, PT ;  /* 0x0000000705057217 */ /* 0x000fe40003800200 */
.L_x_423:
        /* <DEDUP_REMOVED lines=156> */
.L_x_429:
[----:B------:R-:W-:-:S04]  /*f9a0*/  MOV R7, c[0x0][0x32c] ;  /* 0x0000cb0000077a02 */ /* 0x000fc80000000f00 */
[----:B------:R-:W-:-:S13]  /*f9b0*/  ISETP.NE.AND P0, PT, R7, 0x1, PT ;  /* 0x000000010700780c */ /* 0x000fda0003f05270 */
[----:B------:R-:W-:-:S05]  /*f9c0*/  @P0 IMAD.HI.U32 R7, R6, c[0x0][0x330], RZ ;  /* 0x0000cc0006070a27 */ /* 0x000fca00078e00ff */
[----:B------:R-:W-:Y:S02]  /*f9d0*/  @P0 SHF.R.U32.HI R6, RZ, c[0x0][0x334], R7 ;  /* 0x0000cd00ff060a19 */ /* 0x000fe40000011607 */
.L_x_430:
[----:B------:R-:W-:Y:S05]  /*f9e0*/  BSYNC B0 ;  /* 0x0000000000007941 */ /* 0x000fea0003800000 */
.L_x_428:
[----:B------:R-:W-:-:S05]  /*f9f0*/  IMAD R6, R6, c[0x0][0x32c], R36 ;  /* 0x0000cb0006067a24 */ /* 0x000fca00078e0224 */
[----:B------:R-:W-:Y:S02]  /*fa00*/  IADD3 R7, R6, c[0x0][0x32c], RZ ;  /* 0x0000cb0006077a10 */ /* 0x000fe40007ffe0ff */
[----:B------:R-:W-:Y:S02]  /*fa10*/  IMNMX R3, R3, R6, !PT ;  /* 0x0000000603037217 */ /* 0x000fe40007800200 */
[----:B------:R-:W-:Y:S02]  /*fa20*/  IMNMX R5, R5, R7, PT ;  /* 0x0000000705057217 */ /* 0x000fe40003800200 */
.L_x_427:
        /* <DEDUP_REMOVED lines=156> */
.L_x_433:
[----:B------:R-:W-:-:S04]  /*103f0*/  MOV R7, c[0x0][0x32c] ;  /* 0x0000cb0000077a02 */ /* 0x000fc80000000f00 */
[----:B------:R-:W-:-:S13]  /*10400*/  ISETP.NE.AND P0, PT, R7, 0x1, PT ;  /* 0x000000010700780c */ /* 0x000fda0003f05270 */
[----:B------:R-:W-:-:S05]  /*10410*/  @P0 IMAD.HI.U32 R7, R6, c[0x0][0x330], RZ ;  /* 0x0000cc0006070a27 */ /* 0x000fca00078e00ff */
[----:B------:R-:W-:Y:S02]  /*10420*/  @P0 SHF.R.U32.HI R6, RZ, c[0x0][0x334], R7 ;  /* 0x0000cd00ff060a19 */ /* 0x000fe40000011607 */
.L_x_434:
[----:B------:R-:W-:Y:S05]  /*10430*/  BSYNC B0 ;  /* 0x0000000000007941 */ /* 0x000fea0003800000 */
.L_x_432:
[----:B------:R-:W-:-:S05]  /*10440*/  IMAD R6, R6, c[0x0][0x32c], R36 ;  /* 0x0000cb0006067a24 */ /* 0x000fca00078e0224 */
[----:B------:R-:W-:Y:S02]  /*10450*/  IADD3 R7, R6, c[0x0][0x32c], RZ ;  /* 0x0000cb0006077a10 */ /* 0x000fe40007ffe0ff */
[----:B------:R-:W-:Y:S02]  /*10460*/  IMNMX R3, R3, R6, !PT ;  /* 0x0000000603037217 */ /* 0x000fe40007800200 */
[----:B------:R-:W-:Y:S02]  /*10470*/  IMNMX R5, R5, R7, PT ;  /* 0x0000000705057217 */ /* 0x000fe40003800200 */
.L_x_431:
[----:B--234-:R-:W-:Y:S01]  /*10480*/  ISETP.NE.AND P0, PT, R52, RZ, PT ;  /* 0x000000ff3400720c */ /* 0x01cfe20003f05270 */
[----:B------:R-:W-:Y:S01]  /*10490*/  STL [R1+0x88], R220 ;  /* 0x000088dc01007387 */ /* 0x000fe20000100800 */
[----:B------:R-:W-:Y:S01]  /*104a0*/  FMNMX.FTZ R72, R64, R69, !PT ;  /* 0x0000004540487209 */ /* 0x000fe20007810000 */
[----:B------:R-:W-:Y:S01]  /*104b0*/  IMAD.SHL.U32 R209, R0, 0x2, RZ ;  /* 0x0000000200d17824 */ /* 0x000fe200078e00ff */
[----:B------:R-:W-:Y:S01]  /*104c0*/  ISETP.GT.AND P0, PT, R3, 0x1, !P0 ;  /* 0x000000010300780c */ /* 0x000fe20004704270 */
[----:B------:R-:W-:Y:S01]  /*104d0*/  STL [R1+0x84], R219 ;  /* 0x000084db01007387 */ /* 0x000fe20000100800 */
[----:B------:R-:W-:Y:S01]  /*104e0*/  FMNMX.FTZ R72, R73, R72, !PT ;  /* 0x0000004849487209 */ /* 0x000fe20007810000 */
[--C-:B------:R-:W-:Y:S01]  /*104f0*/  IMAD R210, R4, 0x2, R209.reuse ;  /* 0x0000000204d27824 */ /* 0x100fe200078e02d1 */
[----:B------:R-:W-:Y:S01]  /*10500*/  ISETP.LT.OR P0, PT, R5, 0x2, P0 ;  /* 0x000000020500780c */ /* 0x000fe20000701670 */
[----:B------:R-:W-:Y:S01]  /*10510*/  STL [R1+0x80], R218 ;  /* 0x000080da01007387 */ /* 0x000fe20000100800 */
[----:B------:R-:W-:Y:S01]  /*10520*/  FMNMX.FTZ R72, R76, R72, !PT ;  /* 0x000000484c487209 */ /* 0x000fe20007810000 */
[----:B------:R-:W-:Y:S01]  /*10530*/  IMAD R212, R2, 0x2, R209 ;  /* 0x0000000202d47824 */ /* 0x000fe200078e02d1 */
[----:B------:R-:W-:Y:S01]  /*10540*/  FSEL R74, R9, -INF , !P0 ;  /* 0xff800000094a7808 */ /* 0x000fe20004000000 */
[----:B------:R-:W-:Y:S01]  /*10550*/  STL [R1+0x7c], R217 ;  /* 0x00007cd901007387 */ /* 0x000fe20000100800 */
[----:B------:R-:W-:-:S02]  /*10560*/  ISETP.NE.AND P0, PT, R51, RZ, PT ;  /* 0x000000ff3300720c */ /* 0x000fc40003f05270 */
[----:B------:R-:W-:Y:S01]  /*10570*/  FMNMX.FTZ R72, R77, R72, !PT ;  /* 0x000000484d487209 */ /* 0x000fe20007810000 */
[----:B------:R-:W-:Y:S01]  /*10580*/  STL [R1+0x78], R216 ;  /* 0x000078d801007387 */ /* 0x000fe20000100800 */
[----:B------:R-:W-:Y:S02]  /*10590*/  ISETP.GT.AND P0, PT, R3, 0x8, !P0 ;  /* 0x000000080300780c */ /* 0x000fe40004704270 */
[----:B------:R-:W-:Y:S01]  /*105a0*/  FMNMX.FTZ R72, R81, R72, !PT ;  /* 0x0000004851487209 */ /* 0x000fe20007810000 */
[----:B------:R-:W-:Y:S01]  /*105b0*/  STL [R1+0x74], R215 ;  /* 0x000074d701007387 */ /* 0x000fe20000100800 */
        /* <DEDUP_REMOVED lines=10> */
[----:B------:R-:W-:Y:S01]  /*10660*/  ISETP.LT.OR P0, PT, R5, 0xa, P0 ;  /* 0x0000000a0500780c */ /* 0x000fe20000701670 */
[----:B------:R-:W-:Y:S01]  /*10670*/  LDSM.16.MT88.4 R104, [R210+0x900] ;  /* 0x00090000d268783b */ /* 0x000fe20000004200 */
[----:B------:R-:W-:-:S02]  /*10680*/  FMNMX.FTZ R72, R109, R72, !PT ;  /* 0x000000486d487209 */ /* 0x000fc40007810000 */
[----:B------:R-:W-:Y:S01]  /*10690*/  FSEL R75, R15, -INF , !P0 ;  /* 0xff8000000f4b7808 */ /* 0x000fe20004000000 */
[----:B------:R-:W-:Y:S01]  /*106a0*/  STL [R1+0x68], R208 ;  /* 0x000068d001007387 */ /* 0x000fe20000100800 */
[----:B------:R-:W-:Y:S02]  /*106b0*/  ISETP.NE.AND P0, PT, R49, RZ, PT ;  /* 0x000000ff3100720c */ /* 0x000fe40003f05270 */
[----:B------:R-:W-:Y:S01]  /*106c0*/  FMNMX.FTZ R72, R121, R72, !PT ;  /* 0x0000004879487209 */ /* 0x000fe20007810000 */
[----:B------:R-:W-:Y:S01]  /*106d0*/  LDSM.16.MT88.4 R96, [R212+0x900] ;  /* 0x00090000d460783b */ /* 0x000fe20000004200 */
[----:B------:R-:W-:Y:S02]  /*106e0*/  ISETP.GT.AND P0, PT, R3, 0x10, !P0 ;  /* 0x000000100300780c */ /* 0x000fe40004704270 */
        /* <DEDUP_REMOVED lines=11> */
[----:B------:R-:W-:Y:S02]  /*107a0*/  ISETP.NE.AND P0, PT, R47, RZ, PT ;  /* 0x000000ff2f00720c */ /* 0x000fe40003f05270 */
[----:B------:R-:W-:Y:S02]  /*107b0*/  FMNMX.FTZ R72, R187, R72, !PT ;  /* 0x00000048bb487209 */ /* 0x000fe40007810000 */
[----:B------:R-:W-:-:S02]  /*107c0*/  ISETP.GT.AND P0, PT, R3, 0x18, !P0 ;  /* 0x000000180300780c */ /* 0x000fc40004704270 */
[----:B------:R-:W-:Y:S02]  /*107d0*/  FMNMX.FTZ R71, R60, R71, !PT ;  /* 0x000000473c477209 */ /* 0x000fe40007810000 */
[----:B------:R-:W-:Y:S02]  /*107e0*/  ISETP.LT.OR P0, PT, R5, 0x19, P0 ;  /* 0x000000190500780c */ /* 0x000fe40000701670 */
[----:B------:R-:W-:Y:S02]  /*107f0*/  FMNMX.FTZ R72, R196, R72, !PT ;  /* 0x00000048c4487209 */ /* 0x000fe40007810000 */
[----:B------:R-:W-:Y:S02]  /*10800*/  FSEL R115, R17, -INF , !P0 ;  /* 0xff80000011737808 */ /* 0x000fe40004000000 */
        /* <DEDUP_REMOVED lines=15> */
[----:B------:R-:W-:Y:S02]  /*10900*/  FMNMX.FTZ R71, R70, R71, !PT ;  /* 0x0000004746477209 */ /* 0x000fe40007810000 */
[----:B------:R-:W-:Y:S02]  /*10910*/  ISETP.GT.AND P0, PT, R3, 0x21, !P0 ;  /* 0x000000210300780c */ /* 0x000fe40004704270 */
        /* <DEDUP_REMOVED lines=16> */
[----:B------:R-:W-:Y:S01]  /*10a20*/  FMNMX.FTZ R71, R84, R71, !PT ;  /* 0x0000004754477209 */ /* 0x000fe20007810000 */
[----:B------:R-:W1:Y:S01]  /*10a30*/  SHFL.BFLY PT, R6, R72, 0x2, 0x1f ;  /* 0x0c401f0048067f89 */ /* 0x000e6200000e0000 */
        /* <DEDUP_REMOVED lines=16> */
[----:B-1----:R-:W-:Y:S02]  /*10b40*/  FMNMX.FTZ R72, R72, R6, !PT ;  /* 0x0000000648487209 */ /* 0x002fe40007810000 */
[----:B------:R-:W-:Y:S02]  /*10b50*/  ISETP.GT.AND P0, PT, R3, 0x38, !P0 ;  /* 0x000000380300780c */ /* 0x000fe40004704270 */
[----:B------:R-:W-:Y:S01]  /*10b60*/  FMNMX.FTZ R71, R182, R71, !PT ;  /* 0x00000047b6477209 */ /* 0x000fe20007810000 */
[----:B------:R-:W1:Y:S01]  /*10b70*/  SHFL.BFLY PT, R6, R72, 0x1, 0x1f ;  /* 0x0c201f0048067f89 */ /* 0x000e6200000e0000 */
        /* <DEDUP_REMOVED lines=10> */
[----:B------:R-:W-:Y:S02]  /*10c20*/  ISETP.GT.AND P0, PT, R3, 0x40, !P6 ;  /* 0x000000400300780c */ /* 0x000fe40007704270 */
[----:B------:R-:W-:Y:S02]  /*10c30*/  FMNMX.FTZ R71, R204, R71, !PT ;  /* 0x00000047cc477209 */ /* 0x000fe40007810000 */
[----:B------:R-:W-:Y:S02]  /*10c40*/  ISETP.LT.OR P0, PT, R5, 0x41, P0 ;  /* 0x000000410500780c */ /* 0x000fe40000701670 */
[----:B------:R-:W-:Y:S02]  /*10c50*/  FMNMX.FTZ R71, R207, R71, !PT ;  /* 0x00000047cf477209 */ /* 0x000fe40007810000 */
[----:B------:R-:W-:-:S02]  /*10c60*/  FSEL R178, R11, -INF , !P0 ;  /* 0xff8000000bb27808 */ /* 0x000fc40004000000 */
[----:B------:R-:W-:Y:S02]  /*10c70*/  ISETP.GT.AND P0, PT, R3, 0x41, !P4 ;  /* 0x000000410300780c */ /* 0x000fe40006704270 */
[----:B-1----:R-:W-:Y:S02]  /*10c80*/  FMNMX.FTZ R72, R72, R6, !PT ;  /* 0x0000000648487209 */ /* 0x002fe40007810000 */
[----:B------:R-:W-:Y:S01]  /*10c90*/  ISETP.LT.OR P0, PT, R5, 0x42, P0 ;  /* 0x000000420500780c */ /* 0x000fe20000701670 */
[----:B------:R-:W1:Y:S01]  /*10ca0*/  SHFL.BFLY PT, R6, R71, 0x2, 0x1f ;  /* 0x0c401f0047067f89 */ /* 0x000e6200000e0000 */
[----:B------:R-:W-:Y:S01]  /*10cb0*/  FMNMX.FTZ R9, R67, R88, !PT ;  /* 0x0000005843097209 */ /* 0x000fe20007810000 */
[----:B------:R-:W-:Y:S01]  /*10cc0*/  FMUL.FTZ R7, R72, c[0x0][0x2d0] ;  /* 0x0000b40048077a20 */ /* 0x000fe20000410000 */
[----:B------:R-:W-:Y:S02]  /*10cd0*/  FSEL R179, R10, -INF , !P0 ;  /* 0xff8000000ab37808 */ /* 0x000fe40004000000 */
[----:B------:R-:W-:-:S02]  /*10ce0*/  ISETP.GT.AND P0, PT, R3, 0x48, !P3 ;  /* 0x000000480300780c */ /* 0x000fc40005f04270 */
[----:B------:R-:W-:Y:S02]  /*10cf0*/  LEA R211, R2, R210, 0x1 ;  /* 0x000000d202d37211 */ /* 0x000fe400078e08ff */
[----:B------:R-:W-:Y:S02]  /*10d00*/  ISETP.LT.OR P0, PT, R5, 0x49, P0 ;  /* 0x000000490500780c */ /* 0x000fe40000701670 */
[----:B------:R-:W-:Y:S01]  /*10d10*/  ISETP.NE.AND P6, PT, R37, RZ, PT ;  /* 0x000000ff2500720c */ /* 0x000fe20003fc5270 */
[----:B------:R-:W-:Y:S01]  /*10d20*/  LDSM.16.MT88.4 R100, [R211+0x100] ;  /* 0x00010000d364783b */ /* 0x000fe20000004200 */
[----:B------:R-:W-:Y:S02]  /*10d30*/  FSEL R180, R24, -INF , !P0 ;  /* 0xff80000018b47808 */ /* 0x000fe40004000000 */
[C---:B------:R-:W-:Y:S02]  /*10d40*/  ISETP.GT.AND P0, PT, R3.reuse, 0x49, !P2 ;  /* 0x000000490300780c */ /* 0x040fe40005704270 */
[----:B------:R-:W-:-:S02]  /*10d50*/  ISETP.GT.AND P2, PT, R3, 0x50, !P6 ;  /* 0x000000500300780c */ /* 0x000fc40007744270 */
[----:B------:R-:W-:Y:S02]  /*10d60*/  ISETP.LT.OR P0, PT, R5, 0x4a, P0 ;  /* 0x0000004a0500780c */ /* 0x000fe40000701670 */
[----:B------:R-:W-:Y:S02]  /*10d70*/  ISETP.NE.AND P3, PT, R55, RZ, PT ;  /* 0x000000ff3700720c */ /* 0x000fe40003f65270 */
[----:B------:R-:W-:Y:S02]  /*10d80*/  FSEL R181, R22, -INF , !P0 ;  /* 0xff80000016b57808 */ /* 0x000fe40004000000 */
[----:B------:R-:W-:Y:S02]  /*10d90*/  ISETP.GT.AND P0, PT, R3, RZ, !P1 ;  /* 0x000000ff0300720c */ /* 0x000fe40004f04270 */
[----:B-1----:R-:W-:Y:S02]  /*10da0*/  FMNMX.FTZ R71, R71, R6, !PT ;  /* 0x0000000647477209 */ /* 0x002fe40007810000 */
[----:B------:R-:W-:-:S02]  /*10db0*/  ISETP.LT.OR P0, PT, R5, 0x1, P0 ;  /* 0x000000010500780c */ /* 0x000fc40000701670 */
[----:B------:R-:W-:Y:S01]  /*10dc0*/  ISETP.NE.AND P4, PT, R54, RZ, PT ;  /* 0x000000ff3600720c */ /* 0x000fe20003f85270 */
[----:B------:R-:W1:Y:S01]  /*10dd0*/  SHFL.BFLY PT, R6, R71, 0x1, 0x1f ;  /* 0x0c201f0047067f89 */ /* 0x000e6200000e0000 */
[----:B------:R-:W-:Y:S02]  /*10de0*/  FSEL R68, R18, -INF , !P0 ;  /* 0xff80000012447808 */ /* 0x000fe40004000000 */
[----:B------:R-:W-:Y:S02]  /*10df0*/  FSETP.NEU.FTZ.AND P0, PT, R72, -INF , PT ;  /* 0xff8000004800780b */ /* 0x000fe40003f1d000 */
[----:B------:R-:W-:Y:S02]  /*10e00*/  ISETP.NE.AND P6, PT, R53, RZ, PT ;  /* 0x000000ff3500720c */ /* 0x000fe40003fc5270 */
[----:B------:R-:W-:Y:S02]  /*10e10*/  FSEL R7, R7, RZ, P0 ;  /* 0x000000ff07077208 */ /* 0x000fe40000000000 */
[----:B------:R-:W-:-:S02]  /*10e20*/  ISETP.GT.AND P1, PT, R3, 0x51, !P3 ;  /* 0x000000510300780c */ /* 0x000fc40005f24270 */
[----:B------:R-:W-:Y:S01]  /*10e30*/  ISETP.GT.AND P3, PT, R3, 0x59, !P6 ;  /* 0x000000590300780c */ /* 0x000fe20007764270 */
[----:B------:R-:W-:-:S04]  /*10e40*/  FFMA.FTZ R8, R64, c[0x0][0x2d0], -R7 ;  /* 0x0000b40040087a23 */ /* 0x000fc80000010807 */
[----:B------:R2:W-:Y:S01]  /*10e50*/  MUFU.EX2 R237, R8 ;  /* 0x0000000800ed7308 */ /* 0x0005e20000000800 */
[----:B-1----:R-:W-:-:S04]  /*10e60*/  FMNMX.FTZ R71, R71, R6, !PT ;  /* 0x0000000647477209 */ /* 0x002fc80007810000 */
[C---:B------:R-:W-:Y:S01]  /*10e70*/  FSETP.NEU.FTZ.AND P0, PT, R71.reuse, -INF , PT ;  /* 0xff8000004700780b */ /* 0x040fe20003f1d000 */
[----:B------:R-:W-:Y:S02]  /*10e80*/  FMUL.FTZ R6, R71, c[0x0][0x2d0] ;  /* 0x0000b40047067a20 */ /* 0x000fe40000410000 */
[----:B--2---:R-:W-:-:S03]  /*10e90*/  FFMA.FTZ R8, R69, c[0x0][0x2d0], -R7 ;  /* 0x0000b40045087a23 */ /* 0x004fc60000010807 */
[----:B------:R-:W-:Y:S01]  /*10ea0*/  FSEL R6, R6, RZ, P0 ;  /* 0x000000ff06067208 */ /* 0x000fe20000000000 */
[----:B------:R1:W2:Y:S01]  /*10eb0*/  MUFU.EX2 R203, R8 ;  /* 0x0000000800cb7308 */ /* 0x0002a20000000800 */
[----:B------:R-:W-:Y:S01]  /*10ec0*/  ISETP.GT.AND P0, PT, R3, 0x58, !P4 ;  /* 0x000000580300780c */ /* 0x000fe20006704270 */
[----:B------:R-:W-:Y:S01]  /*10ed0*/  FFMA.FTZ R3, R87, c[0x0][0x2d0], -R7 ;  /* 0x0000b40057037a23 */ /* 0x000fe20000010807 */
[C---:B------:R-:W-:Y:S02]  /*10ee0*/  ISETP.LT.OR P4, PT, R5.reuse, 0x51, P2 ;  /* 0x000000510500780c */ /* 0x040fe40001781670 */
[C---:B------:R-:W-:Y:S02]  /*10ef0*/  ISETP.LT.OR P2, PT, R5.reuse, 0x52, P1 ;  /* 0x000000520500780c */ /* 0x040fe40000f41670 */
[----:B------:R-:W-:Y:S01]  /*10f00*/  FSEL R170, R32, -INF , !P4 ;  /* 0xff80000020aa7808 */ /* 0x000fe20006000000 */
[----:B------:R3:W-:Y:S01]  /*10f10*/  MUFU.EX2 R240, R3 ;  /* 0x0000000300f07308 */ /* 0x0007e20000000800 */
[----:B------:R-:W-:-:S02]  /*10f20*/  ISETP.LT.OR P1, PT, R5, 0x59, P0 ;  /* 0x000000590500780c */ /* 0x000fc40000721670 */
[----:B------:R-:W-:Y:S02]  /*10f30*/  FSEL R169, R91, -INF , !P2 ;  /* 0xff8000005ba97808 */ /* 0x000fe40005000000 */
[----:B------:R-:W-:Y:S02]  /*10f40*/  ISETP.LT.OR P0, PT, R5, 0x5a, P3 ;  /* 0x0000005a0500780c */ /* 0x000fe40001f01670 */
[----:B------:R-:W-:Y:S01]  /*10f50*/  FSEL R168, R89, -INF , !P1 ;  /* 0xff80000059a87808 */ /* 0x000fe20004800000 */
[----:B-1----:R-:W-:Y:S01]  /*10f60*/  FFMA.FTZ R8, R73, c[0x0][0x2d0], -R7 ;  /* 0x0000b40049087a23 */ /* 0x002fe20000010807 */
[----:B------:R-:W-:Y:S02]  /*10f70*/  FSEL R73, R108, -INF , !P0 ;  /* 0xff8000006c497808 */ /* 0x000fe40004000000 */
[----:B--2---:R-:W-:Y:S01]  /*10f80*/  F2FP.PACK_AB R12, R203, R237 ;  /* 0x000000edcb0c723e */ /* 0x004fe200000000ff */
[----:B------:R1:W-:Y:S01]  /*10f90*/  MUFU.EX2 R214, R8 ;  /* 0x0000000800d67308 */ /* 0x0003e20000000800 */
[----:B---3--:R-:W-:-:S07]  /*10fa0*/  FFMA.FTZ R3, R65, c[0x0][0x2d0], -R6 ;  /* 0x0000b40041037a23 */ /* 0x008fce0000010806 */
[----:B------:R-:W-:Y:S01]  /*10fb0*/  MUFU.EX2 R248, R3 ;  /* 0x0000000300f87308 */ /* 0x000fe20000000800 */
[----:B-1----:R-:W-:Y:S01]  /*10fc0*/  FMNMX.FTZ R8, R117, R9, !PT ;  /* 0x0000000975087209 */ /* 0x002fe20007810000 */
[----:B------:R-:W-:-:S03]  /*10fd0*/  FFMA.FTZ R9, R76, c[0x0][0x2d0], -R7 ;  /* 0x0000b4004c097a23 */ /* 0x000fc60000010807 */
[----:B------:R-:W-:-:S03]  /*10fe0*/  FMNMX.FTZ R8, R118, R8, !PT ;  /* 0x0000000876087209 */ /* 0x000fc60007810000 */
[----:B------:R1:W2:Y:S01]  /*10ff0*/  MUFU.EX2 R202, R9 ;  /* 0x0000000900ca7308 */ /* 0x0002a20000000800 */
[----:B------:R-:W-:-:S04]  /*11000*/  FMNMX.FTZ R8, R119, R8, !PT ;  /* 0x0000000877087209 */ /* 0x000fc80007810000 */
[----:B------:R-:W-:Y:S01]  /*11010*/  FMNMX.FTZ R8, R120, R8, !PT ;  /* 0x0000000878087209 */ /* 0x000fe20007810000 */
[----:B-1----:R-:W-:Y:S01]  /*11020*/  FFMA.FTZ R9, R77, c[0x0][0x2d0], -R7 ;  /* 0x0000b4004d097a23 */ /* 0x002fe20000010807 */
[----:B--2---:R-:W-:Y:S01]  /*11030*/  F2FP.PACK_AB R14, R202, R214 ;  /* 0x000000d6ca0e723e */ /* 0x004fe200000000ff */
[----:B------:R-:W-:Y:S02]  /*11040*/  LDSM.16.MT88.4 R76, [R212+0x100] ;  /* 0x00010000d44c783b */ /* 0x000fe40000004200 */
[----:B------:R1:W-:Y:S02]  /*11050*/  MUFU.EX2 R247, R9 ;  /* 0x0000000900f77308 */ /* 0x0003e40000000800 */
[----:B-1----:R-:W-:Y:S01]  /*11060*/  FMNMX.FTZ R9, R128, R8, !PT ;  /* 0x0000000880097209 */ /* 0x002fe20007810000 */
[----:B------:R-:W-:-:S03]  /*11070*/  FFMA.FTZ R8, R56, c[0x0][0x2d0], -R6 ;  /* 0x0000b40038087a23 */ /* 0x000fc60000010806 */
[----:B------:R-:W-:Y:S02]  /*11080*/  FMNMX.FTZ R9, R134, R9, !PT ;  /* 0x0000000986097209 */ /* 0x000fe40007810000 */
[----:B------:R1:W-:Y:S02]  /*11090*/  MUFU.EX2 R235, R8 ;  /* 0x0000000800eb7308 */ /* 0x0003e40000000800 */
[----:B------:R-:W-:Y:S01]  /*110a0*/  FMNMX.FTZ R0, R160, R9, !PT ;  /* 0x00000009a0007209 */ /* 0x000fe20007810000 */
[----:B------:R-:W-:Y:S02]  /*110b0*/  FFMA.FTZ R9, R57, c[0x0][0x2d0], -R6 ;  /* 0x0000b40039097a23 */ /* 0x000fe40000010806 */
[----:B------:R-:W2:Y:S01]  /*110c0*/  LDSM.16.MT88.4 R56, [R209+0x100] ;  /* 0x00010000d138783b */ /* 0x000ea20000004200 */
[----:B------:R-:W-:Y:S02]  /*110d0*/  FMNMX.FTZ R0, R143, R0, !PT ;  /* 0x000000008f007209 */ /* 0x000fe40007810000 */
[----:B------:R3:W4:Y:S02]  /*110e0*/  MUFU.EX2 R241, R9 ;  /* 0x0000000900f17308 */ /* 0x0007240000000800 */
[----:B------:R-:W-:-:S04]  /*110f0*/  FMNMX.FTZ R0, R142, R0, !PT ;  /* 0x000000008e007209 */ /* 0x000fc80007810000 */
[----:B------:R-:W-:Y:S02]  /*11100*/  FMNMX.FTZ R0, R141, R0, !PT ;  /* 0x000000008d007209 */ /* 0x000fe40007810000 */
[----:B-1----:R-:W-:Y:S02]  /*11110*/  FMNMX.FTZ R8, R68, R74, !PT ;  /* 0x0000004a44087209 */ /* 0x002fe40007810000 */
[----:B------:R-:W-:Y:S02]  /*11120*/  FMNMX.FTZ R0, R166, R0, !PT ;  /* 0x00000000a6007209 */ /* 0x000fe40007810000 */
[----:B------:R-:W-:Y:S02]  /*11130*/  FMNMX.FTZ R8, R112, R8, !PT ;  /* 0x0000000870087209 */ /* 0x000fe40007810000 */
[----:B------:R-:W-:Y:S01]  /*11140*/  FMNMX.FTZ R0, R167, R0, !PT ;  /* 0x00000000a7007209 */ /* 0x000fe20007810000 */
[----:B---3--:R-:W-:Y:S01]  /*11150*/  FFMA.FTZ R9, R60, c[0x0][0x2d0], -R6 ;  /* 0x0000b4003c097a23 */ /* 0x008fe20000010806 */
[----:B------:R-:W-:-:S02]  /*11160*/  FMNMX.FTZ R8, R75, R8, !PT ;  /* 0x000000084b087209 */ /* 0x000fc40007810000 */
[----:B------:R-:W-:Y:S01]  /*11170*/  FMNMX.FTZ R0, R173, R0, !PT ;  /* 0x00000000ad007209 */ /* 0x000fe20007810000 */
[----:B------:R-:W-:Y:S01]  /*11180*/  MUFU.EX2 R213, R9 ;  /* 0x0000000900d57308 */ /* 0x000fe20000000800 */
[----:B------:R-:W-:Y:S01]  /*11190*/  FMNMX.FTZ R4, R113, R8, !PT ;  /* 0x0000000871047209 */ /* 0x000fe20007810000 */
[----:B------:R-:W-:Y:S01]  /*111a0*/  FFMA.FTZ R8, R61, c[0x0][0x2d0], -R6 ;  /* 0x0000b4003d087a23 */ /* 0x000fe20000010806 */
[----:B------:R-:W-:Y:S01]  /*111b0*/  FMNMX.FTZ R0, R174, R0, !PT ;  /* 0x00000000ae007209 */ /* 0x000fe20007810000 */
[----:B------:R-:W1:Y:S01]  /*111c0*/  LDSM.16.MT88.4 R60, [R210+0x100] ;  /* 0x00010000d23c783b */ /* 0x000e620000004200 */
[----:B------:R-:W-:Y:S02]  /*111d0*/  FMNMX.FTZ R4, R114, R4, !PT ;  /* 0x0000000472047209 */ /* 0x000fe40007810000 */
[----:B----4-:R-:W-:Y:S01]  /*111e0*/  F2FP.PACK_AB R13, R241, R235 ;  /* 0x000000ebf10d723e */ /* 0x010fe200000000ff */
[----:B------:R-:W3:Y:S01]  /*111f0*/  MUFU.EX2 R243, R8 ;  /* 0x0000000800f37308 */ /* 0x000ee20000000800 */
[----:B------:R-:W-:Y:S01]  /*11200*/  FMNMX.FTZ R2, R115, R4, !PT ;  /* 0x0000000473027209 */ /* 0x000fe20007810000 */
[----:B------:R-:W-:-:S03]  /*11210*/  FFMA.FTZ R4, R81, c[0x0][0x2d0], -R7 ;  /* 0x0000b40051047a23 */ /* 0x000fc60000010807 */
[----:B------:R-:W-:-:S03]  /*11220*/  FMNMX.FTZ R2, R116, R2, !PT ;  /* 0x0000000274027209 */ /* 0x000fc60007810000 */
[----:B------:R4:W1:Y:S01]  /*11230*/  MUFU.EX2 R244, R4 ;  /* 0x0000000400f47308 */ /* 0x0008620000000800 */
[----:B------:R-:W-:Y:S02]  /*11240*/  FMNMX.FTZ R2, R132, R2, !PT ;  /* 0x0000000284027209 */ /* 0x000fe40007810000 */
[----:B---3--:R-:W-:-:S07]  /*11250*/  F2FP.PACK_AB R15, R243, R213 ;  /* 0x000000d5f30f723e */ /* 0x008fce00000000ff */
[C---:B--2---:R-:W-:Y:S01]  /*11260*/  HMMA.16816.F32 R28, R12.reuse, R56, RZ ;  /* 0x000000380c1c723c */ /* 0x044fe200000018ff */
[----:B----4-:R-:W-:Y:S02]  /*11270*/  FMNMX.FTZ R4, R133, R2, !PT ;  /* 0x0000000285047209 */ /* 0x010fe40007810000 */
[----:B------:R-:W-:Y:S01]  /*11280*/  FMNMX.FTZ R2, R188, R0, !PT ;  /* 0x00000000bc027209 */ /* 0x000fe20007810000 */
[----:B------:R-:W-:Y:S01]  /*11290*/  FFMA.FTZ R0, R85, c[0x0][0x2d0], -R7 ;  /* 0x0000b40055007a23 */ /* 0x000fe20000010807 */
[----:B------:R-:W-:Y:S02]  /*112a0*/  FMNMX.FTZ R8, R135, R4, !PT ;  /* 0x0000000487087209 */ /* 0x000fe40007810000 */
[----:B------:R-:W-:Y:S01]  /*112b0*/  FMNMX.FTZ R2, R189, R2, !PT ;  /* 0x00000002bd027209 */ /* 0x000fe20007810000 */
[----:B------:R2:W-:Y:S01]  /*112c0*/  MUFU.EX2 R219, R0 ;  /* 0x0000000000db7308 */ /* 0x0005e20000000800 */
[----:B------:R-:W-:Y:S02]  /*112d0*/  HMMA.16816.F32 R36, R12, R58, RZ ;  /* 0x0000003a0c24723c */ /* 0x000fe400000018ff */
[----:B------:R-:W-:-:S02]  /*112e0*/  FMNMX.FTZ R4, R193, R2, !PT ;  /* 0x00000002c1047209 */ /* 0x000fc40007810000 */
[----:B------:R-:W-:Y:S02]  /*112f0*/  FMNMX.FTZ R2, R140, R8, !PT ;  /* 0x000000088c027209 */ /* 0x000fe40007810000 */
[----:B-1----:R-:W-:Y:S02]  /*11300*/  F2FP.PACK_AB R8, R244, R247 ;  /* 0x000000f7f408723e */ /* 0x002fe400000000ff */
[----:B------:R-:W-:Y:S01]  /*11310*/  FMNMX.FTZ R2, R161, R2, !PT ;  /* 0x00000002a1027209 */ /* 0x000fe20007810000 */
[----:B------:R-:W-:Y:S03]  /*11320*/  HMMA.16816.F32 R16, R12, R60, RZ ;  /* 0x0000003c0c10723c */ /* 0x000fe600000018ff */
[----:B------:R-:W-:Y:S01]  /*11330*/  FMNMX.FTZ R2, R162, R2, !PT ;  /* 0x00000002a2027209 */ /* 0x000fe20007810000 */
[----:B--2---:R-:W-:-:S03]  /*11340*/  FFMA.FTZ R0, R86, c[0x0][0x2d0], -R7 ;  /* 0x0000b40056007a23 */ /* 0x004fc60000010807 */
[----:B------:R-:W-:Y:S01]  /*11350*/  FMNMX.FTZ R2, R163, R2, !PT ;  /* 0x00000002a3027209 */ /* 0x000fe20007810000 */
[----:B------:R-:W-:Y:S01]  /*11360*/  HMMA.16816.F32 R24, R12, R76, RZ ;  /* 0x0000004c0c18723c */ /* 0x000fe200000018ff */
[----:B------:R1:W2:Y:S02]  /*11370*/  MUFU.EX2 R242, R0 ;  /* 0x0000000000f27308 */ /* 0x0002a40000000800 */
[----:B------:R-:W-:Y:S01]  /*11380*/  FMNMX.FTZ R3, R164, R2, !PT ;  /* 0x00000002a4037209 */ /* 0x000fe20007810000 */
[----:B------:R-:W-:-:S03]  /*11390*/  FFMA.FTZ R2, R66, c[0x0][0x2d0], -R6 ;  /* 0x0000b40042027a23 */ /* 0x000fc60000010806 */
[----:B------:R-:W-:Y:S01]  /*113a0*/  FMNMX.FTZ R3, R178, R3, !PT ;  /* 0x00000003b2037209 */ /* 0x000fe20007810000 */
[----:B------:R-:W-:Y:S01]  /*113b0*/  HMMA.16816.F32 R20, R12, R100, RZ ;  /* 0x000000640c14723c */ /* 0x000fe200000018ff */
[----:B------:R3:W4:Y:S02]  /*113c0*/  MUFU.EX2 R249, R2 ;  /* 0x0000000200f97308 */ /* 0x0007240000000800 */
[----:B------:R-:W-:-:S04]  /*113d0*/  FMNMX.FTZ R3, R179, R3, !PT ;  /* 0x00000003b3037209 */ /* 0x000fc80007810000 */
[----:B------:R-:W-:Y:S01]  /*113e0*/  FMNMX.FTZ R3, R180, R3, !PT ;  /* 0x00000003b4037209 */ /* 0x000fe20007810000 */
[----:B------:R-:W-:Y:S01]  /*113f0*/  HMMA.16816.F32 R44, R12, R78, RZ ;  /* 0x0000004e0c2c723c */ /* 0x000fe200000018ff */
[----:B-1----:R-:W-:Y:S02]  /*11400*/  FMNMX.FTZ R0, R192, R4, !PT ;  /* 0x00000004c0007209 */ /* 0x002fe40007810000 */
[----:B--2---:R-:W-:Y:S02]  /*11410*/  F2FP.PACK_AB R10, R242, R219 ;  /* 0x000000dbf20a723e */ /* 0x004fe400000000ff */
[----:B------:R-:W-:-:S03]  /*11420*/  FMNMX.FTZ R0, R201, R0, !PT ;  /* 0x00000000c9007209 */ /* 0x000fc60007810000 */
[C---:B------:R-:W-:Y:S01]  /*11430*/  HMMA.16816.F32 R40, R12.reuse, R62, RZ ;  /* 0x0000003e0c28723c */ /* 0x040fe200000018ff */
[----:B------:R-:W-:Y:S01]  /*11440*/  FMNMX.FTZ R0, R228, R0, !PT ;  /* 0x00000000e4007209 */ /* 0x000fe20007810000 */
[----:B---3--:R-:W-:Y:S01]  /*11450*/  FFMA.FTZ R2, R70, c[0x0][0x2d0], -R6 ;  /* 0x0000b40046027a23 */ /* 0x008fe20000010806 */
[----:B----4-:R-:W-:Y:S02]  /*11460*/  F2FP.PACK_AB R9, R249, R248 ;  /* 0x000000f8f909723e */ /* 0x010fe400000000ff */
[----:B------:R-:W-:Y:S01]  /*11470*/  FMNMX.FTZ R0, R229, R0, !PT ;  /* 0x00000000e5007209 */ /* 0x000fe20007810000 */
[----:B------:R1:W-:Y:S02]  /*11480*/  MUFU.EX2 R236, R2 ;  /* 0x0000000200ec7308 */ /* 0x0003e40000000800 */
[----:B------:R-:W-:Y:S01]  /*11490*/  HMMA.16816.F32 R12, R12, R102, RZ ;  /* 0x000000660c0c723c */ /* 0x000fe200000018ff */
[----:B------:R-:W-:-:S05]  /*114a0*/  FMNMX.FTZ R0, R200, R0, !PT ;  /* 0x00000000c8007209 */ /* 0x000fca0007810000 */
[----:B------:R-:W2:Y:S01]  /*114b0*/  SHFL.BFLY PT, R4, R0, 0x2, 0x1f ;  /* 0x0c401f0000047f89 */ /* 0x000ea200000e0000 */
[----:B-1----:R-:W-:Y:S01]  /*114c0*/  FMNMX.FTZ R2, R181, R3, !PT ;  /* 0x00000003b5027209 */ /* 0x002fe20007810000 */
[----:B------:R-:W-:-:S03]  /*114d0*/  FFMA.FTZ R3, R80, c[0x0][0x2d0], -R6 ;  /* 0x0000b40050037a23 */ /* 0x000fc60000010806 */
[----:B------:R-:W-:Y:S01]  /*114e0*/  FMNMX.FTZ R2, R170, R2, !PT ;  /* 0x00000002aa027209 */ /* 0x000fe20007810000 */
[----:B------:R1:W3:Y:S03]  /*114f0*/  MUFU.EX2 R218, R3 ;  /* 0x0000000300da7308 */ /* 0x0002e60000000800 */
[----:B------:R-:W-:-:S04]  /*11500*/  FMNMX.FTZ R2, R169, R2, !PT ;  /* 0x00000002a9027209 */ /* 0x000fc80007810000 */
[----:B------:R-:W-:Y:S02]  /*11510*/  FMNMX.FTZ R2, R168, R2, !PT ;  /* 0x00000002a8027209 */ /* 0x000fe40007810000 */
[----:B--2---:R-:W-:Y:S01]  /*11520*/  FMNMX.FTZ R0, R0, R4, !PT ;  /* 0x0000000400007209 */ /* 0x004fe20007810000 */
[----:B-1----:R-:W-:-:S04]  /*11530*/  FFMA.FTZ R3, R109, c[0x0][0x2d0], -R7 ;  /* 0x0000b4006d037a23 */ /* 0x002fc80000010807 */
[----:B------:R-:W1:Y:S01]  /*11540*/  SHFL.BFLY PT, R4, R0, 0x1, 0x1f ;  /* 0x0c201f0000047f89 */ /* 0x000e6200000e0000 */
[----:B---3--:R-:W-:Y:S01]  /*11550*/  F2FP.PACK_AB R11, R218, R236 ;  /* 0x000000ecda0b723e */ /* 0x008fe200000000ff */
[----:B------:R2:W3:Y:S02]  /*11560*/  MUFU.EX2 R245, R3 ;  /* 0x0000000300f57308 */ /* 0x0004e40000000800 */
[----:B------:R-:W4:Y:S04]  /*11570*/  LDSM.16.MT88.4 R108, [R211+0x900] ;  /* 0x00090000d36c783b */ /* 0x000f280000004200 */
[C---:B------:R-:W-:Y:S08]  /*11580*/  HMMA.16816.F32 R52, R8.reuse, R92, R28 ;  /* 0x0000005c0834723c */ /* 0x040ff0000000181c */
[----:B------:R-:W-:Y:S01]  /*11590*/  HMMA.16816.F32 R28, R8, R94, R36 ;  /* 0x0000005e081c723c */ /* 0x000fe20000001824 */
[----:B--2---:R-:W-:Y:S01]  /*115a0*/  FMNMX.FTZ R3, R73, R2, !PT ;  /* 0x0000000249037209 */ /* 0x004fe20007810000 */
[----:B------:R-:W-:-:S04]  /*115b0*/  FFMA.FTZ R2, R121, c[0x0][0x2d0], -R7 ;  /* 0x0000b40079027a23 */ /* 0x000fc80000010807 */
[----:B------:R-:W2:Y:S01]  /*115c0*/  SHFL.BFLY PT, R5, R3, 0x2, 0x1f ;  /* 0x0c401f0003057f89 */ /* 0x000ea200000e0000 */
[----:B------:R3:W-:Y:S01]  /*115d0*/  MUFU.EX2 R123, R2 ;  /* 0x00000002007b7308 */ /* 0x0007e20000000800 */
[----:B-1----:R-:W-:Y:S01]  /*115e0*/  FMNMX.FTZ R70, R0, R4, !PT ;  /* 0x0000000400467209 */ /* 0x002fe20007810000 */
[----:B------:R-:W-:Y:S01]  /*115f0*/  FFMA.FTZ R0, R84, c[0x0][0x2d0], -R6 ;  /* 0x0000b40054007a23 */ /* 0x000fe20000010806 */
[----:B------:R-:W-:Y:S01]  /*11600*/  HMMA.16816.F32 R32, R8, R104, R16 ;  /* 0x000000680820723c */ /* 0x000fe20000001810 */
[----:B------:R-:W-:Y:S01]  /*11610*/  LDSM.16.MT88.4 R84, [R209+0x1100] ;  /* 0x00110000d154783b */ /* 0x000fe20000004200 */
[----:B------:R-:W-:-:S03]  /*11620*/  FSETP.NEU.FTZ.AND P0, PT, R70, -INF , PT ;  /* 0xff8000004600780b */ /* 0x000fc60003f1d000 */
[----:B------:R1:W-:Y:S03]  /*11630*/  MUFU.EX2 R191, R0 ;  /* 0x0000000000bf7308 */ /* 0x0003e60000000800 */
[----:B------:R-:W-:Y:S01]  /*11640*/  HMMA.16816.F32 R48, R8, R96, R24 ;  /* 0x000000600830723c */ /* 0x000fe20000001818 */
[----:B---3--:R-:W-:-:S07]  /*11650*/  FFMA.FTZ R2, R122, c[0x0][0x2d0], -R7 ;  /* 0x0000b4007a027a23 */ /* 0x008fce0000010807 */
[----:B----4-:R-:W-:Y:S01]  /*11660*/  HMMA.16816.F32 R16, R8, R108, R20 ;  /* 0x0000006c0810723c */ /* 0x010fe20000001814 */
[----:B------:R3:W-:Y:S01]  /*11670*/  MUFU.EX2 R195, R2 ;  /* 0x0000000200c37308 */ /* 0x0007e20000000800 */
[----:B--2---:R-:W-:Y:S01]  /*11680*/  FMNMX.FTZ R3, R3, R5, !PT ;  /* 0x0000000503037209 */ /* 0x004fe20007810000 */
[----:B-1----:R-:W-:-:S05]  /*11690*/  FFMA.FTZ R0, R90, c[0x0][0x2d0], -R6 ;  /* 0x0000b4005a007a23 */ /* 0x002fca0000010806 */
[C---:B------:R-:W-:Y:S01]  /*116a0*/  HMMA.16816.F32 R24, R8.reuse, R98, R44 ;  /* 0x000000620818723c */ /* 0x040fe2000000182c */
[----:B------:R-:W1:Y:S01]  /*116b0*/  SHFL.BFLY PT, R4, R3, 0x1, 0x1f ;  /* 0x0c201f0003047f89 */ /* 0x000e6200000e0000 */
[----:B------:R-:W2:Y:S06]  /*116c0*/  MUFU.EX2 R194, R0 ;  /* 0x0000000000c27308 */ /* 0x000eac0000000800 */
[----:B------:R-:W-:Y:S01]  /*116d0*/  HMMA.16816.F32 R20, R8, R106, R40 ;  /* 0x0000006a0814723c */ /* 0x000fe20000001828 */
[----:B---3--:R-:W-:-:S04]  /*116e0*/  FFMA.FTZ R2, R82, c[0x0][0x2d0], -R6 ;  /* 0x0000b40052027a23 */ /* 0x008fc80000010806 */
[----:B------:R3:W-:Y:S03]  /*116f0*/  MUFU.EX2 R238, R2 ;  /* 0x0000000200ee7308 */ /* 0x0007e60000000800 */
[----:B------:R-:W-:Y:S07]  /*11700*/  HMMA.16816.F32 R12, R8, R110, R12 ;  /* 0x0000006e080c723c */ /* 0x000fee000000180c */
[----:B------:R-:W-:-:S02]  /*11710*/  F2FP.PACK_AB R8, R245, R240 ;  /* 0x000000f0f508723e */ /* 0x000fc400000000ff */
[----:B-1----:R-:W-:Y:S02]  /*11720*/  FMNMX.FTZ R3, R3, R4, !PT ;  /* 0x0000000403037209 */ /* 0x002fe40007810000 */
[----:B--2---:R-:W-:Y:S01]  /*11730*/  F2FP.PACK_AB R11, R194, R191 ;  /* 0x000000bfc20b723e */ /* 0x004fe200000000ff */
[----:B---3--:R-:W-:Y:S02]  /*11740*/  FFMA.FTZ R2, R83, c[0x0][0x2d0], -R6 ;  /* 0x0000b40053027a23 */ /* 0x008fe40000010806 */
[----:B------:R-:W1:Y:S02]  /*11750*/  LDSM.16.MT88.4 R80, [R210+0x1100] ;  /* 0x00110000d250783b */ /* 0x000e640000004200 */
[----:B------:R2:W3:Y:S02]  /*11760*/  MUFU.EX2 R246, R2 ;  /* 0x0000000200f67308 */ /* 0x0004e40000000800 */
[----:B--2---:R-:W-:Y:S01]  /*11770*/  FMUL.FTZ R2, R70, c[0x0][0x2d0] ;  /* 0x0000b40046027a20 */ /* 0x004fe20000410000 */
[----:B---3--:R-:W-:-:S04]  /*11780*/  F2FP.PACK_AB R9, R246, R238 ;  /* 0x000000eef609723e */ /* 0x008fc800000000ff */
[----:B------:R-:W-:Y:S02]  /*11790*/  FSEL R2, R2, RZ, P0 ;  /* 0x000000ff02027208 */ /* 0x000fe40000000000 */
[----:B------:R-:W-:-:S03]  /*117a0*/  FSETP.NEU.FTZ.AND P0, PT, R3, -INF , PT ;  /* 0xff8000000300780b */ /* 0x000fc60003f1d000 */
[--C-:B------:R-:W-:Y:S02]  /*117b0*/  FFMA.FTZ R0, R67, c[0x0][0x2d0], -R2.reuse ;  /* 0x0000b40043007a23 */ /* 0x100fe40000010802 */
[--C-:B------:R-:W-:Y:S01]  /*117c0*/  FFMA.FTZ R4, R120, c[0x0][0x2d0], -R2.reuse ;  /* 0x0000b40078047a23 */ /* 0x100fe20000010802 */
[----:B------:R-:W2:Y:S01]  /*117d0*/  LDSM.16.MT88.4 R64, [R212+0x1100] ;  /* 0x00110000d440783b */ /* 0x000ea20000004200 */
[----:B------:R3:W-:Y:S08]  /*117e0*/  MUFU.EX2 R215, R0 ;  /* 0x0000000000d77308 */ /* 0x0007f00000000800 */
[----:B------:R-:W-:Y:S01]  /*117f0*/  MUFU.EX2 R190, R4 ;  /* 0x0000000400be7308 */ /* 0x000fe20000000800 */
[----:B---3--:R-:W-:-:S02]  /*11800*/  FFMA.FTZ R0, R88, c[0x0][0x2d0], -R2 ;  /* 0x0000b40058007a23 */ /* 0x008fc40000010802 */
[----:B------:R-:W3:Y:S05]  /*11810*/  LDSM.16.MT88.4 R88, [R211+0x1100] ;  /* 0x00110000d358783b */ /* 0x000eea0000004200 */
[----:B------:R4:W-:Y:S02]  /*11820*/  MUFU.EX2 R216, R0 ;  /* 0x0000000000d87308 */ /* 0x0009e40000000800 */
[----:B----4-:R-:W-:Y:S02]  /*11830*/  FFMA.FTZ R0, R117, c[0x0][0x2d0], -R2 ;  /* 0x0000b40075007a23 */ /* 0x010fe40000010802 */
[----:B------:R-:W-:-:S04]  /*11840*/  IMAD.MOV.U32 R117, RZ, RZ, R248 ;  /* 0x000000ffff757224 */ /* 0x000fc800078e00f8 */
[----:B------:R4:W-:Y:S02]  /*11850*/  MUFU.EX2 R208, R0 ;  /* 0x0000000000d07308 */ /* 0x0009e40000000800 */
[----:B----4-:R-:W-:Y:S02]  /*11860*/  FFMA.FTZ R0, R118, c[0x0][0x2d0], -R2 ;  /* 0x0000b40076007a23 */ /* 0x010fe40000010802 */
[----:B------:R-:W-:-:S04]  /*11870*/  IMAD.MOV.U32 R118, RZ, RZ, R123 ;  /* 0x000000ffff767224 */ /* 0x000fc800078e007b */
[----:B------:R4:W-:Y:S01]  /*11880*/  MUFU.EX2 R5, R0 ;  /* 0x0000000000057308 */ /* 0x0009e20000000800 */
[----:B------:R-:W-:-:S07]  /*11890*/  F2FP.PACK_AB R10, R195, R118 ;  /* 0x00000076c30a723e */ /* 0x000fce00000000ff */
[----:B-1----:R-:W-:Y:S01]  /*118a0*/  HMMA.16816.F32 R152, R8, R80, R32 ;  /* 0x000000500898723c */ /* 0x002fe20000001820 */
[----:B----4-:R-:W-:-:S07]  /*118b0*/  FFMA.FTZ R0, R119, c[0x0][0x2d0], -R2 ;  /* 0x0000b40077007a23 */ /* 0x010fce0000010802 */
[C---:B------:R-:W-:Y:S01]  /*118c0*/  HMMA.16816.F32 R144, R8.reuse, R84, R52 ;  /* 0x000000540890723c */ /* 0x040fe20000001834 */
[----:B------:R1:W-:Y:S07]  /*118d0*/  MUFU.EX2 R36, R0 ;  /* 0x0000000000247308 */ /* 0x0003ee0000000800 */
[C---:B--2---:R-:W-:Y:S08]  /*118e0*/  HMMA.16816.F32 R148, R8.reuse, R64, R48 ;  /* 0x000000400894723c */ /* 0x044ff00000001830 */
[----:B---3--:R-:W-:Y:S01]  /*118f0*/  HMMA.16816.F32 R156, R8, R88, R16 ;  /* 0x00000058089c723c */ /* 0x008fe20000001810 */
[----:B-1----:R-:W-:-:S05]  /*11900*/  FMUL.FTZ R0, R3, c[0x0][0x2d0] ;  /* 0x0000b40003007a20 */ /* 0x002fca0000410000 */
[----:B------:R-:W-:Y:S02]  /*11910*/  FSEL R0, R0, RZ, P0 ;  /* 0x000000ff00007208 */ /* 0x000fe40000000000 */
[C---:B------:R-:W-:Y:S03]  /*11920*/  HMMA.16816.F32 R120, R8.reuse, R86, R28 ;  /* 0x000000560878723c */ /* 0x040fe6000000181c */
[--C-:B------:R-:W-:Y:S02]  /*11930*/  FFMA.FTZ R4, R68, c[0x0][0x2d0], -R0.reuse ;  /* 0x0000b40044047a23 */ /* 0x100fe40000010800 */
[----:B------:R-:W-:Y:S02]  /*11940*/  IMAD.MOV.U32 R68, RZ, RZ, R249 ;  /* 0x000000ffff447224 */ /* 0x000fe400078e00f9 */
[----:B------:R1:W-:Y:S01]  /*11950*/  MUFU.EX2 R69, R4 ;  /* 0x0000000400457308 */ /* 0x0003e20000000800 */
[C---:B------:R-:W-:Y:S08]  /*11960*/  HMMA.16816.F32 R124, R8.reuse, R66, R24 ;  /* 0x00000042087c723c */ /* 0x040ff00000001818 */
[----:B------:R-:W-:Y:S01]  /*11970*/  HMMA.16816.F32 R136, R8, R90, R12 ;  /* 0x0000005a0888723c */ /* 0x000fe2000000180c */
[----:B-1----:R-:W-:-:S04]  /*11980*/  FFMA.FTZ R4, R74, c[0x0][0x2d0], -R0 ;  /* 0x0000b4004a047a23 */ /* 0x002fc80000010800 */
[----:B------:R1:W-:Y:S02]  /*11990*/  MUFU.EX2 R239, R4 ;  /* 0x0000000400ef7308 */ /* 0x0003e40000000800 */
[----:B-1----:R-:W-:-:S06]  /*119a0*/  FFMA.FTZ R4, R112, c[0x0][0x2d0], -R0 ;  /* 0x0000b40070047a23 */ /* 0x002fcc0000010800 */
[----:B------:R1:W2:Y:S02]  /*119b0*/  MUFU.EX2 R37, R4 ;  /* 0x0000000400257308 */ /* 0x0002a40000000800 */
[----:B-1----:R-:W-:Y:S02]  /*119c0*/  FFMA.FTZ R4, R75, c[0x0][0x2d0], -R0 ;  /* 0x0000b4004b047a23 */ /* 0x002fe40000010800 */
[----:B--2---:R-:W-:-:S04]  /*119d0*/  IMAD.MOV.U32 R75, RZ, RZ, R37 ;  /* 0x000000ffff4b7224 */ /* 0x004fc800078e0025 */
[----:B------:R1:W2:Y:S02]  /*119e0*/  MUFU.EX2 R112, R4 ;  /* 0x0000000400707308 */ /* 0x0002a40000000800 */
[----:B-1----:R-:W-:Y:S02]  /*119f0*/  FFMA.FTZ R4, R128, c[0x0][0x2d0], -R2 ;  /* 0x0000b40080047a23 */ /* 0x002fe40000010802 */
[----:B------:R-:W-:Y:S04]  /*11a00*/  HMMA.16816.F32 R128, R8, R82, R20 ;  /* 0x000000520880723c */ /* 0x000fe80000001814 */
[----:B------:R1:W-:Y:S03]  /*11a10*/  MUFU.EX2 R119, R4 ;  /* 0x0000000400777308 */ /* 0x0003e60000000800 */
[----:B------:R-:W-:-:S02]  /*11a20*/  F2FP.PACK_AB R8, R216, R215 ;  /* 0x000000d7d808723e */ /* 0x000fc400000000ff */
[----:B------:R-:W-:Y:S02]  /*11a30*/  F2FP.PACK_AB R10, R5, R208 ;  /* 0x000000d0050a723e */ /* 0x000fe400000000ff */
[----:B------:R-:W-:Y:S02]  /*11a40*/  F2FP.PACK_AB R9, R239, R69 ;  /* 0x00000045ef09723e */ /* 0x000fe400000000ff */
[----:B--2---:R-:W-:Y:S01]  /*11a50*/  F2FP.PACK_AB R11, R112, R75 ;  /* 0x0000004b700b723e */ /* 0x004fe200000000ff */
[----:B-1----:R-:W-:-:S06]  /*11a60*/  FFMA.FTZ R4, R134, c[0x0][0x2d0], -R2 ;  /* 0x0000b40086047a23 */ /* 0x002fcc0000010802 */
[C---:B------:R-:W-:Y:S01]  /*11a70*/  HMMA.16816.F32 R20, R8.reuse, R56, RZ ;  /* 0x000000380814723c */ /* 0x040fe200000018ff */
[----:B------:R-:W-:Y:S01]  /*11a80*/  IMAD.MOV.U32 R134, RZ, RZ, R241 ;  /* 0x000000ffff867224 */ /* 0x000fe200078e00f1 */
[----:B------:R1:W-:Y:S05]  /*11a90*/  MUFU.EX2 R234, R4 ;  /* 0x0000000400ea7308 */ /* 0x0003ea0000000800 */
[----:B------:R-:W-:Y:S01]  /*11aa0*/  IMAD.MOV.U32 R57, RZ, RZ, R244 ;  /* 0x000000ffff397224 */ /* 0x000fe200078e00f4 */
[----:B------:R-:W-:Y:S01]  /*11ab0*/  HMMA.16816.F32 R16, R8, R76, RZ ;  /* 0x0000004c0810723c */ /* 0x000fe200000018ff */
[----:B------:R-:W-:-:S07]  /*11ac0*/  IMAD.MOV.U32 R56, RZ, RZ, R239 ;  /* 0x000000ffff387224 */ /* 0x000fce00078e00ef */
[----:B------:R-:W-:Y:S01]  /*11ad0*/  HMMA.16816.F32 R12, R8, R60, RZ ;  /* 0x0000003c080c723c */ /* 0x000fe200000018ff */
[----:B-1----:R-:W-:-:S04]  /*11ae0*/  FFMA.FTZ R4, R113, c[0x0][0x2d0], -R0 ;  /* 0x0000b40071047a23 */ /* 0x002fc80000010800 */
[----:B------:R1:W-:Y:S02]  /*11af0*/  MUFU.EX2 R220, R4 ;  /* 0x0000000400dc7308 */ /* 0x0003e40000000800 */
[----:B------:R-:W-:Y:S01]  /*11b00*/  IMAD.MOV.U32 R61, RZ, RZ, R236 ;  /* 0x000000ffff3d7224 */ /* 0x000fe200078e00ec */
[C---:B------:R-:W-:Y:S07]  /*11b10*/  HMMA.16816.F32 R28, R8.reuse, R58, RZ ;  /* 0x0000003a081c723c */ /* 0x040fee00000018ff */
[----:B------:R-:W-:Y:S01]  /*11b20*/  MOV R59, R240 ;  /* 0x000000f0003b7202 */ /* 0x000fe20000000f00 */
[----:B------:R-:W-:Y:S01]  /*11b30*/  HMMA.16816.F32 R24, R8, R100, RZ ;  /* 0x000000640818723c */ /* 0x000fe200000018ff */
[----:B------:R-:W-:-:S03]  /*11b40*/  IMAD.MOV.U32 R58, RZ, RZ, R112 ;  /* 0x000000ffff3a7224 */ /* 0x000fc600078e0070 */
[----:B------:R-:W-:Y:S02]  /*11b50*/  IMAD.MOV.U32 R76, RZ, RZ, R59 ;  /* 0x000000ffff4c7224 */ /* 0x000fe400078e003b */
[--C-:B-1----:R-:W-:Y:S02]  /*11b60*/  FFMA.FTZ R4, R114, c[0x0][0x2d0], -R0.reuse ;  /* 0x0000b40072047a23 */ /* 0x102fe40000010800 */
[----:B------:R-:W-:Y:S02]  /*11b70*/  HMMA.16816.F32 R40, R8, R102, RZ ;  /* 0x000000660828723c */ /* 0x000fe400000018ff */
[----:B------:R1:W2:Y:S02]  /*11b80*/  MUFU.EX2 R32, R4 ;  /* 0x0000000400207308 */ /* 0x0002a40000000800 */
[----:B-1----:R-:W-:Y:S02]  /*11b90*/  FFMA.FTZ R4, R115, c[0x0][0x2d0], -R0 ;  /* 0x0000b40073047a23 */ /* 0x002fe40000010800 */
[----:B--2---:R-:W-:-:S04]  /*11ba0*/  IMAD.MOV.U32 R77, RZ, RZ, R32 ;  /* 0x000000ffff4d7224 */ /* 0x004fc800078e0020 */
[----:B------:R1:W-:Y:S01]  /*11bb0*/  MUFU.EX2 R217, R4 ;  /* 0x0000000400d97308 */ /* 0x0003e20000000800 */
[----:B------:R-:W-:Y:S01]  /*11bc0*/  HMMA.16816.F32 R32, R8, R78, RZ ;  /* 0x0000004e0820723c */ /* 0x000fe200000018ff */
[----:B-1----:R-:W-:Y:S01]  /*11bd0*/  FFMA.FTZ R4, R116, c[0x0][0x2d0], -R0 ;  /* 0x0000b40074047a23 */ /* 0x002fe20000010800 */
[----:B------:R-:W-:-:S06]  /*11be0*/  MOV R116, R36 ;  /* 0x0000002400747202 */ /* 0x000fcc0000000f00 */
[----:B------:R-:W-:Y:S01]  /*11bf0*/  HMMA.16816.F32 R36, R8, R62, RZ ;  /* 0x0000003e0824723c */ /* 0x000fe200000018ff */
[----:B------:R1:W2:Y:S06]  /*11c00*/  MUFU.EX2 R74, R4 ;  /* 0x00000004004a7308 */ /* 0x0002ac0000000800 */
[----:B------:R-:W-:Y:S02]  /*11c10*/  F2FP.PACK_AB R8, R190, R116 ;  /* 0x00000074be08723e */ /* 0x000fe400000000ff */
[----:B------:R-:W-:Y:S02]  /*11c20*/  F2FP.PACK_AB R10, R234, R119 ;  /* 0x00000077ea0a723e */ /* 0x000fe400000000ff */
[----:B------:R-:W-:Y:S01]  /*11c30*/  F2FP.PACK_AB R9, R77, R220 ;  /* 0x000000dc4d09723e */ /* 0x000fe200000000ff */
[----:B-1----:R-:W-:Y:S01]  /*11c40*/  FFMA.FTZ R4, R176, c[0x0][0x2d0], -R7 ;  /* 0x0000b400b0047a23 */ /* 0x002fe20000010807 */
[----:B--2---:R-:W-:Y:S01]  /*11c50*/  F2FP.PACK_AB R11, R74, R217 ;  /* 0x000000d94a0b723e */ /* 0x004fe200000000ff */
[----:B------:R-:W-:-:S02]  /*11c60*/  IMAD.MOV.U32 R176, RZ, RZ, R247 ;  /* 0x000000ffffb07224 */ /* 0x000fc400078e00f7 */
[----:B------:R1:W-:Y:S04]  /*11c70*/  MUFU.EX2 R251, R4 ;  /* 0x0000000400fb7308 */ /* 0x0003e80000000800 */
[C---:B------:R-:W-:Y:S08]  /*11c80*/  HMMA.16816.F32 R16, R8.reuse, R96, R16 ;  /* 0x000000600810723c */ /* 0x040ff00000001810 */
[----:B------:R-:W-:Y:S01]  /*11c90*/  HMMA.16816.F32 R48, R8, R92, R20 ;  /* 0x0000005c0830723c */ /* 0x000fe20000001814 */
[----:B-1----:R-:W-:-:S02]  /*11ca0*/  FFMA.FTZ R4, R160, c[0x0][0x2d0], -R2 ;  /* 0x0000b400a0047a23 */ /* 0x002fc40000010802 */
[----:B------:R-:W-:Y:S02]  /*11cb0*/  IMAD.MOV.U32 R160, RZ, RZ, R119 ;  /* 0x000000ffffa07224 */ /* 0x000fe400078e0077 */
[----:B------:R1:W-:Y:S03]  /*11cc0*/  MUFU.EX2 R247, R4 ;  /* 0x0000000400f77308 */ /* 0x0003e60000000800 */
[----:B------:R-:W-:Y:S01]  /*11cd0*/  HMMA.16816.F32 R52, R8, R104, R12 ;  /* 0x000000680834723c */ /* 0x000fe2000000180c */
[----:B------:R-:W-:-:S07]  /*11ce0*/  IMAD.MOV.U32 R119, RZ, RZ, R191 ;  /* 0x000000ffff777224 */ /* 0x000fce00078e00bf */
[----:B------:R-:W-:Y:S01]  /*11cf0*/  HMMA.16816.F32 R12, R8, R94, R28 ;  /* 0x0000005e080c723c */ /* 0x000fe2000000181c */
[----:B-1----:R-:W-:Y:S01]  /*11d00*/  FFMA.FTZ R4, R143, c[0x0][0x2d0], -R2 ;  /* 0x0000b4008f047a23 */ /* 0x002fe20000010802 */
[----:B------:R-:W-:-:S06]  /*11d10*/  MOV R143, R246 ;  /* 0x000000f6008f7202 */ /* 0x000fcc0000000f00 */
[C---:B------:R-:W-:Y:S01]  /*11d20*/  HMMA.16816.F32 R20, R8.reuse, R98, R32 ;  /* 0x000000620814723c */ /* 0x040fe20000001820 */
[----:B------:R1:W2:Y:S07]  /*11d30*/  MUFU.EX2 R248, R4 ;  /* 0x0000000400f87308 */ /* 0x0002ae0000000800 */
[C---:B------:R-:W-:Y:S01]  /*11d40*/  HMMA.16816.F32 R44, R8.reuse, R108, R24 ;  /* 0x0000006c082c723c */ /* 0x040fe20000001818 */
[----:B------:R-:W-:Y:S07]  /*11d50*/  LDSM.16.MT88.4 R24, [R212+0x1900] ;  /* 0x00190000d418783b */ /* 0x000fee0000004200 */
[----:B------:R-:W-:Y:S01]  /*11d60*/  HMMA.16816.F32 R28, R8, R106, R36 ;  /* 0x0000006a081c723c */ /* 0x000fe20000001824 */
[----:B-1----:R-:W-:-:S02]  /*11d70*/  FFMA.FTZ R4, R142, c[0x0][0x2d0], -R2 ;  /* 0x0000b4008e047a23 */ /* 0x002fc40000010802 */
[----:B------:R-:W-:Y:S02]  /*11d80*/  IMAD.MOV.U32 R142, RZ, RZ, R5 ;  /* 0x000000ffff8e7224 */ /* 0x000fe400078e0005 */
[----:B------:R1:W-:Y:S01]  /*11d90*/  MUFU.EX2 R249, R4 ;  /* 0x0000000400f97308 */ /* 0x0003e20000000800 */
[----:B------:R-:W-:Y:S02]  /*11da0*/  IMAD.MOV.U32 R5, RZ, RZ, R242 ;  /* 0x000000ffff057224 */ /* 0x000fe400078e00f2 */
[----:B------:R-:W-:Y:S07]  /*11db0*/  HMMA.16816.F32 R32, R8, R110, R40 ;  /* 0x0000006e0820723c */ /* 0x000fee0000001828 */
[----:B--2---:R-:W-:Y:S01]  /*11dc0*/  F2FP.PACK_AB R8, R248, R247 ;  /* 0x000000f7f808723e */ /* 0x004fe200000000ff */
[----:B-1----:R-:W-:-:S02]  /*11dd0*/  FFMA.FTZ R4, R141, c[0x0][0x2d0], -R2 ;  /* 0x0000b4008d047a23 */ /* 0x002fc40000010802 */
[----:B------:R-:W-:Y:S02]  /*11de0*/  IMAD.MOV.U32 R141, RZ, RZ, R245 ;  /* 0x000000ffff8d7224 */ /* 0x000fe400078e00f5 */
        /* <DEDUP_REMOVED lines=9> */
[----:B--2---:R-:W-:Y:S01]  /*11e80*/  F2FP.PACK_AB R9, R246, R244 ;  /* 0x000000f4f609723e */ /* 0x004fe200000000ff */
[----:B------:R-:W-:Y:S01]  /*11e90*/  IMAD.MOV.U32 R135, RZ, RZ, R134 ;  /* 0x000000ffff877224 */ /* 0x000fe200078e0086 */
[----:B------:R-:W-:-:S03]  /*11ea0*/  MOV R134, R203 ;  /* 0x000000cb00867202 */ /* 0x000fc60000000f00 */
[----:B------:R1:W-:Y:S02]  /*11eb0*/  MUFU.EX2 R245, R4 ;  /* 0x0000000400f57308 */ /* 0x0003e40000000800 */
[----:B-1----:R-:W-:Y:S01]  /*11ec0*/  FFMA.FTZ R4, R140, c[0x0][0x2d0], -R0 ;  /* 0x0000b4008c047a23 */ /* 0x002fe20000010800 */
[----:B------:R-:W-:-:S05]  /*11ed0*/  MOV R140, R243 ;  /* 0x000000f3008c7202 */ /* 0x000fca0000000f00 */
[----:B------:R1:W2:Y:S02]  /*11ee0*/  MUFU.EX2 R243, R4 ;  /* 0x0000000400f37308 */ /* 0x0002a40000000800 */
[----:B-1----:R-:W-:Y:S01]  /*11ef0*/  FFMA.FTZ R4, R186, c[0x0][0x2d0], -R7 ;  /* 0x0000b400ba047a23 */ /* 0x002fe20000010807 */
[----:B--2---:R-:W-:-:S05]  /*11f00*/  F2FP.PACK_AB R11, R243, R245 ;  /* 0x000000f5f30b723e */ /* 0x004fca00000000ff */
[----:B------:R1:W2:Y:S02]  /*11f10*/  MUFU.EX2 R242, R4 ;  /* 0x0000000400f27308 */ /* 0x0002a40000000800 */
[C---:B------:R-:W-:Y:S01]  /*11f20*/  HMMA.16816.F32 R112, R8.reuse, R64, R16 ;  /* 0x000000400870723c */ /* 0x040fe20000001810 */
[----:B------:R-:W3:Y:S07]  /*11f30*/  LDSM.16.MT88.4 R16, [R209+0x1900] ;  /* 0x00190000d110783b */ /* 0x000eee0000004200 */
[----:B------:R-:W-:Y:S01]  /*11f40*/  HMMA.16816.F32 R100, R8, R66, R20 ;  /* 0x000000420864723c */ /* 0x000fe20000001814 */
[----:B------:R-:W-:Y:S01]  /*11f50*/  LDSM.16.MT88.4 R20, [R211+0x1900] ;  /* 0x00190000d314783b */ /* 0x000fe20000004200 */
[----:B-1----:R-:W-:-:S03]  /*11f60*/  FFMA.FTZ R4, R185, c[0x0][0x2d0], -R7 ;  /* 0x0000b400b9047a23 */ /* 0x002fc60000010807 */
[----:B------:R-:W-:Y:S01]  /*11f70*/  LDSM.16.MT88.4 R64, [R212+0x2100] ;  /* 0x00210000d440783b */ /* 0x000fe20000004200 */
[----:B------:R-:W-:Y:S01]  /*11f80*/  IMAD.MOV.U32 R185, RZ, RZ, R238 ;  /* 0x000000ffffb97224 */ /* 0x000fe200078e00ee */
[----:B------:R1:W-:Y:S01]  /*11f90*/  MUFU.EX2 R240, R4 ;  /* 0x0000000400f07308 */ /* 0x0003e20000000800 */
[C---:B------:R-:W-:Y:S01]  /*11fa0*/  HMMA.16816.F32 R92, R8.reuse, R82, R28 ;  /* 0x00000052085c723c */ /* 0x040fe2000000181c */
[----:B------:R-:W4:Y:S07]  /*11fb0*/  LDSM.16.MT88.4 R28, [R210+0x1900] ;  /* 0x00190000d21c783b */ /* 0x000f2e0000004200 */
[----:B------:R-:W-:Y:S01]  /*11fc0*/  HMMA.16816.F32 R108, R8, R84, R48 ;  /* 0x00000054086c723c */ /* 0x000fe20000001830 */
[----:B-1----:R-:W-:-:S07]  /*11fd0*/  FFMA.FTZ R4, R187, c[0x0][0x2d0], -R7 ;  /* 0x0000b400bb047a23 */ /* 0x002fce0000010807 */
[C---:B------:R-:W-:Y:S01]  /*11fe0*/  HMMA.16816.F32 R104, R8.reuse, R86, R12 ;  /* 0x000000560868723c */ /* 0x040fe2000000180c */
[----:B------:R1:W1:Y:S07]  /*11ff0*/  MUFU.EX2 R241, R4 ;  /* 0x0000000400f17308 */ /* 0x00026e0000000800 */
[C---:B------:R-:W-:Y:S08]  /*12000*/  HMMA.16816.F32 R84, R8.reuse, R88, R44 ;  /* 0x000000580854723c */ /* 0x040ff0000000182c */
[----:B------:R-:W-:Y:S01]  /*12010*/  HMMA.16816.F32 R96, R8, R80, R52 ;  /* 0x000000500860723c */ /* 0x000fe20000001834 */
[----:B------:R-:W-:Y:S01]  /*12020*/  LDSM.16.MT88.4 R80, [R211+0x2100] ;  /* 0x00210000d350783b */ /* 0x000fe20000004200 */
[----:B-1----:R-:W-:-:S04]  /*12030*/  FFMA.FTZ R4, R196, c[0x0][0x2d0], -R7 ;  /* 0x0000b400c4047a23 */ /* 0x002fc80000010807 */
[----:B------:R1:W-:Y:S02]  /*12040*/  MUFU.EX2 R239, R4 ;  /* 0x0000000400ef7308 */ /* 0x0003e40000000800 */
[----:B------:R-:W-:Y:S07]  /*12050*/  HMMA.16816.F32 R88, R8, R90, R32 ;  /* 0x0000005a0858723c */ /* 0x000fee0000001820 */
[----:B--2---:R-:W-:Y:S02]  /*12060*/  F2FP.PACK_AB R8, R242, R251 ;  /* 0x000000fbf208723e */ /* 0x004fe400000000ff */
[----:B------:R-:W-:Y:S01]  /*12070*/  F2FP.PACK_AB R10, R241, R240 ;  /* 0x000000f0f10a723e */ /* 0x000fe200000000ff */
[----:B-1----:R-:W-:-:S04]  /*12080*/  FFMA.FTZ R4, R197, c[0x0][0x2d0], -R7 ;  /* 0x0000b400c5047a23 */ /* 0x002fc80000010807 */
[----:B------:R1:W-:Y:S02]  /*12090*/  MUFU.EX2 R238, R4 ;  /* 0x0000000400ee7308 */ /* 0x0003e40000000800 */
[----:B-1----:R-:W-:Y:S02]  /*120a0*/  FFMA.FTZ R4, R165, c[0x0][0x2d0], -R6 ;  /* 0x0000b400a5047a23 */ /* 0x002fe40000010806 */
[----:B------:R-:W-:Y:S01]  /*120b0*/  IMAD.MOV.U32 R165, RZ, RZ, R57 ;  /* 0x000000ffffa57224 */ /* 0x000fe200078e0039 */
[----:B------:R-:W-:-:S03]  /*120c0*/  MOV R57, R237 ;  /* 0x000000ed00397202 */ /* 0x000fc60000000f00 */
[----:B------:R1:W-:Y:S02]  /*120d0*/  MUFU.EX2 R237, R4 ;  /* 0x0000000400ed7308 */ /* 0x0003e40000000800 */
[----:B-1----:R-:W-:Y:S02]  /*120e0*/  FFMA.FTZ R4, R172, c[0x0][0x2d0], -R6 ;  /* 0x0000b400ac047a23 */ /* 0x002fe40000010806 */
[----:B------:R-:W-:-:S04]  /*120f0*/  IMAD.MOV.U32 R172, RZ, RZ, R58 ;  /* 0x000000ffffac7224 */ /* 0x000fc800078e003a */
[----:B------:R1:W2:Y:S02]  /*12100*/  MUFU.EX2 R236, R4 ;  /* 0x0000000400ec7308 */ /* 0x0002a40000000800 */
[----:B-1----:R-:W-:Y:S01]  /*12110*/  FFMA.FTZ R4, R171, c[0x0][0x2d0], -R6 ;  /* 0x0000b400ab047a23 */ /* 0x002fe20000010806 */
[----:B--2---:R-:W-:Y:S02]  /*12120*/  F2FP.PACK_AB R9, R236, R237 ;  /* 0x000000edec09723e */ /* 0x004fe400000000ff */
[----:B------:R-:W-:-:S03]  /*12130*/  MOV R171, R56 ;  /* 0x0000003800ab7202 */ /* 0x000fc60000000f00 */
[----:B------:R1:W-:Y:S02]  /*12140*/  MUFU.EX2 R235, R4 ;  /* 0x0000000400eb7308 */ /* 0x0003e40000000800 */
[----:B-1----:R-:W-:Y:S02]  /*12150*/  FFMA.FTZ R4, R175, c[0x0][0x2d0], -R6 ;  /* 0x0000b400af047a23 */ /* 0x002fe40000010806 */
[----:B------:R-:W-:-:S04]  /*12160*/  IMAD.MOV.U32 R175, RZ, RZ, R202 ;  /* 0x000000ffffaf7224 */ /* 0x000fc800078e00ca */
[----:B------:R1:W2:Y:S02]  /*12170*/  MUFU.EX2 R203, R4 ;  /* 0x0000000400cb7308 */ /* 0x0002a40000000800 */
[----:B-1----:R-:W-:Y:S01]  /*12180*/  FFMA.FTZ R4, R198, c[0x0][0x2d0], -R7 ;  /* 0x0000b400c6047a23 */ /* 0x002fe20000010807 */
[----:B--2---:R-:W-:-:S05]  /*12190*/  F2FP.PACK_AB R11, R203, R235 ;  /* 0x000000ebcb0b723e */ /* 0x004fca00000000ff */
[----:B------:R1:W-:Y:S02]  /*121a0*/  MUFU.EX2 R234, R4 ;  /* 0x0000000400ea7308 */ /* 0x0003e40000000800 */
[C---:B---3--:R-:W-:Y:S07]  /*121b0*/  HMMA.16816.F32 R52, R8.reuse, R18, R120 ;  /* 0x000000120834723c */ /* 0x048fee0000001878 */
[----:B------:R-:W-:Y:S01]  /*121c0*/  IMAD.MOV.U32 R123, RZ, RZ, R190 ;  /* 0x000000ffff7b7224 */ /* 0x000fe200078e00be */
[----:B------:R-:W-:Y:S01]  /*121d0*/  HMMA.16816.F32 R48, R8, R24, R148 ;  /* 0x000000180830723c */ /* 0x000fe20000001894 */
[----:B------:R-:W-:Y:S01]  /*121e0*/  IMAD.MOV.U32 R122, RZ, RZ, R185 ;  /* 0x000000ffff7a7224 */ /* 0x000fe200078e00b9 */
[----:B------:R-:W-:Y:S01]  /*121f0*/  MOV R120, R141 ;  /* 0x0000008d00787202 */ /* 0x000fe20000000f00 */
[----:B------:R-:W-:-:S02]  /*12200*/  IMAD.MOV.U32 R121, RZ, RZ, R140 ;  /* 0x000000ffff797224 */ /* 0x000fc400078e008c */
[----:B-1----:R-:W-:-:S03]  /*12210*/  FFMA.FTZ R4, R199, c[0x0][0x2d0], -R7 ;  /* 0x0000b400c7047a23 */ /* 0x002fc60000010807 */
[C---:B------:R-:W-:Y:S01]  /*12220*/  HMMA.16816.F32 R44, R8.reuse, R26, R124 ;  /* 0x0000001a082c723c */ /* 0x040fe2000000187c */
[----:B------:R1:W2:Y:S07]  /*12230*/  MUFU.EX2 R202, R4 ;  /* 0x0000000400ca7308 */ /* 0x0002ae0000000800 */
[C---:B----4-:R-:W-:Y:S07]  /*12240*/  HMMA.16816.F32 R40, R8.reuse, R28, R152 ;  /* 0x0000001c0828723c */ /* 0x050fee0000001898 */
[----:B------:R-:W-:Y:S01]  /*12250*/  IMAD.MOV.U32 R154, RZ, RZ, R142 ;  /* 0x000000ffff9a7224 */ /* 0x000fe200078e008e */
[----:B------:R-:W-:Y:S01]  /*12260*/  HMMA.16816.F32 R36, R8, R30, R128 ;  /* 0x0000001e0824723c */ /* 0x000fe20000001880 */
[----:B-1----:R-:W-:Y:S01]  /*12270*/  FFMA.FTZ R4, R177, c[0x0][0x2d0], -R6 ;  /* 0x0000b400b1047a23 */ /* 0x002fe20000010806 */
[----:B------:R-:W-:Y:S01]  /*12280*/  LDSM.16.MT88.4 R128, [R212+0x2900] ;  /* 0x00290000d480783b */ /* 0x000fe20000004200 */
[----:B------:R-:W-:-:S02]  /*12290*/  IMAD.MOV.U32 R177, RZ, RZ, R57 ;  /* 0x000000ffffb17224 */ /* 0x000fc400078e0039 */
[----:B------:R1:W-:Y:S01]  /*122a0*/  MUFU.EX2 R199, R4 ;  /* 0x0000000400c77308 */ /* 0x0003e20000000800 */
[----:B------:R-:W-:Y:S02]  /*122b0*/  IMAD.MOV.U32 R153, RZ, RZ, R143 ;  /* 0x000000ffff997224 */ /* 0x000fe400078e008f */
[C---:B------:R-:W-:Y:S01]  /*122c0*/  HMMA.16816.F32 R56, R8.reuse, R16, R144 ;  /* 0x000000100838723c */ /* 0x040fe20000001890 */
[----:B------:R-:W-:Y:S02]  /*122d0*/  IMAD.MOV.U32 R152, RZ, RZ, R176 ;  /* 0x000000ffff987224 */ /* 0x000fe400078e00b0 */
[----:B------:R-:W-:Y:S02]  /*122e0*/  IMAD.MOV.U32 R155, RZ, RZ, R171 ;  /* 0x000000ffff9b7224 */ /* 0x000fe400078e00ab */
[----:B------:R-:W-:Y:S02]  /*122f0*/  IMAD.MOV.U32 R148, RZ, RZ, R177 ;  /* 0x000000ffff947224 */ /* 0x000fe400078e00b1 */
[----:B------:R-:W-:Y:S01]  /*12300*/  IMAD.MOV.U32 R144, RZ, RZ, R195 ;  /* 0x000000ffff907224 */ /* 0x000fe200078e00c3 */
[----:B------:R-:W-:Y:S01]  /*12310*/  MOV R146, R76 ;  /* 0x0000004c00927202 */ /* 0x000fe20000000f00 */
[----:B------:R-:W-:Y:S01]  /*12320*/  IMAD.MOV.U32 R147, RZ, RZ, R61 ;  /* 0x000000ffff937224 */ /* 0x000fe200078e003d */
[C---:B------:R-:W-:Y:S01]  /*12330*/  HMMA.16816.F32 R32, R8.reuse, R20, R156 ;  /* 0x000000140820723c */ /* 0x040fe2000000189c */
[----:B------:R-:W-:Y:S01]  /*12340*/  IMAD.MOV.U32 R145, RZ, RZ, R77 ;  /* 0x000000ffff917224 */ /* 0x000fe200078e004d */
[----:B------:R-:W3:Y:S01]  /*12350*/  LDSM.16.MT88.4 R60, [R209+0x2100] ;  /* 0x00210000d13c783b */ /* 0x000ee20000004200 */
[----:B-1----:R-:W-:Y:S01]  /*12360*/  FFMA.FTZ R4, R182, c[0x0][0x2d0], -R6 ;  /* 0x0000b400b6047a23 */ /* 0x002fe20000010806 */
[----:B------:R-:W-:Y:S01]  /*12370*/  MOV R182, R194 ;  /* 0x000000c200b67202 */ /* 0x000fe20000000f00 */
[----:B------:R-:W-:Y:S01]  /*12380*/  IMAD.MOV.U32 R151, RZ, RZ, R145 ;  /* 0x000000ffff977224 */ /* 0x000fe200078e0091 */
[----:B------:R-:W1:Y:S01]  /*12390*/  LDSM.16.MT88.4 R76, [R210+0x2100] ;  /* 0x00210000d24c783b */ /* 0x000e620000004200 */
[----:B------:R4:W4:Y:S01]  /*123a0*/  MUFU.EX2 R198, R4 ;  /* 0x0000000400c67308 */ /* 0x0009220000000800 */
[----:B------:R-:W-:Y:S01]  /*123b0*/  HMMA.16816.F32 R12, R8, R22, R136 ;  /* 0x00000016080c723c */ /* 0x000fe20000001888 */
[----:B------:R-:W-:Y:S01]  /*123c0*/  MOV R158, R182 ;  /* 0x000000b6009e7202 */ /* 0x000fe20000000f00 */
[----:B------:R-:W-:Y:S01]  /*123d0*/  IMAD.MOV.U32 R156, RZ, RZ, R175 ;  /* 0x000000ffff9c7224 */ /* 0x000fe200078e00af */
[----:B------:R-:W-:Y:S01]  /*123e0*/  MOV R159, R75 ;  /* 0x0000004b009f7202 */ /* 0x000fe20000000f00 */
[----:B------:R-:W-:Y:S01]  /*123f0*/  IMAD.MOV.U32 R157, RZ, RZ, R144 ;  /* 0x000000ffff9d7224 */ /* 0x000fe200078e0090 */
[----:B------:R-:W-:Y:S01]  /*12400*/  MOV R149, R147 ;  /* 0x0000009300957202 */ /* 0x000fe20000000f00 */
[----:B------:R-:W-:Y:S01]  /*12410*/  IMAD.MOV.U32 R150, RZ, RZ, R146 ;  /* 0x000000ffff967224 */ /* 0x000fe200078e0092 */
[----:B------:R-:W-:Y:S01]  /*12420*/  F2FP.PACK_AB R8, R238, R239 ;  /* 0x000000efee08723e */ /* 0x000fe200000000ff */
[----:B------:R-:W-:Y:S01]  /*12430*/  IMAD.MOV.U32 R138, RZ, RZ, R68 ;  /* 0x000000ffff8a7224 */ /* 0x000fe200078e0044 */
[----:B--2---:R-:W-:Y:S01]  /*12440*/  F2FP.PACK_AB R10, R202, R234 ;  /* 0x000000eaca0a723e */ /* 0x004fe200000000ff */
[----:B------:R-:W-:Y:S01]  /*12450*/  LDSM.16.MT88.4 R144, [R210+0x2900] ;  /* 0x00290000d290783b */ /* 0x000fe20000004200 */
[----:B------:R-:W-:-:S02]  /*12460*/  IMAD.MOV.U32 R139, RZ, RZ, R165 ;  /* 0x000000ffff8b7224 */ /* 0x000fc400078e00a5 */
[----:B----4-:R-:W-:Y:S01]  /*12470*/  FFMA.FTZ R4, R183, c[0x0][0x2d0], -R6 ;  /* 0x0000b400b7047a23 */ /* 0x010fe20000010806 */
[----:B------:R-:W-:-:S03]  /*12480*/  F2FP.PACK_AB R9, R198, R199 ;  /* 0x000000c7c609723e */ /* 0x000fc600000000ff */
[----:B------:R2:W-:Y:S02]  /*12490*/  MUFU.EX2 R197, R4 ;  /* 0x0000000400c57308 */ /* 0x0005e40000000800 */
[----:B--2---:R-:W-:-:S06]  /*124a0*/  FFMA.FTZ R4, R184, c[0x0][0x2d0], -R6 ;  /* 0x0000b400b8047a23 */ /* 0x004fcc0000010806 */
[----:B------:R2:W4:Y:S02]  /*124b0*/  MUFU.EX2 R196, R4 ;  /* 0x0000000400c47308 */ /* 0x0005240000000800 */
[----:B--2---:R-:W-:Y:S01]  /*124c0*/  FFMA.FTZ R4, R166, c[0x0][0x2d0], -R2 ;  /* 0x0000b400a6047a23 */ /* 0x004fe20000010802 */
[----:B----4-:R-:W-:-:S05]  /*124d0*/  F2FP.PACK_AB R11, R196, R197 ;  /* 0x000000c5c40b723e */ /* 0x010fca00000000ff */
[----:B------:R2:W-:Y:S02]  /*124e0*/  MUFU.EX2 R195, R4 ;  /* 0x0000000400c37308 */ /* 0x0005e40000000800 */
[C---:B---3--:R-:W-:Y:S08]  /*124f0*/  HMMA.16816.F32 R56, R8.reuse, R60, R56 ;  /* 0x0000003c0838723c */ /* 0x048ff00000001838 */
[----:B------:R-:W-:Y:S01]  /*12500*/  HMMA.16816.F32 R52, R8, R62, R52 ;  /* 0x0000003e0834723c */ /* 0x000fe20000001834 */
[----:B--2---:R-:W-:-:S04]  /*12510*/  FFMA.FTZ R4, R167, c[0x0][0x2d0], -R2 ;  /* 0x0000b400a7047a23 */ /* 0x004fc80000010802 */
[----:B------:R2:W3:Y:S03]  /*12520*/  MUFU.EX2 R194, R4 ;  /* 0x0000000400c27308 */ /* 0x0004e60000000800 */
[C---:B------:R-:W-:Y:S08]  /*12530*/  HMMA.16816.F32 R48, R8.reuse, R64, R48 ;  /* 0x000000400830723c */ /* 0x040ff00000001830 */
[----:B------:R-:W-:Y:S01]  /*12540*/  HMMA.16816.F32 R44, R8, R66, R44 ;  /* 0x00000042082c723c */ /* 0x000fe2000000182c */
[----:B--2---:R-:W-:-:S07]  /*12550*/  FFMA.FTZ R4, R173, c[0x0][0x2d0], -R2 ;  /* 0x0000b400ad047a23 */ /* 0x004fce0000010802 */
[C---:B-1----:R-:W-:Y:S01]  /*12560*/  HMMA.16816.F32 R40, R8.reuse, R76, R40 ;  /* 0x0000004c0828723c */ /* 0x042fe20000001828 */
[----:B------:R1:W-:Y:S07]  /*12570*/  MUFU.EX2 R191, R4 ;  /* 0x0000000400bf7308 */ /* 0x0003ee0000000800 */
[C---:B------:R-:W-:Y:S08]  /*12580*/  HMMA.16816.F32 R36, R8.reuse, R78, R36 ;  /* 0x0000004e0824723c */ /* 0x040ff00000001824 */
[----:B------:R-:W-:Y:S01]  /*12590*/  HMMA.16816.F32 R32, R8, R80, R32 ;  /* 0x000000500820723c */ /* 0x000fe20000001820 */
[----:B-1----:R-:W-:-:S04]  /*125a0*/  FFMA.FTZ R4, R174, c[0x0][0x2d0], -R2 ;  /* 0x0000b400ae047a23 */ /* 0x002fc80000010802 */
[----:B------:R1:W2:Y:S03]  /*125b0*/  MUFU.EX2 R190, R4 ;  /* 0x0000000400be7308 */ /* 0x0002a60000000800 */
[----:B------:R-:W-:Y:S07]  /*125c0*/  HMMA.16816.F32 R12, R8, R82, R12 ;  /* 0x00000052080c723c */ /* 0x000fee000000180c */
[----:B---3--:R-:W-:Y:S01]  /*125d0*/  F2FP.PACK_AB R8, R194, R195 ;  /* 0x000000c3c208723e */ /* 0x008fe200000000ff */
[----:B-1----:R-:W-:Y:S01]  /*125e0*/  FFMA.FTZ R4, R161, c[0x0][0x2d0], -R0 ;  /* 0x0000b400a1047a23 */ /* 0x002fe20000010800 */
[----:B--2---:R-:W-:-:S02]  /*125f0*/  F2FP.PACK_AB R10, R190, R191 ;  /* 0x000000bfbe0a723e */ /* 0x004fc400000000ff */
[----:B------:R-:W-:Y:S01]  /*12600*/  MOV R161, R172 ;  /* 0x000000ac00a17202 */ /* 0x000fe20000000f00 */
[----:B------:R1:W-:Y:S02]  /*12610*/  MUFU.EX2 R186, R4 ;  /* 0x0000000400ba7308 */ /* 0x0003e40000000800 */
[----:B-1----:R-:W-:-:S06]  /*12620*/  FFMA.FTZ R4, R162, c[0x0][0x2d0], -R0 ;  /* 0x0000b400a2047a23 */ /* 0x002fcc0000010800 */
[----:B------:R1:W2:Y:S02]  /*12630*/  MUFU.EX2 R187, R4 ;  /* 0x0000000400bb7308 */ /* 0x0002a40000000800 */
[----:B-1----:R-:W-:Y:S01]  /*12640*/  FFMA.FTZ R4, R163, c[0x0][0x2d0], -R0 ;  /* 0x0000b400a3047a23 */ /* 0x002fe20000010800 */
[----:B--2---:R-:W-:Y:S01]  /*12650*/  F2FP.PACK_AB R9, R187, R186 ;  /* 0x000000babb09723e */ /* 0x004fe200000000ff */
[----:B------:R-:W-:-:S04]  /*12660*/  IMAD.MOV.U32 R163, RZ, RZ, R123 ;  /* 0x000000ffffa37224 */ /* 0x000fc800078e007b */
[----:B------:R1:W-:Y:S01]  /*12670*/  MUFU.EX2 R185, R4 ;  /* 0x0000000400b97308 */ /* 0x0003e20000000800 */
[----:B------:R-:W-:Y:S02]  /*12680*/  IMAD.MOV.U32 R123, RZ, RZ, R74 ;  /* 0x000000ffff7b7224 */ /* 0x000fe400078e004a */
[----:B-1----:R-:W-:-:S05]  /*12690*/  FFMA.FTZ R4, R164, c[0x0][0x2d0], -R0 ;  /* 0x0000b400a4047a23 */ /* 0x002fca0000010800 */
[----:B------:R1:W2:Y:S02]  /*126a0*/  MUFU.EX2 R68, R4 ;  /* 0x0000000400447308 */ /* 0x0002a40000000800 */
[----:B-1----:R-:W-:Y:S01]  /*126b0*/  FFMA.FTZ R4, R233, c[0x0][0x2d0], -R7 ;  /* 0x0000b400e9047a23 */ /* 0x002fe20000010807 */
[----:B--2---:R-:W-:Y:S01]  /*126c0*/  F2FP.PACK_AB R11, R68, R185 ;  /* 0x000000b9440b723e */ /* 0x004fe200000000ff */
[----:B------:R-:W-:-:S04]  /*126d0*/  IMAD.MOV.U32 R233, RZ, RZ, R158 ;  /* 0x000000ffffe97224 */ /* 0x000fc800078e009e */
[----:B------:R1:W-:Y:S02]  /*126e0*/  MUFU.EX2 R182, R4 ;  /* 0x0000000400b67308 */ /* 0x0003e40000000800 */
[C---:B------:R-:W-:Y:S01]  /*126f0*/  HMMA.16816.F32 R140, R8.reuse, R24, R112 ;  /* 0x00000018088c723c */ /* 0x040fe20000001870 */
[----:B------:R-:W2:Y:S07]  /*12700*/  LDSM.16.MT88.4 R112, [R209+0x2900] ;  /* 0x00290000d170783b */ /* 0x000eae0000004200 */
[----:B------:R-:W-:Y:S01]  /*12710*/  HMMA.16816.F32 R108, R8, R16, R108 ;  /* 0x00000010086c723c */ /* 0x000fe2000000186c */
[----:B-1----:R-:W-:Y:S01]  /*12720*/  FFMA.FTZ R4, R232, c[0x0][0x2d0], -R7 ;  /* 0x0000b400e8047a23 */ /* 0x002fe20000010807 */
[----:B------:R-:W-:-:S03]  /*12730*/  MOV R232, R157 ;  /* 0x0000009d00e87202 */ /* 0x000fc60000000f00 */
[----:B------:R1:W3:Y:S03]  /*12740*/  MUFU.EX2 R183, R4 ;  /* 0x0000000400b77308 */ /* 0x0002e60000000800 */
[C---:B------:R-:W-:Y:S01]  /*12750*/  HMMA.16816.F32 R124, R8.reuse, R18, R104 ;  /* 0x00000012087c723c */ /* 0x040fe20000001868 */
[----:B------:R-:W4:Y:S07]  /*12760*/  LDSM.16.MT88.4 R16, [R211+0x2900] ;  /* 0x00290000d310783b */ /* 0x000f2e0000004200 */
[----:B------:R-:W-:Y:S01]  /*12770*/  HMMA.16816.F32 R100, R8, R26, R100 ;  /* 0x0000001a0864723c */ /* 0x000fe20000001864 */
[----:B-1----:R-:W-:-:S07]  /*12780*/  FFMA.FTZ R4, R231, c[0x0][0x2d0], -R7 ;  /* 0x0000b400e7047a23 */ /* 0x002fce0000010807 */
[----:B------:R-:W-:Y:S01]  /*12790*/  HMMA.16816.F32 R96, R8, R28, R96 ;  /* 0x0000001c0860723c */ /* 0x000fe20000001860 */
[----:B------:R-:W-:Y:S01]  /*127a0*/  FFMA.FTZ R7, R230, c[0x0][0x2d0], -R7 ;  /* 0x0000b400e6077a23 */ /* 0x000fe20000010807 */
[----:B---3--:R-:W-:Y:S01]  /*127b0*/  F2FP.PACK_AB R164, R183, R182 ;  /* 0x000000b6b7a4723e */ /* 0x008fe200000000ff */
[----:B------:R1:W-:Y:S01]  /*127c0*/  MUFU.EX2 R184, R4 ;  /* 0x0000000400b87308 */ /* 0x0003e20000000800 */
[----:B------:R-:W-:Y:S01]  /*127d0*/  MOV R231, R119 ;  /* 0x0000007700e77202 */ /* 0x000fe20000000f00 */
[----:B------:R-:W-:-:S03]  /*127e0*/  IMAD.MOV.U32 R230, RZ, RZ, R118 ;  /* 0x000000ffffe67224 */ /* 0x000fc600078e0076 */
[C---:B------:R-:W-:Y:S03]  /*127f0*/  HMMA.16816.F32 R92, R8.reuse, R30, R92 ;  /* 0x0000001e085c723c */ /* 0x040fe6000000185c */
[----:B------:R-:W3:Y:S05]  /*12800*/  MUFU.EX2 R177, R7 ;  /* 0x0000000700b17308 */ /* 0x000eea0000000800 */
[----:B------:R-:W-:Y:S01]  /*12810*/  HMMA.16816.F32 R84, R8, R20, R84 ;  /* 0x000000140854723c */ /* 0x000fe20000001854 */
[----:B-1----:R-:W-:Y:S02]  /*12820*/  FFMA.FTZ R4, R206, c[0x0][0x2d0], -R6 ;  /* 0x0000b400ce047a23 */ /* 0x002fe40000010806 */
[----:B------:R-:W-:-:S02]  /*12830*/  IMAD.MOV.U32 R206, RZ, RZ, R153 ;  /* 0x000000ffffce7224 */ /* 0x000fc400078e0099 */
[----:B------:R1:W-:Y:S03]  /*12840*/  MUFU.EX2 R174, R4 ;  /* 0x0000000400ae7308 */ /* 0x0003e60000000800 */
[----:B------:R-:W-:Y:S01]  /*12850*/  HMMA.16816.F32 R88, R8, R22, R88 ;  /* 0x000000160858723c */ /* 0x000fe20000001858 */
[----:B---3--:R-:W-:-:S06]  /*12860*/  F2FP.PACK_AB R166, R177, R184 ;  /* 0x000000b8b1a6723e */ /* 0x008fcc00000000ff */
[----:B------:R-:W-:-:S04]  /*12870*/  FFMA.FTZ R8, R201, c[0x0][0x2d0], -R2 ;  /* 0x0000b400c9087a23 */ /* 0x000fc80000010802 */
[----:B------:R3:W-:Y:S01]  /*12880*/  MUFU.EX2 R28, R8 ;  /* 0x00000008001c7308 */ /* 0x0007e20000000800 */
[----:B-1----:R-:W-:Y:S02]  /*12890*/  FFMA.FTZ R4, R205, c[0x0][0x2d0], -R6 ;  /* 0x0000b400cd047a23 */ /* 0x002fe40000010806 */
[----:B------:R-:W-:-:S05]  /*128a0*/  IMAD.MOV.U32 R205, RZ, RZ, R120 ;  /* 0x000000ffffcd7224 */ /* 0x000fca00078e0078 */
[----:B------:R1:W1:Y:S01]  /*128b0*/  MUFU.EX2 R175, R4 ;  /* 0x0000000400af7308 */ /* 0x0002620000000800 */
[----:B---3--:R-:W-:-:S07]  /*128c0*/  FFMA.FTZ R8, R228, c[0x0][0x2d0], -R2 ;  /* 0x0000b400e4087a23 */ /* 0x008fce0000010802 */
[----:B------:R3:W-:Y:S01]  /*128d0*/  MUFU.EX2 R30, R8 ;  /* 0x00000008001e7308 */ /* 0x0007e20000000800 */
[--C-:B-1----:R-:W-:Y:S01]  /*128e0*/  FFMA.FTZ R4, R204, c[0x0][0x2d0], -R6.reuse ;  /* 0x0000b400cc047a23 */ /* 0x102fe20000010806 */
[----:B------:R-:W-:Y:S01]  /*128f0*/  F2FP.PACK_AB R165, R175, R174 ;  /* 0x000000aeafa5723e */ /* 0x000fe200000000ff */
[----:B------:R-:W-:Y:S01]  /*12900*/  FFMA.FTZ R6, R207, c[0x0][0x2d0], -R6 ;  /* 0x0000b400cf067a23 */ /* 0x000fe20000010806 */
[----:B------:R-:W-:-:S04]  /*12910*/  MOV R204, R122 ;  /* 0x0000007a00cc7202 */ /* 0x000fc80000000f00 */
[----:B------:R1:W-:Y:S01]  /*12920*/  MUFU.EX2 R176, R4 ;  /* 0x0000000400b07308 */ /* 0x0003e20000000800 */
[----:B------:R-:W-:-:S07]  /*12930*/  IMAD.MOV.U32 R207, RZ, RZ, R123 ;  /* 0x000000ffffcf7224 */ /* 0x000fce00078e007b */
[----:B------:R-:W2:Y:S01]  /*12940*/  MUFU.EX2 R173, R6 ;  /* 0x0000000600ad7308 */ /* 0x000ea20000000800 */
[--C-:B---3--:R-:W-:Y:S02]  /*12950*/  FFMA.FTZ R8, R229, c[0x0][0x2d0], -R2.reuse ;  /* 0x0000b400e5087a23 */ /* 0x108fe40000010802 */
[----:B-1----:R-:W-:-:S05]  /*12960*/  FFMA.FTZ R4, R188, c[0x0][0x2d0], -R2 ;  /* 0x0000b400bc047a23 */ /* 0x002fca0000010802 */
[----:B------:R-:W-:Y:S01]  /*12970*/  MUFU.EX2 R31, R8 ;  /* 0x00000008001f7308 */ /* 0x000fe20000000800 */
[----:B------:R-:W-:Y:S02]  /*12980*/  MOV R188, R150 ;  /* 0x0000009600bc7202 */ /* 0x000fe40000000f00 */
[----:B--2---:R-:W-:-:S05]  /*12990*/  F2FP.PACK_AB R167, R173, R176 ;  /* 0x000000b0ada7723e */ /* 0x004fca00000000ff */
[----:B------:R1:W-:Y:S02]  /*129a0*/  MUFU.EX2 R172, R4 ;  /* 0x0000000400ac7308 */ /* 0x0003e40000000800 */
[----:B------:R-:W-:Y:S07]  /*129b0*/  HMMA.16816.F32 R104, R164, R112, R56 ;  /* 0x00000070a468723c */ /* 0x000fee0000001838 */
[----:B------:R-:W-:Y:S01]  /*129c0*/  IMAD.MOV.U32 R56, RZ, RZ, R116 ;  /* 0x000000ffff387224 */ /* 0x000fe200078e0074 */
[----:B------:R-:W-:Y:S01]  /*129d0*/  MOV R59, R139 ;  /* 0x0000008b003b7202 */ /* 0x000fe20000000f00 */
[----:B------:R-:W-:-:S02]  /*129e0*/  IMAD.MOV.U32 R58, RZ, RZ, R161 ;  /* 0x000000ffff3a7224 */ /* 0x000fc400078e00a1 */
[----:B-1----:R-:W-:Y:S02]  /*129f0*/  FFMA.FTZ R4, R189, c[0x0][0x2d0], -R2 ;  /* 0x0000b400bd047a23 */ /* 0x002fe40000010802 */
[----:B------:R-:W-:Y:S02]  /*12a00*/  IMAD.MOV.U32 R189, RZ, RZ, R132 ;  /* 0x000000ffffbd7224 */ /* 0x000fe400078e0084 */
[----:B------:R1:W-:Y:S01]  /*12a10*/  MUFU.EX2 R171, R4 ;  /* 0x0000000400ab7308 */ /* 0x0003e20000000800 */
[----:B------:R-:W-:Y:S02]  /*12a20*/  IMAD.MOV.U32 R57, RZ, RZ, R156 ;  /* 0x000000ffff397224 */ /* 0x000fe400078e009c */
[----:B-1----:R-:W-:Y:S01]  /*12a30*/  FFMA.FTZ R4, R193, c[0x0][0x2d0], -R2 ;  /* 0x0000b400c1047a23 */ /* 0x002fe20000010802 */
[----:B------:R-:W-:-:S04]  /*12a40*/  MOV R193, R5 ;  /* 0x0000000500c17202 */ /* 0x000fc80000000f00 */
[----:B------:R1:W-:Y:S02]  /*12a50*/  MUFU.EX2 R75, R4 ;  /* 0x00000004004b7308 */ /* 0x0003e40000000800 */
[--C-:B-1----:R-:W-:Y:S02]  /*12a60*/  FFMA.FTZ R4, R192, c[0x0][0x2d0], -R2.reuse ;  /* 0x0000b400c0047a23 */ /* 0x102fe40000010802 */
[----:B------:R-:W-:-:S04]  /*12a70*/  FFMA.FTZ R2, R200, c[0x0][0x2d0], -R2 ;  /* 0x0000b400c8027a23 */ /* 0x000fc80000010802 */
[----:B------:R1:W2:Y:S01]  /*12a80*/  MUFU.EX2 R74, R4 ;  /* 0x00000004004a7308 */ /* 0x0002a20000000800 */
[----:B------:R-:W-:Y:S01]  /*12a90*/  IMAD.MOV.U32 R192, RZ, RZ, R160 ;  /* 0x000000ffffc07224 */ /* 0x000fe200078e00a0 */
[----:B------:R-:W-:-:S06]  /*12aa0*/  F2FP.PACK_AB R160, R30, R28 ;  /* 0x0000001c1ea0723e */ /* 0x000fcc00000000ff */
[----:B------:R3:W3:Y:S01]  /*12ab0*/  MUFU.EX2 R29, R2 ;  /* 0x00000002001d7308 */ /* 0x0006e20000000800 */
[----:B-1----:R-:W-:Y:S01]  /*12ac0*/  FFMA.FTZ R4, R178, c[0x0][0x2d0], -R0 ;  /* 0x0000b400b2047a23 */ /* 0x002fe20000010800 */
[----:B--2---:R-:W-:Y:S01]  /*12ad0*/  F2FP.PACK_AB R6, R74, R75 ;  /* 0x0000004b4a06723e */ /* 0x004fe200000000ff */
[----:B------:R-:W-:-:S05]  /*12ae0*/  IMAD.MOV.U32 R178, RZ, RZ, R151 ;  /* 0x000000ffffb27224 */ /* 0x000fca00078e0097 */
[----:B------:R1:W-:Y:S01]  /*12af0*/  MUFU.EX2 R24, R4 ;  /* 0x0000000400187308 */ /* 0x0003e20000000800 */
[----:B---3--:R-:W-:Y:S01]  /*12b00*/  FFMA.FTZ R2, R170, c[0x0][0x2d0], -R0 ;  /* 0x0000b400aa027a23 */ /* 0x008fe20000010800 */
[----:B------:R-:W-:-:S06]  /*12b10*/  F2FP.PACK_AB R162, R29, R31 ;  /* 0x0000001f1da2723e */ /* 0x000fcc00000000ff */
[----:B------:R2:W-:Y:S01]  /*12b20*/  MUFU.EX2 R20, R2 ;  /* 0x0000000200147308 */ /* 0x0005e20000000800 */
[----:B-1----:R-:W-:Y:S02]  /*12b30*/  FFMA.FTZ R4, R179, c[0x0][0x2d0], -R0 ;  /* 0x0000b400b3047a23 */ /* 0x002fe40000010800 */
[----:B------:R-:W-:-:S05]  /*12b40*/  IMAD.MOV.U32 R179, RZ, RZ, R149 ;  /* 0x000000ffffb37224 */ /* 0x000fca00078e0095 */
[----:B------:R1:W3:Y:S01]  /*12b50*/  MUFU.EX2 R27, R4 ;  /* 0x00000004001b7308 */ /* 0x0002e20000000800 */
[----:B--2---:R-:W-:-:S07]  /*12b60*/  FFMA.FTZ R2, R169, c[0x0][0x2d0], -R0 ;  /* 0x0000b400a9027a23 */ /* 0x004fce0000010800 */
[----:B------:R2:W2:Y:S01]  /*12b70*/  MUFU.EX2 R21, R2 ;  /* 0x0000000200157308 */ /* 0x0004a20000000800 */
[----:B-1----:R-:W-:Y:S01]  /*12b80*/  FFMA.FTZ R4, R180, c[0x0][0x2d0], -R0 ;  /* 0x0000b400b4047a23 */ /* 0x002fe20000010800 */
[----:B---3--:R-:W-:Y:S01]  /*12b90*/  F2FP.PACK_AB R5, R27, R24 ;  /* 0x000000181b05723e */ /* 0x008fe200000000ff */
[----:B------:R-:W-:-:S05]  /*12ba0*/  IMAD.MOV.U32 R180, RZ, RZ, R138 ;  /* 0x000000ffffb47224 */ /* 0x000fca00078e008a */
[----:B------:R1:W-:Y:S01]  /*12bb0*/  MUFU.EX2 R26, R4 ;  /* 0x00000004001a7308 */ /* 0x0003e20000000800 */
[----:B------:R-:W-:Y:S01]  /*12bc0*/  HMMA.16816.F32 R136, R164, R144, R40 ;  /* 0x00000090a488723c */ /* 0x000fe20000001828 */
[----:B--2---:R-:W-:Y:S01]  /*12bd0*/  FFMA.FTZ R2, R168, c[0x0][0x2d0], -R0 ;  /* 0x0000b400a8027a23 */ /* 0x004fe20000010800 */
[----:B------:R-:W-:-:S05]  /*12be0*/  F2FP.PACK_AB R161, R21, R20 ;  /* 0x0000001415a1723e */ /* 0x000fca00000000ff */
[----:B------:R-:W-:Y:S01]  /*12bf0*/  MUFU.EX2 R23, R2 ;  /* 0x0000000200177308 */ /* 0x000fe20000000800 */
[--C-:B-1----:R-:W-:Y:S02]  /*12c00*/  FFMA.FTZ R4, R181, c[0x0][0x2d0], -R0.reuse ;  /* 0x0000b400b5047a23 */ /* 0x102fe40000010800 */
[----:B------:R-:W-:Y:S02]  /*12c10*/  IMAD.MOV.U32 R181, RZ, RZ, R117 ;  /* 0x000000ffffb57224 */ /* 0x000fe400078e0075 */
[----:B------:R-:W-:Y:S03]  /*12c20*/  HMMA.16816.F32 R116, R164, R114, R52 ;  /* 0x00000072a474723c */ /* 0x000fe60000001834 */
[----:B------:R1:W2:Y:S01]  /*12c30*/  MUFU.EX2 R25, R4 ;  /* 0x0000000400197308 */ /* 0x0002a20000000800 */
[----:B------:R-:W-:-:S03]  /*12c40*/  FFMA.FTZ R0, R73, c[0x0][0x2d0], -R0 ;  /* 0x0000b40049007a23 */ /* 0x000fc60000010800 */
[----:B------:R-:W-:Y:S01]  /*12c50*/  IMAD.MOV.U32 R52, RZ, RZ, R121 ;  /* 0x000000ffff347224 */ /* 0x000fe200078e0079 */
[----:B------:R-:W-:Y:S01]  /*12c60*/  MOV R53, R154 ;  /* 0x0000009a00357202 */ /* 0x000fe20000000f00 */
[C---:B------:R-:W-:Y:S01]  /*12c70*/  HMMA.16816.F32 R120, R164.reuse, R128, R48 ;  /* 0x00000080a478723c */ /* 0x040fe20000001830 */
[----:B------:R-:W-:Y:S01]  /*12c80*/  IMAD.MOV.U32 R54, RZ, RZ, R152 ;  /* 0x000000ffff367224 */ /* 0x000fe200078e0098 */
[----:B------:R-:W-:Y:S01]  /*12c90*/  MOV R55, R159 ;  /* 0x0000009f00377202 */ /* 0x000fe20000000f00 */
[----:B------:R3:W3:Y:S04]  /*12ca0*/  MUFU.EX2 R22, R0 ;  /* 0x0000000000167308 */ /* 0x0006e80000000800 */
[----:B------:R-:W-:Y:S01]  /*12cb0*/  MOV R50, R135 ;  /* 0x0000008700327202 */ /* 0x000fe20000000f00 */
[----:B------:R-:W-:Y:S01]  /*12cc0*/  IMAD.MOV.U32 R49, RZ, RZ, R133 ;  /* 0x000000ffff317224 */ /* 0x000fe200078e0085 */
[----:B------:R-:W-:Y:S01]  /*12cd0*/  MOV R48, R134 ;  /* 0x0000008600307202 */ /* 0x000fe20000000f00 */
[----:B------:R-:W-:Y:S01]  /*12ce0*/  IMAD.MOV.U32 R51, RZ, RZ, R155 ;  /* 0x000000ffff337224 */ /* 0x000fe200078e009b */
[----:B------:R-:W-:Y:S01]  /*12cf0*/  HMMA.16816.F32 R132, R164, R130, R44 ;  /* 0x00000082a484723c */ /* 0x000fe2000000182c */
[----:B-1----:R-:W-:-:S02]  /*12d00*/  F2FP.PACK_AB R4, R171, R172 ;  /* 0x000000acab04723e */ /* 0x002fc400000000ff */
[----:B--2---:R-:W-:-:S04]  /*12d10*/  F2FP.PACK_AB R7, R25, R26 ;  /* 0x0000001a1907723e */ /* 0x004fc800000000ff */
[----:B------:R-:W-:Y:S01]  /*12d20*/  IMAD.MOV.U32 R47, RZ, RZ, R148 ;  /* 0x000000ffff2f7224 */ /* 0x000fe200078e0094 */
[----:B------:R-:W-:Y:S01]  /*12d30*/  MOV R44, R48 ;  /* 0x00000030002c7202 */ /* 0x000fe20000000f00 */
[----:B------:R-:W-:Y:S01]  /*12d40*/  IMAD.MOV.U32 R46, RZ, RZ, c[0x0][0x2c4] ;  /* 0x0000b100ff2e7624 */ /* 0x000fe200078e00ff */
[----:B------:R-:W-:Y:S01]  /*12d50*/  MOV R48, R51 ;  /* 0x0000003300307202 */ /* 0x000fe20000000f00 */
[----:B------:R-:W-:Y:S01]  /*12d60*/  IMAD.MOV.U32 R45, RZ, RZ, R47 ;  /* 0x000000ffff2d7224 */ /* 0x000fe200078e002f */
[----:B------:R-:W-:Y:S01]  /*12d70*/  MOV R51, R54 ;  /* 0x0000003600337202 */ /* 0x000fe20000000f00 */
[----:B------:R-:W-:Y:S01]  /*12d80*/  IMAD.MOV.U32 R47, RZ, RZ, R50 ;  /* 0x000000ffff2f7224 */ /* 0x000fe200078e0032 */
[----:B------:R-:W-:Y:S01]  /*12d90*/  ISETP.NE.AND P6, PT, R46, 0x1, PT ;  /* 0x000000012e00780c */ /* 0x000fe20003fc5270 */
[----:B------:R-:W-:Y:S01]  /*12da0*/  IMAD.MOV.U32 R46, RZ, RZ, R49 ;  /* 0x000000ffff2e7224 */ /* 0x000fe200078e0031 */
[----:B------:R-:W-:Y:S01]  /*12db0*/  MOV R54, R56 ;  /* 0x0000003800367202 */ /* 0x000fe20000000f00 */
[----:B------:R-:W-:Y:S01]  /*12dc0*/  IMAD.MOV.U32 R49, RZ, RZ, R52 ;  /* 0x000000ffff317224 */ /* 0x000fe200078e0034 */
[----:B------:R-:W-:Y:S01]  /*12dd0*/  MOV R56, R59 ;  /* 0x0000003b00387202 */ /* 0x000fe20000000f00 */
[----:B------:R-:W-:Y:S01]  /*12de0*/  IMAD.MOV.U32 R50, RZ, RZ, R53 ;  /* 0x000000ffff327224 */ /* 0x000fe200078e0035 */
[----:B------:R-:W-:Y:S01]  /*12df0*/  MOV R59, R220 ;  /* 0x000000dc003b7202 */ /* 0x000fe20000000f00 */
[----:B------:R-:W-:Y:S01]  /*12e00*/  FADD.FTZ R2, R45, R44 ;  /* 0x0000002c2d027221 */ /* 0x000fe20000010000 */
[----:B------:R-:W-:Y:S01]  /*12e10*/  MOV R44, R47 ;  /* 0x0000002f002c7202 */ /* 0x000fe20000000f00 */
[----:B------:R-:W-:Y:S01]  /*12e20*/  IMAD.MOV.U32 R52, RZ, RZ, R55 ;  /* 0x000000ffff347224 */ /* 0x000fe200078e0037 */
[----:B------:R-:W-:Y:S01]  /*12e30*/  HMMA.16816.F32 R8, R4, R62, R124 ;  /* 0x0000003e0408723c */ /* 0x000fe2000000187c */
[----:B------:R-:W-:Y:S01]  /*12e40*/  IMAD.MOV.U32 R53, RZ, RZ, R181 ;  /* 0x000000ffff357224 */ /* 0x000fe200078e00b5 */
[----:B------:R1:W5:Y:S01]  /*12e50*/  LDL.LU R220, [R1+0x88] ;  /* 0x0000880001dc7983 */ /* 0x0003620000300800 */
[----:B------:R-:W-:-:S02]  /*12e60*/  IMAD.MOV.U32 R47, RZ, RZ, R48 ;  /* 0x000000ffff2f7224 */ /* 0x000fc400078e0030 */
[----:B------:R-:W-:Y:S01]  /*12e70*/  IMAD.MOV.U32 R48, RZ, RZ, R49 ;  /* 0x000000ffff307224 */ /* 0x000fe200078e0031 */
[----:B------:R-:W-:Y:S01]  /*12e80*/  MOV R49, R50 ;  /* 0x0000003200317202 */ /* 0x000fe20000000f00 */
[----:B------:R-:W-:Y:S01]  /*12e90*/  IMAD.MOV.U32 R181, RZ, RZ, R58 ;  /* 0x000000ffffb57224 */ /* 0x000fe200078e003a */
[C---:B------:R-:W-:Y:S01]  /*12ea0*/  HMMA.16816.F32 R148, R164.reuse, R146, R36 ;  /* 0x00000092a494723c */ /* 0x040fe20000001824 */
[----:B------:R-:W-:Y:S02]  /*12eb0*/  IMAD.MOV.U32 R55, RZ, RZ, R57 ;  /* 0x000000ffff377224 */ /* 0x000fe400078e0039 */
[----:B------:R-:W-:Y:S02]  /*12ec0*/  IMAD.MOV.U32 R50, RZ, RZ, R51 ;  /* 0x000000ffff327224 */ /* 0x000fe400078e0033 */
[----:B------:R-:W-:Y:S02]  /*12ed0*/  IMAD.MOV.U32 R57, RZ, RZ, R180 ;  /* 0x000000ffff397224 */ /* 0x000fe400078e00b4 */
[----:B------:R-:W-:Y:S01]  /*12ee0*/  IMAD.MOV.U32 R58, RZ, RZ, R163 ;  /* 0x000000ffff3a7224 */ /* 0x000fe200078e00a3 */
[----:B----4-:R-:W-:Y:S01]  /*12ef0*/  HMMA.16816.F32 R152, R164, R16, R32 ;  /* 0x00000010a498723c */ /* 0x010fe20000001820 */
[----:B------:R-:W-:Y:S01]  /*12f00*/  IMAD.MOV.U32 R51, RZ, RZ, R52 ;  /* 0x000000ffff337224 */ /* 0x000fe200078e0034 */
[----:B------:R-:W-:Y:S01]  /*12f10*/  MOV R52, R53 ;  /* 0x0000003500347202 */ /* 0x000fe20000000f00 */
[----:B------:R-:W-:-:S02]  /*12f20*/  IMAD.MOV.U32 R180, RZ, RZ, R219 ;  /* 0x000000ffffb47224 */ /* 0x000fc400078e00db */
[----:B------:R-:W-:Y:S01]  /*12f30*/  IMAD.MOV.U32 R45, RZ, RZ, R46 ;  /* 0x000000ffff2d7224 */ /* 0x000fe200078e002e */
[----:B------:R1:W5:Y:S01]  /*12f40*/  LDL.LU R219, [R1+0x84] ;  /* 0x0000840001db7983 */ /* 0x0003620000300800 */
[----:B------:R-:W-:Y:S01]  /*12f50*/  IMAD.MOV.U32 R53, RZ, RZ, R54 ;  /* 0x000000ffff357224 */ /* 0x000fe200078e0036 */
[----:B------:R-:W-:Y:S01]  /*12f60*/  MOV R54, R181 ;  /* 0x000000b500367202 */ /* 0x000fe20000000f00 */
[----:B------:R-:W-:Y:S01]  /*12f70*/  IMAD.MOV.U32 R46, RZ, RZ, R55 ;  /* 0x000000ffff2e7224 */ /* 0x000fe200078e0037 */
[----:B------:R-:W-:Y:S01]  /*12f80*/  HMMA.16816.F32 R124, R4, R64, R140 ;  /* 0x00000040047c723c */ /* 0x000fe2000000188c */
[----:B------:R-:W-:Y:S01]  /*12f90*/  IMAD.MOV.U32 R55, RZ, RZ, R56 ;  /* 0x000000ffff377224 */ /* 0x000fe200078e0038 */
[----:B------:R-:W-:Y:S01]  /*12fa0*/  MOV R56, R58 ;  /* 0x0000003a00387202 */ /* 0x000fe20000000f00 */
[----:B------:R-:W-:Y:S02]  /*12fb0*/  IMAD.MOV.U32 R181, RZ, RZ, R57 ;  /* 0x000000ffffb57224 */ /* 0x000fe400078e0039 */
[----:B------:R-:W-:Y:S01]  /*12fc0*/  IMAD.MOV.U32 R57, RZ, RZ, R59 ;  /* 0x000000ffff397224 */ /* 0x000fe200078e003b */
[----:B------:R-:W-:Y:S01]  /*12fd0*/  MOV R59, R179 ;  /* 0x000000b3003b7202 */ /* 0x000fe20000000f00 */
[----:B------:R-:W-:Y:S01]  /*12fe0*/  IMAD.MOV.U32 R58, RZ, RZ, R180 ;  /* 0x000000ffff3a7224 */ /* 0x000fe200078e00b4 */
[----:B------:R-:W-:Y:S01]  /*12ff0*/  HMMA.16816.F32 R164, R164, R18, R12 ;  /* 0x00000012a4a4723c */ /* 0x000fe2000000180c */
[----:B---3--:R-:W-:-:S04]  /*13000*/  @P6 IMAD.HI.U32 R0, R226, c[0x0][0x2c8], RZ ;  /* 0x0000b200e2006a27 */ /* 0x008fc800078e00ff */
[----:B------:R-:W-:Y:S01]  /*13010*/  IMAD.MOV.U32 R180, RZ, RZ, R178 ;  /* 0x000000ffffb47224 */ /* 0x000fe200078e00b2 */
[----:B------:R-:W-:Y:S01]  /*13020*/  MOV R178, R193 ;  /* 0x000000c100b27202 */ /* 0x000fe20000000f00 */
[----:B------:R-:W-:Y:S01]  /*13030*/  IMAD.MOV.U32 R179, RZ, RZ, R192 ;  /* 0x000000ffffb37224 */ /* 0x000fe200078e00c0 */
[----:B------:R-:W-:Y:S01]  /*13040*/  HMMA.16816.F32 R140, R4, R76, R96 ;  /* 0x0000004c048c723c */ /* 0x000fe20000001860 */
[----:B------:R-:W-:Y:S02]  /*13050*/  IMAD.MOV.U32 R192, RZ, RZ, R218 ;  /* 0x000000ffffc07224 */ /* 0x000fe400078e00da */
[----:B------:R1:W5:Y:S01]  /*13060*/  LDL.LU R218, [R1+0x80] ;  /* 0x0000800001da7983 */ /* 0x0003620000300800 */
[----:B------:R-:W-:-:S04]  /*13070*/  IMAD.MOV.U32 R193, RZ, RZ, R217 ;  /* 0x000000ffffc17224 */ /* 0x000fc800078e00d9 */
[----:B------:R-:W-:Y:S01]  /*13080*/  HMMA.16816.F32 R156, R4, R80, R84 ;  /* 0x00000050049c723c */ /* 0x000fe20000001854 */
[----:B------:R1:W5:Y:S01]  /*13090*/  LDL.LU R217, [R1+0x7c] ;  /* 0x00007c0001d97983 */ /* 0x0003620000300800 */
[----:B------:R-:W-:Y:S01]  /*130a0*/  @P6 SHF.R.U32.HI R226, RZ, c[0x0][0x2cc], R0 ;  /* 0x0000b300ffe26a19 */ /* 0x000fe20000011600 */
[----:B------:R-:W-:-:S05]  /*130b0*/  FADD.FTZ R2, R214, R2 ;  /* 0x00000002d6027221 */ /* 0x000fca0000010000 */
[----:B------:R-:W-:Y:S01]  /*130c0*/  HMMA.16816.F32 R108, R4, R60, R108 ;  /* 0x0000003c046c723c */ /* 0x000fe2000000186c */
[----:B------:R-:W-:-:S07]  /*130d0*/  FADD.FTZ R0, R45, R44 ;  /* 0x0000002c2d007221 */ /* 0x000fce0000010000 */
[C---:B------:R-:W-:Y:S08]  /*130e0*/  HMMA.16816.F32 R12, R4.reuse, R66, R100 ;  /* 0x00000042040c723c */ /* 0x040ff00000001864 */
[C---:B------:R-:W-:Y:S08]  /*130f0*/  HMMA.16816.F32 R76, R4.reuse, R78, R92 ;  /* 0x0000004e044c723c */ /* 0x040ff0000000185c */
[----:B------:R-:W-:Y:S07]  /*13100*/  HMMA.16816.F32 R80, R4, R82, R88 ;  /* 0x000000520450723c */ /* 0x000fee0000001858 */
[----:B------:R-:W-:-:S02]  /*13110*/  FADD.FTZ R7, R215, R216 ;  /* 0x000000d8d7077221 */ /* 0x000fc40000010000 */
[----:B------:R1:W5:Y:S04]  /*13120*/  LDL.LU R216, [R1+0x78] ;  /* 0x0000780001d87983 */ /* 0x0003680000300800 */
[----:B------:R1:W5:Y:S04]  /*13130*/  LDL.LU R215, [R1+0x74] ;  /* 0x0000740001d77983 */ /* 0x0003680000300800 */
[----:B------:R1:W5:Y:S04]  /*13140*/  LDL.LU R214, [R1+0x70] ;  /* 0x0000700001d67983 */ /* 0x0003680000300800 */
[----:B------:R-:W2:Y:S01]  /*13150*/  LDL.LU R45, [R1+0x18] ;  /* 0x00001800012d7983 */ /* 0x000ea20000300800 */
[----:B------:R-:W-:-:S02]  /*13160*/  FADD.FTZ R6, R213, R0 ;  /* 0x00000000d5067221 */ /* 0x000fc40000010000 */
[----:B------:R-:W-:Y:S01]  /*13170*/  FADD.FTZ R0, R69, R47 ;  /* 0x0000002f45007221 */ /* 0x000fe20000010000 */
[----:B------:R-:W-:Y:S01]  /*13180*/  F2FP.PACK_AB R163, R22, R23 ;  /* 0x0000001716a3723e */ /* 0x000fe200000000ff */
[----:B------:R-:W-:Y:S01]  /*13190*/  FADD.FTZ R7, R208, R7 ;  /* 0x00000007d0077221 */ /* 0x000fe20000010000 */
[----:B------:R1:W5:Y:S01]  /*131a0*/  LDL.LU R213, [R1+0x6c] ;  /* 0x00006c0001d57983 */ /* 0x0003620000300800 */
[----:B------:R-:W-:Y:S02]  /*131b0*/  FADD.FTZ R0, R51, R0 ;  /* 0x0000000033007221 */ /* 0x000fe40000010000 */
[----:B------:R-:W-:Y:S01]  /*131c0*/  FADD.FTZ R2, R46, R2 ;  /* 0x000000022e027221 */ /* 0x000fe20000010000 */
[----:B------:R1:W5:Y:S01]  /*131d0*/  LDL.LU R208, [R1+0x68] ;  /* 0x0000680001d07983 */ /* 0x0003620000300800 */
[----:B------:R-:W-:Y:S02]  /*131e0*/  FADD.FTZ R6, R48, R6 ;  /* 0x0000000630067221 */ /* 0x000fe40000010000 */
[----:B------:R-:W-:-:S02]  /*131f0*/  FADD.FTZ R7, R49, R7 ;  /* 0x0000000731077221 */ /* 0x000fc40000010000 */
[----:B------:R-:W-:Y:S02]  /*13200*/  FADD.FTZ R5, R54, R0 ;  /* 0x0000000036057221 */ /* 0x000fe40000010000 */
[----:B------:R-:W-:Y:S02]  /*13210*/  FADD.FTZ R2, R50, R2 ;  /* 0x0000000232027221 */ /* 0x000fe40000010000 */
[----:B------:R-:W-:Y:S02]  /*13220*/  FADD.FTZ R6, R52, R6 ;  /* 0x0000000634067221 */ /* 0x000fe40000010000 */
[----:B------:R-:W-:Y:S01]  /*13230*/  FADD.FTZ R7, R53, R7 ;  /* 0x0000000735077221 */ /* 0x000fe20000010000 */
[----:B------:R-:W-:Y:S01]  /*13240*/  HMMA.16816.F32 R108, R160, R112, R108 ;  /* 0x00000070a06c723c */ /* 0x000fe2000000186c */
[----:B------:R-:W-:Y:S02]  /*13250*/  FADD.FTZ R5, R57, R5 ;  /* 0x0000000539057221 */ /* 0x000fe40000010000 */
[----:B------:R-:W-:-:S02]  /*13260*/  FADD.FTZ R2, R55, R2 ;  /* 0x0000000237027221 */ /* 0x000fc40000010000 */
[----:B------:R-:W-:-:S03]  /*13270*/  FADD.FTZ R0, R181, R6 ;  /* 0x00000006b5007221 */ /* 0x000fc60000010000 */
[----:B------:R-:W-:Y:S01]  /*13280*/  HMMA.16816.F32 R112, R160, R114, R8 ;  /* 0x00000072a070723c */ /* 0x000fe20000001808 */
[----:B------:R-:W-:Y:S02]  /*13290*/  FADD.FTZ R5, R180, R5 ;  /* 0x00000005b4057221 */ /* 0x000fe40000010000 */
[----:B------:R-:W-:-:S04]  /*132a0*/  FADD.FTZ R6, R59, R0 ;  /* 0x000000003b067221 */ /* 0x000fc80000010000 */
        /* <DEDUP_REMOVED lines=72> */
[----:B------:R-:W-:Y:S01]  /*13730*/  STL [R1+0x1c], R6 ;  /* 0x00001c0601007387 */ /* 0x000fe20000100800 */
[----:B------:R-:W-:-:S03]  /*13740*/  IMAD.MOV.U32 R233, RZ, RZ, c[0x0][0x32c] ;  /* 0x0000cb00ffe97624 */ /* 0x000fc600078e00ff */
[----:B------:R-:W-:Y:S04]  /*13750*/  STL [R1+0x20], R5 ;  /* 0x0000200501007387 */ /* 0x000fe80000100800 */
[----:B------:R3:W-:Y:S04]  /*13760*/  STL [R1+0x24], R2 ;  /* 0x0000240201007387 */ /* 0x0007e80000100800 */
[----:B------:R1:W-:Y:S01]  /*13770*/  STL [R1+0x28], R0 ;  /* 0x0000280001007387 */ /* 0x0003e20000100800 */
[----:B------:R-:W-:Y:S01]  /*13780*/  ISETP.GE.AND P3, PT, R233, 0x1, PT ;  /* 0x00000001e900780c */ /* 0x000fe20003f66270 */
[C---:B------:R-:W-:Y:S08]  /*13790*/  HMMA.16816.F32 R124, R160.reuse, R128, R124 ;  /* 0x00000080a07c723c */ /* 0x040ff0000000187c */
[C---:B------:R-:W-:Y:S08]  /*137a0*/  HMMA.16816.F32 R140, R160.reuse, R144, R140 ;  /* 0x00000090a08c723c */ /* 0x040ff0000000188c */
[C---:B------:R-:W-:Y:S08]  /*137b0*/  HMMA.16816.F32 R128, R160.reuse, R130, R12 ;  /* 0x00000082a080723c */ /* 0x040ff0000000180c */
[C---:B------:R-:W-:Y:S08]  /*137c0*/  HMMA.16816.F32 R144, R160.reuse, R146, R76 ;  /* 0x00000092a090723c */ /* 0x040ff0000000184c */
[C---:B------:R-:W-:Y:S08]  /*137d0*/  HMMA.16816.F32 R156, R160.reuse, R16, R156 ;  /* 0x00000010a09c723c */ /* 0x040ff0000000189c */
[----:B------:R-:W-:Y:S01]  /*137e0*/  HMMA.16816.F32 R160, R160, R18, R80 ;  /* 0x00000012a0a0723c */ /* 0x000fe20000001850 */
[----:B--2---:R-:W-:-:S02]  /*137f0*/  IADD3 R4, R45, R226, RZ ;  /* 0x000000e22d047210 */ /* 0x004fc40007ffe0ff */
[----:B------:R-:W-:Y:S02]  /*13800*/  IADD3 R226, R252, -0x2, RZ ;  /* 0xfffffffefce27810 */ /* 0x000fe40007ffe0ff */
[----:B---3--:R-:W-:Y:S01]  /*13810*/  IADD3 R2, R4, c[0x0][0x328], RZ ;  /* 0x0000ca0004027a10 */ /* 0x008fe20007ffe0ff */
[----:B------:R-:W-:Y:S05]  /*13820*/  @!P3 BRA `(.L_x_435) ;  /* 0x000000f00000b947 */ /* 0x000fea0003800000 */
[C---:B-1----:R-:W-:Y:S01]  /*13830*/  ISETP.GT.AND P0, PT, R4.reuse, RZ, PT ;  /* 0x000000ff0400720c */ /* 0x042fe20003f04270 */
        /* <DEDUP_REMOVED lines=9> */
.L_x_436:
[----:B------:R-:W-:-:S13]  /*138d0*/  ISETP.NE.AND P0, PT, R5, 0x1, PT ;  /* 0x000000010500780c */ /* 0x000fda0003f05270 */
[----:B------:R-:W-:-:S05]  /*138e0*/  @P0 IMAD.HI.U32 R4, R0, c[0x0][0x330], RZ ;  /* 0x0000cc0000040a27 */ /* 0x000fca00078e00ff */
[----:B------:R-:W-:-:S05]  /*138f0*/  @P0 SHF.R.U32.HI R0, RZ, c[0x0][0x334], R4 ;  /* 0x0000cd00ff000a19 */ /* 0x000fca0000011604 */
.L_x_437:
[----:B------:R-:W-:-:S05]  /*13900*/  IMAD R0, R0, R5, c[0x0][0x32c] ;  /* 0x0000cb0000007624 */ /* 0x000fca00078e0205 */
[----:B------:R-:W-:-:S04]  /*13910*/  IMNMX R2, R2, R0, PT ;  /* 0x0000000002027217 */ /* 0x000fc80003800200 */
.L_x_435:
[----:B-1----:R-:W2:Y:S01]  /*13920*/  LDL R4, [R1+0x14] ;  /* 0x0000140001047983 */ /* 0x002ea20000100800 */
[----:B------:R-:W-:-:S05]  /*13930*/  IMAD.HI R2, R2, 0x2aaaaaab, RZ ;  /* 0x2aaaaaab02027827 */ /* 0x000fca00078e02ff */
[----:B------:R-:W-:-:S04]  /*13940*/  SHF.R.U32.HI R0, RZ, 0x1f, R2 ;  /* 0x0000001fff007819 */ /* 0x000fc80000011602 */
[----:B------:R-:W-:-:S04]  /*13950*/  LEA.HI.SX32 R2, R2, R0, 0x1c ;  /* 0x0000000002027211 */ /* 0x000fc800078fe2ff */
[----:B--2---:R-:W-:-:S04]  /*13960*/  IMNMX R4, R4, R2, !PT ;  /* 0x0000000204047217 */ /* 0x004fc80007800200 */
[----:B------:R-:W-:Y:S01]  /*13970*/  ISETP.GE.AND P0, PT, R226, R4, PT ;  /* 0x00000004e200720c */ /* 0x000fe20003f06270 */
[----:B------:R1:W-:-:S12]  /*13980*/  STL [R1+0xc], R4 ;  /* 0x00000c0401007387 */ /* 0x0003d80000100800 */
[----:B------:R-:W-:Y:S05]  /*13990*/  @!P0 BRA `(.L_x_438) ;  /* 0x000068b000008947 */ /* 0x000fea0003800000 */
[----:B-1----:R-:W2:Y:S01]  /*139a0*/  LDL R4, [R1+0x60] ;  /* 0x0000600001047983 */ /* 0x002ea20000100800 */
[----:B------:R-:W-:Y:S01]  /*139b0*/  IMAD.MOV.U32 R101, RZ, RZ, R71 ;  /* 0x000000ffff657224 */ /* 0x000fe200078e0047 */
[----:B------:R-:W-:Y:S01]  /*139c0*/  MOV R103, R3 ;  /* 0x0000000300677202 */ /* 0x000fe20000000f00 */
[----:B------:R-:W-:Y:S01]  /*139d0*/  IMAD.MOV.U32 R100, RZ, RZ, R72 ;  /* 0x000000ffff647224 */ /* 0x000fe200078e0048 */
[----:B------:R-:W-:Y:S01]  /*139e0*/  MOV R102, R70 ;  /* 0x0000004600667202 */ /* 0x000fe20000000f00 */
[----:B--2---:R-:W-:-:S05]  /*139f0*/  @P6 IMAD.HI.U32 R0, R4, c[0x0][0x2c8], RZ ;  /* 0x0000b20004006a27 */ /* 0x004fca00078e00ff */
[----:B------:R-:W-:-:S05]  /*13a00*/  @P6 SHF.R.U32.HI R0, RZ, c[0x0][0x2cc], R0 ;  /* 0x0000b300ff006a19 */ /* 0x000fca0000011600 */
[----:B------:R1:W-:Y:S02]  /*13a10*/  @P6 STL [R1+0x10], R0 ;  /* 0x0000100001006387 */ /* 0x0003e40000100800 */
.L_x_455:
[----:B------:R-:W-:Y:S04]  /*13a20*/  DEPBAR.LE SB0, 0x0 ;  /* 0x000080000000791a */ /* 0x000fe80000000000 */
[----:B------:R-:W-:Y:S01]  /*13a30*/  BAR.SYNC.DEFER_BLOCKING 0x0 ;  /* 0x0000000000007b1d */ /* 0x000fe20000010000 */
[----:B------:R-:W-:Y:S04]  /*13a40*/  MOV R196, c[0x0][0x208] ;  /* 0x0000820000c47a02 */ /* 0x000fe80000000f00 */
[----:B------:R-:W-:Y:S03]  /*13a50*/  SHF.L.U32 R196, R196, 0x5, RZ ;  /* 0x00000005c4c47819 */ /* 0x000fe600000006ff */
[----:B-----5:R-:W-:Y:S08]  /*13a60*/  LDSM.16.M88.4 R96, [R215+0x6100] ;  /* 0x00610000d760783b */ /* 0x020ff00000000200 */
[----:B------:R-:W2:Y:S04]  /*13a70*/  LDL R228, [R1+0x14] ;  /* 0x0000140001e47983 */ /* 0x000ea80000100800 */
[----:B------:R-:W3:Y:S08]  /*13a80*/  LDSM.16.M88.4 R16, [R208+0x3100] ;  /* 0x00310000d010783b */ /* 0x000ef00000000200 */
[----:B------:R-:W4:Y:S08]  /*13a90*/  LDSM.16.M88.4 R92, [R215+0x8100] ;  /* 0x00810000d75c783b */ /* 0x000f300000000200 */
[----:B------:R-:W2:Y:S06]  /*13aa0*/  LDL.64 R194, [R1+0x50] ;  /* 0x0000500001c27983 */ /* 0x000eac0000100a00 */
[----:B------:R-:W2:Y:S06]  /*13ab0*/  LDL.64 R2, [R1+0x58] ;  /* 0x0000580001027983 */ /* 0x000eac0000100a00 */
        /* <DEDUP_REMOVED lines=9> */
[----:B------:R-:W2:Y:S06]  /*13b50*/  LDL.64 R232, [R1+0x40] ;  /* 0x0000400001e87983 */ /* 0x000eac0000100a00 */
[----:B------:R-:W1:Y:S08]  /*13b60*/  LDSM.16.M88.4 R188, [R223] ;  /* 0x00000000dfbc783b */ /* 0x000e700000000200 */
[----:B------:R-:W2:Y:S01]  /*13b70*/  LDL.64 R230, [R1+0x48] ;  /* 0x0000480001e67983 */ /* 0x000ea20000100a00 */
[-C--:B---3--:R-:W-:Y:S08]  /*13b80*/  HMMA.16816.F32 R4, R96, R16.reuse, RZ ;  /* 0x000000106004723c */ /* 0x088ff000000018ff */
[C---:B----4-:R-:W-:Y:S08]  /*13b90*/  HMMA.16816.F32 R8, R92.reuse, R16, RZ ;  /* 0x000000105c08723c */ /* 0x050ff000000018ff */
[-C--:B------:R-:W-:Y:S08]  /*13ba0*/  HMMA.16816.F32 R12, R92, R18.reuse, RZ ;  /* 0x000000125c0c723c */ /* 0x080ff000000018ff */
[C---:B------:R-:W-:Y:S08]  /*13bb0*/  HMMA.16816.F32 R16, R96.reuse, R18, RZ ;  /* 0x000000126010723c */ /* 0x040ff000000018ff */
[-C--:B-1----:R-:W-:Y:S08]  /*13bc0*/  HMMA.16816.F32 R20, R96, R32.reuse, RZ ;  /* 0x000000206014723c */ /* 0x082ff000000018ff */
        /* <DEDUP_REMOVED lines=17> */
[-C--:B------:R-:W-:Y:S01]  /*13ce0*/  HMMA.16816.F32 R92, R92, R170.reuse, RZ ;  /* 0x000000aa5c5c723c */ /* 0x080fe200000018ff */
[----:B--2---:R-:W-:Y:S07]  /*13cf0*/  ISETP.GT.AND P0, PT, R228, R226, PT ;  /* 0x000000e2e400720c */ /* 0x004fee0003f04270 */
[----:B------:R-:W-:Y:S01]  /*13d00*/  HMMA.16816.F32 R96, R96, R170, RZ ;  /* 0x000000aa6060723c */ /* 0x000fe200000018ff */
[----:B------:R-:W1:Y:S07]  /*13d10*/  LDSM.16.M88.4 R168, [R222] ;  /* 0x00000000dea8783b */ /* 0x000e6e0000000200 */
[-C--:B------:R-:W-:Y:S05]  /*13d20*/  HMMA.16816.F32 R4, R172, R176.reuse, R4 ;  /* 0x000000b0ac04723c */ /* 0x080fea0000001804 */
[----:B------:R-:W-:Y:S03]  /*13d30*/  @!P0 SHF.R.S32.HI R0, RZ, 0x1f, R226 ;  /* 0x0000001fff008819 */ /* 0x000fe600000114e2 */
[C---:B------:R-:W-:Y:S01]  /*13d40*/  HMMA.16816.F32 R8, R180.reuse, R176, R8 ;  /* 0x000000b0b408723c */ /* 0x040fe20000001808 */
[----:B------:R-:W-:Y:S03]  /*13d50*/  MOV R194, c[0x0][0x208] ;  /* 0x0000820000c27a02 */ /* 0x000fe60000000f00 */
[----:B------:R-:W-:Y:S03]  /*13d60*/  @!P0 IMAD R0, R0, c[0x0][0x208], RZ ;  /* 0x0000820000008a24 */ /* 0x000fe600078e02ff */
[C---:B------:R-:W-:Y:S01]  /*13d70*/  @!P0 IMAD.WIDE.U32 R176, R226.reuse, c[0x0][0x208], RZ ;  /* 0x00008200e2b08a25 */ /* 0x040fe200078e00ff */
[-C--:B------:R-:W-:Y:S04]  /*13d80*/  HMMA.16816.F32 R12, R180, R178.reuse, R12 ;  /* 0x000000b2b40c723c */ /* 0x080fe8000000180c */
[----:B------:R-:W-:Y:S01]  /*13d90*/  @!P0 IMAD R0, R226, c[0x0][0x20c], R0 ;  /* 0x00008300e2008a24 */ /* 0x000fe200078e0200 */
[----:B------:R-:W-:Y:S02]  /*13da0*/  @!P0 MOV R3, R195 ;  /* 0x000000c300038202 */ /* 0x000fe40000000f00 */
[----:B------:R-:W-:Y:S01]  /*13db0*/  MOV R195, 0x5 ;  /* 0x0000000500c37802 */ /* 0x000fe20000000f00 */
[C---:B------:R-:W-:Y:S04]  /*13dc0*/  HMMA.16816.F32 R16, R172.reuse, R178, R16 ;  /* 0x000000b2ac10723c */ /* 0x040fe80000001810 */
[----:B------:R-:W-:Y:S01]  /*13dd0*/  @!P0 IMAD.WIDE.U32 R2, R176, 0x60, R2 ;  /* 0x00000060b0028825 */ /* 0x000fe200078e0002 */
[----:B------:R-:W-:Y:S02]  /*13de0*/  @!P0 IADD3 R0, R177, R0, RZ ;  /* 0x00000000b1008210 */ /* 0x000fe40007ffe0ff */
[----:B------:R-:W2:Y:S01]  /*13df0*/  LDSM.16.M88.4 R176, [R221] ;  /* 0x00000000ddb0783b */ /* 0x000ea20000000200 */
[-C--:B------:R-:W-:Y:S04]  /*13e00*/  HMMA.16816.F32 R20, R172, R184.reuse, R20 ;  /* 0x000000b8ac14723c */ /* 0x080fe80000001814 */
[----:B------:R-:W-:Y:S01]  /*13e10*/  @!P0 LEA R192, P1, R2, c[0x0][0x1f8], 0x1 ;  /* 0x00007e0002c08a11 */ /* 0x000fe200078208ff */
[----:B------:R-:W-:Y:S01]  /*13e20*/  @!P0 IMAD R0, R0, 0x60, RZ ;  /* 0x0000006000008824 */ /* 0x000fe200078e02ff */
[----:B------:R-:W-:Y:S02]  /*13e30*/  SHF.L.U64.HI R194, R194, R195, c[0x0][0x20c] ;  /* 0x00008300c2c27619 */ /* 0x000fe400000102c3 */
        /* <DEDUP_REMOVED lines=14> */
[----:B------:R-:W-:Y:S01]  /*13f20*/  @!P0 IADD3 R190, P2, R192, R196, RZ ;  /* 0x000000c4c0be8210 */ /* 0x000fe20007f5e0ff */
[-C--:B-1----:R-:W-:Y:S04]  /*13f30*/  HMMA.16816.F32 R52, R172, R168.reuse, R52 ;  /* 0x000000a8ac34723c */ /* 0x082fe80000001834 */
[----:B------:R-:W-:Y:S02]  /*13f40*/  @!P0 IADD3.X R191, R193, R194, RZ, P2, !PT ;  /* 0x000000c2c1bf8210 */ /* 0x000fe400017fe4ff */
[----:B------:R-:W-:Y:S02]  /*13f50*/  @!P0 IADD3 R188, P1, R190, R196, RZ ;  /* 0x000000c4bebc8210 */ /* 0x000fe40007f3e0ff */
[C---:B------:R-:W-:Y:S01]  /*13f60*/  HMMA.16816.F32 R56, R180.reuse, R168, R56 ;  /* 0x000000a8b438723c */ /* 0x040fe20000001838 */
[----:B------:R1:W-:Y:S03]  /*13f70*/  @!P0 LDGSTS.E.BYPASS.LTC128B.128 [R227+0x900], [R190.64], !P5 ;  /* 0x00900000bee38fae */ /* 0x0003e6000e901d48 */
[----:B------:R-:W-:Y:S03]  /*13f80*/  @!P0 IADD3.X R189, R191, R194, RZ, P1, !PT ;  /* 0x000000c2bfbd8210 */ /* 0x000fe60000ffe4ff */
[----:B------:R-:W-:Y:S01]  /*13f90*/  @!P0 IADD3 R168, P3, R188, R196, RZ ;  /* 0x000000c4bca88210 */ /* 0x000fe20007f7e0ff */
[-C--:B------:R-:W-:Y:S01]  /*13fa0*/  HMMA.16816.F32 R60, R180, R170.reuse, R60 ;  /* 0x000000aab43c723c */ /* 0x080fe2000000183c */
[----:B------:R1:W-:Y:S03]  /*13fb0*/  @!P0 LDGSTS.E.BYPASS.LTC128B.128 [R227+0x1100], [R188.64], !P5 ;  /* 0x01100000bce38fae */ /* 0x0003e6000e901d48 */
[----:B------:R-:W-:Y:S02]  /*13fc0*/  @!P0 IADD3.X R169, R189, R194, RZ, P3, !PT ;  /* 0x000000c2bda98210 */ /* 0x000fe40001ffe4ff */
[----:B------:R-:W-:Y:S02]  /*13fd0*/  @!P0 IADD3 R2, P2, R168, R196, RZ ;  /* 0x000000c4a8028210 */ /* 0x000fe40007f5e0ff */
[C---:B------:R-:W-:Y:S01]  /*13fe0*/  HMMA.16816.F32 R64, R172.reuse, R170, R64 ;  /* 0x000000aaac40723c */ /* 0x040fe20000001840 */
[----:B------:R3:W-:Y:S03]  /*13ff0*/  @!P0 LDGSTS.E.BYPASS.LTC128B.128 [R227+0x1900], [R168.64], !P5 ;  /* 0x01900000a8e38fae */ /* 0x0007e6000e901d48 */
[----:B------:R-:W-:Y:S02]  /*14000*/  @!P0 IADD3.X R3, R169, R194, RZ, P2, !PT ;  /* 0x000000c2a9038210 */ /* 0x000fe400017fe4ff */
[----:B----4-:R-:W-:Y:S02]  /*14010*/  @!P0 IADD3 R192, P1, R2, R196, RZ ;  /* 0x000000c402c08210 */ /* 0x010fe40007f3e0ff */
[-C--:B--2---:R-:W-:Y:S01]  /*14020*/  HMMA.16816.F32 R68, R172, R176.reuse, R68 ;  /* 0x000000b0ac44723c */ /* 0x084fe20000001844 */
[----:B------:R2:W-:Y:S03]  /*14030*/  @!P0 LDGSTS.E.BYPASS.LTC128B.128 [R227+0x2100], [R2.64], !P5 ;  /* 0x0210000002e38fae */ /* 0x0005e6000e901d48 */
[----:B------:R-:W-:Y:S04]  /*14040*/  @!P0 IADD3.X R193, R3, R194, RZ, P1, !PT ;  /* 0x000000c203c18210 */ /* 0x000fe80000ffe4ff */
[C---:B------:R-:W-:Y:S01]  /*14050*/  HMMA.16816.F32 R72, R180.reuse, R176, R72 ;  /* 0x000000b0b448723c */ /* 0x040fe20000001848 */
[----:B------:R4:W-:Y:S03]  /*14060*/  @!P0 LDGSTS.E.BYPASS.LTC128B.128 [R227+0x2900], [R192.64], !P5 ;  /* 0x02900000c0e38fae */ /* 0x0009e6000e901d48 */
[C---:B------:R-:W-:Y:S02]  /*14070*/  ISETP.GT.AND P0, PT, R226.reuse, R228, PT ;  /* 0x000000e4e200720c */ /* 0x040fe40003f04270 */
[----:B------:R-:W-:Y:S02]  /*14080*/  MOV R228, c[0x0][0x1e0] ;  /* 0x0000780000e47a02 */ /* 0x000fe40000000f00 */
[-C--:B------:R-:W-:Y:S01]  /*14090*/  HMMA.16816.F32 R76, R180, R178.reuse, R76 ;  /* 0x000000b2b44c723c */ /* 0x080fe2000000184c */
[----:B-1----:R-:W-:Y:S07]  /*140a0*/  LDSM.16.M88.4 R188, [R214+0x3100] ;  /* 0x00310000d6bc783b */ /* 0x002fee0000000200 */
[C---:B------:R-:W-:Y:S01]  /*140b0*/  HMMA.16816.F32 R80, R172.reuse, R178, R80 ;  /* 0x000000b2ac50723c */ /* 0x040fe20000001850 */
[----:B------:R-:W0:Y:S03]  /*140c0*/  LDGDEPBAR ;  /* 0x00000000000079af */ /* 0x000e260000000000 */
[----:B------:R-:W-:Y:S02]  /*140d0*/  @P0 IADD3 R0, R226, -0x1, RZ ;  /* 0xffffffffe2000810 */ /* 0x000fe40007ffe0ff */
[----:B--2---:R-:W-:Y:S02]  /*140e0*/  @P0 MOV R3, R233 ;  /* 0x000000e900030202 */ /* 0x004fe40000000f00 */
[-C--:B---3--:R-:W-:Y:S01]  /*140f0*/  HMMA.16816.F32 R84, R172, R184.reuse, R84 ;  /* 0x000000b8ac54723c */ /* 0x088fe20000001854 */
[----:B------:R-:W1:Y:S03]  /*14100*/  LDSM.16.M88.4 R168, [R216+0x6100] ;  /* 0x00610000d8a8783b */ /* 0x000e660000000200 */
[----:B------:R-:W-:Y:S04]  /*14110*/  @P0 SHF.R.S32.HI R2, RZ, 0x1f, R0 ;  /* 0x0000001fff020819 */ /* 0x000fe80000011400 */
        /* <DEDUP_REMOVED lines=63> */
[----:B---3--:R-:W4:Y:S09]  /*14510*/  LDL R15, [R1+0x34] ;  /* 0x00003400010f7983 */ /* 0x008f320000100800 */
        /* <DEDUP_REMOVED lines=57> */
[----:B------:R-:W2:Y:S01]  /*148b0*/  MUFU.TANH R176, R20 ;  /* 0x0000001400b07308 */ /* 0x000ea20000002400 */
[----:B------:R-:W-:Y:S01]  /*148c0*/  BAR.SYNC.DEFER_BLOCKING 0x0 ;  /* 0x0000000000007b1d */ /* 0x000fe20000010000 */
[-C--:B-1----:R-:W-:Y:S05]  /*148d0*/  HMMA.16816.F32 R68, R172, R8.reuse, R68 ;  /* 0x00000008ac44723c */ /* 0x082fea0000001844 */
[----:B------:R-:W-:Y:S02]  /*148e0*/  FMUL.FTZ R62, R62, c[0x0][0x320] ;  /* 0x0000c8003e3e7a20 */ /* 0x000fe40000410000 */
[----:B------:R-:W-:Y:S01]  /*148f0*/  FMUL.FTZ R49, R49, c[0x0][0x320] ;  /* 0x0000c80031317a20 */ /* 0x000fe20000410000 */
[----:B------:R1:W1:Y:S01]  /*14900*/  MUFU.TANH R38, R58 ;  /* 0x0000003a00267308 */ /* 0x0002620000002400 */
[C---:B------:R-:W-:Y:S04]  /*14910*/  HMMA.16816.F32 R72, R188.reuse, R8, R72 ;  /* 0x00000008bc48723c */ /* 0x040fe80000001848 */
[----:B------:R-:W-:Y:S02]  /*14920*/  FMUL.FTZ R50, R50, c[0x0][0x320] ;  /* 0x0000c80032327a20 */ /* 0x000fe40000410000 */
[----:B------:R-:W-:Y:S01]  /*14930*/  FMUL.FTZ R51, R51, c[0x0][0x320] ;  /* 0x0000c80033337a20 */ /* 0x000fe20000410000 */
[----:B------:R-:W-:Y:S01]  /*14940*/  MOV R8, 0x5 ;  /* 0x0000000500087802 */ /* 0x000fe20000000f00 */
[-C--:B------:R-:W-:Y:S01]  /*14950*/  HMMA.16816.F32 R76, R188, R10.reuse, R76 ;  /* 0x0000000abc4c723c */ /* 0x080fe2000000184c */
[----:B------:R4:W4:Y:S03]  /*14960*/  MUFU.TANH R37, R62 ;  /* 0x0000003e00257308 */ /* 0x0009260000002400 */
[----:B------:R-:W-:Y:S02]  /*14970*/  FMUL.FTZ R52, R52, c[0x0][0x320] ;  /* 0x0000c80034347a20 */ /* 0x000fe40000410000 */
[----:B------:R-:W-:Y:S02]  /*14980*/  FMUL.FTZ R53, R53, c[0x0][0x320] ;  /* 0x0000c80035357a20 */ /* 0x000fe40000410000 */
[C---:B------:R-:W-:Y:S01]  /*14990*/  HMMA.16816.F32 R80, R172.reuse, R10, R80 ;  /* 0x0000000aac50723c */ /* 0x040fe20000001850 */
[----:B------:R-:W3:Y:S02]  /*149a0*/  LDL R10, [R1+0x10] ;  /* 0x00001000010a7983 */ /* 0x000ee40000100800 */
[----:B------:R3:W3:Y:S01]  /*149b0*/  MUFU.TANH R180, R22 ;  /* 0x0000001600b47308 */ /* 0x0006e20000002400 */
[----:B------:R-:W-:Y:S02]  /*149c0*/  FMUL.FTZ R54, R54, c[0x0][0x320] ;  /* 0x0000c80036367a20 */ /* 0x000fe40000410000 */
[----:B------:R-:W-:Y:S01]  /*149d0*/  FMUL.FTZ R55, R55, c[0x0][0x320] ;  /* 0x0000c80037377a20 */ /* 0x000fe20000410000 */
[----:B-1----:R-:W3:Y:S01]  /*149e0*/  LDL R58, [R1+0x30] ;  /* 0x00003000013a7983 */ /* 0x002ee20000100800 */
[-C--:B--2---:R-:W-:Y:S01]  /*149f0*/  HMMA.16816.F32 R84, R172, R4.reuse, R84 ;  /* 0x00000004ac54723c */ /* 0x084fe20000001854 */
[----:B------:R-:W-:Y:S03]  /*14a00*/  MOV R11, c[0x0][0x2c4] ;  /* 0x0000b100000b7a02 */ /* 0x000fe60000000f00 */
[----:B------:R-:W-:Y:S01]  /*14a10*/  FMUL.FTZ R56, R56, c[0x0][0x320] ;  /* 0x0000c80038387a20 */ /* 0x000fe20000410000 */
[----:B------:R1:W2:Y:S01]  /*14a20*/  MUFU.TANH R185, R25 ;  /* 0x0000001900b97308 */ /* 0x0002a20000002400 */
[----:B------:R-:W-:Y:S01]  /*14a30*/  ISETP.NE.AND P4, PT, R11, 0x1, PT ;  /* 0x000000010b00780c */ /* 0x000fe20003f85270 */
[----:B------:R-:W-:Y:S01]  /*14a40*/  FMUL.FTZ R57, R57, c[0x0][0x320] ;  /* 0x0000c80039397a20 */ /* 0x000fe20000410000 */
[C---:B------:R-:W-:Y:S01]  /*14a50*/  HMMA.16816.F32 R88, R188.reuse, R4, R88 ;  /* 0x00000004bc58723c */ /* 0x040fe20000001858 */
[----:B----4-:R-:W3:Y:S03]  /*14a60*/  LDL R62, [R1+0x2c] ;  /* 0x00002c00013e7983 */ /* 0x010ee60000100800 */
[----:B------:R-:W-:Y:S02]  /*14a70*/  FMUL.FTZ R59, R59, c[0x0][0x320] ;  /* 0x0000c8003b3b7a20 */ /* 0x000fe40000410000 */
[----:B------:R-:W-:Y:S01]  /*14a80*/  FMUL.FTZ R60, R60, c[0x0][0x320] ;  /* 0x0000c8003c3c7a20 */ /* 0x000fe20000410000 */
[----:B------:R1:W4:Y:S01]  /*14a90*/  MUFU.TANH R202, R26 ;  /* 0x0000001a00ca7308 */ /* 0x0003220000002400 */
        /* <DEDUP_REMOVED lines=22> */
[----:B------:R-:W-:Y:S01]  /*14c00*/  @P0 IADD3 R2, P1, R7, R4, RZ ;  /* 0x0000000407020210 */ /* 0x000fe20007f3e0ff */
[----:B------:R-:W-:Y:S01]  /*14c10*/  FMUL.FTZ R69, R69, c[0x0][0x320] ;  /* 0x0000c80045457a20 */ /* 0x000fe20000410000 */
[----:B------:R-:W-:Y:S01]  /*14c20*/  @P0 SHF.L.U64.HI R0, R228, R8, c[0x0][0x1e4] ;  /* 0x00007900e4000619 */ /* 0x000fe20000010208 */
[----:B------:R-:W-:Y:S01]  /*14c30*/  @!PT LDS RZ, [RZ] ;  /* 0x00000000fffff984 */ /* 0x000fe20000000800 */
[----:B------:R-:W-:Y:S01]  /*14c40*/  @!PT LDS RZ, [RZ] ;  /* 0x00000000fffff984 */ /* 0x000fe20000000800 */
[----:B------:R-:W-:Y:S01]  /*14c50*/  @!PT LDS RZ, [RZ] ;  /* 0x00000000fffff984 */ /* 0x000fe20000000800 */
[----:B------:R1:W-:Y:S01]  /*14c60*/  @P0 LDGSTS.E.BYPASS.LTC128B.128 [R227+0x3100], [R4.64], !P5 ;  /* 0x0310000004e30fae */ /* 0x0003e2000e901d48 */
[----:B------:R-:W-:Y:S01]  /*14c70*/  @P0 IADD3 R8, P2, R7, R2, RZ ;  /* 0x0000000207080210 */ /* 0x000fe20007f5e0ff */
[----:B------:R-:W-:Y:S01]  /*14c80*/  FMUL.FTZ R70, R70, c[0x0][0x320] ;  /* 0x0000c80046467a20 */ /* 0x000fe20000410000 */
[----:B------:R1:W1:Y:S01]  /*14c90*/  MUFU.TANH R28, R32 ;  /* 0x00000020001c7308 */ /* 0x0002620000002400 */
[----:B------:R-:W-:Y:S01]  /*14ca0*/  @P0 IADD3.X R3, R0, R5, RZ, P1, !PT ;  /* 0x0000000500030210 */ /* 0x000fe20000ffe4ff */
[----:B------:R-:W-:Y:S02]  /*14cb0*/  FMUL.FTZ R71, R71, c[0x0][0x320] ;  /* 0x0000c80047477a20 */ /* 0x000fe40000410000 */
[----:B------:R-:W-:Y:S01]  /*14cc0*/  FMUL.FTZ R72, R72, c[0x0][0x320] ;  /* 0x0000c80048487a20 */ /* 0x000fe20000410000 */
[----:B------:R-:W-:Y:S01]  /*14cd0*/  @P0 IADD3.X R9, R0, R3, RZ, P2, !PT ;  /* 0x0000000300090210 */ /* 0x000fe200017fe4ff */
        /* <DEDUP_REMOVED lines=13> */
[----:B-1----:R-:W-:Y:S01]  /*14db0*/  @P0 IADD3 R4, P1, R7, R8, RZ ;  /* 0x0000000807040210 */ /* 0x002fe20007f3e0ff */
[----:B------:R-:W-:Y:S01]  /*14dc0*/  FMUL.FTZ R82, R82, c[0x0][0x320] ;  /* 0x0000c80052527a20 */ /* 0x000fe20000410000 */
[----:B------:R-:W-:Y:S01]  /*14dd0*/  MOV R81, c[0x0][0x32c] ;  /* 0x0000cb0000517a02 */ /* 0x000fe20000000f00 */
[----:B------:R-:W-:Y:S01]  /*14de0*/  FMUL.FTZ R83, R83, c[0x0][0x320] ;  /* 0x0000c80053537a20 */ /* 0x000fe20000410000 */
[----:B------:R-:W-:Y:S01]  /*14df0*/  @P0 IADD3.X R5, R0, R9, RZ, P1, !PT ;  /* 0x0000000900050210 */ /* 0x000fe20000ffe4ff */
[----:B------:R-:W-:Y:S01]  /*14e00*/  FMUL.FTZ R18, R84, c[0x0][0x320] ;  /* 0x0000c80054127a20 */ /* 0x000fe20000410000 */
[----:B------:R-:W1:Y:S01]  /*14e10*/  MUFU.TANH R39, R39 ;  /* 0x0000002700277308 */ /* 0x000e620000002400 */
[----:B------:R-:W-:Y:S02]  /*14e20*/  FMUL.FTZ R17, R85, c[0x0][0x320] ;  /* 0x0000c80055117a20 */ /* 0x000fe40000410000 */
[----:B------:R3:W-:Y:S01]  /*14e30*/  @P0 LDGSTS.E.BYPASS.LTC128B.128 [R227+0x4900], [R4.64], !P5 ;  /* 0x0490000004e30fae */ /* 0x0007e2000e901d48 */
[----:B------:R-:W-:Y:S01]  /*14e40*/  @P0 IADD3 R2, P2, R7, R4, RZ ;  /* 0x0000000407020210 */ /* 0x000fe20007f5e0ff */
[----:B------:R-:W-:Y:S02]  /*14e50*/  FMUL.FTZ R86, R86, c[0x0][0x320] ;  /* 0x0000c80056567a20 */ /* 0x000fe40000410000 */
[----:B------:R-:W-:Y:S01]  /*14e60*/  FMUL.FTZ R87, R87, c[0x0][0x320] ;  /* 0x0000c80057577a20 */ /* 0x000fe20000410000 */
[----:B------:R-:W-:Y:S01]  /*14e70*/  @P0 IADD3.X R3, R0, R5, RZ, P2, !PT ;  /* 0x0000000500030210 */ /* 0x000fe200017fe4ff */
[----:B------:R-:W-:Y:S01]  /*14e80*/  FMUL.FTZ R88, R88, c[0x0][0x320] ;  /* 0x0000c80058587a20 */ /* 0x000fe20000410000 */
[----:B------:R-:W1:Y:S01]  /*14e90*/  MUFU.TANH R42, R42 ;  /* 0x0000002a002a7308 */ /* 0x000e620000002400 */
[----:B----4-:R-:W-:Y:S01]  /*14ea0*/  @P0 IADD3 R8, P1, R7, R2, RZ ;  /* 0x0000000207080210 */ /* 0x010fe20007f3e0ff */
[----:B------:R-:W-:Y:S01]  /*14eb0*/  FMUL.FTZ R89, R89, c[0x0][0x320] ;  /* 0x0000c80059597a20 */ /* 0x000fe20000410000 */
[----:B------:R4:W-:Y:S01]  /*14ec0*/  @P0 LDGSTS.E.BYPASS.LTC128B.128 [R227+0x5100], [R2.64], !P5 ;  /* 0x0510000002e30fae */ /* 0x0009e2000e901d48 */
[----:B------:R-:W-:Y:S01]  /*14ed0*/  FMUL.FTZ R91, R91, c[0x0][0x320] ;  /* 0x0000c8005b5b7a20 */ /* 0x000fe20000410000 */
[----:B------:R-:W-:Y:S01]  /*14ee0*/  @P0 IADD3.X R9, R0, R3, RZ, P1, !PT ;  /* 0x0000000300090210 */ /* 0x000fe20000ffe4ff */
[----:B------:R-:W-:Y:S02]  /*14ef0*/  FMUL.FTZ R92, R92, c[0x0][0x320] ;  /* 0x0000c8005c5c7a20 */ /* 0x000fe40000410000 */
[----:B------:R-:W-:Y:S02]  /*14f00*/  FMUL.FTZ R23, R93, c[0x0][0x320] ;  /* 0x0000c8005d177a20 */ /* 0x000fe40000410000 */
[----:B------:R-:W1:Y:S01]  /*14f10*/  MUFU.TANH R43, R43 ;  /* 0x0000002b002b7308 */ /* 0x000e620000002400 */
[----:B------:R1:W-:Y:S01]  /*14f20*/  @P0 LDGSTS.E.BYPASS.LTC128B.128 [R227+0x5900], [R8.64], !P5 ;  /* 0x0590000008e30fae */ /* 0x0003e2000e901d48 */
[----:B------:R-:W-:Y:S02]  /*14f30*/  FMUL.FTZ R95, R95, c[0x0][0x320] ;  /* 0x0000c8005f5f7a20 */ /* 0x000fe40000410000 */
[----:B------:R-:W-:Y:S02]  /*14f40*/  FMUL.FTZ R13, R96, c[0x0][0x320] ;  /* 0x0000c800600d7a20 */ /* 0x000fe40000410000 */
[----:B------:R-:W-:Y:S02]  /*14f50*/  FMUL.FTZ R12, R97, c[0x0][0x320] ;  /* 0x0000c800610c7a20 */ /* 0x000fe40000410000 */
[----:B------:R-:W-:Y:S01]  /*14f60*/  FMUL.FTZ R14, R98, c[0x0][0x320] ;  /* 0x0000c800620e7a20 */ /* 0x000fe20000410000 */
[----:B------:R-:W0:Y:S01]  /*14f70*/  LDGDEPBAR ;  /* 0x00000000000079af */ /* 0x000e220000000000 */
[----:B------:R-:W1:Y:S01]  /*14f80*/  MUFU.TANH R45, R45 ;  /* 0x0000002d002d7308 */ /* 0x000e620000002400 */
[----:B------:R-:W-:Y:S02]  /*14f90*/  FMUL.FTZ R11, R99, c[0x0][0x320] ;  /* 0x0000c800630b7a20 */ /* 0x000fe40000410000 */
[----:B------:R-:W-:Y:S02]  /*14fa0*/  FMUL.FTZ R27, R27, c[0x0][0x320] ;  /* 0x0000c8001b1b7a20 */ /* 0x000fe40000410000 */
[----:B------:R-:W-:Y:S02]  /*14fb0*/  FMUL.FTZ R30, R30, c[0x0][0x320] ;  /* 0x0000c8001e1e7a20 */ /* 0x000fe40000410000 */
[----:B------:R-:W-:Y:S02]  /*14fc0*/  FMUL.FTZ R33, R33, c[0x0][0x320] ;  /* 0x0000c80021217a20 */ /* 0x000fe40000410000 */
[----:B------:R-:W-:Y:S01]  /*14fd0*/  FMUL.FTZ R34, R34, c[0x0][0x320] ;  /* 0x0000c80022227a20 */ /* 0x000fe20000410000 */
[----:B------:R2:W2:Y:S01]  /*14fe0*/  MUFU.TANH R199, R27 ;  /* 0x0000001b00c77308 */ /* 0x0004a20000002400 */
[----:B------:R-:W-:Y:S02]  /*14ff0*/  FMUL.FTZ R40, R40, c[0x0][0x320] ;  /* 0x0000c80028287a20 */ /* 0x000fe40000410000 */
[----:B------:R-:W-:Y:S02]  /*15000*/  FMUL.FTZ R41, R41, c[0x0][0x320] ;  /* 0x0000c80029297a20 */ /* 0x000fe40000410000 */
[----:B------:R-:W-:Y:S02]  /*15010*/  FMUL.FTZ R44, R44, c[0x0][0x320] ;  /* 0x0000c8002c2c7a20 */ /* 0x000fe40000410000 */
[----:B------:R-:W-:Y:S02]  /*15020*/  FMUL.FTZ R90, R90, c[0x0][0x320] ;  /* 0x0000c8005a5a7a20 */ /* 0x000fe40000410000 */
[----:B------:R-:W-:Y:S01]  /*15030*/  FMUL.FTZ R94, R94, c[0x0][0x320] ;  /* 0x0000c8005e5e7a20 */ /* 0x000fe20000410000 */
[----:B------:R2:W2:Y:S01]  /*15040*/  MUFU.TANH R197, R30 ;  /* 0x0000001e00c57308 */ /* 0x0004a20000002400 */
[----:B----4-:R-:W-:Y:S05]  /*15050*/  IMAD R2, R226, -0x60, RZ ;  /* 0xffffffa0e2027824 */ /* 0x010fea00078e02ff */
[----:B-1----:R-:W-:Y:S04]  /*15060*/  IADD3 R8, -R15, 0x1, R2 ;  /* 0x000000010f087810 */ /* 0x002fe80007ffe102 */
[----:B------:R1:W4:Y:S10]  /*15070*/  MUFU.TANH R32, R33 ;  /* 0x0000002100207308 */ /* 0x0003340000002400 */
        /* <DEDUP_REMOVED lines=15> */
[----:B------:R-:W1:Y:S01]  /*15170*/  MUFU.TANH R57, R57 ;  /* 0x0000003900397308 */ /* 0x000e620000002400 */
[----:B---3--:R-:W-:Y:S04]  /*15180*/  IADD3 R4, -R58, R8, R62 ;  /* 0x000000083a047210 */ /* 0x008fe80007ffe13e */
[C---:B------:R-:W-:Y:S05]  /*15190*/  IADD3 R7, R4.reuse, c[0x0][0x328], RZ ;  /* 0x0000ca0004077a10 */ /* 0x040fea0007ffe0ff */
[----:B------:R-:W3:Y:S01]  /*151a0*/  MUFU.TANH R59, R59 ;  /* 0x0000003b003b7308 */ /* 0x000ee20000002400 */
[----:B------:R-:W-:Y:S09]  /*151b0*/  IADD3 R9, R4, UR7, RZ ;  /* 0x0000000704097c10 */ /* 0x000ff2000fffe0ff */
[----:B------:R-:W1:Y:S01]  /*151c0*/  MUFU.TANH R60, R60 ;  /* 0x0000003c003c7308 */ /* 0x000e620000002400 */
[----:B--2---:R-:W-:Y:S02]  /*151d0*/  @P4 MOV R6, R10 ;  /* 0x0000000a00064202 */ /* 0x004fe40000000f00 */
[----:B------:R-:W-:Y:S03]  /*151e0*/  ISETP.GE.AND P4, PT, R81, 0x1, PT ;  /* 0x000000015100780c */ /* 0x000fe60003f86270 */
[----:B------:R-:W2:Y:S04]  /*151f0*/  SHFL.IDX PT, R5, R6, RZ, 0x1c1f ;  /* 0x001c1fff06057589 */ /* 0x000ea800000e0000 */
[----:B------:R-:W1:Y:S10]  /*15200*/  MUFU.TANH R61, R61 ;  /* 0x0000003d003d7308 */ /* 0x000e740000002400 */
[----:B------:R-:W1:Y:S10]  /*15210*/  MUFU.TANH R63, R63 ;  /* 0x0000003f003f7308 */ /* 0x000e740000002400 */
[----:B------:R-:W1:Y:S01]  /*15220*/  MUFU.TANH R64, R64 ;  /* 0x0000004000407308 */ /* 0x000e620000002400 */
[----:B--2---:R-:W-:Y:S02]  /*15230*/  IADD3 R3, R7, R5, RZ ;  /* 0x0000000507037210 */ /* 0x004fe40007ffe0ff */
[----:B------:R-:W-:Y:S07]  /*15240*/  IADD3 R0, R5, R9, RZ ;  /* 0x0000000905007210 */ /* 0x000fee0007ffe0ff */
[----:B------:R-:W2:Y:S10]  /*15250*/  MUFU.TANH R65, R65 ;  /* 0x0000004100417308 */ /* 0x000eb40000002400 */
        /* <DEDUP_REMOVED lines=33> */
[----:B------:R-:W1:Y:S01]  /*15470*/  MUFU.TANH R11, R11 ;  /* 0x0000000b000b7308 */ /* 0x000e620000002400 */
[----:B------:R-:W-:-:S05]  /*15480*/  @!P4 BRA `(.L_x_439) ;  /* 0x000001800000c947 */ /* 0x000fca0003800000 */
[----:B--234-:R-:W-:Y:S01]  /*15490*/  IADD3 R5, -R58, R62, R5 ;  /* 0x0000003e3a057210 */ /* 0x01cfe20007ffe105 */
[----:B------:R-:W-:Y:S03]  /*154a0*/  BSSY B0, `(.L_x_440) ;  /* 0x0000011000007945 */ /* 0x000fe60003800000 */
        /* <DEDUP_REMOVED lines=11> */
.L_x_441:
[----:B------:R-:W-:Y:S04]  /*15560*/  MOV R10, c[0x0][0x32c] ;  /* 0x0000cb00000a7a02 */ /* 0x000fe80000000f00 */
[----:B------:R-:W-:Y:S11]  /*15570*/  ISETP.NE.AND P0, PT, R10, 0x1, PT ;  /* 0x000000010a00780c */ /* 0x000ff60003f05270 */
[----:B------:R-:W-:Y:S02]  /*15580*/  @!UPT UIADD3 URZ, URZ, URZ, URZ ;  /* 0x0000003f3f3ff290 */ /* 0x000fe4000fffe03f */
[----:B------:R-:W-:Y:S05]  /*15590*/  @P0 IMAD.HI.U32 R10, R5, c[0x0][0x330], RZ ;  /* 0x0000cc00050a0a27 */ /* 0x000fea00078e00ff */
[----:B------:R-:W-:Y:S02]  /*155a0*/  @P0 SHF.R.U32.HI R5, RZ, c[0x0][0x334], R10 ;  /* 0x0000cd00ff050a19 */ /* 0x000fe4000001160a */
.L_x_442:
[----:B------:R-:W-:Y:S05]  /*155b0*/  BSYNC B0 ;  /* 0x0000000000007941 */ /* 0x000fea0003800000 */
.L_x_440:
[----:B------:R-:W-:Y:S04]  /*155c0*/  IMAD.IADD R10, R2, 0x1, -R15 ;  /* 0x00000001020a7824 */ /* 0x000fe800078e0a0f */
[----:B------:R-:W-:Y:S05]  /*155d0*/  IMAD R5, R5, c[0x0][0x32c], R10 ;  /* 0x0000cb0005057a24 */ /* 0x000fea00078e020a */
[----:B------:R-:W-:Y:S02]  /*155e0*/  IADD3 R10, R5, c[0x0][0x32c], RZ ;  /* 0x0000cb00050a7a10 */ /* 0x000fe40007ffe0ff */
[----:B------:R-:W-:Y:S02]  /*155f0*/  IMNMX R0, R0, R5, !PT ;  /* 0x0000000500007217 */ /* 0x000fe40007800200 */
[----:B------:R-:W-:Y:S02]  /*15600*/  IMNMX R3, R3, R10, PT ;  /* 0x0000000a03037217 */ /* 0x000fe40003800200 */
.L_x_439:
[C---:B--234-:R-:W-:Y:S02]  /*15610*/  ISETP.GE.AND P1, PT, R2.reuse, 0x2, PT ;  /* 0x000000020200780c */ /* 0x05cfe40003f26270 */
[C---:B------:R-:W-:Y:S02]  /*15620*/  ISETP.GE.AND P0, PT, R2.reuse, 0x9, PT ;  /* 0x000000090200780c */ /* 0x040fe40003f06270 */
[----:B------:R-:W-:Y:S02]  /*15630*/  LOP3.LUT R225, R225, 0xffffdfff, RZ, 0xc0, !PT ;  /* 0xffffdfffe1e17812 */ /* 0x000fe400078ec0ff */
[C---:B------:R-:W-:Y:S02]  /*15640*/  ISETP.GE.AND P2, PT, R2.reuse, 0xa, PT ;  /* 0x0000000a0200780c */ /* 0x040fe40003f46270 */
[C---:B------:R-:W-:Y:S02]  /*15650*/  ISETP.GE.AND P6, PT, R2.reuse, 0x42, PT ;  /* 0x000000420200780c */ /* 0x040fe40003fc6270 */
[C---:B------:R-:W-:Y:S02]  /*15660*/  ISETP.GE.AND P4, PT, R2.reuse, 0x49, PT ;  /* 0x000000490200780c */ /* 0x040fe40003f86270 */
[----:B------:R-:W-:Y:S02]  /*15670*/  ISETP.GE.AND P3, PT, R2, 0x4a, PT ;  /* 0x0000004a0200780c */ /* 0x000fe40003f66270 */
[----:B------:R-:W-:Y:S02]  /*15680*/  @P1 LOP3.LUT R225, R225, 0x2000, RZ, 0xfc, !PT ;  /* 0x00002000e1e11812 */ /* 0x000fe400078efcff */
[C---:B------:R-:W-:Y:S02]  /*15690*/  ISETP.GT.AND P1, PT, R0.reuse, 0x1, !P1 ;  /* 0x000000010000780c */ /* 0x040fe40004f24270 */
[----:B------:R-:W-:Y:S02]  /*156a0*/  LOP3.LUT R225, R225, 0xfffdffff, RZ, 0xc0, !PT ;  /* 0xfffdffffe1e17812 */ /* 0x000fe400078ec0ff */
[----:B------:R-:W-:Y:S02]  /*156b0*/  ISETP.LT.OR P1, PT, R3, 0x2, P1 ;  /* 0x000000020300780c */ /* 0x000fe40000f21670 */
[----:B------:R-:W-:Y:S02]  /*156c0*/  @P0 LOP3.LUT R225, R225, 0x20000, RZ, 0xfc, !PT ;  /* 0x00020000e1e10812 */ /* 0x000fe400078efcff */
[----:B------:R-:W-:Y:S02]  /*156d0*/  ISETP.GT.AND P0, PT, R0, 0x8, !P0 ;  /* 0x000000080000780c */ /* 0x000fe40004704270 */
[----:B------:R-:W-:Y:S02]  /*156e0*/  FSEL R15, R178, -INF , !P1 ;  /* 0xff800000b20f7808 */ /* 0x000fe40004800000 */
[----:B------:R-:W-:Y:S02]  /*156f0*/  ISETP.GE.AND P1, PT, R2, 0x11, PT ;  /* 0x000000110200780c */ /* 0x000fe40003f26270 */
[----:B------:R-:W-:Y:S02]  /*15700*/  ISETP.LT.OR P0, PT, R3, 0x9, P0 ;  /* 0x000000090300780c */ /* 0x000fe40000701670 */
[----:B------:R-:W-:Y:S02]  /*15710*/  LOP3.LUT R225, R225, 0xffff7fff, RZ, 0xc0, !PT ;  /* 0xffff7fffe1e17812 */ /* 0x000fe400078ec0ff */
[----:B------:R-:W-:Y:S02]  /*15720*/  FSEL R16, R16, -INF , !P0 ;  /* 0xff80000010107808 */ /* 0x000fe40004000000 */
[----:B------:R-:W-:Y:S02]  /*15730*/  @P2 LOP3.LUT R225, R225, 0x8000, RZ, 0xfc, !PT ;  /* 0x00008000e1e12812 */ /* 0x000fe400078efcff */
[C---:B------:R-:W-:Y:S02]  /*15740*/  ISETP.GT.AND P0, PT, R0.reuse, 0x9, !P2 ;  /* 0x000000090000780c */ /* 0x040fe40005704270 */
[----:B------:R-:W-:Y:S02]  /*15750*/  LOP3.LUT R225, R225, 0xffffefff, RZ, 0xc0, !PT ;  /* 0xffffefffe1e17812 */ /* 0x000fe400078ec0ff */
[----:B------:R-:W-:Y:S02]  /*15760*/  ISETP.LT.OR P0, PT, R3, 0xa, P0 ;  /* 0x0000000a0300780c */ /* 0x000fe40000701670 */
[----:B------:R-:W-:Y:S02]  /*15770*/  @P1 LOP3.LUT R225, R225, 0x1000, RZ, 0xfc, !PT ;  /* 0x00001000e1e11812 */ /* 0x000fe400078efcff */
[----:B------:R-:W-:Y:S02]  /*15780*/  FSEL R20, R177, -INF , !P0 ;  /* 0xff800000b1147808 */ /* 0x000fe40004000000 */
[----:B------:R-:W-:Y:S02]  /*15790*/  ISETP.GT.AND P0, PT, R0, 0x10, !P1 ;  /* 0x000000100000780c */ /* 0x000fe40004f04270 */
[----:B------:R-:W-:Y:S02]  /*157a0*/  ISETP.GE.AND P1, PT, R2, 0x12, PT ;  /* 0x000000120200780c */ /* 0x000fe40003f26270 */
[----:B------:R-:W-:Y:S02]  /*157b0*/  ISETP.LT.OR P0, PT, R3, 0x11, P0 ;  /* 0x000000110300780c */ /* 0x000fe40000701670 */
[----:B------:R-:W-:Y:S02]  /*157c0*/  LOP3.LUT R225, R225, 0xfffff7ff, RZ, 0xc0, !PT ;  /* 0xfffff7ffe1e17812 */ /* 0x000fe400078ec0ff */
[----:B------:R-:W-:Y:S02]  /*157d0*/  FSEL R25, R176, -INF , !P0 ;  /* 0xff800000b0197808 */ /* 0x000fe40004000000 */
[----:B------:R-:W-:Y:S02]  /*157e0*/  ISETP.GT.AND P0, PT, R0, 0x11, !P1 ;  /* 0x000000110000780c */ /* 0x000fe40004f04270 */
[C---:B------:R-:W-:Y:S02]  /*157f0*/  ISETP.GE.AND P2, PT, R2.reuse, 0x51, PT ;  /* 0x000000510200780c */ /* 0x040fe40003f46270 */
[----:B------:R-:W-:Y:S02]  /*15800*/  ISETP.LT.OR P0, PT, R3, 0x12, P0 ;  /* 0x000000120300780c */ /* 0x000fe40000701670 */
[----:B------:R-:W-:Y:S02]  /*15810*/  @P1 LOP3.LUT R225, R225, 0x800, RZ, 0xfc, !PT ;  /* 0x00000800e1e11812 */ /* 0x000fe400078efcff */
[----:B------:R-:W-:Y:S02]  /*15820*/  ISETP.GE.AND P1, PT, R2, 0x19, PT ;  /* 0x000000190200780c */ /* 0x000fe40003f26270 */
[----:B------:R-:W-:Y:S02]  /*15830*/  LOP3.LUT R225, R225, 0xfffffbff, RZ, 0xc0, !PT ;  /* 0xfffffbffe1e17812 */ /* 0x000fe400078ec0ff */
[----:B------:R-:W-:Y:S02]  /*15840*/  FSEL R26, R171, -INF , !P0 ;  /* 0xff800000ab1a7808 */ /* 0x000fe40004000000 */
[----:B------:R-:W-:Y:S04]  /*15850*/  ISETP.GT.AND P0, PT, R0, 0x18, !P1 ;  /* 0x000000180000780c */ /* 0x000fe80004f04270 */
[----:B------:R-:W-:Y:S03]  /*15860*/  ISETP.LT.OR P0, PT, R3, 0x19, P0 ;  /* 0x000000190300780c */ /* 0x000fe60000701670 */
        /* <DEDUP_REMOVED lines=15> */
[----:B-1----:R-:W-:Y:S02]  /*15960*/  FSEL R41, R22, -INF , !P0 ;  /* 0xff80000016297808 */ /* 0x002fe40004000000 */
        /* <DEDUP_REMOVED lines=34> */
[----:B------:R-:W-:Y:S02]  /*15b90*/  FSEL R189, R64, -INF , !P0 ;  /* 0xff80000040bd7808 */ /* 0x000fe40004000000 */
[----:B------:R-:W-:Y:S02]  /*15ba0*/  LOP3.LUT R225, R225, 0xfffffffd, RZ, 0xc0, !PT ;  /* 0xfffffffde1e17812 */ /* 0x000fe400078ec0ff */
[----:B------:R-:W-:Y:S04]  /*15bb0*/  ISETP.GT.AND P0, PT, R0, 0x39, !P1 ;  /* 0x000000390000780c */ /* 0x000fe80004f04270 */
[----:B------:R-:W-:Y:S03]  /*15bc0*/  ISETP.LT.OR P0, PT, R3, 0x3a, P0 ;  /* 0x0000003a0300780c */ /* 0x000fe60000701670 */
[----:B------:R-:W-:Y:S02]  /*15bd0*/  @P1 LOP3.LUT R225, R225, 0x2, RZ, 0xfc, !PT ;  /* 0x00000002e1e11812 */ /* 0x000fe400078efcff */
[----:B------:R-:W-:Y:S02]  /*15be0*/  ISETP.GE.AND P1, PT, R2, 0x41, PT ;  /* 0x000000410200780c */ /* 0x000fe40003f26270 */
[----:B------:R-:W-:Y:S02]  /*15bf0*/  FSEL R191, R65, -INF , !P0 ;  /* 0xff80000041bf7808 */ /* 0x000fe40004000000 */
[----:B------:R-:W-:Y:S02]  /*15c00*/  ISETP.GT.AND P0, PT, R0, 0x40, !P1 ;  /* 0x000000400000780c */ /* 0x000fe40004f04270 */
[----:B------:R-:W-:Y:S02]  /*15c10*/  LOP3.LUT R225, R225, 0xfffffffe, RZ, 0xc0, !PT ;  /* 0xfffffffee1e17812 */ /* 0x000fe400078ec0ff */
[----:B------:R-:W-:Y:S04]  /*15c20*/  ISETP.LT.OR P0, PT, R3, 0x41, P0 ;  /* 0x000000410300780c */ /* 0x000fe80000701670 */
[----:B------:R-:W-:Y:S02]  /*15c30*/  FSEL R193, R68, -INF , !P0 ;  /* 0xff80000044c17808 */ /* 0x000fe40004000000 */
[----:B------:R-:W-:Y:S02]  /*15c40*/  ISETP.GT.AND P0, PT, R0, 0x41, !P6 ;  /* 0x000000410000780c */ /* 0x000fe40007704270 */
[----:B------:R-:W-:Y:S02]  /*15c50*/  @P1 LOP3.LUT R225, R225, 0x1, RZ, 0xfc, !PT ;  /* 0x00000001e1e11812 */ /* 0x000fe400078efcff */
[----:B------:R-:W-:Y:S02]  /*15c60*/  ISETP.LT.OR P0, PT, R3, 0x42, P0 ;  /* 0x000000420300780c */ /* 0x000fe40000701670 */
[----:B------:R-:W-:Y:S02]  /*15c70*/  ISETP.GE.AND P1, PT, R2, 0x52, PT ;  /* 0x000000520200780c */ /* 0x000fe40003f26270 */
[----:B------:R-:W-:Y:S02]  /*15c80*/  FSEL R195, R69, -INF , !P0 ;  /* 0xff80000045c37808 */ /* 0x000fe40004000000 */
[----:B------:R-:W-:Y:S02]  /*15c90*/  ISETP.GT.AND P0, PT, R0, 0x48, !P4 ;  /* 0x000000480000780c */ /* 0x000fe40006704270 */
[----:B------:R-:W-:Y:S02]  /*15ca0*/  LOP3.LUT R225, R225, 0xffffbfff, RZ, 0xc0, !PT ;  /* 0xffffbfffe1e17812 */ /* 0x000fe400078ec0ff */
[----:B------:R-:W-:Y:S04]  /*15cb0*/  ISETP.LT.OR P0, PT, R3, 0x49, P0 ;  /* 0x000000490300780c */ /* 0x000fe80000701670 */
[----:B------:R-:W-:Y:S02]  /*15cc0*/  FSEL R230, R80, -INF , !P0 ;  /* 0xff80000050e67808 */ /* 0x000fe40004000000 */
[C---:B------:R-:W-:Y:S02]  /*15cd0*/  ISETP.GT.AND P0, PT, R0.reuse, 0x49, !P3 ;  /* 0x000000490000780c */ /* 0x040fe40005f04270 */
[----:B------:R-:W-:Y:S02]  /*15ce0*/  @P1 LOP3.LUT R225, R225, 0x4000, RZ, 0xfc, !PT ;  /* 0x00004000e1e11812 */ /* 0x000fe400078efcff */
[----:B------:R-:W-:Y:S02]  /*15cf0*/  ISETP.LT.OR P0, PT, R3, 0x4a, P0 ;  /* 0x0000004a0300780c */ /* 0x000fe40000701670 */
[----:B------:R-:W-:Y:S02]  /*15d00*/  LOP3.LUT R225, R225, 0xfffeffff, RZ, 0xc0, !PT ;  /* 0xfffeffffe1e17812 */ /* 0x000fe400078ec0ff */
[----:B------:R-:W-:Y:S02]  /*15d10*/  FSEL R231, R19, -INF , !P0 ;  /* 0xff80000013e77808 */ /* 0x000fe40004000000 */
[----:B------:R-:W-:Y:S04]  /*15d20*/  ISETP.GT.AND P0, PT, R0, 0x50, !P2 ;  /* 0x000000500000780c */ /* 0x000fe80005704270 */
[C---:B------:R-:W-:Y:S04]  /*15d30*/  ISETP.LT.OR P0, PT, R3.reuse, 0x51, P0 ;  /* 0x000000510300780c */ /* 0x040fe80000701670 */
[----:B------:R-:W-:Y:S02]  /*15d40*/  FSEL R232, R18, -INF , !P0 ;  /* 0xff80000012e87808 */ /* 0x000fe40004000000 */
[----:B------:R-:W-:Y:S02]  /*15d50*/  ISETP.GT.AND P0, PT, R0, 0x51, !P1 ;  /* 0x000000510000780c */ /* 0x000fe40004f04270 */
[----:B------:R-:W-:Y:S02]  /*15d60*/  ISETP.GE.AND P1, PT, R2, 0x59, PT ;  /* 0x000000590200780c */ /* 0x000fe40003f26270 */
[----:B------:R-:W-:Y:S04]  /*15d70*/  ISETP.LT.OR P0, PT, R3, 0x52, P0 ;  /* 0x000000520300780c */ /* 0x000fe80000701670 */
[----:B------:R-:W-:Y:S02]  /*15d80*/  FSEL R233, R17, -INF , !P0 ;  /* 0xff80000011e97808 */ /* 0x000fe40004000000 */
[----:B------:R-:W-:Y:S04]  /*15d90*/  ISETP.GT.AND P0, PT, R0, 0x58, !P1 ;  /* 0x000000580000780c */ /* 0x000fe80004f04270 */
[----:B------:R-:W-:Y:S02]  /*15da0*/  ISETP.LT.OR P0, PT, R3, 0x59, P0 ;  /* 0x000000590300780c */ /* 0x000fe40000701670 */
[----:B------:R-:W-:Y:S02]  /*15db0*/  @P1 LOP3.LUT R225, R225, 0x10000, RZ, 0xfc, !PT ;  /* 0x00010000e1e11812 */ /* 0x000fe400078efcff */
[----:B------:R-:W-:Y:S02]  /*15dc0*/  ISETP.GE.AND P1, PT, R2, 0x1, PT ;  /* 0x000000010200780c */ /* 0x000fe40003f26270 */
[----:B------:R-:W-:Y:S02]  /*15dd0*/  FSEL R245, R13, -INF , !P0 ;  /* 0xff8000000df57808 */ /* 0x000fe40004000000 */
[----:B------:R-:W-:Y:S02]  /*15de0*/  ISETP.GT.AND P0, PT, R0, RZ, !P1 ;  /* 0x000000ff0000720c */ /* 0x000fe40004f04270 */
[----:B------:R-:W-:Y:S02]  /*15df0*/  LOP3.LUT R225, R225, 0xfffbffff, RZ, 0xc0, !PT ;  /* 0xfffbffffe1e17812 */ /* 0x000fe400078ec0ff */
[----:B------:R-:W-:Y:S04]  /*15e00*/  ISETP.LT.OR P0, PT, R3, 0x1, P0 ;  /* 0x000000010300780c */ /* 0x000fe80000701670 */
[----:B------:R-:W-:Y:S02]  /*15e10*/  FSEL R10, R192, -INF , !P0 ;  /* 0xff800000c00a7808 */ /* 0x000fe40004000000 */
[----:B------:R-:W-:Y:S11]  /*15e20*/  ISETP.GE.AND P0, PT, R2, 0x5a, PT ;  /* 0x0000005a0200780c */ /* 0x000ff60003f06270 */
[----:B------:R-:W-:Y:S02]  /*15e30*/  @!UPT UIADD3 URZ, URZ, URZ, URZ ;  /* 0x0000003f3f3ff290 */ /* 0x000fe4000fffe03f */
[----:B------:R-:W-:Y:S02]  /*15e40*/  @P0 LOP3.LUT R225, R225, 0x40000, RZ, 0xfc, !PT ;  /* 0x00040000e1e10812 */ /* 0x000fe400078efcff */
[----:B------:R-:W-:Y:S04]  /*15e50*/  ISETP.GT.AND P0, PT, R0, 0x59, !P0 ;  /* 0x000000590000780c */ /* 0x000fe80004704270 */
[----:B------:R-:W-:Y:S02]  /*15e60*/  ISETP.LT.OR P0, PT, R3, 0x5a, P0 ;  /* 0x0000005a0300780c */ /* 0x000fe40000701670 */
[----:B------:R-:W1:Y:S02]  /*15e70*/  SHFL.IDX PT, R3, R6, 0x1, 0x1c1f ;  /* 0x003c1f0006037f89 */ /* 0x000e6400000e0000 */
[----:B------:R-:W-:Y:S02]  /*15e80*/  FSEL R244, R12, -INF , !P0 ;  /* 0xff8000000cf47808 */ /* 0x000fe40004000000 */
[----:B------:R-:W-:Y:S01]  /*15e90*/  ISETP.GE.AND P0, PT, R81, 0x1, PT ;  /* 0x000000015100780c */ /* 0x000fe20003f06270 */
[--C-:B-1----:R-:W-:Y:S02]  /*15ea0*/  IMAD.IADD R2, R7, 0x1, R3.reuse ;  /* 0x0000000107027824 */ /* 0x102fe400078e0203 */
[----:B------:R-:W-:Y:S10]  /*15eb0*/  IMAD.IADD R0, R9, 0x1, R3 ;  /* 0x0000000109007824 */ /* 0x000ff400078e0203 */
[----:B------:R-:W-:-:S05]  /*15ec0*/  @!P0 BRA `(.L_x_443) ;  /* 0x000001a000008947 */ /* 0x000fca0003800000 */
[----:B------:R-:W-:Y:S01]  /*15ed0*/  IADD3 R0, -R58, R62, R3 ;  /* 0x0000003e3a007210 */ /* 0x000fe20007ffe103 */
        /* <DEDUP_REMOVED lines=12> */
.L_x_445:
[----:B------:R-:W-:Y:S04]  /*15fa0*/  MOV R2, c[0x0][0x32c] ;  /* 0x0000cb0000027a02 */ /* 0x000fe80000000f00 */
[----:B------:R-:W-:Y:S11]  /*15fb0*/  ISETP.NE.AND P0, PT, R2, 0x1, PT ;  /* 0x000000010200780c */ /* 0x000ff60003f05270 */
[----:B------:R-:W-:Y:S02]  /*15fc0*/  @!UPT UIADD3 URZ, URZ, URZ, URZ ;  /* 0x0000003f3f3ff290 */ /* 0x000fe4000fffe03f */
[----:B------:R-:W-:Y:S05]  /*15fd0*/  @P0 IMAD.HI.U32 R2, R0, c[0x0][0x330], RZ ;  /* 0x0000cc0000020a27 */ /* 0x000fea00078e00ff */
[----:B------:R-:W-:Y:S02]  /*15fe0*/  @P0 SHF.R.U32.HI R0, RZ, c[0x0][0x334], R2 ;  /* 0x0000cd00ff000a19 */ /* 0x000fe40000011602 */
.L_x_446:
[----:B------:R-:W-:Y:S05]  /*15ff0*/  BSYNC B0 ;  /* 0x0000000000007941 */ /* 0x000fea0003800000 */
.L_x_444:
[----:B------:R-:W-:Y:S02]  /*16000*/  IADD3 R2, R8, -0x1, RZ ;  /* 0xffffffff08027810 */ /* 0x000fe40007ffe0ff */
[C-C-:B------:R-:W-:Y:S02]  /*16010*/  IADD3 R5, R3.reuse, UR7, R4.reuse ;  /* 0x0000000703057c10 */ /* 0x140fe4000fffe004 */
[----:B------:R-:W-:Y:S01]  /*16020*/  IADD3 R3, R3, c[0x0][0x328], R4 ;  /* 0x0000ca0003037a10 */ /* 0x000fe20007ffe004 */
[----:B------:R-:W-:Y:S05]  /*16030*/  IMAD R0, R0, c[0x0][0x32c], R2 ;  /* 0x0000cb0000007a24 */ /* 0x000fea00078e0202 */
[----:B------:R-:W-:Y:S02]  /*16040*/  IADD3 R2, R0, c[0x0][0x32c], RZ ;  /* 0x0000cb0000027a10 */ /* 0x000fe40007ffe0ff */
[----:B------:R-:W-:Y:S02]  /*16050*/  IMNMX R0, R5, R0, !PT ;  /* 0x0000000005007217 */ /* 0x000fe40007800200 */
[----:B------:R-:W-:Y:S02]  /*16060*/  IMNMX R2, R3, R2, PT ;  /* 0x0000000203027217 */ /* 0x000fe40003800200 */
.L_x_443:
[C---:B------:R-:W-:Y:S01]  /*16070*/  LOP3.LUT P0, RZ, R225.reuse, 0x2000, RZ, 0xc0, !PT ;  /* 0x00002000e1ff7812 */ /* 0x040fe2000780c0ff */
[----:B------:R-:W1:Y:S03]  /*16080*/  SHFL.IDX PT, R3, R6, 0x2, 0x1c1f ;  /* 0x005c1f0006037f89 */ /* 0x000e6600000e0000 */
[----:B------:R-:W-:Y:S04]  /*16090*/  ISETP.GT.AND P0, PT, R0, 0x1, !P0 ;  /* 0x000000010000780c */ /* 0x000fe80004704270 */
[----:B------:R-:W-:Y:S04]  /*160a0*/  ISETP.LT.OR P0, PT, R2, 0x2, P0 ;  /* 0x000000020200780c */ /* 0x000fe80000701670 */
[----:B------:R-:W-:Y:S02]  /*160b0*/  FSEL R13, R194, -INF , !P0 ;  /* 0xff800000c20d7808 */ /* 0x000fe40004000000 */
[C---:B------:R-:W-:Y:S04]  /*160c0*/  LOP3.LUT P0, RZ, R225.reuse, 0x20000, RZ, 0xc0, !PT ;  /* 0x00020000e1ff7812 */ /* 0x040fe8000780c0ff */
[----:B------:R-:W-:Y:S04]  /*160d0*/  ISETP.GT.AND P0, PT, R0, 0x8, !P0 ;  /* 0x000000080000780c */ /* 0x000fe80004704270 */
[----:B------:R-:W-:Y:S04]  /*160e0*/  ISETP.LT.OR P0, PT, R2, 0x9, P0 ;  /* 0x000000090200780c */ /* 0x000fe80000701670 */
[----:B------:R-:W-:Y:S02]  /*160f0*/  FSEL R19, R184, -INF , !P0 ;  /* 0xff800000b8137808 */ /* 0x000fe40004000000 */
[----:B------:R-:W-:Y:S04]  /*16100*/  LOP3.LUT P0, RZ, R225, 0x8000, RZ, 0xc0, !PT ;  /* 0x00008000e1ff7812 */ /* 0x000fe8000780c0ff */
        /* <DEDUP_REMOVED lines=75> */
[----:B------:R-:W-:Y:S04]  /*165c0*/  ISETP.GT.AND P0, PT, R0, RZ, !P1 ;  /* 0x000000ff0000720c */ /* 0x000fe80004f04270 */
[----:B------:R-:W-:Y:S04]  /*165d0*/  ISETP.LT.OR P0, PT, R2, 0x1, P0 ;  /* 0x000000010200780c */ /* 0x000fe80000701670 */
[----:B------:R-:W-:Y:S02]  /*165e0*/  FSEL R12, R201, -INF , !P0 ;  /* 0xff800000c90c7808 */ /* 0x000fe40004000000 */
[----:B------:R-:W-:Y:S04]  /*165f0*/  LOP3.LUT P0, RZ, R225, 0x40000, RZ, 0xc0, !PT ;  /* 0x00040000e1ff7812 */ /* 0x000fe8000780c0ff */
[----:B------:R-:W-:Y:S01]  /*16600*/  ISETP.GT.AND P0, PT, R0, 0x59, !P0 ;  /* 0x000000590000780c */ /* 0x000fe20004704270 */
[--C-:B-1----:R-:W-:Y:S03]  /*16610*/  IMAD.IADD R0, R9, 0x1, R3.reuse ;  /* 0x0000000109007824 */ /* 0x102fe600078e0203 */
[----:B------:R-:W-:Y:S01]  /*16620*/  ISETP.LT.OR P0, PT, R2, 0x5a, P0 ;  /* 0x0000005a0200780c */ /* 0x000fe20000701670 */
[----:B------:R-:W-:Y:S03]  /*16630*/  IMAD.IADD R2, R7, 0x1, R3 ;  /* 0x0000000107027824 */ /* 0x000fe600078e0203 */
[----:B------:R-:W-:Y:S02]  /*16640*/  FSEL R243, R11, -INF , !P0 ;  /* 0xff8000000bf37808 */ /* 0x000fe40004000000 */
[----:B------:R-:W-:Y:S11]  /*16650*/  ISETP.GE.AND P0, PT, R81, 0x1, PT ;  /* 0x000000015100780c */ /* 0x000ff60003f06270 */
[----:B------:R-:W-:Y:S02]  /*16660*/  @!UPT UIADD3 URZ, URZ, URZ, URZ ;  /* 0x0000003f3f3ff290 */ /* 0x000fe4000fffe03f */
        /* <DEDUP_REMOVED lines=14> */
.L_x_449:
[----:B------:R-:W-:Y:S04]  /*16750*/  MOV R2, c[0x0][0x32c] ;  /* 0x0000cb0000027a02 */ /* 0x000fe80000000f00 */
[----:B------:R-:W-:Y:S11]  /*16760*/  ISETP.NE.AND P0, PT, R2, 0x1, PT ;  /* 0x000000010200780c */ /* 0x000ff60003f05270 */
[----:B------:R-:W-:Y:S02]  /*16770*/  @!UPT UIADD3 URZ, URZ, URZ, URZ ;  /* 0x0000003f3f3ff290 */ /* 0x000fe4000fffe03f */
[----:B------:R-:W-:Y:S05]  /*16780*/  @P0 IMAD.HI.U32 R2, R0, c[0x0][0x330], RZ ;  /* 0x0000cc0000020a27 */ /* 0x000fea00078e00ff */
[----:B------:R-:W-:Y:S02]  /*16790*/  @P0 SHF.R.U32.HI R0, RZ, c[0x0][0x334], R2 ;  /* 0x0000cd00ff000a19 */ /* 0x000fe40000011602 */
.L_x_450:
[----:B------:R-:W-:Y:S05]  /*167a0*/  BSYNC B0 ;  /* 0x0000000000007941 */ /* 0x000fea0003800000 */
.L_x_448:
[----:B------:R-:W-:Y:S02]  /*167b0*/  IADD3 R2, R8, -0x1, RZ ;  /* 0xffffffff08027810 */ /* 0x000fe40007ffe0ff */
[C-C-:B------:R-:W-:Y:S02]  /*167c0*/  IADD3 R5, R3.reuse, UR7, R4.reuse ;  /* 0x0000000703057c10 */ /* 0x140fe4000fffe004 */
[----:B------:R-:W-:Y:S01]  /*167d0*/  IADD3 R3, R3, c[0x0][0x328], R4 ;  /* 0x0000ca0003037a10 */ /* 0x000fe20007ffe004 */
[----:B------:R-:W-:Y:S05]  /*167e0*/  IMAD R0, R0, c[0x0][0x32c], R2 ;  /* 0x0000cb0000007a24 */ /* 0x000fea00078e0202 */
[----:B------:R-:W-:Y:S02]  /*167f0*/  IADD3 R2, R0, c[0x0][0x32c], RZ ;  /* 0x0000cb0000027a10 */ /* 0x000fe40007ffe0ff */
[----:B------:R-:W-:Y:S02]  /*16800*/  IMNMX R0, R5, R0, !PT ;  /* 0x0000000005007217 */ /* 0x000fe40007800200 */
[----:B------:R-:W-:Y:S02]  /*16810*/  IMNMX R2, R3, R2, PT ;  /* 0x0000000203027217 */ /* 0x000fe40003800200 */
.L_x_447:
[----:B------:R-:W-:Y:S01]  /*16820*/  LOP3.LUT P0, RZ, R225, 0x2000, RZ, 0xc0, !PT ;  /* 0x00002000e1ff7812 */ /* 0x000fe2000780c0ff */
        /* <DEDUP_REMOVED lines=109> */
.L_x_453:
[----:B------:R-:W-:Y:S04]  /*16f00*/  MOV R2, c[0x0][0x32c] ;  /* 0x0000cb0000027a02 */ /* 0x000fe80000000f00 */
[----:B------:R-:W-:Y:S11]  /*16f10*/  ISETP.NE.AND P0, PT, R2, 0x1, PT ;  /* 0x000000010200780c */ /* 0x000ff60003f05270 */
[----:B------:R-:W-:Y:S02]  /*16f20*/  @!UPT UIADD3 URZ, URZ, URZ, URZ ;  /* 0x0000003f3f3ff290 */ /* 0x000fe4000fffe03f */
[----:B------:R-:W-:Y:S05]  /*16f30*/  @P0 IMAD.HI.U32 R2, R0, c[0x0][0x330], RZ ;  /* 0x0000cc0000020a27 */ /* 0x000fea00078e00ff */
[----:B------:R-:W-:Y:S02]  /*16f40*/  @P0 SHF.R.U32.HI R0, RZ, c[0x0][0x334], R2 ;  /* 0x0000cd00ff000a19 */ /* 0x000fe40000011602 */
.L_x_454:
[----:B------:R-:W-:Y:S05]  /*16f50*/  BSYNC B0 ;  /* 0x0000000000007941 */ /* 0x000fea0003800000 */
.L_x_452:
[----:B------:R-:W-:Y:S02]  /*16f60*/  IADD3 R8, R8, -0x1, RZ ;  /* 0xffffffff08087810 */ /* 0x000fe40007ffe0ff */
[C-C-:B------:R-:W-:Y:S02]  /*16f70*/  IADD3 R5, R3.reuse, UR7, R4.reuse ;  /* 0x0000000703057c10 */ /* 0x140fe4000fffe004 */
[----:B------:R-:W-:Y:S01]  /*16f80*/  IADD3 R3, R3, c[0x0][0x328], R4 ;  /* 0x0000ca0003037a10 */ /* 0x000fe20007ffe004 */
[----:B------:R-:W-:Y:S05]  /*16f90*/  IMAD R0, R0, c[0x0][0x32c], R8 ;  /* 0x0000cb0000007a24 */ /* 0x000fea00078e0208 */
[----:B------:R-:W-:Y:S02]  /*16fa0*/  IADD3 R2, R0, c[0x0][0x32c], RZ ;  /* 0x0000cb0000027a10 */ /* 0x000fe40007ffe0ff */
[----:B------:R-:W-:Y:S02]  /*16fb0*/  IMNMX R0, R5, R0, !PT ;  /* 0x0000000005007217 */ /* 0x000fe40007800200 */
[----:B------:R-:W-:Y:S02]  /*16fc0*/  IMNMX R2, R3, R2, PT ;  /* 0x0000000203027217 */ /* 0x000fe40003800200 */
.L_x_451:
[----:B------:R-:W-:Y:S01]  /*16fd0*/  ISETP.GT.AND P0, PT, R0, RZ, !P1 ;  /* 0x000000ff0000720c */ /* 0x000fe20004f04270 */
[----:B------:R-:W-:Y:S01]  /*16fe0*/  LDSM.16.MT88.4 R52, [R210+0x100] ;  /* 0x00010000d234783b */ /* 0x000fe20000004200 */
[----:B------:R-:W-:Y:S02]  /*16ff0*/  LOP3.LUT P1, RZ, R225, 0x800, RZ, 0xc0, !PT ;  /* 0x00000800e1ff7812 */ /* 0x000fe4000782c0ff */
[----:B------:R-:W-:Y:S02]  /*17000*/  ISETP.LT.OR P0, PT, R2, 0x1, P0 ;  /* 0x000000010200780c */ /* 0x000fe40000701670 */
[----:B------:R-:W-:Y:S02]  /*17010*/  FMNMX.FTZ R72, R10, R100, !PT ;  /* 0x000000640a487209 */ /* 0x000fe40007810000 */
[----:B------:R-:W-:Y:S01]  /*17020*/  FSEL R7, R239, -INF , !P0 ;  /* 0xff800000ef077808 */ /* 0x000fe20004000000 */
[----:B------:R-:W-:Y:S01]  /*17030*/  LDSM.16.MT88.4 R84, [R209+0x900] ;  /* 0x00090000d154783b */ /* 0x000fe20000004200 */
[----:B------:R-:W-:Y:S02]  /*17040*/  LOP3.LUT P0, RZ, R225, 0x2000, RZ, 0xc0, !PT ;  /* 0x00002000e1ff7812 */ /* 0x000fe4000780c0ff */
[----:B------:R-:W-:Y:S02]  /*17050*/  FMNMX.FTZ R72, R15, R72, !PT ;  /* 0x000000480f487209 */ /* 0x000fe40007810000 */
[----:B------:R-:W-:Y:S02]  /*17060*/  ISETP.GT.AND P0, PT, R0, 0x1, !P0 ;  /* 0x000000010000780c */ /* 0x000fe40004704270 */
[----:B------:R-:W-:Y:S02]  /*17070*/  FMNMX.FTZ R72, R16, R72, !PT ;  /* 0x0000004810487209 */ /* 0x000fe40007810000 */
[----:B------:R-:W-:Y:S02]  /*17080*/  ISETP.LT.OR P0, PT, R2, 0x2, P0 ;  /* 0x000000020200780c */ /* 0x000fe40000701670 */
[----:B------:R-:W-:Y:S02]  /*17090*/  FMNMX.FTZ R72, R20, R72, !PT ;  /* 0x0000004814487209 */ /* 0x000fe40007810000 */
[----:B------:R-:W-:Y:S02]  /*170a0*/  FSEL R8, R237, -INF , !P0 ;  /* 0xff800000ed087808 */ /* 0x000fe40004000000 */
        /* <DEDUP_REMOVED lines=74> */
[----:B------:R-:W-:Y:S02]  /*17550*/  FMNMX.FTZ R4, R18, R4, !PT ;  /* 0x0000000412047209 */ /* 0x000fe40007810000 */
[----:B------:R-:W-:Y:S02]  /*17560*/  FMNMX.FTZ R3, R171, R3, !PT ;  /* 0x00000003ab037209 */ /* 0x000fe40007810000 */
[----:B------:R-:W-:Y:S02]  /*17570*/  FSEL R183, R38, -INF , !P0 ;  /* 0xff80000026b77808 */ /* 0x000fe40004000000 */
[----:B------:R-:W-:Y:S02]  /*17580*/  LOP3.LUT P0, RZ, R225, 0x8, RZ, 0xc0, !PT ;  /* 0x00000008e1ff7812 */ /* 0x000fe4000780c0ff */
[----:B------:R-:W-:Y:S02]  /*17590*/  FMNMX.FTZ R72, R245, R72, !PT ;  /* 0x00000048f5487209 */ /* 0x000fe40007810000 */
[----:B------:R-:W-:Y:S02]  /*175a0*/  FMNMX.FTZ R3, R176, R3, !PT ;  /* 0x00000003b0037209 */ /* 0x000fe40007810000 */
[----:B------:R-:W-:Y:S02]  /*175b0*/  FMNMX.FTZ R4, R30, R4, !PT ;  /* 0x000000041e047209 */ /* 0x000fe40007810000 */
[----:B------:R-:W-:Y:S02]  /*175c0*/  ISETP.GT.AND P0, PT, R0, 0x31, !P0 ;  /* 0x000000310000780c */ /* 0x000fe40004704270 */
[----:B------:R-:W-:Y:S02]  /*175d0*/  FMNMX.FTZ R72, R244, R72, !PT ;  /* 0x00000048f4487209 */ /* 0x000fe40007810000 */
[----:B------:R-:W-:Y:S02]  /*175e0*/  FMNMX.FTZ R4, R33, R4, !PT ;  /* 0x0000000421047209 */ /* 0x000fe40007810000 */
[----:B------:R-:W-:Y:S01]  /*175f0*/  FMNMX.FTZ R3, R179, R3, !PT ;  /* 0x00000003b3037209 */ /* 0x000fe20007810000 */
[----:B------:R-:W1:Y:S01]  /*17600*/  SHFL.BFLY PT, R5, R72, 0x2, 0x1f ;  /* 0x0c401f0048057f89 */ /* 0x000e6200000e0000 */
[----:B------:R-:W-:Y:S02]  /*17610*/  ISETP.LT.OR P0, PT, R2, 0x32, P0 ;  /* 0x000000320200780c */ /* 0x000fe40000701670 */
[----:B------:R-:W-:Y:S02]  /*17620*/  FMNMX.FTZ R4, R34, R4, !PT ;  /* 0x0000000422047209 */ /* 0x000fe40007810000 */
[----:B------:R-:W-:Y:S02]  /*17630*/  FMNMX.FTZ R3, R184, R3, !PT ;  /* 0x00000003b8037209 */ /* 0x000fe40007810000 */
[----:B------:R-:W-:Y:S02]  /*17640*/  FSEL R186, R59, -INF , !P0 ;  /* 0xff8000003bba7808 */ /* 0x000fe40004000000 */
[----:B------:R-:W-:Y:S02]  /*17650*/  LOP3.LUT P0, RZ, R225, 0x4, RZ, 0xc0, !PT ;  /* 0x00000004e1ff7812 */ /* 0x000fe4000780c0ff */
        /* <DEDUP_REMOVED lines=16> */
[----:B------:R-:W-:Y:S02]  /*17760*/  LOP3.LUT P1, RZ, R225, 0x1, RZ, 0xc0, !PT ;  /* 0x00000001e1ff7812 */ /* 0x000fe4000782c0ff */
[----:B------:R-:W-:Y:S02]  /*17770*/  FMNMX.FTZ R4, R180, R4, !PT ;  /* 0x00000004b4047209 */ /* 0x000fe40007810000 */
[----:B-1----:R-:W-:Y:S02]  /*17780*/  FMNMX.FTZ R72, R72, R5, !PT ;  /* 0x0000000548487209 */ /* 0x002fe40007810000 */
[----:B------:R-:W-:Y:S02]  /*17790*/  FMNMX.FTZ R3, R234, R3, !PT ;  /* 0x00000003ea037209 */ /* 0x000fe40007810000 */
[----:B------:R-:W-:Y:S01]  /*177a0*/  FSEL R190, R63, -INF , !P0 ;  /* 0xff8000003fbe7808 */ /* 0x000fe20004000000 */
[----:B------:R-:W1:Y:S01]  /*177b0*/  SHFL.BFLY PT, R5, R72, 0x1, 0x1f ;  /* 0x0c201f0048057f89 */ /* 0x000e6200000e0000 */
[----:B------:R-:W-:Y:S02]  /*177c0*/  ISETP.GT.AND P0, PT, R0, 0x40, !P1 ;  /* 0x000000400000780c */ /* 0x000fe40004f04270 */
[----:B------:R-:W-:Y:S02]  /*177d0*/  FMNMX.FTZ R4, R181, R4, !PT ;  /* 0x00000004b5047209 */ /* 0x000fe40007810000 */
[----:B------:R-:W-:Y:S02]  /*177e0*/  FMNMX.FTZ R3, R235, R3, !PT ;  /* 0x00000003eb037209 */ /* 0x000fe40007810000 */
[----:B------:R-:W-:Y:S02]  /*177f0*/  ISETP.LT.OR P0, PT, R2, 0x41, P0 ;  /* 0x000000410200780c */ /* 0x000fe40000701670 */
[----:B------:R-:W-:Y:S02]  /*17800*/  FMNMX.FTZ R71, R242, R3, !PT ;  /* 0x00000003f2477209 */ /* 0x000fe40007810000 */
[----:B------:R-:W-:Y:S02]  /*17810*/  FMNMX.FTZ R3, R182, R4, !PT ;  /* 0x00000004b6037209 */ /* 0x000fe40007810000 */
[----:B------:R-:W-:Y:S02]  /*17820*/  FSEL R199, R74, -INF , !P0 ;  /* 0xff8000004ac77808 */ /* 0x000fe40004000000 */
        /* <DEDUP_REMOVED lines=9> */
[----:B------:R-:W-:Y:S02]  /*178c0*/  FMNMX.FTZ R4, R7, R103, !PT ;  /* 0x0000006707047209 */ /* 0x000fe40007810000 */
[----:B------:R-:W-:Y:S02]  /*178d0*/  FSEL R203, R78, -INF , !P0 ;  /* 0xff8000004ecb7808 */ /* 0x000fe40004000000 */
[----:B------:R-:W-:Y:S02]  /*178e0*/  ISETP.GT.AND P0, PT, R0, 0x49, !P3 ;  /* 0x000000490000780c */ /* 0x000fe40005f04270 */
[----:B------:R-:W-:Y:S02]  /*178f0*/  FMNMX.FTZ R3, R204, R3, !PT ;  /* 0x00000003cc037209 */ /* 0x000fe40007810000 */
[----:B------:R-:W-:Y:S02]  /*17900*/  FMNMX.FTZ R4, R8, R4, !PT ;  /* 0x0000000408047209 */ /* 0x000fe40007810000 */
[----:B-1----:R-:W-:Y:S02]  /*17910*/  FMNMX.FTZ R72, R72, R5, !PT ;  /* 0x0000000548487209 */ /* 0x002fe40007810000 */
[----:B------:R-:W-:Y:S02]  /*17920*/  ISETP.LT.OR P0, PT, R2, 0x4a, P0 ;  /* 0x0000004a0200780c */ /* 0x000fe40000701670 */
[----:B------:R-:W-:Y:S01]  /*17930*/  FMNMX.FTZ R4, R9, R4, !PT ;  /* 0x0000000409047209 */ /* 0x000fe20007810000 */
[----:B------:R-:W-:Y:S01]  /*17940*/  FMUL.FTZ R74, R72, c[0x0][0x2d0] ;  /* 0x0000b400484a7a20 */ /* 0x000fe20000410000 */
[----:B------:R-:W-:Y:S02]  /*17950*/  FMNMX.FTZ R3, R236, R3, !PT ;  /* 0x00000003ec037209 */ /* 0x000fe40007810000 */
[----:B------:R-:W-:Y:S02]  /*17960*/  FSEL R207, R79, -INF , !P0 ;  /* 0xff8000004fcf7808 */ /* 0x000fe40004000000 */
[----:B------:R-:W-:Y:S02]  /*17970*/  ISETP.GT.AND P0, PT, R0, 0x50, !P2 ;  /* 0x000000500000780c */ /* 0x000fe40005704270 */
[----:B------:R-:W-:Y:S02]  /*17980*/  FSETP.NEU.FTZ.AND P2, PT, R72, -INF , PT ;  /* 0xff8000004800780b */ /* 0x000fe40003f5d000 */
        /* <DEDUP_REMOVED lines=9> */
[----:B------:R-:W1:Y:S01]  /*17a20*/  SHFL.BFLY PT, R6, R71, 0x2, 0x1f ;  /* 0x0c401f0047067f89 */ /* 0x000e6200000e0000 */
[----:B------:R-:W-:Y:S01]  /*17a30*/  FMNMX.FTZ R4, R62, R4, !PT ;  /* 0x000000043e047209 */ /* 0x000fe20007810000 */
[----:B------:R2:W-:Y:S01]  /*17a40*/  MUFU.EX2 R23, R3 ;  /* 0x0000000300177308 */ /* 0x0005e20000000800 */
[----:B------:R-:W-:Y:S02]  /*17a50*/  LOP3.LUT P1, RZ, R225, 0x4000, RZ, 0xc0, !PT ;  /* 0x00004000e1ff7812 */ /* 0x000fe4000782c0ff */
[----:B------:R-:W-:Y:S02]  /*17a60*/  FSEL R229, R35, -INF , !P0 ;  /* 0xff80000023e57808 */ /* 0x000fe40004000000 */
[----:B------:R-:W-:Y:S02]  /*17a70*/  ISETP.GT.AND P0, PT, R0, 0x51, !P1 ;  /* 0x000000510000780c */ /* 0x000fe40004f04270 */
[----:B------:R-:W-:Y:S02]  /*17a80*/  FMNMX.FTZ R70, R240, R70, !PT ;  /* 0x00000046f0467209 */ /* 0x000fe40007810000 */
[----:B------:R-:W-:Y:S02]  /*17a90*/  ISETP.LT.OR P0, PT, R2, 0x52, P0 ;  /* 0x000000520200780c */ /* 0x000fe40000701670 */
[----:B------:R-:W-:Y:S02]  /*17aa0*/  FMNMX.FTZ R70, R241, R70, !PT ;  /* 0x00000046f1467209 */ /* 0x000fe40007810000 */
[C---:B------:R-:W-:Y:S02]  /*17ab0*/  LOP3.LUT P4, RZ, R225.reuse, 0x10000, RZ, 0xc0, !PT ;  /* 0x00010000e1ff7812 */ /* 0x040fe4000788c0ff */
[----:B------:R-:W-:Y:S01]  /*17ac0*/  LOP3.LUT P6, RZ, R225, 0x40000, RZ, 0xc0, !PT ;  /* 0x00040000e1ff7812 */ /* 0x000fe200078cc0ff */
[----:B------:R-:W3:Y:S01]  /*17ad0*/  SHFL.BFLY PT, R5, R70, 0x2, 0x1f ;  /* 0x0c401f0046057f89 */ /* 0x000ee200000e0000 */
[----:B------:R-:W-:Y:S02]  /*17ae0*/  FSEL R206, R91, -INF , !P0 ;  /* 0xff8000005bce7808 */ /* 0x000fe40004000000 */
[C---:B------:R-:W-:Y:S02]  /*17af0*/  ISETP.GT.AND P3, PT, R0.reuse, 0x58, !P4 ;  /* 0x000000580000780c */ /* 0x040fe40006764270 */
[----:B------:R-:W-:Y:S02]  /*17b00*/  ISETP.GT.AND P0, PT, R0, 0x59, !P6 ;  /* 0x000000590000780c */ /* 0x000fe40007704270 */
[----:B-1----:R-:W-:Y:S02]  /*17b10*/  FMNMX.FTZ R71, R71, R6, !PT ;  /* 0x0000000647477209 */ /* 0x002fe40007810000 */
[----:B--2---:R-:W-:Y:S01]  /*17b20*/  FMNMX.FTZ R3, R88, R4, !PT ;  /* 0x0000000458037209 */ /* 0x004fe20007810000 */
[--C-:B------:R-:W-:Y:S01]  /*17b30*/  FFMA.FTZ R4, R15, c[0x0][0x2d0], -R74.reuse ;  /* 0x0000b4000f047a23 */ /* 0x100fe2000001084a */
[C---:B------:R-:W-:Y:S01]  /*17b40*/  ISETP.LT.OR P4, PT, R2.reuse, 0x59, P3 ;  /* 0x000000590200780c */ /* 0x040fe20001f81670 */
[----:B------:R-:W1:Y:S01]  /*17b50*/  SHFL.BFLY PT, R6, R71, 0x1, 0x1f ;  /* 0x0c201f0047067f89 */ /* 0x000e6200000e0000 */
[----:B------:R-:W-:Y:S01]  /*17b60*/  ISETP.LT.OR P3, PT, R2, 0x5a, P0 ;  /* 0x0000005a0200780c */ /* 0x000fe20000761670 */
[----:B------:R2:W-:Y:S01]  /*17b70*/  MUFU.EX2 R246, R4 ;  /* 0x0000000400f67308 */ /* 0x0005e20000000800 */
[----:B------:R-:W-:Y:S02]  /*17b80*/  FMNMX.FTZ R3, R169, R3, !PT ;  /* 0x00000003a9037209 */ /* 0x000fe40007810000 */
[----:B------:R-:W-:Y:S02]  /*17b90*/  FSEL R197, R36, -INF , !P4 ;  /* 0xff80000024c57808 */ /* 0x000fe40006000000 */
[----:B------:R-:W-:Y:S01]  /*17ba0*/  FMNMX.FTZ R3, R172, R3, !PT ;  /* 0x00000003ac037209 */ /* 0x000fe20007810000 */
[----:B------:R-:W-:Y:S01]  /*17bb0*/  LDSM.16.MT88.4 R36, [R212+0x100] ;  /* 0x00010000d424783b */ /* 0x000fe20000004200 */
[----:B------:R-:W-:Y:S02]  /*17bc0*/  FSEL R73, R95, -INF , !P3 ;  /* 0xff8000005f497808 */ /* 0x000fe40005800000 */
[----:B------:R-:W-:Y:S02]  /*17bd0*/  FMNMX.FTZ R3, R173, R3, !PT ;  /* 0x00000003ad037209 */ /* 0x000fe40007810000 */
[----:B---3--:R-:W-:Y:S02]  /*17be0*/  FMNMX.FTZ R70, R70, R5, !PT ;  /* 0x0000000546467209 */ /* 0x008fe40007810000 */
[----:B------:R-:W-:Y:S03]  /*17bf0*/  FMNMX.FTZ R3, R174, R3, !PT ;  /* 0x00000003ae037209 */ /* 0x000fe60007810000 */
[----:B------:R-:W3:Y:S01]  /*17c00*/  SHFL.BFLY PT, R5, R70, 0x1, 0x1f ;  /* 0x0c201f0046057f89 */ /* 0x000ee200000e0000 */
[----:B-1----:R-:W-:Y:S01]  /*17c10*/  FMNMX.FTZ R71, R71, R6, !PT ;  /* 0x0000000647477209 */ /* 0x002fe20007810000 */
[--C-:B--2---:R-:W-:Y:S03]  /*17c20*/  FFMA.FTZ R4, R16, c[0x0][0x2d0], -R74.reuse ;  /* 0x0000b40010047a23 */ /* 0x104fe6000001084a */
[C---:B------:R-:W-:Y:S01]  /*17c30*/  FSETP.NEU.FTZ.AND P1, PT, R71.reuse, -INF , PT ;  /* 0xff8000004700780b */ /* 0x040fe20003f3d000 */
[----:B------:R-:W-:Y:S01]  /*17c40*/  FMUL.FTZ R75, R71, c[0x0][0x2d0] ;  /* 0x0000b400474b7a20 */ /* 0x000fe20000410000 */
[----:B------:R1:W-:Y:S04]  /*17c50*/  MUFU.EX2 R60, R4 ;  /* 0x00000004003c7308 */ /* 0x0003e80000000800 */
[----:B------:R-:W-:Y:S05]  /*17c60*/  FSEL R75, R75, RZ, P1 ;  /* 0x000000ff4b4b7208 */ /* 0x000fea0000800000 */
[--C-:B------:R-:W-:Y:S02]  /*17c70*/  FFMA.FTZ R2, R21, c[0x0][0x2d0], -R75.reuse ;  /* 0x0000b40015027a23 */ /* 0x100fe4000001084b */
[--C-:B------:R-:W-:Y:S01]  /*17c80*/  FFMA.FTZ R16, R29, c[0x0][0x2d0], -R75.reuse ;  /* 0x0000b4001d107a23 */ /* 0x100fe2000001084b */
[----:B---3--:R-:W-:Y:S01]  /*17c90*/  FMNMX.FTZ R70, R70, R5, !PT ;  /* 0x0000000546467209 */ /* 0x008fe20007810000 */
[----:B------:R2:W-:Y:S01]  /*17ca0*/  MUFU.EX2 R50, R2 ;  /* 0x0000000200327308 */ /* 0x0005e20000000800 */
[--C-:B------:R-:W-:Y:S02]  /*17cb0*/  FFMA.FTZ R48, R48, c[0x0][0x2d0], -R75.reuse ;  /* 0x0000b40030307a23 */ /* 0x100fe4000001084b */
[C---:B------:R-:W-:Y:S01]  /*17cc0*/  FSETP.NEU.FTZ.AND P0, PT, R70.reuse, -INF , PT ;  /* 0xff8000004600780b */ /* 0x040fe20003f1d000 */
[----:B------:R-:W-:Y:S05]  /*17cd0*/  FMUL.FTZ R96, R70, c[0x0][0x2d0] ;  /* 0x0000b40046607a20 */ /* 0x000fea0000410000 */
[----:B------:R-:W-:Y:S01]  /*17ce0*/  FSEL R96, R96, RZ, P0 ;  /* 0x000000ff60607208 */ /* 0x000fe20000000000 */
[----:B------:R-:W-:Y:S01]  /*17cf0*/  MUFU.EX2 R63, R16 ;  /* 0x00000010003f7308 */ /* 0x000fe20000000800 */
[----:B-1----:R-:W-:Y:S01]  /*17d00*/  FMNMX.FTZ R4, R183, R3, !PT ;  /* 0x00000003b7047209 */ /* 0x002fe20007810000 */
[----:B------:R-:W-:Y:S03]  /*17d10*/  FFMA.FTZ R3, R20, c[0x0][0x2d0], -R74 ;  /* 0x0000b40014037a23 */ /* 0x000fe6000001084a */
[----:B------:R-:W-:Y:S04]  /*17d20*/  FMNMX.FTZ R4, R186, R4, !PT ;  /* 0x00000004ba047209 */ /* 0x000fe80007810000 */
[----:B------:R-:W-:Y:S01]  /*17d30*/  FMNMX.FTZ R4, R188, R4, !PT ;  /* 0x00000004bc047209 */ /* 0x000fe20007810000 */
[----:B------:R1:W3:Y:S03]  /*17d40*/  MUFU.EX2 R51, R3 ;  /* 0x0000000300337308 */ /* 0x0002e60000000800 */
[----:B------:R-:W-:Y:S01]  /*17d50*/  FMNMX.FTZ R4, R190, R4, !PT ;  /* 0x00000004be047209 */ /* 0x000fe20007810000 */
[----:B--2---:R-:W-:Y:S03]  /*17d60*/  FFMA.FTZ R2, R11, c[0x0][0x2d0], -R96 ;  /* 0x0000b4000b027a23 */ /* 0x004fe60000010860 */
[----:B------:R-:W-:Y:S03]  /*17d70*/  FMNMX.FTZ R4, R199, R4, !PT ;  /* 0x00000004c7047209 */ /* 0x000fe60007810000 */
[----:B------:R-:W-:Y:S01]  /*17d80*/  MUFU.EX2 R92, R2 ;  /* 0x00000002005c7308 */ /* 0x000fe20000000800 */
[----:B------:R-:W-:Y:S01]  /*17d90*/  FMNMX.FTZ R4, R202, R4, !PT ;  /* 0x00000004ca047209 */ /* 0x000fe20007810000 */
[--C-:B-1----:R-:W-:Y:S01]  /*17da0*/  FFMA.FTZ R3, R12, c[0x0][0x2d0], -R75.reuse ;  /* 0x0000b4000c037a23 */ /* 0x102fe2000001084b */
[----:B---3--:R-:W-:Y:S01]  /*17db0*/  F2FP.PACK_AB R78, R51, R60 ;  /* 0x0000003c334e723e */ /* 0x008fe200000000ff */
[----:B------:R-:W-:Y:S06]  /*17dc0*/  FFMA.FTZ R12, R32, c[0x0][0x2d0], -R74 ;  /* 0x0000b400200c7a23 */ /* 0x000fec000001084a */
[----:B------:R1:W-:Y:S01]  /*17dd0*/  MUFU.EX2 R89, R3 ;  /* 0x0000000300597308 */ /* 0x0003e20000000800 */
[----:B------:R-:W-:Y:S02]  /*17de0*/  FFMA.FTZ R32, R34, c[0x0][0x2d0], -R96 ;  /* 0x0000b40022207a23 */ /* 0x000fe40000010860 */
[--C-:B-1----:R-:W-:Y:S07]  /*17df0*/  FFMA.FTZ R3, R13, c[0x0][0x2d0], -R75.reuse ;  /* 0x0000b4000d037a23 */ /* 0x102fee000001084b */
[----:B------:R1:W2:Y:S02]  /*17e00*/  MUFU.EX2 R247, R3 ;  /* 0x0000000300f77308 */ /* 0x0002a40000000800 */
[----:B-1----:R-:W-:Y:S01]  /*17e10*/  FMNMX.FTZ R3, R203, R4, !PT ;  /* 0x00000004cb037209 */ /* 0x002fe20007810000 */
[----:B------:R-:W-:Y:S01]  /*17e20*/  FFMA.FTZ R4, R26, c[0x0][0x2d0], -R74 ;  /* 0x0000b4001a047a23 */ /* 0x000fe2000001084a */
[----:B--2---:R-:W-:Y:S02]  /*17e30*/  F2FP.PACK_AB R77, R247, R89 ;  /* 0x00000059f74d723e */ /* 0x004fe400000000ff */
[----:B------:R-:W-:Y:S04]  /*17e40*/  FMNMX.FTZ R0, R207, R3, !PT ;  /* 0x00000003cf007209 */ /* 0x000fe80007810000 */
[----:B------:R-:W-:Y:S01]  /*17e50*/  MUFU.EX2 R80, R4 ;  /* 0x0000000400507308 */ /* 0x000fe20000000800 */
[--C-:B------:R-:W-:Y:S01]  /*17e60*/  FFMA.FTZ R3, R19, c[0x0][0x2d0], -R75.reuse ;  /* 0x0000b40013037a23 */ /* 0x100fe2000001084b */
[----:B------:R-:W-:Y:S04]  /*17e70*/  FMNMX.FTZ R0, R229, R0, !PT ;  /* 0x00000000e5007209 */ /* 0x000fe80007810000 */
[----:B------:R-:W-:Y:S04]  /*17e80*/  FMNMX.FTZ R0, R206, R0, !PT ;  /* 0x00000000ce007209 */ /* 0x000fe80007810000 */
[----:B------:R1:W2:Y:S01]  /*17e90*/  MUFU.EX2 R45, R3 ;  /* 0x00000003002d7308 */ /* 0x0002a20000000800 */
[----:B------:R-:W-:Y:S04]  /*17ea0*/  FMNMX.FTZ R0, R197, R0, !PT ;  /* 0x00000000c5007209 */ /* 0x000fe80007810000 */
[----:B------:R-:W-:Y:S05]  /*17eb0*/  FMNMX.FTZ R0, R73, R0, !PT ;  /* 0x0000000049007209 */ /* 0x000fea0007810000 */
[----:B------:R-:W3:Y:S01]  /*17ec0*/  SHFL.BFLY PT, R2, R0, 0x2, 0x1f ;  /* 0x0c401f0000027f89 */ /* 0x000ee200000e0000 */
[--C-:B-1----:R-:W-:Y:S01]  /*17ed0*/  FFMA.FTZ R3, R14, c[0x0][0x2d0], -R96.reuse ;  /* 0x0000b4000e037a23 */ /* 0x102fe20000010860 */
[----:B--2---:R-:W-:Y:S03]  /*17ee0*/  F2FP.PACK_AB R79, R50, R45 ;  /* 0x0000002d324f723e */ /* 0x004fe600000000ff */
[----:B------:R1:W2:Y:S02]  /*17ef0*/  MUFU.EX2 R61, R3 ;  /* 0x00000003003d7308 */ /* 0x0002a40000000800 */
[--C-:B-1----:R-:W-:Y:S01]  /*17f00*/  FFMA.FTZ R3, R17, c[0x0][0x2d0], -R96.reuse ;  /* 0x0000b40011037a23 */ /* 0x102fe20000010860 */
[----:B--2---:R-:W-:Y:S07]  /*17f10*/  F2FP.PACK_AB R64, R61, R92 ;  /* 0x0000005c3d40723e */ /* 0x004fee00000000ff */
[----:B------:R1:W-:Y:S02]  /*17f20*/  MUFU.EX2 R57, R3 ;  /* 0x0000000300397308 */ /* 0x0003e40000000800 */
[----:B-1----:R-:W-:Y:S08]  /*17f30*/  FFMA.FTZ R3, R18, c[0x0][0x2d0], -R96 ;  /* 0x0000b40012037a23 */ /* 0x002ff00000010860 */
[----:B------:R1:W2:Y:S02]  /*17f40*/  MUFU.EX2 R49, R3 ;  /* 0x0000000300317308 */ /* 0x0002a40000000800 */
[----:B-1----:R-:W-:Y:S01]  /*17f50*/  FFMA.FTZ R3, R25, c[0x0][0x2d0], -R74 ;  /* 0x0000b40019037a23 */ /* 0x002fe2000001084a */
[----:B--2---:R-:W-:Y:S07]  /*17f60*/  F2FP.PACK_AB R66, R49, R57 ;  /* 0x000000393142723e */ /* 0x004fee00000000ff */
[----:B------:R3:W-:Y:S02]  /*17f70*/  MUFU.EX2 R81, R3 ;  /* 0x0000000300517308 */ /* 0x0007e40000000800 */
[----:B---3--:R-:W-:Y:S01]  /*17f80*/  FMNMX.FTZ R3, R0, R2, !PT ;  /* 0x0000000200037209 */ /* 0x008fe20007810000 */
[----:B------:R-:W-:Y:S01]  /*17f90*/  FFMA.FTZ R2, R22, c[0x0][0x2d0], -R75 ;  /* 0x0000b40016027a23 */ /* 0x000fe2000001084b */
[----:B------:R-:W-:Y:S06]  /*17fa0*/  FSEL R0, R72, RZ, P2 ;  /* 0x000000ff48007208 */ /* 0x000fec0001000000 */
[----:B------:R1:W-:Y:S01]  /*17fb0*/  MUFU.EX2 R82, R2 ;  /* 0x0000000200527308 */ /* 0x0003e20000000800 */
[----:B------:R-:W2:Y:S01]  /*17fc0*/  SHFL.BFLY PT, R4, R3, 0x1, 0x1f ;  /* 0x0c201f0003047f89 */ /* 0x000ea200000e0000 */
[----:B------:R-:W-:Y:S01]  /*17fd0*/  FADD.FTZ R0, -R0, R100 ;  /* 0x0000006400007221 */ /* 0x000fe20000010100 */
[----:B------:R-:W-:Y:S03]  /*17fe0*/  MOV R100, R23 ;  /* 0x0000001700647202 */ /* 0x000fe60000000f00 */
[----:B------:R-:W-:Y:S01]  /*17ff0*/  FMUL.FTZ R0, R0, c[0x0][0x2d0] ;  /* 0x0000b40000007a20 */ /* 0x000fe20000410000 */
[----:B------:R-:W-:Y:S02]  /*18000*/  F2FP.PACK_AB R76, R246, R100 ;  /* 0x00000064f64c723e */ /* 0x000fe400000000ff */
[----:B------:R-:W3:Y:S01]  /*18010*/  LDSM.16.MT88.4 R20, [R209+0x100] ;  /* 0x00010000d114783b */ /* 0x000ee20000004200 */
[----:B------:R4:W5:Y:S01]  /*18020*/  MUFU.EX2 R69, R0 ;  /* 0x0000000000457308 */ /* 0x0009620000000800 */
[----:B-1----:R-:W-:Y:S02]  /*18030*/  FSEL R2, R71, RZ, P1 ;  /* 0x000000ff47027208 */ /* 0x002fe40000800000 */
[----:B--2---:R-:W-:Y:S03]  /*18040*/  FMNMX.FTZ R3, R3, R4, !PT ;  /* 0x0000000403037209 */ /* 0x004fe60007810000 */
[----:B------:R-:W-:Y:S02]  /*18050*/  FADD.FTZ R2, -R2, R101 ;  /* 0x0000006502027221 */ /* 0x000fe40000010100 */
[----:B------:R-:W-:Y:S02]  /*18060*/  FMUL.FTZ R97, R3, c[0x0][0x2d0] ;  /* 0x0000b40003617a20 */ /* 0x000fe40000410000 */
[----:B------:R-:W-:Y:S01]  /*18070*/  FMUL.FTZ R2, R2, c[0x0][0x2d0] ;  /* 0x0000b40002027a20 */ /* 0x000fe20000410000 */
[----:B----4-:R-:W-:Y:S01]  /*18080*/  FSEL R0, R70, RZ, P0 ;  /* 0x000000ff46007208 */ /* 0x010fe20000000000 */
[----:B-----5:R-:W-:Y:S01]  /*18090*/  FMUL.FTZ R16, R69, R116 ;  /* 0x0000007445107220 */ /* 0x020fe20000410000 */
[----:B------:R-:W-:Y:S01]  /*180a0*/  FSETP.NEU.FTZ.AND P0, PT, R3, -INF , PT ;  /* 0xff8000000300780b */ /* 0x000fe20003f1d000 */
[----:B------:R-:W1:Y:S01]  /*180b0*/  MUFU.EX2 R68, R2 ;  /* 0x0000000200447308 */ /* 0x000e620000000800 */
[----:B------:R-:W-:Y:S02]  /*180c0*/  FMUL.FTZ R5, R69, R105 ;  /* 0x0000006945057220 */ /* 0x000fe40000410000 */
[----:B------:R-:W-:Y:S01]  /*180d0*/  FADD.FTZ R0, -R0, R102 ;  /* 0x0000006600007221 */ /* 0x000fe20000010100 */
[----:B------:R-:W-:Y:S01]  /*180e0*/  FSEL R97, R97, RZ, P0 ;  /* 0x000000ff61617208 */ /* 0x000fe20000000000 */
[----:B------:R-:W-:Y:S02]  /*180f0*/  FMUL.FTZ R17, R69, R117 ;  /* 0x0000007545117220 */ /* 0x000fe40000410000 */
[----:B------:R-:W-:Y:S02]  /*18100*/  FMUL.FTZ R0, R0, c[0x0][0x2d0] ;  /* 0x0000b40000007a20 */ /* 0x000fe40000410000 */
[--C-:B------:R-:W-:Y:S02]  /*18110*/  FFMA.FTZ R58, R58, c[0x0][0x2d0], -R97.reuse ;  /* 0x0000b4003a3a7a23 */ /* 0x100fe40000010861 */
[----:B------:R2:W4:Y:S01]  /*18120*/  MUFU.EX2 R2, R0 ;  /* 0x0000000000027308 */ /* 0x0005220000000800 */
[--C-:B------:R-:W-:Y:S02]  /*18130*/  FFMA.FTZ R4, R9, c[0x0][0x2d0], -R97.reuse ;  /* 0x0000b40009047a23 */ /* 0x100fe40000010861 */
[--C-:B------:R-:W-:Y:S07]  /*18140*/  FFMA.FTZ R62, R62, c[0x0][0x2d0], -R97.reuse ;  /* 0x0000b4003e3e7a23 */ /* 0x100fee0000010861 */
[----:B------:R5:W3:Y:S01]  /*18150*/  MUFU.EX2 R42, R4 ;  /* 0x00000004002a7308 */ /* 0x000ae20000000800 */
[C---:B-1----:R-:W-:Y:S02]  /*18160*/  FMUL.FTZ R6, R68.reuse, R106 ;  /* 0x0000006a44067220 */ /* 0x042fe40000410000 */
[C---:B------:R-:W-:Y:S02]  /*18170*/  FMUL.FTZ R18, R68.reuse, R118 ;  /* 0x0000007644127220 */ /* 0x040fe40000410000 */
[C---:B------:R-:W-:Y:S02]  /*18180*/  FMUL.FTZ R19, R68.reuse, R119 ;  /* 0x0000007744137220 */ /* 0x040fe40000410000 */
[----:B------:R-:W-:Y:S03]  /*18190*/  LDSM.16.MT88.4 R116, [R209+0x2900] ;  /* 0x00290000d174783b */ /* 0x000fe60000004200 */
[----:B------:R1:W-:Y:S01]  /*181a0*/  MUFU.EX2 R106, R12 ;  /* 0x0000000c006a7308 */ /* 0x0003e20000000800 */
[----:B------:R-:W-:Y:S02]  /*181b0*/  FMUL.FTZ R34, R68, R134 ;  /* 0x0000008644227220 */ /* 0x000fe40000410000 */
[--C-:B--2---:R-:W-:Y:S02]  /*181c0*/  FFMA.FTZ R0, R7, c[0x0][0x2d0], -R97.reuse ;  /* 0x0000b40007007a23 */ /* 0x104fe40000010861 */
[----:B----4-:R-:W-:Y:S01]  /*181d0*/  FMUL.FTZ R25, R2, R125 ;  /* 0x0000007d02197220 */ /* 0x010fe20000410000 */
[----:B------:R-:W-:Y:S01]  /*181e0*/  MOV R125, R82 ;  /* 0x00000052007d7202 */ /* 0x000fe20000000f00 */
[----:B------:R-:W-:Y:S03]  /*181f0*/  FMUL.FTZ R7, R68, R107 ;  /* 0x0000006b44077220 */ /* 0x000fe60000410000 */
[----:B------:R2:W-:Y:S01]  /*18200*/  MUFU.EX2 R196, R0 ;  /* 0x0000000000c47308 */ /* 0x0005e20000000800 */
[C---:B------:R-:W-:Y:S02]  /*18210*/  FMUL.FTZ R9, R2.reuse, R109 ;  /* 0x0000006d02097220 */ /* 0x040fe40000410000 */
[----:B------:R-:W-:Y:S02]  /*18220*/  FMUL.FTZ R13, R2, R113 ;  /* 0x00000071020d7220 */ /* 0x000fe40000410000 */
[--C-:B-----5:R-:W-:Y:S02]  /*18230*/  FFMA.FTZ R4, R24, c[0x0][0x2d0], -R97.reuse ;  /* 0x0000b40018047a23 */ /* 0x120fe40000010861 */
[----:B------:R-:W-:Y:S02]  /*18240*/  FMUL.FTZ R29, R2, R129 ;  /* 0x00000081021d7220 */ /* 0x000fe40000410000 */
[----:B------:R-:W-:Y:S01]  /*18250*/  FFMA.FTZ R24, R30, c[0x0][0x2d0], -R96 ;  /* 0x0000b4001e187a23 */ /* 0x000fe20000010860 */
[----:B------:R4:W-:Y:S01]  /*18260*/  MUFU.EX2 R10, R4 ;  /* 0x00000004000a7308 */ /* 0x0009e20000000800 */
[----:B-1----:R-:W-:Y:S01]  /*18270*/  FMUL.FTZ R12, R2, R112 ;  /* 0x00000070020c7220 */ /* 0x002fe20000410000 */
[----:B---3--:R-:W-:Y:S08]  /*18280*/  MOV R112, R42 ;  /* 0x0000002a00707202 */ /* 0x008ff00000000f00 */
[----:B------:R1:W3:Y:S01]  /*18290*/  MUFU.EX2 R46, R24 ;  /* 0x00000018002e7308 */ /* 0x0002e20000000800 */
[----:B--2---:R-:W-:Y:S02]  /*182a0*/  FFMA.FTZ R0, R8, c[0x0][0x2d0], -R97 ;  /* 0x0000b40008007a23 */ /* 0x004fe40000010861 */
[----:B------:R-:W-:Y:S02]  /*182b0*/  FFMA.FTZ R8, R28, c[0x0][0x2d0], -R74 ;  /* 0x0000b4001c087a23 */ /* 0x000fe4000001084a */
[----:B------:R-:W-:Y:S05]  /*182c0*/  FFMA.FTZ R28, R33, c[0x0][0x2d0], -R96 ;  /* 0x0000b400211c7a23 */ /* 0x000fea0000010860 */
[----:B------:R2:W5:Y:S01]  /*182d0*/  MUFU.EX2 R35, R0 ;  /* 0x0000000000237308 */ /* 0x0005620000000800 */
[----:B------:R-:W-:Y:S02]  /*182e0*/  FMUL.FTZ R33, R69, R133 ;  /* 0x0000008545217220 */ /* 0x000fe40000410000 */
[----:B----4-:R-:W-:Y:S07]  /*182f0*/  FFMA.FTZ R4, R27, c[0x0][0x2d0], -R75 ;  /* 0x0000b4001b047a23 */ /* 0x010fee000001084b */
[----:B------:R4:W-:Y:S01]  /*18300*/  MUFU.EX2 R43, R4 ;  /* 0x00000004002b7308 */ /* 0x0009e20000000800 */
[----:B-1----:R-:W-:Y:S02]  /*18310*/  FMUL.FTZ R24, R2, R124 ;  /* 0x0000007c02187220 */ /* 0x002fe40000410000 */
[----:B---3--:R-:W-:Y:S07]  /*18320*/  IMAD.MOV.U32 R124, RZ, RZ, R46 ;  /* 0x000000ffff7c7224 */ /* 0x008fee00078e002e */
[----:B------:R1:W3:Y:S01]  /*18330*/  MUFU.EX2 R59, R8 ;  /* 0x00000008003b7308 */ /* 0x0002e20000000800 */
[----:B--2---:R-:W-:Y:S02]  /*18340*/  FSEL R0, R3, RZ, P0 ;  /* 0x000000ff03007208 */ /* 0x004fe40000000000 */
[----:B-----5:R-:W-:Y:S03]  /*18350*/  F2FP.PACK_AB R65, R35, R196 ;  /* 0x000000c42341723e */ /* 0x020fe600000000ff */
[----:B------:R-:W-:Y:S04]  /*18360*/  FADD.FTZ R0, -R0, R103 ;  /* 0x0000006700007221 */ /* 0x000fe80000010100 */
[----:B------:R2:W-:Y:S01]  /*18370*/  MUFU.EX2 R47, R28 ;  /* 0x0000001c002f7308 */ /* 0x0005e20000000800 */
[----:B------:R-:W-:Y:S02]  /*18380*/  FMUL.FTZ R0, R0, c[0x0][0x2d0] ;  /* 0x0000b40000007a20 */ /* 0x000fe40000410000 */
[C---:B----4-:R-:W-:Y:S07]  /*18390*/  FMUL.FTZ R4, R69.reuse, R104 ;  /* 0x0000006845047220 */ /* 0x050fee0000410000 */
[----:B------:R-:W4:Y:S01]  /*183a0*/  MUFU.EX2 R0, R0 ;  /* 0x0000000000007308 */ /* 0x000f220000000800 */
[-C--:B------:R-:W-:Y:S05]  /*183b0*/  HMMA.16816.F32 R4, R76, R20.reuse, R4 ;  /* 0x000000144c04723c */ /* 0x080fea0000001804 */
[----:B-1----:R-:W-:Y:S02]  /*183c0*/  FMUL.FTZ R8, R2, R108 ;  /* 0x0000006c02087220 */ /* 0x002fe40000410000 */
[----:B------:R-:W-:Y:S02]  /*183d0*/  IMAD.MOV.U32 R108, RZ, RZ, R10 ;  /* 0x000000ffff6c7224 */ /* 0x000fe400078e000a */
[----:B------:R1:W-:Y:S03]  /*183e0*/  MUFU.EX2 R104, R32 ;  /* 0x0000002000687308 */ /* 0x0003e60000000800 */
[----:B---3--:R-:W-:Y:S01]  /*183f0*/  IMAD.MOV.U32 R129, RZ, RZ, R59 ;  /* 0x000000ffff817224 */ /* 0x008fe200078e003b */
[----:B------:R-:W-:Y:S01]  /*18400*/  F2FP.PACK_AB R67, R108, R42 ;  /* 0x0000002a6c43723e */ /* 0x000fe200000000ff */
[----:B--2---:R-:W-:Y:S01]  /*18410*/  FMUL.FTZ R28, R2, R128 ;  /* 0x00000080021c7220 */ /* 0x004fe20000410000 */
[----:B------:R-:W-:Y:S04]  /*18420*/  MOV R128, R63 ;  /* 0x0000003f00807202 */ /* 0x000fe80000000f00 */
[----:B------:R-:W-:Y:S01]  /*18430*/  MUFU.EX2 R103, R58 ;  /* 0x0000003a00677308 */ /* 0x000fe20000000800 */
[C---:B----4-:R-:W-:Y:S02]  /*18440*/  FMUL.FTZ R11, R0.reuse, R111 ;  /* 0x0000006f000b7220 */ /* 0x050fe40000410000 */
[C---:B------:R-:W-:Y:S01]  /*18450*/  FMUL.FTZ R10, R0.reuse, R110 ;  /* 0x0000006e000a7220 */ /* 0x040fe20000410000 */
[----:B------:R-:W-:Y:S01]  /*18460*/  MOV R110, R43 ;  /* 0x0000002b006e7202 */ /* 0x000fe20000000f00 */
[C---:B------:R-:W-:Y:S02]  /*18470*/  FMUL.FTZ R15, R0.reuse, R115 ;  /* 0x00000073000f7220 */ /* 0x040fe40000410000 */
[----:B------:R-:W2:Y:S01]  /*18480*/  LDL.LU R115, [R1+0x28] ;  /* 0x0000280001737983 */ /* 0x000ea20000300800 */
[----:B------:R-:W-:Y:S02]  /*18490*/  IMAD.MOV.U32 R111, RZ, RZ, R80 ;  /* 0x000000ffff6f7224 */ /* 0x000fe400078e0050 */
[C---:B------:R-:W-:Y:S04]  /*184a0*/  HMMA.16816.F32 R8, R64.reuse, R20, R8 ;  /* 0x000000144008723c */ /* 0x040fe80000001808 */
[C---:B------:R-:W-:Y:S02]  /*184b0*/  FMUL.FTZ R14, R0.reuse, R114 ;  /* 0x00000072000e7220 */ /* 0x040fe40000410000 */
[----:B-1----:R-:W-:Y:S01]  /*184c0*/  FMUL.FTZ R32, R69, R132 ;  /* 0x0000008445207220 */ /* 0x002fe20000410000 */
[----:B------:R-:W-:Y:S01]  /*184d0*/  MUFU.EX2 R114, R48 ;  /* 0x0000003000727308 */ /* 0x000fe20000000800 */
[----:B------:R-:W-:Y:S03]  /*184e0*/  FFMA.FTZ R20, R31, c[0x0][0x2d0], -R75 ;  /* 0x0000b4001f147a23 */ /* 0x000fe6000001084b */
[-C--:B------:R-:W-:Y:S03]  /*184f0*/  HMMA.16816.F32 R12, R64, R22.reuse, R12 ;  /* 0x00000016400c723c */ /* 0x080fe6000000180c */
[C---:B------:R-:W-:Y:S02]  /*18500*/  FMUL.FTZ R63, R0.reuse, R163 ;  /* 0x000000a3003f7220 */ /* 0x040fe40000410000 */
[----:B------:R-:W3:Y:S01]  /*18510*/  LDL.LU R163, [R1+0x24] ;  /* 0x0000240001a37983 */ /* 0x000ee20000300800 */
[----:B------:R1:W-:Y:S01]  /*18520*/  MUFU.EX2 R107, R20 ;  /* 0x00000014006b7308 */ /* 0x0003e20000000800 */
[C---:B------:R-:W-:Y:S01]  /*18530*/  FMUL.FTZ R26, R0.reuse, R126 ;  /* 0x0000007e001a7220 */ /* 0x040fe20000410000 */
[C---:B------:R-:W-:Y:S04]  /*18540*/  HMMA.16816.F32 R16, R76.reuse, R22, R16 ;  /* 0x000000164c10723c */ /* 0x040fe80000001810 */
[C---:B------:R-:W-:Y:S02]  /*18550*/  FMUL.FTZ R21, R69.reuse, R121 ;  /* 0x0000007945157220 */ /* 0x040fe40000410000 */
[----:B------:R-:W-:Y:S01]  /*18560*/  FMUL.FTZ R27, R0, R127 ;  /* 0x0000007f001b7220 */ /* 0x000fe20000410000 */
[----:B------:R-:W-:Y:S01]  /*18570*/  MOV R127, R35 ;  /* 0x00000023007f7202 */ /* 0x000fe20000000f00 */
[C---:B------:R-:W-:Y:S01]  /*18580*/  FMUL.FTZ R22, R68.reuse, R122 ;  /* 0x0000007a44167220 */ /* 0x040fe20000410000 */
[----:B------:R-:W-:Y:S01]  /*18590*/  MOV R122, R57 ;  /* 0x00000039007a7202 */ /* 0x000fe20000000f00 */
[----:B------:R-:W-:Y:S02]  /*185a0*/  MUFU.EX2 R121, R62 ;  /* 0x0000003e00797308 */ /* 0x000fe40000000800 */
[----:B------:R-:W-:Y:S02]  /*185b0*/  FMUL.FTZ R23, R68, R123 ;  /* 0x0000007b44177220 */ /* 0x000fe40000410000 */
[C---:B------:R-:W-:Y:S02]  /*185c0*/  FMUL.FTZ R30, R0.reuse, R130 ;  /* 0x00000082001e7220 */ /* 0x040fe40000410000 */
[----:B------:R-:W-:Y:S01]  /*185d0*/  FMUL.FTZ R31, R0, R131 ;  /* 0x00000083001f7220 */ /* 0x000fe20000410000 */
[----:B------:R-:W-:Y:S01]  /*185e0*/  MOV R131, R47 ;  /* 0x0000002f00837202 */ /* 0x000fe20000000f00 */
[----:B------:R-:W-:Y:S02]  /*185f0*/  FMUL.FTZ R35, R68, R135 ;  /* 0x0000008744237220 */ /* 0x000fe40000410000 */
[----:B------:R-:W-:Y:S01]  /*18600*/  FMUL.FTZ R42, R0, R142 ;  /* 0x0000008e002a7220 */ /* 0x000fe20000410000 */
[----:B------:R-:W-:Y:S01]  /*18610*/  LDSM.16.MT88.4 R132, [R212+0x2900] ;  /* 0x00290000d484783b */ /* 0x000fe20000004200 */
[C---:B-1----:R-:W-:Y:S02]  /*18620*/  FMUL.FTZ R20, R69.reuse, R120 ;  /* 0x0000007845147220 */ /* 0x042fe40000410000 */
[----:B------:R-:W-:Y:S01]  /*18630*/  IMAD.MOV.U32 R126, RZ, RZ, R81 ;  /* 0x000000ffff7e7224 */ /* 0x000fe200078e0051 */
[----:B------:R1:W-:Y:S01]  /*18640*/  MUFU.EX2 R120, R44 ;  /* 0x0000002c00787308 */ /* 0x0003e20000000800 */
[C---:B------:R-:W-:Y:S02]  /*18650*/  FMUL.FTZ R48, R69.reuse, R148 ;  /* 0x0000009445307220 */ /* 0x040fe40000410000 */
[----:B------:R-:W-:Y:S01]  /*18660*/  IMAD.MOV.U32 R148, RZ, RZ, R49 ;  /* 0x000000ffff947224 */ /* 0x000fe200078e0031 */
[-C--:B------:R-:W-:Y:S01]  /*18670*/  HMMA.16816.F32 R20, R76, R36.reuse, R20 ;  /* 0x000000244c14723c */ /* 0x080fe20000001814 */
[----:B------:R-:W4:Y:S02]  /*18680*/  LDSM.16.MT88.4 R80, [R211+0x100] ;  /* 0x00010000d350783b */ /* 0x000f240000004200 */
[----:B------:R-:W-:Y:S01]  /*18690*/  FMUL.FTZ R49, R69, R149 ;  /* 0x0000009545317220 */ /* 0x000fe20000410000 */
[----:B------:R-:W-:Y:S01]  /*186a0*/  MOV R149, R50 ;  /* 0x0000003200957202 */ /* 0x000fe20000000f00 */
[C---:B------:R-:W-:Y:S02]  /*186b0*/  FMUL.FTZ R50, R68.reuse, R150 ;  /* 0x0000009644327220 */ /* 0x040fe40000410000 */
[----:B------:R-:W-:Y:S01]  /*186c0*/  IMAD.MOV.U32 R150, RZ, RZ, R51 ;  /* 0x000000ffff967224 */ /* 0x000fe200078e0033 */
[C---:B------:R-:W-:Y:S04]  /*186d0*/  HMMA.16816.F32 R24, R64.reuse, R36, R24 ;  /* 0x000000244018723c */ /* 0x040fe80000001818 */
[----:B------:R-:W-:Y:S01]  /*186e0*/  FMUL.FTZ R51, R68, R151 ;  /* 0x0000009744337220 */ /* 0x000fe20000410000 */
[----:B------:R-:W-:Y:S01]  /*186f0*/  MOV R151, R60 ;  /* 0x0000003c00977202 */ /* 0x000fe20000000f00 */
[----:B------:R-:W-:Y:S02]  /*18700*/  FMUL.FTZ R43, R0, R143 ;  /* 0x0000008f002b7220 */ /* 0x000fe40000410000 */
[-C--:B------:R-:W-:Y:S04]  /*18710*/  HMMA.16816.F32 R28, R64, R38.reuse, R28 ;  /* 0x00000026401c723c */ /* 0x080fe8000000181c */
[----:B------:R-:W-:Y:S02]  /*18720*/  FFMA.FTZ R36, R40, c[0x0][0x2d0], -R96 ;  /* 0x0000b40028247a23 */ /* 0x000fe40000010860 */
[----:B------:R-:W-:Y:S02]  /*18730*/  FFMA.FTZ R40, R41, c[0x0][0x2d0], -R74 ;  /* 0x0000b40029287a23 */ /* 0x000fe4000001084a */
[C---:B------:R-:W-:Y:S01]  /*18740*/  HMMA.16816.F32 R32, R76.reuse, R38, R32 ;  /* 0x000000264c20723c */ /* 0x040fe20000001820 */
[----:B------:R5:W-:Y:S03]  /*18750*/  MUFU.EX2 R109, R36 ;  /* 0x00000024006d7308 */ /* 0x000be60000000800 */
[C---:B------:R-:W-:Y:S02]  /*18760*/  FMUL.FTZ R37, R69.reuse, R137 ;  /* 0x0000008945257220 */ /* 0x040fe40000410000 */
[----:B------:R-:W-:Y:S02]  /*18770*/  FMUL.FTZ R41, R2, R141 ;  /* 0x0000008d02297220 */ /* 0x000fe40000410000 */
[C---:B------:R-:W-:Y:S03]  /*18780*/  FMUL.FTZ R38, R68.reuse, R138 ;  /* 0x0000008a44267220 */ /* 0x040fe60000410000 */
[----:B------:R4:W-:Y:S01]  /*18790*/  MUFU.EX2 R113, R40 ;  /* 0x0000002800717308 */ /* 0x0009e20000000800 */
[----:B------:R-:W-:Y:S02]  /*187a0*/  FMUL.FTZ R39, R68, R139 ;  /* 0x0000008b44277220 */ /* 0x000fe40000410000 */
[----:B-1----:R-:W-:Y:S02]  /*187b0*/  FMUL.FTZ R44, R2, R144 ;  /* 0x00000090022c7220 */ /* 0x002fe40000410000 */
[C---:B------:R-:W-:Y:S02]  /*187c0*/  FMUL.FTZ R46, R0.reuse, R146 ;  /* 0x00000092002e7220 */ /* 0x040fe40000410000 */
[----:B------:R-:W-:Y:S02]  /*187d0*/  FMUL.FTZ R47, R0, R147 ;  /* 0x00000093002f7220 */ /* 0x000fe40000410000 */
[----:B------:R-:W-:Y:S02]  /*187e0*/  IMAD.MOV.U32 R123, RZ, RZ, R45 ;  /* 0x000000ffff7b7224 */ /* 0x000fe400078e002d */
[C---:B------:R-:W-:Y:S02]  /*187f0*/  FMUL.FTZ R45, R2.reuse, R145 ;  /* 0x00000091022d7220 */ /* 0x040fe40000410000 */
[----:B------:R-:W-:Y:S02]  /*18800*/  FMUL.FTZ R57, R2, R157 ;  /* 0x0000009d02397220 */ /* 0x000fe40000410000 */
[C---:B-----5:R-:W-:Y:S02]  /*18810*/  FMUL.FTZ R36, R69.reuse, R136 ;  /* 0x0000008845247220 */ /* 0x060fe40000410000 */
[C---:B------:R-:W-:Y:S02]  /*18820*/  FMUL.FTZ R58, R0.reuse, R158 ;  /* 0x0000009e003a7220 */ /* 0x040fe40000410000 */
[----:B------:R-:W-:Y:S02]  /*18830*/  FMUL.FTZ R59, R0, R159 ;  /* 0x0000009f003b7220 */ /* 0x000fe40000410000 */
[C---:B------:R-:W-:Y:S01]  /*18840*/  FMUL.FTZ R60, R2.reuse, R160 ;  /* 0x000000a0023c7220 */ /* 0x040fe20000410000 */
[-C--:B------:R-:W-:Y:S03]  /*18850*/  HMMA.16816.F32 R36, R76, R52.reuse, R36 ;  /* 0x000000344c24723c */ /* 0x080fe60000001824 */
[C---:B----4-:R-:W-:Y:S02]  /*18860*/  FMUL.FTZ R40, R2.reuse, R140 ;  /* 0x0000008c02287220 */ /* 0x050fe40000410000 */
[----:B------:R-:W-:Y:S02]  /*18870*/  IMAD.MOV.U32 R160, RZ, RZ, R61 ;  /* 0x000000ffffa07224 */ /* 0x000fe400078e003d */
[----:B------:R-:W-:Y:S01]  /*18880*/  FMUL.FTZ R61, R2, R161 ;  /* 0x000000a1023d7220 */ /* 0x000fe20000410000 */
[----:B------:R-:W-:Y:S01]  /*18890*/  MOV R161, R247 ;  /* 0x000000f700a17202 */ /* 0x000fe20000000f00 */
[----:B------:R-:W-:Y:S01]  /*188a0*/  FMUL.FTZ R62, R0, R162 ;  /* 0x000000a2003e7220 */ /* 0x000fe20000410000 */
[C---:B------:R-:W-:Y:S04]  /*188b0*/  HMMA.16816.F32 R40, R64.reuse, R52, R40 ;  /* 0x000000344028723c */ /* 0x040fe80000001828 */
[----:B------:R-:W-:Y:S03]  /*188c0*/  MOV R162, R246 ;  /* 0x000000f600a27202 */ /* 0x000fe60000000f00 */
[--C-:B------:R-:W-:Y:S01]  /*188d0*/  FFMA.FTZ R52, R56, c[0x0][0x2d0], -R97.reuse ;  /* 0x0000b40038347a23 */ /* 0x100fe20000010861 */
[-C--:B------:R-:W-:Y:S03]  /*188e0*/  HMMA.16816.F32 R44, R64, R54.reuse, R44 ;  /* 0x00000036402c723c */ /* 0x080fe6000000182c */
[----:B------:R1:W4:Y:S01]  /*188f0*/  MUFU.EX2 R105, R52 ;  /* 0x0000003400697308 */ /* 0x0003220000000800 */
[C---:B------:R-:W-:Y:S02]  /*18900*/  FMUL.FTZ R53, R69.reuse, R153 ;  /* 0x0000009945357220 */ /* 0x040fe40000410000 */
[----:B------:R-:W-:Y:S02]  /*18910*/  FMUL.FTZ R56, R2, R156 ;  /* 0x0000009c02387220 */ /* 0x000fe40000410000 */
[C---:B------:R-:W-:Y:S07]  /*18920*/  HMMA.16816.F32 R48, R76.reuse, R54, R48 ;  /* 0x000000364c30723c */ /* 0x040fee0000001830 */
[C---:B------:R-:W-:Y:S02]  /*18930*/  FMUL.FTZ R55, R68.reuse, R155 ;  /* 0x0000009b44377220 */ /* 0x040fe40000410000 */
[----:B------:R-:W-:Y:S03]  /*18940*/  FMUL.FTZ R54, R68, R154 ;  /* 0x0000009a44367220 */ /* 0x000fe60000410000 */
[----:B-1----:R-:W-:Y:S07]  /*18950*/  FMUL.FTZ R52, R69, R152 ;  /* 0x0000009845347220 */ /* 0x002fee0000410000 */
[-C--:B------:R-:W-:Y:S08]  /*18960*/  HMMA.16816.F32 R52, R76, R80.reuse, R52 ;  /* 0x000000504c34723c */ /* 0x080ff00000001834 */
[C---:B------:R-:W-:Y:S07]  /*18970*/  HMMA.16816.F32 R56, R64.reuse, R80, R56 ;  /* 0x000000504038723c */ /* 0x040fee0000001838 */
[----:B------:R-:W-:Y:S01]  /*18980*/  FFMA.FTZ R80, R88, c[0x0][0x2d0], -R97 ;  /* 0x0000b40058507a23 */ /* 0x000fe20000010861 */
[-C--:B------:R-:W-:Y:S03]  /*18990*/  HMMA.16816.F32 R60, R64, R82.reuse, R60 ;  /* 0x00000052403c723c */ /* 0x080fe6000000183c */
[----:B------:R1:W5:Y:S01]  /*189a0*/  MUFU.EX2 R139, R80 ;  /* 0x00000050008b7308 */ /* 0x0003620000000800 */
[----:B----4-:R-:W-:Y:S03]  /*189b0*/  F2FP.PACK_AB R81, R103, R105 ;  /* 0x000000696751723e */ /* 0x010fe600000000ff */
[C---:B------:R-:W-:Y:S02]  /*189c0*/  FMUL.FTZ R65, R69.reuse, R165 ;  /* 0x000000a545417220 */ /* 0x040fe40000410000 */
[C---:B------:R-:W-:Y:S01]  /*189d0*/  FMUL.FTZ R67, R68.reuse, R167 ;  /* 0x000000a744437220 */ /* 0x040fe20000410000 */
[----:B------:R-:W4:Y:S02]  /*189e0*/  LDL.LU R165, [R1+0x20] ;  /* 0x0000200001a57983 */ /* 0x000f240000300800 */
[----:B------:R-:W-:Y:S01]  /*189f0*/  FMUL.FTZ R66, R68, R166 ;  /* 0x000000a644427220 */ /* 0x000fe20000410000 */
[----:B------:R-:W-:Y:S01]  /*18a00*/  MOV R166, R89 ;  /* 0x0000005900a67202 */ /* 0x000fe20000000f00 */
[----:B------:R-:W-:Y:S01]  /*18a10*/  FMUL.FTZ R64, R69, R164 ;  /* 0x000000a445407220 */ /* 0x000fe20000410000 */
[----:B------:R-:W2:Y:S01]  /*18a20*/  LDL.LU R167, [R1+0x1c] ;  /* 0x00001c0001a77983 */ /* 0x000ea20000300800 */
[----:B------:R-:W-:Y:S02]  /*18a30*/  IMAD.MOV.U32 R164, RZ, RZ, R92 ;  /* 0x000000ffffa47224 */ /* 0x000fe400078e005c */
[--C-:B------:R-:W-:Y:S03]  /*18a40*/  FFMA.FTZ R92, R175, c[0x0][0x2d0], -R74.reuse ;  /* 0x0000b400af5c7a23 */ /* 0x100fe6000001084a */
[----:B------:R-:W-:Y:S01]  /*18a50*/  HMMA.16816.F32 R64, R76, R82, R64 ;  /* 0x000000524c40723c */ /* 0x000fe20000001840 */
[----:B------:R-:W-:Y:S03]  /*18a60*/  MUFU.EX2 R252, R92 ;  /* 0x0000005c00fc7308 */ /* 0x000fe60000000800 */
[--C-:B-1----:R-:W-:Y:S03]  /*18a70*/  FFMA.FTZ R80, R90, c[0x0][0x2d0], -R75.reuse ;  /* 0x0000b4005a507a23 */ /* 0x102fe6000001084b */
[----:B------:R-:W-:Y:S01]  /*18a80*/  F2FP.PACK_AB R76, R111, R126 ;  /* 0x0000007e6f4c723e */ /* 0x000fe200000000ff */
[----:B------:R-:W1:Y:S01]  /*18a90*/  LDSM.16.MT88.4 R88, [R212+0x900] ;  /* 0x00090000d458783b */ /* 0x000e620000004200 */
[----:B------:R-:W-:Y:S02]  /*18aa0*/  F2FP.PACK_AB R77, R110, R125 ;  /* 0x0000007d6e4d723e */ /* 0x000fe400000000ff */
[----:B------:R1:W-:Y:S01]  /*18ab0*/  MUFU.EX2 R138, R80 ;  /* 0x00000050008a7308 */ /* 0x0003e20000000800 */
[----:B------:R-:W-:Y:S02]  /*18ac0*/  F2FP.PACK_AB R78, R106, R129 ;  /* 0x000000816a4e723e */ /* 0x000fe400000000ff */
[----:B------:R-:W-:Y:S02]  /*18ad0*/  F2FP.PACK_AB R79, R107, R128 ;  /* 0x000000806b4f723e */ /* 0x000fe400000000ff */
[----:B------:R-:W-:Y:S02]  /*18ae0*/  F2FP.PACK_AB R82, R109, R104 ;  /* 0x000000686d52723e */ /* 0x000fe400000000ff */
[----:B-----5:R-:W-:Y:S03]  /*18af0*/  F2FP.PACK_AB R83, R139, R121 ;  /* 0x000000798b53723e */ /* 0x020fe600000000ff */
[-C--:B------:R-:W-:Y:S03]  /*18b00*/  HMMA.16816.F32 R4, R76, R84.reuse, R4 ;  /* 0x000000544c04723c */ /* 0x080fe60000001804 */
[----:B-1----:R-:W-:Y:S04]  /*18b10*/  FFMA.FTZ R80, R94, c[0x0][0x2d0], -R74 ;  /* 0x0000b4005e507a23 */ /* 0x002fe8000001084a */
[----:B------:R1:W-:Y:S02]  /*18b20*/  MUFU.EX2 R130, R80 ;  /* 0x0000005000827308 */ /* 0x0003e40000000800 */
[----:B-1----:R-:W-:Y:S07]  /*18b30*/  F2FP.PACK_AB R80, R131, R124 ;  /* 0x0000007c8350723e */ /* 0x002fee00000000ff */
[C---:B------:R-:W-:Y:S07]  /*18b40*/  HMMA.16816.F32 R8, R80.reuse, R84, R8 ;  /* 0x000000545008723c */ /* 0x040fee0000001808 */
[--C-:B------:R-:W-:Y:S01]  /*18b50*/  FFMA.FTZ R84, R93, c[0x0][0x2d0], -R75.reuse ;  /* 0x0000b4005d547a23 */ /* 0x100fe2000001084b */
[-C--:B------:R-:W-:Y:S01]  /*18b60*/  HMMA.16816.F32 R12, R80, R86.reuse, R12 ;  /* 0x00000056500c723c */ /* 0x080fe2000000180c */
[----:B------:R-:W1:Y:S02]  /*18b70*/  LDSM.16.MT88.4 R92, [R210+0x900] ;  /* 0x00090000d25c783b */ /* 0x000e640000004200 */
[----:B------:R5:W-:Y:S05]  /*18b80*/  MUFU.EX2 R251, R84 ;  /* 0x0000005400fb7308 */ /* 0x000bea0000000800 */
[C---:B------:R-:W-:Y:S08]  /*18b90*/  HMMA.16816.F32 R16, R76.reuse, R86, R16 ;  /* 0x000000564c10723c */ /* 0x040ff00000001810 */
[-C--:B------:R-:W-:Y:S08]  /*18ba0*/  HMMA.16816.F32 R20, R76, R88.reuse, R20 ;  /* 0x000000584c14723c */ /* 0x080ff00000001814 */
[C---:B------:R-:W-:Y:S04]  /*18bb0*/  HMMA.16816.F32 R24, R80.reuse, R88, R24 ;  /* 0x000000585018723c */ /* 0x040fe80000001818 */
[----:B-----5:R-:W-:Y:S03]  /*18bc0*/  FFMA.FTZ R84, R171, c[0x0][0x2d0], -R75 ;  /* 0x0000b400ab547a23 */ /* 0x020fe6000001084b */
[----:B------:R-:W-:Y:S01]  /*18bd0*/  FFMA.FTZ R88, R170, c[0x0][0x2d0], -R96 ;  /* 0x0000b400aa587a23 */ /* 0x000fe20000010860 */
[-C--:B------:R-:W-:Y:S01]  /*18be0*/  HMMA.16816.F32 R28, R80, R90.reuse, R28 ;  /* 0x0000005a501c723c */ /* 0x080fe2000000181c */
[----:B------:R5:W-:Y:S07]  /*18bf0*/  MUFU.EX2 R143, R84 ;  /* 0x00000054008f7308 */ /* 0x000bee0000000800 */
[C---:B------:R-:W-:Y:S03]  /*18c00*/  HMMA.16816.F32 R32, R76.reuse, R90, R32 ;  /* 0x0000005a4c20723c */ /* 0x040fe60000001820 */
[----:B------:R5:W-:Y:S01]  /*18c10*/  MUFU.EX2 R141, R88 ;  /* 0x00000058008d7308 */ /* 0x000be20000000800 */
[----:B---3--:R-:W-:Y:S04]  /*18c20*/  FFMA.FTZ R2, R2, R163, R164 ;  /* 0x000000a302027223 */ /* 0x008fe800000100a4 */
[-C--:B-1----:R-:W-:Y:S08]  /*18c30*/  HMMA.16816.F32 R36, R76, R92.reuse, R36 ;  /* 0x0000005c4c24723c */ /* 0x082ff00000001824 */
[C---:B------:R-:W-:Y:S04]  /*18c40*/  HMMA.16816.F32 R40, R80.reuse, R92, R40 ;  /* 0x0000005c5028723c */ /* 0x040fe80000001828 */
[----:B-----5:R-:W-:Y:S03]  /*18c50*/  FFMA.FTZ R84, R98, c[0x0][0x2d0], -R96 ;  /* 0x0000b40062547a23 */ /* 0x020fe60000010860 */
[--C-:B------:R-:W-:Y:S01]  /*18c60*/  FFMA.FTZ R92, R172, c[0x0][0x2d0], -R97.reuse ;  /* 0x0000b400ac5c7a23 */ /* 0x100fe20000010861 */
[-C--:B------:R-:W-:Y:S01]  /*18c70*/  HMMA.16816.F32 R44, R80, R94.reuse, R44 ;  /* 0x0000005e502c723c */ /* 0x080fe2000000182c */
[----:B------:R1:W-:Y:S03]  /*18c80*/  MUFU.EX2 R137, R84 ;  /* 0x0000005400897308 */ /* 0x0003e60000000800 */
[----:B------:R-:W-:Y:S04]  /*18c90*/  FFMA.FTZ R88, R177, c[0x0][0x2d0], -R74 ;  /* 0x0000b400b1587a23 */ /* 0x000fe8000001084a */
[C---:B------:R-:W-:Y:S03]  /*18ca0*/  HMMA.16816.F32 R48, R76.reuse, R94, R48 ;  /* 0x0000005e4c30723c */ /* 0x040fe60000001830 */
[----:B------:R3:W-:Y:S10]  /*18cb0*/  MUFU.EX2 R250, R88 ;  /* 0x0000005800fa7308 */ /* 0x0007f40000000800 */
[----:B------:R5:W-:Y:S01]  /*18cc0*/  MUFU.EX2 R147, R92 ;  /* 0x0000005c00937308 */ /* 0x000be20000000800 */
[----:B-1----:R-:W-:Y:S09]  /*18cd0*/  FFMA.FTZ R84, R99, c[0x0][0x2d0], -R96 ;  /* 0x0000b40063547a23 */ /* 0x002ff20000010860 */
[----:B------:R1:W-:Y:S01]  /*18ce0*/  MUFU.EX2 R136, R84 ;  /* 0x0000005400887308 */ /* 0x0003e20000000800 */
[----:B---3--:R-:W-:Y:S09]  /*18cf0*/  FFMA.FTZ R88, R178, c[0x0][0x2d0], -R74 ;  /* 0x0000b400b2587a23 */ /* 0x008ff2000001084a */
[----:B------:R3:W-:Y:S01]  /*18d00*/  MUFU.EX2 R249, R88 ;  /* 0x0000005800f97308 */ /* 0x0007e20000000800 */
[----:B-----5:R-:W-:Y:S09]  /*18d10*/  FFMA.FTZ R92, R173, c[0x0][0x2d0], -R97 ;  /* 0x0000b400ad5c7a23 */ /* 0x020ff20000010861 */
[----:B------:R5:W-:Y:S01]  /*18d20*/  MUFU.EX2 R146, R92 ;  /* 0x0000005c00927308 */ /* 0x000be20000000800 */
[----:B-1----:R-:W-:Y:S09]  /*18d30*/  FFMA.FTZ R84, R168, c[0x0][0x2d0], -R96 ;  /* 0x0000b400a8547a23 */ /* 0x002ff20000010860 */
[----:B------:R1:W1:Y:S01]  /*18d40*/  MUFU.EX2 R142, R84 ;  /* 0x00000054008e7308 */ /* 0x0002620000000800 */
[----:B---3--:R-:W-:Y:S09]  /*18d50*/  FFMA.FTZ R88, R176, c[0x0][0x2d0], -R75 ;  /* 0x0000b400b0587a23 */ /* 0x008ff2000001084b */
[----:B------:R3:W-:Y:S01]  /*18d60*/  MUFU.EX2 R248, R88 ;  /* 0x0000005800f87308 */ /* 0x0007e20000000800 */
[----:B-----5:R-:W-:Y:S09]  /*18d70*/  FFMA.FTZ R92, R191, c[0x0][0x2d0], -R74 ;  /* 0x0000b400bf5c7a23 */ /* 0x020ff2000001084a */
[----:B------:R5:W-:Y:S01]  /*18d80*/  MUFU.EX2 R239, R92 ;  /* 0x0000005c00ef7308 */ /* 0x000be20000000800 */
[----:B-1----:R-:W1:Y:S01]  /*18d90*/  LDSM.16.MT88.4 R84, [R211+0x900] ;  /* 0x00090000d354783b */ /* 0x002e620000004200 */
[--C-:B---3--:R-:W-:Y:S08]  /*18da0*/  FFMA.FTZ R88, R169, c[0x0][0x2d0], -R97.reuse ;  /* 0x0000b400a9587a23 */ /* 0x108ff00000010861 */
[----:B------:R3:W1:Y:S01]  /*18db0*/  MUFU.EX2 R140, R88 ;  /* 0x00000058008c7308 */ /* 0x0006620000000800 */
[----:B-----5:R-:W-:Y:S08]  /*18dc0*/  LDSM.16.MT88.4 R92, [R210+0x1100] ;  /* 0x00110000d25c783b */ /* 0x020ff00000004200 */
[----:B---3--:R-:W3:Y:S01]  /*18dd0*/  LDSM.16.MT88.4 R88, [R209+0x1100] ;  /* 0x00110000d158783b */ /* 0x008ee20000004200 */
[-C--:B-1----:R-:W-:Y:S08]  /*18de0*/  HMMA.16816.F32 R52, R76, R84.reuse, R52 ;  /* 0x000000544c34723c */ /* 0x082ff00000001834 */
[C---:B------:R-:W-:Y:S07]  /*18df0*/  HMMA.16816.F32 R56, R80.reuse, R84, R56 ;  /* 0x000000545038723c */ /* 0x040fee0000001838 */
[----:B------:R-:W-:Y:S01]  /*18e00*/  FFMA.FTZ R84, R174, c[0x0][0x2d0], -R97 ;  /* 0x0000b400ae547a23 */ /* 0x000fe20000010861 */
[-C--:B------:R-:W-:Y:S03]  /*18e10*/  HMMA.16816.F32 R60, R80, R86.reuse, R60 ;  /* 0x00000056503c723c */ /* 0x080fe6000000183c */
[----:B------:R1:W5:Y:S01]  /*18e20*/  MUFU.EX2 R247, R84 ;  /* 0x0000005400f77308 */ /* 0x0003620000000800 */
[----:B----4-:R-:W-:Y:S03]  /*18e30*/  FFMA.FTZ R68, R68, R165, R166 ;  /* 0x000000a544447223 */ /* 0x010fe600000100a6 */
[----:B------:R-:W-:Y:S01]  /*18e40*/  F2FP.PACK_AB R82, R141, R142 ;  /* 0x0000008e8d52723e */ /* 0x000fe200000000ff */
[----:B------:R-:W-:Y:S04]  /*18e50*/  HMMA.16816.F32 R64, R76, R86, R64 ;  /* 0x000000564c40723c */ /* 0x000fe80000001840 */
[--C-:B------:R-:W-:Y:S01]  /*18e60*/  FFMA.FTZ R80, R179, c[0x0][0x2d0], -R75.reuse ;  /* 0x0000b400b3507a23 */ /* 0x100fe2000001084b */
[----:B------:R-:W-:Y:S01]  /*18e70*/  F2FP.PACK_AB R81, R147, R140 ;  /* 0x0000008c9351723e */ /* 0x000fe200000000ff */
[----:B------:R-:W-:Y:S01]  /*18e80*/  FADD.FTZ R68, R161, R68 ;  /* 0x00000044a1447221 */ /* 0x000fe20000010000 */
[----:B------:R-:W-:Y:S01]  /*18e90*/  F2FP.PACK_AB R76, R120, R113 ;  /* 0x00000071784c723e */ /* 0x000fe200000000ff */
[----:B------:R4:W-:Y:S01]  /*18ea0*/  MUFU.EX2 R145, R80 ;  /* 0x0000005000917308 */ /* 0x0009e20000000800 */
[----:B------:R-:W-:Y:S03]  /*18eb0*/  F2FP.PACK_AB R77, R138, R114 ;  /* 0x000000728a4d723e */ /* 0x000fe600000000ff */
[----:B------:R-:W-:Y:S02]  /*18ec0*/  F2FP.PACK_AB R78, R252, R130 ;  /* 0x00000082fc4e723e */ /* 0x000fe400000000ff */
[----:B------:R-:W-:Y:S01]  /*18ed0*/  F2FP.PACK_AB R79, R143, R251 ;  /* 0x000000fb8f4f723e */ /* 0x000fe200000000ff */
[----:B-1----:R-:W1:Y:S01]  /*18ee0*/  LDSM.16.MT88.4 R84, [R212+0x1100] ;  /* 0x00110000d454783b */ /* 0x002e620000004200 */
[----:B-----5:R-:W-:Y:S05]  /*18ef0*/  F2FP.PACK_AB R83, R247, R146 ;  /* 0x00000092f753723e */ /* 0x020fea00000000ff */
[-C--:B---3--:R-:W-:Y:S03]  /*18f00*/  HMMA.16816.F32 R4, R76, R88.reuse, R4 ;  /* 0x000000584c04723c */ /* 0x088fe60000001804 */
[----:B----4-:R-:W-:Y:S04]  /*18f10*/  FFMA.FTZ R80, R189, c[0x0][0x2d0], -R74 ;  /* 0x0000b400bd507a23 */ /* 0x010fe8000001084a */
        /* <DEDUP_REMOVED lines=15> */
[-C--:B------:R-:W-:Y:S08]  /*19010*/  HMMA.16816.F32 R36, R76, R92.reuse, R36 ;  /* 0x0000005c4c24723c */ /* 0x080ff00000001824 */
[C---:B------:R-:W-:Y:S04]  /*19020*/  HMMA.16816.F32 R40, R80.reuse, R92, R40 ;  /* 0x0000005c5028723c */ /* 0x040fe80000001828 */
[--C-:B-1----:R-:W-:Y:S03]  /*19030*/  FFMA.FTZ R88, R180, c[0x0][0x2d0], -R96.reuse ;  /* 0x0000b400b4587a23 */ /* 0x102fe60000010860 */
[----:B------:R-:W-:Y:S01]  /*19040*/  FFMA.FTZ R92, R186, c[0x0][0x2d0], -R97 ;  /* 0x0000b400ba5c7a23 */ /* 0x000fe20000010861 */
[-C--:B------:R-:W-:Y:S01]  /*19050*/  HMMA.16816.F32 R44, R80, R94.reuse, R44 ;  /* 0x0000005e502c723c */ /* 0x080fe2000000182c */
[----:B------:R1:W-:Y:S03]  /*19060*/  MUFU.EX2 R144, R88 ;  /* 0x0000005800907308 */ /* 0x0003e60000000800 */
[--C-:B---3--:R-:W-:Y:S01]  /*19070*/  FFMA.FTZ R84, R185, c[0x0][0x2d0], -R96.reuse ;  /* 0x0000b400b9547a23 */ /* 0x108fe20000010860 */
[----:B------:R-:W-:Y:S03]  /*19080*/  MOV R186, R113 ;  /* 0x0000007100ba7202 */ /* 0x000fe60000000f00 */
[C---:B------:R-:W-:Y:S03]  /*19090*/  HMMA.16816.F32 R48, R76.reuse, R94, R48 ;  /* 0x0000005e4c30723c */ /* 0x040fe60000001830 */
[----:B------:R3:W4:Y:S10]  /*190a0*/  MUFU.EX2 R185, R84 ;  /* 0x0000005400b97308 */ /* 0x0007340000000800 */
[----:B------:R5:W-:Y:S01]  /*190b0*/  MUFU.EX2 R154, R92 ;  /* 0x0000005c009a7308 */ /* 0x000be20000000800 */
[----:B-1----:R-:W-:Y:S09]  /*190c0*/  FFMA.FTZ R88, R181, c[0x0][0x2d0], -R96 ;  /* 0x0000b400b5587a23 */ /* 0x002ff20000010860 */
[----:B------:R1:W-:Y:S01]  /*190d0*/  MUFU.EX2 R189, R88 ;  /* 0x0000005800bd7308 */ /* 0x0003e20000000800 */
[----:B---3--:R-:W-:Y:S01]  /*190e0*/  FFMA.FTZ R84, R193, c[0x0][0x2d0], -R74 ;  /* 0x0000b400c1547a23 */ /* 0x008fe2000001084a */
[----:B------:R-:W-:Y:S08]  /*190f0*/  MOV R193, R100 ;  /* 0x0000006400c17202 */ /* 0x000ff00000000f00 */
[----:B------:R3:W-:Y:S01]  /*19100*/  MUFU.EX2 R182, R84 ;  /* 0x0000005400b67308 */ /* 0x0007e20000000800 */
[----:B--2---:R-:W-:Y:S02]  /*19110*/  FFMA.FTZ R69, R69, R167, R193 ;  /* 0x000000a745457223 */ /* 0x004fe400000100c1 */
[----:B------:R-:W-:Y:S01]  /*19120*/  IMAD.MOV.U32 R193, RZ, RZ, R130 ;  /* 0x000000ffffc17224 */ /* 0x000fe200078e0082 */
[----:B------:R-:W-:Y:S01]  /*19130*/  MOV R130, R108 ;  /* 0x0000006c00827202 */ /* 0x000fe20000000f00 */
[----:B-----5:R-:W-:Y:S02]  /*19140*/  FFMA.FTZ R92, R188, c[0x0][0x2d0], -R97 ;  /* 0x0000b400bc5c7a23 */ /* 0x020fe40000010861 */
[----:B------:R-:W-:Y:S02]  /*19150*/  FADD.FTZ R69, R162, R69 ;  /* 0x00000045a2457221 */ /* 0x000fe40000010000 */
[----:B------:R-:W-:Y:S01]  /*19160*/  IMAD.MOV.U32 R188, RZ, RZ, R109 ;  /* 0x000000ffffbc7224 */ /* 0x000fe200078e006d */
[----:B------:R2:W-:Y:S01]  /*19170*/  MUFU.EX2 R153, R92 ;  /* 0x0000005c00997308 */ /* 0x0005e20000000800 */
[----:B------:R-:W-:Y:S01]  /*19180*/  FADD.FTZ R69, R151, R69 ;  /* 0x0000004597457221 */ /* 0x000fe20000010000 */
[----:B-1----:R-:W1:Y:S01]  /*19190*/  LDSM.16.MT88.4 R88, [R211+0x1100] ;  /* 0x00110000d358783b */ /* 0x002e620000004200 */
[--C-:B---3--:R-:W-:Y:S01]  /*191a0*/  FFMA.FTZ R84, R195, c[0x0][0x2d0], -R74.reuse ;  /* 0x0000b400c3547a23 */ /* 0x108fe2000001084a */
[----:B------:R-:W-:Y:S06]  /*191b0*/  MOV R195, R120 ;  /* 0x0000007800c37202 */ /* 0x000fec0000000f00 */
[----:B------:R3:W-:Y:S01]  /*191c0*/  MUFU.EX2 R184, R84 ;  /* 0x0000005400b87308 */ /* 0x0007e20000000800 */
[----:B--2---:R-:W-:Y:S01]  /*191d0*/  FFMA.FTZ R92, R231, c[0x0][0x2d0], -R74 ;  /* 0x0000b400e75c7a23 */ /* 0x004fe2000001084a */
[----:B------:R-:W-:Y:S08]  /*191e0*/  MOV R231, R104 ;  /* 0x0000006800e77202 */ /* 0x000ff00000000f00 */
[----:B------:R2:W-:Y:S01]  /*191f0*/  MUFU.EX2 R180, R92 ;  /* 0x0000005c00b47308 */ /* 0x0005e20000000800 */
[----:B---3--:R-:W-:Y:S01]  /*19200*/  FFMA.FTZ R84, R192, c[0x0][0x2d0], -R75 ;  /* 0x0000b400c0547a23 */ /* 0x008fe2000001084b */
[-C--:B-1----:R-:W-:Y:S08]  /*19210*/  HMMA.16816.F32 R52, R76, R88.reuse, R52 ;  /* 0x000000584c34723c */ /* 0x082ff00000001834 */
[----:B------:R1:W-:Y:S01]  /*19220*/  MUFU.EX2 R181, R84 ;  /* 0x0000005400b57308 */ /* 0x0003e20000000800 */
[----:B------:R-:W-:Y:S01]  /*19230*/  IMAD.MOV.U32 R192, RZ, RZ, R121 ;  /* 0x000000ffffc07224 */ /* 0x000fe200078e0079 */
[C---:B------:R-:W-:Y:S01]  /*19240*/  HMMA.16816.F32 R56, R80.reuse, R88, R56 ;  /* 0x000000585038723c */ /* 0x040fe20000001838 */
[----:B--2---:R-:W-:Y:S06]  /*19250*/  LDSM.16.MT88.4 R92, [R210+0x1900] ;  /* 0x00190000d25c783b */ /* 0x004fec0000004200 */
[----:B------:R-:W-:Y:S01]  /*19260*/  FFMA.FTZ R88, R190, c[0x0][0x2d0], -R97 ;  /* 0x0000b400be587a23 */ /* 0x000fe20000010861 */
[-C--:B------:R-:W-:Y:S03]  /*19270*/  HMMA.16816.F32 R60, R80, R90.reuse, R60 ;  /* 0x0000005a503c723c */ /* 0x080fe6000000183c */
[----:B------:R2:W3:Y:S01]  /*19280*/  MUFU.EX2 R102, R88 ;  /* 0x0000005800667308 */ /* 0x0004e20000000800 */
[----:B------:R-:W-:Y:S03]  /*19290*/  MOV R190, R107 ;  /* 0x0000006b00be7202 */ /* 0x000fe60000000f00 */
[----:B------:R-:W-:Y:S01]  /*192a0*/  FFMA.FTZ R80, R194, c[0x0][0x2d0], -R75 ;  /* 0x0000b400c2507a23 */ /* 0x000fe2000001084b */
[----:B------:R-:W-:Y:S04]  /*192b0*/  HMMA.16816.F32 R64, R76, R90, R64 ;  /* 0x0000005a4c40723c */ /* 0x000fe80000001840 */
[----:B-1----:R-:W-:Y:S01]  /*192c0*/  FFMA.FTZ R84, R183, c[0x0][0x2d0], -R97 ;  /* 0x0000b400b7547a23 */ /* 0x002fe20000010861 */
[----:B------:R1:W-:Y:S01]  /*192d0*/  MUFU.EX2 R159, R80 ;  /* 0x00000050009f7308 */ /* 0x0003e20000000800 */
[----:B----4-:R-:W-:Y:S01]  /*192e0*/  F2FP.PACK_AB R82, R185, R187 ;  /* 0x000000bbb952723e */ /* 0x010fe200000000ff */
[----:B------:R-:W-:Y:S01]  /*192f0*/  IMAD.MOV.U32 R194, RZ, RZ, R106 ;  /* 0x000000ffffc27224 */ /* 0x000fe200078e006a */
[----:B------:R-:W-:Y:S04]  /*19300*/  F2FP.PACK_AB R76, R249, R250 ;  /* 0x000000faf94c723e */ /* 0x000fe800000000ff */
[----:B------:R-:W-:Y:S02]  /*19310*/  F2FP.PACK_AB R77, R145, R248 ;  /* 0x000000f8914d723e */ /* 0x000fe400000000ff */
[----:B------:R-:W-:Y:S01]  /*19320*/  F2FP.PACK_AB R78, R239, R246 ;  /* 0x000000f6ef4e723e */ /* 0x000fe200000000ff */
[----:B------:R4:W5:Y:S01]  /*19330*/  MUFU.EX2 R155, R84 ;  /* 0x00000054009b7308 */ /* 0x0009620000000800 */
[----:B------:R-:W-:Y:S02]  /*19340*/  F2FP.PACK_AB R79, R237, R191 ;  /* 0x000000bfed4f723e */ /* 0x000fe400000000ff */
[----:B------:R-:W-:Y:S01]  /*19350*/  MOV R183, R114 ;  /* 0x0000007200b77202 */ /* 0x000fe20000000f00 */
[----:B--2---:R-:W-:Y:S01]  /*19360*/  LDSM.16.MT88.4 R88, [R212+0x1900] ;  /* 0x00190000d458783b */ /* 0x004fe20000004200 */
[----:B---3--:R-:W-:Y:S01]  /*19370*/  F2FP.PACK_AB R83, R102, R153 ;  /* 0x000000996653723e */ /* 0x008fe200000000ff */
[----:B-1----:R-:W-:Y:S01]  /*19380*/  FFMA.FTZ R80, R230, c[0x0][0x2d0], -R74 ;  /* 0x0000b400e6507a23 */ /* 0x002fe2000001084a */
[----:B------:R-:W-:Y:S03]  /*19390*/  MOV R230, R105 ;  /* 0x0000006900e67202 */ /* 0x000fe60000000f00 */
[----:B------:R1:W-:Y:S02]  /*193a0*/  MUFU.EX2 R158, R80 ;  /* 0x00000050009e7308 */ /* 0x0003e40000000800 */
[----:B----4-:R-:W2:Y:S01]  /*193b0*/  LDSM.16.MT88.4 R84, [R209+0x1900] ;  /* 0x00190000d154783b */ /* 0x010ea20000004200 */
[----:B-----5:R-:W-:Y:S02]  /*193c0*/  F2FP.PACK_AB R81, R154, R155 ;  /* 0x0000009b9a51723e */ /* 0x020fe400000000ff */
[----:B-1----:R-:W-:Y:S01]  /*193d0*/  F2FP.PACK_AB R80, R189, R144 ;  /* 0x00000090bd50723e */ /* 0x002fe200000000ff */
[-C--:B--2---:R-:W-:Y:S08]  /*193e0*/  HMMA.16816.F32 R4, R76, R84.reuse, R4 ;  /* 0x000000544c04723c */ /* 0x084ff00000001804 */
[C---:B------:R-:W-:Y:S07]  /*193f0*/  HMMA.16816.F32 R8, R80.reuse, R84, R8 ;  /* 0x000000545008723c */ /* 0x040fee0000001808 */
[--C-:B------:R-:W-:Y:S01]  /*19400*/  FFMA.FTZ R84, R205, c[0x0][0x2d0], -R75.reuse ;  /* 0x0000b400cd547a23 */ /* 0x100fe2000001084b */
[-C--:B------:R-:W-:Y:S03]  /*19410*/  HMMA.16816.F32 R12, R80, R86.reuse, R12 ;  /* 0x00000056500c723c */ /* 0x080fe6000000180c */
[----:B------:R1:W-:Y:S01]  /*19420*/  MUFU.EX2 R157, R84 ;  /* 0x00000054009d7308 */ /* 0x0003e20000000800 */
[----:B------:R-:W-:Y:S04]  /*19430*/  MOV R205, R110 ;  /* 0x0000006e00cd7202 */ /* 0x000fe80000000f00 */
[C---:B------:R-:W-:Y:S08]  /*19440*/  HMMA.16816.F32 R16, R76.reuse, R86, R16 ;  /* 0x000000564c10723c */ /* 0x040ff00000001810 */
[-C--:B------:R-:W-:Y:S08]  /*19450*/  HMMA.16816.F32 R20, R76, R88.reuse, R20 ;  /* 0x000000584c14723c */ /* 0x080ff00000001814 */
[C---:B------:R-:W-:Y:S04]  /*19460*/  HMMA.16816.F32 R24, R80.reuse, R88, R24 ;  /* 0x000000585018723c */ /* 0x040fe80000001818 */
[----:B-1----:R-:W-:Y:S01]  /*19470*/  FFMA.FTZ R84, R228, c[0x0][0x2d0], -R75 ;  /* 0x0000b400e4547a23 */ /* 0x002fe2000001084b */
[----:B------:R-:W-:Y:S02]  /*19480*/  MOV R228, R111 ;  /* 0x0000006f00e47202 */ /* 0x000fe40000000f00 */
[----:B------:R-:W-:Y:S01]  /*19490*/  FFMA.FTZ R88, R204, c[0x0][0x2d0], -R96 ;  /* 0x0000b400cc587a23 */ /* 0x000fe20000010860 */
[-C--:B------:R-:W-:Y:S01]  /*194a0*/  HMMA.16816.F32 R28, R80, R90.reuse, R28 ;  /* 0x0000005a501c723c */ /* 0x080fe2000000181c */
[----:B------:R1:W-:Y:S03]  /*194b0*/  MUFU.EX2 R179, R84 ;  /* 0x0000005400b37308 */ /* 0x0003e60000000800 */
[----:B------:R-:W-:Y:S04]  /*194c0*/  IMAD.MOV.U32 R204, RZ, RZ, R150 ;  /* 0x000000ffffcc7224 */ /* 0x000fe800078e0096 */
        /* <DEDUP_REMOVED lines=8> */
[----:B--2---:R-:W-:Y:S02]  /*19550*/  FFMA.FTZ R88, R232, c[0x0][0x2d0], -R74 ;  /* 0x0000b400e8587a23 */ /* 0x004fe4000001084a */
[--C-:B------:R-:W-:Y:S02]  /*19560*/  FFMA.FTZ R92, R202, c[0x0][0x2d0], -R97.reuse ;  /* 0x0000b400ca5c7a23 */ /* 0x100fe40000010861 */
[C---:B------:R-:W-:Y:S03]  /*19570*/  HMMA.16816.F32 R48, R76.reuse, R94, R48 ;  /* 0x0000005e4c30723c */ /* 0x040fe60000001830 */
[----:B------:R2:W-:Y:S10]  /*19580*/  MUFU.EX2 R175, R88 ;  /* 0x0000005800af7308 */ /* 0x0005f40000000800 */
[----:B------:R3:W-:Y:S01]  /*19590*/  MUFU.EX2 R101, R92 ;  /* 0x0000005c00657308 */ /* 0x0007e20000000800 */
[----:B-1----:R-:W-:Y:S01]  /*195a0*/  FFMA.FTZ R84, R200, c[0x0][0x2d0], -R96 ;  /* 0x0000b400c8547a23 */ /* 0x002fe20000010860 */
[----:B------:R-:W-:Y:S08]  /*195b0*/  MOV R200, R148 ;  /* 0x0000009400c87202 */ /* 0x000ff00000000f00 */
[----:B------:R1:W-:Y:S01]  /*195c0*/  MUFU.EX2 R156, R84 ;  /* 0x00000054009c7308 */ /* 0x0003e20000000800 */
[----:B--2---:R-:W-:Y:S09]  /*195d0*/  FFMA.FTZ R88, R233, c[0x0][0x2d0], -R74 ;  /* 0x0000b400e9587a23 */ /* 0x004ff2000001084a */
[----:B------:R2:W4:Y:S01]  /*195e0*/  MUFU.EX2 R176, R88 ;  /* 0x0000005800b07308 */ /* 0x0005220000000800 */
[--C-:B---3--:R-:W-:Y:S09]  /*195f0*/  FFMA.FTZ R92, R203, c[0x0][0x2d0], -R97.reuse ;  /* 0x0000b400cb5c7a23 */ /* 0x108ff20000010861 */
[----:B------:R3:W-:Y:S01]  /*19600*/  MUFU.EX2 R99, R92 ;  /* 0x0000005c00637308 */ /* 0x0007e20000000800 */
[----:B-1----:R-:W-:Y:S01]  /*19610*/  FFMA.FTZ R84, R201, c[0x0][0x2d0], -R96 ;  /* 0x0000b400c9547a23 */ /* 0x002fe20000010860 */
[----:B------:R-:W-:Y:S02]  /*19620*/  MOV R201, R149 ;  /* 0x0000009500c97202 */ /* 0x000fe40000000f00 */
[----:B------:R-:W-:Y:S06]  /*19630*/  LDSM.16.MT88.4 R148, [R210+0x2900] ;  /* 0x00290000d294783b */ /* 0x000fec0000004200 */
[----:B------:R1:W5:Y:S01]  /*19640*/  MUFU.EX2 R178, R84 ;  /* 0x0000005400b27308 */ /* 0x0003620000000800 */
[--C-:B--2---:R-:W-:Y:S01]  /*19650*/  FFMA.FTZ R88, R199, c[0x0][0x2d0], -R97.reuse ;  /* 0x0000b400c7587a23 */ /* 0x104fe20000010861 */
[----:B----4-:R-:W-:Y:S08]  /*19660*/  F2FP.PACK_AB R164, R176, R175 ;  /* 0x000000afb0a4723e */ /* 0x010ff000000000ff */
[----:B------:R2:W4:Y:S01]  /*19670*/  MUFU.EX2 R100, R88 ;  /* 0x0000005800647308 */ /* 0x0005220000000800 */
[----:B---3--:R-:W-:Y:S09]  /*19680*/  FFMA.FTZ R92, R207, c[0x0][0x2d0], -R97 ;  /* 0x0000b400cf5c7a23 */ /* 0x008ff20000010861 */
[----:B------:R3:W3:Y:S01]  /*19690*/  MUFU.EX2 R98, R92 ;  /* 0x0000005c00627308 */ /* 0x0006e20000000800 */
[----:B-1----:R-:W1:Y:S08]  /*196a0*/  LDSM.16.MT88.4 R84, [R211+0x1900] ;  /* 0x00190000d354783b */ /* 0x002e700000004200 */
[----:B--2---:R-:W2:Y:S08]  /*196b0*/  LDSM.16.MT88.4 R88, [R209+0x2100] ;  /* 0x00210000d158783b */ /* 0x004eb00000004200 */
[----:B---3--:R-:W3:Y:S01]  /*196c0*/  LDSM.16.MT88.4 R92, [R212+0x2100] ;  /* 0x00210000d45c783b */ /* 0x008ee20000004200 */
[-C--:B-1----:R-:W-:Y:S08]  /*196d0*/  HMMA.16816.F32 R52, R76, R84.reuse, R52 ;  /* 0x000000544c34723c */ /* 0x082ff00000001834 */
[C---:B------:R-:W-:Y:S07]  /*196e0*/  HMMA.16816.F32 R56, R80.reuse, R84, R56 ;  /* 0x000000545038723c */ /* 0x040fee0000001838 */
[--C-:B------:R-:W-:Y:S01]  /*196f0*/  FFMA.FTZ R84, R245, c[0x0][0x2d0], -R74.reuse ;  /* 0x0000b400f5547a23 */ /* 0x100fe2000001084a */
[-C--:B------:R-:W-:Y:S03]  /*19700*/  HMMA.16816.F32 R60, R80, R86.reuse, R60 ;  /* 0x00000056503c723c */ /* 0x080fe6000000183c */
[----:B------:R1:W-:Y:S01]  /*19710*/  MUFU.EX2 R172, R84 ;  /* 0x0000005400ac7308 */ /* 0x0003e20000000800 */
[----:B------:R-:W-:Y:S03]  /*19720*/  FFMA.FTZ R74, R244, c[0x0][0x2d0], -R74 ;  /* 0x0000b400f44a7a23 */ /* 0x000fe6000001084a */
[--C-:B------:R-:W-:Y:S01]  /*19730*/  FFMA.FTZ R80, R234, c[0x0][0x2d0], -R75.reuse ;  /* 0x0000b400ea507a23 */ /* 0x100fe2000001084b */
[----:B------:R-:W-:Y:S04]  /*19740*/  HMMA.16816.F32 R64, R76, R86, R64 ;  /* 0x000000564c40723c */ /* 0x000fe80000001840 */
[----:B-----5:R-:W-:Y:S01]  /*19750*/  F2FP.PACK_AB R82, R177, R178 ;  /* 0x000000b2b152723e */ /* 0x020fe200000000ff */
[----:B------:R5:W-:Y:S01]  /*19760*/  MUFU.EX2 R174, R80 ;  /* 0x0000005000ae7308 */ /* 0x000be20000000800 */
[----:B----4-:R-:W-:Y:S02]  /*19770*/  F2FP.PACK_AB R81, R101, R100 ;  /* 0x000000646551723e */ /* 0x010fe400000000ff */
[----:B------:R-:W-:Y:S04]  /*19780*/  F2FP.PACK_AB R76, R184, R182 ;  /* 0x000000b6b84c723e */ /* 0x000fe800000000ff */
[----:B------:R-:W-:Y:S02]  /*19790*/  F2FP.PACK_AB R77, R159, R181 ;  /* 0x000000b59f4d723e */ /* 0x000fe400000000ff */
[----:B------:R-:W-:Y:S01]  /*197a0*/  F2FP.PACK_AB R78, R180, R158 ;  /* 0x0000009eb44e723e */ /* 0x000fe200000000ff */
[----:B------:R4:W3:Y:S01]  /*197b0*/  MUFU.EX2 R171, R74 ;  /* 0x0000004a00ab7308 */ /* 0x0008e20000000800 */
[----:B------:R-:W-:Y:S02]  /*197c0*/  F2FP.PACK_AB R79, R179, R157 ;  /* 0x0000009db34f723e */ /* 0x000fe400000000ff */
[----:B------:R-:W-:Y:S01]  /*197d0*/  F2FP.PACK_AB R83, R98, R99 ;  /* 0x000000636253723e */ /* 0x000fe200000000ff */
[----:B-1----:R-:W1:Y:S04]  /*197e0*/  LDSM.16.MT88.4 R84, [R210+0x2100] ;  /* 0x00210000d254783b */ /* 0x002e680000004200 */
[-C--:B--2---:R-:W-:Y:S03]  /*197f0*/  HMMA.16816.F32 R4, R76, R88.reuse, R4 ;  /* 0x000000584c04723c */ /* 0x084fe60000001804 */
[--C-:B-----5:R-:W-:Y:S04]  /*19800*/  FFMA.FTZ R80, R235, c[0x0][0x2d0], -R75.reuse ;  /* 0x0000b400eb507a23 */ /* 0x120fe8000001084b */
[----:B------:R2:W5:Y:S01]  /*19810*/  MUFU.EX2 R173, R80 ;  /* 0x0000005000ad7308 */ /* 0x0005620000000800 */
[--C-:B----4-:R-:W-:Y:S01]  /*19820*/  FFMA.FTZ R74, R242, c[0x0][0x2d0], -R75.reuse ;  /* 0x0000b400f24a7a23 */ /* 0x110fe2000001084b */
[----:B---3--:R-:W-:Y:S03]  /*19830*/  F2FP.PACK_AB R166, R171, R172 ;  /* 0x000000acaba6723e */ /* 0x008fe600000000ff */
[----:B------:R-:W-:Y:S05]  /*19840*/  FFMA.FTZ R75, R243, c[0x0][0x2d0], -R75 ;  /* 0x0000b400f34b7a23 */ /* 0x000fea000001084b */
[----:B------:R3:W-:Y:S10]  /*19850*/  MUFU.EX2 R170, R74 ;  /* 0x0000004a00aa7308 */ /* 0x0007f40000000800 */
[----:B------:R-:W4:Y:S01]  /*19860*/  MUFU.EX2 R169, R75 ;  /* 0x0000004b00a97308 */ /* 0x000f220000000800 */
[----:B--2---:R-:W-:Y:S02]  /*19870*/  F2FP.PACK_AB R80, R156, R152 ;  /* 0x000000989c50723e */ /* 0x004fe400000000ff */
[----:B-----5:R-:W-:Y:S05]  /*19880*/  F2FP.PACK_AB R165, R173, R174 ;  /* 0x000000aeada5723e */ /* 0x020fea00000000ff */
[C---:B------:R-:W-:Y:S04]  /*19890*/  HMMA.16816.F32 R8, R80.reuse, R88, R8 ;  /* 0x000000585008723c */ /* 0x040fe80000001808 */
[--C-:B---3--:R-:W-:Y:S04]  /*198a0*/  FFMA.FTZ R74, R236, c[0x0][0x2d0], -R96.reuse ;  /* 0x0000b400ec4a7a23 */ /* 0x108fe80000010860 */
[-C--:B------:R-:W-:Y:S01]  /*198b0*/  HMMA.16816.F32 R12, R80, R90.reuse, R12 ;  /* 0x0000005a500c723c */ /* 0x080fe2000000180c */
[----:B------:R2:W-:Y:S03]  /*198c0*/  MUFU.EX2 R168, R74 ;  /* 0x0000004a00a87308 */ /* 0x0005e60000000800 */
[----:B----4-:R-:W-:Y:S04]  /*198d0*/  F2FP.PACK_AB R167, R169, R170 ;  /* 0x000000aaa9a7723e */ /* 0x010fe800000000ff */
[C---:B------:R-:W-:Y:S01]  /*198e0*/  HMMA.16816.F32 R16, R76.reuse, R90, R16 ;  /* 0x0000005a4c10723c */ /* 0x040fe20000001810 */
[----:B------:R-:W3:Y:S07]  /*198f0*/  LDSM.16.MT88.4 R88, [R211+0x2100] ;  /* 0x00210000d358783b */ /* 0x000eee0000004200 */
        /* <DEDUP_REMOVED lines=8> */
[--C-:B--2---:R-:W-:Y:S02]  /*19980*/  FFMA.FTZ R74, R240, c[0x0][0x2d0], -R96.reuse ;  /* 0x0000b400f04a7a23 */ /* 0x104fe40000010860 */
[----:B------:R-:W-:Y:S02]  /*19990*/  FFMA.FTZ R96, R241, c[0x0][0x2d0], -R96 ;  /* 0x0000b400f1607a23 */ /* 0x000fe40000010860 */
[----:B------:R1:W-:Y:S01]  /*199a0*/  MUFU.EX2 R93, R74 ;  /* 0x0000004a005d7308 */ /* 0x0003e20000000800 */
[-C--:B------:R-:W-:Y:S08]  /*199b0*/  HMMA.16816.F32 R44, R80, R86.reuse, R44 ;  /* 0x00000056502c723c */ /* 0x080ff0000000182c */
[C---:B------:R-:W-:Y:S01]  /*199c0*/  HMMA.16816.F32 R48, R76.reuse, R86, R48 ;  /* 0x000000564c30723c */ /* 0x040fe20000001830 */
[----:B------:R-:W2:Y:S07]  /*199d0*/  MUFU.EX2 R96, R96 ;  /* 0x0000006000607308 */ /* 0x000eae0000000800 */
[-C--:B---3--:R-:W-:Y:S04]  /*199e0*/  HMMA.16816.F32 R52, R76, R88.reuse, R52 ;  /* 0x000000584c34723c */ /* 0x088fe80000001834 */
[--C-:B-1----:R-:W-:Y:S04]  /*199f0*/  FFMA.FTZ R74, R229, c[0x0][0x2d0], -R97.reuse ;  /* 0x0000b400e54a7a23 */ /* 0x102fe80000010861 */
[C---:B------:R-:W-:Y:S01]  /*19a00*/  HMMA.16816.F32 R56, R80.reuse, R88, R56 ;  /* 0x000000585038723c */ /* 0x040fe20000001838 */
[----:B------:R1:W-:Y:S07]  /*19a10*/  MUFU.EX2 R75, R74 ;  /* 0x0000004a004b7308 */ /* 0x0003ee0000000800 */
[-C--:B------:R-:W-:Y:S04]  /*19a20*/  HMMA.16816.F32 R60, R80, R90.reuse, R60 ;  /* 0x0000005a503c723c */ /* 0x080fe8000000183c */
[----:B--2---:R-:W-:Y:S04]  /*19a30*/  F2FP.PACK_AB R162, R96, R93 ;  /* 0x0000005d60a2723e */ /* 0x004fe800000000ff */
[----:B------:R-:W-:Y:S08]  /*19a40*/  HMMA.16816.F32 R64, R76, R90, R64 ;  /* 0x0000005a4c40723c */ /* 0x000ff00000001840 */
[-C--:B------:R-:W-:Y:S05]  /*19a50*/  HMMA.16816.F32 R104, R164, R116.reuse, R4 ;  /* 0x00000074a468723c */ /* 0x080fea0000001804 */
[----:B-1----:R-:W-:Y:S02]  /*19a60*/  FFMA.FTZ R74, R206, c[0x0][0x2d0], -R97 ;  /* 0x0000b400ce4a7a23 */ /* 0x002fe40000010861 */
[----:B------:R-:W-:Y:S02]  /*19a70*/  FADD.FTZ R4, R204, R69 ;  /* 0x00000045cc047221 */ /* 0x000fe40000010000 */
[----:B------:R1:W2:Y:S03]  /*19a80*/  MUFU.EX2 R84, R74 ;  /* 0x0000004a00547308 */ /* 0x0002a60000000800 */
[----:B------:R-:W-:Y:S02]  /*19a90*/  FADD.FTZ R6, R126, R4 ;  /* 0x000000047e067221 */ /* 0x000fe40000010000 */
[--C-:B-1----:R-:W-:Y:S01]  /*19aa0*/  FFMA.FTZ R74, R197, c[0x0][0x2d0], -R97.reuse ;  /* 0x0000b400c54a7a23 */ /* 0x102fe20000010861 */
[----:B--2---:R-:W-:Y:S01]  /*19ab0*/  F2FP.PACK_AB R161, R84, R75 ;  /* 0x0000004b54a1723e */ /* 0x004fe200000000ff */
[----:B------:R-:W-:Y:S02]  /*19ac0*/  FFMA.FTZ R97, R73, c[0x0][0x2d0], -R97 ;  /* 0x0000b40049617a23 */ /* 0x000fe40000010861 */
[----:B------:R-:W-:Y:S01]  /*19ad0*/  FADD.FTZ R73, R160, R2 ;  /* 0x00000002a0497221 */ /* 0x000fe20000010000 */
[----:B------:R-:W-:Y:S01]  /*19ae0*/  F2FP.PACK_AB R160, R92, R168 ;  /* 0x000000a85ca0723e */ /* 0x000fe200000000ff */
[----:B------:R-:W-:Y:S01]  /*19af0*/  FADD.FTZ R2, R123, R68 ;  /* 0x000000447b027221 */ /* 0x000fe20000010000 */
[----:B------:R-:W-:Y:S01]  /*19b00*/  MUFU.EX2 R74, R74 ;  /* 0x0000004a004a7308 */ /* 0x000fe20000000800 */
[----:B------:R-:W-:Y:S02]  /*19b10*/  FFMA.FTZ R68, R0, R115, R196 ;  /* 0x0000007300447223 */ /* 0x000fe400000100c4 */
[----:B------:R-:W-:Y:S02]  /*19b20*/  FADD.FTZ R0, R122, R73 ;  /* 0x000000497a007221 */ /* 0x000fe40000010000 */
[----:B------:R-:W-:Y:S02]  /*19b30*/  FADD.FTZ R2, R201, R2 ;  /* 0x00000002c9027221 */ /* 0x000fe40000010000 */
[----:B------:R-:W-:Y:S02]  /*19b40*/  FADD.FTZ R0, R200, R0 ;  /* 0x00000000c8007221 */ /* 0x000fe40000010000 */
[----:B------:R-:W-:Y:S01]  /*19b50*/  FADD.FTZ R5, R125, R2 ;  /* 0x000000027d057221 */ /* 0x000fe20000010000 */
[----:B------:R-:W1:Y:S01]  /*19b60*/  MUFU.EX2 R97, R97 ;  /* 0x0000006100617308 */ /* 0x000e620000000800 */
        /* <DEDUP_REMOVED lines=8> */
[----:B-1----:R-:W-:Y:S07]  /*19bf0*/  F2FP.PACK_AB R163, R97, R74 ;  /* 0x0000004a61a3723e */ /* 0x002fee00000000ff */
[C---:B------:R-:W-:Y:S07]  /*19c00*/  HMMA.16816.F32 R108, R160.reuse, R116, R8 ;  /* 0x00000074a06c723c */ /* 0x040fee0000001808 */
[----:B------:R-:W-:Y:S01]  /*19c10*/  FADD.FTZ R8, R127, R68 ;  /* 0x000000447f087221 */ /* 0x000fe20000010000 */
[-C--:B------:R-:W-:Y:S01]  /*19c20*/  HMMA.16816.F32 R112, R160, R118.reuse, R12 ;  /* 0x00000076a070723c */ /* 0x080fe2000000180c */
[----:B------:R-:W2:Y:S03]  /*19c30*/  LDL R13, [R1+0xc] ;  /* 0x00000c00010d7983 */ /* 0x000ea60000100800 */
[----:B------:R-:W-:Y:S02]  /*19c40*/  FADD.FTZ R4, R198, R8 ;  /* 0x00000008c6047221 */ /* 0x000fe40000010000 */
[----:B------:R-:W-:Y:S02]  /*19c50*/  FADD.FTZ R10, R190, R5 ;  /* 0x00000005be0a7221 */ /* 0x000fe40000010000 */
[----:B------:R-:W-:Y:S01]  /*19c60*/  FADD.FTZ R4, R130, R4 ;  /* 0x0000000482047221 */ /* 0x000fe20000010000 */
[C---:B------:R-:W-:Y:S04]  /*19c70*/  HMMA.16816.F32 R116, R164.reuse, R118, R16 ;  /* 0x00000076a474723c */ /* 0x040fe80000001810 */
[----:B------:R-:W-:Y:S02]  /*19c80*/  FADD.FTZ R4, R230, R4 ;  /* 0x00000004e6047221 */ /* 0x000fe40000010000 */
[----:B------:R-:W-:Y:S02]  /*19c90*/  FADD.FTZ R8, R188, R2 ;  /* 0x00000002bc087221 */ /* 0x000fe40000010000 */
[----:B------:R-:W-:Y:S01]  /*19ca0*/  FADD.FTZ R11, R103, R4 ;  /* 0x00000004670b7221 */ /* 0x000fe20000010000 */
[-C--:B------:R-:W-:Y:S01]  /*19cb0*/  HMMA.16816.F32 R120, R164, R132.reuse, R20 ;  /* 0x00000084a478723c */ /* 0x080fe20000001814 */
[----:B------:R-:W1:Y:S02]  /*19cc0*/  LDSM.16.MT88.4 R4, [R211+0x2900] ;  /* 0x00290000d304783b */ /* 0x000e640000004200 */
[----:B------:R-:W-:Y:S01]  /*19cd0*/  FADD.FTZ R9, R186, R0 ;  /* 0x00000000ba097221 */ /* 0x000fe20000010000 */
[----:B------:R-:W-:Y:S01]  /*19ce0*/  MOV R103, R3 ;  /* 0x0000000300677202 */ /* 0x000fe20000000f00 */
        /* <DEDUP_REMOVED lines=83> */
[C---:B--2---:R-:W-:Y:S02]  /*1a220*/  ISETP.GT.AND P0, PT, R226.reuse, R13, PT ;  /* 0x0000000de200720c */ /* 0x044fe40003f04270 */
[----:B------:R-:W-:Y:S11]  /*1a230*/  IADD3 R226, R226, -0x1, RZ ;  /* 0xffffffffe2e27810 */ /* 0x000ff60007ffe0ff */
[----:B-1----:R-:W-:-:S05]  /*1a240*/  @P0 BRA `(.L_x_455) ;  /* 0xffff97d000000947 */ /* 0x002fca000383ffff */
.L_x_438:
[----:B-1----:R-:W2:Y:S04]  /*1a250*/  LDL R4, [R1+0x30] ;  /* 0x0000300001047983 */ /* 0x002ea80000100800 */
[----:B------:R-:W3:Y:S01]  /*1a260*/  LDL R2, [R1+0x2c] ;  /* 0x00002c0001027983 */ /* 0x000ee20000100800 */
[----:B------:R-:W-:-:S02]  /*1a270*/  IMAD.MOV.U32 R0, RZ, RZ, c[0x0][0x2c4] ;  /* 0x0000b100ff007624 */ /* 0x000fc400078e00ff */
[----:B------:R-:W-:-:S03]  /*1a280*/  IMAD.MOV.U32 R5, RZ, RZ, c[0x0][0x32c] ;  /* 0x0000cb00ff057624 */ /* 0x000fc600078e00ff */
[----:B------:R-:W-:Y:S02]  /*1a290*/  ISETP.NE.AND P1, PT, R0, 0x1, PT ;  /* 0x000000010000780c */ /* 0x000fe40003f25270 */
[----:B------:R-:W1:Y:S01]  /*1a2a0*/  S2R R0, SR_CTAID.X ;  /* 0x0000000000007919 */ /* 0x000e620000002500 */
[----:B------:R-:W-:Y:S02]  /*1a2b0*/  ISETP.GE.AND P0, PT, R5, 0x1, PT ;  /* 0x000000010500780c */ /* 0x000fe40003f06270 */
[----:B-1----:R-:W-:Y:S01]  /*1a2c0*/  LEA R0, R0, 0x7f, 0x7 ;  /* 0x0000007f00007811 */ /* 0x002fe200078e38ff */
[----:B--2---:R-:W-:-:S07]  /*1a2d0*/  IMAD.MOV.U32 R6, RZ, RZ, R4 ;  /* 0x000000ffff067224 */ /* 0x004fce00078e0004 */
[----:B------:R-:W-:Y:S01]  /*1a2e0*/  @P1 IMAD.HI.U32 R4, R0, c[0x0][0x2c8], RZ ;  /* 0x0000b20000041a27 */ /* 0x000fe200078e00ff */
[----:B---3--:R-:W-:-:S04]  /*1a2f0*/  IADD3 R2, R2, 0x1, -R6 ;  /* 0x0000000102027810 */ /* 0x008fc80007ffe806 */
[----:B------:R-:W-:-:S05]  /*1a300*/  @P1 SHF.R.U32.HI R0, RZ, c[0x0][0x2cc], R4 ;  /* 0x0000b300ff001a19 */ /* 0x000fca0000011604 */
[----:B------:R-:W-:-:S05]  /*1a310*/  IMAD.IADD R0, R0, 0x1, R2 ;  /* 0x0000000100007824 */ /* 0x000fca00078e0202 */
        /* <DEDUP_REMOVED lines=11> */
.L_x_457:
[----:B------:R-:W-:-:S04]  /*1a3d0*/  MOV R4, c[0x0][0x32c] ;  /* 0x0000cb0000047a02 */ /* 0x000fc80000000f00 */
[----:B------:R-:W-:-:S13]  /*1a3e0*/  ISETP.NE.AND P0, PT, R4, 0x1, PT ;  /* 0x000000010400780c */ /* 0x000fda0003f05270 */
[----:B------:R-:W-:-:S05]  /*1a3f0*/  @P0 IMAD.HI.U32 R4, R0, c[0x0][0x330], RZ ;  /* 0x0000cc0000040a27 */ /* 0x000fca00078e00ff */
[----:B------:R-:W-:-:S05]  /*1a400*/  @P0 SHF.R.U32.HI R0, RZ, c[0x0][0x334], R4 ;  /* 0x0000cd00ff000a19 */ /* 0x000fca0000011604 */
.L_x_458:
[----:B------:R-:W-:-:S05]  /*1a410*/  IMAD R0, R0, c[0x0][0x32c], RZ ;  /* 0x0000cb0000007a24 */ /* 0x000fca00078e02ff */
[----:B------:R-:W-:-:S03]  /*1a420*/  IMNMX R2, R2, R0, !PT ;  /* 0x0000000002027217 */ /* 0x000fc60007800200 */
.L_x_456:
[----:B------:R-:W2:Y:S01]  /*1a430*/  LDL R4, [R1+0x14] ;  /* 0x0000140001047983 */ /* 0x000ea20000100800 */
[----:B------:R-:W-:-:S05]  /*1a440*/  IADD3 R2, R2, 0x5f, RZ ;  /* 0x0000005f02027810 */ /* 0x000fca0007ffe0ff */
[----:B------:R-:W-:-:S05]  /*1a450*/  IMAD.HI R2, R2, 0x2aaaaaab, RZ ;  /* 0x2aaaaaab02027827 */ /* 0x000fca00078e02ff */
[----:B------:R-:W-:-:S04]  /*1a460*/  SHF.R.U32.HI R0, RZ, 0x1f, R2 ;  /* 0x0000001fff007819 */ /* 0x000fc80000011602 */
[----:B------:R-:W-:-:S04]  /*1a470*/  LEA.HI.SX32 R0, R2, R0, 0x1c ;  /* 0x0000000002007211 */ /* 0x000fc800078fe2ff */
[----:B--2---:R-:W-:-:S04]  /*1a480*/  IMNMX R4, R4, R0, !PT ;  /* 0x0000000004047217 */ /* 0x004fc80007800200 */
[----:B------:R-:W-:Y:S01]  /*1a490*/  ISETP.GE.AND P0, PT, R226, R4, PT ;  /* 0x00000004e200720c */ /* 0x000fe20003f06270 */
[----:B------:R1:W-:-:S12]  /*1a4a0*/  STL [R1+0x38], R4 ;  /* 0x0000380401007387 */ /* 0x0003d80000100800 */
[----:B------:R-:W-:Y:S05]  /*1a4b0*/  @!P0 BRA `(.L_x_459) ;  /* 0x000048b000008947 */ /* 0x000fea0003800000 */
[----:B------:R-:W-:Y:S01]  /*1a4c0*/  MOV R100, R71 ;  /* 0x0000004700647202 */ /* 0x000fe20000000f00 */
[----:B------:R-:W-:Y:S01]  /*1a4d0*/  IMAD.MOV.U32 R102, RZ, RZ, R3 ;  /* 0x000000ffff667224 */ /* 0x000fe200078e0003 */
[----:B------:R-:W-:Y:S01]  /*1a4e0*/  MOV R2, R72 ;  /* 0x0000004800027202 */ /* 0x000fe20000000f00 */
[----:B------:R-:W-:Y:S01]  /*1a4f0*/  IMAD.MOV.U32 R225, RZ, RZ, R226 ;  /* 0x000000ffffe17224 */ /* 0x000fe200078e00e2 */
[----:B------:R-:W-:Y:S02]  /*1a500*/  MOV R101, R70 ;  /* 0x0000004600657202 */ /* 0x000fe40000000f00 */
.L_x_460:
[----:B--2---:R-:W2:Y:S01]  /*1a510*/  LDL R226, [R1+0x14] ;  /* 0x0000140001e27983 */ /* 0x004ea20000100800 */
[----:B------:R-:W-:Y:S04]  /*1a520*/  DEPBAR.LE SB0, 0x0 ;  /* 0x000080000000791a */ /* 0x000fe80000000000 */
[----:B------:R-:W-:Y:S01]  /*1a530*/  BAR.SYNC.DEFER_BLOCKING 0x0 ;  /* 0x0000000000007b1d */ /* 0x000fe20000010000 */
[----:B------:R-:W-:Y:S02]  /*1a540*/  MOV R103, 0x5 ;  /* 0x0000000500677802 */ /* 0x000fe40000000f00 */
[----:B------:R-:W-:Y:S04]  /*1a550*/  MOV R3, c[0x0][0x208] ;  /* 0x0000820000037a02 */ /* 0x000fe80000000f00 */
[----:B------:R-:W-:Y:S01]  /*1a560*/  SHF.L.U64.HI R3, R3, R103, c[0x0][0x20c] ;  /* 0x0000830003037619 */ /* 0x000fe20000010267 */
[----:B-----5:R-:W-:Y:S08]  /*1a570*/  LDSM.16.M88.4 R96, [R215+0x6100] ;  /* 0x00610000d760783b */ /* 0x020ff00000000200 */
[----:B------:R-:W3:Y:S08]  /*1a580*/  LDSM.16.M88.4 R16, [R208+0x3100] ;  /* 0x00310000d010783b */ /* 0x000ef00000000200 */
[----:B------:R-:W4:Y:S06]  /*1a590*/  LDL.64 R198, [R1+0x50] ;  /* 0x0000500001c67983 */ /* 0x000f2c0000100a00 */
[----:B------:R-:W4:Y:S06]  /*1a5a0*/  LDL.64 R196, [R1+0x58] ;  /* 0x0000580001c47983 */ /* 0x000f2c0000100a00 */
        /* <DEDUP_REMOVED lines=9> */
[----:B------:R-:W2:Y:S08]  /*1a640*/  LDSM.16.M88.4 R184, [R224] ;  /* 0x00000000e0b8783b */ /* 0x000eb00000000200 */
[----:B------:R-:W2:Y:S08]  /*1a650*/  LDSM.16.M88.4 R188, [R223] ;  /* 0x00000000dfbc783b */ /* 0x000eb00000000200 */
[----:B------:R-:W-:Y:S04]  /*1a660*/  STL [R1+0x68], R215 ;  /* 0x000068d701007387 */ /* 0x000fe80000100800 */
[----:B------:R-:W-:Y:S04]  /*1a670*/  STL [R1+0x6c], R208 ;  /* 0x00006cd001007387 */ /* 0x000fe80000100800 */
[----:B------:R-:W-:Y:S04]  /*1a680*/  STL [R1+0x70], R219 ;  /* 0x000070db01007387 */ /* 0x000fe80000100800 */
[----:B------:R-:W-:Y:S01]  /*1a690*/  STL [R1+0x74], R218 ;  /* 0x000074da01007387 */ /* 0x000fe20000100800 */
[-C--:B-1-3--:R-:W-:Y:S08]  /*1a6a0*/  HMMA.16816.F32 R4, R96, R16.reuse, RZ ;  /* 0x000000106004723c */ /* 0x08aff000000018ff */
        /* <DEDUP_REMOVED lines=16> */
[C---:B------:R-:W-:Y:S02]  /*1a7b0*/  HMMA.16816.F32 R72, R92.reuse, R80, RZ ;  /* 0x000000505c48723c */ /* 0x040fe400000018ff */
[----:B--2---:R-:W-:Y:S06]  /*1a7c0*/  ISETP.GT.AND P0, PT, R226, R225, PT ;  /* 0x000000e1e200720c */ /* 0x004fec0003f04270 */
[-C--:B------:R-:W-:Y:S08]  /*1a7d0*/  HMMA.16816.F32 R76, R92, R82.reuse, RZ ;  /* 0x000000525c4c723c */ /* 0x080ff000000018ff */
[C---:B------:R-:W-:Y:S04]  /*1a7e0*/  HMMA.16816.F32 R80, R96.reuse, R82, RZ ;  /* 0x000000526050723c */ /* 0x040fe800000018ff */
[----:B------:R-:W-:Y:S04]  /*1a7f0*/  @!P0 SHF.R.S32.HI R0, RZ, 0x1f, R225 ;  /* 0x0000001fff008819 */ /* 0x000fe800000114e1 */
[-C--:B------:R-:W-:Y:S01]  /*1a800*/  HMMA.16816.F32 R84, R96, R168.reuse, RZ ;  /* 0x000000a86054723c */ /* 0x080fe200000018ff */
[----:B------:R-:W-:Y:S04]  /*1a810*/  @!P0 IMAD R0, R0, c[0x0][0x208], RZ ;  /* 0x0000820000008a24 */ /* 0x000fe800078e02ff */
[C---:B------:R-:W-:Y:S03]  /*1a820*/  @!P0 IMAD R0, R225.reuse, c[0x0][0x20c], R0 ;  /* 0x00008300e1008a24 */ /* 0x040fe600078e0200 */
        /* <DEDUP_REMOVED lines=13> */
[----:B----4-:R-:W-:Y:S01]  /*1a900*/  @!P0 MOV R185, R199 ;  /* 0x000000c700b98202 */ /* 0x010fe20000000f00 */
[-C--:B------:R-:W-:Y:S04]  /*1a910*/  HMMA.16816.F32 R28, R180, R186.reuse, R28 ;  /* 0x000000bab41c723c */ /* 0x080fe8000000181c */
[----:B------:R-:W-:Y:S02]  /*1a920*/  @!P0 MOV R184, R196 ;  /* 0x000000c400b88202 */ /* 0x000fe40000000f00 */
[----:B------:R-:W-:Y:S02]  /*1a930*/  MOV R196, c[0x0][0x208] ;  /* 0x0000820000c47a02 */ /* 0x000fe40000000f00 */
[C---:B------:R-:W-:Y:S04]  /*1a940*/  HMMA.16816.F32 R32, R172.reuse, R186, R32 ;  /* 0x000000baac20723c */ /* 0x040fe80000001820 */
[----:B------:R-:W-:Y:S01]  /*1a950*/  @!P0 IMAD.WIDE.U32 R184, R176, 0x60, R184 ;  /* 0x00000060b0b88825 */ /* 0x000fe200078e00b8 */
[----:B------:R-:W-:Y:S01]  /*1a960*/  SHF.L.U32 R196, R196, 0x5, RZ ;  /* 0x00000005c4c47819 */ /* 0x000fe200000006ff */
[----:B------:R-:W2:Y:S02]  /*1a970*/  LDSM.16.M88.4 R176, [R221] ;  /* 0x00000000ddb0783b */ /* 0x000ea40000000200 */
[-C--:B------:R-:W-:Y:S04]  /*1a980*/  HMMA.16816.F32 R36, R172, R188.reuse, R36 ;  /* 0x000000bcac24723c */ /* 0x080fe80000001824 */
[C---:B------:R-:W-:Y:S02]  /*1a990*/  @!P0 LEA R194, P1, R184.reuse, c[0x0][0x1f8], 0x1 ;  /* 0x00007e00b8c28a11 */ /* 0x040fe400078208ff */
[----:B------:R-:W-:Y:S02]  /*1a9a0*/  @!P0 IADD3 R0, R185, R0, RZ ;  /* 0x00000000b9008210 */ /* 0x000fe40007ffe0ff */
[C---:B------:R-:W-:Y:S04]  /*1a9b0*/  HMMA.16816.F32 R40, R180.reuse, R188, R40 ;  /* 0x000000bcb428723c */ /* 0x040fe80000001828 */
[----:B------:R-:W-:Y:S02]  /*1a9c0*/  @!P0 LEA.HI.X R195, R184, c[0x0][0x1fc], R0, 0x1, P1 ;  /* 0x00007f00b8c38a11 */ /* 0x000fe400008f0c00 */
[----:B------:R-:W3:Y:S01]  /*1a9d0*/  LDSM.16.M88.4 R184, [R220] ;  /* 0x00000000dcb8783b */ /* 0x000ee20000000200 */
[-C--:B------:R-:W-:Y:S01]  /*1a9e0*/  @!P0 IADD3 R192, P2, R194, R196.reuse, RZ ;  /* 0x000000c4c2c08210 */ /* 0x080fe20007f5e0ff */
[-C--:B------:R-:W-:Y:S04]  /*1a9f0*/  HMMA.16816.F32 R44, R180, R190.reuse, R44 ;  /* 0x000000beb42c723c */ /* 0x080fe8000000182c */
[-C--:B------:R-:W-:Y:S02]  /*1aa00*/  @!P0 IADD3.X R193, R195, R3.reuse, RZ, P2, !PT ;  /* 0x00000003c3c18210 */ /* 0x080fe400017fe4ff */
[----:B------:R-:W-:Y:S01]  /*1aa10*/  @!PT LDS RZ, [RZ] ;  /* 0x00000000fffff984 */ /* 0x000fe20000000800 */
[----:B------:R-:W-:Y:S01]  /*1aa20*/  @!PT LDS RZ, [RZ] ;  /* 0x00000000fffff984 */ /* 0x000fe20000000800 */
[----:B------:R-:W-:Y:S01]  /*1aa30*/  @!PT LDS RZ, [RZ] ;  /* 0x00000000fffff984 */ /* 0x000fe20000000800 */
[----:B------:R4:W-:Y:S02]  /*1aa40*/  @!P0 LDGSTS.E.BYPASS.LTC128B.128 [R227+0x100], [R194.64], !P5 ;  /* 0x00100000c2e38fae */ /* 0x0009e4000e901d48 */
[C---:B------:R-:W-:Y:S06]  /*1aa50*/  HMMA.16816.F32 R48, R172.reuse, R190, R48 ;  /* 0x000000beac30723c */ /* 0x040fec0000001830 */
[----:B------:R2:W-:Y:S01]  /*1aa60*/  @!P0 LDGSTS.E.BYPASS.LTC128B.128 [R227+0x900], [R192.64], !P5 ;  /* 0x00900000c0e38fae */ /* 0x0005e2000e901d48 */
[-C--:B------:R-:W-:Y:S01]  /*1aa70*/  @!P0 IADD3 R190, P1, R192, R196.reuse, RZ ;  /* 0x000000c4c0be8210 */ /* 0x080fe20007f3e0ff */
[-C--:B-1----:R-:W-:Y:S04]  /*1aa80*/  HMMA.16816.F32 R52, R172, R168.reuse, R52 ;  /* 0x000000a8ac34723c */ /* 0x082fe80000001834 */
[-C--:B------:R-:W-:Y:S02]  /*1aa90*/  @!P0 IADD3.X R191, R193, R3.reuse, RZ, P1, !PT ;  /* 0x00000003c1bf8210 */ /* 0x080fe40000ffe4ff */
[-C--:B------:R-:W-:Y:S02]  /*1aaa0*/  @!P0 IADD3 R188, P3, R190, R196.reuse, RZ ;  /* 0x000000c4bebc8210 */ /* 0x080fe40007f7e0ff */
[C---:B------:R-:W-:Y:S01]  /*1aab0*/  HMMA.16816.F32 R56, R180.reuse, R168, R56 ;  /* 0x000000a8b438723c */ /* 0x040fe20000001838 */
[----:B------:R1:W-:Y:S03]  /*1aac0*/  @!P0 LDGSTS.E.BYPASS.LTC128B.128 [R227+0x1100], [R190.64], !P5 ;  /* 0x01100000bee38fae */ /* 0x0003e6000e901d48 */
[-C--:B------:R-:W-:Y:S03]  /*1aad0*/  @!P0 IADD3.X R189, R191, R3.reuse, RZ, P3, !PT ;  /* 0x00000003bfbd8210 */ /* 0x080fe60001ffe4ff */
[-C--:B------:R-:W-:Y:S01]  /*1aae0*/  @!P0 IADD3 R168, P2, R188, R196.reuse, RZ ;  /* 0x000000c4bca88210 */ /* 0x080fe20007f5e0ff */
[-C--:B------:R-:W-:Y:S01]  /*1aaf0*/  HMMA.16816.F32 R60, R180, R170.reuse, R60 ;  /* 0x000000aab43c723c */ /* 0x080fe2000000183c */
[----:B------:R1:W-:Y:S03]  /*1ab00*/  @!P0 LDGSTS.E.BYPASS.LTC128B.128 [R227+0x1900], [R188.64], !P5 ;  /* 0x01900000bce38fae */ /* 0x0003e6000e901d48 */
[-C--:B------:R-:W-:Y:S02]  /*1ab10*/  @!P0 IADD3.X R169, R189, R3.reuse, RZ, P2, !PT ;  /* 0x00000003bda98210 */ /* 0x080fe400017fe4ff */
[----:B----4-:R-:W-:Y:S02]  /*1ab20*/  @!P0 IADD3 R194, P1, R168, R196, RZ ;  /* 0x000000c4a8c28210 */ /* 0x010fe40007f3e0ff */
[C---:B------:R-:W-:Y:S01]  /*1ab30*/  HMMA.16816.F32 R64, R172.reuse, R170, R64 ;  /* 0x000000aaac40723c */ /* 0x040fe20000001840 */
[----:B------:R4:W-:Y:S03]  /*1ab40*/  @!P0 LDGSTS.E.BYPASS.LTC128B.128 [R227+0x2100], [R168.64], !P5 ;  /* 0x02100000a8e38fae */ /* 0x0009e6000e901d48 */
[----:B------:R-:W-:Y:S04]  /*1ab50*/  @!P0 IADD3.X R195, R169, R3, RZ, P1, !PT ;  /* 0x00000003a9c38210 */ /* 0x000fe80000ffe4ff */
[-C--:B--2---:R-:W-:Y:S01]  /*1ab60*/  HMMA.16816.F32 R68, R172, R176.reuse, R68 ;  /* 0x000000b0ac44723c */ /* 0x084fe20000001844 */
[----:B------:R2:W-:Y:S02]  /*1ab70*/  @!P0 LDGSTS.E.BYPASS.LTC128B.128 [R227+0x2900], [R194.64], !P5 ;  /* 0x02900000c2e38fae */ /* 0x0005e4000e901d48 */
[C---:B------:R-:W-:Y:S02]  /*1ab80*/  ISETP.GT.AND P0, PT, R225.reuse, R226, PT ;  /* 0x000000e2e100720c */ /* 0x040fe40003f04270 */
[----:B------:R-:W-:Y:S03]  /*1ab90*/  IADD3 R226, R225, -0x1, RZ ;  /* 0xffffffffe1e27810 */ /* 0x000fe60007ffe0ff */
        /* <DEDUP_REMOVED lines=48> */
[----:B------:R-:W-:Y:S01]  /*1aea0*/  MUFU.TANH R168, R4 ;  /* 0x0000000400a87308 */ /* 0x000fe20000002400 */
        /* <DEDUP_REMOVED lines=10> */
[----:B------:R-:W-:Y:S01]  /*1af50*/  MUFU.TANH R103, R5 ;  /* 0x0000000500677308 */ /* 0x000fe20000002400 */
[----:B------:R-:W-:Y:S02]  /*1af60*/  FMUL.FTZ R16, R16, c[0x0][0x320] ;  /* 0x0000c80010107a20 */ /* 0x000fe40000410000 */
[----:B------:R-:W-:Y:S02]  /*1af70*/  FMUL.FTZ R17, R17, c[0x0][0x320] ;  /* 0x0000c80011117a20 */ /* 0x000fe40000410000 */
[----:B------:R-:W-:Y:S02]  /*1af80*/  FMUL.FTZ R18, R18, c[0x0][0x320] ;  /* 0x0000c80012127a20 */ /* 0x000fe40000410000 */
[----:B------:R-:W-:Y:S02]  /*1af90*/  FMUL.FTZ R19, R19, c[0x0][0x320] ;  /* 0x0000c80013137a20 */ /* 0x000fe40000410000 */
[----:B------:R-:W-:Y:S01]  /*1afa0*/  FMUL.FTZ R15, R15, c[0x0][0x320] ;  /* 0x0000c8000f0f7a20 */ /* 0x000fe20000410000 */
[----:B------:R1:W-:Y:S01]  /*1afb0*/  MUFU.TANH R169, R7 ;  /* 0x0000000700a97308 */ /* 0x0003e20000002400 */
[----:B------:R-:W-:Y:S09]  /*1afc0*/  FMUL.FTZ R14, R14, c[0x0][0x320] ;  /* 0x0000c8000e0e7a20 */ /* 0x000ff20000410000 */
[----:B------:R-:W-:Y:S10]  /*1afd0*/  MUFU.TANH R15, R15 ;  /* 0x0000000f000f7308 */ /* 0x000ff40000002400 */
[----:B------:R-:W2:Y:S01]  /*1afe0*/  MUFU.TANH R178, R8 ;  /* 0x0000000800b27308 */ /* 0x000ea20000002400 */
[----:B-1----:R-:W1:Y:S09]  /*1aff0*/  LDSM.16.M88.4 R4, [R213+0x800] ;  /* 0x00080000d504783b */ /* 0x002e720000000200 */
[----:B------:R-:W-:Y:S10]  /*1b000*/  MUFU.TANH R170, R9 ;  /* 0x0000000900aa7308 */ /* 0x000ff40000002400 */
[----:B------:R-:W-:Y:S10]  /*1b010*/  MUFU.TANH R176, R10 ;  /* 0x0000000a00b07308 */ /* 0x000ff40000002400 */
[----:B------:R3:W-:Y:S10]  /*1b020*/  MUFU.TANH R171, R11 ;  /* 0x0000000b00ab7308 */ /* 0x0007f40000002400 */
[----:B------:R-:W-:Y:S01]  /*1b030*/  MUFU.TANH R16, R16 ;  /* 0x0000001000107308 */ /* 0x000fe20000002400 */
[-C--:B-1----:R-:W-:Y:S09]  /*1b040*/  HMMA.16816.F32 R20, R172, R4.reuse, R20 ;  /* 0x00000004ac14723c */ /* 0x082ff20000001814 */
[----:B------:R-:W-:Y:S01]  /*1b050*/  MUFU.TANH R18, R18 ;  /* 0x0000001200127308 */ /* 0x000fe20000002400 */
[C---:B------:R-:W-:Y:S01]  /*1b060*/  HMMA.16816.F32 R24, R188.reuse, R4, R24 ;  /* 0x00000004bc18723c */ /* 0x040fe20000001818 */
[----:B---3--:R-:W1:Y:S08]  /*1b070*/  LDSM.16.M88.4 R8, [R213+0x1000] ;  /* 0x00100000d508783b */ /* 0x008e700000000200 */
[----:B------:R-:W-:Y:S01]  /*1b080*/  MUFU.TANH R17, R17 ;  /* 0x0000001100117308 */ /* 0x000fe20000002400 */
[-C--:B------:R-:W-:Y:S04]  /*1b090*/  HMMA.16816.F32 R28, R188, R6.reuse, R28 ;  /* 0x00000006bc1c723c */ /* 0x080fe8000000181c */
[----:B------:R-:W-:Y:S04]  /*1b0a0*/  FMUL.FTZ R20, R20, c[0x0][0x320] ;  /* 0x0000c80014147a20 */ /* 0x000fe80000410000 */
[C---:B------:R-:W-:Y:S01]  /*1b0b0*/  HMMA.16816.F32 R32, R172.reuse, R6, R32 ;  /* 0x00000006ac20723c */ /* 0x040fe20000001820 */
[----:B------:R-:W-:Y:S01]  /*1b0c0*/  MUFU.TANH R19, R19 ;  /* 0x0000001300137308 */ /* 0x000fe20000002400 */
[----:B------:R-:W3:Y:S02]  /*1b0d0*/  LDSM.16.M88.4 R4, [R213+0x1800] ;  /* 0x00180000d504783b */ /* 0x000ee40000000200 */
[----:B------:R-:W-:Y:S02]  /*1b0e0*/  FMUL.FTZ R22, R22, c[0x0][0x320] ;  /* 0x0000c80016167a20 */ /* 0x000fe40000410000 */
[----:B------:R-:W-:Y:S02]  /*1b0f0*/  FMUL.FTZ R21, R21, c[0x0][0x320] ;  /* 0x0000c80015157a20 */ /* 0x000fe40000410000 */
[----:B------:R-:W-:Y:S03]  /*1b100*/  FMUL.FTZ R23, R23, c[0x0][0x320] ;  /* 0x0000c80017177a20 */ /* 0x000fe60000410000 */
        /* <DEDUP_REMOVED lines=9> */
[-C--:B-1----:R-:W-:Y:S03]  /*1b1a0*/  HMMA.16816.F32 R36, R172, R8.reuse, R36 ;  /* 0x00000008ac24723c */ /* 0x082fe60000001824 */
        /* <DEDUP_REMOVED lines=11> */
[----:B------:R-:W-:Y:S01]  /*1b260*/  MUFU.TANH R21, R21 ;  /* 0x0000001500157308 */ /* 0x000fe20000002400 */
[----:B------:R-:W1:Y:S02]  /*1b270*/  LDSM.16.M88.4 R8, [R213+0x2000] ;  /* 0x00200000d508783b */ /* 0x000e640000000200 */
[----:B------:R-:W-:Y:S02]  /*1b280*/  FMUL.FTZ R39, R39, c[0x0][0x320] ;  /* 0x0000c80027277a20 */ /* 0x000fe40000410000 */
[----:B------:R-:W-:Y:S02]  /*1b290*/  FMUL.FTZ R36, R36, c[0x0][0x320] ;  /* 0x0000c80024247a20 */ /* 0x000fe40000410000 */
[-C--:B---3--:R-:W-:Y:S03]  /*1b2a0*/  HMMA.16816.F32 R52, R172, R4.reuse, R52 ;  /* 0x00000004ac34723c */ /* 0x088fe60000001834 */
[----:B------:R-:W-:Y:S01]  /*1b2b0*/  MUFU.TANH R23, R23 ;  /* 0x0000001700177308 */ /* 0x000fe20000002400 */
[----:B------:R-:W-:Y:S02]  /*1b2c0*/  FMUL.FTZ R37, R37, c[0x0][0x320] ;  /* 0x0000c80025257a20 */ /* 0x000fe40000410000 */
[----:B------:R-:W-:Y:S02]  /*1b2d0*/  FMUL.FTZ R43, R43, c[0x0][0x320] ;  /* 0x0000c8002b2b7a20 */ /* 0x000fe40000410000 */
[C---:B------:R-:W-:Y:S04]  /*1b2e0*/  HMMA.16816.F32 R56, R188.reuse, R4, R56 ;  /* 0x00000004bc38723c */ /* 0x040fe80000001838 */
[----:B------:R-:W-:Y:S01]  /*1b2f0*/  FMUL.FTZ R45, R45, c[0x0][0x320] ;  /* 0x0000c8002d2d7a20 */ /* 0x000fe20000410000 */
[----:B------:R-:W-:Y:S01]  /*1b300*/  MUFU.TANH R32, R32 ;  /* 0x0000002000207308 */ /* 0x000fe20000002400 */
[----:B------:R-:W-:Y:S02]  /*1b310*/  FMUL.FTZ R42, R42, c[0x0][0x320] ;  /* 0x0000c8002a2a7a20 */ /* 0x000fe40000410000 */
[-C--:B------:R-:W-:Y:S04]  /*1b320*/  HMMA.16816.F32 R60, R188, R6.reuse, R60 ;  /* 0x00000006bc3c723c */ /* 0x080fe8000000183c */
[----:B------:R-:W-:Y:S02]  /*1b330*/  FMUL.FTZ R51, R51, c[0x0][0x320] ;  /* 0x0000c80033337a20 */ /* 0x000fe40000410000 */
[----:B------:R-:W-:Y:S01]  /*1b340*/  FMUL.FTZ R50, R50, c[0x0][0x320] ;  /* 0x0000c80032327a20 */ /* 0x000fe20000410000 */
[----:B------:R-:W-:Y:S01]  /*1b350*/  MUFU.TANH R200, R45 ;  /* 0x0000002d00c87308 */ /* 0x000fe20000002400 */
[C---:B------:R-:W-:Y:S01]  /*1b360*/  HMMA.16816.F32 R64, R172.reuse, R6, R64 ;  /* 0x00000006ac40723c */ /* 0x040fe20000001840 */
[----:B------:R-:W3:Y:S01]  /*1b370*/  LDSM.16.M88.4 R4, [R213+0x2800] ;  /* 0x00280000d504783b */ /* 0x000ee20000000200 */
[----:B------:R-:W-:Y:S04]  /*1b380*/  DEPBAR.LE SB0, 0x0 ;  /* 0x000080000000791a */ /* 0x000fe80000000000 */
[----:B------:R-:W-:Y:S02]  /*1b390*/  FMUL.FTZ R54, R54, c[0x0][0x320] ;  /* 0x0000c80036367a20 */ /* 0x000fe40000410000 */
[----:B------:R-:W-:Y:S01]  /*1b3a0*/  FMUL.FTZ R58, R58, c[0x0][0x320] ;  /* 0x0000c8003a3a7a20 */ /* 0x000fe20000410000 */
[----:B------:R-:W-:Y:S01]  /*1b3b0*/  MUFU.TANH R192, R51 ;  /* 0x0000003300c07308 */ /* 0x000fe20000002400 */
[-C--:B-1----:R-:W-:Y:S01]  /*1b3c0*/  HMMA.16816.F32 R68, R172, R8.reuse, R68 ;  /* 0x00000008ac44723c */ /* 0x082fe20000001844 */
[----:B------:R-:W-:Y:S04]  /*1b3d0*/  BAR.SYNC.DEFER_BLOCKING 0x0 ;  /* 0x0000000000007b1d */ /* 0x000fe80000010000 */
[----:B------:R-:W-:Y:S02]  /*1b3e0*/  FMUL.FTZ R55, R55, c[0x0][0x320] ;  /* 0x0000c80037377a20 */ /* 0x000fe40000410000 */
[----:B------:R-:W-:Y:S01]  /*1b3f0*/  FMUL.FTZ R61, R61, c[0x0][0x320] ;  /* 0x0000c8003d3d7a20 */ /* 0x000fe20000410000 */
[C---:B------:R-:W-:Y:S01]  /*1b400*/  HMMA.16816.F32 R72, R188.reuse, R8, R72 ;  /* 0x00000008bc48723c */ /* 0x040fe20000001848 */
[----:B------:R-:W1:Y:S03]  /*1b410*/  MUFU.TANH R3, R54 ;  /* 0x0000003600037308 */ /* 0x000e660000002400 */
[----:B------:R-:W-:Y:S02]  /*1b420*/  FMUL.FTZ R52, R52, c[0x0][0x320] ;  /* 0x0000c80034347a20 */ /* 0x000fe40000410000 */
[----:B------:R-:W-:Y:S02]  /*1b430*/  FMUL.FTZ R53, R53, c[0x0][0x320] ;  /* 0x0000c80035357a20 */ /* 0x000fe40000410000 */
[-C--:B------:R-:W-:Y:S03]  /*1b440*/  HMMA.16816.F32 R76, R188, R10.reuse, R76 ;  /* 0x0000000abc4c723c */ /* 0x080fe6000000184c */
[----:B------:R4:W1:Y:S01]  /*1b450*/  MUFU.TANH R0, R55 ;  /* 0x0000003700007308 */ /* 0x0008620000002400 */
[----:B------:R-:W-:Y:S02]  /*1b460*/  FMUL.FTZ R60, R60, c[0x0][0x320] ;  /* 0x0000c8003c3c7a20 */ /* 0x000fe40000410000 */
[----:B------:R-:W-:Y:S02]  /*1b470*/  FMUL.FTZ R59, R59, c[0x0][0x320] ;  /* 0x0000c8003b3b7a20 */ /* 0x000fe40000410000 */
[C---:B------:R-:W-:Y:S04]  /*1b480*/  HMMA.16816.F32 R80, R172.reuse, R10, R80 ;  /* 0x0000000aac50723c */ /* 0x040fe80000001850 */
[----:B------:R-:W-:Y:S01]  /*1b490*/  FMUL.FTZ R48, R48, c[0x0][0x320] ;  /* 0x0000c80030307a20 */ /* 0x000fe20000410000 */
[----:B------:R-:W-:Y:S01]  /*1b4a0*/  MUFU.TANH R45, R58 ;  /* 0x0000003a002d7308 */ /* 0x000fe20000002400 */
[----:B------:R-:W-:Y:S02]  /*1b4b0*/  FMUL.FTZ R49, R49, c[0x0][0x320] ;  /* 0x0000c80031317a20 */ /* 0x000fe40000410000 */
[-C--:B---3--:R-:W-:Y:S04]  /*1b4c0*/  HMMA.16816.F32 R84, R172, R4.reuse, R84 ;  /* 0x00000004ac54723c */ /* 0x088fe80000001854 */
[----:B------:R-:W-:Y:S02]  /*1b4d0*/  FMUL.FTZ R73, R73, c[0x0][0x320] ;  /* 0x0000c80049497a20 */ /* 0x000fe40000410000 */
[----:B------:R-:W-:Y:S01]  /*1b4e0*/  FMUL.FTZ R74, R74, c[0x0][0x320] ;  /* 0x0000c8004a4a7a20 */ /* 0x000fe20000410000 */
[----:B------:R1:W-:Y:S01]  /*1b4f0*/  MUFU.TANH R51, R61 ;  /* 0x0000003d00337308 */ /* 0x0003e20000002400 */
[C---:B------:R-:W-:Y:S01]  /*1b500*/  HMMA.16816.F32 R88, R188.reuse, R4, R88 ;  /* 0x00000004bc58723c */ /* 0x040fe20000001858 */
[----:B----4-:R-:W3:Y:S03]  /*1b510*/  LDL.64 R54, [R1+0x40] ;  /* 0x0000400001367983 */ /* 0x010ee60000100a00 */
[----:B------:R-:W-:Y:S02]  /*1b520*/  FMUL.FTZ R76, R76, c[0x0][0x320] ;  /* 0x0000c8004c4c7a20 */ /* 0x000fe40000410000 */
[----:B------:R-:W-:Y:S01]  /*1b530*/  FMUL.FTZ R78, R78, c[0x0][0x320] ;  /* 0x0000c8004e4e7a20 */ /* 0x000fe20000410000 */
[----:B--2---:R-:W-:Y:S01]  /*1b540*/  FMNMX.FTZ R5, R178, R101, !PT ;  /* 0x00000065b2057209 */ /* 0x004fe20007810000 */
[----:B------:R-:W-:Y:S01]  /*1b550*/  FMUL.FTZ R80, R80, c[0x0][0x320] ;  /* 0x0000c80050507a20 */ /* 0x000fe20000410000 */
[----:B------:R-:W2:Y:S01]  /*1b560*/  MUFU.TANH R34, R34 ;  /* 0x0000002200227308 */ /* 0x000ea20000002400 */
[-C--:B------:R-:W-:Y:S03]  /*1b570*/  HMMA.16816.F32 R92, R188, R6.reuse, R92 ;  /* 0x00000006bc5c723c */ /* 0x080fe6000000185c */
[----:B------:R-:W-:Y:S02]  /*1b580*/  FMUL.FTZ R82, R82, c[0x0][0x320] ;  /* 0x0000c80052527a20 */ /* 0x000fe40000410000 */
[----:B------:R-:W-:Y:S02]  /*1b590*/  FMUL.FTZ R83, R83, c[0x0][0x320] ;  /* 0x0000c80053537a20 */ /* 0x000fe40000410000 */
[----:B------:R-:W-:Y:S01]  /*1b5a0*/  FMUL.FTZ R81, R81, c[0x0][0x320] ;  /* 0x0000c80051517a20 */ /* 0x000fe20000410000 */
[----:B------:R-:W-:Y:S01]  /*1b5b0*/  HMMA.16816.F32 R96, R172, R6, R96 ;  /* 0x00000006ac60723c */ /* 0x000fe20000001860 */
[----:B------:R4:W-:Y:S03]  /*1b5c0*/  MUFU.TANH R58, R80 ;  /* 0x00000050003a7308 */ /* 0x0009e60000002400 */
[----:B------:R-:W-:Y:S01]  /*1b5d0*/  FMUL.FTZ R86, R86, c[0x0][0x320] ;  /* 0x0000c80056567a20 */ /* 0x000fe20000410000 */
[----:B-1----:R-:W-:Y:S01]  /*1b5e0*/  MOV R61, R3 ;  /* 0x00000003003d7202 */ /* 0x002fe20000000f00 */
[----:B------:R-:W-:Y:S01]  /*1b5f0*/  FMUL.FTZ R87, R87, c[0x0][0x320] ;  /* 0x0000c80057577a20 */ /* 0x000fe20000410000 */
[----:B------:R-:W-:Y:S01]  /*1b600*/  FMNMX.FTZ R3, R177, R100, !PT ;  /* 0x00000064b1037209 */ /* 0x000fe20007810000 */
[----:B------:R-:W-:Y:S03]  /*1b610*/  FMUL.FTZ R84, R84, c[0x0][0x320] ;  /* 0x0000c80054547a20 */ /* 0x000fe60000410000 */
[----:B------:R-:W1:Y:S01]  /*1b620*/  MUFU.TANH R33, R33 ;  /* 0x0000002100217308 */ /* 0x000e620000002400 */
[----:B------:R-:W-:Y:S01]  /*1b630*/  FMUL.FTZ R85, R85, c[0x0][0x320] ;  /* 0x0000c80055557a20 */ /* 0x000fe20000410000 */
[----:B------:R-:W-:Y:S01]  /*1b640*/  FMNMX.FTZ R3, R169, R3, !PT ;  /* 0x00000003a9037209 */ /* 0x000fe20007810000 */
[----:B------:R-:W-:Y:S02]  /*1b650*/  FMUL.FTZ R88, R88, c[0x0][0x320] ;  /* 0x0000c80058587a20 */ /* 0x000fe40000410000 */
[----:B------:R-:W-:Y:S02]  /*1b660*/  FMUL.FTZ R89, R89, c[0x0][0x320] ;  /* 0x0000c80059597a20 */ /* 0x000fe40000410000 */
[----:B------:R-:W-:Y:S02]  /*1b670*/  FMUL.FTZ R93, R93, c[0x0][0x320] ;  /* 0x0000c8005d5d7a20 */ /* 0x000fe40000410000 */
[----:B------:R-:W-:Y:S01]  /*1b680*/  FMUL.FTZ R90, R90, c[0x0][0x320] ;  /* 0x0000c8005a5a7a20 */ /* 0x000fe20000410000 */
[----:B------:R-:W1:Y:S01]  /*1b690*/  MUFU.TANH R35, R35 ;  /* 0x0000002300237308 */ /* 0x000e620000002400 */
[----:B------:R-:W-:Y:S02]  /*1b6a0*/  FMUL.FTZ R72, R72, c[0x0][0x320] ;  /* 0x0000c80048487a20 */ /* 0x000fe40000410000 */
[----:B------:R-:W-:Y:S01]  /*1b6b0*/  FMUL.FTZ R91, R91, c[0x0][0x320] ;  /* 0x0000c8005b5b7a20 */ /* 0x000fe20000410000 */
[----:B----4-:R-:W-:Y:S01]  /*1b6c0*/  MOV R80, R0 ;  /* 0x0000000000507202 */ /* 0x010fe20000000f00 */
[----:B------:R-:W-:Y:S01]  /*1b6d0*/  FMUL.FTZ R99, R99, c[0x0][0x320] ;  /* 0x0000c80063637a20 */ /* 0x000fe20000410000 */
[----:B------:R-:W-:Y:S01]  /*1b6e0*/  FMNMX.FTZ R0, R168, R2, !PT ;  /* 0x00000002a8007209 */ /* 0x000fe20007810000 */
[----:B------:R-:W-:Y:S02]  /*1b6f0*/  FMUL.FTZ R98, R98, c[0x0][0x320] ;  /* 0x0000c80062627a20 */ /* 0x000fe40000410000 */
[----:B------:R-:W-:Y:S01]  /*1b700*/  FMUL.FTZ R96, R96, c[0x0][0x320] ;  /* 0x0000c80060607a20 */ /* 0x000fe20000410000 */
[----:B------:R-:W-:Y:S01]  /*1b710*/  MUFU.TANH R182, R36 ;  /* 0x0000002400b67308 */ /* 0x000fe20000002400 */
[----:B------:R-:W-:Y:S01]  /*1b720*/  FMNMX.FTZ R0, R103, R0, !PT ;  /* 0x0000000067007209 */ /* 0x000fe20007810000 */
[----:B------:R-:W-:Y:S02]  /*1b730*/  FMUL.FTZ R97, R97, c[0x0][0x320] ;  /* 0x0000c80061617a20 */ /* 0x000fe40000410000 */
[----:B------:R-:W-:Y:S01]  /*1b740*/  FMUL.FTZ R92, R92, c[0x0][0x320] ;  /* 0x0000c8005c5c7a20 */ /* 0x000fe20000410000 */
[----:B------:R-:W-:Y:S01]  /*1b750*/  FMNMX.FTZ R4, R16, R0, !PT ;  /* 0x0000000010047209 */ /* 0x000fe20007810000 */
[----:B------:R-:W-:Y:S01]  /*1b760*/  FMUL.FTZ R79, R79, c[0x0][0x320] ;  /* 0x0000c8004f4f7a20 */ /* 0x000fe20000410000 */
[----:B------:R-:W-:Y:S01]  /*1b770*/  FMNMX.FTZ R0, R18, R3, !PT ;  /* 0x0000000312007209 */ /* 0x000fe20007810000 */
[----:B------:R-:W-:Y:S01]  /*1b780*/  FMUL.FTZ R64, R64, c[0x0][0x320] ;  /* 0x0000c80040407a20 */ /* 0x000fe20000410000 */
[----:B------:R-:W-:Y:S01]  /*1b790*/  FMNMX.FTZ R4, R17, R4, !PT ;  /* 0x0000000411047209 */ /* 0x000fe20007810000 */
        /* <DEDUP_REMOVED lines=10> */
[----:B------:R-:W4:Y:S01]  /*1b840*/  MUFU.TANH R235, R72 ;  /* 0x0000004800eb7308 */ /* 0x000f220000002400 */
[----:B------:R-:W-:Y:S02]  /*1b850*/  FMUL.FTZ R41, R41, c[0x0][0x320] ;  /* 0x0000c80029297a20 */ /* 0x000fe40000410000 */
[----:B------:R-:W-:Y:S01]  /*1b860*/  FMNMX.FTZ R3, R12, R3, !PT ;  /* 0x000000030c037209 */ /* 0x000fe20007810000 */
[----:B------:R-:W-:Y:S02]  /*1b870*/  FMUL.FTZ R46, R46, c[0x0][0x320] ;  /* 0x0000c8002e2e7a20 */ /* 0x000fe40000410000 */
[----:B------:R-:W-:Y:S01]  /*1b880*/  FMUL.FTZ R44, R44, c[0x0][0x320] ;  /* 0x0000c8002c2c7a20 */ /* 0x000fe20000410000 */
[----:B------:R-:W-:Y:S01]  /*1b890*/  FMNMX.FTZ R5, R13, R3, !PT ;  /* 0x000000030d057209 */ /* 0x000fe20007810000 */
[----:B------:R-:W-:Y:S01]  /*1b8a0*/  FMUL.FTZ R47, R47, c[0x0][0x320] ;  /* 0x0000c8002f2f7a20 */ /* 0x000fe20000410000 */
[----:B------:R-:W-:Y:S01]  /*1b8b0*/  FMNMX.FTZ R3, R23, R0, !PT ;  /* 0x0000000017037209 */ /* 0x000fe20007810000 */
[----:B------:R4:W4:Y:S01]  /*1b8c0*/  MUFU.TANH R194, R39 ;  /* 0x0000002700c27308 */ /* 0x0009220000002400 */
[----:B------:R-:W-:Y:S01]  /*1b8d0*/  FMNMX.FTZ R0, R32, R4, !PT ;  /* 0x0000000420007209 */ /* 0x000fe20007810000 */
[----:B------:R-:W-:Y:S01]  /*1b8e0*/  FMUL.FTZ R63, R63, c[0x0][0x320] ;  /* 0x0000c8003f3f7a20 */ /* 0x000fe20000410000 */
[----:B--2---:R-:W-:Y:S01]  /*1b8f0*/  FMNMX.FTZ R3, R34, R3, !PT ;  /* 0x0000000322037209 */ /* 0x004fe20007810000 */
[----:B------:R-:W-:Y:S01]  /*1b900*/  FMUL.FTZ R66, R66, c[0x0][0x320] ;  /* 0x0000c80042427a20 */ /* 0x000fe20000410000 */
[----:B-1----:R-:W-:Y:S01]  /*1b910*/  FMNMX.FTZ R0, R33, R0, !PT ;  /* 0x0000000021007209 */ /* 0x002fe20007810000 */
[----:B------:R-:W-:Y:S01]  /*1b920*/  FMUL.FTZ R67, R67, c[0x0][0x320] ;  /* 0x0000c80043437a20 */ /* 0x000fe20000410000 */
[----:B------:R-:W-:Y:S01]  /*1b930*/  FMNMX.FTZ R3, R35, R3, !PT ;  /* 0x0000000323037209 */ /* 0x000fe20007810000 */
[----:B------:R-:W-:Y:S02]  /*1b940*/  FMUL.FTZ R70, R70, c[0x0][0x320] ;  /* 0x0000c80046467a20 */ /* 0x000fe40000410000 */
[----:B------:R1:W2:Y:S01]  /*1b950*/  MUFU.TANH R185, R37 ;  /* 0x0000002500b97308 */ /* 0x0002a20000002400 */
[----:B------:R-:W-:Y:S02]  /*1b960*/  FMUL.FTZ R56, R56, c[0x0][0x320] ;  /* 0x0000c80038387a20 */ /* 0x000fe40000410000 */
[----:B------:R-:W-:Y:S01]  /*1b970*/  FMUL.FTZ R62, R62, c[0x0][0x320] ;  /* 0x0000c8003e3e7a20 */ /* 0x000fe20000410000 */
[----:B----4-:R-:W-:Y:S01]  /*1b980*/  MOV R189, R235 ;  /* 0x000000eb00bd7202 */ /* 0x010fe20000000f00 */
[----:B------:R-:W-:Y:S01]  /*1b990*/  FMUL.FTZ R71, R71, c[0x0][0x320] ;  /* 0x0000c80047477a20 */ /* 0x000fe20000410000 */
[----:B------:R-:W-:Y:S01]  /*1b9a0*/  FMNMX.FTZ R72, R182, R0, !PT ;  /* 0x00000000b6487209 */ /* 0x000fe20007810000 */
[----:B------:R-:W-:Y:S01]  /*1b9b0*/  FMUL.FTZ R77, R77, c[0x0][0x320] ;  /* 0x0000c8004d4d7a20 */ /* 0x000fe20000410000 */
[----:B------:R-:W-:Y:S01]  /*1b9c0*/  FMNMX.FTZ R0, R193, R3, !PT ;  /* 0x00000003c1007209 */ /* 0x000fe20007810000 */
[----:B------:R-:W-:Y:S01]  /*1b9d0*/  FMUL.FTZ R75, R75, c[0x0][0x320] ;  /* 0x0000c8004b4b7a20 */ /* 0x000fe20000410000 */
[----:B------:R-:W4:Y:S01]  /*1b9e0*/  MUFU.TANH R187, R50 ;  /* 0x0000003200bb7308 */ /* 0x000f220000002400 */
[----:B------:R-:W-:Y:S01]  /*1b9f0*/  FMUL.FTZ R57, R57, c[0x0][0x320] ;  /* 0x0000c80039397a20 */ /* 0x000fe20000410000 */
[----:B------:R-:W3:Y:S01]  /*1ba00*/  LDL.64 R38, [R1+0x48] ;  /* 0x0000480001267983 */ /* 0x000ee20000100a00 */
[----:B------:R-:W-:Y:S07]  /*1ba10*/  FMNMX.FTZ R0, R194, R0, !PT ;  /* 0x00000000c2007209 */ /* 0x000fee0007810000 */
[----:B------:R-:W4:Y:S01]  /*1ba20*/  MUFU.TANH R48, R48 ;  /* 0x0000003000307308 */ /* 0x000f220000002400 */
[----:B-1----:R-:W-:Y:S02]  /*1ba30*/  MOV R37, c[0x0][0x1e0] ;  /* 0x0000780000257a02 */ /* 0x002fe40000000f00 */
[----:B--2---:R-:W-:Y:S07]  /*1ba40*/  FMNMX.FTZ R72, R185, R72, !PT ;  /* 0x00000048b9487209 */ /* 0x004fee0007810000 */
[----:B------:R-:W1:Y:S01]  /*1ba50*/  MUFU.TANH R49, R49 ;  /* 0x0000003100317308 */ /* 0x000e620000002400 */
[----:B----4-:R-:W-:Y:S04]  /*1ba60*/  FMNMX.FTZ R0, R187, R0, !PT ;  /* 0x00000000bb007209 */ /* 0x010fe80007810000 */
[----:B------:R-:W-:Y:S05]  /*1ba70*/  FMNMX.FTZ R0, R192, R0, !PT ;  /* 0x00000000c0007209 */ /* 0x000fea0007810000 */
[----:B------:R-:W2:Y:S01]  /*1ba80*/  MUFU.TANH R201, R52 ;  /* 0x0000003400c97308 */ /* 0x000ea20000002400 */
[----:B------:R-:W-:Y:S02]  /*1ba90*/  FMNMX.FTZ R0, R61, R0, !PT ;  /* 0x000000003d007209 */ /* 0x000fe40007810000 */
[----:B------:R-:W-:Y:S02]  /*1baa0*/  FMNMX.FTZ R72, R48, R72, !PT ;  /* 0x0000004830487209 */ /* 0x000fe40007810000 */
[----:B------:R-:W-:Y:S05]  /*1bab0*/  FMNMX.FTZ R0, R80, R0, !PT ;  /* 0x0000000050007209 */ /* 0x000fea0007810000 */
        /* <DEDUP_REMOVED lines=17> */
[----:B----4-:R-:W-:Y:S04]  /*1bbd0*/  MOV R191, R234 ;  /* 0x000000ea00bf7202 */ /* 0x010fe80000000f00 */
[----:B------:R-:W-:Y:S05]  /*1bbe0*/  FMNMX.FTZ R0, R191, R0, !PT ;  /* 0x00000000bf007209 */ /* 0x000fea0007810000 */
[----:B------:R-:W4:Y:S01]  /*1bbf0*/  MUFU.TANH R29, R29 ;  /* 0x0000001d001d7308 */ /* 0x000f220000002400 */
[----:B-1----:R-:W-:Y:S09]  /*1bc00*/  FMNMX.FTZ R4, R28, R4, !PT ;  /* 0x000000041c047209 */ /* 0x002ff20007810000 */
[----:B------:R-:W1:Y:S01]  /*1bc10*/  MUFU.TANH R207, R68 ;  /* 0x0000004400cf7308 */ /* 0x000e620000002400 */
[----:B--2---:R-:W-:Y:S09]  /*1bc20*/  FMNMX.FTZ R72, R197, R72, !PT ;  /* 0x00000048c5487209 */ /* 0x004ff20007810000 */
[----:B------:R-:W2:Y:S01]  /*1bc30*/  MUFU.TANH R206, R71 ;  /* 0x0000004700ce7308 */ /* 0x000ea20000002400 */
[----:B----4-:R-:W-:Y:S02]  /*1bc40*/  FMNMX.FTZ R3, R29, R4, !PT ;  /* 0x000000041d037209 */ /* 0x010fe40007810000 */
[----:B------:R-:W-:Y:S07]  /*1bc50*/  FMNMX.FTZ R4, R176, R102, !PT ;  /* 0x00000066b0047209 */ /* 0x000fee0007810000 */
[----:B------:R-:W-:Y:S01]  /*1bc60*/  MUFU.TANH R230, R56 ;  /* 0x0000003800e67308 */ /* 0x000fe20000002400 */
[----:B------:R-:W-:Y:S02]  /*1bc70*/  FMNMX.FTZ R4, R171, R4, !PT ;  /* 0x00000004ab047209 */ /* 0x000fe40007810000 */
[----:B-1----:R-:W-:Y:S07]  /*1bc80*/  FMNMX.FTZ R72, R207, R72, !PT ;  /* 0x00000048cf487209 */ /* 0x002fee0007810000 */
[----:B------:R-:W-:Y:S01]  /*1bc90*/  MUFU.TANH R56, R62 ;  /* 0x0000003e00387308 */ /* 0x000fe20000002400 */
[----:B--2---:R-:W-:Y:S09]  /*1bca0*/  FMNMX.FTZ R0, R206, R0, !PT ;  /* 0x00000000ce007209 */ /* 0x004ff20007810000 */
[----:B------:R-:W1:Y:S10]  /*1bcb0*/  MUFU.TANH R62, R69 ;  /* 0x00000045003e7308 */ /* 0x000e740000002400 */
[----:B------:R-:W2:Y:S10]  /*1bcc0*/  MUFU.TANH R232, R82 ;  /* 0x0000005200e87308 */ /* 0x000eb40000002400 */
[----:B------:R-:W4:Y:S01]  /*1bcd0*/  MUFU.TANH R14, R14 ;  /* 0x0000000e000e7308 */ /* 0x000f220000002400 */
[----:B-1----:R-:W-:Y:S04]  /*1bce0*/  FMNMX.FTZ R72, R62, R72, !PT ;  /* 0x000000483e487209 */ /* 0x002fe80007810000 */
[----:B------:R-:W-:Y:S05]  /*1bcf0*/  FMNMX.FTZ R72, R58, R72, !PT ;  /* 0x000000483a487209 */ /* 0x000fea0007810000 */
[----:B------:R-:W1:Y:S01]  /*1bd00*/  MUFU.TANH R219, R83 ;  /* 0x0000005300db7308 */ /* 0x000e620000002400 */
[----:B--2---:R-:W-:Y:S09]  /*1bd10*/  FMNMX.FTZ R0, R232, R0, !PT ;  /* 0x00000000e8007209 */ /* 0x004ff20007810000 */
[----:B------:R-:W2:Y:S01]  /*1bd20*/  MUFU.TANH R196, R40 ;  /* 0x0000002800c47308 */ /* 0x000ea20000002400 */
[----:B----4-:R-:W-:Y:S04]  /*1bd30*/  FMNMX.FTZ R4, R14, R4, !PT ;  /* 0x000000040e047209 */ /* 0x010fe80007810000 */
[----:B------:R-:W-:Y:S05]  /*1bd40*/  FMNMX.FTZ R4, R15, R4, !PT ;  /* 0x000000040f047209 */ /* 0x000fea0007810000 */
[----:B------:R-:W-:Y:S01]  /*1bd50*/  MUFU.TANH R228, R43 ;  /* 0x0000002b00e47308 */ /* 0x000fe20000002400 */
[----:B-1----:R-:W-:Y:S09]  /*1bd60*/  FMNMX.FTZ R0, R219, R0, !PT ;  /* 0x00000000db007209 */ /* 0x002ff20007810000 */
[----:B------:R-:W1:Y:S01]  /*1bd70*/  MUFU.TANH R43, R81 ;  /* 0x00000051002b7308 */ /* 0x000e620000002400 */
[----:B--2---:R-:W-:Y:S09]  /*1bd80*/  FMNMX.FTZ R3, R196, R3, !PT ;  /* 0x00000003c4037209 */ /* 0x004ff20007810000 */
[----:B------:R-:W2:Y:S10]  /*1bd90*/  MUFU.TANH R198, R41 ;  /* 0x0000002900c67308 */ /* 0x000eb40000002400 */
[----:B------:R-:W-:Y:S01]  /*1bda0*/  MUFU.TANH R203, R46 ;  /* 0x0000002e00cb7308 */ /* 0x000fe20000002400 */
[----:B-1----:R-:W-:Y:S09]  /*1bdb0*/  FMNMX.FTZ R72, R43, R72, !PT ;  /* 0x000000482b487209 */ /* 0x002ff20007810000 */
[----:B------:R-:W-:Y:S01]  /*1bdc0*/  MUFU.TANH R46, R60 ;  /* 0x0000003c002e7308 */ /* 0x000fe20000002400 */
[----:B--2---:R-:W-:Y:S09]  /*1bdd0*/  FMNMX.FTZ R3, R198, R3, !PT ;  /* 0x00000003c6037209 */ /* 0x004ff20007810000 */
[----:B------:R-:W1:Y:S10]  /*1bde0*/  MUFU.TANH R60, R86 ;  /* 0x00000056003c7308 */ /* 0x000e740000002400 */
[----:B------:R-:W2:Y:S10]  /*1bdf0*/  MUFU.TANH R8, R87 ;  /* 0x0000005700087308 */ /* 0x000eb40000002400 */
[----:B------:R2:W-:Y:S01]  /*1be00*/  MUFU.TANH R41, R99 ;  /* 0x0000006300297308 */ /* 0x0005e20000002400 */
[----:B-1----:R-:W-:Y:S09]  /*1be10*/  FMNMX.FTZ R0, R60, R0, !PT ;  /* 0x000000003c007209 */ /* 0x002ff20007810000 */
[----:B------:R-:W1:Y:S10]  /*1be20*/  MUFU.TANH R26, R26 ;  /* 0x0000001a001a7308 */ /* 0x000e740000002400 */
[----:B------:R-:W4:Y:S01]  /*1be30*/  MUFU.TANH R231, R84 ;  /* 0x0000005400e77308 */ /* 0x000f220000002400 */
[----:B--2---:R-:W-:Y:S04]  /*1be40*/  MOV R99, R8 ;  /* 0x0000000800637202 */ /* 0x004fe80000000f00 */
[----:B------:R-:W-:Y:S05]  /*1be50*/  FMNMX.FTZ R0, R99, R0, !PT ;  /* 0x0000000063007209 */ /* 0x000fea0007810000 */
[----:B------:R-:W2:Y:S01]  /*1be60*/  MUFU.TANH R27, R27 ;  /* 0x0000001b001b7308 */ /* 0x000ea20000002400 */
[----:B-1----:R-:W-:Y:S09]  /*1be70*/  FMNMX.FTZ R4, R26, R4, !PT ;  /* 0x000000041a047209 */ /* 0x002ff20007810000 */
[----:B------:R-:W1:Y:S01]  /*1be80*/  MUFU.TANH R199, R44 ;  /* 0x0000002c00c77308 */ /* 0x000e620000002400 */
[----:B----4-:R-:W-:Y:S09]  /*1be90*/  FMNMX.FTZ R72, R231, R72, !PT ;  /* 0x00000048e7487209 */ /* 0x010ff20007810000 */
[----:B------:R-:W4:Y:S01]  /*1bea0*/  MUFU.TANH R233, R85 ;  /* 0x0000005500e97308 */ /* 0x000f220000002400 */
[----:B--2---:R-:W-:Y:S09]  /*1beb0*/  FMNMX.FTZ R4, R27, R4, !PT ;  /* 0x000000041b047209 */ /* 0x004ff20007810000 */
[----:B------:R-:W2:Y:S01]  /*1bec0*/  MUFU.TANH R40, R98 ;  /* 0x0000006200287308 */ /* 0x000ea20000002400 */
[----:B-1----:R-:W-:Y:S04]  /*1bed0*/  FMNMX.FTZ R3, R199, R3, !PT ;  /* 0x00000003c7037209 */ /* 0x002fe80007810000 */
[----:B------:R-:W-:Y:S05]  /*1bee0*/  FMNMX.FTZ R3, R200, R3, !PT ;  /* 0x00000003c8037209 */ /* 0x000fea0007810000 */
[----:B------:R-:W1:Y:S01]  /*1bef0*/  MUFU.TANH R30, R30 ;  /* 0x0000001e001e7308 */ /* 0x000e620000002400 */
[----:B------:R-:W-:Y:S02]  /*1bf00*/  FMNMX.FTZ R3, R230, R3, !PT ;  /* 0x00000003e6037209 */ /* 0x000fe40007810000 */
[----:B----4-:R-:W-:Y:S07]  /*1bf10*/  FMNMX.FTZ R72, R233, R72, !PT ;  /* 0x00000048e9487209 */ /* 0x010fee0007810000 */
[----:B------:R-:W4:Y:S01]  /*1bf20*/  MUFU.TANH R173, R96 ;  /* 0x0000006000ad7308 */ /* 0x000f220000002400 */
[----:B--2---:R-:W-:Y:S04]  /*1bf30*/  FMNMX.FTZ R0, R40, R0, !PT ;  /* 0x0000000028007209 */ /* 0x004fe80007810000 */
[----:B------:R-:W-:Y:S05]  /*1bf40*/  FMNMX.FTZ R0, R41, R0, !PT ;  /* 0x0000000029007209 */ /* 0x000fea0007810000 */
[----:B------:R-:W2:Y:S01]  /*1bf50*/  MUFU.TANH R31, R31 ;  /* 0x0000001f001f7308 */ /* 0x000ea20000002400 */
[----:B------:R-:W3:Y:S01]  /*1bf60*/  SHFL.BFLY PT, R71, R0, 0x2, 0x1f ;  /* 0x0c401f0000477f89 */ /* 0x000ee200000e0000 */
[----:B-1----:R-:W-:Y:S08]  /*1bf70*/  FMNMX.FTZ R4, R30, R4, !PT ;  /* 0x000000041e047209 */ /* 0x002ff00007810000 */
[----:B------:R-:W1:Y:S01]  /*1bf80*/  MUFU.TANH R172, R97 ;  /* 0x0000006100ac7308 */ /* 0x000e620000002400 */
[----:B----4-:R-:W-:Y:S09]  /*1bf90*/  FMNMX.FTZ R72, R173, R72, !PT ;  /* 0x00000048ad487209 */ /* 0x010ff20007810000 */
[----:B------:R-:W4:Y:S01]  /*1bfa0*/  MUFU.TANH R204, R42 ;  /* 0x0000002a00cc7308 */ /* 0x000f220000002400 */
[----:B--2---:R-:W-:Y:S02]  /*1bfb0*/  FMNMX.FTZ R4, R31, R4, !PT ;  /* 0x000000041f047209 */ /* 0x004fe40007810000 */
[----:B---3--:R-:W-:Y:S07]  /*1bfc0*/  FMNMX.FTZ R71, R0, R71, !PT ;  /* 0x0000004700477209 */ /* 0x008fee0007810000 */
[----:B------:R-:W2:Y:S01]  /*1bfd0*/  MUFU.TANH R57, R57 ;  /* 0x0000003900397308 */ /* 0x000ea20000002400 */
[----:B-1----:R-:W-:Y:S05]  /*1bfe0*/  FMNMX.FTZ R72, R172, R72, !PT ;  /* 0x00000048ac487209 */ /* 0x002fea0007810000 */
[----:B------:R-:W1:Y:S04]  /*1bff0*/  SHFL.BFLY PT, R5, R72, 0x2, 0x1f ;  /* 0x0c401f0048057f89 */ /* 0x000e6800000e0000 */
[----:B------:R-:W3:Y:S01]  /*1c000*/  MUFU.TANH R180, R47 ;  /* 0x0000002f00b47308 */ /* 0x000ee20000002400 */
[----:B----4-:R-:W-:Y:S04]  /*1c010*/  FMNMX.FTZ R4, R204, R4, !PT ;  /* 0x00000004cc047209 */ /* 0x010fe80007810000 */
[----:B------:R-:W-:Y:S05]  /*1c020*/  FMNMX.FTZ R4, R228, R4, !PT ;  /* 0x00000004e4047209 */ /* 0x000fea0007810000 */
[----:B------:R-:W4:Y:S01]  /*1c030*/  MUFU.TANH R218, R73 ;  /* 0x0000004900da7308 */ /* 0x000f220000002400 */
[----:B------:R-:W-:Y:S02]  /*1c040*/  FMNMX.FTZ R4, R203, R4, !PT ;  /* 0x00000004cb047209 */ /* 0x000fe40007810000 */
[----:B--2---:R-:W-:Y:S04]  /*1c050*/  FMNMX.FTZ R3, R57, R3, !PT ;  /* 0x0000000339037209 */ /* 0x004fe80007810000 */
[----:B------:R-:W-:Y:S03]  /*1c060*/  FMNMX.FTZ R3, R46, R3, !PT ;  /* 0x000000032e037209 */ /* 0x000fe60007810000 */
[----:B------:R-:W2:Y:S01]  /*1c070*/  MUFU.TANH R208, R59 ;  /* 0x0000003b00d07308 */ /* 0x000ea20000002400 */
[----:B------:R-:W-:Y:S02]  /*1c080*/  FMNMX.FTZ R3, R51, R3, !PT ;  /* 0x0000000333037209 */ /* 0x000fe40007810000 */
[----:B---3--:R-:W-:Y:S02]  /*1c090*/  FMNMX.FTZ R4, R180, R4, !PT ;  /* 0x00000004b4047209 */ /* 0x008fe40007810000 */
[----:B------:R-:W-:Y:S02]  /*1c0a0*/  FMNMX.FTZ R3, R189, R3, !PT ;  /* 0x00000003bd037209 */ /* 0x000fe40007810000 */
[----:B------:R-:W-:Y:S03]  /*1c0b0*/  FMNMX.FTZ R4, R45, R4, !PT ;  /* 0x000000042d047209 */ /* 0x000fe60007810000 */
[----:B------:R-:W3:Y:S01]  /*1c0c0*/  MUFU.TANH R215, R76 ;  /* 0x0000004c00d77308 */ /* 0x000ee20000002400 */
[----:B-1----:R-:W-:Y:S02]  /*1c0d0*/  FMNMX.FTZ R72, R72, R5, !PT ;  /* 0x0000000548487209 */ /* 0x002fe40007810000 */
[----:B------:R-:W1:Y:S01]  /*1c0e0*/  SHFL.BFLY PT, R5, R71, 0x1, 0x1f ;  /* 0x0c201f0047057f89 */ /* 0x000e6200000e0000 */
[----:B----4-:R-:W-:Y:S06]  /*1c0f0*/  FMNMX.FTZ R3, R218, R3, !PT ;  /* 0x00000003da037209 */ /* 0x010fec0007810000 */
[----:B------:R-:W4:Y:S01]  /*1c100*/  MUFU.TANH R229, R77 ;  /* 0x0000004d00e57308 */ /* 0x000f220000002400 */
[----:B------:R-:W4:Y:S01]  /*1c110*/  SHFL.BFLY PT, R7, R72, 0x1, 0x1f ;  /* 0x0c201f0048077f89 */ /* 0x000f2200000e0000 */
[----:B--2---:R-:W-:Y:S04]  /*1c120*/  FMNMX.FTZ R4, R208, R4, !PT ;  /* 0x00000004d0047209 */ /* 0x004fe80007810000 */
[----:B------:R-:W-:Y:S04]  /*1c130*/  FMNMX.FTZ R0, R56, R4, !PT ;  /* 0x0000000438007209 */ /* 0x000fe80007810000 */
[----:B------:R-:W2:Y:S01]  /*1c140*/  MUFU.TANH R44, R63 ;  /* 0x0000003f002c7308 */ /* 0x000ea20000002400 */
[----:B---3--:R-:W-:Y:S02]  /*1c150*/  FMNMX.FTZ R3, R215, R3, !PT ;  /* 0x00000003d7037209 */ /* 0x008fe40007810000 */
[----:B-1----:R-:W-:Y:S07]  /*1c160*/  FMNMX.FTZ R71, R71, R5, !PT ;  /* 0x0000000547477209 */ /* 0x002fee0007810000 */
[----:B------:R-:W1:Y:S01]  /*1c170*/  MUFU.TANH R42, R88 ;  /* 0x00000058002a7308 */ /* 0x000e620000002400 */
[----:B----4-:R-:W-:Y:S02]  /*1c180*/  FMNMX.FTZ R3, R229, R3, !PT ;  /* 0x00000003e5037209 */ /* 0x010fe40007810000 */
[----:B------:R-:W-:Y:S07]  /*1c190*/  FMNMX.FTZ R72, R72, R7, !PT ;  /* 0x0000000748487209 */ /* 0x000fee0007810000 */
[----:B------:R3:W4:Y:S01]  /*1c1a0*/  MUFU.TANH R205, R74 ;  /* 0x0000004a00cd7308 */ /* 0x0007220000002400 */
[----:B------:R-:W-:Y:S01]  /*1c1b0*/  FMUL.FTZ R96, R72, c[0x0][0x2d0] ;  /* 0x0000b40048607a20 */ /* 0x000fe20000410000 */
[----:B--2---:R-:W-:Y:S03]  /*1c1c0*/  FMNMX.FTZ R0, R44, R0, !PT ;  /* 0x000000002c007209 */ /* 0x004fe60007810000 */
[--C-:B------:R-:W-:Y:S02]  /*1c1d0*/  FFMA.FTZ R7, R20, c[0x0][0x2d0], -R96.reuse ;  /* 0x0000b40014077a23 */ /* 0x100fe40000010860 */
[----:B------:R-:W-:Y:S03]  /*1c1e0*/  FFMA.FTZ R8, R21, c[0x0][0x2d0], -R96 ;  /* 0x0000b40015087a23 */ /* 0x000fe60000010860 */
[----:B------:R-:W2:Y:S01]  /*1c1f0*/  MUFU.TANH R50, R89 ;  /* 0x0000005900327308 */ /* 0x000ea20000002400 */
[----:B-1----:R-:W-:Y:S09]  /*1c200*/  FMNMX.FTZ R3, R42, R3, !PT ;  /* 0x000000032a037209 */ /* 0x002ff20007810000 */
[----:B------:R-:W-:Y:S01]  /*1c210*/  MUFU.EX2 R244, R8 ;  /* 0x0000000800f47308 */ /* 0x000fe20000000800 */
[----:B---3--:R-:W-:Y:S01]  /*1c220*/  FMUL.FTZ R74, R94, c[0x0][0x320] ;  /* 0x0000c8005e4a7a20 */ /* 0x008fe20000410000 */
[----:B----4-:R-:W-:Y:S01]  /*1c230*/  FMNMX.FTZ R4, R205, R0, !PT ;  /* 0x00000000cd047209 */ /* 0x010fe20007810000 */
[----:B------:R-:W-:Y:S07]  /*1c240*/  FMUL.FTZ R0, R95, c[0x0][0x320] ;  /* 0x0000c8005f007a20 */ /* 0x000fee0000410000 */
[----:B------:R-:W1:Y:S01]  /*1c250*/  MUFU.TANH R47, R92 ;  /* 0x0000005c002f7308 */ /* 0x000e620000002400 */
[----:B--2---:R-:W-:Y:S09]  /*1c260*/  FMNMX.FTZ R3, R50, R3, !PT ;  /* 0x0000000332037209 */ /* 0x004ff20007810000 */
[----:B------:R-:W2:Y:S10]  /*1c270*/  MUFU.TANH R175, R93 ;  /* 0x0000005d00af7308 */ /* 0x000eb40000002400 */
[----:B------:R-:W3:Y:S01]  /*1c280*/  MUFU.TANH R63, R75 ;  /* 0x0000004b003f7308 */ /* 0x000ee20000002400 */
[----:B-1----:R-:W-:Y:S09]  /*1c290*/  FMNMX.FTZ R3, R47, R3, !PT ;  /* 0x000000032f037209 */ /* 0x002ff20007810000 */
[----:B------:R1:W-:Y:S01]  /*1c2a0*/  MUFU.TANH R75, R0 ;  /* 0x00000000004b7308 */ /* 0x0003e20000002400 */
[----:B--2---:R-:W-:Y:S05]  /*1c2b0*/  FMNMX.FTZ R3, R175, R3, !PT ;  /* 0x00000003af037209 */ /* 0x004fea0007810000 */
[----:B------:R-:W2:Y:S04]  /*1c2c0*/  SHFL.BFLY PT, R6, R3, 0x2, 0x1f ;  /* 0x0c401f0003067f89 */ /* 0x000ea800000e0000 */
[----:B------:R-:W4:Y:S01]  /*1c2d0*/  MUFU.TANH R98, R78 ;  /* 0x0000004e00627308 */ /* 0x000f220000002400 */
[----:B---3--:R-:W-:Y:S09]  /*1c2e0*/  FMNMX.FTZ R4, R63, R4, !PT ;  /* 0x000000043f047209 */ /* 0x008ff20007810000 */
[----:B------:R-:W3:Y:S01]  /*1c2f0*/  MUFU.TANH R97, R79 ;  /* 0x0000004f00617308 */ /* 0x000ee20000002400 */
[----:B-1----:R-:W-:Y:S04]  /*1c300*/  FADD.FTZ R0, -R72, R2 ;  /* 0x0000000248007221 */ /* 0x002fe80000010100 */
[----:B------:R-:W-:Y:S05]  /*1c310*/  FMUL.FTZ R2, R0, c[0x0][0x2d0] ;  /* 0x0000b40000027a20 */ /* 0x000fea0000410000 */
[----:B------:R-:W1:Y:S01]  /*1c320*/  MUFU.TANH R59, R90 ;  /* 0x0000005a003b7308 */ /* 0x000e620000002400 */
[----:B--2---:R-:W-:Y:S02]  /*1c330*/  FMNMX.FTZ R3, R3, R6, !PT ;  /* 0x0000000603037209 */ /* 0x004fe40007810000 */
[----:B----4-:R-:W-:Y:S02]  /*1c340*/  FMNMX.FTZ R4, R98, R4, !PT ;  /* 0x0000000462047209 */ /* 0x010fe40007810000 */
[----:B------:R-:W-:Y:S01]  /*1c350*/  @P0 SHF.R.S32.HI R6, RZ, 0x1f, R226 ;  /* 0x0000001fff060819 */ /* 0x000fe200000114e2 */
[----:B------:R-:W2:Y:S04]  /*1c360*/  SHFL.BFLY PT, R70, R3, 0x1, 0x1f ;  /* 0x0c201f0003467f89 */ /* 0x000ea800000e0000 */
[----:B------:R-:W4:Y:S01]  /*1c370*/  MUFU.TANH R174, R91 ;  /* 0x0000005b00ae7308 */ /* 0x000f220000002400 */
[----:B------:R-:W-:Y:S01]  /*1c380*/  @P0 IMAD R6, R6, c[0x0][0x1e0], RZ ;  /* 0x0000780006060a24 */ /* 0x000fe200078e02ff */
[----:B---3--:R-:W-:Y:S03]  /*1c390*/  FMNMX.FTZ R4, R97, R4, !PT ;  /* 0x0000000461047209 */ /* 0x008fe60007810000 */
[----:B------:R-:W-:Y:S05]  /*1c3a0*/  @P0 IMAD R6, R226, c[0x0][0x1e4], R6 ;  /* 0x00007900e2060a24 */ /* 0x000fea00078e0206 */
[----:B------:R-:W3:Y:S01]  /*1c3b0*/  MUFU.TANH R74, R74 ;  /* 0x0000004a004a7308 */ /* 0x000ee20000002400 */
[----:B-1----:R-:W-:Y:S09]  /*1c3c0*/  FMNMX.FTZ R4, R59, R4, !PT ;  /* 0x000000043b047209 */ /* 0x002ff20007810000 */
[----:B------:R1:W1:Y:S01]  /*1c3d0*/  MUFU.EX2 R73, R2 ;  /* 0x0000000200497308 */ /* 0x0002620000000800 */
[----:B--2---:R-:W-:Y:S02]  /*1c3e0*/  FMNMX.FTZ R70, R3, R70, !PT ;  /* 0x0000004603467209 */ /* 0x004fe40007810000 */
[----:B----4-:R-:W-:Y:S01]  /*1c3f0*/  FMNMX.FTZ R0, R174, R4, !PT ;  /* 0x00000004ae007209 */ /* 0x010fe20007810000 */
[--C-:B------:R-:W-:Y:S01]  /*1c400*/  FFMA.FTZ R4, R168, c[0x0][0x2d0], -R96.reuse ;  /* 0x0000b400a8047a23 */ /* 0x100fe20000010860 */
[----:B------:R-:W-:Y:S01]  /*1c410*/  MOV R168, R40 ;  /* 0x0000002800a87202 */ /* 0x000fe20000000f00 */
[----:B------:R-:W-:Y:S04]  /*1c420*/  FFMA.FTZ R40, R185, c[0x0][0x2d0], -R96 ;  /* 0x0000b400b9287a23 */ /* 0x000fe80000010860 */
[----:B------:R-:W-:Y:S01]  /*1c430*/  MUFU.EX2 R249, R4 ;  /* 0x0000000400f97308 */ /* 0x000fe20000000800 */
[----:B---3--:R-:W-:Y:S04]  /*1c440*/  FMNMX.FTZ R0, R74, R0, !PT ;  /* 0x000000004a007209 */ /* 0x008fe80007810000 */
[----:B------:R-:W-:Y:S05]  /*1c450*/  FMNMX.FTZ R0, R75, R0, !PT ;  /* 0x000000004b007209 */ /* 0x000fea0007810000 */
[----:B------:R2:W-:Y:S01]  /*1c460*/  MUFU.EX2 R245, R7 ;  /* 0x0000000700f57308 */ /* 0x0005e20000000800 */
[----:B------:R-:W3:Y:S01]  /*1c470*/  SHFL.BFLY PT, R3, R0, 0x2, 0x1f ;  /* 0x0c401f0000037f89 */ /* 0x000ee200000e0000 */
[C---:B-1----:R-:W-:Y:S02]  /*1c480*/  FADD.FTZ R2, -R71.reuse, R100 ;  /* 0x0000006447027221 */ /* 0x042fe40000010100 */
[----:B------:R-:W-:Y:S02]  /*1c490*/  FMUL.FTZ R100, R71, c[0x0][0x2d0] ;  /* 0x0000b40047647a20 */ /* 0x000fe40000410000 */
[----:B------:R-:W-:Y:S04]  /*1c4a0*/  FMUL.FTZ R2, R2, c[0x0][0x2d0] ;  /* 0x0000b40002027a20 */ /* 0x000fe80000410000 */
[----:B------:R1:W4:Y:S01]  /*1c4b0*/  MUFU.EX2 R69, R2 ;  /* 0x0000000200457308 */ /* 0x0003220000000800 */
[----:B--2---:R-:W-:Y:S02]  /*1c4c0*/  @P0 MOV R7, R55 ;  /* 0x0000003700070202 */ /* 0x004fe40000000f00 */
[----:B---3--:R-:W-:Y:S01]  /*1c4d0*/  FMNMX.FTZ R0, R0, R3, !PT ;  /* 0x0000000300007209 */ /* 0x008fe20007810000 */
[----:B------:R-:W-:Y:S02]  /*1c4e0*/  FFMA.FTZ R3, R17, c[0x0][0x2d0], -R96 ;  /* 0x0000b40011037a23 */ /* 0x000fe40000010860 */
[----:B------:R-:W-:Y:S01]  /*1c4f0*/  FMUL.FTZ R17, R73, R117 ;  /* 0x0000007549117220 */ /* 0x000fe20000410000 */
[----:B------:R-:W-:Y:S03]  /*1c500*/  MOV R117, R207 ;  /* 0x000000cf00757202 */ /* 0x000fe60000000f00 */
[----:B------:R2:W-:Y:S01]  /*1c510*/  MUFU.EX2 R52, R3 ;  /* 0x0000000300347308 */ /* 0x0005e20000000800 */
[----:B-1----:R-:W-:Y:S01]  /*1c520*/  FADD.FTZ R2, -R70, R101 ;  /* 0x0000006546027221 */ /* 0x002fe20000010100 */
[----:B------:R-:W-:Y:S01]  /*1c530*/  MOV R101, R50 ;  /* 0x0000003200657202 */ /* 0x000fe20000000f00 */
[----:B----4-:R-:W-:Y:S02]  /*1c540*/  FMUL.FTZ R50, R69, R150 ;  /* 0x0000009645327220 */ /* 0x010fe40000410000 */
[----:B------:R-:W-:Y:S05]  /*1c550*/  FMUL.FTZ R2, R2, c[0x0][0x2d0] ;  /* 0x0000b40002027a20 */ /* 0x000fea0000410000 */
[----:B------:R1:W3:Y:S01]  /*1c560*/  MUFU.EX2 R68, R2 ;  /* 0x0000000200447308 */ /* 0x0002e20000000800 */
[----:B--2---:R-:W-:Y:S01]  /*1c570*/  FFMA.FTZ R3, R177, c[0x0][0x2d0], -R100 ;  /* 0x0000b400b1037a23 */ /* 0x004fe20000010864 */
[----:B------:R-:W-:Y:S08]  /*1c580*/  MOV R177, R231 ;  /* 0x000000e700b17202 */ /* 0x000ff00000000f00 */
[----:B------:R2:W-:Y:S01]  /*1c590*/  MUFU.EX2 R246, R3 ;  /* 0x0000000300f67308 */ /* 0x0005e20000000800 */
[----:B-1----:R-:W-:Y:S02]  /*1c5a0*/  FFMA.FTZ R2, R103, c[0x0][0x2d0], -R96 ;  /* 0x0000b40067027a23 */ /* 0x002fe40000010860 */
[----:B------:R-:W-:Y:S07]  /*1c5b0*/  FMUL.FTZ R103, R70, c[0x0][0x2d0] ;  /* 0x0000b40046677a20 */ /* 0x000fee0000410000 */
[----:B------:R1:W4:Y:S01]  /*1c5c0*/  MUFU.EX2 R251, R2 ;  /* 0x0000000200fb7308 */ /* 0x0003220000000800 */
[--C-:B------:R-:W-:Y:S02]  /*1c5d0*/  FFMA.FTZ R92, R199, c[0x0][0x2d0], -R103.reuse ;  /* 0x0000b400c75c7a23 */ /* 0x100fe40000010867 */
[--C-:B------:R-:W-:Y:S07]  /*1c5e0*/  FFMA.FTZ R101, R101, c[0x0][0x2d0], -R103.reuse ;  /* 0x0000b40065657a23 */ /* 0x100fee0000010867 */
[----:B------:R-:W-:Y:S01]  /*1c5f0*/  MUFU.EX2 R101, R101 ;  /* 0x0000006500657308 */ /* 0x000fe20000000800 */
[----:B--2---:R-:W-:Y:S01]  /*1c600*/  FFMA.FTZ R3, R169, c[0x0][0x2d0], -R100 ;  /* 0x0000b400a9037a23 */ /* 0x004fe20000010864 */
[----:B------:R-:W-:Y:S01]  /*1c610*/  MOV R169, R41 ;  /* 0x0000002900a97202 */ /* 0x000fe20000000f00 */
[----:B---3--:R-:W-:Y:S07]  /*1c620*/  FMUL.FTZ R41, R68, R141 ;  /* 0x0000008d44297220 */ /* 0x008fee0000410000 */
[----:B------:R2:W3:Y:S01]  /*1c630*/  MUFU.EX2 R247, R3 ;  /* 0x0000000300f77308 */ /* 0x0004e20000000800 */
[----:B-1----:R-:W-:Y:S01]  /*1c640*/  FFMA.FTZ R2, R16, c[0x0][0x2d0], -R96 ;  /* 0x0000b40010027a23 */ /* 0x002fe20000010860 */
[----:B----4-:R-:W-:Y:S01]  /*1c650*/  F2FP.PACK_AB R76, R251, R249 ;  /* 0x000000f9fb4c723e */ /* 0x010fe200000000ff */
[--C-:B------:R-:W-:Y:S02]  /*1c660*/  FFMA.FTZ R16, R29, c[0x0][0x2d0], -R103.reuse ;  /* 0x0000b4001d107a23 */ /* 0x100fe40000010867 */
[----:B------:R-:W-:Y:S05]  /*1c670*/  FMUL.FTZ R29, R68, R129 ;  /* 0x00000081441d7220 */ /* 0x000fea0000410000 */
[----:B------:R1:W-:Y:S01]  /*1c680*/  MUFU.EX2 R53, R2 ;  /* 0x0000000200357308 */ /* 0x0003e20000000800 */
[----:B--2---:R-:W-:Y:S01]  /*1c690*/  FFMA.FTZ R3, R18, c[0x0][0x2d0], -R100 ;  /* 0x0000b40012037a23 */ /* 0x004fe20000010864 */
[----:B---3--:R-:W-:Y:S01]  /*1c6a0*/  F2FP.PACK_AB R77, R247, R246 ;  /* 0x000000f6f74d723e */ /* 0x008fe200000000ff */
[----:B------:R-:W-:Y:S01]  /*1c6b0*/  FMUL.FTZ R18, R69, R118 ;  /* 0x0000007645127220 */ /* 0x000fe20000410000 */
[----:B------:R-:W-:Y:S06]  /*1c6c0*/  MOV R118, R44 ;  /* 0x0000002c00767202 */ /* 0x000fec0000000f00 */
[----:B------:R2:W-:Y:S01]  /*1c6d0*/  MUFU.EX2 R252, R3 ;  /* 0x0000000300fc7308 */ /* 0x0005e20000000800 */
[--C-:B------:R-:W-:Y:S02]  /*1c6e0*/  FFMA.FTZ R44, R48, c[0x0][0x2d0], -R96.reuse ;  /* 0x0000b400302c7a23 */ /* 0x100fe40000010860 */
[----:B------:R-:W-:Y:S02]  /*1c6f0*/  FFMA.FTZ R48, R49, c[0x0][0x2d0], -R96 ;  /* 0x0000b40031307a23 */ /* 0x000fe40000010860 */
[----:B------:R-:W-:Y:S01]  /*1c700*/  FMUL.FTZ R49, R73, R149 ;  /* 0x0000009549317220 */ /* 0x000fe20000410000 */
[----:B-1----:R-:W2:Y:S02]  /*1c710*/  SHFL.BFLY PT, R2, R0, 0x1, 0x1f ;  /* 0x0c201f0000027f89 */ /* 0x002ea400000e0000 */
[----:B--2---:R-:W-:Y:S01]  /*1c720*/  FMNMX.FTZ R3, R0, R2, !PT ;  /* 0x0000000200037209 */ /* 0x004fe20007810000 */
[--C-:B------:R-:W-:Y:S01]  /*1c730*/  FFMA.FTZ R2, R178, c[0x0][0x2d0], -R103.reuse ;  /* 0x0000b400b2027a23 */ /* 0x100fe20000010867 */
[----:B------:R-:W-:Y:S01]  /*1c740*/  MOV R178, R229 ;  /* 0x000000e500b27202 */ /* 0x000fe20000000f00 */
[----:B------:R-:W-:Y:S01]  /*1c750*/  FFMA.FTZ R0, R19, c[0x0][0x2d0], -R100 ;  /* 0x0000b40013007a23 */ /* 0x000fe20000010864 */
[----:B------:R1:W-:Y:S01]  /*1c760*/  MUFU.EX2 R229, R48 ;  /* 0x0000003000e57308 */ /* 0x0003e20000000800 */
[----:B------:R-:W-:Y:S01]  /*1c770*/  FMUL.FTZ R19, R69, R119 ;  /* 0x0000007745137220 */ /* 0x000fe20000410000 */
[----:B------:R-:W-:Y:S01]  /*1c780*/  MOV R119, R45 ;  /* 0x0000002d00777202 */ /* 0x000fe20000000f00 */
[----:B------:R-:W-:Y:S07]  /*1c790*/  FMUL.FTZ R45, R68, R145 ;  /* 0x00000091442d7220 */ /* 0x000fee0000410000 */
[----:B------:R2:W-:Y:S10]  /*1c7a0*/  MUFU.EX2 R240, R2 ;  /* 0x0000000200f07308 */ /* 0x0005f40000000800 */
[----:B------:R3:W-:Y:S01]  /*1c7b0*/  MUFU.EX2 R36, R0 ;  /* 0x0000000000247308 */ /* 0x0007e20000000800 */
[----:B-1----:R-:W-:Y:S02]  /*1c7c0*/  FMUL.FTZ R48, R73, R148 ;  /* 0x0000009449307220 */ /* 0x002fe40000410000 */
[--C-:B--2---:R-:W-:Y:S01]  /*1c7d0*/  FFMA.FTZ R2, R170, c[0x0][0x2d0], -R103.reuse ;  /* 0x0000b400aa027a23 */ /* 0x104fe20000010867 */
[----:B------:R-:W-:Y:S06]  /*1c7e0*/  MOV R170, R42 ;  /* 0x0000002a00aa7202 */ /* 0x000fec0000000f00 */
[----:B------:R1:W2:Y:S01]  /*1c7f0*/  MUFU.EX2 R241, R2 ;  /* 0x0000000200f17308 */ /* 0x0002a20000000800 */
[----:B---3--:R-:W-:Y:S01]  /*1c800*/  FADD.FTZ R0, -R3, R102 ;  /* 0x0000006603007221 */ /* 0x008fe20000010100 */
[----:B------:R-:W-:Y:S03]  /*1c810*/  MOV R102, R47 ;  /* 0x0000002f00667202 */ /* 0x000fe60000000f00 */
[----:B------:R-:W-:Y:S02]  /*1c820*/  FMUL.FTZ R0, R0, c[0x0][0x2d0] ;  /* 0x0000b40000007a20 */ /* 0x000fe40000410000 */
[--C-:B------:R-:W-:Y:S04]  /*1c830*/  FFMA.FTZ R102, R102, c[0x0][0x2d0], -R103.reuse ;  /* 0x0000b40066667a23 */ /* 0x100fe80000010867 */
[----:B------:R-:W3:Y:S01]  /*1c840*/  MUFU.EX2 R0, R0 ;  /* 0x0000000000007308 */ /* 0x000ee20000000800 */
[--C-:B-1----:R-:W-:Y:S01]  /*1c850*/  FFMA.FTZ R2, R12, c[0x0][0x2d0], -R103.reuse ;  /* 0x0000b4000c027a23 */ /* 0x102fe20000010867 */
[----:B--2---:R-:W-:Y:S08]  /*1c860*/  F2FP.PACK_AB R64, R241, R240 ;  /* 0x000000f0f140723e */ /* 0x004ff000000000ff */
[----:B------:R-:W-:Y:S10]  /*1c870*/  MUFU.EX2 R102, R102 ;  /* 0x0000006600667308 */ /* 0x000ff40000000800 */
[----:B------:R1:W-:Y:S01]  /*1c880*/  MUFU.EX2 R248, R2 ;  /* 0x0000000200f87308 */ /* 0x0003e20000000800 */
[C---:B---3--:R-:W-:Y:S02]  /*1c890*/  FMUL.FTZ R42, R0.reuse, R142 ;  /* 0x0000008e002a7220 */ /* 0x048fe40000410000 */
[----:B------:R-:W-:Y:S07]  /*1c8a0*/  FMUL.FTZ R47, R0, R147 ;  /* 0x00000093002f7220 */ /* 0x000fee0000410000 */
[----:B------:R-:W-:Y:S01]  /*1c8b0*/  MUFU.EX2 R142, R92 ;  /* 0x0000005c008e7308 */ /* 0x000fe20000000800 */
[----:B-1----:R-:W-:Y:S01]  /*1c8c0*/  FFMA.FTZ R2, R13, c[0x0][0x2d0], -R103 ;  /* 0x0000b4000d027a23 */ /* 0x002fe20000010867 */
[----:B------:R-:W-:Y:S08]  /*1c8d0*/  @P0 SHF.L.U32 R13, R37, 0x5, RZ ;  /* 0x00000005250d0819 */ /* 0x000ff000000006ff */
[----:B------:R1:W2:Y:S02]  /*1c8e0*/  MUFU.EX2 R250, R2 ;  /* 0x0000000200fa7308 */ /* 0x0002a40000000800 */
[----:B-1----:R-:W-:Y:S01]  /*1c8f0*/  FMUL.FTZ R2, R3, c[0x0][0x2d0] ;  /* 0x0000b40003027a20 */ /* 0x002fe20000410000 */
[----:B--2---:R-:W-:Y:S03]  /*1c900*/  F2FP.PACK_AB R66, R250, R248 ;  /* 0x000000f8fa42723e */ /* 0x004fe600000000ff */
[--C-:B------:R-:W-:Y:S01]  /*1c910*/  FFMA.FTZ R4, R176, c[0x0][0x2d0], -R2.reuse ;  /* 0x0000b400b0047a23 */ /* 0x100fe20000010802 */
[----:B------:R-:W-:Y:S01]  /*1c920*/  MOV R176, R233 ;  /* 0x000000e900b07202 */ /* 0x000fe20000000f00 */
[--C-:B------:R-:W-:Y:S02]  /*1c930*/  FFMA.FTZ R74, R74, c[0x0][0x2d0], -R2.reuse ;  /* 0x0000b4004a4a7a23 */ /* 0x100fe40000010802 */
[----:B------:R1:W-:Y:S02]  /*1c940*/  MUFU.EX2 R184, R4 ;  /* 0x0000000400b87308 */ /* 0x0003e40000000800 */
[--C-:B-1----:R-:W-:Y:S01]  /*1c950*/  FFMA.FTZ R4, R171, c[0x0][0x2d0], -R2.reuse ;  /* 0x0000b400ab047a23 */ /* 0x102fe20000010802 */
[----:B------:R-:W-:Y:S07]  /*1c960*/  MOV R171, R36 ;  /* 0x0000002400ab7202 */ /* 0x000fee0000000f00 */
[----:B------:R1:W2:Y:S01]  /*1c970*/  MUFU.EX2 R186, R4 ;  /* 0x0000000400ba7308 */ /* 0x0002a20000000800 */
[----:B------:R-:W-:Y:S01]  /*1c980*/  F2FP.PACK_AB R79, R171, R252 ;  /* 0x000000fcab4f723e */ /* 0x000fe200000000ff */
[--C-:B-1----:R-:W-:Y:S01]  /*1c990*/  FFMA.FTZ R4, R14, c[0x0][0x2d0], -R2.reuse ;  /* 0x0000b4000e047a23 */ /* 0x102fe20000010802 */
[----:B--2---:R-:W-:Y:S01]  /*1c9a0*/  F2FP.PACK_AB R65, R186, R184 ;  /* 0x000000b8ba41723e */ /* 0x004fe200000000ff */
[C---:B------:R-:W-:Y:S01]  /*1c9b0*/  FMUL.FTZ R14, R0.reuse, R114 ;  /* 0x00000072000e7220 */ /* 0x040fe20000410000 */
[----:B------:R-:W-:Y:S05]  /*1c9c0*/  MOV R114, R232 ;  /* 0x000000e800727202 */ /* 0x000fea0000000f00 */
[----:B------:R1:W-:Y:S10]  /*1c9d0*/  MUFU.EX2 R188, R4 ;  /* 0x0000000400bc7308 */ /* 0x0003f40000000800 */
[----:B------:R2:W-:Y:S01]  /*1c9e0*/  MUFU.EX2 R232, R16 ;  /* 0x0000001000e87308 */ /* 0x0005e20000000800 */
[----:B-1----:R-:W-:Y:S02]  /*1c9f0*/  FFMA.FTZ R4, R15, c[0x0][0x2d0], -R2 ;  /* 0x0000b4000f047a23 */ /* 0x002fe40000010802 */
[C---:B------:R-:W-:Y:S01]  /*1ca00*/  FMUL.FTZ R15, R0.reuse, R115 ;  /* 0x00000073000f7220 */ /* 0x040fe20000410000 */
[----:B------:R-:W-:Y:S06]  /*1ca10*/  MOV R115, R43 ;  /* 0x0000002b00737202 */ /* 0x000fec0000000f00 */
[----:B------:R1:W3:Y:S01]  /*1ca20*/  MUFU.EX2 R190, R4 ;  /* 0x0000000400be7308 */ /* 0x0002e20000000800 */
[C---:B------:R-:W-:Y:S02]  /*1ca30*/  FMUL.FTZ R43, R0.reuse, R143 ;  /* 0x0000008f002b7220 */ /* 0x040fe40000410000 */
[----:B--2---:R-:W-:Y:S01]  /*1ca40*/  FMUL.FTZ R16, R73, R116 ;  /* 0x0000007449107220 */ /* 0x004fe20000410000 */
[----:B------:R-:W-:Y:S01]  /*1ca50*/  MOV R116, R58 ;  /* 0x0000003a00747202 */ /* 0x000fe20000000f00 */
[----:B------:R-:W-:Y:S02]  /*1ca60*/  FMUL.FTZ R58, R0, R158 ;  /* 0x0000009e003a7220 */ /* 0x000fe40000410000 */
[----:B-1----:R-:W-:Y:S01]  /*1ca70*/  @P0 IMAD.WIDE.U32 R4, R226, c[0x0][0x1e0], RZ ;  /* 0x00007800e2040a25 */ /* 0x002fe200078e00ff */
[----:B---3--:R-:W-:Y:S04]  /*1ca80*/  F2FP.PACK_AB R67, R190, R188 ;  /* 0x000000bcbe43723e */ /* 0x008fe800000000ff */
[----:B------:R-:W-:Y:S02]  /*1ca90*/  @P0 IADD3 R5, R5, R6, RZ ;  /* 0x0000000605050210 */ /* 0x000fe40007ffe0ff */
[----:B------:R-:W-:Y:S02]  /*1caa0*/  @P0 MOV R6, R38 ;  /* 0x0000002600060202 */ /* 0x000fe40000000f00 */
[----:B------:R-:W-:Y:S01]  /*1cab0*/  MOV R38, 0x5 ;  /* 0x0000000500267802 */ /* 0x000fe20000000f00 */
[----:B------:R-:W-:Y:S02]  /*1cac0*/  @P0 IMAD R5, R5, 0x60, RZ ;  /* 0x0000006005050824 */ /* 0x000fe400078e02ff */
[----:B------:R-:W-:Y:S01]  /*1cad0*/  @P0 IMAD.WIDE.U32 R6, R4, 0x60, R6 ;  /* 0x0000006004060825 */ /* 0x000fe200078e0006 */
[----:B------:R-:W-:Y:S04]  /*1cae0*/  @P0 SHF.L.U64.HI R12, R37, R38, c[0x0][0x1e4] ;  /* 0x00007900250c0619 */ /* 0x000fe80000010226 */
[----:B------:R-:W-:Y:S01]  /*1caf0*/  @P0 IADD3 R5, R7, R5, RZ ;  /* 0x0000000507050210 */ /* 0x000fe20007ffe0ff */
[----:B------:R-:W-:Y:S01]  /*1cb00*/  FFMA.FTZ R7, R32, c[0x0][0x2d0], -R96 ;  /* 0x0000b40020077a23 */ /* 0x000fe20000010860 */
[C---:B------:R-:W-:Y:S01]  /*1cb10*/  @P0 LEA R4, P1, R6.reuse, c[0x0][0x1c8], 0x1 ;  /* 0x0000720006040a11 */ /* 0x040fe200078208ff */
[----:B------:R-:W-:Y:S02]  /*1cb20*/  FFMA.FTZ R32, R31, c[0x0][0x2d0], -R2 ;  /* 0x0000b4001f207a23 */ /* 0x000fe40000010802 */
[----:B------:R1:W-:Y:S01]  /*1cb30*/  MUFU.EX2 R243, R7 ;  /* 0x0000000700f37308 */ /* 0x0003e20000000800 */
[----:B------:R-:W-:Y:S01]  /*1cb40*/  @P0 LEA.HI.X R5, R6, c[0x0][0x1cc], R5, 0x1, P1 ;  /* 0x0000730006050a11 */ /* 0x000fe200008f0c05 */
[----:B------:R-:W-:Y:S01]  /*1cb50*/  FMUL.FTZ R31, R0, R131 ;  /* 0x00000083001f7220 */ /* 0x000fe20000410000 */
[C---:B------:R-:W-:Y:S03]  /*1cb60*/  @P0 IADD3 R10, P2, R13.reuse, R4, RZ ;  /* 0x000000040d0a0210 */ /* 0x040fe60007f5e0ff */
[----:B------:R2:W-:Y:S01]  /*1cb70*/  @P0 LDGSTS.E.BYPASS.LTC128B.128 [R227+0x3100], [R4.64], !P5 ;  /* 0x0310000004e30fae */ /* 0x0005e2000e901d48 */
[C---:B------:R-:W-:Y:S02]  /*1cb80*/  @P0 IADD3.X R11, R12.reuse, R5, RZ, P2, !PT ;  /* 0x000000050c0b0210 */ /* 0x040fe400017fe4ff */
[C---:B------:R-:W-:Y:S04]  /*1cb90*/  @P0 IADD3 R8, P1, R13.reuse, R10, RZ ;  /* 0x0000000a0d080210 */ /* 0x040fe80007f3e0ff */
[----:B------:R-:W-:Y:S01]  /*1cba0*/  @P0 IADD3.X R9, R12, R11, RZ, P1, !PT ;  /* 0x0000000b0c090210 */ /* 0x000fe20000ffe4ff */
[----:B------:R3:W-:Y:S01]  /*1cbb0*/  @P0 LDGSTS.E.BYPASS.LTC128B.128 [R227+0x3900], [R10.64], !P5 ;  /* 0x039000000ae30fae */ /* 0x0007e2000e901d48 */
[----:B------:R-:W-:Y:S07]  /*1cbc0*/  @P0 IADD3 R6, P3, R13, R8, RZ ;  /* 0x000000080d060210 */ /* 0x000fee0007f7e0ff */
[----:B------:R4:W-:Y:S01]  /*1cbd0*/  @P0 LDGSTS.E.BYPASS.LTC128B.128 [R227+0x4100], [R8.64], !P5 ;  /* 0x0410000008e30fae */ /* 0x0009e2000e901d48 */
[----:B-1----:R-:W-:Y:S02]  /*1cbe0*/  FFMA.FTZ R7, R33, c[0x0][0x2d0], -R96 ;  /* 0x0000b40021077a23 */ /* 0x002fe40000010860 */
[----:B------:R-:W-:Y:S02]  /*1cbf0*/  FMUL.FTZ R33, R73, R133 ;  /* 0x0000008549217220 */ /* 0x000fe40000410000 */
[----:B------:R1:W-:Y:S01]  /*1cc00*/  MUFU.EX2 R242, R7 ;  /* 0x0000000700f27308 */ /* 0x0003e20000000800 */
[C---:B--2---:R-:W-:Y:S04]  /*1cc10*/  @P0 IADD3 R4, P2, R13.reuse, R6, RZ ;  /* 0x000000060d040210 */ /* 0x044fe80007f5e0ff */
[----:B---3--:R-:W-:Y:S01]  /*1cc20*/  @P0 IADD3 R10, P1, R13, R4, RZ ;  /* 0x000000040d0a0210 */ /* 0x008fe20007f3e0ff */
[----:B------:R-:W-:Y:S02]  /*1cc30*/  FFMA.FTZ R11, R22, c[0x0][0x2d0], -R100 ;  /* 0x0000b400160b7a23 */ /* 0x000fe40000010864 */
[C---:B------:R-:W-:Y:S01]  /*1cc40*/  FMUL.FTZ R13, R68.reuse, R113 ;  /* 0x00000071440d7220 */ /* 0x040fe20000410000 */
[----:B------:R-:W-:Y:S01]  /*1cc50*/  MOV R113, R230 ;  /* 0x000000e600717202 */ /* 0x000fe20000000f00 */
[----:B------:R2:W-:Y:S01]  /*1cc60*/  MUFU.EX2 R239, R11 ;  /* 0x0000000b00ef7308 */ /* 0x0005e20000000800 */
[----:B----4-:R-:W-:Y:S01]  /*1cc70*/  FMUL.FTZ R8, R68, R108 ;  /* 0x0000006c44087220 */ /* 0x010fe20000410000 */
[----:B------:R-:W-:Y:S01]  /*1cc80*/  MOV R108, R63 ;  /* 0x0000003f006c7202 */ /* 0x000fe20000000f00 */
[----:B------:R-:W-:Y:S01]  /*1cc90*/  FMUL.FTZ R63, R0, R163 ;  /* 0x000000a3003f7220 */ /* 0x000fe20000410000 */
[----:B-1----:R-:W-:Y:S01]  /*1cca0*/  @P0 IADD3.X R7, R12, R9, RZ, P3, !PT ;  /* 0x000000090c070210 */ /* 0x002fe20001ffe4ff */
[----:B------:R-:W-:Y:S01]  /*1ccb0*/  FMUL.FTZ R9, R68, R109 ;  /* 0x0000006d44097220 */ /* 0x000fe20000410000 */
[----:B------:R-:W-:Y:S02]  /*1ccc0*/  MOV R109, R205 ;  /* 0x000000cd006d7202 */ /* 0x000fe40000000f00 */
[C---:B------:R-:W-:Y:S01]  /*1ccd0*/  @P0 IADD3.X R5, R12.reuse, R7, RZ, P2, !PT ;  /* 0x000000070c050210 */ /* 0x040fe200017fe4ff */
[----:B------:R1:W-:Y:S01]  /*1cce0*/  @P0 LDGSTS.E.BYPASS.LTC128B.128 [R227+0x4900], [R6.64], !P5 ;  /* 0x0490000006e30fae */ /* 0x0003e2000e901d48 */
[----:B------:R3:W-:Y:S07]  /*1ccf0*/  MUFU.EX2 R230, R44 ;  /* 0x0000002c00e67308 */ /* 0x0007ee0000000800 */
[----:B------:R4:W-:Y:S01]  /*1cd00*/  @P0 LDGSTS.E.BYPASS.LTC128B.128 [R227+0x5100], [R4.64], !P5 ;  /* 0x0510000004e30fae */ /* 0x0009e2000e901d48 */
[----:B--2---:R-:W-:Y:S01]  /*1cd10*/  @P0 IADD3.X R11, R12, R5, RZ, P1, !PT ;  /* 0x000000050c0b0210 */ /* 0x004fe20000ffe4ff */
[--C-:B------:R-:W-:Y:S02]  /*1cd20*/  FFMA.FTZ R12, R28, c[0x0][0x2d0], -R103.reuse ;  /* 0x0000b4001c0c7a23 */ /* 0x100fe40000010867 */
[----:B------:R-:W-:Y:S04]  /*1cd30*/  FFMA.FTZ R28, R30, c[0x0][0x2d0], -R2 ;  /* 0x0000b4001e1c7a23 */ /* 0x000fe80000010802 */
[----:B------:R2:W-:Y:S01]  /*1cd40*/  @P0 LDGSTS.E.BYPASS.LTC128B.128 [R227+0x5900], [R10.64], !P5 ;  /* 0x059000000ae30fae */ /* 0x0005e2000e901d48 */
[----:B------:R2:W-:Y:S01]  /*1cd50*/  MUFU.EX2 R233, R12 ;  /* 0x0000000c00e97308 */ /* 0x0005e20000000800 */
[----:B------:R-:W-:Y:S02]  /*1cd60*/  FMUL.FTZ R30, R0, R130 ;  /* 0x00000082001e7220 */ /* 0x000fe40000410000 */
[----:B---3--:R-:W-:Y:S04]  /*1cd70*/  FMUL.FTZ R44, R68, R144 ;  /* 0x00000090442c7220 */ /* 0x008fe80000410000 */
[----:B------:R-:W-:Y:S01]  /*1cd80*/  LDSM.16.MT88.4 R36, [R212+0x100] ;  /* 0x00010000d424783b */ /* 0x000fe20000004200 */
[--C-:B-1----:R-:W-:Y:S02]  /*1cd90*/  FFMA.FTZ R6, R23, c[0x0][0x2d0], -R100.reuse ;  /* 0x0000b40017067a23 */ /* 0x102fe40000010864 */
[----:B------:R-:W-:Y:S01]  /*1cda0*/  FMUL.FTZ R7, R69, R107 ;  /* 0x0000006b45077220 */ /* 0x000fe20000410000 */
[----:B------:R-:W-:Y:S01]  /*1cdb0*/  MOV R107, R60 ;  /* 0x0000003c006b7202 */ /* 0x000fe20000000f00 */
[----:B------:R1:W-:Y:S01]  /*1cdc0*/  MUFU.EX2 R236, R6 ;  /* 0x0000000600ec7308 */ /* 0x0003e20000000800 */
[--C-:B------:R-:W-:Y:S02]  /*1cdd0*/  FFMA.FTZ R60, R187, c[0x0][0x2d0], -R100.reuse ;  /* 0x0000b400bb3c7a23 */ /* 0x100fe40000010864 */
[----:B------:R-:W3:Y:S01]  /*1cde0*/  LDSM.16.MT88.4 R20, [R209+0x100] ;  /* 0x00010000d114783b */ /* 0x000ee20000004200 */
[--C-:B----4-:R-:W-:Y:S02]  /*1cdf0*/  FFMA.FTZ R4, R34, c[0x0][0x2d0], -R100.reuse ;  /* 0x0000b40022047a23 */ /* 0x110fe40000010864 */
[----:B------:R-:W-:Y:S01]  /*1ce00*/  FMUL.FTZ R5, R73, R105 ;  /* 0x0000006949057220 */ /* 0x000fe20000410000 */
[----:B------:R-:W-:Y:S01]  /*1ce10*/  MOV R105, R59 ;  /* 0x0000003b00697202 */ /* 0x000fe20000000f00 */
[C---:B------:R-:W-:Y:S02]  /*1ce20*/  FMUL.FTZ R34, R69.reuse, R134 ;  /* 0x0000008645227220 */ /* 0x040fe40000410000 */
[----:B------:R4:W-:Y:S01]  /*1ce30*/  MUFU.EX2 R237, R4 ;  /* 0x0000000400ed7308 */ /* 0x0009e20000000800 */
[----:B------:R-:W-:Y:S01]  /*1ce40*/  FMUL.FTZ R59, R0, R159 ;  /* 0x0000009f003b7220 */ /* 0x000fe20000410000 */
[----:B------:R-:W-:Y:S01]  /*1ce50*/  LDSM.16.MT88.4 R84, [R209+0x900] ;  /* 0x00090000d154783b */ /* 0x000fe20000004200 */
[----:B--2---:R-:W-:Y:S01]  /*1ce60*/  FMUL.FTZ R12, R68, R112 ;  /* 0x00000070440c7220 */ /* 0x004fe20000410000 */
[----:B------:R-:W-:Y:S01]  /*1ce70*/  MOV R112, R206 ;  /* 0x000000ce00707202 */ /* 0x000fe20000000f00 */
[C---:B------:R-:W-:Y:S01]  /*1ce80*/  FMUL.FTZ R10, R0.reuse, R110 ;  /* 0x0000006e000a7220 */ /* 0x040fe20000410000 */
[----:B------:R-:W-:Y:S01]  /*1ce90*/  MOV R110, R62 ;  /* 0x0000003e006e7202 */ /* 0x000fe20000000f00 */
[C---:B------:R-:W-:Y:S01]  /*1cea0*/  FMUL.FTZ R11, R0.reuse, R111 ;  /* 0x0000006f000b7220 */ /* 0x040fe20000410000 */
[----:B------:R-:W-:Y:S01]  /*1ceb0*/  MOV R111, R181 ;  /* 0x000000b5006f7202 */ /* 0x000fe20000000f00 */
[----:B------:R-:W-:Y:S01]  /*1cec0*/  FMUL.FTZ R62, R0, R162 ;  /* 0x000000a2003e7220 */ /* 0x000fe20000410000 */
[----:B------:R2:W-:Y:S01]  /*1ced0*/  MUFU.EX2 R207, R60 ;  /* 0x0000003c00cf7308 */ /* 0x0005e20000000800 */
[----:B------:R-:W-:Y:S01]  /*1cee0*/  LDSM.16.MT88.4 R88, [R212+0x900] ;  /* 0x00090000d458783b */ /* 0x000fe20000004200 */
[----:B-1----:R-:W-:Y:S01]  /*1cef0*/  FMUL.FTZ R6, R69, R106 ;  /* 0x0000006a45067220 */ /* 0x002fe20000410000 */
[----:B------:R-:W-:Y:S06]  /*1cf00*/  MOV R106, R52 ;  /* 0x00000034006a7202 */ /* 0x000fec0000000f00 */
[----:B------:R-:W-:Y:S01]  /*1cf10*/  LDSM.16.MT88.4 R92, [R210+0x900] ;  /* 0x00090000d25c783b */ /* 0x000fe20000004200 */
[----:B----4-:R-:W-:Y:S02]  /*1cf20*/  FFMA.FTZ R4, R35, c[0x0][0x2d0], -R100 ;  /* 0x0000b40023047a23 */ /* 0x010fe40000010864 */
[----:B------:R-:W-:Y:S05]  /*1cf30*/  FMUL.FTZ R35, R69, R135 ;  /* 0x0000008745237220 */ /* 0x000fea0000410000 */
[----:B------:R-:W0:Y:S01]  /*1cf40*/  LDGDEPBAR ;  /* 0x00000000000079af */ /* 0x000e220000000000 */
[----:B------:R1:W-:Y:S01]  /*1cf50*/  MUFU.EX2 R238, R4 ;  /* 0x0000000400ee7308 */ /* 0x0003e20000000800 */
[----:B--2---:R-:W-:Y:S02]  /*1cf60*/  FMUL.FTZ R60, R68, R160 ;  /* 0x000000a0443c7220 */ /* 0x004fe40000410000 */
[--C-:B-1----:R-:W-:Y:S02]  /*1cf70*/  FFMA.FTZ R4, R24, c[0x0][0x2d0], -R103.reuse ;  /* 0x0000b40018047a23 */ /* 0x102fe40000010867 */
[--C-:B------:R-:W-:Y:S05]  /*1cf80*/  FFMA.FTZ R24, R27, c[0x0][0x2d0], -R2.reuse ;  /* 0x0000b4001b187a23 */ /* 0x100fea0000010802 */
[----:B------:R1:W-:Y:S01]  /*1cf90*/  MUFU.EX2 R234, R4 ;  /* 0x0000000400ea7308 */ /* 0x0003e20000000800 */
[----:B------:R-:W-:Y:S01]  /*1cfa0*/  FMUL.FTZ R27, R0, R127 ;  /* 0x0000007f001b7220 */ /* 0x000fe20000410000 */
[----:B------:R-:W-:Y:S08]  /*1cfb0*/  MOV R127, R180 ;  /* 0x000000b4007f7202 */ /* 0x000ff00000000f00 */
[----:B------:R2:W-:Y:S10]  /*1cfc0*/  MUFU.EX2 R181, R24 ;  /* 0x0000001800b57308 */ /* 0x0005f40000000800 */
[----:B------:R4:W-:Y:S01]  /*1cfd0*/  MUFU.EX2 R180, R32 ;  /* 0x0000002000b47308 */ /* 0x0009e20000000800 */
[--C-:B-1----:R-:W-:Y:S02]  /*1cfe0*/  FFMA.FTZ R4, R25, c[0x0][0x2d0], -R103.reuse ;  /* 0x0000b40019047a23 */ /* 0x102fe40000010867 */
[C---:B------:R-:W-:Y:S01]  /*1cff0*/  FMUL.FTZ R25, R68.reuse, R125 ;  /* 0x0000007d44197220 */ /* 0x040fe20000410000 */
[----:B------:R-:W-:Y:S02]  /*1d000*/  MOV R125, R80 ;  /* 0x00000050007d7202 */ /* 0x000fe40000000f00 */
[----:B------:R-:W-:Y:S04]  /*1d010*/  LDSM.16.MT88.4 R80, [R211+0x100] ;  /* 0x00010000d350783b */ /* 0x000fe80000004200 */
[----:B------:R1:W-:Y:S01]  /*1d020*/  MUFU.EX2 R235, R4 ;  /* 0x0000000400eb7308 */ /* 0x0003e20000000800 */
[----:B--2---:R-:W-:Y:S01]  /*1d030*/  FMUL.FTZ R24, R68, R124 ;  /* 0x0000007c44187220 */ /* 0x004fe20000410000 */
[----:B------:R-:W-:Y:S08]  /*1d040*/  MOV R124, R179 ;  /* 0x000000b3007c7202 */ /* 0x000ff00000000f00 */
[----:B------:R2:W-:Y:S01]  /*1d050*/  MUFU.EX2 R179, R28 ;  /* 0x0000001c00b37308 */ /* 0x0005e20000000800 */
[C---:B----4-:R-:W-:Y:S02]  /*1d060*/  FMUL.FTZ R32, R73.reuse, R132 ;  /* 0x0000008449207220 */ /* 0x050fe40000410000 */
[----:B------:R-:W-:Y:S01]  /*1d070*/  LDSM.16.MT88.4 R132, [R212+0x2900] ;  /* 0x00290000d484783b */ /* 0x000fe20000004200 */
[C---:B-1----:R-:W-:Y:S01]  /*1d080*/  FMUL.FTZ R4, R73.reuse, R104 ;  /* 0x0000006849047220 */ /* 0x042fe20000410000 */
[----:B------:R-:W-:Y:S06]  /*1d090*/  MOV R104, R53 ;  /* 0x0000003500687202 */ /* 0x000fec0000000f00 */
[----:B------:R-:W1:Y:S01]  /*1d0a0*/  LDSM.16.MT88.4 R52, [R210+0x100] ;  /* 0x00010000d234783b */ /* 0x000e620000004200 */
[----:B------:R-:W-:Y:S01]  /*1d0b0*/  F2FP.PACK_AB R78, R106, R104 ;  /* 0x000000686a4e723e */ /* 0x000fe200000000ff */
[----:B--2---:R-:W-:Y:S01]  /*1d0c0*/  FMUL.FTZ R28, R68, R128 ;  /* 0x00000080441c7220 */ /* 0x004fe20000410000 */
[----:B------:R-:W-:Y:S05]  /*1d0d0*/  MOV R128, R228 ;  /* 0x000000e400807202 */ /* 0x000fea0000000f00 */
[-C--:B---3--:R-:W-:Y:S08]  /*1d0e0*/  HMMA.16816.F32 R4, R76, R20.reuse, R4 ;  /* 0x000000144c04723c */ /* 0x088ff00000001804 */
[C---:B------:R-:W-:Y:S07]  /*1d0f0*/  HMMA.16816.F32 R8, R64.reuse, R20, R8 ;  /* 0x000000144008723c */ /* 0x040fee0000001808 */
[----:B------:R-:W-:Y:S01]  /*1d100*/  FFMA.FTZ R20, R26, c[0x0][0x2d0], -R2 ;  /* 0x0000b4001a147a23 */ /* 0x000fe20000010802 */
[-C--:B------:R-:W-:Y:S03]  /*1d110*/  HMMA.16816.F32 R12, R64, R22.reuse, R12 ;  /* 0x00000016400c723c */ /* 0x080fe6000000180c */
[----:B------:R2:W3:Y:S01]  /*1d120*/  MUFU.EX2 R183, R20 ;  /* 0x0000001400b77308 */ /* 0x0004e20000000800 */
[----:B------:R-:W-:Y:S01]  /*1d130*/  FMUL.FTZ R21, R73, R121 ;  /* 0x0000007949157220 */ /* 0x000fe20000410000 */
[----:B------:R-:W-:Y:S01]  /*1d140*/  MOV R121, R46 ;  /* 0x0000002e00797202 */ /* 0x000fe20000000f00 */
[C---:B------:R-:W-:Y:S01]  /*1d150*/  FMUL.FTZ R26, R0.reuse, R126 ;  /* 0x0000007e001a7220 */ /* 0x040fe20000410000 */
[----:B------:R-:W-:Y:S01]  /*1d160*/  MOV R126, R61 ;  /* 0x0000003d007e7202 */ /* 0x000fe20000000f00 */
[C---:B------:R-:W-:Y:S04]  /*1d170*/  HMMA.16816.F32 R16, R76.reuse, R22, R16 ;  /* 0x000000164c10723c */ /* 0x040fe80000001810 */
[----:B------:R-:W-:Y:S02]  /*1d180*/  FMUL.FTZ R46, R0, R146 ;  /* 0x00000092002e7220 */ /* 0x000fe40000410000 */
[C---:B------:R-:W-:Y:S02]  /*1d190*/  FMUL.FTZ R61, R68.reuse, R161 ;  /* 0x000000a1443d7220 */ /* 0x040fe40000410000 */
[C---:B------:R-:W-:Y:S01]  /*1d1a0*/  FMUL.FTZ R22, R69.reuse, R122 ;  /* 0x0000007a45167220 */ /* 0x040fe20000410000 */
[----:B------:R-:W-:Y:S03]  /*1d1b0*/  MOV R122, R51 ;  /* 0x00000033007a7202 */ /* 0x000fe60000000f00 */
[C---:B------:R-:W-:Y:S01]  /*1d1c0*/  FMUL.FTZ R23, R69.reuse, R123 ;  /* 0x0000007b45177220 */ /* 0x040fe20000410000 */
[----:B------:R-:W-:Y:S01]  /*1d1d0*/  MOV R123, R57 ;  /* 0x00000039007b7202 */ /* 0x000fe20000000f00 */
[----:B------:R-:W-:Y:S02]  /*1d1e0*/  FMUL.FTZ R51, R69, R151 ;  /* 0x0000009745337220 */ /* 0x000fe40000410000 */
[----:B------:R-:W-:Y:S01]  /*1d1f0*/  FMUL.FTZ R57, R68, R157 ;  /* 0x0000009d44397220 */ /* 0x000fe20000410000 */
[----:B------:R-:W-:Y:S01]  /*1d200*/  LDSM.16.MT88.4 R148, [R210+0x2900] ;  /* 0x00290000d294783b */ /* 0x000fe20000004200 */
[C---:B--2---:R-:W-:Y:S01]  /*1d210*/  FMUL.FTZ R20, R73.reuse, R120 ;  /* 0x0000007849147220 */ /* 0x044fe20000410000 */
[----:B------:R-:W-:Y:S01]  /*1d220*/  MOV R120, R56 ;  /* 0x0000003800787202 */ /* 0x000fe20000000f00 */
[----:B------:R-:W-:Y:S04]  /*1d230*/  FFMA.FTZ R56, R194, c[0x0][0x2d0], -R100 ;  /* 0x0000b400c2387a23 */ /* 0x000fe80000010864 */
[----:B------:R2:W-:Y:S01]  /*1d240*/  MUFU.EX2 R228, R56 ;  /* 0x0000003800e47308 */ /* 0x0005e20000000800 */
[-C--:B------:R-:W-:Y:S08]  /*1d250*/  HMMA.16816.F32 R20, R76, R36.reuse, R20 ;  /* 0x000000244c14723c */ /* 0x080ff00000001814 */
[C---:B------:R-:W-:Y:S07]  /*1d260*/  HMMA.16816.F32 R24, R64.reuse, R36, R24 ;  /* 0x000000244018723c */ /* 0x040fee0000001818 */
[----:B------:R-:W-:Y:S01]  /*1d270*/  FFMA.FTZ R36, R182, c[0x0][0x2d0], -R96 ;  /* 0x0000b400b6247a23 */ /* 0x000fe20000010860 */
[-C--:B------:R-:W-:Y:S03]  /*1d280*/  HMMA.16816.F32 R28, R64, R38.reuse, R28 ;  /* 0x00000026401c723c */ /* 0x080fe6000000181c */
[----:B------:R4:W-:Y:S01]  /*1d290*/  MUFU.EX2 R231, R36 ;  /* 0x0000002400e77308 */ /* 0x0009e20000000800 */
[----:B------:R-:W-:Y:S02]  /*1d2a0*/  FMUL.FTZ R37, R73, R137 ;  /* 0x0000008949257220 */ /* 0x000fe40000410000 */
[C---:B--2---:R-:W-:Y:S02]  /*1d2b0*/  FMUL.FTZ R56, R68.reuse, R156 ;  /* 0x0000009c44387220 */ /* 0x044fe40000410000 */
[C---:B------:R-:W-:Y:S07]  /*1d2c0*/  HMMA.16816.F32 R32, R76.reuse, R38, R32 ;  /* 0x000000264c20723c */ /* 0x040fee0000001820 */
[C---:B------:R-:W-:Y:S02]  /*1d2d0*/  FMUL.FTZ R39, R69.reuse, R139 ;  /* 0x0000008b45277220 */ /* 0x040fe40000410000 */
[----:B------:R2:W-:Y:S03]  /*1d2e0*/  MUFU.EX2 R139, R40 ;  /* 0x00000028008b7308 */ /* 0x0005e60000000800 */
[----:B------:R-:W-:Y:S02]  /*1d2f0*/  FMUL.FTZ R38, R69, R138 ;  /* 0x0000008a45267220 */ /* 0x000fe40000410000 */
[----:B----4-:R-:W-:Y:S07]  /*1d300*/  FMUL.FTZ R36, R73, R136 ;  /* 0x0000008849247220 */ /* 0x010fee0000410000 */
[-C--:B-1----:R-:W-:Y:S03]  /*1d310*/  HMMA.16816.F32 R36, R76, R52.reuse, R36 ;  /* 0x000000344c24723c */ /* 0x082fe60000001824 */
[----:B--2---:R-:W-:Y:S07]  /*1d320*/  FMUL.FTZ R40, R68, R140 ;  /* 0x0000008c44287220 */ /* 0x004fee0000410000 */
[C---:B------:R-:W-:Y:S07]  /*1d330*/  HMMA.16816.F32 R40, R64.reuse, R52, R40 ;  /* 0x000000344028723c */ /* 0x040fee0000001828 */
[--C-:B------:R-:W-:Y:S01]  /*1d340*/  FFMA.FTZ R52, R193, c[0x0][0x2d0], -R100.reuse ;  /* 0x0000b400c1347a23 */ /* 0x100fe20000010864 */
[-C--:B------:R-:W-:Y:S03]  /*1d350*/  HMMA.16816.F32 R44, R64, R54.reuse, R44 ;  /* 0x00000036402c723c */ /* 0x080fe6000000182c */
[----:B------:R1:W-:Y:S01]  /*1d360*/  MUFU.EX2 R138, R52 ;  /* 0x00000034008a7308 */ /* 0x0003e20000000800 */
[----:B------:R-:W-:Y:S04]  /*1d370*/  FMUL.FTZ R53, R73, R153 ;  /* 0x0000009949357220 */ /* 0x000fe80000410000 */
        /* <DEDUP_REMOVED lines=8> */
[----:B------:R1:W-:Y:S01]  /*1d400*/  MUFU.EX2 R206, R80 ;  /* 0x0000005000ce7308 */ /* 0x0003e20000000800 */
[----:B---3--:R-:W-:Y:S03]  /*1d410*/  F2FP.PACK_AB R81, R181, R183 ;  /* 0x000000b7b551723e */ /* 0x008fe600000000ff */
        /* <DEDUP_REMOVED lines=15> */
[----:B------:R1:W-:Y:S02]  /*1d510*/  MUFU.EX2 R143, R80 ;  /* 0x00000050008f7308 */ /* 0x0003e40000000800 */
[----:B-1----:R-:W-:Y:S07]  /*1d520*/  F2FP.PACK_AB R80, R235, R234 ;  /* 0x000000eaeb50723e */ /* 0x002fee00000000ff */
[C---:B------:R-:W-:Y:S07]  /*1d530*/  HMMA.16816.F32 R8, R80.reuse, R84, R8 ;  /* 0x000000545008723c */ /* 0x040fee0000001808 */
[--C-:B------:R-:W-:Y:S01]  /*1d540*/  FFMA.FTZ R84, R200, c[0x0][0x2d0], -R103.reuse ;  /* 0x0000b400c8547a23 */ /* 0x100fe20000010867 */
[-C--:B------:R-:W-:Y:S03]  /*1d550*/  HMMA.16816.F32 R12, R80, R86.reuse, R12 ;  /* 0x00000056500c723c */ /* 0x080fe6000000180c */
[----:B------:R1:W2:Y:S05]  /*1d560*/  MUFU.EX2 R205, R84 ;  /* 0x0000005400cd7308 */ /* 0x0002aa0000000800 */
[C---:B------:R-:W-:Y:S08]  /*1d570*/  HMMA.16816.F32 R16, R76.reuse, R86, R16 ;  /* 0x000000564c10723c */ /* 0x040ff00000001810 */
[-C--:B------:R-:W-:Y:S08]  /*1d580*/  HMMA.16816.F32 R20, R76, R88.reuse, R20 ;  /* 0x000000584c14723c */ /* 0x080ff00000001814 */
[C---:B------:R-:W-:Y:S04]  /*1d590*/  HMMA.16816.F32 R24, R80.reuse, R88, R24 ;  /* 0x000000585018723c */ /* 0x040fe80000001818 */
[--C-:B-1----:R-:W-:Y:S04]  /*1d5a0*/  FFMA.FTZ R84, R204, c[0x0][0x2d0], -R2.reuse ;  /* 0x0000b400cc547a23 */ /* 0x102fe80000010802 */
[-C--:B------:R-:W-:Y:S01]  /*1d5b0*/  HMMA.16816.F32 R28, R80, R90.reuse, R28 ;  /* 0x0000005a501c723c */ /* 0x080fe2000000181c */
[----:B------:R1:W-:Y:S07]  /*1d5c0*/  MUFU.EX2 R136, R84 ;  /* 0x0000005400887308 */ /* 0x0003ee0000000800 */
[C---:B------:R-:W-:Y:S08]  /*1d5d0*/  HMMA.16816.F32 R32, R76.reuse, R90, R32 ;  /* 0x0000005a4c20723c */ /* 0x040ff00000001820 */
[-C--:B------:R-:W-:Y:S08]  /*1d5e0*/  HMMA.16816.F32 R36, R76, R92.reuse, R36 ;  /* 0x0000005c4c24723c */ /* 0x080ff00000001824 */
[C---:B------:R-:W-:Y:S04]  /*1d5f0*/  HMMA.16816.F32 R40, R80.reuse, R92, R40 ;  /* 0x0000005c5028723c */ /* 0x040fe80000001828 */
[--C-:B-1----:R-:W-:Y:S01]  /*1d600*/  FFMA.FTZ R84, R128, c[0x0][0x2d0], -R2.reuse ;  /* 0x0000b40080547a23 */ /* 0x102fe20000010802 */
[----:B------:R-:W-:Y:S02]  /*1d610*/  MOV R128, R127 ;  /* 0x0000007f00807202 */ /* 0x000fe40000000f00 */
[----:B------:R-:W-:Y:S01]  /*1d620*/  MOV R127, R126 ;  /* 0x0000007e007f7202 */ /* 0x000fe20000000f00 */
[-C--:B------:R-:W-:Y:S01]  /*1d630*/  HMMA.16816.F32 R44, R80, R94.reuse, R44 ;  /* 0x0000005e502c723c */ /* 0x080fe2000000182c */
[----:B------:R1:W3:Y:S03]  /*1d640*/  MUFU.EX2 R141, R84 ;  /* 0x00000054008d7308 */ /* 0x0002e60000000800 */
[----:B------:R-:W-:Y:S01]  /*1d650*/  FFMA.FTZ R88, R128, c[0x0][0x2d0], -R2 ;  /* 0x0000b40080587a23 */ /* 0x000fe20000010802 */
[----:B------:R-:W-:Y:S02]  /*1d660*/  MOV R128, R127 ;  /* 0x0000007f00807202 */ /* 0x000fe40000000f00 */
[----:B------:R-:W-:Y:S01]  /*1d670*/  MOV R126, R125 ;  /* 0x0000007d007e7202 */ /* 0x000fe20000000f00 */
[C---:B------:R-:W-:Y:S03]  /*1d680*/  HMMA.16816.F32 R48, R76.reuse, R94, R48 ;  /* 0x0000005e4c30723c */ /* 0x040fe60000001830 */
[----:B------:R4:W-:Y:S01]  /*1d690*/  MUFU.EX2 R144, R88 ;  /* 0x0000005800907308 */ /* 0x0009e20000000800 */
[----:B------:R-:W-:Y:S01]  /*1d6a0*/  FFMA.FTZ R92, R128, c[0x0][0x2d0], -R100 ;  /* 0x0000b400805c7a23 */ /* 0x000fe20000010864 */
[----:B------:R-:W-:Y:S02]  /*1d6b0*/  MOV R125, R111 ;  /* 0x0000006f007d7202 */ /* 0x000fe40000000f00 */
[----:B------:R-:W-:Y:S02]  /*1d6c0*/  MOV R127, R126 ;  /* 0x0000007e007f7202 */ /* 0x000fe40000000f00 */
[----:B------:R-:W-:Y:S03]  /*1d6d0*/  MOV R126, R125 ;  /* 0x0000007d007e7202 */ /* 0x000fe60000000f00 */
[----:B------:R-:W-:Y:S01]  /*1d6e0*/  MOV R125, R124 ;  /* 0x0000007c007d7202 */ /* 0x000fe20000000f00 */
[----:B------:R2:W-:Y:S01]  /*1d6f0*/  MUFU.EX2 R146, R92 ;  /* 0x0000005c00927308 */ /* 0x0005e20000000800 */
[----:B------:R-:W-:Y:S02]  /*1d700*/  MOV R128, R127 ;  /* 0x0000007f00807202 */ /* 0x000fe40000000f00 */
[----:B------:R-:W-:Y:S01]  /*1d710*/  MOV R127, R126 ;  /* 0x0000007e007f7202 */ /* 0x000fe20000000f00 */
[----:B-1----:R-:W-:Y:S01]  /*1d720*/  FFMA.FTZ R84, R203, c[0x0][0x2d0], -R2 ;  /* 0x0000b400cb547a23 */ /* 0x002fe20000010802 */
[----:B------:R-:W-:Y:S02]  /*1d730*/  MOV R126, R125 ;  /* 0x0000007d007e7202 */ /* 0x000fe40000000f00 */
[----:B------:R-:W-:Y:S02]  /*1d740*/  MOV R124, R113 ;  /* 0x00000071007c7202 */ /* 0x000fe40000000f00 */
[----:B------:R-:W-:Y:S01]  /*1d750*/  MOV R113, R219 ;  /* 0x000000db00717202 */ /* 0x000fe20000000f00 */
[----:B------:R1:W1:Y:S01]  /*1d760*/  MUFU.EX2 R140, R84 ;  /* 0x00000054008c7308 */ /* 0x0002620000000800 */
[----:B------:R-:W-:Y:S02]  /*1d770*/  MOV R125, R124 ;  /* 0x0000007c007d7202 */ /* 0x000fe40000000f00 */
[----:B------:R-:W-:Y:S01]  /*1d780*/  MOV R124, R123 ;  /* 0x0000007b007c7202 */ /* 0x000fe20000000f00 */
[----:B----4-:R-:W-:Y:S01]  /*1d790*/  FFMA.FTZ R88, R201, c[0x0][0x2d0], -R96 ;  /* 0x0000b400c9587a23 */ /* 0x010fe20000010860 */
[----:B------:R-:W-:Y:S02]  /*1d7a0*/  MOV R123, R122 ;  /* 0x0000007a007b7202 */ /* 0x000fe40000000f00 */
[----:B------:R-:W-:Y:S02]  /*1d7b0*/  MOV R122, R121 ;  /* 0x00000079007a7202 */ /* 0x000fe40000000f00 */
[----:B------:R-:W-:Y:S01]  /*1d7c0*/  MOV R121, R119 ;  /* 0x0000007700797202 */ /* 0x000fe20000000f00 */
[----:B------:R4:W-:Y:S01]  /*1d7d0*/  MUFU.EX2 R147, R88 ;  /* 0x0000005800937308 */ /* 0x0009e20000000800 */
[----:B------:R-:W-:Y:S02]  /*1d7e0*/  MOV R119, R118 ;  /* 0x0000007600777202 */ /* 0x000fe40000000f00 */
[----:B------:R-:W-:Y:S01]  /*1d7f0*/  MOV R118, R117 ;  /* 0x0000007500767202 */ /* 0x000fe20000000f00 */
[----:B--2---:R-:W-:Y:S01]  /*1d800*/  FFMA.FTZ R92, R128, c[0x0][0x2d0], -R100 ;  /* 0x0000b400805c7a23 */ /* 0x004fe20000010864 */
[----:B------:R-:W-:Y:S02]  /*1d810*/  MOV R128, R127 ;  /* 0x0000007f00807202 */ /* 0x000fe40000000f00 */
[----:B------:R-:W-:Y:S02]  /*1d820*/  MOV R127, R126 ;  /* 0x0000007e007f7202 */ /* 0x000fe40000000f00 */
[----:B------:R-:W-:Y:S01]  /*1d830*/  MOV R126, R125 ;  /* 0x0000007d007e7202 */ /* 0x000fe20000000f00 */
[----:B------:R2:W-:Y:S01]  /*1d840*/  MUFU.EX2 R201, R92 ;  /* 0x0000005c00c97308 */ /* 0x0005e20000000800 */
        /* <DEDUP_REMOVED lines=9> */
[--C-:B----4-:R-:W-:Y:S01]  /*1d8e0*/  FFMA.FTZ R88, R202, c[0x0][0x2d0], -R96.reuse ;  /* 0x0000b400ca587a23 */ /* 0x110fe20000010860 */
[----:B------:R-:W-:Y:S01]  /*1d8f0*/  MOV R110, R215 ;  /* 0x000000d7006e7202 */ /* 0x000fe20000000f00 */
[----:B------:R4:W5:Y:S02]  /*1d900*/  LDL.LU R219, [R1+0x70] ;  /* 0x0000700001db7983 */ /* 0x0009640000300800 */
[----:B------:R3:W-:Y:S02]  /*1d910*/  MUFU.EX2 R204, R88 ;  /* 0x0000005800cc7308 */ /* 0x0007e40000000800 */
[----:B------:R4:W5:Y:S04]  /*1d920*/  LDL.LU R208, [R1+0x6c] ;  /* 0x00006c0001d07983 */ /* 0x0009680000300800 */
[----:B------:R4:W5:Y:S01]  /*1d930*/  LDL.LU R215, [R1+0x68] ;  /* 0x0000680001d77983 */ /* 0x0009620000300800 */
[--C-:B--2---:R-:W-:Y:S02]  /*1d940*/  FFMA.FTZ R92, R125, c[0x0][0x2d0], -R103.reuse ;  /* 0x0000b4007d5c7a23 */ /* 0x104fe40000010867 */
[----:B---3--:R-:W-:Y:S01]  /*1d950*/  FFMA.FTZ R88, R195, c[0x0][0x2d0], -R96 ;  /* 0x0000b400c3587a23 */ /* 0x008fe20000010860 */
[-C--:B-1----:R-:W-:Y:S03]  /*1d960*/  HMMA.16816.F32 R52, R76, R84.reuse, R52 ;  /* 0x000000544c34723c */ /* 0x082fe60000001834 */
[----:B------:R1:W-:Y:S05]  /*1d970*/  MUFU.EX2 R203, R88 ;  /* 0x0000005800cb7308 */ /* 0x0003ea0000000800 */
[C---:B------:R-:W-:Y:S07]  /*1d980*/  HMMA.16816.F32 R56, R80.reuse, R84, R56 ;  /* 0x000000545038723c */ /* 0x040fee0000001838 */
[--C-:B------:R-:W-:Y:S01]  /*1d990*/  FFMA.FTZ R84, R128, c[0x0][0x2d0], -R100.reuse ;  /* 0x0000b40080547a23 */ /* 0x100fe20000010864 */
[-C--:B------:R-:W-:Y:S03]  /*1d9a0*/  HMMA.16816.F32 R60, R80, R86.reuse, R60 ;  /* 0x00000056503c723c */ /* 0x080fe6000000183c */
[----:B------:R2:W-:Y:S04]  /*1d9b0*/  MUFU.EX2 R200, R84 ;  /* 0x0000005400c87308 */ /* 0x0005e80000000800 */
[----:B------:R-:W-:Y:S01]  /*1d9c0*/  FFMA.FTZ R80, R127, c[0x0][0x2d0], -R100 ;  /* 0x0000b4007f507a23 */ /* 0x000fe20000010864 */
[----:B------:R-:W-:Y:S04]  /*1d9d0*/  HMMA.16816.F32 R64, R76, R86, R64 ;  /* 0x000000564c40723c */ /* 0x000fe80000001840 */
[----:B-1----:R-:W-:Y:S01]  /*1d9e0*/  FFMA.FTZ R88, R197, c[0x0][0x2d0], -R96 ;  /* 0x0000b400c5587a23 */ /* 0x002fe20000010860 */
[----:B------:R1:W-:Y:S01]  /*1d9f0*/  MUFU.EX2 R199, R80 ;  /* 0x0000005000c77308 */ /* 0x0003e20000000800 */
[----:B------:R-:W-:Y:S02]  /*1da00*/  F2FP.PACK_AB R82, R205, R142 ;  /* 0x0000008ecd52723e */ /* 0x000fe400000000ff */
[----:B------:R-:W-:Y:S04]  /*1da10*/  F2FP.PACK_AB R76, R139, R231 ;  /* 0x000000e78b4c723e */ /* 0x000fe800000000ff */
[----:B------:R-:W-:Y:S02]  /*1da20*/  F2FP.PACK_AB R78, R229, R230 ;  /* 0x000000e6e54e723e */ /* 0x000fe400000000ff */
[----:B------:R-:W-:Y:S01]  /*1da30*/  F2FP.PACK_AB R77, R228, R138 ;  /* 0x0000008ae44d723e */ /* 0x000fe200000000ff */
[----:B------:R3:W-:Y:S01]  /*1da40*/  MUFU.EX2 R202, R88 ;  /* 0x0000005800ca7308 */ /* 0x0007e20000000800 */
[----:B------:R-:W-:Y:S02]  /*1da50*/  F2FP.PACK_AB R79, R206, R207 ;  /* 0x000000cfce4f723e */ /* 0x000fe400000000ff */
[----:B------:R-:W-:Y:S01]  /*1da60*/  F2FP.PACK_AB R81, R141, R136 ;  /* 0x000000888d51723e */ /* 0x000fe200000000ff */
[----:B--2---:R-:W-:Y:S01]  /*1da70*/  LDSM.16.MT88.4 R84, [R212+0x1100] ;  /* 0x00110000d454783b */ /* 0x004fe20000004200 */
[----:B------:R-:W-:Y:S05]  /*1da80*/  F2FP.PACK_AB R83, R144, R140 ;  /* 0x0000008c9053723e */ /* 0x000fea00000000ff */
[----:B------:R2:W-:Y:S01]  /*1da90*/  MUFU.EX2 R197, R92 ;  /* 0x0000005c00c57308 */ /* 0x0005e20000000800 */
[--C-:B-1----:R-:W-:Y:S09]  /*1daa0*/  FFMA.FTZ R80, R126, c[0x0][0x2d0], -R103.reuse ;  /* 0x0000b4007e507a23 */ /* 0x102ff20000010867 */
[----:B------:R1:W-:Y:S01]  /*1dab0*/  MUFU.EX2 R145, R80 ;  /* 0x0000005000917308 */ /* 0x0003e20000000800 */
[----:B---3--:R-:W3:Y:S08]  /*1dac0*/  LDSM.16.MT88.4 R88, [R209+0x1100] ;  /* 0x00110000d158783b */ /* 0x008ef00000004200 */
[----:B--2---:R-:W2:Y:S01]  /*1dad0*/  LDSM.16.MT88.4 R92, [R210+0x1100] ;  /* 0x00110000d25c783b */ /* 0x004ea20000004200 */
[----:B-1----:R-:W-:Y:S01]  /*1dae0*/  F2FP.PACK_AB R80, R143, R137 ;  /* 0x000000898f50723e */ /* 0x002fe200000000ff */
[-C--:B---3--:R-:W-:Y:S08]  /*1daf0*/  HMMA.16816.F32 R4, R76, R88.reuse, R4 ;  /* 0x000000584c04723c */ /* 0x088ff00000001804 */
[C---:B------:R-:W-:Y:S07]  /*1db00*/  HMMA.16816.F32 R8, R80.reuse, R88, R8 ;  /* 0x000000585008723c */ /* 0x040fee0000001808 */
[--C-:B------:R-:W-:Y:S01]  /*1db10*/  FFMA.FTZ R88, R124, c[0x0][0x2d0], -R103.reuse ;  /* 0x0000b4007c587a23 */ /* 0x100fe20000010867 */
[-C--:B------:R-:W-:Y:S03]  /*1db20*/  HMMA.16816.F32 R12, R80, R90.reuse, R12 ;  /* 0x0000005a500c723c */ /* 0x080fe6000000180c */
[----:B------:R1:W-:Y:S05]  /*1db30*/  MUFU.EX2 R198, R88 ;  /* 0x0000005800c67308 */ /* 0x0003ea0000000800 */
[C---:B------:R-:W-:Y:S08]  /*1db40*/  HMMA.16816.F32 R16, R76.reuse, R90, R16 ;  /* 0x0000005a4c10723c */ /* 0x040ff00000001810 */
[-C--:B------:R-:W-:Y:S08]  /*1db50*/  HMMA.16816.F32 R20, R76, R84.reuse, R20 ;  /* 0x000000544c14723c */ /* 0x080ff00000001814 */
[C---:B------:R-:W-:Y:S04]  /*1db60*/  HMMA.16816.F32 R24, R80.reuse, R84, R24 ;  /* 0x000000545018723c */ /* 0x040fe80000001818 */
[--C-:B-1----:R-:W-:Y:S03]  /*1db70*/  FFMA.FTZ R88, R123, c[0x0][0x2d0], -R103.reuse ;  /* 0x0000b4007b587a23 */ /* 0x102fe60000010867 */
[--C-:B------:R-:W-:Y:S01]  /*1db80*/  FFMA.FTZ R84, R120, c[0x0][0x2d0], -R2.reuse ;  /* 0x0000b40078547a23 */ /* 0x100fe20000010802 */
[-C--:B------:R-:W-:Y:S01]  /*1db90*/  HMMA.16816.F32 R28, R80, R86.reuse, R28 ;  /* 0x00000056501c723c */ /* 0x080fe2000000181c */
[----:B------:R1:W3:Y:S07]  /*1dba0*/  MUFU.EX2 R196, R88 ;  /* 0x0000005800c47308 */ /* 0x0002ee0000000800 */
[C---:B------:R-:W-:Y:S03]  /*1dbb0*/  HMMA.16816.F32 R32, R76.reuse, R86, R32 ;  /* 0x000000564c20723c */ /* 0x040fe60000001820 */
[----:B------:R3:W-:Y:S05]  /*1dbc0*/  MUFU.EX2 R154, R84 ;  /* 0x00000054009a7308 */ /* 0x0007ea0000000800 */
[-C--:B--2---:R-:W-:Y:S08]  /*1dbd0*/  HMMA.16816.F32 R36, R76, R92.reuse, R36 ;  /* 0x0000005c4c24723c */ /* 0x084ff00000001824 */
[C---:B------:R-:W-:Y:S04]  /*1dbe0*/  HMMA.16816.F32 R40, R80.reuse, R92, R40 ;  /* 0x0000005c5028723c */ /* 0x040fe80000001828 */
[----:B-1----:R-:W-:Y:S03]  /*1dbf0*/  FFMA.FTZ R88, R122, c[0x0][0x2d0], -R2 ;  /* 0x0000b4007a587a23 */ /* 0x002fe60000010802 */
[----:B------:R-:W-:Y:S01]  /*1dc00*/  FFMA.FTZ R92, R115, c[0x0][0x2d0], -R96 ;  /* 0x0000b400735c7a23 */ /* 0x000fe20000010860 */
[-C--:B------:R-:W-:Y:S01]  /*1dc10*/  HMMA.16816.F32 R44, R80, R94.reuse, R44 ;  /* 0x0000005e502c723c */ /* 0x080fe2000000182c */
[----:B------:R1:W-:Y:S03]  /*1dc20*/  MUFU.EX2 R155, R88 ;  /* 0x00000058009b7308 */ /* 0x0003e60000000800 */
[--C-:B---3--:R-:W-:Y:S04]  /*1dc30*/  FFMA.FTZ R84, R119, c[0x0][0x2d0], -R2.reuse ;  /* 0x0000b40077547a23 */ /* 0x108fe80000010802 */
[C---:B------:R-:W-:Y:S03]  /*1dc40*/  HMMA.16816.F32 R48, R76.reuse, R94, R48 ;  /* 0x0000005e4c30723c */ /* 0x040fe60000001830 */
[----:B------:R2:W-:Y:S10]  /*1dc50*/  MUFU.EX2 R152, R84 ;  /* 0x0000005400987308 */ /* 0x0005f40000000800 */
[----:B------:R3:W-:Y:S01]  /*1dc60*/  MUFU.EX2 R192, R92 ;  /* 0x0000005c00c07308 */ /* 0x0007e20000000800 */
[----:B-1----:R-:W-:Y:S09]  /*1dc70*/  FFMA.FTZ R88, R121, c[0x0][0x2d0], -R2 ;  /* 0x0000b40079587a23 */ /* 0x002ff20000010802 */
[----:B------:R1:W1:Y:S01]  /*1dc80*/  MUFU.EX2 R153, R88 ;  /* 0x0000005800997308 */ /* 0x0002620000000800 */
[----:B--2---:R-:W-:Y:S09]  /*1dc90*/  FFMA.FTZ R84, R118, c[0x0][0x2d0], -R96 ;  /* 0x0000b40076547a23 */ /* 0x004ff20000010860 */
[----:B------:R2:W-:Y:S01]  /*1dca0*/  MUFU.EX2 R194, R84 ;  /* 0x0000005400c27308 */ /* 0x0005e20000000800 */
[----:B---3--:R-:W-:Y:S09]  /*1dcb0*/  FFMA.FTZ R92, R191, c[0x0][0x2d0], -R100 ;  /* 0x0000b400bf5c7a23 */ /* 0x008ff20000010864 */
[----:B------:R-:W-:Y:S01]  /*1dcc0*/  MUFU.EX2 R191, R92 ;  /* 0x0000005c00bf7308 */ /* 0x000fe20000000800 */
[----:B-1----:R-:W1:Y:S01]  /*1dcd0*/  LDSM.16.MT88.4 R88, [R211+0x1100] ;  /* 0x00110000d358783b */ /* 0x002e620000004200 */
[--C-:B--2---:R-:W-:Y:S08]  /*1dce0*/  FFMA.FTZ R84, R117, c[0x0][0x2d0], -R96.reuse ;  /* 0x0000b40075547a23 */ /* 0x104ff00000010860 */
[----:B------:R2:W-:Y:S02]  /*1dcf0*/  MUFU.EX2 R195, R84 ;  /* 0x0000005400c37308 */ /* 0x0005e40000000800 */
[----:B--2---:R-:W-:Y:S01]  /*1dd00*/  FFMA.FTZ R84, R116, c[0x0][0x2d0], -R96 ;  /* 0x0000b40074547a23 */ /* 0x004fe20000010860 */
[-C--:B-1----:R-:W-:Y:S01]  /*1dd10*/  HMMA.16816.F32 R52, R76, R88.reuse, R52 ;  /* 0x000000584c34723c */ /* 0x082fe20000001834 */
[----:B------:R-:W-:Y:S06]  /*1dd20*/  LDSM.16.MT88.4 R116, [R209+0x2900] ;  /* 0x00290000d174783b */ /* 0x000fec0000004200 */
[----:B------:R1:W-:Y:S01]  /*1dd30*/  MUFU.EX2 R193, R84 ;  /* 0x0000005400c17308 */ /* 0x0003e20000000800 */
[C---:B------:R-:W-:Y:S07]  /*1dd40*/  HMMA.16816.F32 R56, R80.reuse, R88, R56 ;  /* 0x000000585038723c */ /* 0x040fee0000001838 */
[--C-:B------:R-:W-:Y:S01]  /*1dd50*/  FFMA.FTZ R88, R112, c[0x0][0x2d0], -R100.reuse ;  /* 0x0000b40070587a23 */ /* 0x100fe20000010864 */
[-C--:B------:R-:W-:Y:S04]  /*1dd60*/  HMMA.16816.F32 R60, R80, R90.reuse, R60 ;  /* 0x0000005a503c723c */ /* 0x080fe8000000183c */
[----:B------:R-:W-:Y:S02]  /*1dd70*/  MOV R112, R189 ;  /* 0x000000bd00707202 */ /* 0x000fe40000000f00 */
[----:B------:R2:W-:Y:S01]  /*1dd80*/  MUFU.EX2 R189, R88 ;  /* 0x0000005800bd7308 */ /* 0x0005e20000000800 */
[--C-:B------:R-:W-:Y:S01]  /*1dd90*/  FFMA.FTZ R80, R114, c[0x0][0x2d0], -R100.reuse ;  /* 0x0000b40072507a23 */ /* 0x100fe20000010864 */
[----:B------:R-:W-:Y:S01]  /*1dda0*/  HMMA.16816.F32 R64, R76, R90, R64 ;  /* 0x0000005a4c40723c */ /* 0x000fe20000001840 */
[----:B-1----:R-:W1:Y:S03]  /*1ddb0*/  LDSM.16.MT88.4 R84, [R209+0x1900] ;  /* 0x00190000d154783b */ /* 0x002e660000004200 */
[----:B------:R-:W-:Y:S01]  /*1ddc0*/  F2FP.PACK_AB R82, R196, R198 ;  /* 0x000000c6c452723e */ /* 0x000fe200000000ff */
[--C-:B------:R-:W-:Y:S01]  /*1ddd0*/  FFMA.FTZ R92, R112, c[0x0][0x2d0], -R103.reuse ;  /* 0x0000b400705c7a23 */ /* 0x100fe20000010867 */
[----:B------:R-:W-:Y:S02]  /*1dde0*/  F2FP.PACK_AB R81, R153, R155 ;  /* 0x0000009b9951723e */ /* 0x000fe400000000ff */
[----:B------:R3:W-:Y:S01]  /*1ddf0*/  MUFU.EX2 R187, R80 ;  /* 0x0000005000bb7308 */ /* 0x0007e20000000800 */
[----:B------:R-:W-:Y:S03]  /*1de00*/  F2FP.PACK_AB R76, R204, R147 ;  /* 0x00000093cc4c723e */ /* 0x000fe600000000ff */
[----:B------:R-:W-:Y:S02]  /*1de10*/  F2FP.PACK_AB R78, R202, R203 ;  /* 0x000000cbca4e723e */ /* 0x000fe400000000ff */
[----:B------:R-:W-:Y:S02]  /*1de20*/  F2FP.PACK_AB R77, R201, R146 ;  /* 0x00000092c94d723e */ /* 0x000fe400000000ff */
[----:B------:R-:W-:Y:S02]  /*1de30*/  F2FP.PACK_AB R79, R199, R200 ;  /* 0x000000c8c74f723e */ /* 0x000fe400000000ff */
[----:B------:R1:W-:Y:S01]  /*1de40*/  MUFU.EX2 R159, R92 ;  /* 0x0000005c009f7308 */ /* 0x0003e20000000800 */
[----:B------:R-:W-:Y:S01]  /*1de50*/  F2FP.PACK_AB R83, R152, R154 ;  /* 0x0000009a9853723e */ /* 0x000fe200000000ff */
[----:B--2---:R-:W2:Y:S01]  /*1de60*/  LDSM.16.MT88.4 R88, [R212+0x1900] ;  /* 0x00190000d458783b */ /* 0x004ea20000004200 */
[----:B---3--:R-:W-:Y:S07]  /*1de70*/  FFMA.FTZ R80, R113, c[0x0][0x2d0], -R100 ;  /* 0x0000b40071507a23 */ /* 0x008fee0000010864 */
[----:B------:R3:W-:Y:S01]  /*1de80*/  MUFU.EX2 R185, R80 ;  /* 0x0000005000b97308 */ /* 0x0007e20000000800 */
[-C--:B-1----:R-:W-:Y:S01]  /*1de90*/  HMMA.16816.F32 R4, R76, R84.reuse, R4 ;  /* 0x000000544c04723c */ /* 0x082fe20000001804 */
[----:B------:R-:W1:Y:S02]  /*1dea0*/  LDSM.16.MT88.4 R92, [R210+0x1900] ;  /* 0x00190000d25c783b */ /* 0x000e640000004200 */
[----:B---3--:R-:W-:Y:S07]  /*1deb0*/  F2FP.PACK_AB R80, R197, R145 ;  /* 0x00000091c550723e */ /* 0x008fee00000000ff */
[C---:B------:R-:W-:Y:S07]  /*1dec0*/  HMMA.16816.F32 R8, R80.reuse, R84, R8 ;  /* 0x000000545008723c */ /* 0x040fee0000001808 */
[--C-:B------:R-:W-:Y:S01]  /*1ded0*/  FFMA.FTZ R84, R111, c[0x0][0x2d0], -R103.reuse ;  /* 0x0000b4006f547a23 */ /* 0x100fe20000010867 */
[-C--:B------:R-:W-:Y:S03]  /*1dee0*/  HMMA.16816.F32 R12, R80, R86.reuse, R12 ;  /* 0x00000056500c723c */ /* 0x080fe6000000180c */
[----:B------:R3:W-:Y:S01]  /*1def0*/  MUFU.EX2 R158, R84 ;  /* 0x00000054009e7308 */ /* 0x0007e20000000800 */
[----:B------:R-:W-:Y:S02]  /*1df00*/  MOV R111, R107 ;  /* 0x0000006b006f7202 */ /* 0x000fe40000000f00 */
[----:B------:R-:W-:Y:S02]  /*1df10*/  MOV R107, R175 ;  /* 0x000000af006b7202 */ /* 0x000fe40000000f00 */
[C---:B------:R-:W-:Y:S08]  /*1df20*/  HMMA.16816.F32 R16, R76.reuse, R86, R16 ;  /* 0x000000564c10723c */ /* 0x040ff00000001810 */
[-C--:B--2---:R-:W-:Y:S08]  /*1df30*/  HMMA.16816.F32 R20, R76, R88.reuse, R20 ;  /* 0x000000584c14723c */ /* 0x084ff00000001814 */
[C---:B------:R-:W-:Y:S04]  /*1df40*/  HMMA.16816.F32 R24, R80.reuse, R88, R24 ;  /* 0x000000585018723c */ /* 0x040fe80000001818 */
[--C-:B---3--:R-:W-:Y:S01]  /*1df50*/  FFMA.FTZ R84, R110, c[0x0][0x2d0], -R103.reuse ;  /* 0x0000b4006e547a23 */ /* 0x108fe20000010867 */
[----:B------:R-:W-:Y:S02]  /*1df60*/  MOV R110, R168 ;  /* 0x000000a8006e7202 */ /* 0x000fe40000000f00 */
[----:B------:R-:W-:Y:S01]  /*1df70*/  FFMA.FTZ R88, R98, c[0x0][0x2d0], -R2 ;  /* 0x0000b40062587a23 */ /* 0x000fe20000010802 */
[-C--:B------:R-:W-:Y:S01]  /*1df80*/  HMMA.16816.F32 R28, R80, R90.reuse, R28 ;  /* 0x0000005a501c723c */ /* 0x080fe2000000181c */
[----:B------:R2:W-:Y:S07]  /*1df90*/  MUFU.EX2 R182, R84 ;  /* 0x0000005400b67308 */ /* 0x0005ee0000000800 */
[C---:B------:R-:W-:Y:S03]  /*1dfa0*/  HMMA.16816.F32 R32, R76.reuse, R90, R32 ;  /* 0x0000005a4c20723c */ /* 0x040fe60000001820 */
[----:B------:R3:W-:Y:S05]  /*1dfb0*/  MUFU.EX2 R168, R88 ;  /* 0x0000005800a87308 */ /* 0x0007ea0000000800 */
[-C--:B-1----:R-:W-:Y:S08]  /*1dfc0*/  HMMA.16816.F32 R36, R76, R92.reuse, R36 ;  /* 0x0000005c4c24723c */ /* 0x082ff00000001824 */
[C---:B------:R-:W-:Y:S04]  /*1dfd0*/  HMMA.16816.F32 R40, R80.reuse, R92, R40 ;  /* 0x0000005c5028723c */ /* 0x040fe80000001828 */
[--C-:B--2---:R-:W-:Y:S03]  /*1dfe0*/  FFMA.FTZ R84, R178, c[0x0][0x2d0], -R103.reuse ;  /* 0x0000b400b2547a23 */ /* 0x104fe60000010867 */
[----:B------:R-:W-:Y:S01]  /*1dff0*/  FFMA.FTZ R92, R172, c[0x0][0x2d0], -R96 ;  /* 0x0000b400ac5c7a23 */ /* 0x000fe20000010860 */
[-C--:B------:R-:W-:Y:S01]  /*1e000*/  HMMA.16816.F32 R44, R80, R94.reuse, R44 ;  /* 0x0000005e502c723c */ /* 0x080fe2000000182c */
[----:B------:R1:W-:Y:S03]  /*1e010*/  MUFU.EX2 R178, R84 ;  /* 0x0000005400b27308 */ /* 0x0003e60000000800 */
[--C-:B---3--:R-:W-:Y:S04]  /*1e020*/  FFMA.FTZ R88, R97, c[0x0][0x2d0], -R2.reuse ;  /* 0x0000b40061587a23 */ /* 0x108fe80000010802 */
[C---:B------:R-:W-:Y:S04]  /*1e030*/  HMMA.16816.F32 R48, R76.reuse, R94, R48 ;  /* 0x0000005e4c30723c */ /* 0x040fe80000001830 */
[--C-:B-1----:R-:W-:Y:S01]  /*1e040*/  FFMA.FTZ R84, R109, c[0x0][0x2d0], -R2.reuse ;  /* 0x0000b4006d547a23 */ /* 0x102fe20000010802 */
[----:B------:R-:W-:Y:S02]  /*1e050*/  MOV R109, R170 ;  /* 0x000000aa006d7202 */ /* 0x000fe40000000f00 */
[----:B------:R-:W-:Y:S01]  /*1e060*/  MOV R170, R169 ;  /* 0x000000a900aa7202 */ /* 0x000fe20000000f00 */
[----:B------:R1:W-:Y:S10]  /*1e070*/  MUFU.EX2 R157, R84 ;  /* 0x00000054009d7308 */ /* 0x0003f40000000800 */
[----:B------:R2:W-:Y:S01]  /*1e080*/  MUFU.EX2 R169, R88 ;  /* 0x0000005800a97308 */ /* 0x0005e20000000800 */
[----:B-1----:R-:W-:Y:S01]  /*1e090*/  FFMA.FTZ R84, R108, c[0x0][0x2d0], -R2 ;  /* 0x0000b4006c547a23 */ /* 0x002fe20000010802 */
[----:B------:R-:W-:Y:S02]  /*1e0a0*/  MOV R108, R105 ;  /* 0x00000069006c7202 */ /* 0x000fe40000000f00 */
[----:B------:R-:W-:Y:S06]  /*1e0b0*/  MOV R105, R174 ;  /* 0x000000ae00697202 */ /* 0x000fec0000000f00 */
[----:B------:R1:W-:Y:S01]  /*1e0c0*/  MUFU.EX2 R156, R84 ;  /* 0x00000054009c7308 */ /* 0x0003e20000000800 */
[----:B------:R-:W-:Y:S02]  /*1e0d0*/  MOV R113, R108 ;  /* 0x0000006c00717202 */ /* 0x000fe40000000f00 */
[----:B------:R-:W-:Y:S01]  /*1e0e0*/  MOV R112, R105 ;  /* 0x0000006900707202 */ /* 0x000fe20000000f00 */
[----:B--2---:R-:W-:Y:S06]  /*1e0f0*/  FFMA.FTZ R88, R177, c[0x0][0x2d0], -R96 ;  /* 0x0000b400b1587a23 */ /* 0x004fec0000010860 */
[----:B------:R2:W-:Y:S10]  /*1e100*/  MUFU.EX2 R174, R92 ;  /* 0x0000005c00ae7308 */ /* 0x0005f40000000800 */
[----:B------:R3:W-:Y:S01]  /*1e110*/  MUFU.EX2 R177, R88 ;  /* 0x0000005800b17308 */ /* 0x0007e20000000800 */
[----:B-1----:R-:W1:Y:S01]  /*1e120*/  LDSM.16.MT88.4 R84, [R211+0x1900] ;  /* 0x00190000d354783b */ /* 0x002e620000004200 */
[----:B--2---:R-:W-:Y:S01]  /*1e130*/  FFMA.FTZ R92, R111, c[0x0][0x2d0], -R100 ;  /* 0x0000b4006f5c7a23 */ /* 0x004fe20000010864 */
[----:B------:R-:W-:Y:S04]  /*1e140*/  MOV R111, R171 ;  /* 0x000000ab006f7202 */ /* 0x000fe80000000f00 */
[----:B------:R-:W-:Y:S01]  /*1e150*/  MOV R124, R111 ;  /* 0x0000006f007c7202 */ /* 0x000fe20000000f00 */
[--C-:B---3--:R-:W-:Y:S04]  /*1e160*/  FFMA.FTZ R88, R176, c[0x0][0x2d0], -R96.reuse ;  /* 0x0000b400b0587a23 */ /* 0x108fe80000010860 */
[----:B------:R2:W3:Y:S01]  /*1e170*/  MUFU.EX2 R175, R88 ;  /* 0x0000005800af7308 */ /* 0x0004e20000000800 */
[-C--:B-1----:R-:W-:Y:S08]  /*1e180*/  HMMA.16816.F32 R52, R76, R84.reuse, R52 ;  /* 0x000000544c34723c */ /* 0x082ff00000001834 */
[C---:B------:R-:W-:Y:S04]  /*1e190*/  HMMA.16816.F32 R56, R80.reuse, R84, R56 ;  /* 0x000000545038723c */ /* 0x040fe80000001838 */
[----:B--2---:R-:W-:Y:S01]  /*1e1a0*/  FFMA.FTZ R88, R173, c[0x0][0x2d0], -R96 ;  /* 0x0000b400ad587a23 */ /* 0x004fe20000010860 */
[----:B---3--:R-:W-:Y:S01]  /*1e1b0*/  F2FP.PACK_AB R164, R175, R177 ;  /* 0x000000b1afa4723e */ /* 0x008fe200000000ff */
[----:B------:R-:W-:Y:S01]  /*1e1c0*/  MUFU.EX2 R173, R92 ;  /* 0x0000005c00ad7308 */ /* 0x000fe20000000800 */
[--C-:B------:R-:W-:Y:S01]  /*1e1d0*/  FFMA.FTZ R84, R99, c[0x0][0x2d0], -R100.reuse ;  /* 0x0000b40063547a23 */ /* 0x100fe20000010864 */
[-C--:B------:R-:W-:Y:S01]  /*1e1e0*/  HMMA.16816.F32 R60, R80, R86.reuse, R60 ;  /* 0x00000056503c723c */ /* 0x080fe2000000183c */
[----:B------:R-:W-:Y:S06]  /*1e1f0*/  LDSM.16.MT88.4 R96, [R210+0x2100] ;  /* 0x00210000d260783b */ /* 0x000fec0000004200 */
[--C-:B------:R-:W-:Y:S01]  /*1e200*/  FFMA.FTZ R80, R110, c[0x0][0x2d0], -R100.reuse ;  /* 0x0000b4006e507a23 */ /* 0x100fe20000010864 */
[----:B------:R-:W-:Y:S01]  /*1e210*/  HMMA.16816.F32 R64, R76, R86, R64 ;  /* 0x000000564c40723c */ /* 0x000fe20000001840 */
[----:B------:R-:W1:Y:S03]  /*1e220*/  MUFU.EX2 R176, R88 ;  /* 0x0000005800b07308 */ /* 0x000e660000000800 */
[----:B------:R-:W-:Y:S01]  /*1e230*/  FFMA.FTZ R81, R170, c[0x0][0x2d0], -R100 ;  /* 0x0000b400aa517a23 */ /* 0x000fe20000010864 */
[----:B------:R-:W-:Y:S01]  /*1e240*/  MOV R110, R106 ;  /* 0x0000006a006e7202 */ /* 0x000fe20000000f00 */
[--C-:B------:R-:W-:Y:S01]  /*1e250*/  FFMA.FTZ R100, R109, c[0x0][0x2d0], -R103.reuse ;  /* 0x0000b4006d647a23 */ /* 0x100fe20000010867 */
[----:B------:R-:W-:Y:S01]  /*1e260*/  F2FP.PACK_AB R76, R195, R194 ;  /* 0x000000c2c34c723e */ /* 0x000fe200000000ff */
[----:B------:R-:W2:Y:S01]  /*1e270*/  LDL R109, [R1+0x38] ;  /* 0x00003800016d7983 */ /* 0x000ea20000100800 */
[----:B------:R-:W-:Y:S02]  /*1e280*/  FFMA.FTZ R103, R107, c[0x0][0x2d0], -R103 ;  /* 0x0000b4006b677a23 */ /* 0x000fe40000010867 */
[----:B------:R3:W-:Y:S01]  /*1e290*/  MUFU.EX2 R171, R81 ;  /* 0x0000005100ab7308 */ /* 0x0007e20000000800 */
[----:B------:R-:W4:Y:S01]  /*1e2a0*/  LDL.LU R108, [R1+0x1c] ;  /* 0x00001c00016c7983 */ /* 0x000f220000300800 */
[----:B------:R-:W-:Y:S02]  /*1e2b0*/  F2FP.PACK_AB R78, R192, R193 ;  /* 0x000000c1c04e723e */ /* 0x000fe400000000ff */
[----:B------:R-:W-:Y:S01]  /*1e2c0*/  F2FP.PACK_AB R77, R189, R191 ;  /* 0x000000bfbd4d723e */ /* 0x000fe200000000ff */
[----:B------:R-:W4:Y:S01]  /*1e2d0*/  LDL.LU R107, [R1+0x20] ;  /* 0x00002000016b7983 */ /* 0x000f220000300800 */
[----:B------:R-:W-:Y:S02]  /*1e2e0*/  F2FP.PACK_AB R79, R185, R187 ;  /* 0x000000bbb94f723e */ /* 0x000fe400000000ff */
[----:B------:R-:W-:Y:S01]  /*1e2f0*/  F2FP.PACK_AB R82, R178, R182 ;  /* 0x000000b6b252723e */ /* 0x000fe200000000ff */
[----:B------:R-:W4:Y:S01]  /*1e300*/  LDL.LU R106, [R1+0x24] ;  /* 0x00002400016a7983 */ /* 0x000f220000300800 */
[----:B------:R3:W3:Y:S01]  /*1e310*/  MUFU.EX2 R170, R80 ;  /* 0x0000005000aa7308 */ /* 0x0006e20000000800 */
[----:B------:R-:W-:Y:S02]  /*1e320*/  F2FP.PACK_AB R83, R169, R168 ;  /* 0x000000a8a953723e */ /* 0x000fe400000000ff */
[----:B------:R-:W4:Y:S01]  /*1e330*/  LDL.LU R105, [R1+0x28] ;  /* 0x0000280001697983 */ /* 0x000f220000300800 */
[----:B-1----:R-:W-:Y:S02]  /*1e340*/  F2FP.PACK_AB R166, R174, R176 ;  /* 0x000000b0aea6723e */ /* 0x002fe400000000ff */
[----:B------:R-:W-:Y:S01]  /*1e350*/  MOV R125, R110 ;  /* 0x0000006e007d7202 */ /* 0x000fe20000000f00 */
[----:B------:R-:W1:Y:S03]  /*1e360*/  LDSM.16.MT88.4 R88, [R209+0x2100] ;  /* 0x00210000d158783b */ /* 0x000e660000004200 */
[----:B------:R3:W3:Y:S02]  /*1e370*/  MUFU.EX2 R172, R84 ;  /* 0x0000005400ac7308 */ /* 0x0006e40000000800 */
[----:B---3--:R-:W-:Y:S03]  /*1e380*/  F2FP.PACK_AB R81, R156, R157 ;  /* 0x0000009d9c51723e */ /* 0x008fe600000000ff */
[----:B------:R-:W3:Y:S05]  /*1e390*/  LDSM.16.MT88.4 R92, [R212+0x2100] ;  /* 0x00210000d45c783b */ /* 0x000eea0000004200 */
[----:B------:R-:W1:Y:S01]  /*1e3a0*/  MUFU.EX2 R103, R103 ;  /* 0x0000006700677308 */ /* 0x000e620000000800 */
[----:B------:R-:W-:Y:S02]  /*1e3b0*/  F2FP.PACK_AB R80, R158, R159 ;  /* 0x0000009f9e50723e */ /* 0x000fe400000000ff */
[----:B------:R-:W-:Y:S07]  /*1e3c0*/  F2FP.PACK_AB R167, R171, R170 ;  /* 0x000000aaaba7723e */ /* 0x000fee00000000ff */
[----:B------:R-:W3:Y:S01]  /*1e3d0*/  MUFU.EX2 R100, R100 ;  /* 0x0000006400647308 */ /* 0x000ee20000000800 */
[----:B------:R-:W3:Y:S01]  /*1e3e0*/  LDSM.16.MT88.4 R84, [R211+0x2100] ;  /* 0x00210000d354783b */ /* 0x000ee20000004200 */
[----:B------:R-:W-:Y:S02]  /*1e3f0*/  F2FP.PACK_AB R165, R172, R173 ;  /* 0x000000adaca5723e */ /* 0x000fe400000000ff */
[----:B-1----:R-:W-:Y:S01]  /*1e400*/  F2FP.PACK_AB R162, R103, R102 ;  /* 0x0000006667a2723e */ /* 0x002fe200000000ff */
[-C--:B------:R-:W-:Y:S03]  /*1e410*/  HMMA.16816.F32 R4, R76, R88.reuse, R4 ;  /* 0x000000584c04723c */ /* 0x080fe60000001804 */
[----:B---3--:R-:W-:Y:S05]  /*1e420*/  F2FP.PACK_AB R160, R101, R100 ;  /* 0x0000006465a0723e */ /* 0x008fea00000000ff */
[C---:B------:R-:W-:Y:S07]  /*1e430*/  HMMA.16816.F32 R8, R80.reuse, R88, R8 ;  /* 0x000000585008723c */ /* 0x040fee0000001808 */
[--C-:B------:R-:W-:Y:S01]  /*1e440*/  FFMA.FTZ R88, R113, c[0x0][0x2d0], -R2.reuse ;  /* 0x0000b40071587a23 */ /* 0x100fe20000010802 */
[-C--:B------:R-:W-:Y:S03]  /*1e450*/  HMMA.16816.F32 R12, R80, R90.reuse, R12 ;  /* 0x0000005a500c723c */ /* 0x080fe6000000180c */
[----:B------:R1:W-:Y:S05]  /*1e460*/  MUFU.EX2 R89, R88 ;  /* 0x0000005800597308 */ /* 0x0003ea0000000800 */
[C---:B------:R-:W-:Y:S08]  /*1e470*/  HMMA.16816.F32 R16, R76.reuse, R90, R16 ;  /* 0x0000005a4c10723c */ /* 0x040ff00000001810 */
[-C--:B------:R-:W-:Y:S08]  /*1e480*/  HMMA.16816.F32 R20, R76, R92.reuse, R20 ;  /* 0x0000005c4c14723c */ /* 0x080ff00000001814 */
[C---:B------:R-:W-:Y:S04]  /*1e490*/  HMMA.16816.F32 R24, R80.reuse, R92, R24 ;  /* 0x0000005c5018723c */ /* 0x040fe80000001818 */
[--C-:B-1----:R-:W-:Y:S02]  /*1e4a0*/  FFMA.FTZ R88, R112, c[0x0][0x2d0], -R2.reuse ;  /* 0x0000b40070587a23 */ /* 0x102fe40000010802 */
[----:B------:R-:W-:Y:S02]  /*1e4b0*/  FFMA.FTZ R2, R75, c[0x0][0x2d0], -R2 ;  /* 0x0000b4004b027a23 */ /* 0x000fe40000010802 */
[-C--:B------:R-:W-:Y:S01]  /*1e4c0*/  HMMA.16816.F32 R28, R80, R94.reuse, R28 ;  /* 0x0000005e501c723c */ /* 0x080fe2000000181c */
[----:B------:R-:W1:Y:S07]  /*1e4d0*/  MUFU.EX2 R90, R88 ;  /* 0x00000058005a7308 */ /* 0x000e6e0000000800 */
[C---:B------:R-:W-:Y:S03]  /*1e4e0*/  HMMA.16816.F32 R32, R76.reuse, R94, R32 ;  /* 0x0000005e4c20723c */ /* 0x040fe60000001820 */
[----:B------:R-:W-:Y:S05]  /*1e4f0*/  MUFU.EX2 R88, R74 ;  /* 0x0000004a00587308 */ /* 0x000fea0000000800 */
[-C--:B------:R-:W-:Y:S05]  /*1e500*/  HMMA.16816.F32 R36, R76, R96.reuse, R36 ;  /* 0x000000604c24723c */ /* 0x080fea0000001824 */
[----:B------:R-:W3:Y:S03]  /*1e510*/  MUFU.EX2 R74, R2 ;  /* 0x00000002004a7308 */ /* 0x000ee60000000800 */
[C---:B------:R-:W-:Y:S04]  /*1e520*/  HMMA.16816.F32 R40, R80.reuse, R96, R40 ;  /* 0x000000605028723c */ /* 0x040fe80000001828 */
[----:B-1----:R-:W-:Y:S04]  /*1e530*/  F2FP.PACK_AB R161, R90, R89 ;  /* 0x000000595aa1723e */ /* 0x002fe800000000ff */
[-C--:B------:R-:W-:Y:S08]  /*1e540*/  HMMA.16816.F32 R44, R80, R98.reuse, R44 ;  /* 0x00000062502c723c */ /* 0x080ff0000000182c */
[C---:B------:R-:W-:Y:S04]  /*1e550*/  HMMA.16816.F32 R48, R76.reuse, R98, R48 ;  /* 0x000000624c30723c */ /* 0x040fe80000001830 */
[----:B---3--:R-:W-:Y:S04]  /*1e560*/  F2FP.PACK_AB R163, R74, R88 ;  /* 0x000000584aa3723e */ /* 0x008fe800000000ff */
[-C--:B------:R-:W-:Y:S08]  /*1e570*/  HMMA.16816.F32 R52, R76, R84.reuse, R52 ;  /* 0x000000544c34723c */ /* 0x080ff00000001834 */
[C---:B------:R-:W-:Y:S08]  /*1e580*/  HMMA.16816.F32 R56, R80.reuse, R84, R56 ;  /* 0x000000545038723c */ /* 0x040ff00000001838 */
[-C--:B------:R-:W-:Y:S08]  /*1e590*/  HMMA.16816.F32 R60, R80, R86.reuse, R60 ;  /* 0x00000056503c723c */ /* 0x080ff0000000183c */
[----:B------:R-:W-:Y:S04]  /*1e5a0*/  HMMA.16816.F32 R64, R76, R86, R64 ;  /* 0x000000564c40723c */ /* 0x000fe80000001840 */
[----:B--2---:R-:W-:Y:S02]  /*1e5b0*/  ISETP.GT.AND P0, PT, R225, R109, PT ;  /* 0x0000006de100720c */ /* 0x004fe40003f04270 */
[----:B------:R-:W-:Y:S01]  /*1e5c0*/  MOV R225, R226 ;  /* 0x000000e200e17202 */ /* 0x000fe20000000f00 */
[----:B----4-:R-:W-:Y:S05]  /*1e5d0*/  FFMA.FTZ R73, R73, R108, R249 ;  /* 0x0000006c49497223 */ /* 0x010fea00000100f9 */
[----:B------:R-:W-:Y:S02]  /*1e5e0*/  FADD.FTZ R73, R251, R73 ;  /* 0x00000049fb497221 */ /* 0x000fe40000010000 */
[----:B------:R-:W-:Y:S02]  /*1e5f0*/  FFMA.FTZ R69, R69, R107, R246 ;  /* 0x0000006b45457223 */ /* 0x000fe400000100f6 */
[----:B------:R-:W-:Y:S02]  /*1e600*/  FFMA.FTZ R68, R68, R106, R240 ;  /* 0x0000006a44447223 */ /* 0x000fe400000100f0 */
[----:B------:R-:W-:Y:S02]  /*1e610*/  FADD.FTZ R73, R104, R73 ;  /* 0x0000004968497221 */ /* 0x000fe40000010000 */
[----:B------:R-:W-:Y:S02]  /*1e620*/  FFMA.FTZ R0, R0, R105, R184 ;  /* 0x0000006900007223 */ /* 0x000fe400000100b8 */
[----:B------:R-:W-:Y:S01]  /*1e630*/  FADD.FTZ R69, R247, R69 ;  /* 0x00000045f7457221 */ /* 0x000fe20000010000 */
        /* <DEDUP_REMOVED lines=93> */
[----:B------:R-:W-:Y:S01]  /*1ec10*/  FADD.FTZ R8, R100, R8 ;  /* 0x0000000864087221 */ /* 0x000fe20000010000 */
[----:B------:R-:W-:Y:S01]  /*1ec20*/  MOV R100, R71 ;  /* 0x0000004700647202 */ /* 0x000fe20000000f00 */
[----:B------:R-:W-:Y:S02]  /*1ec30*/  FADD.FTZ R4, R89, R4 ;  /* 0x0000000459047221 */ /* 0x000fe40000010000 */
[----:B------:R-:W-:Y:S02]  /*1ec40*/  FADD.FTZ R5, R172, R0 ;  /* 0x00000000ac057221 */ /* 0x000fe40000010000 */
[----:B------:R-:W-:Y:S02]  /*1ec50*/  FADD.FTZ R6, R176, R2 ;  /* 0x00000002b0067221 */ /* 0x000fe40000010000 */
[----:B------:R-:W-:Y:S01]  /*1ec60*/  FADD.FTZ R0, R101, R8 ;  /* 0x0000000865007221 */ /* 0x000fe20000010000 */
[----:B------:R-:W-:Y:S01]  /*1ec70*/  MOV R101, R70 ;  /* 0x0000004600657202 */ /* 0x000fe20000000f00 */
        /* <DEDUP_REMOVED lines=8> */
[----:B------:R-:W-:Y:S02]  /*1ed00*/  FADD.FTZ R2, R103, R2 ;  /* 0x0000000267027221 */ /* 0x000fe40000010000 */
[----:B------:R-:W-:Y:S01]  /*1ed10*/  FADD.FTZ R0, R74, R0 ;  /* 0x000000004a007221 */ /* 0x000fe20000010000 */
[----:B------:R-:W-:Y:S04]  /*1ed20*/  STL [R1+0x20], R4 ;  /* 0x0000200401007387 */ /* 0x000fe80000100800 */
[----:B------:R1:W-:Y:S04]  /*1ed30*/  STL [R1+0x24], R2 ;  /* 0x0000240201007387 */ /* 0x0003e80000100800 */
[----:B------:R2:W-:Y:S01]  /*1ed40*/  STL [R1+0x28], R0 ;  /* 0x0000280001007387 */ /* 0x0005e20000100800 */
[----:B-1----:R-:W-:Y:S01]  /*1ed50*/  MOV R2, R72 ;  /* 0x0000004800027202 */ /* 0x002fe20000000f00 */
[----:B------:R-:W-:-:S05]  /*1ed60*/  @P0 BRA `(.L_x_460) ;  /* 0xffffb7a000000947 */ /* 0x000fca000383ffff */
.L_x_459:
[----:B--2---:R-:W2:Y:S02]  /*1ed70*/  LDL R0, [R1+0x14] ;  /* 0x0000140001007983 */ /* 0x004ea40000100800 */
[----:B--2---:R-:W-:-:S13]  /*1ed80*/  ISETP.GE.AND P0, PT, R226, R0, PT ;  /* 0x00000000e200720c */ /* 0x004fda0003f06270 */
[----:B------:R-:W-:Y:S05]  /*1ed90*/  @!P0 BRA `(.L_x_461) ;  /* 0x0000677000008947 */ /* 0x000fea0003800000 */
[----:B------:R-:W2:Y:S01]  /*1eda0*/  LDL.LU.64 R6, [R1+0x50] ;  /* 0x0000500001067983 */ /* 0x000ea20000300a00 */
[----:B------:R-:W-:Y:S02]  /*1edb0*/  UMOV UR10, 0x60 ;  /* 0x00000060000a7882 */ /* 0x000fe40000000000 */
[----:B------:R-:W-:Y:S01]  /*1edc0*/  ULDC.64 UR4, c[0x0][0x208] ;  /* 0x0000820000047ab9 */ /* 0x000fe20000000a00 */
[----:B-1----:R-:W3:Y:S04]  /*1edd0*/  LDL.LU.64 R4, [R1+0x58] ;  /* 0x0000580001047983 */ /* 0x002ee80000300a00 */
[----:B------:R-:W4:Y:S01]  /*1ede0*/  LDL R0, [R1+0x60] ;  /* 0x0000600001007983 */ /* 0x000f220000100800 */
[----:B------:R-:W-:Y:S01]  /*1edf0*/  MOV R8, c[0x0][0x2c4] ;  /* 0x0000b10000087a02 */ /* 0x000fe20000000f00 */
[----:B------:R-:W-:Y:S01]  /*1ee00*/  UIMAD.WIDE.U32 UR12, UR10, UR4, URZ ;  /* 0x000000040a0c72a5 */ /* 0x000fe2000f8e003f */
[----:B------:R-:W-:Y:S01]  /*1ee10*/  MOV R103, R3 ;  /* 0x0000000300677202 */ /* 0x000fe20000000f00 */
[----:B------:R-:W-:Y:S01]  /*1ee20*/  UIMAD UR10, UR10, UR5, URZ ;  /* 0x000000050a0a72a4 */ /* 0x000fe2000f8e023f */
[----:B------:R-:W-:Y:S01]  /*1ee30*/  ISETP.NE.AND P1, PT, R8, 0x1, PT ;  /* 0x000000010800780c */ /* 0x000fe20003f25270 */
[----:B------:R-:W-:Y:S01]  /*1ee40*/  UMOV UR6, 0x5 ;  /* 0x0000000500067882 */ /* 0x000fe20000000000 */
[----:B------:R-:W-:Y:S01]  /*1ee50*/  MOV R101, R71 ;  /* 0x0000004700657202 */ /* 0x000fe20000000f00 */
[----:B------:R-:W-:Y:S01]  /*1ee60*/  ULDC.64 UR4, c[0x0][0x1e0] ;  /* 0x0000780000047ab9 */ /* 0x000fe20000000a00 */
[----:B------:R-:W-:Y:S01]  /*1ee70*/  IMAD.MOV.U32 R100, RZ, RZ, R72 ;  /* 0x000000ffff647224 */ /* 0x000fe200078e0048 */
[----:B------:R-:W-:Y:S01]  /*1ee80*/  USHF.L.U64.HI UR5, UR4, UR6, UR5 ;  /* 0x0000000604057299 */ /* 0x000fe20008010205 */
[----:B------:R-:W-:Y:S01]  /*1ee90*/  IMAD.MOV.U32 R102, RZ, RZ, R70 ;  /* 0x000000ffff667224 */ /* 0x000fe200078e0046 */
[----:B------:R-:W-:-:S02]  /*1eea0*/  USHF.L.U32 UR4, UR4, 0x5, URZ ;  /* 0x0000000504047899 */ /* 0x000fc4000800063f */
[----:B------:R-:W-:Y:S01]  /*1eeb0*/  UIADD3 UR10, UR13, UR10, URZ ;  /* 0x0000000a0d0a7290 */ /* 0x000fe2000fffe03f */
[----:B--2---:R-:W-:Y:S01]  /*1eec0*/  IMAD.MOV.U32 R3, RZ, RZ, R7 ;  /* 0x000000ffff037224 */ /* 0x004fe200078e0007 */
[----:B---3--:R-:W-:Y:S02]  /*1eed0*/  MOV R2, R4 ;  /* 0x0000000400027202 */ /* 0x008fe40000000f00 */
[----:B----4-:R-:W-:-:S03]  /*1eee0*/  @P1 IMAD.HI.U32 R0, R0, c[0x0][0x2c8], RZ ;  /* 0x0000b20000001a27 */ /* 0x010fc600078e00ff */
[----:B------:R1:W-:Y:S04]  /*1eef0*/  STL.64 [R1], R2 ;  /* 0x0000000201007387 */ /* 0x0003e80000100a00 */
[----:B------:R1:W-:Y:S02]  /*1ef00*/  @P1 STL [R1+0x8], R0 ;  /* 0x0000080001001387 */ /* 0x0003e40000100800 */
.L_x_478:
[----:B------:R-:W-:Y:S04]  /*1ef10*/  DEPBAR.LE SB0, 0x0 ;  /* 0x000080000000791a */ /* 0x000fe80000000000 */
[----:B------:R-:W-:Y:S01]  /*1ef20*/  BAR.SYNC.DEFER_BLOCKING 0x0 ;  /* 0x0000000000007b1d */ /* 0x000fe20000010000 */
[----:B-12---:R-:W-:Y:S01]  /*1ef30*/  SHF.R.S32.HI R2, RZ, 0x1f, R226 ;  /* 0x0000001fff027819 */ /* 0x006fe200000114e2 */
[----:B------:R-:W-:Y:S01]  /*1ef40*/  IMAD R0, R226, UR10, RZ ;  /* 0x0000000ae2007c24 */ /* 0x000fe2000f8e02ff */
[----:B------:R-:W-:Y:S02]  /*1ef50*/  MOV R198, c[0x0][0x208] ;  /* 0x0000820000c67a02 */ /* 0x000fe40000000f00 */
[----:B------:R-:W-:Y:S01]  /*1ef60*/  MOV R228, c[0x0][0x2c4] ;  /* 0x0000b10000e47a02 */ /* 0x000fe20000000f00 */
[----:B------:R-:W-:Y:S01]  /*1ef70*/  IMAD R0, R2, UR12, R0 ;  /* 0x0000000c02007c24 */ /* 0x000fe2000f8e0200 */
[----:B------:R-:W-:Y:S02]  /*1ef80*/  SHF.L.U32 R198, R198, 0x5, RZ ;  /* 0x00000005c6c67819 */ /* 0x000fe400000006ff */
[----:B------:R-:W-:Y:S01]  /*1ef90*/  ISETP.NE.AND P3, PT, R228, 0x1, PT ;  /* 0x00000001e400780c */ /* 0x000fe20003f65270 */
        /* <DEDUP_REMOVED lines=16> */
[----:B------:R-:W2:Y:S01]  /*1f0a0*/  LDL.64 R248, [R1+0x48] ;  /* 0x0000480001f87983 */ /* 0x000ea20000100a00 */
        /* <DEDUP_REMOVED lines=28> */
[-C--:B------:R-:W-:Y:S01]  /*1f270*/  HMMA.16816.F32 R12, R180, R178.reuse, R12 ;  /* 0x000000b2b40c723c */ /* 0x080fe2000000180c */
[----:B------:R-:W-:Y:S03]  /*1f280*/  MOV R197, 0x5 ;  /* 0x0000000500c57802 */ /* 0x000fe60000000f00 */
[C---:B------:R-:W-:Y:S02]  /*1f290*/  LEA R2, P0, R176.reuse, c[0x0][0x1f8], 0x1 ;  /* 0x00007e00b0027a11 */ /* 0x040fe400078008ff */
[----:B------:R-:W-:Y:S02]  /*1f2a0*/  IADD3 R0, R177, R0, RZ ;  /* 0x00000000b1007210 */ /* 0x000fe40007ffe0ff */
[C---:B------:R-:W-:Y:S01]  /*1f2b0*/  HMMA.16816.F32 R16, R172.reuse, R178, R16 ;  /* 0x000000b2ac10723c */ /* 0x040fe20000001810 */
[----:B------:R-:W-:Y:S03]  /*1f2c0*/  MOV R196, c[0x0][0x208] ;  /* 0x0000820000c47a02 */ /* 0x000fe60000000f00 */
[----:B------:R-:W-:Y:S02]  /*1f2d0*/  LEA.HI.X R3, R176, c[0x0][0x1fc], R0, 0x1, P0 ;  /* 0x00007f00b0037a11 */ /* 0x000fe400000f0c00 */
[----:B------:R-:W2:Y:S01]  /*1f2e0*/  LDSM.16.M88.4 R176, [R220] ;  /* 0x00000000dcb0783b */ /* 0x000ea20000000200 */
[----:B------:R-:W-:Y:S01]  /*1f2f0*/  SHF.L.U64.HI R196, R196, R197, c[0x0][0x20c] ;  /* 0x00008300c4c47619 */ /* 0x000fe200000102c5 */
        /* <DEDUP_REMOVED lines=10> */
[----:B------:R-:W-:Y:S01]  /*1f3a0*/  IADD3 R188, P1, R2, R198, RZ ;  /* 0x000000c602bc7210 */ /* 0x000fe20007f3e0ff */
[-C--:B------:R-:W-:Y:S04]  /*1f3b0*/  HMMA.16816.F32 R44, R180, R190.reuse, R44 ;  /* 0x000000beb42c723c */ /* 0x080fe8000000182c */
[----:B------:R-:W-:Y:S02]  /*1f3c0*/  IADD3.X R189, R3, R196, RZ, P1, !PT ;  /* 0x000000c403bd7210 */ /* 0x000fe40000ffe4ff */
[----:B------:R-:W-:Y:S02]  /*1f3d0*/  IADD3 R186, P0, R188, R198, RZ ;  /* 0x000000c6bcba7210 */ /* 0x000fe40007f1e0ff */
[C---:B------:R-:W-:Y:S01]  /*1f3e0*/  HMMA.16816.F32 R48, R172.reuse, R190, R48 ;  /* 0x000000beac30723c */ /* 0x040fe20000001830 */
[----:B------:R4:W-:Y:S03]  /*1f3f0*/  LDGSTS.E.BYPASS.LTC128B.128 [R227+0x900], [R188.64], !P5 ;  /* 0x00900000bce37fae */ /* 0x0009e6000e901d48 */
[----:B------:R-:W-:Y:S02]  /*1f400*/  IADD3.X R187, R189, R196, RZ, P0, !PT ;  /* 0x000000c4bdbb7210 */ /* 0x000fe400007fe4ff */
[----:B------:R-:W-:Y:S02]  /*1f410*/  IADD3 R184, P2, R186, R198, RZ ;  /* 0x000000c6bab87210 */ /* 0x000fe40007f5e0ff */
[-C--:B------:R-:W-:Y:S01]  /*1f420*/  HMMA.16816.F32 R52, R172, R192.reuse, R52 ;  /* 0x000000c0ac34723c */ /* 0x080fe20000001834 */
[----:B------:R1:W-:Y:S03]  /*1f430*/  LDGSTS.E.BYPASS.LTC128B.128 [R227+0x1100], [R186.64], !P5 ;  /* 0x01100000bae37fae */ /* 0x0003e6000e901d48 */
[----:B------:R-:W-:Y:S02]  /*1f440*/  IADD3.X R185, R187, R196, RZ, P2, !PT ;  /* 0x000000c4bbb97210 */ /* 0x000fe400017fe4ff */
[----:B---3--:R-:W-:Y:S02]  /*1f450*/  IADD3 R2, P1, R184, R198, RZ ;  /* 0x000000c6b8027210 */ /* 0x008fe40007f3e0ff */
[C---:B------:R-:W-:Y:S01]  /*1f460*/  HMMA.16816.F32 R56, R180.reuse, R192, R56 ;  /* 0x000000c0b438723c */ /* 0x040fe20000001838 */
[----:B------:R3:W-:Y:S03]  /*1f470*/  LDGSTS.E.BYPASS.LTC128B.128 [R227+0x1900], [R184.64], !P5 ;  /* 0x01900000b8e37fae */ /* 0x0007e6000e901d48 */
[----:B------:R-:W-:Y:S02]  /*1f480*/  IADD3.X R3, R185, R196, RZ, P1, !PT ;  /* 0x000000c4b9037210 */ /* 0x000fe40000ffe4ff */
[----:B------:R-:W-:Y:S02]  /*1f490*/  IADD3 R190, P0, R2, R198, RZ ;  /* 0x000000c602be7210 */ /* 0x000fe40007f1e0ff */
[-C--:B------:R-:W-:Y:S01]  /*1f4a0*/  HMMA.16816.F32 R60, R180, R194.reuse, R60 ;  /* 0x000000c2b43c723c */ /* 0x080fe2000000183c */
[----:B------:R2:W-:Y:S03]  /*1f4b0*/  LDGSTS.E.BYPASS.LTC128B.128 [R227+0x2100], [R2.64], !P5 ;  /* 0x0210000002e37fae */ /* 0x0005e6000e901d48 */
[----:B------:R-:W-:Y:S04]  /*1f4c0*/  IADD3.X R191, R3, R196, RZ, P0, !PT ;  /* 0x000000c403bf7210 */ /* 0x000fe800007fe4ff */
[C---:B------:R-:W-:Y:S01]  /*1f4d0*/  HMMA.16816.F32 R64, R172.reuse, R194, R64 ;  /* 0x000000c2ac40723c */ /* 0x040fe20000001840 */
[----:B------:R4:W-:Y:S07]  /*1f4e0*/  LDGSTS.E.BYPASS.LTC128B.128 [R227+0x2900], [R190.64], !P5 ;  /* 0x02900000bee37fae */ /* 0x0009ee000e901d48 */
[-C--:B-1----:R-:W-:Y:S01]  /*1f4f0*/  HMMA.16816.F32 R68, R172, R168.reuse, R68 ;  /* 0x000000a8ac44723c */ /* 0x082fe20000001844 */
[----:B------:R-:W-:Y:S07]  /*1f500*/  LDSM.16.M88.4 R192, [R216+0x8100] ;  /* 0x00810000d8c0783b */ /* 0x000fee0000000200 */
[C---:B------:R-:W-:Y:S01]  /*1f510*/  HMMA.16816.F32 R72, R180.reuse, R168, R72 ;  /* 0x000000a8b448723c */ /* 0x040fe20000001848 */
[----:B---3--:R-:W-:Y:S07]  /*1f520*/  LDSM.16.M88.4 R184, [R216+0x6100] ;  /* 0x00610000d8b8783b */ /* 0x008fee0000000200 */
[-C--:B------:R-:W-:Y:S01]  /*1f530*/  HMMA.16816.F32 R76, R180, R170.reuse, R76 ;  /* 0x000000aab44c723c */ /* 0x080fe2000000184c */
[----:B------:R-:W-:Y:S07]  /*1f540*/  LDSM.16.M88.4 R196, [R214+0x3900] ;  /* 0x00390000d6c4783b */ /* 0x000fee0000000200 */
[C---:B------:R-:W-:Y:S01]  /*1f550*/  HMMA.16816.F32 R80, R172.reuse, R170, R80 ;  /* 0x000000aaac50723c */ /* 0x040fe20000001850 */
[----:B----4-:R-:W1:Y:S07]  /*1f560*/  LDSM.16.M88.4 R188, [R214+0x3100] ;  /* 0x00310000d6bc783b */ /* 0x010e6e0000000200 */
[-C--:B--2---:R-:W-:Y:S01]  /*1f570*/  HMMA.16816.F32 R84, R172, R176.reuse, R84 ;  /* 0x000000b0ac54723c */ /* 0x084fe20000001854 */
[----:B------:R-:W2:Y:S07]  /*1f580*/  LDSM.16.M88.4 R200, [R214+0x4100] ;  /* 0x00410000d6c8783b */ /* 0x000eae0000000200 */
[C---:B------:R-:W-:Y:S01]  /*1f590*/  HMMA.16816.F32 R88, R180.reuse, R176, R88 ;  /* 0x000000b0b458723c */ /* 0x040fe20000001858 */
[----:B------:R-:W3:Y:S07]  /*1f5a0*/  LDSM.16.M88.4 R168, [R214+0x4900] ;  /* 0x00490000d6a8783b */ /* 0x000eee0000000200 */
[-C--:B------:R-:W-:Y:S01]  /*1f5b0*/  HMMA.16816.F32 R92, R180, R178.reuse, R92 ;  /* 0x000000b2b45c723c */ /* 0x080fe2000000185c */
[----:B------:R-:W4:Y:S07]  /*1f5c0*/  LDSM.16.M88.4 R180, [R214+0x5100] ;  /* 0x00510000d6b4783b */ /* 0x000f2e0000000200 */
[----:B------:R-:W-:Y:S01]  /*1f5d0*/  HMMA.16816.F32 R96, R172, R178, R96 ;  /* 0x000000b2ac60723c */ /* 0x000fe20000001860 */
[----:B------:R-:W2:Y:S07]  /*1f5e0*/  LDSM.16.M88.4 R204, [R214+0x5900] ;  /* 0x00590000d6cc783b */ /* 0x000eae0000000200 */
[-C--:B-1----:R-:W-:Y:S01]  /*1f5f0*/  HMMA.16816.F32 R4, R184, R188.reuse, R4 ;  /* 0x000000bcb804723c */ /* 0x082fe20000001804 */
[----:B------:R-:W-:Y:S07]  /*1f600*/  LDSM.16.M88.4 R172, [R217+0x6100] ;  /* 0x00610000d9ac783b */ /* 0x000fee0000000200 */
[C---:B------:R-:W-:Y:S01]  /*1f610*/  HMMA.16816.F32 R8, R192.reuse, R188, R8 ;  /* 0x000000bcc008723c */ /* 0x040fe20000001808 */
[----:B------:R-:W1:Y:S07]  /*1f620*/  LDSM.16.M88.4 R176, [R213] ;  /* 0x00000000d5b0783b */ /* 0x000e6e0000000200 */
[-C--:B------:R-:W-:Y:S01]  /*1f630*/  HMMA.16816.F32 R12, R192, R190.reuse, R12 ;  /* 0x000000bec00c723c */ /* 0x080fe2000000180c */
[----:B------:R-:W0:Y:S07]  /*1f640*/  LDGDEPBAR ;  /* 0x00000000000079af */ /* 0x000e2e0000000000 */
[C---:B------:R-:W-:Y:S01]  /*1f650*/  HMMA.16816.F32 R16, R184.reuse, R190, R16 ;  /* 0x000000beb810723c */ /* 0x040fe20000001810 */
[----:B------:R-:W1:Y:S07]  /*1f660*/  LDSM.16.M88.4 R188, [R217+0x8100] ;  /* 0x00810000d9bc783b */ /* 0x000e6e0000000200 */
[-C--:B------:R-:W-:Y:S08]  /*1f670*/  HMMA.16816.F32 R20, R184, R196.reuse, R20 ;  /* 0x000000c4b814723c */ /* 0x080ff00000001814 */
[C---:B------:R-:W-:Y:S08]  /*1f680*/  HMMA.16816.F32 R24, R192.reuse, R196, R24 ;  /* 0x000000c4c018723c */ /* 0x040ff00000001818 */
[-C--:B------:R-:W-:Y:S08]  /*1f690*/  HMMA.16816.F32 R28, R192, R198.reuse, R28 ;  /* 0x000000c6c01c723c */ /* 0x080ff0000000181c */
[C---:B------:R-:W-:Y:S08]  /*1f6a0*/  HMMA.16816.F32 R32, R184.reuse, R198, R32 ;  /* 0x000000c6b820723c */ /* 0x040ff00000001820 */
        /* <DEDUP_REMOVED lines=45> */
[----:B------:R-:W2:Y:S10]  /*1f980*/  MUFU.TANH R237, R12 ;  /* 0x0000000c00ed7308 */ /* 0x000eb40000002400 */
[----:B------:R-:W2:Y:S01]  /*1f990*/  MUFU.TANH R230, R13 ;  /* 0x0000000d00e67308 */ /* 0x000ea20000002400 */
[----:B-1----:R-:W1:Y:S01]  /*1f9a0*/  LDSM.16.M88.4 R8, [R213+0x1000] ;  /* 0x00100000d508783b */ /* 0x002e620000000200 */
[-C--:B----4-:R-:W-:Y:S08]  /*1f9b0*/  HMMA.16816.F32 R20, R172, R4.reuse, R20 ;  /* 0x00000004ac14723c */ /* 0x090ff00000001814 */
[----:B------:R-:W4:Y:S01]  /*1f9c0*/  MUFU.TANH R242, R14 ;  /* 0x0000000e00f27308 */ /* 0x000f220000002400 */
        /* <DEDUP_REMOVED lines=57> */
[----:B------:R-:W3:Y:S03]  /*1fd60*/  MUFU.TANH R178, R59 ;  /* 0x0000003b00b27308 */ /* 0x000ee60000002400 */
[----:B------:R-:W-:Y:S02]  /*1fd70*/  FMUL.FTZ R54, R54, c[0x0][0x320] ;  /* 0x0000c80036367a20 */ /* 0x000fe40000410000 */
[----:B------:R-:W-:Y:S02]  /*1fd80*/  FMUL.FTZ R55, R55, c[0x0][0x320] ;  /* 0x0000c80037377a20 */ /* 0x000fe40000410000 */
[C---:B------:R-:W-:Y:S01]  /*1fd90*/  HMMA.16816.F32 R80, R172.reuse, R10, R80 ;  /* 0x0000000aac50723c */ /* 0x040fe20000001850 */
[----:B------:R-:W3:Y:S02]  /*1fda0*/  LDL R11, [R1+0x8] ;  /* 0x00000800010b7983 */ /* 0x000ee40000100800 */
[----:B------:R4:W3:Y:S01]  /*1fdb0*/  MUFU.TANH R59, R62 ;  /* 0x0000003e003b7308 */ /* 0x0008e20000002400 */
[----:B------:R-:W-:Y:S01]  /*1fdc0*/  FMUL.FTZ R56, R56, c[0x0][0x320] ;  /* 0x0000c80038387a20 */ /* 0x000fe20000410000 */
[----:B------:R-:W3:Y:S01]  /*1fdd0*/  LDL R10, [R1+0x34] ;  /* 0x00003400010a7983 */ /* 0x000ee20000100800 */
[----:B------:R-:W-:Y:S02]  /*1fde0*/  FMUL.FTZ R57, R57, c[0x0][0x320] ;  /* 0x0000c80039397a20 */ /* 0x000fe40000410000 */
[-C--:B--2---:R-:W-:Y:S01]  /*1fdf0*/  HMMA.16816.F32 R84, R172, R4.reuse, R84 ;  /* 0x00000004ac54723c */ /* 0x084fe20000001854 */
[----:B-1----:R-:W2:Y:S03]  /*1fe00*/  LDL R58, [R1+0x14] ;  /* 0x00001400013a7983 */ /* 0x002ea60000100800 */
[----:B------:R-:W-:Y:S01]  /*1fe10*/  FMUL.FTZ R60, R60, c[0x0][0x320] ;  /* 0x0000c8003c3c7a20 */ /* 0x000fe20000410000 */
[----:B------:R-:W1:Y:S01]  /*1fe20*/  MUFU.TANH R21, R21 ;  /* 0x0000001500157308 */ /* 0x000e620000002400 */
[----:B------:R-:W-:Y:S02]  /*1fe30*/  FMUL.FTZ R61, R61, c[0x0][0x320] ;  /* 0x0000c8003d3d7a20 */ /* 0x000fe40000410000 */
[C---:B------:R-:W-:Y:S04]  /*1fe40*/  HMMA.16816.F32 R88, R188.reuse, R4, R88 ;  /* 0x00000004bc58723c */ /* 0x040fe80000001858 */
[----:B------:R-:W-:Y:S02]  /*1fe50*/  FMUL.FTZ R63, R63, c[0x0][0x320] ;  /* 0x0000c8003f3f7a20 */ /* 0x000fe40000410000 */
[----:B------:R-:W-:Y:S01]  /*1fe60*/  FMUL.FTZ R64, R64, c[0x0][0x320] ;  /* 0x0000c80040407a20 */ /* 0x000fe20000410000 */
[----:B------:R1:W1:Y:S01]  /*1fe70*/  MUFU.TANH R198, R22 ;  /* 0x0000001600c67308 */ /* 0x0002620000002400 */
[-C--:B------:R-:W-:Y:S01]  /*1fe80*/  HMMA.16816.F32 R92, R188, R6.reuse, R92 ;  /* 0x00000006bc5c723c */ /* 0x080fe2000000185c */
[----:B----4-:R-:W3:Y:S03]  /*1fe90*/  LDL R62, [R1+0x30] ;  /* 0x00003000013e7983 */ /* 0x010ee60000100800 */
[----:B------:R-:W-:Y:S02]  /*1fea0*/  FMUL.FTZ R65, R65, c[0x0][0x320] ;  /* 0x0000c80041417a20 */ /* 0x000fe40000410000 */
[----:B------:R-:W-:Y:S02]  /*1feb0*/  FMUL.FTZ R66, R66, c[0x0][0x320] ;  /* 0x0000c80042427a20 */ /* 0x000fe40000410000 */
[----:B------:R-:W-:Y:S01]  /*1fec0*/  HMMA.16816.F32 R96, R172, R6, R96 ;  /* 0x00000006ac60723c */ /* 0x000fe20000001860 */
[----:B------:R1:W1:Y:S03]  /*1fed0*/  MUFU.TANH R184, R23 ;  /* 0x0000001700b87308 */ /* 0x0002660000002400 */
[----:B------:R-:W-:Y:S02]  /*1fee0*/  FMUL.FTZ R67, R67, c[0x0][0x320] ;  /* 0x0000c80043437a20 */ /* 0x000fe40000410000 */
[----:B------:R-:W-:Y:S02]  /*1fef0*/  FMUL.FTZ R68, R68, c[0x0][0x320] ;  /* 0x0000c80044447a20 */ /* 0x000fe40000410000 */
[----:B------:R-:W-:Y:S03]  /*1ff00*/  FMUL.FTZ R69, R69, c[0x0][0x320] ;  /* 0x0000c80045457a20 */ /* 0x000fe60000410000 */
        /* <DEDUP_REMOVED lines=9> */
[----:B------:R-:W3:Y:S01]  /*1ffa0*/  LDL R96, [R1+0x2c] ;  /* 0x00002c0001607983 */ /* 0x000ee20000100800 */
        /* <DEDUP_REMOVED lines=21> */
[----:B------:R-:W-:Y:S01]  /*20100*/  FMUL.FTZ R27, R97, c[0x0][0x320] ;  /* 0x0000c800611b7a20 */ /* 0x000fe20000410000 */
[----:B------:R-:W-:Y:S01]  /*20110*/  MOV R97, c[0x0][0x32c] ;  /* 0x0000cb0000617a02 */ /* 0x000fe20000000f00 */
        /* <DEDUP_REMOVED lines=19> */
[----:B------:R1:W1:Y:S10]  /*20250*/  MUFU.TANH R170, R38 ;  /* 0x0000002600aa7308 */ /* 0x0002740000002400 */
        /* <DEDUP_REMOVED lines=12> */
[----:B------:R1:W1:Y:S10]  /*20320*/  MUFU.TANH R45, R51 ;  /* 0x00000033002d7308 */ /* 0x0002740000002400 */
[----:B------:R-:W1:Y:S10]  /*20330*/  MUFU.TANH R52, R52 ;  /* 0x0000003400347308 */ /* 0x000e740000002400 */
[----:B------:R-:W1:Y:S10]  /*20340*/  MUFU.TANH R53, R53 ;  /* 0x0000003500357308 */ /* 0x000e740000002400 */
[----:B------:R1:W1:Y:S01]  /*20350*/  MUFU.TANH R36, R54 ;  /* 0x0000003600247308 */ /* 0x0002620000002400 */
[C---:B--2---:R-:W-:Y:S09]  /*20360*/  ISETP.GT.AND P0, PT, R226.reuse, R58, PT ;  /* 0x0000003ae200720c */ /* 0x044ff20003f04270 */
[----:B------:R2:W1:Y:S04]  /*20370*/  MUFU.TANH R35, R55 ;  /* 0x0000003700237308 */ /* 0x0004680000002400 */
[----:B------:R-:W-:Y:S06]  /*20380*/  @P0 IADD3 R0, R226, -0x1, RZ ;  /* 0xffffffffe2000810 */ /* 0x000fec0007ffe0ff */
[----:B------:R2:W1:Y:S01]  /*20390*/  MUFU.TANH R168, R56 ;  /* 0x0000003800a87308 */ /* 0x0004620000002400 */
[----:B------:R-:W-:Y:S02]  /*203a0*/  @P0 MOV R3, R251 ;  /* 0x000000fb00030202 */ /* 0x000fe40000000f00 */
[----:B------:R-:W-:Y:S01]  /*203b0*/  @P0 SHF.R.S32.HI R2, RZ, 0x1f, R0 ;  /* 0x0000001fff020819 */ /* 0x000fe20000011400 */
[----:B------:R-:W-:Y:S04]  /*203c0*/  @P0 IMAD.WIDE.U32 R4, R0, c[0x0][0x1e0], RZ ;  /* 0x0000780000040a25 */ /* 0x000fe800078e00ff */
[----:B------:R-:W-:Y:S02]  /*203d0*/  @P0 IMAD R2, R2, c[0x0][0x1e0], RZ ;  /* 0x0000780002020a24 */ /* 0x000fe400078e02ff */
[----:B------:R2:W1:Y:S02]  /*203e0*/  MUFU.TANH R56, R57 ;  /* 0x0000003900387308 */ /* 0x0004640000002400 */
[----:B------:R-:W-:Y:S05]  /*203f0*/  @P0 IMAD R2, R0, c[0x0][0x1e4], R2 ;  /* 0x0000790000020a24 */ /* 0x000fea00078e0202 */
[----:B------:R-:W-:Y:S02]  /*20400*/  @P0 IADD3 R0, R5, R2, RZ ;  /* 0x0000000205000210 */ /* 0x000fe40007ffe0ff */
[----:B------:R-:W-:Y:S01]  /*20410*/  @P0 MOV R2, R248 ;  /* 0x000000f800020202 */ /* 0x000fe20000000f00 */
[----:B------:R-:W1:Y:S02]  /*20420*/  MUFU.TANH R60, R60 ;  /* 0x0000003c003c7308 */ /* 0x000e640000002400 */
[----:B------:R-:W-:Y:S02]  /*20430*/  @P0 IMAD R0, R0, 0x60, RZ ;  /* 0x0000006000000824 */ /* 0x000fe400078e02ff */
[----:B------:R-:W-:Y:S05]  /*20440*/  @P0 IMAD.WIDE.U32 R2, R4, 0x60, R2 ;  /* 0x0000006004020825 */ /* 0x000fea00078e0002 */
[C---:B------:R-:W-:Y:S01]  /*20450*/  @P0 LEA R4, P1, R2.reuse, c[0x0][0x1c8], 0x1 ;  /* 0x0000720002040a11 */ /* 0x040fe200078208ff */
[----:B------:R-:W1:Y:S01]  /*20460*/  MUFU.TANH R61, R61 ;  /* 0x0000003d003d7308 */ /* 0x000e620000002400 */
[----:B------:R-:W-:Y:S04]  /*20470*/  @P0 IADD3 R0, R3, R0, RZ ;  /* 0x0000000003000210 */ /* 0x000fe80007ffe0ff */
[----:B------:R-:W-:Y:S02]  /*20480*/  @P0 LEA.HI.X R5, R2, c[0x0][0x1cc], R0, 0x1, P1 ;  /* 0x0000730002050a11 */ /* 0x000fe400008f0c00 */
[----:B------:R-:W-:Y:S03]  /*20490*/  @P0 IADD3 R2, P1, R4, UR4, RZ ;  /* 0x0000000404020c10 */ /* 0x000fe6000ff3e0ff */
[----:B------:R-:W1:Y:S01]  /*204a0*/  MUFU.TANH R63, R63 ;  /* 0x0000003f003f7308 */ /* 0x000e620000002400 */
[----:B------:R-:W-:Y:S01]  /*204b0*/  @!PT LDS RZ, [RZ] ;  /* 0x00000000fffff984 */ /* 0x000fe20000000800 */
[----:B------:R-:W-:Y:S01]  /*204c0*/  @!PT LDS RZ, [RZ] ;  /* 0x00000000fffff984 */ /* 0x000fe20000000800 */
[----:B------:R-:W-:Y:S01]  /*204d0*/  @!PT LDS RZ, [RZ] ;  /* 0x00000000fffff984 */ /* 0x000fe20000000800 */
[----:B------:R1:W-:Y:S01]  /*204e0*/  @P0 LDGSTS.E.BYPASS.LTC128B.128 [R227+0x3100], [R4.64], !P5 ;  /* 0x0310000004e30fae */ /* 0x0003e2000e901d48 */
[----:B------:R-:W-:Y:S02]  /*204f0*/  @P0 IADD3.X R3, R5, UR5, RZ, P1, !PT ;  /* 0x0000000505030c10 */ /* 0x000fe40008ffe4ff */
[----:B------:R-:W-:Y:S04]  /*20500*/  @P0 IADD3 R8, P2, R2, UR4, RZ ;  /* 0x0000000402080c10 */ /* 0x000fe8000ff5e0ff */
[----:B------:R-:W-:Y:S01]  /*20510*/  @P0 IADD3.X R9, R3, UR5, RZ, P2, !PT ;  /* 0x0000000503090c10 */ /* 0x000fe200097fe4ff */
[----:B------:R2:W-:Y:S01]  /*20520*/  @P0 LDGSTS.E.BYPASS.LTC128B.128 [R227+0x3900], [R2.64], !P5 ;  /* 0x0390000002e30fae */ /* 0x0005e2000e901d48 */
[----:B------:R-:W2:Y:S01]  /*20530*/  MUFU.TANH R64, R64 ;  /* 0x0000004000407308 */ /* 0x000ea20000002400 */
[----:B------:R-:W-:Y:S04]  /*20540*/  @P0 IADD3 R6, P1, R8, UR4, RZ ;  /* 0x0000000408060c10 */ /* 0x000fe8000ff3e0ff */
[----:B------:R-:W-:Y:S02]  /*20550*/  @P0 IADD3.X R7, R9, UR5, RZ, P1, !PT ;  /* 0x0000000509070c10 */ /* 0x000fe40008ffe4ff */
[----:B------:R3:W-:Y:S03]  /*20560*/  @P0 LDGSTS.E.BYPASS.LTC128B.128 [R227+0x4100], [R8.64], !P5 ;  /* 0x0410000008e30fae */ /* 0x0007e6000e901d48 */
[----:B------:R-:W3:Y:S05]  /*20570*/  MUFU.TANH R65, R65 ;  /* 0x0000004100417308 */ /* 0x000eea0000002400 */
[----:B------:R3:W-:Y:S05]  /*20580*/  @P0 LDGSTS.E.BYPASS.LTC128B.128 [R227+0x4900], [R6.64], !P5 ;  /* 0x0490000006e30fae */ /* 0x0007ea000e901d48 */
[----:B------:R-:W3:Y:S03]  /*20590*/  MUFU.TANH R66, R66 ;  /* 0x0000004200427308 */ /* 0x000ee60000002400 */
[----:B-1----:R1:W4:Y:S01]  /*205a0*/  LDL R5, [R1+0x60] ;  /* 0x0000600001057983 */ /* 0x0023220000100800 */
[----:B--2---:R-:W-:Y:S06]  /*205b0*/  @P0 IADD3 R2, P2, R6, UR4, RZ ;  /* 0x0000000406020c10 */ /* 0x004fec000ff5e0ff */
[----:B------:R-:W2:Y:S01]  /*205c0*/  MUFU.TANH R67, R67 ;  /* 0x0000004300437308 */ /* 0x000ea20000002400 */
[----:B------:R-:W-:Y:S02]  /*205d0*/  @P0 IADD3.X R3, R7, UR5, RZ, P2, !PT ;  /* 0x0000000507030c10 */ /* 0x000fe400097fe4ff */
[----:B---3--:R-:W-:Y:S03]  /*205e0*/  @P0 IADD3 R8, P1, R2, UR4, RZ ;  /* 0x0000000402080c10 */ /* 0x008fe6000ff3e0ff */
[----:B------:R3:W-:Y:S01]  /*205f0*/  @P0 LDGSTS.E.BYPASS.LTC128B.128 [R227+0x5100], [R2.64], !P5 ;  /* 0x0510000002e30fae */ /* 0x0007e2000e901d48 */
[----:B------:R-:W-:Y:S03]  /*20600*/  @P0 IADD3.X R9, R3, UR5, RZ, P1, !PT ;  /* 0x0000000503090c10 */ /* 0x000fe60008ffe4ff */
[----:B------:R-:W1:Y:S04]  /*20610*/  MUFU.TANH R68, R68 ;  /* 0x0000004400447308 */ /* 0x000e680000002400 */
[----:B------:R1:W-:Y:S06]  /*20620*/  @P0 LDGSTS.E.BYPASS.LTC128B.128 [R227+0x5900], [R8.64], !P5 ;  /* 0x0590000008e30fae */ /* 0x0003ec000e901d48 */
[----:B------:R-:W2:Y:S02]  /*20630*/  MUFU.TANH R69, R69 ;  /* 0x0000004500457308 */ /* 0x000ea40000002400 */
[----:B------:R-:W0:Y:S08]  /*20640*/  LDGDEPBAR ;  /* 0x00000000000079af */ /* 0x000e300000000000 */
[----:B------:R-:W2:Y:S01]  /*20650*/  MUFU.TANH R70, R70 ;  /* 0x0000004600467308 */ /* 0x000ea20000002400 */
[----:B---3--:R-:W-:Y:S05]  /*20660*/  IMAD R2, R226, -0x60, RZ ;  /* 0xffffffa0e2027824 */ /* 0x008fea00078e02ff */
[C---:B------:R-:W-:Y:S04]  /*20670*/  IADD3 R7, -R10.reuse, 0x1, R2 ;  /* 0x000000010a077810 */ /* 0x040fe80007ffe102 */
[----:B------:R-:W3:Y:S01]  /*20680*/  MUFU.TANH R71, R71 ;  /* 0x0000004700477308 */ /* 0x000ee20000002400 */
[----:B-1----:R-:W-:Y:S02]  /*20690*/  IADD3 R8, -R10, R2, RZ ;  /* 0x000000020a087210 */ /* 0x002fe40007ffe1ff */
[----:B------:R-:W-:Y:S04]  /*206a0*/  IADD3 R7, -R62, R7, R96 ;  /* 0x000000073e077210 */ /* 0x000fe80007ffe160 */
[C---:B------:R-:W-:Y:S02]  /*206b0*/  IADD3 R6, R7.reuse, c[0x0][0x328], RZ ;  /* 0x0000ca0007067a10 */ /* 0x040fe40007ffe0ff */
[----:B------:R-:W-:Y:S01]  /*206c0*/  IADD3 R7, R7, UR7, RZ ;  /* 0x0000000707077c10 */ /* 0x000fe2000fffe0ff */
        /* <DEDUP_REMOVED lines=24> */
[----:B------:R-:W1:Y:S01]  /*20850*/  MUFU.TANH R30, R30 ;  /* 0x0000001e001e7308 */ /* 0x000e620000002400 */
[----:B----4-:R-:W-:Y:S02]  /*20860*/  @P3 SHF.R.U32.HI R5, RZ, c[0x0][0x2cc], R11 ;  /* 0x0000b300ff053a19 */ /* 0x010fe4000001160b */
[----:B------:R-:W-:Y:S03]  /*20870*/  ISETP.GE.AND P3, PT, R97, 0x1, PT ;  /* 0x000000016100780c */ /* 0x000fe60003f66270 */
[----:B------:R-:W4:Y:S04]  /*20880*/  SHFL.IDX PT, R4, R5, RZ, 0x1c1f ;  /* 0x001c1fff05047589 */ /* 0x000f2800000e0000 */
[----:B------:R-:W1:Y:S10]  /*20890*/  MUFU.TANH R27, R27 ;  /* 0x0000001b001b7308 */ /* 0x000e740000002400 */
[----:B------:R-:W1:Y:S10]  /*208a0*/  MUFU.TANH R29, R29 ;  /* 0x0000001d001d7308 */ /* 0x000e740000002400 */
[----:B------:R-:W1:Y:S01]  /*208b0*/  MUFU.TANH R28, R28 ;  /* 0x0000001c001c7308 */ /* 0x000e620000002400 */
[-C--:B----4-:R-:W-:Y:S02]  /*208c0*/  IADD3 R3, R6, R4.reuse, RZ ;  /* 0x0000000406037210 */ /* 0x090fe40007ffe0ff */
[----:B------:R-:W-:Y:S01]  /*208d0*/  IADD3 R0, R7, R4, RZ ;  /* 0x0000000407007210 */ /* 0x000fe20007ffe0ff */
[----:B------:R-:W-:-:S06]  /*208e0*/  @!P3 BRA `(.L_x_462) ;  /* 0x000001700000b947 */ /* 0x000fcc0003800000 */
[----:B--23--:R-:W-:Y:S01]  /*208f0*/  IADD3 R4, -R62, R96, R4 ;  /* 0x000000603e047210 */ /* 0x00cfe20007ffe104 */
        /* <DEDUP_REMOVED lines=12> */
.L_x_464:
[----:B------:R-:W-:Y:S04]  /*209c0*/  MOV R9, c[0x0][0x32c] ;  /* 0x0000cb0000097a02 */ /* 0x000fe80000000f00 */
[----:B------:R-:W-:Y:S11]  /*209d0*/  ISETP.NE.AND P0, PT, R9, 0x1, PT ;  /* 0x000000010900780c */ /* 0x000ff60003f05270 */
[----:B------:R-:W-:Y:S02]  /*209e0*/  @!UPT UIADD3 URZ, URZ, URZ, URZ ;  /* 0x0000003f3f3ff290 */ /* 0x000fe4000fffe03f */
[----:B------:R-:W-:Y:S05]  /*209f0*/  @P0 IMAD.HI.U32 R9, R4, c[0x0][0x330], RZ ;  /* 0x0000cc0004090a27 */ /* 0x000fea00078e00ff */
[----:B------:R-:W-:Y:S02]  /*20a00*/  @P0 SHF.R.U32.HI R4, RZ, c[0x0][0x334], R9 ;  /* 0x0000cd00ff040a19 */ /* 0x000fe40000011609 */
.L_x_465:
[----:B------:R-:W-:Y:S05]  /*20a10*/  BSYNC B0 ;  /* 0x0000000000007941 */ /* 0x000fea0003800000 */
.L_x_463:
[----:B------:R-:W-:Y:S05]  /*20a20*/  IMAD R4, R4, c[0x0][0x32c], R8 ;  /* 0x0000cb0004047a24 */ /* 0x000fea00078e0208 */
[----:B------:R-:W-:Y:S02]  /*20a30*/  IADD3 R9, R4, c[0x0][0x32c], RZ ;  /* 0x0000cb0004097a10 */ /* 0x000fe40007ffe0ff */
[----:B------:R-:W-:Y:S02]  /*20a40*/  IMNMX R0, R0, R4, !PT ;  /* 0x0000000400007217 */ /* 0x000fe40007800200 */
[----:B------:R-:W-:Y:S02]  /*20a50*/  IMNMX R3, R3, R9, PT ;  /* 0x0000000903037217 */ /* 0x000fe40003800200 */
.L_x_462:
[C---:B--23--:R-:W-:Y:S02]  /*20a60*/  ISETP.GE.AND P0, PT, R2.reuse, 0x9, PT ;  /* 0x000000090200780c */ /* 0x04cfe40003f06270 */
[----:B------:R-:W-:Y:S02]  /*20a70*/  ISETP.GE.AND P1, PT, R2, 0x2, PT ;  /* 0x000000020200780c */ /* 0x000fe40003f26270 */
[----:B------:R-:W-:Y:S02]  /*20a80*/  P2R R25, PR, RZ, 0x1 ;  /* 0x00000001ff197803 */ /* 0x000fe40000000000 */
[C---:B------:R-:W-:Y:S02]  /*20a90*/  ISETP.GT.AND P0, PT, R0.reuse, 0x8, !P0 ;  /* 0x000000080000780c */ /* 0x040fe40004704270 */
[----:B------:R-:W-:Y:S02]  /*20aa0*/  P2R R26, PR, RZ, 0x2 ;  /* 0x00000002ff1a7803 */ /* 0x000fe40000000000 */
[----:B------:R-:W-:Y:S02]  /*20ab0*/  ISETP.GT.AND P1, PT, R0, 0x1, !P1 ;  /* 0x000000010000780c */ /* 0x000fe40004f24270 */
[C---:B------:R-:W-:Y:S02]  /*20ac0*/  ISETP.LT.OR P0, PT, R3.reuse, 0x9, P0 ;  /* 0x000000090300780c */ /* 0x040fe40000701670 */
[----:B------:R-:W-:Y:S02]  /*20ad0*/  ISETP.GE.AND P2, PT, R2, 0xa, PT ;  /* 0x0000000a0200780c */ /* 0x000fe40003f46270 */
[C---:B------:R-:W-:Y:S02]  /*20ae0*/  ISETP.LT.OR P1, PT, R3.reuse, 0x2, P1 ;  /* 0x000000020300780c */ /* 0x040fe40000f21670 */
        /* <DEDUP_REMOVED lines=67> */
[C---:B------:R-:W-:Y:S02]  /*20f20*/  ISETP.GE.AND P6, PT, R2.reuse, 0x42, PT ;  /* 0x000000420200780c */ /* 0x040fe40003fc6270 */
        /* <DEDUP_REMOVED lines=18> */
[----:B------:R-:W-:Y:S04]  /*21050*/  ISETP.GT.AND P0, PT, R0, 0x50, !P2 ;  /* 0x000000500000780c */ /* 0x000fe80005704270 */
[C---:B------:R-:W-:Y:S04]  /*21060*/  ISETP.LT.OR P0, PT, R3.reuse, 0x51, P0 ;  /* 0x000000510300780c */ /* 0x040fe80000701670 */
        /* <DEDUP_REMOVED lines=36> */
.L_x_468:
[----:B------:R-:W-:Y:S04]  /*212b0*/  MOV R27, c[0x0][0x32c] ;  /* 0x0000cb00001b7a02 */ /* 0x000fe80000000f00 */
[----:B------:R-:W-:Y:S11]  /*212c0*/  ISETP.NE.AND P0, PT, R27, 0x1, PT ;  /* 0x000000011b00780c */ /* 0x000ff60003f05270 */
[----:B------:R-:W-:Y:S02]  /*212d0*/  @!UPT UIADD3 URZ, URZ, URZ, URZ ;  /* 0x0000003f3f3ff290 */ /* 0x000fe4000fffe03f */
[----:B------:R-:W-:Y:S05]  /*212e0*/  @P0 IMAD.HI.U32 R27, R3, c[0x0][0x330], RZ ;  /* 0x0000cc00031b0a27 */ /* 0x000fea00078e00ff */
[----:B------:R-:W-:Y:S02]  /*212f0*/  @P0 SHF.R.U32.HI R3, RZ, c[0x0][0x334], R27 ;  /* 0x0000cd00ff030a19 */ /* 0x000fe4000001161b */
.L_x_469:
[----:B------:R-:W-:Y:S05]  /*21300*/  BSYNC B0 ;  /* 0x0000000000007941 */ /* 0x000fea0003800000 */
.L_x_467:
[----:B------:R-:W-:Y:S05]  /*21310*/  IMAD R3, R3, c[0x0][0x32c], R8 ;  /* 0x0000cb0003037a24 */ /* 0x000fea00078e0208 */
[----:B------:R-:W-:Y:S02]  /*21320*/  IADD3 R27, R3, c[0x0][0x32c], RZ ;  /* 0x0000cb00031b7a10 */ /* 0x000fe40007ffe0ff */
[----:B------:R-:W-:Y:S02]  /*21330*/  IMNMX R0, R0, R3, !PT ;  /* 0x0000000300007217 */ /* 0x000fe40007800200 */
[----:B------:R-:W-:Y:S02]  /*21340*/  IMNMX R2, R2, R27, PT ;  /* 0x0000001b02027217 */ /* 0x000fe40003800200 */
.L_x_466:
        /* <DEDUP_REMOVED lines=110> */
.L_x_472:
[----:B------:R-:W-:Y:S04]  /*21a30*/  MOV R27, c[0x0][0x32c] ;  /* 0x0000cb00001b7a02 */ /* 0x000fe80000000f00 */
[----:B------:R-:W-:Y:S11]  /*21a40*/  ISETP.NE.AND P0, PT, R27, 0x1, PT ;  /* 0x000000011b00780c */ /* 0x000ff60003f05270 */
[----:B------:R-:W-:Y:S02]  /*21a50*/  @!UPT UIADD3 URZ, URZ, URZ, URZ ;  /* 0x0000003f3f3ff290 */ /* 0x000fe4000fffe03f */
[----:B------:R-:W-:Y:S05]  /*21a60*/  @P0 IMAD.HI.U32 R27, R3, c[0x0][0x330], RZ ;  /* 0x0000cc00031b0a27 */ /* 0x000fea00078e00ff */
[----:B------:R-:W-:Y:S02]  /*21a70*/  @P0 SHF.R.U32.HI R3, RZ, c[0x0][0x334], R27 ;  /* 0x0000cd00ff030a19 */ /* 0x000fe4000001161b */
.L_x_473:
[----:B------:R-:W-:Y:S05]  /*21a80*/  BSYNC B0 ;  /* 0x0000000000007941 */ /* 0x000fea0003800000 */
.L_x_471:
[----:B------:R-:W-:Y:S05]  /*21a90*/  IMAD R3, R3, c[0x0][0x32c], R8 ;  /* 0x0000cb0003037a24 */ /* 0x000fea00078e0208 */
[----:B------:R-:W-:Y:S02]  /*21aa0*/  IADD3 R27, R3, c[0x0][0x32c], RZ ;  /* 0x0000cb00031b7a10 */ /* 0x000fe40007ffe0ff */
[----:B------:R-:W-:Y:S02]  /*21ab0*/  IMNMX R0, R0, R3, !PT ;  /* 0x0000000300007217 */ /* 0x000fe40007800200 */
[----:B------:R-:W-:Y:S02]  /*21ac0*/  IMNMX R2, R2, R27, PT ;  /* 0x0000001b02027217 */ /* 0x000fe40003800200 */
.L_x_470:
        /* <DEDUP_REMOVED lines=110> */
.L_x_476:
[----:B------:R-:W-:Y:S04]  /*221b0*/  MOV R5, c[0x0][0x32c] ;  /* 0x0000cb0000057a02 */ /* 0x000fe80000000f00 */
[----:B------:R-:W-:Y:S11]  /*221c0*/  ISETP.NE.AND P0, PT, R5, 0x1, PT ;  /* 0x000000010500780c */ /* 0x000ff60003f05270 */
[----:B------:R-:W-:Y:S02]  /*221d0*/  @!UPT UIADD3 URZ, URZ, URZ, URZ ;  /* 0x0000003f3f3ff290 */ /* 0x000fe4000fffe03f */
[----:B------:R-:W-:Y:S05]  /*221e0*/  @P0 IMAD.HI.U32 R5, R3, c[0x0][0x330], RZ ;  /* 0x0000cc0003050a27 */ /* 0x000fea00078e00ff */
[----:B------:R-:W-:Y:S02]  /*221f0*/  @P0 SHF.R.U32.HI R3, RZ, c[0x0][0x334], R5 ;  /* 0x0000cd00ff030a19 */ /* 0x000fe40000011605 */
.L_x_477:
[----:B------:R-:W-:Y:S05]  /*22200*/  BSYNC B0 ;  /* 0x0000000000007941 */ /* 0x000fea0003800000 */
.L_x_475:
[----:B------:R-:W-:Y:S05]  /*22210*/  IMAD R8, R3, c[0x0][0x32c], R8 ;  /* 0x0000cb0003087a24 */ /* 0x000fea00078e0208 */
[----:B------:R-:W-:Y:S02]  /*22220*/  IADD3 R3, R8, c[0x0][0x32c], RZ ;  /* 0x0000cb0008037a10 */ /* 0x000fe40007ffe0ff */
[----:B------:R-:W-:Y:S02]  /*22230*/  IMNMX R0, R0, R8, !PT ;  /* 0x0000000800007217 */ /* 0x000fe40007800200 */
[----:B------:R-:W-:Y:S02]  /*22240*/  IMNMX R2, R2, R3, PT ;  /* 0x0000000302027217 */ /* 0x000fe40003800200 */
.L_x_474:
[----:B------:R-:W-:Y:S02]  /*22250*/  ISETP.GT.AND P0, PT, R0, RZ, !P1 ;  /* 0x000000ff0000720c */ /* 0x000fe40004f04270 */
[----:B------:R-:W-:Y:S02]  /*22260*/  ISETP.NE.AND P1, PT, R22, RZ, PT ;  /* 0x000000ff1600720c */ /* 0x000fe40003f25270 */
[----:B------:R-:W-:Y:S02]  /*22270*/  ISETP.LT.OR P0, PT, R2, 0x1, P0 ;  /* 0x000000010200780c */ /* 0x000fe40000701670 */
[----:B------:R-:W-:Y:S02]  /*22280*/  MOV R52, R58 ;  /* 0x0000003a00347202 */ /* 0x000fe40000000f00 */
[----:B------:R-:W-:Y:S02]  /*22290*/  FSEL R8, R247, -INF , !P0 ;  /* 0xff800000f7087808 */ /* 0x000fe40004000000 */
[----:B------:R-:W-:Y:S01]  /*222a0*/  ISETP.NE.AND P0, PT, R26, RZ, PT ;  /* 0x000000ff1a00720c */ /* 0x000fe20003f05270 */
[----:B------:R-:W-:Y:S01]  /*222b0*/  IMAD.MOV.U32 R82, RZ, RZ, R52 ;  /* 0x000000ffff527224 */ /* 0x000fe200078e0034 */
        /* <DEDUP_REMOVED lines=97> */
[----:B------:R-:W-:Y:S01]  /*228d0*/  ISETP.LT.OR P0, PT, R2, 0x39, P0 ;  /* 0x000000390200780c */ /* 0x000fe20000701670 */
[----:B------:R-:W1:Y:S01]  /*228e0*/  SHFL.BFLY PT, R5, R72, 0x2, 0x1f ;  /* 0x0c401f0048057f89 */ /* 0x000e6200000e0000 */
[----:B------:R-:W-:Y:S02]  /*228f0*/  FMNMX.FTZ R3, R244, R3, !PT ;  /* 0x00000003f4037209 */ /* 0x000fe40007810000 */
[----:B------:R-:W-:Y:S02]  /*22900*/  FSEL R183, R59, -INF , !P0 ;  /* 0xff8000003bb77808 */ /* 0x000fe40004000000 */
[----:B------:R-:W-:Y:S02]  /*22910*/  ISETP.NE.AND P0, PT, R12, RZ, PT ;  /* 0x000000ff0c00720c */ /* 0x000fe40003f05270 */
[----:B------:R-:W-:Y:S02]  /*22920*/  FMNMX.FTZ R3, R249, R3, !PT ;  /* 0x00000003f9037209 */ /* 0x000fe40007810000 */
[----:B------:R-:W-:Y:S02]  /*22930*/  ISETP.GT.AND P0, PT, R0, 0x39, !P0 ;  /* 0x000000390000780c */ /* 0x000fe40004704270 */
[----:B------:R-:W-:Y:S02]  /*22940*/  FMNMX.FTZ R3, R250, R3, !PT ;  /* 0x00000003fa037209 */ /* 0x000fe40007810000 */
[----:B------:R-:W-:Y:S02]  /*22950*/  ISETP.LT.OR P0, PT, R2, 0x3a, P0 ;  /* 0x0000003a0200780c */ /* 0x000fe40000701670 */
[----:B------:R-:W-:Y:S01]  /*22960*/  ISETP.NE.AND P1, PT, R11, RZ, PT ;  /* 0x000000ff0b00720c */ /* 0x000fe20003f25270 */
[----:B------:R-:W2:Y:S01]  /*22970*/  SHFL.BFLY PT, R6, R3, 0x2, 0x1f ;  /* 0x0c401f0003067f89 */ /* 0x000ea200000e0000 */
[----:B------:R-:W-:Y:S02]  /*22980*/  FSEL R186, R63, -INF , !P0 ;  /* 0xff8000003fba7808 */ /* 0x000fe40004000000 */
[----:B------:R-:W-:Y:S02]  /*22990*/  ISETP.GT.AND P0, PT, R0, 0x40, !P1 ;  /* 0x000000400000780c */ /* 0x000fe40004f04270 */
[----:B------:R-:W-:Y:S02]  /*229a0*/  ISETP.NE.AND P1, PT, R10, RZ, PT ;  /* 0x000000ff0a00720c */ /* 0x000fe40003f25270 */
[----:B------:R-:W-:Y:S04]  /*229b0*/  ISETP.LT.OR P0, PT, R2, 0x41, P0 ;  /* 0x000000410200780c */ /* 0x000fe80000701670 */
[----:B------:R-:W-:Y:S02]  /*229c0*/  FSEL R193, R74, -INF , !P0 ;  /* 0xff8000004ac17808 */ /* 0x000fe40004000000 */
[----:B------:R-:W-:Y:S02]  /*229d0*/  ISETP.GT.AND P0, PT, R0, 0x41, !P6 ;  /* 0x000000410000780c */ /* 0x000fe40007704270 */
[----:B------:R-:W-:Y:S02]  /*229e0*/  ISETP.NE.AND P6, PT, R4, RZ, PT ;  /* 0x000000ff0400720c */ /* 0x000fe40003fc5270 */
[----:B------:R-:W-:Y:S02]  /*229f0*/  FMNMX.FTZ R4, R27, R102, !PT ;  /* 0x000000661b047209 */ /* 0x000fe40007810000 */
[----:B------:R-:W-:Y:S02]  /*22a00*/  ISETP.LT.OR P0, PT, R2, 0x42, P0 ;  /* 0x000000420200780c */ /* 0x000fe40000701670 */
[----:B------:R-:W-:Y:S02]  /*22a10*/  FMNMX.FTZ R4, R28, R4, !PT ;  /* 0x000000041c047209 */ /* 0x000fe40007810000 */
[----:B------:R-:W-:Y:S02]  /*22a20*/  FSEL R197, R75, -INF , !P0 ;  /* 0xff8000004bc57808 */ /* 0x000fe40004000000 */
[----:B-1----:R-:W-:Y:S02]  /*22a30*/  FMNMX.FTZ R72, R72, R5, !PT ;  /* 0x0000000548487209 */ /* 0x002fe40007810000 */
[----:B------:R-:W-:Y:S02]  /*22a40*/  FMNMX.FTZ R4, R35, R4, !PT ;  /* 0x0000000423047209 */ /* 0x000fe40007810000 */
[----:B--2---:R-:W-:Y:S01]  /*22a50*/  FMNMX.FTZ R3, R3, R6, !PT ;  /* 0x0000000603037209 */ /* 0x004fe20007810000 */
        /* <DEDUP_REMOVED lines=14> */
[----:B-1----:R-:W-:Y:S02]  /*22b40*/  FMNMX.FTZ R72, R72, R7, !PT ;  /* 0x0000000748487209 */ /* 0x002fe40007810000 */
[----:B------:R-:W-:Y:S02]  /*22b50*/  FMNMX.FTZ R4, R169, R4, !PT ;  /* 0x00000004a9047209 */ /* 0x000fe40007810000 */
[----:B------:R-:W-:Y:S01]  /*22b60*/  ISETP.GT.AND P0, PT, R0, 0x50, !P2 ;  /* 0x000000500000780c */ /* 0x000fe20005704270 */
[C---:B------:R-:W-:Y:S01]  /*22b70*/  FMUL.FTZ R74, R72.reuse, c[0x0][0x2d0] ;  /* 0x0000b400484a7a20 */ /* 0x040fe20000410000 */
[----:B------:R-:W-:Y:S02]  /*22b80*/  FSETP.NEU.FTZ.AND P2, PT, R72, -INF , PT ;  /* 0xff8000004800780b */ /* 0x000fe40003f5d000 */
[----:B------:R-:W-:Y:S02]  /*22b90*/  FMNMX.FTZ R5, R8, R103, !PT ;  /* 0x0000006708057209 */ /* 0x000fe40007810000 */
[----:B------:R-:W-:Y:S02]  /*22ba0*/  FMNMX.FTZ R4, R173, R4, !PT ;  /* 0x00000004ad047209 */ /* 0x000fe40007810000 */
[----:B------:R-:W-:Y:S02]  /*22bb0*/  FSEL R74, R74, RZ, P2 ;  /* 0x000000ff4a4a7208 */ /* 0x000fe40001000000 */
[----:B------:R-:W-:Y:S02]  /*22bc0*/  FMNMX.FTZ R5, R22, R5, !PT ;  /* 0x0000000516057209 */ /* 0x000fe40007810000 */
[----:B------:R-:W-:Y:S01]  /*22bd0*/  FMNMX.FTZ R4, R175, R4, !PT ;  /* 0x00000004af047209 */ /* 0x000fe20007810000 */
[--C-:B------:R-:W-:Y:S01]  /*22be0*/  FFMA.FTZ R16, R43, c[0x0][0x2d0], -R74.reuse ;  /* 0x0000b4002b107a23 */ /* 0x100fe2000001084a */
[----:B------:R-:W-:Y:S02]  /*22bf0*/  FMNMX.FTZ R5, R25, R5, !PT ;  /* 0x0000000519057209 */ /* 0x000fe40007810000 */
[----:B--2---:R-:W-:Y:S01]  /*22c00*/  FMNMX.FTZ R71, R3, R71, !PT ;  /* 0x0000004703477209 */ /* 0x004fe20007810000 */
[--C-:B------:R-:W-:Y:S01]  /*22c10*/  FFMA.FTZ R3, R32, c[0x0][0x2d0], -R74.reuse ;  /* 0x0000b40020037a23 */ /* 0x100fe2000001084a */
[----:B------:R-:W-:Y:S02]  /*22c20*/  FMNMX.FTZ R4, R182, R4, !PT ;  /* 0x00000004b6047209 */ /* 0x000fe40007810000 */
        /* <DEDUP_REMOVED lines=21> */
[----:B------:R-:W-:Y:S02]  /*22d80*/  FSETP.NEU.FTZ.AND P1, PT, R71, -INF , PT ;  /* 0xff8000004700780b */ /* 0x000fe40003f3d000 */
[----:B------:R-:W-:Y:S02]  /*22d90*/  ISETP.LT.OR P0, PT, R2, 0x52, P0 ;  /* 0x000000520200780c */ /* 0x000fe40000701670 */
[----:B------:R-:W-:Y:S01]  /*22da0*/  FSEL R75, R75, RZ, P1 ;  /* 0x000000ff4b4b7208 */ /* 0x000fe20000800000 */
[----:B------:R2:W3:Y:S01]  /*22db0*/  MUFU.EX2 R80, R3 ;  /* 0x0000000300507308 */ /* 0x0004e20000000800 */
[----:B------:R-:W-:Y:S02]  /*22dc0*/  FMNMX.FTZ R4, R237, R4, !PT ;  /* 0x00000004ed047209 */ /* 0x000fe40007810000 */
[----:B------:R-:W-:Y:S01]  /*22dd0*/  FMNMX.FTZ R6, R168, R6, !PT ;  /* 0x00000006a8067209 */ /* 0x000fe20007810000 */
[--C-:B------:R-:W-:Y:S01]  /*22de0*/  FFMA.FTZ R12, R42, c[0x0][0x2d0], -R75.reuse ;  /* 0x0000b4002a0c7a23 */ /* 0x100fe2000001084b */
[----:B------:R-:W-:Y:S02]  /*22df0*/  FMNMX.FTZ R4, R238, R4, !PT ;  /* 0x00000004ee047209 */ /* 0x000fe40007810000 */
[----:B------:R-:W-:Y:S02]  /*22e00*/  ISETP.NE.AND P4, PT, R9, RZ, PT ;  /* 0x000000ff0900720c */ /* 0x000fe40003f85270 */
[----:B------:R-:W-:Y:S02]  /*22e10*/  FMNMX.FTZ R4, R239, R4, !PT ;  /* 0x00000004ef047209 */ /* 0x000fe40007810000 */
[----:B------:R-:W-:Y:S02]  /*22e20*/  FSEL R199, R91, -INF , !P0 ;  /* 0xff8000005bc77808 */ /* 0x000fe40004000000 */
[----:B------:R-:W-:Y:S02]  /*22e30*/  FMNMX.FTZ R4, R245, R4, !PT ;  /* 0x00000004f5047209 */ /* 0x000fe40007810000 */
[----:B-1----:R-:W-:Y:S01]  /*22e40*/  FMNMX.FTZ R5, R170, R6, !PT ;  /* 0x00000006aa057209 */ /* 0x002fe20007810000 */
[----:B------:R-:W-:Y:S01]  /*22e50*/  FFMA.FTZ R6, R31, c[0x0][0x2d0], -R74 ;  /* 0x0000b4001f067a23 */ /* 0x000fe2000001084a */
[----:B------:R-:W-:Y:S01]  /*22e60*/  ISETP.GT.AND P3, PT, R0, 0x58, !P4 ;  /* 0x000000580000780c */ /* 0x000fe20006764270 */
[----:B------:R-:W1:Y:S01]  /*22e70*/  SHFL.BFLY PT, R7, R4, 0x2, 0x1f ;  /* 0x0c401f0004077f89 */ /* 0x000e6200000e0000 */
[----:B------:R-:W-:Y:S01]  /*22e80*/  FMNMX.FTZ R5, R172, R5, !PT ;  /* 0x00000005ac057209 */ /* 0x000fe20007810000 */
[----:B------:R-:W4:Y:S01]  /*22e90*/  MUFU.EX2 R247, R6 ;  /* 0x0000000600f77308 */ /* 0x000f220000000800 */
[----:B------:R-:W-:Y:S02]  /*22ea0*/  ISETP.GT.AND P0, PT, R0, 0x59, !P6 ;  /* 0x000000590000780c */ /* 0x000fe40007704270 */
[----:B------:R-:W-:Y:S01]  /*22eb0*/  FMNMX.FTZ R5, R179, R5, !PT ;  /* 0x00000005b3057209 */ /* 0x000fe20007810000 */
[--C-:B--2---:R-:W-:Y:S01]  /*22ec0*/  FFMA.FTZ R3, R29, c[0x0][0x2d0], -R75.reuse ;  /* 0x0000b4001d037a23 */ /* 0x104fe2000001084b */
[----:B---3--:R-:W-:Y:S02]  /*22ed0*/  F2FP.PACK_AB R78, R80, R61 ;  /* 0x0000003d504e723e */ /* 0x008fe400000000ff */
[C---:B------:R-:W-:Y:S02]  /*22ee0*/  ISETP.LT.OR P0, PT, R2.reuse, 0x5a, P0 ;  /* 0x0000005a0200780c */ /* 0x040fe40000701670 */
[----:B------:R-:W-:Y:S01]  /*22ef0*/  ISETP.LT.OR P3, PT, R2, 0x59, P3 ;  /* 0x000000590200780c */ /* 0x000fe20001f61670 */
[----:B------:R2:W-:Y:S01]  /*22f00*/  MUFU.EX2 R92, R3 ;  /* 0x00000003005c7308 */ /* 0x0005e20000000800 */
[----:B------:R-:W-:Y:S01]  /*22f10*/  FMNMX.FTZ R5, R178, R5, !PT ;  /* 0x00000005b2057209 */ /* 0x000fe20007810000 */
[--C-:B------:R-:W-:Y:S01]  /*22f20*/  FFMA.FTZ R2, R37, c[0x0][0x2d0], -R75.reuse ;  /* 0x0000b40025027a23 */ /* 0x100fe2000001084b */
[----:B------:R-:W-:Y:S02]  /*22f30*/  FSEL R73, R54, -INF , !P0 ;  /* 0xff80000036497808 */ /* 0x000fe40004000000 */
[----:B------:R-:W-:Y:S02]  /*22f40*/  FMNMX.FTZ R5, R183, R5, !PT ;  /* 0x00000005b7057209 */ /* 0x000fe40007810000 */
[----:B------:R-:W-:Y:S02]  /*22f50*/  FSEL R192, R57, -INF , !P3 ;  /* 0xff80000039c07808 */ /* 0x000fe40005800000 */
[----:B------:R-:W-:Y:S01]  /*22f60*/  FMNMX.FTZ R5, R186, R5, !PT ;  /* 0x00000005ba057209 */ /* 0x000fe20007810000 */
[----:B------:R3:W-:Y:S01]  /*22f70*/  MUFU.EX2 R60, R2 ;  /* 0x00000002003c7308 */ /* 0x0007e20000000800 */
[----:B-1----:R-:W-:Y:S02]  /*22f80*/  FMNMX.FTZ R4, R4, R7, !PT ;  /* 0x0000000704047209 */ /* 0x002fe40007810000 */
[----:B------:R-:W-:Y:S02]  /*22f90*/  FMNMX.FTZ R5, R193, R5, !PT ;  /* 0x00000005c1057209 */ /* 0x000fe40007810000 */
[----:B----4-:R-:W-:Y:S01]  /*22fa0*/  F2FP.PACK_AB R76, R247, R89 ;  /* 0x00000059f74c723e */ /* 0x010fe200000000ff */
[----:B------:R-:W1:Y:S01]  /*22fb0*/  SHFL.BFLY PT, R70, R4, 0x1, 0x1f ;  /* 0x0c201f0004467f89 */ /* 0x000e6200000e0000 */
[----:B------:R-:W-:Y:S04]  /*22fc0*/  FMNMX.FTZ R5, R197, R5, !PT ;  /* 0x00000005c5057209 */ /* 0x000fe80007810000 */
[----:B--2---:R-:W-:Y:S01]  /*22fd0*/  FMNMX.FTZ R3, R200, R5, !PT ;  /* 0x00000005c8037209 */ /* 0x004fe20007810000 */
[--C-:B------:R-:W-:Y:S02]  /*22fe0*/  FFMA.FTZ R5, R33, c[0x0][0x2d0], -R75.reuse ;  /* 0x0000b40021057a23 */ /* 0x100fe4000001084b */
[----:B------:R-:W-:Y:S01]  /*22ff0*/  MUFU.EX2 R33, R16 ;  /* 0x0000001000217308 */ /* 0x000fe20000000800 */
[----:B------:R-:W-:Y:S04]  /*23000*/  FMNMX.FTZ R3, R204, R3, !PT ;  /* 0x00000003cc037209 */ /* 0x000fe80007810000 */
[----:B------:R-:W-:Y:S01]  /*23010*/  FMNMX.FTZ R0, R205, R3, !PT ;  /* 0x00000003cd007209 */ /* 0x000fe20007810000 */
[--C-:B------:R-:W-:Y:S03]  /*23020*/  FFMA.FTZ R3, R38, c[0x0][0x2d0], -R75.reuse ;  /* 0x0000b40026037a23 */ /* 0x100fe6000001084b */
[----:B------:R-:W-:Y:S01]  /*23030*/  FMNMX.FTZ R0, R199, R0, !PT ;  /* 0x00000000c7007209 */ /* 0x000fe20007810000 */
[----:B------:R-:W2:Y:S03]  /*23040*/  MUFU.EX2 R81, R3 ;  /* 0x0000000300517308 */ /* 0x000ea60000000800 */
[----:B------:R-:W-:Y:S02]  /*23050*/  FMNMX.FTZ R0, R192, R0, !PT ;  /* 0x00000000c0007209 */ /* 0x000fe40007810000 */
[----:B-1----:R-:W-:Y:S02]  /*23060*/  FMNMX.FTZ R70, R4, R70, !PT ;  /* 0x0000004604467209 */ /* 0x002fe40007810000 */
[----:B------:R-:W-:Y:S02]  /*23070*/  FMNMX.FTZ R0, R73, R0, !PT ;  /* 0x0000000049007209 */ /* 0x000fe40007810000 */
[C---:B------:R-:W-:Y:S01]  /*23080*/  FSETP.NEU.FTZ.AND P0, PT, R70.reuse, -INF , PT ;  /* 0xff8000004600780b */ /* 0x040fe20003f1d000 */
[----:B------:R-:W1:Y:S01]  /*23090*/  MUFU.EX2 R85, R5 ;  /* 0x0000000500557308 */ /* 0x000e620000000800 */
[----:B------:R-:W-:Y:S01]  /*230a0*/  FMUL.FTZ R96, R70, c[0x0][0x2d0] ;  /* 0x0000b40046607a20 */ /* 0x000fe20000410000 */
[----:B---3--:R-:W3:Y:S04]  /*230b0*/  SHFL.BFLY PT, R2, R0, 0x2, 0x1f ;  /* 0x0c401f0000027f89 */ /* 0x008ee800000e0000 */
[----:B------:R-:W-:Y:S05]  /*230c0*/  FSEL R96, R96, RZ, P0 ;  /* 0x000000ff60607208 */ /* 0x000fea0000000000 */
[--C-:B------:R-:W-:Y:S02]  /*230d0*/  FFMA.FTZ R4, R36, c[0x0][0x2d0], -R96.reuse ;  /* 0x0000b40024047a23 */ /* 0x100fe40000010860 */
[--C-:B------:R-:W-:Y:S01]  /*230e0*/  FFMA.FTZ R32, R45, c[0x0][0x2d0], -R96.reuse ;  /* 0x0000b4002d207a23 */ /* 0x100fe20000010860 */
[----:B--2---:R-:W-:Y:S01]  /*230f0*/  F2FP.PACK_AB R79, R81, R60 ;  /* 0x0000003c514f723e */ /* 0x004fe200000000ff */
[----:B------:R-:W-:Y:S01]  /*23100*/  MUFU.EX2 R83, R4 ;  /* 0x0000000400537308 */ /* 0x000fe20000000800 */
[--C-:B------:R-:W-:Y:S01]  /*23110*/  FFMA.FTZ R3, R27, c[0x0][0x2d0], -R96.reuse ;  /* 0x0000b4001b037a23 */ /* 0x100fe20000010860 */
[----:B-1----:R-:W-:Y:S08]  /*23120*/  F2FP.PACK_AB R77, R85, R92 ;  /* 0x0000005c554d723e */ /* 0x002ff000000000ff */
[----:B------:R1:W-:Y:S02]  /*23130*/  MUFU.EX2 R93, R3 ;  /* 0x00000003005d7308 */ /* 0x0003e40000000800 */
[--C-:B-1----:R-:W-:Y:S02]  /*23140*/  FFMA.FTZ R3, R28, c[0x0][0x2d0], -R96.reuse ;  /* 0x0000b4001c037a23 */ /* 0x102fe40000010860 */
[----:B------:R-:W-:Y:S06]  /*23150*/  FFMA.FTZ R28, R47, c[0x0][0x2d0], -R75 ;  /* 0x0000b4002f1c7a23 */ /* 0x000fec000001084b */
[----:B------:R1:W-:Y:S02]  /*23160*/  MUFU.EX2 R86, R3 ;  /* 0x0000000300567308 */ /* 0x0003e40000000800 */
[----:B-1----:R-:W-:Y:S08]  /*23170*/  FFMA.FTZ R3, R35, c[0x0][0x2d0], -R96 ;  /* 0x0000b40023037a23 */ /* 0x002ff00000010860 */
[----:B------:R3:W1:Y:S02]  /*23180*/  MUFU.EX2 R84, R3 ;  /* 0x0000000300547308 */ /* 0x0006640000000800 */
[----:B---3--:R-:W-:Y:S01]  /*23190*/  FMNMX.FTZ R3, R0, R2, !PT ;  /* 0x0000000200037209 */ /* 0x008fe20007810000 */
[----:B------:R-:W-:Y:S01]  /*231a0*/  FFMA.FTZ R2, R39, c[0x0][0x2d0], -R74 ;  /* 0x0000b40027027a23 */ /* 0x000fe2000001084a */
[----:B------:R-:W-:Y:S01]  /*231b0*/  FSEL R0, R72, RZ, P2 ;  /* 0x000000ff48007208 */ /* 0x000fe20001000000 */
[----:B------:R-:W-:Y:S01]  /*231c0*/  LDSM.16.MT88.4 R36, [R212+0x100] ;  /* 0x00010000d424783b */ /* 0x000fe20000004200 */
[----:B-1----:R-:W-:Y:S04]  /*231d0*/  F2FP.PACK_AB R66, R83, R84 ;  /* 0x000000545342723e */ /* 0x002fe800000000ff */
        /* <DEDUP_REMOVED lines=18> */
[----:B------:R-:W-:Y:S01]  /*23300*/  FMUL.FTZ R17, R69, R117 ;  /* 0x0000007545117220 */ /* 0x000fe20000410000 */
[----:B------:R-:W-:Y:S01]  /*23310*/  MUFU.EX2 R105, R12 ;  /* 0x0000000c00697308 */ /* 0x000fe20000000800 */
[--C-:B------:R-:W-:Y:S02]  /*23320*/  FFMA.FTZ R4, R25, c[0x0][0x2d0], -R97.reuse ;  /* 0x0000b40019047a23 */ /* 0x100fe40000010861 */
[--C-:B------:R-:W-:Y:S02]  /*23330*/  FFMA.FTZ R62, R62, c[0x0][0x2d0], -R97.reuse ;  /* 0x0000b4003e3e7a23 */ /* 0x100fe40000010861 */
[--C-:B------:R-:W-:Y:S05]  /*23340*/  FFMA.FTZ R58, R58, c[0x0][0x2d0], -R97.reuse ;  /* 0x0000b4003a3a7a23 */ /* 0x100fea0000010861 */
[----:B------:R2:W3:Y:S01]  /*23350*/  MUFU.EX2 R2, R0 ;  /* 0x0000000000027308 */ /* 0x0004e20000000800 */
[C---:B-1----:R-:W-:Y:S02]  /*23360*/  FMUL.FTZ R18, R68.reuse, R118 ;  /* 0x0000007644127220 */ /* 0x042fe40000410000 */
[C---:B------:R-:W-:Y:S02]  /*23370*/  FMUL.FTZ R19, R68.reuse, R119 ;  /* 0x0000007744137220 */ /* 0x040fe40000410000 */
[----:B------:R-:W-:Y:S01]  /*23380*/  LDSM.16.MT88.4 R116, [R209+0x2900] ;  /* 0x00290000d174783b */ /* 0x000fe20000004200 */
[C---:B------:R-:W-:Y:S04]  /*23390*/  FMUL.FTZ R34, R68.reuse, R134 ;  /* 0x0000008644227220 */ /* 0x040fe80000410000 */
[----:B------:R-:W1:Y:S01]  /*233a0*/  MUFU.EX2 R53, R4 ;  /* 0x0000000400357308 */ /* 0x000e620000000800 */
[C---:B------:R-:W-:Y:S02]  /*233b0*/  FMUL.FTZ R7, R68.reuse, R107 ;  /* 0x0000006b44077220 */ /* 0x040fe40000410000 */
[C---:B------:R-:W-:Y:S02]  /*233c0*/  FMUL.FTZ R6, R68.reuse, R106 ;  /* 0x0000006a44067220 */ /* 0x040fe40000410000 */
[----:B------:R-:W-:Y:S02]  /*233d0*/  FMUL.FTZ R35, R68, R135 ;  /* 0x0000008744237220 */ /* 0x000fe40000410000 */
[----:B--2---:R-:W-:Y:S02]  /*233e0*/  FFMA.FTZ R0, R8, c[0x0][0x2d0], -R97 ;  /* 0x0000b40008007a23 */ /* 0x004fe40000010861 */
[----:B---3--:R-:W-:Y:S02]  /*233f0*/  FMUL.FTZ R12, R2, R112 ;  /* 0x00000070020c7220 */ /* 0x008fe40000410000 */
[----:B------:R2:W-:Y:S01]  /*23400*/  MUFU.EX2 R196, R0 ;  /* 0x0000000000c47308 */ /* 0x0005e20000000800 */
[----:B------:R-:W-:Y:S02]  /*23410*/  FFMA.FTZ R8, R40, c[0x0][0x2d0], -R75 ;  /* 0x0000b40028087a23 */ /* 0x000fe4000001084b */
[C---:B------:R-:W-:Y:S01]  /*23420*/  FMUL.FTZ R13, R2.reuse, R113 ;  /* 0x00000071020d7220 */ /* 0x040fe20000410000 */
[----:B------:R-:W-:Y:S01]  /*23430*/  MOV R113, R83 ;  /* 0x0000005300717202 */ /* 0x000fe20000000f00 */
[----:B------:R-:W-:Y:S01]  /*23440*/  FMUL.FTZ R45, R2, R145 ;  /* 0x00000091022d7220 */ /* 0x000fe20000410000 */
[----:B-1----:R-:W-:Y:S01]  /*23450*/  MOV R107, R53 ;  /* 0x00000035006b7202 */ /* 0x002fe20000000f00 */
[----:B------:R-:W-:Y:S01]  /*23460*/  FFMA.FTZ R4, R24, c[0x0][0x2d0], -R97 ;  /* 0x0000b40018047a23 */ /* 0x000fe20000010861 */
[----:B------:R-:W-:Y:S01]  /*23470*/  LDSM.16.MT88.4 R52, [R210+0x100] ;  /* 0x00010000d234783b */ /* 0x000fe20000004200 */
[C---:B------:R-:W-:Y:S01]  /*23480*/  FMUL.FTZ R9, R2.reuse, R109 ;  /* 0x0000006d02097220 */ /* 0x040fe20000410000 */
[----:B------:R1:W3:Y:S01]  /*23490*/  MUFU.EX2 R31, R8 ;  /* 0x00000008001f7308 */ /* 0x0002e20000000800 */
[C---:B------:R-:W-:Y:S02]  /*234a0*/  FMUL.FTZ R25, R2.reuse, R125 ;  /* 0x0000007d02197220 */ /* 0x040fe40000410000 */
[----:B------:R-:W-:Y:S02]  /*234b0*/  FMUL.FTZ R29, R2, R129 ;  /* 0x00000081021d7220 */ /* 0x000fe40000410000 */
[----:B------:R-:W-:Y:S02]  /*234c0*/  FFMA.FTZ R40, R49, c[0x0][0x2d0], -R96 ;  /* 0x0000b40031287a23 */ /* 0x000fe40000010860 */
[----:B------:R-:W-:Y:S02]  /*234d0*/  FMUL.FTZ R49, R69, R149 ;  /* 0x0000009545317220 */ /* 0x000fe40000410000 */
[----:B------:R-:W-:Y:S01]  /*234e0*/  IMAD.MOV.U32 R149, RZ, RZ, R86 ;  /* 0x000000ffff957224 */ /* 0x000fe200078e0056 */
[----:B------:R4:W-:Y:S01]  /*234f0*/  MUFU.EX2 R64, R4 ;  /* 0x0000000400407308 */ /* 0x0009e20000000800 */
[----:B------:R-:W-:Y:S02]  /*23500*/  FFMA.FTZ R24, R44, c[0x0][0x2d0], -R75 ;  /* 0x0000b4002c187a23 */ /* 0x000fe4000001084b */
[----:B------:R-:W-:Y:S02]  /*23510*/  FFMA.FTZ R44, R50, c[0x0][0x2d0], -R96 ;  /* 0x0000b400322c7a23 */ /* 0x000fe40000010860 */
[----:B--2---:R-:W-:Y:S02]  /*23520*/  FFMA.FTZ R0, R22, c[0x0][0x2d0], -R97 ;  /* 0x0000b40016007a23 */ /* 0x004fe40000010861 */
[----:B------:R-:W2:Y:S01]  /*23530*/  LDSM.16.MT88.4 R20, [R209+0x100] ;  /* 0x00010000d114783b */ /* 0x000ea20000004200 */
[----:B------:R-:W-:Y:S01]  /*23540*/  FMUL.FTZ R50, R68, R150 ;  /* 0x0000009644327220 */ /* 0x000fe20000410000 */
[----:B------:R-:W-:Y:S01]  /*23550*/  MOV R150, R85 ;  /* 0x0000005500967202 */ /* 0x000fe20000000f00 */
[----:B------:R5:W5:Y:S01]  /*23560*/  MUFU.EX2 R87, R0 ;  /* 0x0000000000577308 */ /* 0x000b620000000800 */
[C---:B-1----:R-:W-:Y:S01]  /*23570*/  FMUL.FTZ R8, R2.reuse, R108 ;  /* 0x0000006c02087220 */ /* 0x042fe20000410000 */
[----:B---3--:R-:W-:Y:S08]  /*23580*/  MOV R125, R31 ;  /* 0x0000001f007d7202 */ /* 0x008ff00000000f00 */
[----:B------:R-:W1:Y:S01]  /*23590*/  MUFU.EX2 R30, R24 ;  /* 0x00000018001e7308 */ /* 0x000e620000000800 */
[----:B----4-:R-:W-:Y:S02]  /*235a0*/  FFMA.FTZ R4, R41, c[0x0][0x2d0], -R74 ;  /* 0x0000b40029047a23 */ /* 0x010fe4000001084a */
[----:B------:R-:W-:Y:S07]  /*235b0*/  FMUL.FTZ R41, R2, R141 ;  /* 0x0000008d02297220 */ /* 0x000fee0000410000 */
[----:B------:R3:W4:Y:S01]  /*235c0*/  MUFU.EX2 R246, R4 ;  /* 0x0000000400f67308 */ /* 0x0007220000000800 */
[----:B-----5:R-:W-:Y:S01]  /*235d0*/  FSEL R0, R3, RZ, P0 ;  /* 0x000000ff03007208 */ /* 0x020fe20000000000 */
[----:B------:R-:W-:Y:S01]  /*235e0*/  IMAD.MOV.U32 R112, RZ, RZ, R87 ;  /* 0x000000ffff707224 */ /* 0x000fe200078e0057 */
[----:B------:R-:W-:Y:S03]  /*235f0*/  F2FP.PACK_AB R65, R87, R196 ;  /* 0x000000c45741723e */ /* 0x000fe600000000ff */
[----:B------:R-:W-:Y:S04]  /*23600*/  FADD.FTZ R0, -R0, R103 ;  /* 0x0000006700007221 */ /* 0x000fe80000010100 */
[----:B------:R5:W-:Y:S01]  /*23610*/  MUFU.EX2 R108, R40 ;  /* 0x00000028006c7308 */ /* 0x000be20000000800 */
[----:B------:R-:W-:Y:S01]  /*23620*/  FMUL.FTZ R0, R0, c[0x0][0x2d0] ;  /* 0x0000b40000007a20 */ /* 0x000fe20000410000 */
[----:B-1----:R-:W-:Y:S01]  /*23630*/  MOV R129, R30 ;  /* 0x0000001e00817202 */ /* 0x002fe20000000f00 */
[----:B------:R-:W-:Y:S07]  /*23640*/  FMUL.FTZ R24, R2, R124 ;  /* 0x0000007c02187220 */ /* 0x000fee0000410000 */
[----:B------:R-:W1:Y:S01]  /*23650*/  MUFU.EX2 R0, R0 ;  /* 0x0000000000007308 */ /* 0x000e620000000800 */
[C---:B---3--:R-:W-:Y:S01]  /*23660*/  FMUL.FTZ R4, R69.reuse, R104 ;  /* 0x0000006845047220 */ /* 0x048fe20000410000 */
[----:B----4-:R-:W-:Y:S01]  /*23670*/  MOV R106, R246 ;  /* 0x000000f6006a7202 */ /* 0x010fe20000000f00 */
[----:B------:R-:W-:Y:S01]  /*23680*/  IMAD.MOV.U32 R104, RZ, RZ, R64 ;  /* 0x000000ffff687224 */ /* 0x000fe200078e0040 */
[----:B------:R-:W-:Y:S06]  /*23690*/  F2FP.PACK_AB R64, R86, R93 ;  /* 0x0000005d5640723e */ /* 0x000fec00000000ff */
[----:B------:R3:W-:Y:S01]  /*236a0*/  MUFU.EX2 R124, R32 ;  /* 0x00000020007c7308 */ /* 0x0007e20000000800 */
[-C--:B--2---:R-:W-:Y:S05]  /*236b0*/  HMMA.16816.F32 R4, R76, R20.reuse, R4 ;  /* 0x000000144c04723c */ /* 0x084fea0000001804 */
[----:B------:R-:W-:Y:S01]  /*236c0*/  F2FP.PACK_AB R67, R104, R107 ;  /* 0x0000006b6843723e */ /* 0x000fe200000000ff */
[----:B-----5:R-:W-:Y:S03]  /*236d0*/  FMUL.FTZ R40, R2, R140 ;  /* 0x0000008c02287220 */ /* 0x020fe60000410000 */
[----:B------:R-:W-:Y:S03]  /*236e0*/  MUFU.EX2 R59, R44 ;  /* 0x0000002c003b7308 */ /* 0x000fe60000000800 */
[C---:B-1----:R-:W-:Y:S02]  /*236f0*/  FMUL.FTZ R10, R0.reuse, R110 ;  /* 0x0000006e000a7220 */ /* 0x042fe40000410000 */
[C---:B------:R-:W-:Y:S02]  /*23700*/  FMUL.FTZ R11, R0.reuse, R111 ;  /* 0x0000006f000b7220 */ /* 0x040fe40000410000 */
[C---:B------:R-:W-:Y:S02]  /*23710*/  FMUL.FTZ R14, R0.reuse, R114 ;  /* 0x00000072000e7220 */ /* 0x040fe40000410000 */
[----:B------:R-:W-:Y:S01]  /*23720*/  IMAD.MOV.U32 R114, RZ, RZ, R82 ;  /* 0x000000ffff727224 */ /* 0x000fe200078e0052 */
[----:B------:R-:W-:Y:S01]  /*23730*/  MUFU.EX2 R103, R58 ;  /* 0x0000003a00677308 */ /* 0x000fe20000000800 */
[C---:B------:R-:W-:Y:S01]  /*23740*/  FMUL.FTZ R27, R0.reuse, R127 ;  /* 0x0000007f001b7220 */ /* 0x040fe20000410000 */
[C---:B------:R-:W-:Y:S04]  /*23750*/  HMMA.16816.F32 R8, R64.reuse, R20, R8 ;  /* 0x000000144008723c */ /* 0x040fe80000001808 */
[----:B------:R-:W-:Y:S01]  /*23760*/  FMUL.FTZ R15, R0, R115 ;  /* 0x00000073000f7220 */ /* 0x000fe20000410000 */
[----:B------:R-:W-:Y:S01]  /*23770*/  MOV R127, R81 ;  /* 0x00000051007f7202 */ /* 0x000fe20000000f00 */
[C---:B---3--:R-:W-:Y:S02]  /*23780*/  FMUL.FTZ R32, R69.reuse, R132 ;  /* 0x0000008445207220 */ /* 0x048fe40000410000 */
[----:B------:R-:W-:Y:S01]  /*23790*/  FFMA.FTZ R20, R46, c[0x0][0x2d0], -R74 ;  /* 0x0000b4002e147a23 */ /* 0x000fe2000001084a */
[----:B------:R1:W-:Y:S02]  /*237a0*/  MUFU.EX2 R111, R28 ;  /* 0x0000001c006f7308 */ /* 0x0003e40000000800 */
[-C--:B------:R-:W-:Y:S03]  /*237b0*/  HMMA.16816.F32 R12, R64, R22.reuse, R12 ;  /* 0x00000016400c723c */ /* 0x080fe6000000180c */
[C---:B------:R-:W-:Y:S02]  /*237c0*/  FMUL.FTZ R31, R0.reuse, R131 ;  /* 0x00000083001f7220 */ /* 0x040fe40000410000 */
[----:B------:R-:W-:Y:S02]  /*237d0*/  IMAD.MOV.U32 R131, RZ, RZ, R80 ;  /* 0x000000ffff837224 */ /* 0x000fe400078e0050 */
[----:B------:R-:W2:Y:S01]  /*237e0*/  LDSM.16.MT88.4 R80, [R211+0x100] ;  /* 0x00010000d350783b */ /* 0x000ea20000004200 */
[C---:B------:R-:W-:Y:S01]  /*237f0*/  HMMA.16816.F32 R16, R76.reuse, R22, R16 ;  /* 0x000000164c10723c */ /* 0x040fe20000001810 */
[----:B------:R3:W-:Y:S03]  /*23800*/  MUFU.EX2 R110, R20 ;  /* 0x00000014006e7308 */ /* 0x0007e60000000800 */
[C---:B------:R-:W-:Y:S02]  /*23810*/  FMUL.FTZ R21, R69.reuse, R121 ;  /* 0x0000007945157220 */ /* 0x040fe40000410000 */
[----:B------:R-:W-:Y:S02]  /*23820*/  FMUL.FTZ R26, R0, R126 ;  /* 0x0000007e001a7220 */ /* 0x000fe40000410000 */
[C---:B------:R-:W-:Y:S04]  /*23830*/  FMUL.FTZ R22, R68.reuse, R122 ;  /* 0x0000007a44167220 */ /* 0x040fe80000410000 */
[----:B------:R-:W-:Y:S01]  /*23840*/  FMUL.FTZ R23, R68, R123 ;  /* 0x0000007b44177220 */ /* 0x000fe20000410000 */
[----:B------:R-:W-:Y:S01]  /*23850*/  MOV R123, R60 ;  /* 0x0000003c007b7202 */ /* 0x000fe20000000f00 */
[----:B-1----:R-:W-:Y:S02]  /*23860*/  FMUL.FTZ R28, R2, R128 ;  /* 0x00000080021c7220 */ /* 0x002fe40000410000 */
[C---:B------:R-:W-:Y:S02]  /*23870*/  FMUL.FTZ R30, R0.reuse, R130 ;  /* 0x00000082001e7220 */ /* 0x040fe40000410000 */
[----:B------:R-:W-:Y:S02]  /*23880*/  IMAD.MOV.U32 R130, RZ, RZ, R33 ;  /* 0x000000ffff827224 */ /* 0x000fe400078e0021 */
[C---:B------:R-:W-:Y:S02]  /*23890*/  FMUL.FTZ R33, R69.reuse, R133 ;  /* 0x0000008545217220 */ /* 0x040fe40000410000 */
[C---:B------:R-:W-:Y:S01]  /*238a0*/  FMUL.FTZ R42, R0.reuse, R142 ;  /* 0x0000008e002a7220 */ /* 0x040fe20000410000 */
[----:B------:R-:W-:Y:S01]  /*238b0*/  LDSM.16.MT88.4 R132, [R212+0x2900] ;  /* 0x00290000d484783b */ /* 0x000fe20000004200 */
[C---:B------:R-:W-:Y:S02]  /*238c0*/  FMUL.FTZ R43, R0.reuse, R143 ;  /* 0x0000008f002b7220 */ /* 0x040fe40000410000 */
[C---:B---3--:R-:W-:Y:S02]  /*238d0*/  FMUL.FTZ R20, R69.reuse, R120 ;  /* 0x0000007845147220 */ /* 0x048fe40000410000 */
[----:B------:R-:W-:Y:S01]  /*238e0*/  IMAD.MOV.U32 R122, RZ, RZ, R84 ;  /* 0x000000ffff7a7224 */ /* 0x000fe200078e0054 */
[----:B------:R1:W-:Y:S01]  /*238f0*/  MUFU.EX2 R120, R62 ;  /* 0x0000003e00787308 */ /* 0x0003e20000000800 */
[----:B------:R-:W-:Y:S01]  /*23900*/  FMUL.FTZ R63, R0, R163 ;  /* 0x000000a3003f7220 */ /* 0x000fe20000410000 */
[----:B------:R-:W3:Y:S01]  /*23910*/  LDSM.16.MT88.4 R84, [R209+0x900] ;  /* 0x00090000d154783b */ /* 0x000ee20000004200 */
[----:B------:R-:W-:Y:S01]  /*23920*/  MOV R163, R93 ;  /* 0x0000005d00a37202 */ /* 0x000fe20000000f00 */
[-C--:B------:R-:W-:Y:S03]  /*23930*/  HMMA.16816.F32 R20, R76, R36.reuse, R20 ;  /* 0x000000244c14723c */ /* 0x080fe60000001814 */
[----:B------:R-:W-:Y:S02]  /*23940*/  FMUL.FTZ R44, R2, R144 ;  /* 0x00000090022c7220 */ /* 0x000fe40000410000 */
[C---:B------:R-:W-:Y:S02]  /*23950*/  FMUL.FTZ R46, R0.reuse, R146 ;  /* 0x00000092002e7220 */ /* 0x040fe40000410000 */
[C---:B------:R-:W-:Y:S01]  /*23960*/  FMUL.FTZ R47, R0.reuse, R147 ;  /* 0x00000093002f7220 */ /* 0x040fe20000410000 */
[C---:B------:R-:W-:Y:S04]  /*23970*/  HMMA.16816.F32 R24, R64.reuse, R36, R24 ;  /* 0x000000244018723c */ /* 0x040fe80000001818 */
[----:B------:R-:W-:Y:S02]  /*23980*/  FMUL.FTZ R58, R0, R158 ;  /* 0x0000009e003a7220 */ /* 0x000fe40000410000 */
[----:B------:R-:W-:Y:S02]  /*23990*/  FMUL.FTZ R60, R2, R160 ;  /* 0x000000a0023c7220 */ /* 0x000fe40000410000 */
[-C--:B------:R-:W-:Y:S04]  /*239a0*/  HMMA.16816.F32 R28, R64, R38.reuse, R28 ;  /* 0x00000026401c723c */ /* 0x080fe8000000181c */
[----:B------:R-:W-:Y:S02]  /*239b0*/  FFMA.FTZ R36, R48, c[0x0][0x2d0], -R96 ;  /* 0x0000b40030247a23 */ /* 0x000fe40000010860 */
[----:B-1----:R-:W-:Y:S02]  /*239c0*/  FMUL.FTZ R62, R0, R162 ;  /* 0x000000a2003e7220 */ /* 0x002fe40000410000 */
[C---:B------:R-:W-:Y:S01]  /*239d0*/  HMMA.16816.F32 R32, R76.reuse, R38, R32 ;  /* 0x000000264c20723c */ /* 0x040fe20000001820 */
[----:B------:R1:W-:Y:S01]  /*239e0*/  MUFU.EX2 R128, R36 ;  /* 0x0000002400807308 */ /* 0x0003e20000000800 */
[----:B------:R-:W4:Y:S02]  /*239f0*/  LDL.LU R162, [R1+0x24] ;  /* 0x0000240001a27983 */ /* 0x000f240000300800 */
[----:B------:R-:W-:Y:S02]  /*23a00*/  FMUL.FTZ R37, R69, R137 ;  /* 0x0000008945257220 */ /* 0x000fe40000410000 */
[----:B------:R-:W-:Y:S02]  /*23a10*/  FFMA.FTZ R48, R51, c[0x0][0x2d0], -R74 ;  /* 0x0000b40033307a23 */ /* 0x000fe4000001084a */
[C---:B------:R-:W-:Y:S03]  /*23a20*/  FMUL.FTZ R38, R68.reuse, R138 ;  /* 0x0000008a44267220 */ /* 0x040fe60000410000 */
[----:B------:R-:W5:Y:S01]  /*23a30*/  MUFU.EX2 R57, R48 ;  /* 0x0000003000397308 */ /* 0x000f620000000800 */
[C---:B------:R-:W-:Y:S02]  /*23a40*/  FMUL.FTZ R39, R68.reuse, R139 ;  /* 0x0000008b44277220 */ /* 0x040fe40000410000 */
[----:B------:R-:W-:Y:S02]  /*23a50*/  FMUL.FTZ R51, R68, R151 ;  /* 0x0000009744337220 */ /* 0x000fe40000410000 */
[----:B------:R-:W-:Y:S02]  /*23a60*/  IMAD.MOV.U32 R160, RZ, RZ, R61 ;  /* 0x000000ffffa07224 */ /* 0x000fe400078e003d */
[----:B------:R-:W-:Y:S01]  /*23a70*/  FMUL.FTZ R61, R2, R161 ;  /* 0x000000a1023d7220 */ /* 0x000fe20000410000 */
[----:B------:R-:W-:Y:S01]  /*23a80*/  MOV R161, R247 ;  /* 0x000000f700a17202 */ /* 0x000fe20000000f00 */
[----:B------:R-:W-:Y:S02]  /*23a90*/  IMAD.MOV.U32 R126, RZ, RZ, R242 ;  /* 0x000000ffff7e7224 */ /* 0x000fe400078e00f2 */
[C---:B-1----:R-:W-:Y:S07]  /*23aa0*/  FMUL.FTZ R36, R69.reuse, R136 ;  /* 0x0000008845247220 */ /* 0x042fee0000410000 */
[-C--:B------:R-:W-:Y:S03]  /*23ab0*/  HMMA.16816.F32 R36, R76, R52.reuse, R36 ;  /* 0x000000344c24723c */ /* 0x080fe60000001824 */
[----:B-----5:R-:W-:Y:S01]  /*23ac0*/  MOV R151, R57 ;  /* 0x0000003900977202 */ /* 0x020fe20000000f00 */
[C---:B------:R-:W-:Y:S01]  /*23ad0*/  FMUL.FTZ R48, R69.reuse, R148 ;  /* 0x0000009445307220 */ /* 0x040fe20000410000 */
[----:B------:R-:W-:Y:S01]  /*23ae0*/  MOV R148, R59 ;  /* 0x0000003b00947202 */ /* 0x000fe20000000f00 */
[----:B------:R-:W-:Y:S02]  /*23af0*/  FMUL.FTZ R59, R0, R159 ;  /* 0x0000009f003b7220 */ /* 0x000fe40000410000 */
[C---:B------:R-:W-:Y:S04]  /*23b00*/  HMMA.16816.F32 R40, R64.reuse, R52, R40 ;  /* 0x000000344028723c */ /* 0x040fe80000001828 */
[----:B------:R-:W-:Y:S03]  /*23b10*/  FMUL.FTZ R57, R2, R157 ;  /* 0x0000009d02397220 */ /* 0x000fe60000410000 */
[--C-:B------:R-:W-:Y:S01]  /*23b20*/  FFMA.FTZ R52, R56, c[0x0][0x2d0], -R97.reuse ;  /* 0x0000b40038347a23 */ /* 0x100fe20000010861 */
[-C--:B------:R-:W-:Y:S03]  /*23b30*/  HMMA.16816.F32 R44, R64, R54.reuse, R44 ;  /* 0x00000036402c723c */ /* 0x080fe6000000182c */
[----:B------:R1:W5:Y:S01]  /*23b40*/  MUFU.EX2 R109, R52 ;  /* 0x00000034006d7308 */ /* 0x0003620000000800 */
[C---:B------:R-:W-:Y:S02]  /*23b50*/  FMUL.FTZ R53, R69.reuse, R153 ;  /* 0x0000009945357220 */ /* 0x040fe40000410000 */
[----:B------:R-:W-:Y:S02]  /*23b60*/  FMUL.FTZ R56, R2, R156 ;  /* 0x0000009c02387220 */ /* 0x000fe40000410000 */
[C---:B------:R-:W-:Y:S07]  /*23b70*/  HMMA.16816.F32 R48, R76.reuse, R54, R48 ;  /* 0x000000364c30723c */ /* 0x040fee0000001830 */
[C---:B------:R-:W-:Y:S02]  /*23b80*/  FMUL.FTZ R54, R68.reuse, R154 ;  /* 0x0000009a44367220 */ /* 0x040fe40000410000 */
[----:B------:R-:W-:Y:S03]  /*23b90*/  FMUL.FTZ R55, R68, R155 ;  /* 0x0000009b44377220 */ /* 0x000fe60000410000 */
[----:B-1----:R-:W-:Y:S07]  /*23ba0*/  FMUL.FTZ R52, R69, R152 ;  /* 0x0000009845347220 */ /* 0x002fee0000410000 */
[-C--:B--2---:R-:W-:Y:S08]  /*23bb0*/  HMMA.16816.F32 R52, R76, R80.reuse, R52 ;  /* 0x000000504c34723c */ /* 0x084ff00000001834 */
[C---:B------:R-:W-:Y:S07]  /*23bc0*/  HMMA.16816.F32 R56, R64.reuse, R80, R56 ;  /* 0x000000504038723c */ /* 0x040fee0000001838 */
[----:B------:R-:W-:Y:S01]  /*23bd0*/  FFMA.FTZ R80, R88, c[0x0][0x2d0], -R97 ;  /* 0x0000b40058507a23 */ /* 0x000fe20000010861 */
[-C--:B------:R-:W-:Y:S03]  /*23be0*/  HMMA.16816.F32 R60, R64, R82.reuse, R60 ;  /* 0x00000052403c723c */ /* 0x080fe6000000183c */
[----:B------:R1:W2:Y:S01]  /*23bf0*/  MUFU.EX2 R115, R80 ;  /* 0x0000005000737308 */ /* 0x0002a20000000800 */
[----:B-----5:R-:W-:Y:S03]  /*23c00*/  F2FP.PACK_AB R81, R103, R109 ;  /* 0x0000006d6751723e */ /* 0x020fe600000000ff */
[C---:B------:R-:W-:Y:S02]  /*23c10*/  FMUL.FTZ R64, R69.reuse, R164 ;  /* 0x000000a445407220 */ /* 0x040fe40000410000 */
[C---:B------:R-:W-:Y:S01]  /*23c20*/  FMUL.FTZ R66, R68.reuse, R166 ;  /* 0x000000a644427220 */ /* 0x040fe20000410000 */
[----:B------:R-:W5:Y:S02]  /*23c30*/  LDL.LU R164, [R1+0x20] ;  /* 0x0000200001a47983 */ /* 0x000f640000300800 */
[----:B------:R-:W-:Y:S01]  /*23c40*/  FMUL.FTZ R67, R68, R167 ;  /* 0x000000a744437220 */ /* 0x000fe20000410000 */
[----:B------:R-:W-:Y:S01]  /*23c50*/  MOV R167, R89 ;  /* 0x0000005900a77202 */ /* 0x000fe20000000f00 */
[----:B------:R-:W-:Y:S01]  /*23c60*/  FMUL.FTZ R65, R69, R165 ;  /* 0x000000a545417220 */ /* 0x000fe20000410000 */
[----:B------:R-:W5:Y:S01]  /*23c70*/  LDL.LU R166, [R1+0x1c] ;  /* 0x00001c0001a67983 */ /* 0x000f620000300800 */
        /* <DEDUP_REMOVED lines=12> */
[----:B--2---:R-:W-:Y:S03]  /*23d40*/  F2FP.PACK_AB R83, R115, R120 ;  /* 0x000000787353723e */ /* 0x004fe600000000ff */
[-C--:B---3--:R-:W-:Y:S03]  /*23d50*/  HMMA.16816.F32 R4, R76, R84.reuse, R4 ;  /* 0x000000544c04723c */ /* 0x088fe60000001804 */
[--C-:B-1----:R-:W-:Y:S02]  /*23d60*/  FFMA.FTZ R80, R94, c[0x0][0x2d0], -R75.reuse ;  /* 0x0000b4005e507a23 */ /* 0x102fe4000001084b */
[----:B------:R-:W1:Y:S02]  /*23d70*/  LDSM.16.MT88.4 R92, [R210+0x900] ;  /* 0x00090000d25c783b */ /* 0x000e640000004200 */
[----:B------:R2:W-:Y:S02]  /*23d80*/  MUFU.EX2 R139, R80 ;  /* 0x00000050008b7308 */ /* 0x0005e40000000800 */
        /* <DEDUP_REMOVED lines=8> */
[----:B--2---:R-:W-:Y:S03]  /*23e10*/  FFMA.FTZ R84, R177, c[0x0][0x2d0], -R74 ;  /* 0x0000b400b1547a23 */ /* 0x004fe6000001084a */
[--C-:B------:R-:W-:Y:S01]  /*23e20*/  FFMA.FTZ R88, R169, c[0x0][0x2d0], -R96.reuse ;  /* 0x0000b400a9587a23 */ /* 0x100fe20000010860 */
        /* <DEDUP_REMOVED lines=17> */
[----:B------:R2:W2:Y:S01]  /*23f40*/  MUFU.EX2 R141, R88 ;  /* 0x00000058008d7308 */ /* 0x0004a20000000800 */
[----:B----4-:R-:W-:Y:S02]  /*23f50*/  FFMA.FTZ R2, R2, R162, R163 ;  /* 0x000000a202027223 */ /* 0x010fe400000100a3 */
[----:B---3--:R-:W-:Y:S07]  /*23f60*/  FFMA.FTZ R92, R170, c[0x0][0x2d0], -R97 ;  /* 0x0000b400aa5c7a23 */ /* 0x008fee0000010861 */
        /* <DEDUP_REMOVED lines=9> */
[----:B------:R2:W4:Y:S01]  /*24000*/  MUFU.EX2 R140, R88 ;  /* 0x00000058008c7308 */ /* 0x0005220000000800 */
        /* <DEDUP_REMOVED lines=9> */
[----:B------:R-:W-:Y:S01]  /*240a0*/  F2FP.PACK_AB R82, R141, R142 ;  /* 0x0000008e8d52723e */ /* 0x000fe200000000ff */
[----:B------:R2:W-:Y:S01]  /*240b0*/  MUFU.EX2 R147, R80 ;  /* 0x0000005000937308 */ /* 0x0005e20000000800 */
[----:B----4-:R-:W-:Y:S01]  /*240c0*/  F2FP.PACK_AB R81, R234, R140 ;  /* 0x0000008cea51723e */ /* 0x010fe200000000ff */
[----:B-----5:R-:W-:Y:S01]  /*240d0*/  FFMA.FTZ R69, R69, R166, R167 ;  /* 0x000000a645457223 */ /* 0x020fe200000100a7 */
[----:B------:R-:W-:Y:S01]  /*240e0*/  F2FP.PACK_AB R76, R121, R151 ;  /* 0x00000097794c723e */ /* 0x000fe200000000ff */
[----:B------:R-:W-:Y:S03]  /*240f0*/  FFMA.FTZ R68, R68, R164, R165 ;  /* 0x000000a444447223 */ /* 0x000fe600000100a5 */
[----:B------:R-:W-:Y:S02]  /*24100*/  F2FP.PACK_AB R77, R138, R139 ;  /* 0x0000008b8a4d723e */ /* 0x000fe400000000ff */
[----:B------:R-:W-:Y:S02]  /*24110*/  F2FP.PACK_AB R78, R246, R247 ;  /* 0x000000f7f64e723e */ /* 0x000fe400000000ff */
[----:B------:R-:W-:Y:S01]  /*24120*/  F2FP.PACK_AB R79, R143, R242 ;  /* 0x000000f28f4f723e */ /* 0x000fe200000000ff */
[----:B-1----:R-:W1:Y:S01]  /*24130*/  LDSM.16.MT88.4 R84, [R212+0x1100] ;  /* 0x00110000d454783b */ /* 0x002e620000004200 */
[----:B---3--:R-:W-:Y:S05]  /*24140*/  F2FP.PACK_AB R83, R207, R233 ;  /* 0x000000e9cf53723e */ /* 0x008fea00000000ff */
[-C--:B--2---:R-:W-:Y:S03]  /*24150*/  HMMA.16816.F32 R4, R76, R88.reuse, R4 ;  /* 0x000000584c04723c */ /* 0x084fe60000001804 */
[--C-:B------:R-:W-:Y:S04]  /*24160*/  FFMA.FTZ R80, R181, c[0x0][0x2d0], -R75.reuse ;  /* 0x0000b400b5507a23 */ /* 0x100fe8000001084b */
        /* <DEDUP_REMOVED lines=9> */
[----:B--2---:R-:W-:Y:S03]  /*24200*/  FFMA.FTZ R88, R195, c[0x0][0x2d0], -R74 ;  /* 0x0000b400c3587a23 */ /* 0x004fe6000001084a */
        /* <DEDUP_REMOVED lines=17> */
[--C-:B--2---:R-:W-:Y:S01]  /*24320*/  FFMA.FTZ R84, R188, c[0x0][0x2d0], -R96.reuse ;  /* 0x0000b400bc547a23 */ /* 0x104fe20000010860 */
[----:B------:R-:W-:Y:S04]  /*24330*/  MOV R188, R114 ;  /* 0x0000007200bc7202 */ /* 0x000fe80000000f00 */
[----:B------:R-:W-:Y:S04]  /*24340*/  ISETP.GT.AND P0, PT, R226, R188, PT ;  /* 0x000000bce200720c */ /* 0x000fe80003f04270 */
[----:B------:R2:W-:Y:S01]  /*24350*/  MUFU.EX2 R185, R84 ;  /* 0x0000005400b97308 */ /* 0x0005e20000000800 */
[----:B---3--:R-:W-:Y:S01]  /*24360*/  FFMA.FTZ R92, R183, c[0x0][0x2d0], -R97 ;  /* 0x0000b400b75c7a23 */ /* 0x008fe20000010861 */
[----:B------:R-:W-:Y:S08]  /*24370*/  MOV R183, R160 ;  /* 0x000000a000b77202 */ /* 0x000ff00000000f00 */
[----:B------:R3:W-:Y:S01]  /*24380*/  MUFU.EX2 R154, R92 ;  /* 0x0000005c009a7308 */ /* 0x0007e20000000800 */
[----:B-1----:R-:W1:Y:S01]  /*24390*/  LDSM.16.MT88.4 R88, [R211+0x1100] ;  /* 0x00110000d358783b */ /* 0x002e620000004200 */
[----:B--2---:R-:W-:Y:S01]  /*243a0*/  FFMA.FTZ R84, R190, c[0x0][0x2d0], -R96 ;  /* 0x0000b400be547a23 */ /* 0x004fe20000010860 */
[----:B------:R-:W-:Y:S07]  /*243b0*/  MOV R190, R115 ;  /* 0x0000007300be7202 */ /* 0x000fee0000000f00 */
[----:B------:R2:W4:Y:S01]  /*243c0*/  MUFU.EX2 R187, R84 ;  /* 0x0000005400bb7308 */ /* 0x0005220000000800 */
[----:B---3--:R-:W-:Y:S02]  /*243d0*/  FFMA.FTZ R92, R202, c[0x0][0x2d0], -R75 ;  /* 0x0000b400ca5c7a23 */ /* 0x008fe4000001084b */
[----:B------:R-:W-:Y:S07]  /*243e0*/  IMAD.MOV.U32 R202, RZ, RZ, R110 ;  /* 0x000000ffffca7224 */ /* 0x000fee00078e006e */
[----:B------:R3:W-:Y:S01]  /*243f0*/  MUFU.EX2 R159, R92 ;  /* 0x0000005c009f7308 */ /* 0x0007e20000000800 */
[--C-:B--2---:R-:W-:Y:S01]  /*24400*/  FFMA.FTZ R84, R201, c[0x0][0x2d0], -R74.reuse ;  /* 0x0000b400c9547a23 */ /* 0x104fe2000001084a */
[-C--:B-1----:R-:W-:Y:S08]  /*24410*/  HMMA.16816.F32 R52, R76, R88.reuse, R52 ;  /* 0x000000584c34723c */ /* 0x082ff00000001834 */
[----:B------:R1:W-:Y:S01]  /*24420*/  MUFU.EX2 R184, R84 ;  /* 0x0000005400b87308 */ /* 0x0003e20000000800 */
[----:B------:R-:W-:Y:S01]  /*24430*/  IMAD.MOV.U32 R201, RZ, RZ, R151 ;  /* 0x000000ffffc97224 */ /* 0x000fe200078e0097 */
[C---:B------:R-:W-:Y:S01]  /*24440*/  HMMA.16816.F32 R56, R80.reuse, R88, R56 ;  /* 0x000000585038723c */ /* 0x040fe20000001838 */
[----:B---3--:R-:W-:Y:S06]  /*24450*/  LDSM.16.MT88.4 R92, [R210+0x1900] ;  /* 0x00190000d25c783b */ /* 0x008fec0000004200 */
[--C-:B------:R-:W-:Y:S01]  /*24460*/  FFMA.FTZ R88, R186, c[0x0][0x2d0], -R97.reuse ;  /* 0x0000b400ba587a23 */ /* 0x100fe20000010861 */
[-C--:B------:R-:W-:Y:S03]  /*24470*/  HMMA.16816.F32 R60, R80, R90.reuse, R60 ;  /* 0x0000005a503c723c */ /* 0x080fe6000000183c */
[----:B------:R2:W3:Y:S01]  /*24480*/  MUFU.EX2 R102, R88 ;  /* 0x0000005800667308 */ /* 0x0004e20000000800 */
[----:B------:R-:W-:Y:S02]  /*24490*/  MOV R186, R201 ;  /* 0x000000c900ba7202 */ /* 0x000fe40000000f00 */
[----:B------:R-:W-:Y:S01]  /*244a0*/  MOV R201, R121 ;  /* 0x0000007900c97202 */ /* 0x000fe20000000f00 */
[--C-:B------:R-:W-:Y:S01]  /*244b0*/  FFMA.FTZ R80, R228, c[0x0][0x2d0], -R74.reuse ;  /* 0x0000b400e4507a23 */ /* 0x100fe2000001084a */
[----:B------:R-:W-:Y:S04]  /*244c0*/  HMMA.16816.F32 R64, R76, R90, R64 ;  /* 0x0000005a4c40723c */ /* 0x000fe80000001840 */
[----:B-1----:R-:W-:Y:S01]  /*244d0*/  FFMA.FTZ R84, R179, c[0x0][0x2d0], -R97 ;  /* 0x0000b400b3547a23 */ /* 0x002fe20000010861 */
[----:B------:R1:W-:Y:S01]  /*244e0*/  MUFU.EX2 R181, R80 ;  /* 0x0000005000b57308 */ /* 0x0003e20000000800 */
[----:B----4-:R-:W-:Y:S02]  /*244f0*/  F2FP.PACK_AB R82, R187, R185 ;  /* 0x000000b9bb52723e */ /* 0x010fe400000000ff */
        /* <DEDUP_REMOVED lines=25> */
[--C-:B------:R-:W-:Y:S01]  /*24690*/  FFMA.FTZ R88, R225, c[0x0][0x2d0], -R96.reuse ;  /* 0x0000b400e1587a23 */ /* 0x100fe20000010860 */
[-C--:B------:R-:W-:Y:S01]  /*246a0*/  HMMA.16816.F32 R28, R80, R90.reuse, R28 ;  /* 0x0000005a501c723c */ /* 0x080fe2000000181c */
[----:B------:R1:W-:Y:S03]  /*246b0*/  MUFU.EX2 R180, R84 ;  /* 0x0000005400b47308 */ /* 0x0003e60000000800 */
[----:B------:R-:W-:Y:S04]  /*246c0*/  IMAD.MOV.U32 R225, RZ, RZ, R113 ;  /* 0x000000ffffe17224 */ /* 0x000fe800078e0071 */
        /* <DEDUP_REMOVED lines=9> */
[--C-:B--2---:R-:W-:Y:S02]  /*24760*/  FFMA.FTZ R88, R229, c[0x0][0x2d0], -R96.reuse ;  /* 0x0000b400e5587a23 */ /* 0x104fe40000010860 */
[----:B------:R-:W-:Y:S01]  /*24770*/  IMAD.MOV.U32 R229, RZ, RZ, R127 ;  /* 0x000000ffffe57224 */ /* 0x000fe200078e007f */
        /* <DEDUP_REMOVED lines=8> */
[----:B------:R-:W-:Y:S01]  /*24800*/  MOV R230, R131 ;  /* 0x0000008300e67202 */ /* 0x000fe20000000f00 */
[----:B------:R-:W-:Y:S07]  /*24810*/  IMAD.MOV.U32 R131, RZ, RZ, R104 ;  /* 0x000000ffff837224 */ /* 0x000fee00078e0068 */
[----:B------:R2:W4:Y:S01]  /*24820*/  MUFU.EX2 R177, R88 ;  /* 0x0000005800b17308 */ /* 0x0005220000000800 */
[----:B---3--:R-:W-:Y:S09]  /*24830*/  FFMA.FTZ R92, R200, c[0x0][0x2d0], -R97 ;  /* 0x0000b400c85c7a23 */ /* 0x008ff20000010861 */
[----:B------:R3:W-:Y:S01]  /*24840*/  MUFU.EX2 R99, R92 ;  /* 0x0000005c00637308 */ /* 0x0007e20000000800 */
[----:B-1----:R-:W-:Y:S02]  /*24850*/  FFMA.FTZ R84, R203, c[0x0][0x2d0], -R96 ;  /* 0x0000b400cb547a23 */ /* 0x002fe40000010860 */
[----:B------:R-:W-:Y:S07]  /*24860*/  IMAD.MOV.U32 R203, RZ, RZ, R107 ;  /* 0x000000ffffcb7224 */ /* 0x000fee00078e006b */
        /* <DEDUP_REMOVED lines=36> */
[----:B------:R-:W-:Y:S04]  /*24ab0*/  FFMA.FTZ R74, R252, c[0x0][0x2d0], -R74 ;  /* 0x0000b400fc4a7a23 */ /* 0x000fe8000001084a */
[C---:B------:R-:W-:Y:S05]  /*24ac0*/  HMMA.16816.F32 R16, R76.reuse, R90, R16 ;  /* 0x0000005a4c10723c */ /* 0x040fea0000001810 */
[----:B------:R3:W4:Y:S03]  /*24ad0*/  MUFU.EX2 R171, R74 ;  /* 0x0000004a00ab7308 */ /* 0x0007260000000800 */
[-C--:B-1----:R-:W-:Y:S08]  /*24ae0*/  HMMA.16816.F32 R20, R76, R84.reuse, R20 ;  /* 0x000000544c14723c */ /* 0x082ff00000001814 */
        /* <DEDUP_REMOVED lines=13> */
[C---:B------:R-:W-:Y:S01]  /*24bc0*/  HMMA.16816.F32 R48, R76.reuse, R94, R48 ;  /* 0x0000005e4c30723c */ /* 0x040fe20000001830 */
[----:B------:R2:W-:Y:S03]  /*24bd0*/  MUFU.EX2 R168, R74 ;  /* 0x0000004a00a87308 */ /* 0x0005e60000000800 */
[----:B---3--:R-:W-:Y:S04]  /*24be0*/  F2FP.PACK_AB R167, R169, R170 ;  /* 0x000000aaa9a7723e */ /* 0x008fe800000000ff */
[-C--:B-1----:R-:W-:Y:S08]  /*24bf0*/  HMMA.16816.F32 R52, R76, R88.reuse, R52 ;  /* 0x000000584c34723c */ /* 0x082ff00000001834 */
[C---:B------:R-:W-:Y:S08]  /*24c00*/  HMMA.16816.F32 R56, R80.reuse, R88, R56 ;  /* 0x000000585038723c */ /* 0x040ff00000001838 */
[-C--:B------:R-:W-:Y:S04]  /*24c10*/  HMMA.16816.F32 R60, R80, R90.reuse, R60 ;  /* 0x0000005a503c723c */ /* 0x080fe8000000183c */
[--C-:B--2---:R-:W-:Y:S04]  /*24c20*/  FFMA.FTZ R74, R238, c[0x0][0x2d0], -R96.reuse ;  /* 0x0000b400ee4a7a23 */ /* 0x104fe80000010860 */
[----:B------:R-:W-:Y:S01]  /*24c30*/  HMMA.16816.F32 R64, R76, R90, R64 ;  /* 0x0000005a4c40723c */ /* 0x000fe20000001840 */
[----:B------:R-:W2:Y:S01]  /*24c40*/  LDL.LU R76, [R1+0x28] ;  /* 0x00002800014c7983 */ /* 0x000ea20000300800 */
[----:B------:R1:W3:Y:S06]  /*24c50*/  MUFU.EX2 R85, R74 ;  /* 0x0000004a00557308 */ /* 0x0002ec0000000800 */
[-C--:B------:R-:W-:Y:S05]  /*24c60*/  HMMA.16816.F32 R104, R164, R116.reuse, R4 ;  /* 0x00000074a468723c */ /* 0x080fea0000001804 */
[--C-:B-1----:R-:W-:Y:S01]  /*24c70*/  FFMA.FTZ R74, R239, c[0x0][0x2d0], -R96.reuse ;  /* 0x0000b400ef4a7a23 */ /* 0x102fe20000010860 */
[----:B---3--:R-:W-:Y:S01]  /*24c80*/  F2FP.PACK_AB R160, R85, R168 ;  /* 0x000000a855a0723e */ /* 0x008fe200000000ff */
[----:B------:R-:W-:Y:S02]  /*24c90*/  FFMA.FTZ R96, R245, c[0x0][0x2d0], -R96 ;  /* 0x0000b400f5607a23 */ /* 0x000fe40000010860 */
[----:B------:R1:W-:Y:S10]  /*24ca0*/  MUFU.EX2 R86, R74 ;  /* 0x0000004a00567308 */ /* 0x0003f40000000800 */
[----:B------:R-:W3:Y:S01]  /*24cb0*/  MUFU.EX2 R96, R96 ;  /* 0x0000006000607308 */ /* 0x000ee20000000800 */
[--C-:B-1----:R-:W-:Y:S09]  /*24cc0*/  FFMA.FTZ R74, R205, c[0x0][0x2d0], -R97.reuse ;  /* 0x0000b400cd4a7a23 */ /* 0x102ff20000010861 */
[----:B------:R1:W-:Y:S01]  /*24cd0*/  MUFU.EX2 R75, R74 ;  /* 0x0000004a004b7308 */ /* 0x0003e20000000800 */
[----:B---3--:R-:W-:Y:S01]  /*24ce0*/  F2FP.PACK_AB R162, R96, R86 ;  /* 0x0000005660a2723e */ /* 0x008fe200000000ff */
[--C-:B-1----:R-:W-:Y:S08]  /*24cf0*/  FFMA.FTZ R74, R199, c[0x0][0x2d0], -R97.reuse ;  /* 0x0000b400c74a7a23 */ /* 0x102ff00000010861 */
[----:B------:R1:W3:Y:S02]  /*24d00*/  MUFU.EX2 R84, R74 ;  /* 0x0000004a00547308 */ /* 0x0002e40000000800 */
[--C-:B-1----:R-:W-:Y:S02]  /*24d10*/  FFMA.FTZ R74, R192, c[0x0][0x2d0], -R97.reuse ;  /* 0x0000b400c04a7a23 */ /* 0x102fe40000010861 */
[----:B------:R-:W-:Y:S02]  /*24d20*/  FFMA.FTZ R97, R73, c[0x0][0x2d0], -R97 ;  /* 0x0000b40049617a23 */ /* 0x000fe40000010861 */
[----:B------:R-:W-:Y:S01]  /*24d30*/  FADD.FTZ R73, R161, R69 ;  /* 0x00000045a1497221 */ /* 0x000fe20000010000 */
[----:B---3--:R-:W-:Y:S01]  /*24d40*/  F2FP.PACK_AB R161, R84, R75 ;  /* 0x0000004b54a1723e */ /* 0x008fe200000000ff */
[----:B------:R-:W-:Y:S02]  /*24d50*/  FADD.FTZ R69, R150, R68 ;  /* 0x0000004496457221 */ /* 0x000fe40000010000 */
[----:B------:R-:W-:Y:S01]  /*24d60*/  MUFU.EX2 R74, R74 ;  /* 0x0000004a004a7308 */ /* 0x000fe20000000800 */
[----:B------:R-:W-:Y:S02]  /*24d70*/  FADD.FTZ R68, R149, R2 ;  /* 0x0000000295447221 */ /* 0x000fe40000010000 */
[----:B------:R-:W-:Y:S01]  /*24d80*/  FADD.FTZ R4, R183, R73 ;  /* 0x00000049b7047221 */ /* 0x000fe20000010000 */
[----:B------:R-:W1:Y:S01]  /*24d90*/  LDSM.16.MT88.4 R148, [R210+0x2900] ;  /* 0x00290000d294783b */ /* 0x000e620000004200 */
[----:B------:R-:W-:Y:S02]  /*24da0*/  FADD.FTZ R2, R123, R69 ;  /* 0x000000457b027221 */ /* 0x000fe40000010000 */
[----:B------:R-:W-:Y:S02]  /*24db0*/  FADD.FTZ R5, R122, R68 ;  /* 0x000000447a057221 */ /* 0x000fe40000010000 */
[----:B------:R-:W-:Y:S01]  /*24dc0*/  FADD.FTZ R4, R230, R4 ;  /* 0x00000004e6047221 */ /* 0x000fe20000010000 */
[----:B------:R-:W3:Y:S01]  /*24dd0*/  MUFU.EX2 R97, R97 ;  /* 0x0000006100617308 */ /* 0x000ee20000000800 */
[----:B------:R-:W-:Y:S02]  /*24de0*/  FADD.FTZ R2, R229, R2 ;  /* 0x00000002e5027221 */ /* 0x000fe40000010000 */
[----:B------:R-:W-:Y:S02]  /*24df0*/  FADD.FTZ R6, R126, R4 ;  /* 0x000000047e067221 */ /* 0x000fe40000010000 */
[----:B------:R-:W-:Y:S01]  /*24e00*/  IMAD.MOV.U32 R183, RZ, RZ, R120 ;  /* 0x000000ffffb77224 */ /* 0x000fe200078e0078 */
[----:B---3--:R-:W-:Y:S07]  /*24e10*/  F2FP.PACK_AB R163, R97, R74 ;  /* 0x0000004a61a3723e */ /* 0x008fee00000000ff */
[C---:B------:R-:W-:Y:S08]  /*24e20*/  HMMA.16816.F32 R108, R160.reuse, R116, R8 ;  /* 0x00000074a06c723c */ /* 0x040ff00000001808 */
[-C--:B------:R-:W-:Y:S08]  /*24e30*/  HMMA.16816.F32 R112, R160, R118.reuse, R12 ;  /* 0x00000076a070723c */ /* 0x080ff0000000180c */
[C---:B------:R-:W-:Y:S08]  /*24e40*/  HMMA.16816.F32 R116, R164.reuse, R118, R16 ;  /* 0x00000076a474723c */ /* 0x040ff00000001810 */
[-C--:B------:R-:W-:Y:S04]  /*24e50*/  HMMA.16816.F32 R120, R164, R132.reuse, R20 ;  /* 0x00000084a478723c */ /* 0x080fe80000001814 */
[----:B--2---:R-:W-:Y:S02]  /*24e60*/  FFMA.FTZ R8, R0, R76, R196 ;  /* 0x0000004c00087223 */ /* 0x004fe400000100c4 */
        /* <DEDUP_REMOVED lines=18> */
[----:B------:R-:W-:Y:S01]  /*24f90*/  FADD.FTZ R11, R103, R4 ;  /* 0x00000004670b7221 */ /* 0x000fe20000010000 */
[----:B------:R-:W-:Y:S01]  /*24fa0*/  MOV R103, R3 ;  /* 0x0000000300677202 */ /* 0x000fe20000000f00 */
[----:B------:R-:W-:Y:S01]  /*24fb0*/  FADD.FTZ R8, R228, R2 ;  /* 0x00000002e4087221 */ /* 0x000fe20000010000 */
[----:B------:R-:W2:Y:S01]  /*24fc0*/  LDSM.16.MT88.4 R4, [R211+0x2900] ;  /* 0x00290000d304783b */ /* 0x000ea20000004200 */
        /* <DEDUP_REMOVED lines=84> */
.L_x_461:
[----:B------:R-:W3:Y:S04]  /*25510*/  LDL.LU R0, [R1+0x1c] ;  /* 0x00001c0001007983 */ /* 0x000ee80000300800 */
[----:B-12---:R-:W2:Y:S04]  /*25520*/  LDL.LU R4, [R1+0x20] ;  /* 0x0000200001047983 */ /* 0x006ea80000300800 */
[----:B------:R-:W4:Y:S04]  /*25530*/  LDL.LU R9, [R1+0x24] ;  /* 0x0000240001097983 */ /* 0x000f280000300800 */
[----:B------:R-:W4:Y:S01]  /*25540*/  LDL.LU R2, [R1+0x28] ;  /* 0x0000280001027983 */ /* 0x000f220000300800 */
[----:B------:R-:W-:-:S02]  /*25550*/  MOV R37, 0xff800000 ;  /* 0xff80000000257802 */ /* 0x000fc40000000f00 */
[----:B------:R-:W-:Y:S02]  /*25560*/  MOV R38, 0xff800000 ;  /* 0xff80000000267802 */ /* 0x000fe40000000f00 */
[----:B------:R-:W-:Y:S02]  /*25570*/  MOV R39, 0xff800000 ;  /* 0xff80000000277802 */ /* 0x000fe40000000f00 */
[----:B------:R-:W-:Y:S02]  /*25580*/  MOV R40, 0xff800000 ;  /* 0xff80000000287802 */ /* 0x000fe40000000f00 */
[----:B------:R-:W-:Y:S01]  /*25590*/  PLOP3.LUT P4, PT, PT, PT, PT, 0x8, 0x0 ;  /* 0x000000000000781c */ /* 0x000fe20003f8e170 */
[----:B---3--:R-:W1:Y:S04]  /*255a0*/  SHFL.BFLY PT, R5, R0, 0x2, 0x1f ;  /* 0x0c401f0000057f89 */ /* 0x008e6800000e0000 */
[----:B--2---:R-:W2:Y:S04]  /*255b0*/  SHFL.BFLY PT, R6, R4, 0x2, 0x1f ;  /* 0x0c401f0004067f89 */ /* 0x004ea800000e0000 */
        /* <DEDUP_REMOVED lines=110> */
.L_x_367:
[----:B--2---:R-:W2:Y:S02]  /*25ca0*/  S2R R55, SR_CTAID.Y ;  /* 0x0000000000377919 */ /* 0x004ea40000002600 */
[----:B--2---:R-:W-:Y:S01]  /*25cb0*/  SHF.R.S32.HI R43, RZ, 0x1f, R55 ;  /* 0x0000001fff2b7819 */ /* 0x004fe20000011437 */
[----:B------:R-:W-:Y:S05]  /*25cc0*/  @P4 BRA `(.L_x_479) ;  /* 0x0000130000004947 */ /* 0x000fea0003800000 */
[----:B------:R-:W2:Y:S01]  /*25cd0*/  LDL R44, [R1+0x64] ;  /* 0x00006400012c7983 */ /* 0x000ea20000100800 */
[----:B------:R-:W-:Y:S01]  /*25ce0*/  IMAD.MOV.U32 R6, RZ, RZ, -0x10 ;  /* 0xfffffff0ff067424 */ /* 0x000fe200078e00ff */
[----:B------:R-:W-:Y:S02]  /*25cf0*/  F2FP.PACK_AB R5, R105, R104 ;  /* 0x000000686905723e */ /* 0x000fe400000000ff */
[----:B------:R-:W3:Y:S01]  /*25d00*/  S2R R41, SR_TID.X ;  /* 0x0000000000297919 */ /* 0x000ee20000002100 */
        /* <DEDUP_REMOVED lines=12> */
[----:B---3--:R-:W-:Y:S02]  /*25dd0*/  SHF.R.S32.HI R42, RZ, 0x1f, R41 ;  /* 0x0000001fff2a7819 */ /* 0x008fe40000011429 */
        /* <DEDUP_REMOVED lines=29> */
[----:B------:R-:W-:Y:S02]  /*25fb0*/  R2P PR, R3, 0x6 ;  /* 0x0000000603007804 */ /* 0x000fe40000000000 */
[----:B------:R-:W-:Y:S02]  /*25fc0*/  SEL R6, R6, 0x10, !P0 ;  /* 0x0000001006067807 */ /* 0x000fe40004000000 */
[C---:B------:R-:W-:Y:S02]  /*25fd0*/  IADD3 R4, R2.reuse, 0x80, RZ ;  /* 0x0000008002047810 */ /* 0x040fe40007ffe0ff */
[C---:B------:R-:W-:Y:S01]  /*25fe0*/  IADD3 R0, R2.reuse, 0xc0, RZ ;  /* 0x000000c002007810 */ /* 0x040fe20007ffe0ff */
[----:B------:R-:W-:Y:S01]  /*25ff0*/  IMAD.IADD R3, R2, 0x1, R6 ;  /* 0x0000000102037824 */ /* 0x000fe200078e0206 */
[----:B------:R-:W-:-:S02]  /*26000*/  F2FP.PACK_AB R26, R26, R146 ;  /* 0x000000921a1a723e */ /* 0x000fc400000000ff */
[----:B------:R-:W-:Y:S02]  /*26010*/  F2FP.PACK_AB R18, R18, R152 ;  /* 0x000000981212723e */ /* 0x000fe400000000ff */
[----:B------:R-:W-:Y:S02]  /*26020*/  F2FP.PACK_AB R16, R16, R154 ;  /* 0x0000009a1010723e */ /* 0x000fe400000000ff */
[----:B------:R-:W-:Y:S02]  /*26030*/  @P2 IADD3 R0, R4, -0x40, RZ ;  /* 0xffffffc004002810 */ /* 0x000fe40007ffe0ff */
[----:B------:R-:W-:Y:S02]  /*26040*/  F2FP.PACK_AB R12, R12, R164 ;  /* 0x000000a40c0c723e */ /* 0x000fe400000000ff */
[----:B------:R-:W-:Y:S02]  /*26050*/  F2FP.PACK_AB R11, R167, R166 ;  /* 0x000000a6a70b723e */ /* 0x000fe400000000ff */
[----:B------:R-:W-:-:S02]  /*26060*/  F2FP.PACK_AB R13, R13, R156 ;  /* 0x0000009c0d0d723e */ /* 0x000fc400000000ff */
[----:B------:R-:W-:Y:S01]  /*26070*/  F2FP.PACK_AB R15, R15, R158 ;  /* 0x0000009e0f0f723e */ /* 0x000fe200000000ff */
[----:B------:R3:W-:Y:S01]  /*26080*/  STS [R2+0x80], R5 ;  /* 0x0000800502007388 */ /* 0x0007e20000000800 */
[----:B------:R-:W-:Y:S02]  /*26090*/  F2FP.PACK_AB R10, R161, R160 ;  /* 0x000000a0a10a723e */ /* 0x000fe400000000ff */
[----:B-1----:R-:W-:Y:S01]  /*260a0*/  F2FP.PACK_AB R9, R163, R162 ;  /* 0x000000a2a309723e */ /* 0x002fe200000000ff */
[----:B------:R-:W-:Y:S01]  /*260b0*/  STS [R2+0x480], R7 ;  /* 0x0004800702007388 */ /* 0x000fe20000000800 */
[----:B------:R-:W-:-:S03]  /*260c0*/  ISETP.NE.U32.AND P0, PT, RZ, c[0x0][0x500], PT ;  /* 0x00014000ff007a0c */ /* 0x000fc60003f05070 */
[----:B------:R1:W-:Y:S04]  /*260d0*/  STS [R3+0x80], R8 ;  /* 0x0000800803007388 */ /* 0x0003e80000000800 */
[----:B------:R-:W-:Y:S04]  /*260e0*/  STS [R3+0x480], R30 ;  /* 0x0004801e03007388 */ /* 0x000fe80000000800 */
[----:B------:R-:W-:Y:S04]  /*260f0*/  STS [R2+0x2080], R34 ;  /* 0x0020802202007388 */ /* 0x000fe80000000800 */
[----:B------:R4:W-:Y:S04]  /*26100*/  STS [R2+0x2480], R110 ;  /* 0x0024806e02007388 */ /* 0x0009e80000000800 */
[----:B------:R-:W-:Y:S01]  /*26110*/  STS [R3+0x2080], R33 ;  /* 0x0020802103007388 */ /* 0x000fe20000000800 */
[----:B---3--:R-:W-:-:S03]  /*26120*/  IMAD.MOV.U32 R5, RZ, RZ, 0x20 ;  /* 0x00000020ff057424 */ /* 0x008fc600078e00ff */
[----:B------:R3:W-:Y:S02]  /*26130*/  STS [R3+0x2480], R114 ;  /* 0x0024807203007388 */ /* 0x0007e40000000800 */
[----:B-1----:R-:W-:Y:S02]  /*26140*/  SEL R8, R5, 0xffffffe0, !P1 ;  /* 0xffffffe005087807 */ /* 0x002fe40004800000 */
[----:B------:R-:W-:Y:S02]  /*26150*/  ISETP.NE.AND.EX P1, PT, RZ, c[0x0][0x504], PT, P0 ;  /* 0x00014100ff007a0c */ /* 0x000fe40003f25300 */
[----:B------:R-:W-:Y:S01]  /*26160*/  ISETP.NE.U32.AND P0, PT, RZ, c[0x0][0x508], PT ;  /* 0x00014200ff007a0c */ /* 0x000fe20003f05070 */
[----:B------:R-:W-:Y:S02]  /*26170*/  IMAD.IADD R5, R2, 0x1, R8 ;  /* 0x0000000102057824 */ /* 0x000fe400078e0208 */
[----:B------:R-:W-:Y:S01]  /*26180*/  IMAD.IADD R4, R8, 0x1, R3 ;  /* 0x0000000108047824 */ /* 0x000fe200078e0203 */
[----:B------:R-:W-:-:S02]  /*26190*/  ISETP.NE.AND.EX P0, PT, RZ, c[0x0][0x50c], PT, P0 ;  /* 0x00014300ff007a0c */ /* 0x000fc40003f05300 */
[----:B------:R-:W-:Y:S01]  /*261a0*/  STS [R5+0x80], R29 ;  /* 0x0000801d05007388 */ /* 0x000fe20000000800 */
[----:B----4-:R-:W-:-:S03]  /*261b0*/  IADD3 R2, R8, 0x400, R0 ;  /* 0x0000040008027810 */ /* 0x010fc60007ffe000 */
[----:B------:R-:W-:Y:S02]  /*261c0*/  STS [R5+0x480], R28 ;  /* 0x0004801c05007388 */ /* 0x000fe40000000800 */
[C---:B------:R-:W-:Y:S02]  /*261d0*/  IMAD.IADD R7, R6.reuse, 0x1, R2 ;  /* 0x0000000106077824 */ /* 0x040fe400078e0202 */
[----:B------:R-:W-:Y:S01]  /*261e0*/  STS [R4+0x80], R14 ;  /* 0x0000800e04007388 */ /* 0x000fe20000000800 */
[----:B------:R-:W-:-:S03]  /*261f0*/  IMAD.IADD R2, R6, 0x1, R0 ;  /* 0x0000000106027824 */ /* 0x000fc600078e0200 */
[----:B------:R-:W-:Y:S01]  /*26200*/  STS [R4+0x480], R25 ;  /* 0x0004801904007388 */ /* 0x000fe20000000800 */
[----:B---3--:R-:W-:-:S03]  /*26210*/  IMAD.IADD R3, R8, 0x1, R2 ;  /* 0x0000000108037824 */ /* 0x008fc600078e0202 */
        /* <DEDUP_REMOVED lines=36> */
.L_x_480:
        /* <DEDUP_REMOVED lines=11> */
[C---:B------:R-:W-:Y:S01]  /*26510*/  LOP3.LUT R6, R4.reuse, 0x1ffffffe, RZ, 0xc0, !PT ;  /* 0x1ffffffe04067812 */ /* 0x040fe200078ec0ff */
[----:B------:R-:W-:Y:S01]  /*26520*/  IMAD.SHL.U32 R4, R4, 0x20, RZ ;  /* 0x0000002004047824 */ /* 0x000fe200078e00ff */
        /* <DEDUP_REMOVED lines=19> */
[----:B------:R-:W-:Y:S02]  /*26660*/  IMAD R6, R55, c[0x0][0x494], R6 ;  /* 0x0001250037067a24 */ /* 0x000fe400078e0206 */
[----:B------:R-:W-:Y:S02]  /*26670*/  IMAD.IADD R3, R3, 0x1, R0 ;  /* 0x0000000103037824 */ /* 0x000fe400078e0200 */
[----:B------:R-:W-:Y:S02]  /*26680*/  IMAD.IADD R8, R16, 0x1, R7 ;  /* 0x0000000110087824 */ /* 0x000fe400078e0207 */
[----:B------:R-:W-:Y:S02]  /*26690*/  IMAD.IADD R9, R41, 0x1, -R9 ;  /* 0x0000000129097824 */ /* 0x000fe400078e0a09 */
[----:B------:R-:W-:Y:S02]  /*266a0*/  IMAD.SHL.U32 R0, R21, 0x40, RZ ;  /* 0x0000004015007824 */ /* 0x000fe400078e00ff */
[----:B------:R-:W-:-:S02]  /*266b0*/  IMAD.IADD R5, R5, 0x1, R6 ;  /* 0x0000000105057824 */ /* 0x000fc400078e0206 */
[----:B-1----:R-:W-:Y:S01]  /*266c0*/  IMAD R8, R24, 0x80, R8 ;  /* 0x0000008018087824 */ /* 0x002fe200078e0208 */
[----:B------:R-:W-:Y:S01]  /*266d0*/  LOP3.LUT R0, R0, 0x1c0, RZ, 0xc0, !PT ;  /* 0x000001c000007812 */ /* 0x000fe200078ec0ff */
[----:B------:R-:W-:Y:S02]  /*266e0*/  IMAD.SHL.U32 R6, R9, 0x8, RZ ;  /* 0x0000000809067824 */ /* 0x000fe400078e00ff */
[----:B------:R-:W-:-:S03]  /*266f0*/  @P2 IMAD.HI.U32 R10, R8, c[0x0][0x4ec], RZ ;  /* 0x00013b00080a2a27 */ /* 0x000fc600078e00ff */
[----:B------:R-:W-:Y:S01]  /*26700*/  LOP3.LUT R11, R0, 0x38, R6, 0xf8, !PT ;  /* 0x00000038000b7812 */ /* 0x000fe200078ef806 */
[----:B------:R-:W-:Y:S01]  /*26710*/  IMAD.MOV.U32 R7, RZ, RZ, R8 ;  /* 0x000000ffff077224 */ /* 0x000fe200078e0008 */
[----:B------:R-:W-:Y:S01]  /*26720*/  SHF.R.U32.HI R0, RZ, 0x3, R0 ;  /* 0x00000003ff007819 */ /* 0x000fe20000011600 */
[----:B------:R-:W-:Y:S01]  /*26730*/  IMAD R9, R9, 0x10, R21 ;  /* 0x0000001009097824 */ /* 0x000fe200078e0215 */
[----:B------:R-:W-:Y:S01]  /*26740*/  @P2 SHF.R.U32.HI R7, RZ, c[0x0][0x4f0], R10 ;  /* 0x00013c00ff072a19 */ /* 0x000fe2000001160a */
[----:B------:R-:W-:Y:S01]  /*26750*/  IMAD.WIDE.U32 R2, R55, c[0x0][0x3e8], R2 ;  /* 0x0000fa0037027a25 */ /* 0x000fe200078e0002 */
[----:B------:R-:W-:Y:S02]  /*26760*/  LOP3.LUT R22, R11, R0, RZ, 0x3c, !PT ;  /* 0x000000000b167212 */ /* 0x000fe400078e3cff */
[----:B------:R-:W-:Y:S01]  /*26770*/  SEL R11, R12, RZ, !P1 ;  /* 0x000000ff0c0b7207 */ /* 0x000fe20004800000 */
[----:B------:R-:W-:Y:S01]  /*26780*/  IMAD R12, R24, 0x80, R9 ;  /* 0x00000080180c7824 */ /* 0x000fe200078e0209 */
[----:B------:R-:W-:Y:S01]  /*26790*/  SEL R10, R44, RZ, !P1 ;  /* 0x000000ff2c0a7207 */ /* 0x000fe20004800000 */
[----:B------:R-:W-:Y:S01]  /*267a0*/  IMAD.MOV R0, RZ, RZ, -R7 ;  /* 0x000000ffff007224 */ /* 0x000fe200078e0a07 */
[----:B------:R-:W-:Y:S01]  /*267b0*/  SHF.R.S32.HI R53, RZ, 0x1f, R6 ;  /* 0x0000001fff357819 */ /* 0x000fe20000011406 */
[----:B------:R-:W-:-:S02]  /*267c0*/  IMAD.IADD R3, R3, 0x1, R13 ;  /* 0x0000000103037824 */ /* 0x000fc400078e020d */
        /* <DEDUP_REMOVED lines=11> */
[C---:B------:R-:W-:Y:S01]  /*26880*/  IMAD.WIDE.U32 R2, R10.reuse, c[0x0][0x3f0], R2 ;  /* 0x0000fc000a027a25 */ /* 0x040fe200078e0002 */
        /* <DEDUP_REMOVED lines=9> */
[----:B------:R-:W-:Y:S01]  /*26920*/  IMAD R18, R10, c[0x0][0x4e8], R12 ;  /* 0x00013a000a127a24 */ /* 0x000fe200078e020c */
[----:B------:R-:W-:Y:S01]  /*26930*/  SHFL.IDX PT, R14, R7, 0x1, 0x1c1f ;  /* 0x003c1f00070e7f89 */ /* 0x000fe200000e0000 */
[----:B------:R-:W-:Y:S01]  /*26940*/  IMAD.IADD R3, R3, 0x1, R11 ;  /* 0x0000000103037824 */ /* 0x000fe200078e020b */
[----:B------:R-:W-:Y:S01]  /*26950*/  LEA.HI.X R4, R4, c[0x0][0x454], R9, 0x2, P1 ;  /* 0x0001150004047a11 */ /* 0x000fe200008f1409 */
[----:B------:R-:W-:Y:S01]  /*26960*/  IMAD R8, R13, c[0x0][0x3e0], RZ ;  /* 0x0000f8000d087a24 */ /* 0x000fe200078e02ff */
[----:B------:R-:W-:Y:S01]  /*26970*/  SHF.R.S32.HI R9, RZ, 0x1f, R18 ;  /* 0x0000001fff097819 */ /* 0x000fe20000011412 */
[C---:B------:R-:W-:Y:S01]  /*26980*/  IMAD.WIDE.U32 R2, R0.reuse, c[0x0][0x3e0], R2 ;  /* 0x0000f80000027a25 */ /* 0x040fe200078e0002 */
[----:B------:R-:W-:Y:S03]  /*26990*/  SHFL.IDX PT, R12, R7, 0x2, 0x1c1f ;  /* 0x005c1f00070c7f89 */ /* 0x000fe600000e0000 */
[----:B------:R-:W-:Y:S01]  /*269a0*/  IMAD R8, R0, c[0x0][0x3e4], R8 ;  /* 0x0000f90000087a24 */ /* 0x000fe200078e0208 */
[----:B------:R-:W-:Y:S01]  /*269b0*/  SHFL.IDX PT, R17, R4, RZ, 0x1c1f ;  /* 0x001c1fff04117589 */ /* 0x000fe200000e0000 */
[----:B------:R-:W-:-:S02]  /*269c0*/  IMAD R5, R24, 0x80, R16 ;  /* 0x0000008018057824 */ /* 0x000fc400078e0210 */
[----:B-----5:R-:W-:Y:S01]  /*269d0*/  IMAD R0, R15, c[0x0][0x4e8], RZ ;  /* 0x00013a000f007a24 */ /* 0x020fe200078e02ff */
[----:B------:R-:W1:Y:S01]  /*269e0*/  SHFL.IDX PT, R16, R7, RZ, 0x1c1f ;  /* 0x001c1fff07107589 */ /* 0x000e6200000e0000 */
[----:B------:R-:W-:Y:S01]  /*269f0*/  IMAD.IADD R3, R3, 0x1, R8 ;  /* 0x0000000103037824 */ /* 0x000fe200078e0208 */
[----:B------:R-:W-:Y:S01]  /*26a00*/  IADD3 R20, R5, 0x8, RZ ;  /* 0x0000000805147810 */ /* 0x000fe20007ffe0ff */
[----:B------:R-:W-:Y:S01]  /*26a10*/  IMAD R8, R9, c[0x0][0x3d8], RZ ;  /* 0x0000f60009087a24 */ /* 0x000fe200078e02ff */
[----:B------:R-:W2:Y:S01]  /*26a20*/  SHFL.IDX PT, R15, R4, 0x1, 0x1c1f ;  /* 0x003c1f00040f7f89 */ /* 0x000ea200000e0000 */
[C---:B------:R-:W-:Y:S02]  /*26a30*/  ISETP.GE.OR P4, PT, R5.reuse, R0, P0 ;  /* 0x000000000500720c */ /* 0x040fe40000786670 */
[C---:B------:R-:W-:Y:S01]  /*26a40*/  IMAD R19, R18.reuse, c[0x0][0x3dc], R8 ;  /* 0x0000f70012137a24 */ /* 0x040fe200078e0208 */
[----:B------:R-:W3:Y:S01]  /*26a50*/  SHFL.IDX PT, R13, R4, 0x2, 0x1c1f ;  /* 0x005c1f00040d7f89 */ /* 0x000ee200000e0000 */
[----:B------:R-:W-:Y:S01]  /*26a60*/  IMAD.WIDE.U32 R8, R18, c[0x0][0x3d8], R2 ;  /* 0x0000f60012087a25 */ /* 0x000fe200078e0002 */
[----:B------:R-:W-:-:S02]  /*26a70*/  IADD3 R18, R5, 0x48, RZ ;  /* 0x0000004805127810 */ /* 0x000fc40007ffe0ff */
[----:B------:R4:W-:Y:S01]  /*26a80*/  SHFL.IDX PT, R10, R7, 0x3, 0x1c1f ;  /* 0x007c1f00070a7f89 */ /* 0x0009e200000e0000 */
[----:B------:R-:W-:Y:S01]  /*26a90*/  ISETP.GE.OR P3, PT, R20, R0, P0 ;  /* 0x000000001400720c */ /* 0x000fe20000766670 */
[----:B------:R-:W-:Y:S02]  /*26aa0*/  IMAD.IADD R3, R9, 0x1, R19 ;  /* 0x0000000109037824 */ /* 0x000fe400078e0213 */
[----:B------:R3:W3:Y:S01]  /*26ab0*/  SHFL.IDX PT, R11, R4, 0x3, 0x1c1f ;  /* 0x007c1f00040b7f89 */ /* 0x0006e200000e0000 */
[----:B------:R-:W-:-:S05]  /*26ac0*/  IMAD R2, R24, 0x80, R21 ;  /* 0x0000008018027824 */ /* 0x000fca00078e0215 */
[C---:B------:R-:W-:Y:S01]  /*26ad0*/  IADD3 R32, R2.reuse, 0x40, RZ ;  /* 0x0000004002207810 */ /* 0x040fe20007ffe0ff */
[----:B-1----:R-:W-:Y:S01]  /*26ae0*/  @!P4 ST.E [R16.64], R37 ;  /* 0x000000251000c985 */ /* 0x002fe2000c101908 */
[----:B------:R-:W-:-:S03]  /*26af0*/  IADD3 R54, R2, 0x60, RZ ;  /* 0x0000006002367810 */ /* 0x000fc60007ffe0ff */
[----:B--2---:R-:W-:Y:S01]  /*26b00*/  @!P3 ST.E [R14.64], R38 ;  /* 0x000000260e00b985 */ /* 0x004fe2000c101908 */
[----:B----4-:R-:W-:Y:S01]  /*26b10*/  IMAD.SHL.U32 R7, R23, 0x8, RZ ;  /* 0x0000000817077824 */ /* 0x010fe200078e00ff */
[----:B---3--:R-:W-:-:S04]  /*26b20*/  IADD3 R4, R5, 0x40, RZ ;  /* 0x0000004005047810 */ /* 0x008fc80007ffe0ff */
[----:B------:R-:W-:Y:S02]  /*26b30*/  LOP3.LUT R5, R22, 0x7ffffe00, R7, 0xf8, !PT ;  /* 0x7ffffe0016057812 */ /* 0x000fe400078ef807 */
[-C--:B------:R-:W-:Y:S02]  /*26b40*/  ISETP.GE.OR P2, PT, R4, R0.reuse, P0 ;  /* 0x000000000400720c */ /* 0x080fe40000746670 */
[----:B------:R-:W-:Y:S01]  /*26b50*/  ISETP.GE.OR P0, PT, R18, R0, P0 ;  /* 0x000000001200720c */ /* 0x000fe20000706670 */
[----:B------:R-:W-:Y:S01]  /*26b60*/  IMAD.SHL.U32 R5, R5, 0x2, RZ ;  /* 0x0000000205057824 */ /* 0x000fe200078e00ff */
[----:B------:R-:W-:Y:S02]  /*26b70*/  LEA R4, P1, R8, c[0x0][0x380], 0x1 ;  /* 0x0000e00008047a11 */ /* 0x000fe400078208ff */
[----:B------:R-:W-:Y:S02]  /*26b80*/  IADD3 R7, R2, 0x10, RZ ;  /* 0x0000001002077810 */ /* 0x000fe40007ffe0ff */
[----:B------:R-:W-:Y:S01]  /*26b90*/  LEA.HI.X R3, R8, c[0x0][0x384], R3, 0x1, P1 ;  /* 0x0000e10008037a11 */ /* 0x000fe200008f0c03 */
[----:B------:R-:W-:Y:S04]  /*26ba0*/  SHFL.IDX PT, R14, R4, 0x2, 0x181f ;  /* 0x00581f00040e7f89 */ /* 0x000fe800000e0000 */
[----:B------:R-:W1:Y:S04]  /*26bb0*/  SHFL.IDX PT, R8, R4, 0x1, 0x181f ;  /* 0x00381f0004087f89 */ /* 0x000e6800000e0000 */
[----:B------:R-:W-:Y:S04]  /*26bc0*/  @!P2 ST.E [R12.64], R39 ;  /* 0x000000270c00a985 */ /* 0x000fe8000c101908 */
[----:B------:R1:W-:Y:S01]  /*26bd0*/  @!P0 ST.E [R10.64], R40 ;  /* 0x000000280a008985 */ /* 0x0003e2000c101908 */
[----:B------:R-:W-:-:S03]  /*26be0*/  ISETP.GE.AND P0, PT, R6, c[0x0][0x3c8], PT ;  /* 0x0000f20006007a0c */ /* 0x000fc60003f06270 */
[----:B------:R-:W2:Y:S01]  /*26bf0*/  SHFL.IDX PT, R12, R4, RZ, 0x181f ;  /* 0x00181fff040c7589 */ /* 0x000ea200000e0000 */
[-C--:B------:R-:W-:Y:S02]  /*26c00*/  ISETP.GE.OR P4, PT, R7, R0.reuse, P0 ;  /* 0x000000000700720c */ /* 0x080fe40000786670 */
[C---:B------:R-:W-:Y:S01]  /*26c10*/  ISETP.GE.OR P1, PT, R2.reuse, R0, P0 ;  /* 0x000000000200720c */ /* 0x040fe20000726670 */
[----:B------:R-:W3:Y:S01]  /*26c20*/  SHFL.IDX PT, R9, R3, RZ, 0x181f ;  /* 0x00181fff03097589 */ /* 0x000ee200000e0000 */
[----:B------:R-:W-:-:S03]  /*26c30*/  IADD3 R7, R2, 0x20, RZ ;  /* 0x0000002002077810 */ /* 0x000fc60007ffe0ff */
[----:B------:R-:W-:Y:S01]  /*26c40*/  LDS.128 R24, [R5+0x80] ;  /* 0x0000800005187984 */ /* 0x000fe20000000c00 */
[-C--:B------:R-:W-:Y:S02]  /*26c50*/  ISETP.GE.OR P3, PT, R7, R0.reuse, P0 ;  /* 0x000000000700720c */ /* 0x080fe40000766670 */
[----:B------:R-:W-:Y:S01]  /*26c60*/  IADD3 R7, R2, 0x30, RZ ;  /* 0x0000003002077810 */ /* 0x000fe20007ffe0ff */
[----:B------:R-:W4:Y:S03]  /*26c70*/  SHFL.IDX PT, R11, R3, 0x1, 0x181f ;  /* 0x00381f00030b7f89 */ /* 0x000f2600000e0000 */
[----:B------:R-:W-:Y:S01]  /*26c80*/  ISETP.GE.OR P2, PT, R7, R0, P0 ;  /* 0x000000000700720c */ /* 0x000fe20000746670 */
[----:B------:R-:W4:Y:S04]  /*26c90*/  SHFL.IDX PT, R44, R3, 0x2, 0x181f ;  /* 0x00581f00032c7f89 */ /* 0x000f2800000e0000 */
[----:B------:R-:W4:Y:S01]  /*26ca0*/  SHFL.IDX PT, R15, R4, 0x3, 0x181f ;  /* 0x00781f00040f7f89 */ /* 0x000f2200000e0000 */
[----:B-1----:R-:W-:-:S03]  /*26cb0*/  @!P4 LEA R10, P6, R6, R8, 0x1 ;  /* 0x00000008060ac211 */ /* 0x002fc600078c08ff */
[----:B------:R-:W-:Y:S01]  /*26cc0*/  LDS.128 R20, [R5+0x880] ;  /* 0x0008800005147984 */ /* 0x000fe20000000c00 */
[----:B--2---:R-:W-:-:S03]  /*26cd0*/  @!P1 LEA R12, P5, R6, R12, 0x1 ;  /* 0x0000000c060c9211 */ /* 0x004fc600078a08ff */
[----:B------:R-:W-:Y:S01]  /*26ce0*/  LDS.128 R16, [R5+0x1080] ;  /* 0x0010800005107984 */ /* 0x000fe20000000c00 */
[----:B---3--:R-:W-:-:S03]  /*26cf0*/  @!P1 LEA.HI.X R13, R6, R9, R53, 0x1, P5 ;  /* 0x00000009060d9211 */ /* 0x008fc600028f0c35 */
[----:B------:R-:W1:Y:S04]  /*26d00*/  SHFL.IDX PT, R45, R3, 0x3, 0x181f ;  /* 0x00781f00032d7f89 */ /* 0x000e6800000e0000 */
[----:B------:R-:W2:Y:S01]  /*26d10*/  LDS.128 R28, [R5+0x1880] ;  /* 0x00188000051c7984 */ /* 0x000ea20000000c00 */
[----:B------:R-:W-:Y:S02]  /*26d20*/  P2R R7, PR, RZ, 0x40 ;  /* 0x00000040ff077803 */ /* 0x000fe40000000000 */
[----:B------:R-:W-:Y:S01]  /*26d30*/  ISETP.GE.OR P6, PT, R32, R0, P0 ;  /* 0x000000002000720c */ /* 0x000fe200007c6670 */
[----:B------:R-:W-:Y:S01]  /*26d40*/  LDS.128 R36, [R5+0x2880] ;  /* 0x0028800005247984 */ /* 0x000fe20000000c00 */
[----:B------:R-:W-:-:S03]  /*26d50*/  ISETP.NE.AND P5, PT, R7, RZ, PT ;  /* 0x000000ff0700720c */ /* 0x000fc60003fa5270 */
[----:B------:R-:W-:Y:S01]  /*26d60*/  LDS.128 R32, [R5+0x2080] ;  /* 0x0020800005207984 */ /* 0x000fe20000000c00 */
[C-C-:B----4-:R-:W-:Y:S02]  /*26d70*/  @!P4 LEA.HI.X R11, R6.reuse, R11, R53.reuse, 0x1, P5 ;  /* 0x0000000b060bc211 */ /* 0x150fe400028f0c35 */
[C---:B------:R-:W-:Y:S01]  /*26d80*/  @!P3 LEA R8, P5, R6.reuse, R14, 0x1 ;  /* 0x0000000e0608b211 */ /* 0x040fe200078a08ff */
[----:B------:R-:W-:Y:S03]  /*26d90*/  LDS.128 R40, [R5+0x3080] ;  /* 0x0030800005287984 */ /* 0x000fe60000000c00 */
[C-C-:B------:R-:W-:Y:S01]  /*26da0*/  @!P3 LEA.HI.X R9, R6.reuse, R44, R53.reuse, 0x1, P5 ;  /* 0x0000002c0609b211 */ /* 0x140fe200028f0c35 */
[----:B------:R-:W3:Y:S01]  /*26db0*/  SHFL.IDX PT, R48, R4, 0x4, 0x181f ;  /* 0x00981f0004307f89 */ /* 0x000ee200000e0000 */
[----:B------:R-:W-:Y:S02]  /*26dc0*/  @!P2 LEA R14, P5, R6, R15, 0x1 ;  /* 0x0000000f060ea211 */ /* 0x000fe400078a08ff */
[----:B------:R-:W-:Y:S01]  /*26dd0*/  IADD3 R44, R2, 0x50, RZ ;  /* 0x00000050022c7810 */ /* 0x000fe20007ffe0ff */
[----:B------:R-:W4:Y:S01]  /*26de0*/  SHFL.IDX PT, R7, R4, 0x5, 0x181f ;  /* 0x00b81f0004077f89 */ /* 0x000f2200000e0000 */
[----:B-1----:R-:W-:-:S02]  /*26df0*/  @!P2 LEA.HI.X R15, R6, R45, R53, 0x1, P5 ;  /* 0x0000002d060fa211 */ /* 0x002fc400028f0c35 */
[----:B------:R-:W-:Y:S01]  /*26e00*/  ISETP.GE.OR P5, PT, R44, R0, P0 ;  /* 0x000000002c00720c */ /* 0x000fe200007a6670 */
[----:B------:R-:W-:Y:S01]  /*26e10*/  SHFL.IDX PT, R49, R4, 0x6, 0x181f ;  /* 0x00d81f0004317f89 */ /* 0x000fe200000e0000 */
[----:B------:R-:W-:-:S03]  /*26e20*/  IADD3 R2, R2, 0x70, RZ ;  /* 0x0000007002027810 */ /* 0x000fc60007ffe0ff */
        /* <DEDUP_REMOVED lines=26> */
.L_x_479:
        /* <DEDUP_REMOVED lines=15> */
[----:B---3--:R-:W-:Y:S05]  /*270c0*/  @!P0 BRA `(.L_x_481) ;  /* 0x0000003000008947 */ /* 0x008fea0003800000 */
[----:B------:R2:W3:Y:S04]  /*270d0*/  LDG.E R0, [R6.64] ;  /* 0x0000000806007981 */ /* 0x0004e8000c1e1900 */
[----:B--2---:R-:W3:Y:S02]  /*270e0*/  LDG.E R6, [R6.64+0x4] ;  /* 0x0000040806067981 */ /* 0x004ee4000c1e1900 */
[----:B---3-5:R-:W-:-:S02]  /*270f0*/  IADD3 R19, -R0, R6, RZ ;  /* 0x0000000600137210 */ /* 0x028fc40007ffe1ff */
.L_x_481:
[----:B---3--:R-:W2:Y:S01]  /*27100*/  S2R R10, SR_TID.X ;  /* 0x00000000000a7919 */ /* 0x008ea20000002100 */
[----:B------:R-:W-:Y:S01]  /*27110*/  SHF.R.S32.HI R0, RZ, 0x1f, R8 ;  /* 0x0000001fff007819 */ /* 0x000fe20000011408 */
[----:B------:R-:W-:Y:S01]  /*27120*/  BSSY B0, `(.L_x_482) ;  /* 0x0000026000007945 */ /* 0x000fe20003800000 */
[----:B-1----:R-:W-:-:S02]  /*27130*/  SEL R9, R8, RZ, !P0 ;  /* 0x000000ff08097207 */ /* 0x002fc40004000000 */
[----:B------:R-:W-:Y:S02]  /*27140*/  SEL R11, R0, RZ, !P0 ;  /* 0x000000ff000b7207 */ /* 0x000fe40004000000 */
[----:B--2---:R-:W-:-:S13]  /*27150*/  ISETP.GT.AND P1, PT, R10, 0x7f, PT ;  /* 0x0000007f0a00780c */ /* 0x004fda0003f24270 */
        /* <DEDUP_REMOVED lines=34> */
.L_x_483:
[----:B------:R-:W-:Y:S05]  /*27380*/  BSYNC B0 ;  /* 0x0000000000007941 */ /* 0x000fea0003800000 */
.L_x_482:
        /* <DEDUP_REMOVED lines=103> */
.L_x_484:
        /* <DEDUP_REMOVED lines=16> */
.L_x_1475:


//--------------------- .text._ZN7cutlass13device_kernelIN5flash19enable_sm80_to_sm89INS1_16FlashAttnFwdSm80INS1_25CollectiveMainloopFwdSm80ILi4ELi1ELb0EN4cute5tupleIJNS5_1CILi128EEENS7_ILi112EEENS7_ILi64EEEEEELi64ENS_6half_tEfNS_4arch4Sm80ELb1ELb0ELb1ELb0ELb0ELb0ELb1ELb0EEENS1_21CollectiveEpilogueFwdINS6_IJS8_SA_S9_EEENS6_IJNS7_ILi1EEESI_SI_EEESC_SE_Li128ELb0ELb1ELb0ELb0EEENS1_30DynamicPersistentTileSchedulerILi128ELi128ELb0ELb1ELb0EEEEEEEEEvNT_6ParamsE --------------------------
	.section	.text._ZN7cutlass13device_kernelIN5flash19enable_sm80_to_sm89INS1_16FlashAttnFwdSm80INS1_25CollectiveMainloopFwdSm80ILi4ELi1ELb0EN4cute5tupleIJNS5_1CILi128EEENS7_ILi112EEENS7_ILi64EEEEEELi64ENS_6half_tEfNS_4arch4Sm80ELb1ELb0ELb1ELb0ELb0ELb0ELb1ELb0EEENS1_21CollectiveEpilogueFwdINS6_IJS8_SA_S9_EEENS6_IJNS7_ILi1EEESI_SI_EEESC_SE_Li128ELb0ELb1ELb0ELb0EEENS1_30DynamicPersistentTileSchedulerILi128ELi128ELb0ELb1ELb0EEEEEEEEEvNT_6ParamsE,"ax",@progbits
	.sectioninfo	@"SHI_REGISTERS=255"
	.align	128
.text._ZN7cutlass13device_kernelIN5flash19enable_sm80_to_sm89INS1_16FlashAttnFwdSm80INS1_25CollectiveMainloopFwdSm80ILi4ELi1ELb0EN4cute5tupleIJNS5_1CILi128EEENS7_ILi112EEENS7_ILi64EEEEEELi64ENS_6half_tEfNS_4arch4Sm80ELb1ELb0ELb1ELb0ELb0ELb0ELb1ELb0EEENS1_21CollectiveEpilogueFwdINS6_IJS8_SA_S9_EEENS6_IJNS7_ILi1EEESI_SI_EEESC_SE_Li128ELb0ELb1ELb0ELb0EEENS1_30DynamicPersistentTileSchedulerILi128ELi128ELb0ELb1ELb0EEEEEEEEEvNT_6ParamsE:
        .type           _ZN7cutlass13device_kernelIN5flash19enable_sm80_to_sm89INS1_16FlashAttnFwdSm80INS1_25CollectiveMainloopFwdSm80ILi4ELi1ELb0EN4cute5tupleIJNS5_1CILi128EEENS7_ILi112EEENS7_ILi64EEEEEELi64ENS_6half_tEfNS_4arch4Sm80ELb1ELb0ELb1ELb0ELb0ELb0ELb1ELb0EEENS1_21CollectiveEpilogueFwdINS6_IJS8_SA_S9_EEENS6_IJNS7_ILi1EEESI_SI_EEESC_SE_Li128ELb0ELb1ELb0ELb0EEENS1_30DynamicPersistentTileSchedulerILi128ELi128ELb0ELb1ELb0EEEEEEEEEvNT_6ParamsE,@function
        .size           _ZN7cutlass13device_kernelIN5flash19enable_sm80_to_sm89INS1_16FlashAttnFwdSm80INS1_25CollectiveMainloopFwdSm80ILi4ELi1ELb0EN4cute5tupleIJNS5_1CILi128EEENS7_ILi112EEENS7_ILi64EEEEEELi64ENS_6half_tEfNS_4arch4Sm80ELb1ELb0ELb1ELb0ELb0ELb0ELb1ELb0EEENS1_21CollectiveEpilogueFwdINS6_IJS8_SA_S9_EEENS6_IJNS7_ILi1EEESI_SI_EEESC_SE_Li128ELb0ELb1ELb0ELb0EEENS1_30DynamicPersistentTileSchedulerILi128ELi128ELb0ELb1ELb0EEEEEEEEEvNT_6ParamsE,(.L_x_1476 - _ZN7cutlass13device_kernelIN5flash19enable_sm80_to_sm89INS1_16FlashAttnFwdSm80INS1_25CollectiveMainloopFwdSm80ILi4ELi1ELb0EN4cute5tupleIJNS5_1CILi128EEENS7_ILi112EEENS7_ILi64EEEEEELi64ENS_6half_tEfNS_4arch4Sm80ELb1ELb0ELb1ELb0ELb0ELb0ELb1ELb0EEENS1_21CollectiveEpilogueFwdINS6_IJS8_SA_S9_EEENS6_IJNS7_ILi1EEESI_SI_EEESC_SE_Li128ELb0ELb1ELb0ELb0EEENS1_30DynamicPersistentTileSchedulerILi128ELi128ELb0ELb1ELb0EEEEEEEEEvNT_6ParamsE)
        .other          _ZN7cutlass13device_kernelIN5flash19enable_sm80_to_sm89INS1_16FlashAttnFwdSm80INS1_25CollectiveMainloopFwdSm80ILi4ELi1ELb0EN4cute5tupleIJNS5_1CILi128EEENS7_ILi112EEENS7_ILi64EEEEEELi64ENS_6half_tEfNS_4arch4Sm80ELb1ELb0ELb1ELb0ELb0ELb0ELb1ELb0EEENS1_21CollectiveEpilogueFwdINS6_IJS8_SA_S9_EEENS6_IJNS7_ILi1EEESI_SI_EEESC_SE_Li128ELb0ELb1ELb0ELb0EEENS1_30DynamicPersistentTileSchedulerILi128ELi128ELb0ELb1ELb0EEEEEEEEEvNT_6ParamsE,@"STO_CUDA_ENTRY STV_DEFAULT"
_ZN7cutlass13device_kernelIN5flash19enable_sm80_to_sm89INS1_16FlashAttnFwdSm80INS1_25CollectiveMainloopFwdSm80ILi4ELi1ELb0EN4cute5tupleIJNS5_1CILi128EEENS7_ILi112EEENS7_ILi64EEEEEELi64ENS_6half_tEfNS_4arch4Sm80ELb1ELb0ELb1ELb0ELb0ELb0ELb1ELb0EEENS1_21CollectiveEpilogueFwdINS6_IJS8_SA_S9_EEENS6_IJNS7_ILi1EEESI_SI_EEESC_SE_Li128ELb0ELb1ELb0ELb0EEENS1_30DynamicPersistentTileSchedulerILi128ELi128ELb0ELb1ELb0EEEEEEEEEvNT_6ParamsE:
[----:B------:R-:W-:-:S03]  /*0000*/  MOV R1, c[0x0][0x28] ;  /* 0x00000a0000017a02 */ /* 0x000fc60000000f00 */
[----:B------:R-:W1:Y:S01]  /*0010*/  S2R R16, SR_TID.X ;  /* 0x0000000000107919 */ /* 0x000e620000002100 */
[----:B------:R-:W-:-:S03]  /*0020*/  IADD3 R1, R1, -0xb0, RZ ;  /* 0xffffff5001017810 */ /* 0x000fc60007ffe0ff */
[----:B------:R-:W2:Y:S01]  /*0030*/  S2R R15, SR_CTAID.X ;  /* 0x00000000000f7919 */ /* 0x000ea20000002500 */
[----:B-1----:R-:W-:-:S05]  /*0040*/  SHF.R.U32.HI R2, RZ, 0x5, R16 ;  /* 0x00000005ff027819 */ /* 0x002fca0000011610 */
[----:B------:R-:W1:Y:S02]  /*0050*/  SHFL.IDX PT, R0, R2, RZ, 0x1f ;  /* 0x00001fff02007589 */ /* 0x000e6400000e0000 */
[----:B-1----:R-:W-:Y:S02]  /*0060*/  ISETP.GE.AND P0, PT, R0, 0x1, PT ;  /* 0x000000010000780c */ /* 0x002fe40003f06270 */
[----:B------:R1:W-:Y:S11]  /*0070*/  STL [R1+0x84], R0 ;  /* 0x0000840001007387 */ /* 0x0003f60000100800 */
[----:B------:R-:W-:Y:S06]  /*0080*/  @P0 BAR.ARV 0x4, 0x80 ;  /* 0x0102000000000b1d */ /* 0x000fec0000002000 */
[----:B--2---:R-:W-:-:S13]  /*0090*/  ISETP.GE.AND P0, PT, R15, c[0x0][0x538], PT ;  /* 0x00014e000f007a0c */ /* 0x004fda0003f06270 */
[----:B------:R-:W-:Y:S05]  /*00a0*/  @P0 EXIT ;  /* 0x000000000000094d */ /* 0x000fea0003800000 */
[----:B-1----:R-:W-:Y:S01]  /*00b0*/  SHF.R.S32.HI R14, RZ, 0x1f, R16 ;  /* 0x0000001fff0e7819 */ /* 0x002fe20000011410 */
[----:B------:R-:W-:Y:S01]  /*00c0*/  IMAD.MOV.U32 R227, RZ, RZ, 0x20 ;  /* 0x00000020ffe37424 */ /* 0x000fe200078e00ff */
[----:B------:R-:W-:Y:S01]  /*00d0*/  ULDC.64 UR8, c[0x0][0x118] ;  /* 0x0000460000087ab9 */ /* 0x000fe20000000a00 */
[----:B------:R-:W-:Y:S01]  /*00e0*/  IMAD.MOV.U32 R225, RZ, RZ, 0x40 ;  /* 0x00000040ffe17424 */ /* 0x000fe200078e00ff */
[CC--:B------:R-:W-:Y:S02]  /*00f0*/  LEA.HI R2, R14.reuse, R16.reuse, RZ, 0x4 ;  /* 0x000000100e027211 */ /* 0x0c0fe400078f20ff */
[CC--:B------:R-:W-:Y:S02]  /*0100*/  LEA.HI R10, R14.reuse, R16.reuse, RZ, 0x3 ;  /* 0x000000100e0a7211 */ /* 0x0c0fe400078f18ff */
[----:B------:R-:W-:Y:S02]  /*0110*/  SHF.R.S32.HI R3, RZ, 0x4, R2 ;  /* 0x00000004ff037819 */ /* 0x000fe40000011402 */
[----:B------:R-:W-:-:S02]  /*0120*/  LEA.HI R12, R14, R16, RZ, 0x2 ;  /* 0x000000100e0c7211 */ /* 0x000fc400078f10ff */
[----:B------:R-:W-:Y:S02]  /*0130*/  LEA.HI R0, R2, R3, RZ, 0x1 ;  /* 0x0000000302007211 */ /* 0x000fe400078f08ff */
[----:B------:R-:W-:Y:S02]  /*0140*/  LOP3.LUT R5, R10, 0xfffffff8, RZ, 0xc0, !PT ;  /* 0xfffffff80a057812 */ /* 0x000fe400078ec0ff */
[----:B------:R-:W-:Y:S02]  /*0150*/  LOP3.LUT R0, R0, 0xfffffffe, RZ, 0xc0, !PT ;  /* 0xfffffffe00007812 */ /* 0x000fe400078ec0ff */
[----:B------:R-:W-:Y:S01]  /*0160*/  SHF.R.S32.HI R20, RZ, 0x3, R10 ;  /* 0x00000003ff147819 */ /* 0x000fe2000001140a */
[----:B------:R-:W-:Y:S01]  /*0170*/  IMAD.IADD R8, R16, 0x1, -R5 ;  /* 0x0000000110087824 */ /* 0x000fe200078e0a05 */
[----:B------:R-:W-:Y:S01]  /*0180*/  SHF.R.S32.HI R7, RZ, 0x2, R12 ;  /* 0x00000002ff077819 */ /* 0x000fe2000001140c */
[----:B------:R-:W-:Y:S01]  /*0190*/  IMAD.IADD R13, R3, 0x1, -R0 ;  /* 0x00000001030d7824 */ /* 0x000fe200078e0a00 */
[----:B------:R-:W-:Y:S01]  /*01a0*/  LOP3.LUT R0, R2, 0xfffffff0, RZ, 0xc0, !PT ;  /* 0xfffffff002007812 */ /* 0x000fe200078ec0ff */
[----:B------:R-:W-:Y:S01]  /*01b0*/  IMAD.SHL.U32 R4, R20, 0x40, RZ ;  /* 0x0000004014047824 */ /* 0x000fe200078e00ff */
[----:B------:R-:W-:Y:S01]  /*01c0*/  SHF.R.S32.HI R3, RZ, 0x1f, R12 ;  /* 0x0000001fff037819 */ /* 0x000fe2000001140c */
[----:B------:R-:W-:-:S02]  /*01d0*/  IMAD.SHL.U32 R18, R8, 0x8, RZ ;  /* 0x0000000808127824 */ /* 0x000fc400078e00ff */
[----:B------:R-:W-:Y:S01]  /*01e0*/  IMAD.IADD R2, R16, 0x1, -R0 ;  /* 0x0000000110027824 */ /* 0x000fe200078e0a00 */
[----:B------:R-:W-:Y:S01]  /*01f0*/  LEA.HI R3, R3, R7, RZ, 0x3 ;  /* 0x0000000703037211 */ /* 0x000fe200078f18ff */
[----:B------:R-:W-:Y:S01]  /*0200*/  IMAD.SHL.U32 R9, R8, 0x40, RZ ;  /* 0x0000004008097824 */ /* 0x000fe200078e00ff */
[----:B------:R-:W-:Y:S02]  /*0210*/  LOP3.LUT R0, R4, 0x1c0, RZ, 0xc0, !PT ;  /* 0x000001c004007812 */ /* 0x000fe400078ec0ff */
[----:B------:R-:W-:Y:S02]  /*0220*/  SHF.R.S32.HI R6, RZ, 0x1f, R2 ;  /* 0x0000001fff067819 */ /* 0x000fe40000011402 */
[----:B------:R-:W-:Y:S02]  /*0230*/  LOP3.LUT R3, R3, 0xfffffff8, RZ, 0xc0, !PT ;  /* 0xfffffff803037812 */ /* 0x000fe400078ec0ff */
[----:B------:R-:W-:Y:S02]  /*0240*/  LEA.HI R11, R6, R2, RZ, 0x3 ;  /* 0x00000002060b7211 */ /* 0x000fe400078f18ff */
[----:B------:R-:W-:Y:S01]  /*0250*/  LOP3.LUT R5, R0, 0x38, R18, 0xf8, !PT ;  /* 0x0000003800057812 */ /* 0x000fe200078ef812 */
[----:B------:R-:W-:Y:S01]  /*0260*/  IMAD.IADD R7, R7, 0x1, -R3 ;  /* 0x0000000107077824 */ /* 0x000fe200078e0a03 */
[----:B------:R-:W-:-:S02]  /*0270*/  SHF.R.U32.HI R4, RZ, 0x3, R0 ;  /* 0x00000003ff047819 */ /* 0x000fc40000011600 */
[----:B------:R-:W-:Y:S02]  /*0280*/  LOP3.LUT R0, R9, 0x1c0, RZ, 0xc0, !PT ;  /* 0x000001c009007812 */ /* 0x000fe400078ec0ff */
[----:B------:R-:W-:Y:S02]  /*0290*/  LOP3.LUT R3, R11, 0xfffffff8, RZ, 0xc0, !PT ;  /* 0xfffffff80b037812 */ /* 0x000fe400078ec0ff */
[----:B------:R-:W-:Y:S02]  /*02a0*/  LEA.HI R6, R14, R16, RZ, 0x6 ;  /* 0x000000100e067211 */ /* 0x000fe400078f30ff */
[----:B------:R-:W-:Y:S01]  /*02b0*/  LOP3.LUT R5, R5, R4, RZ, 0x3c, !PT ;  /* 0x0000000405057212 */ /* 0x000fe200078e3cff */
[----:B------:R-:W-:Y:S01]  /*02c0*/  IMAD.IADD R9, R2, 0x1, -R3 ;  /* 0x0000000102097824 */ /* 0x000fe200078e0a03 */
[----:B------:R-:W-:Y:S01]  /*02d0*/  LOP3.LUT R4, R0, 0x8, R10, 0xf8, !PT ;  /* 0x0000000800047812 */ /* 0x000fe200078ef80a */
[----:B------:R-:W-:Y:S01]  /*02e0*/  IMAD.SHL.U32 R3, R6, 0x8, RZ ;  /* 0x0000000806037824 */ /* 0x000fe200078e00ff */
[----:B------:R-:W-:-:S02]  /*02f0*/  SHF.R.U32.HI R0, RZ, 0x3, R0 ;  /* 0x00000003ff007819 */ /* 0x000fc40000011600 */
[----:B------:R-:W-:Y:S02]  /*0300*/  LEA.HI R10, R14, R16, RZ, 0x5 ;  /* 0x000000100e0a7211 */ /* 0x000fe400078f28ff */
[----:B------:R-:W-:Y:S02]  /*0310*/  LOP3.LUT R2, R12, 0xfffffffc, RZ, 0xc0, !PT ;  /* 0xfffffffc0c027812 */ /* 0x000fe400078ec0ff */
[----:B------:R-:W-:Y:S02]  /*0320*/  LOP3.LUT R14, R4, R0, RZ, 0x3c, !PT ;  /* 0x00000000040e7212 */ /* 0x000fe400078e3cff */
[----:B------:R-:W-:Y:S01]  /*0330*/  LOP3.LUT R0, R10, 0xffffffe0, RZ, 0xc0, !PT ;  /* 0xffffffe00a007812 */ /* 0x000fe200078ec0ff */
[C---:B------:R-:W-:Y:S01]  /*0340*/  IMAD.IADD R6, R16.reuse, 0x1, -R2 ;  /* 0x0000000110067824 */ /* 0x040fe200078e0a02 */
[----:B------:R-:W-:Y:S02]  /*0350*/  LOP3.LUT R241, R5, 0x7ffffe00, R3, 0xf8, !PT ;  /* 0x7ffffe0005f17812 */ /* 0x000fe400078ef803 */
[----:B------:R-:W-:Y:S01]  /*0360*/  LOP3.LUT R3, R7, 0x1, RZ, 0xc0, !PT ;  /* 0x0000000107037812 */ /* 0x000fe200078ec0ff */
[----:B------:R-:W-:Y:S01]  /*0370*/  IMAD.IADD R17, R16, 0x1, -R0 ;  /* 0x0000000110117824 */ /* 0x000fe200078e0a00 */
[--C-:B------:R-:W-:Y:S01]  /*0380*/  SHF.R.S32.HI R230, RZ, 0x5, R10.reuse ;  /* 0x00000005ffe67819 */ /* 0x100fe2000001140a */
[----:B------:R-:W-:Y:S01]  /*0390*/  IMAD.SHL.U32 R241, R241, 0x2, RZ ;  /* 0x00000002f1f17824 */ /* 0x000fe200078e00ff */
[----:B------:R-:W-:-:S02]  /*03a0*/  SHF.R.S32.HI R2, RZ, 0x1f, R10 ;  /* 0x0000001fff027819 */ /* 0x000fc4000001140a */
[----:B------:R-:W-:Y:S02]  /*03b0*/  LEA.HI R0, R6, R6, RZ, 0x1 ;  /* 0x0000000606007211 */ /* 0x000fe400078f08ff */
[----:B------:R-:W-:Y:S02]  /*03c0*/  ISETP.NE.U32.AND P0, PT, R3, 0x1, PT ;  /* 0x000000010300780c */ /* 0x000fe40003f05070 */
[----:B------:R-:W-:Y:S02]  /*03d0*/  LEA.HI R3, R2, R230, RZ, 0x2 ;  /* 0x000000e602037211 */ /* 0x000fe400078f10ff */
[C---:B------:R-:W-:Y:S01]  /*03e0*/  LOP3.LUT R2, R0.reuse, 0x1ffffffe, RZ, 0xc0, !PT ;  /* 0x1ffffffe00027812 */ /* 0x040fe200078ec0ff */
[----:B------:R-:W-:Y:S01]  /*03f0*/  IMAD.SHL.U32 R0, R0, 0x20, RZ ;  /* 0x0000002000007824 */ /* 0x000fe200078e00ff */
[----:B------:R-:W-:Y:S02]  /*0400*/  LOP3.LUT R3, R3, 0xffffffc, RZ, 0xc0, !PT ;  /* 0x0ffffffc03037812 */ /* 0x000fe400078ec0ff */
[----:B------:R-:W-:Y:S01]  /*0410*/  SHF.R.S32.HI R10, RZ, 0x1f, R17 ;  /* 0x0000001fff0a7819 */ /* 0x000fe20000011411 */
[----:B------:R-:W-:Y:S01]  /*0420*/  IMAD.IADD R2, R6, 0x1, -R2 ;  /* 0x0000000106027824 */ /* 0x000fe200078e0a02 */
[----:B------:R-:W-:Y:S01]  /*0430*/  LOP3.LUT R0, R0, 0xffffffc0, RZ, 0xc0, !PT ;  /* 0xffffffc000007812 */ /* 0x000fe200078ec0ff */
[----:B------:R-:W-:Y:S01]  /*0440*/  IMAD.IADD R5, R230, 0x1, -R3 ;  /* 0x00000001e6057824 */ /* 0x000fe200078e0a03 */
[----:B------:R-:W-:Y:S01]  /*0450*/  LEA.HI R10, R10, R17, RZ, 0x2 ;  /* 0x000000110a0a7211 */ /* 0x000fe200078f10ff */
[----:B------:R-:W-:Y:S01]  /*0460*/  IMAD.SHL.U32 R3, R9, 0x40, RZ ;  /* 0x0000004009037824 */ /* 0x000fe200078e00ff */
[----:B------:R-:W-:Y:S01]  /*0470*/  R2P PR, R7, 0x6 ;  /* 0x0000000607007804 */ /* 0x000fe20000000000 */
[----:B------:R-:W-:Y:S01]  /*0480*/  IMAD R12, R2, 0x8, R0 ;  /* 0x00000008020c7824 */ /* 0x000fe200078e0200 */
[----:B------:R-:W-:Y:S01]  /*0490*/  SHF.R.S32.HI R4, RZ, 0x2, R10 ;  /* 0x00000002ff047819 */ /* 0x000fe2000001140a */
[----:B------:R-:W-:Y:S01]  /*04a0*/  IMAD.SHL.U32 R2, R13, 0x8, RZ ;  /* 0x000000080d027824 */ /* 0x000fe200078e00ff */
[----:B------:R-:W-:Y:S01]  /*04b0*/  LOP3.LUT R0, R3, 0x1c0, RZ, 0xc0, !PT ;  /* 0x000001c003007812 */ /* 0x000fe200078ec0ff */
[----:B------:R-:W-:Y:S01]  /*04c0*/  IMAD.SHL.U32 R3, R7, 0x40, RZ ;  /* 0x0000004007037824 */ /* 0x000fe200078e00ff */
[----:B------:R-:W-:Y:S01]  /*04d0*/  SHF.R.S32.HI R19, RZ, 0x1f, R18 ;  /* 0x0000001fff137819 */ /* 0x000fe20000011412 */
[----:B------:R-:W-:Y:S01]  /*04e0*/  IMAD R16, R5, 0x10, R4 ;  /* 0x0000001005107824 */ /* 0x000fe200078e0204 */
[----:B------:R-:W-:Y:S01]  /*04f0*/  LOP3.LUT R2, R0, 0x8, R2, 0xf8, !PT ;  /* 0x0000000800027812 */ /* 0x000fe200078ef802 */
[----:B------:R-:W-:Y:S01]  /*0500*/  IMAD.SHL.U32 R5, R11, 0x40, RZ ;  /* 0x000000400b057824 */ /* 0x000fe200078e00ff */
[----:B------:R-:W-:Y:S01]  /*0510*/  SHF.R.U32.HI R0, RZ, 0x3, R0 ;  /* 0x00000003ff007819 */ /* 0x000fe20000011600 */
[----:B------:R-:W-:Y:S01]  /*0520*/  IMAD.SHL.U32 R230, R230, 0x400, RZ ;  /* 0x00000400e6e67824 */ /* 0x000fe200078e00ff */
[----:B------:R-:W-:Y:S01]  /*0530*/  LOP3.LUT R3, R3, 0x1c0, RZ, 0xc0, !PT ;  /* 0x000001c003037812 */ /* 0x000fe200078ec0ff */
[----:B------:R-:W-:Y:S01]  /*0540*/  STL [R1+0x88], R16 ;  /* 0x0000881001007387 */ /* 0x000fe20000100800 */
[----:B------:R-:W-:Y:S01]  /*0550*/  LOP3.LUT R224, R2, R0, RZ, 0x3c, !PT ;  /* 0x0000000002e07212 */ /* 0x000fe200078e3cff */
[----:B------:R-:W-:Y:S01]  /*0560*/  IMAD R4, R6, 0x2, R230 ;  /* 0x0000000206047824 */ /* 0x000fe200078e02e6 */
[----:B------:R-:W-:Y:S01]  /*0570*/  LOP3.LUT R2, R5, 0xfffffe00, RZ, 0xc0, !PT ;  /* 0xfffffe0005027812 */ /* 0x000fe200078ec0ff */
[----:B------:R-:W-:Y:S01]  /*0580*/  IMAD R0, R13, 0x200, R14 ;  /* 0x000002000d007824 */ /* 0x000fe200078e020e */
[----:B------:R-:W-:Y:S01]  /*0590*/  LEA.HI R3, R3, R3, RZ, 0x1d ;  /* 0x0000000303037211 */ /* 0x000fe200078fe8ff */
[----:B------:R-:W-:Y:S01]  /*05a0*/  IMAD.MOV.U32 R5, RZ, RZ, -0x10 ;  /* 0xfffffff0ff057424 */ /* 0x000fe200078e00ff */
[CC--:B------:R-:W-:Y:S01]  /*05b0*/  IADD3 R230, R224.reuse, R2.reuse, R230 ;  /* 0x00000002e0e67210 */ /* 0x0c0fe20007ffe0e6 */
[----:B------:R-:W-:Y:S01]  /*05c0*/  STL [R1+0x54], R15 ;  /* 0x0000540f01007387 */ /* 0x000fe20000100800 */
[----:B------:R-:W-:Y:S01]  /*05d0*/  LOP3.LUT R224, R224, R2, RZ, 0xfc, !PT ;  /* 0x00000002e0e07212 */ /* 0x000fe200078efcff */
[----:B------:R-:W-:Y:S01]  /*05e0*/  IMAD.IADD R4, R4, 0x1, R3 ;  /* 0x0000000104047824 */ /* 0x000fe200078e0203 */
[----:B------:R-:W-:Y:S01]  /*05f0*/  LOP3.LUT R2, R10, 0x7ffffffc, RZ, 0xc0, !PT ;  /* 0x7ffffffc0a027812 */ /* 0x000fe200078ec0ff */
[----:B------:R-:W-:Y:S01]  /*0600*/  IMAD R3, R8, 0x10, R20 ;  /* 0x0000001008037824 */ /* 0x000fe200078e0214 */
[----:B------:R-:W-:Y:S01]  /*0610*/  LEA R119, R0, 0x3900, 0x1 ;  /* 0x0000390000777811 */ /* 0x000fe200078e08ff */
[----:B------:R-:W-:Y:S01]  /*0620*/  IMAD.IADD R6, R16, 0x1, R12 ;  /* 0x0000000110067824 */ /* 0x000fe200078e020c */
[----:B------:R-:W-:Y:S01]  /*0630*/  LEA R4, R4, 0x80, 0x1 ;  /* 0x0000008004047811 */ /* 0x000fe200078e08ff */
[----:B------:R-:W-:Y:S01]  /*0640*/  IMAD.IADD R2, R17, 0x1, -R2 ;  /* 0x0000000111027824 */ /* 0x000fe200078e0a02 */
[----:B------:R1:W-:Y:S01]  /*0650*/  STL [R1+0x78], R3 ;  /* 0x0000780301007387 */ /* 0x0003e20000100800 */
[----:B------:R-:W-:-:S02]  /*0660*/  SEL R0, R5, 0x10, !P0 ;  /* 0x0000001005007807 */ /* 0x000fc40004000000 */
[----:B------:R-:W-:Y:S01]  /*0670*/  IMAD.SHL.U32 R2, R2, 0x2, RZ ;  /* 0x0000000202027824 */ /* 0x000fe200078e00ff */
[----:B------:R-:W-:Y:S01]  /*0680*/  STL.64 [R1+0x28], R18 ;  /* 0x0000281201007387 */ /* 0x000fe20000100a00 */
[----:B------:R-:W-:Y:S01]  /*0690*/  LOP3.LUT P4, RZ, R8, 0x2, RZ, 0xc0, !PT ;  /* 0x0000000208ff7812 */ /* 0x000fe2000788c0ff */
[----:B------:R-:W-:Y:S01]  /*06a0*/  IMAD.IADD R7, R4, 0x1, R0 ;  /* 0x0000000104077824 */ /* 0x000fe200078e0200 */
[----:B------:R-:W-:Y:S01]  /*06b0*/  LOP3.LUT P3, RZ, R8, 0x4, RZ, 0xc0, !PT ;  /* 0x0000000408ff7812 */ /* 0x000fe2000786c0ff */
[----:B------:R2:W-:Y:S01]  /*06c0*/  STL [R1+0x74], R6 ;  /* 0x0000740601007387 */ /* 0x0005e20000100800 */
[----:B------:R-:W-:Y:S02]  /*06d0*/  LOP3.LUT P5, RZ, R9, 0x4, RZ, 0xc0, !PT ;  /* 0x0000000409ff7812 */ /* 0x000fe400078ac0ff */
[----:B------:R-:W-:Y:S01]  /*06e0*/  SEL R226, R225, 0xffffffc0, !P3 ;  /* 0xffffffc0e1e27807 */ /* 0x000fe20005800000 */
[----:B------:R3:W-:Y:S01]  /*06f0*/  STL [R1+0x4c], R2 ;  /* 0x00004c0201007387 */ /* 0x0007e20000100800 */
[----:B------:R-:W-:-:S02]  /*0700*/  LOP3.LUT P6, RZ, R9, 0x2, RZ, 0xc0, !PT ;  /* 0x0000000209ff7812 */ /* 0x000fc400078cc0ff */
[----:B------:R-:W-:Y:S01]  /*0710*/  SEL R225, R225, 0xffffffc0, !P5 ;  /* 0xffffffc0e1e17807 */ /* 0x000fe20006800000 */
[----:B------:R4:W-:Y:S01]  /*0720*/  STL [R1+0x58], R4 ;  /* 0x0000580401007387 */ /* 0x0009e20000100800 */
[----:B------:R-:W-:Y:S01]  /*0730*/  LEA R230, R230, 0x7100, 0x1 ;  /* 0x00007100e6e67811 */ /* 0x000fe200078e08ff */
[C---:B------:R-:W-:Y:S01]  /*0740*/  IMAD.IADD R229, R119.reuse, 0x1, R226 ;  /* 0x0000000177e57824 */ /* 0x040fe200078e02e2 */
[----:B------:R-:W-:Y:S02]  /*0750*/  LEA R224, R224, 0x100, 0x1 ;  /* 0x00000100e0e07811 */ /* 0x000fe400078e08ff */
[C---:B------:R-:W-:Y:S01]  /*0760*/  IADD3 R234, R119.reuse, 0x20, RZ ;  /* 0x0000002077ea7810 */ /* 0x040fe20007ffe0ff */
[----:B------:R-:W-:Y:S01]  /*0770*/  IMAD.IADD R231, R230, 0x1, R225 ;  /* 0x00000001e6e77824 */ /* 0x000fe200078e02e1 */
[----:B------:R-:W-:Y:S01]  /*0780*/  @P4 IADD3 R234, R119, -0x20, RZ ;  /* 0xffffffe077ea4810 */ /* 0x000fe20007ffe0ff */
[----:B------:R-:W-:Y:S01]  /*0790*/  IMAD.IADD R225, R225, 0x1, R224 ;  /* 0x00000001e1e17824 */ /* 0x000fe200078e02e0 */
[----:B-1----:R-:W-:-:S02]  /*07a0*/  SEL R3, R227, 0xffffffe0, !P1 ;  /* 0xffffffe0e3037807 */ /* 0x002fc40004800000 */
[----:B------:R-:W-:Y:S01]  /*07b0*/  SEL R227, R227, 0xffffffe0, !P6 ;  /* 0xffffffe0e3e37807 */ /* 0x000fe20007000000 */
[----:B------:R-:W-:Y:S01]  /*07c0*/  IMAD.IADD R226, R226, 0x1, R234 ;  /* 0x00000001e2e27824 */ /* 0x000fe200078e02ea */
[C---:B------:R-:W-:Y:S02]  /*07d0*/  IADD3 R240, R234.reuse, 0x800, RZ ;  /* 0x00000800eaf07810 */ /* 0x040fe40007ffe0ff */
[----:B------:R-:W-:Y:S01]  /*07e0*/  IADD3 R239, R234, 0x1000, RZ ;  /* 0x00001000eaef7810 */ /* 0x000fe20007ffe0ff */
[----:B------:R-:W-:Y:S01]  /*07f0*/  IMAD.IADD R233, R230, 0x1, R227 ;  /* 0x00000001e6e97824 */ /* 0x000fe200078e02e3 */
[C---:B--2---:R-:W-:Y:S01]  /*0800*/  IADD3 R6, R4.reuse, 0x40, RZ ;  /* 0x0000004004067810 */ /* 0x044fe20007ffe0ff */
[C---:B------:R-:W-:Y:S01]  /*0810*/  IMAD.IADD R228, R227.reuse, 0x1, R224 ;  /* 0x00000001e3e47824 */ /* 0x040fe200078e02e0 */
[----:B------:R-:W-:Y:S01]  /*0820*/  @P2 IADD3 R6, R4, -0x40, RZ ;  /* 0xffffffc004062810 */ /* 0x000fe20007ffe0ff */
[C---:B------:R-:W-:Y:S01]  /*0830*/  IMAD.IADD R232, R227.reuse, 0x1, R231 ;  /* 0x00000001e3e87824 */ /* 0x040fe200078e02e7 */
[----:B------:R-:W-:Y:S01]  /*0840*/  IADD3 R238, R234, 0x1800, RZ ;  /* 0x00001800eaee7810 */ /* 0x000fe20007ffe0ff */
[----:B---3--:R-:W-:Y:S01]  /*0850*/  IMAD.IADD R2, R4, 0x1, R3 ;  /* 0x0000000104027824 */ /* 0x008fe200078e0203 */
[C---:B------:R-:W-:Y:S01]  /*0860*/  IADD3 R237, R234.reuse, 0x2000, RZ ;  /* 0x00002000eaed7810 */ /* 0x040fe20007ffe0ff */
[----:B------:R-:W-:Y:S01]  /*0870*/  IMAD.IADD R227, R227, 0x1, R225 ;  /* 0x00000001e3e37824 */ /* 0x000fe200078e02e1 */
[C---:B------:R-:W-:Y:S01]  /*0880*/  IADD3 R236, R234.reuse, 0x2800, RZ ;  /* 0x00002800eaec7810 */ /* 0x040fe20007ffe0ff */
[----:B----4-:R-:W-:Y:S01]  /*0890*/  IMAD.IADD R4, R3, 0x1, R6 ;  /* 0x0000000103047824 */ /* 0x010fe200078e0206 */
[----:B------:R1:W-:Y:S01]  /*08a0*/  STL [R1+0x70], R2 ;  /* 0x0000700201007387 */ /* 0x0003e20000100800 */
[----:B------:R-:W-:-:S03]  /*08b0*/  IADD3 R235, R234, 0x3000, RZ ;  /* 0x00003000eaeb7810 */ /* 0x000fc60007ffe0ff */
[----:B------:R-:W-:Y:S01]  /*08c0*/  STL [R1+0x68], R7 ;  /* 0x0000680701007387 */ /* 0x000fe20000100800 */
[----:B-1----:R-:W-:-:S05]  /*08d0*/  IMAD.IADD R2, R7, 0x1, R3 ;  /* 0x0000000107027824 */ /* 0x002fca00078e0203 */
[----:B------:R1:W-:Y:S04]  /*08e0*/  STL [R1+0x6c], R2 ;  /* 0x00006c0201007387 */ /* 0x0003e80000100800 */
[----:B------:R-:W-:Y:S04]  /*08f0*/  STL [R1+0x5c], R6 ;  /* 0x00005c0601007387 */ /* 0x000fe80000100800 */
[----:B------:R2:W-:Y:S01]  /*0900*/  STL [R1+0x60], R4 ;  /* 0x0000600401007387 */ /* 0x0005e20000100800 */
[----:B-1----:R-:W-:-:S05]  /*0910*/  IMAD.IADD R2, R0, 0x1, R6 ;  /* 0x0000000100027824 */ /* 0x002fca00078e0206 */
[----:B------:R1:W-:Y:S01]  /*0920*/  STL [R1+0x64], R2 ;  /* 0x0000640201007387 */ /* 0x0003e20000100800 */
[----:B--2---:R-:W-:Y:S02]  /*0930*/  IMAD.IADD R4, R0, 0x1, R4 ;  /* 0x0000000100047824 */ /* 0x004fe400078e0204 */
[----:B------:R-:W-:-:S03]  /*0940*/  IMAD.IADD R0, R3, 0x1, R2 ;  /* 0x0000000103007824 */ /* 0x000fc600078e0202 */
[----:B------:R1:W-:Y:S04]  /*0950*/  STL [R1+0x80], R4 ;  /* 0x0000800401007387 */ /* 0x0003e80000100800 */
[----:B------:R1:W-:Y:S02]  /*0960*/  STL [R1+0x7c], R0 ;  /* 0x00007c0001007387 */ /* 0x0003e40000100800 */
.L_x_546:
[----:B-1----:R-:W2:Y:S01]  /*0970*/  LDL R4, [R1+0x54] ;  /* 0x0000540001047983 */ /* 0x002ea20000100800 */
[----:B------:R-:W-:Y:S01]  /*0980*/  IMAD.MOV.U32 R0, RZ, RZ, c[0x0][0x560] ;  /* 0x00015800ff007624 */ /* 0x000fe200078e00ff */
[----:B------:R-:W-:Y:S01]  /*0990*/  YIELD ;  /* 0x0000000000007946 */ /* 0x000fe20003800000 */
[----:B------:R-:W-:Y:S03]  /*09a0*/  BSSY B0, `(.L_x_485) ;  /* 0x0000016000007945 */ /* 0x000fe60003800000 */
[----:B------:R-:W-:-:S13]  /*09b0*/  ISETP.NE.AND P0, PT, R0, 0x1, PT ;  /* 0x000000010000780c */ /* 0x000fda0003f05270 */
[----:B--2---:R-:W-:Y:S01]  /*09c0*/  @P0 IMAD.HI.U32 R0, R4, c[0x0][0x564], RZ ;  /* 0x0001590004000a27 */ /* 0x004fe200078e00ff */
[----:B------:R-:W-:-:S04]  /*09d0*/  MOV R3, R4 ;  /* 0x0000000400037202 */ /* 0x000fc80000000f00 */
[----:B------:R-:W-:-:S04]  /*09e0*/  @P0 SHF.R.U32.HI R3, RZ, c[0x0][0x568], R0 ;  /* 0x00015a00ff030a19 */ /* 0x000fc80000011600 */
[----:B------:R-:W-:Y:S01]  /*09f0*/  ISETP.GE.AND P0, PT, R3, c[0x0][0x578], PT ;  /* 0x00015e0003007a0c */ /* 0x000fe20003f06270 */
[----:B------:R-:W-:-:S04]  /*0a00*/  IMAD.MOV R2, RZ, RZ, -R3 ;  /* 0x000000ffff027224 */ /* 0x000fc800078e0a03 */
[----:B------:R-:W-:-:S08]  /*0a10*/  IMAD R2, R2, c[0x0][0x560], R4 ;  /* 0x0001580002027a24 */ /* 0x000fd000078e0204 */
[----:B------:R-:W-:Y:S05]  /*0a20*/  @!P0 BRA `(.L_x_486) ;  /* 0x0000007000008947 */ /* 0x000fea0003800000 */
[----:B------:R-:W-:-:S04]  /*0a30*/  MOV R0, c[0x0][0x56c] ;  /* 0x00015b0000007a02 */ /* 0x000fc80000000f00 */
[----:B------:R-:W-:Y:S02]  /*0a40*/  ISETP.NE.AND P0, PT, R0, 0x1, PT ;  /* 0x000000010000780c */ /* 0x000fe40003f05270 */
[----:B------:R-:W-:-:S11]  /*0a50*/  MOV R0, R2 ;  /* 0x0000000200007202 */ /* 0x000fd60000000f00 */
[----:B------:R-:W-:-:S05]  /*0a60*/  @P0 IMAD.HI.U32 R4, R2, c[0x0][0x570], RZ ;  /* 0x00015c0002040a27 */ /* 0x000fca00078e00ff */
[----:B------:R-:W-:-:S05]  /*0a70*/  @P0 SHF.R.U32.HI R0, RZ, c[0x0][0x574], R4 ;  /* 0x00015d00ff000a19 */ /* 0x000fca0000011604 */
[----:B------:R-:W-:Y:S01]  /*0a80*/  IMAD R4, R0, c[0x0][0x56c], RZ ;  /* 0x00015b0000047a24 */ /* 0x000fe200078e02ff */
[----:B------:R-:W-:Y:S05]  /*0a90*/  BRA `(.L_x_487) ;  /* 0x0000006000007947 */ /* 0x000fea0003800000 */
.L_x_486:
[----:B------:R-:W-:-:S04]  /*0aa0*/  MOV R0, c[0x0][0x554] ;  /* 0x0001550000007a02 */ /* 0x000fc80000000f00 */
[----:B------:R-:W-:Y:S02]  /*0ab0*/  ISETP.NE.AND P0, PT, R0, 0x1, PT ;  /* 0x000000010000780c */ /* 0x000fe40003f05270 */
[----:B------:R-:W-:-:S11]  /*0ac0*/  MOV R0, R2 ;  /* 0x0000000200007202 */ /* 0x000fd60000000f00 */
[----:B------:R-:W-:-:S05]  /*0ad0*/  @P0 IMAD.HI.U32 R4, R2, c[0x0][0x558], RZ ;  /* 0x0001560002040a27 */ /* 0x000fca00078e00ff */
[----:B------:R-:W-:-:S05]  /*0ae0*/  @P0 SHF.R.U32.HI R0, RZ, c[0x0][0x55c], R4 ;  /* 0x00015700ff000a19 */ /* 0x000fca0000011604 */
[----:B------:R-:W-:Y:S02]  /*0af0*/  IMAD R4, R0, c[0x0][0x554], RZ ;  /* 0x0001550000047a24 */ /* 0x000fe400078e02ff */
.L_x_487:
[----:B------:R-:W-:Y:S05]  /*0b00*/  BSYNC B0 ;  /* 0x0000000000007941 */ /* 0x000fea0003800000 */
.L_x_485:
[----:B------:R-:W-:Y:S01]  /*0b10*/  LOP3.LUT R0, RZ, R0, RZ, 0x33, !PT ;  /* 0x00000000ff007212 */ /* 0x000fe200078e33ff */
[----:B------:R-:W-:Y:S01]  /*0b20*/  IMAD.MOV.U32 R5, RZ, RZ, c[0x0][0x2c4] ;  /* 0x0000b100ff057624 */ /* 0x000fe200078e00ff */
[----:B------:R-:W-:Y:S01]  /*0b30*/  MOV R6, c[0x0][0x168] ;  /* 0x00005a0000067a02 */ /* 0x000fe20000000f00 */
[----:B------:R-:W-:Y:S01]  /*0b40*/  IMAD.IADD R4, R2, 0x1, -R4 ;  /* 0x0000000102047824 */ /* 0x000fe200078e0a04 */
[----:B------:R-:W-:Y:S01]  /*0b50*/  IADD3 R0, R0, c[0x0][0x53c], RZ ;  /* 0x00014f0000007a10 */ /* 0x000fe20007ffe0ff */
[----:B------:R-:W-:Y:S01]  /*0b60*/  ULDC UR4, c[0x0][0x1d0] ;  /* 0x0000740000047ab9 */ /* 0x000fe20000000800 */
[----:B------:R-:W-:Y:S01]  /*0b70*/  ISETP.NE.AND P4, PT, R5, 0x1, PT ;  /* 0x000000010500780c */ /* 0x000fe20003f85270 */
[----:B------:R-:W-:Y:S01]  /*0b80*/  UIADD3 UR5, UR4, 0x6f, URZ ;  /* 0x0000006f04057890 */ /* 0x000fe2000fffe03f */
[----:B------:R-:W-:Y:S01]  /*0b90*/  MOV R5, c[0x0][0x548] ;  /* 0x0001520000057a02 */ /* 0x000fe20000000f00 */
[----:B------:R-:W-:Y:S01]  /*0ba0*/  IMAD.SHL.U32 R36, R0, 0x80, RZ ;  /* 0x0000008000247824 */ /* 0x000fe200078e00ff */
[----:B------:R-:W-:Y:S01]  /*0bb0*/  UMOV UR4, URZ ;  /* 0x0000003f00047c82 */ /* 0x000fe20008000000 */
[----:B------:R-:W-:Y:S01]  /*0bc0*/  CS2R R178, SRZ ;  /* 0x0000000000b27805 */ /* 0x000fe2000001ff00 */
[----:B------:R-:W-:Y:S01]  /*0bd0*/  ISETP.NE.AND P0, PT, R5, 0x1, PT ;  /* 0x000000010500780c */ /* 0x000fe20003f05270 */
[----:B------:R-:W-:Y:S01]  /*0be0*/  UIMAD.WIDE UR4, UR5, -0x6db6db6d, UR4 ;  /* 0x92492493050478a5 */ /* 0x000fe2000f8e0204 */
[----:B------:R-:W-:Y:S01]  /*0bf0*/  IADD3 R0, R36, 0x7f, RZ ;  /* 0x0000007f24007810 */ /* 0x000fe20007ffe0ff */
[----:B------:R-:W-:Y:S01]  /*0c00*/  STL [R1+0x50], R36 ;  /* 0x0000502401007387 */ /* 0x000fe20000100800 */
[----:B------:R-:W-:Y:S01]  /*0c10*/  CS2R R176, SRZ ;  /* 0x0000000000b07805 */ /* 0x000fe2000001ff00 */
[----:B------:R-:W-:Y:S01]  /*0c20*/  USHF.R.U32.HI UR4, URZ, 0x1f, UR5 ;  /* 0x0000001f3f047899 */ /* 0x000fe20008011605 */
[----:B------:R-:W-:Y:S01]  /*0c30*/  CS2R R182, SRZ ;  /* 0x0000000000b67805 */ /* 0x000fe2000001ff00 */
[----:B------:R-:W-:Y:S01]  /*0c40*/  @P4 IMAD.HI.U32 R5, R0, c[0x0][0x2c8], RZ ;  /* 0x0000b20000054a27 */ /* 0x000fe200078e00ff */
[----:B------:R-:W-:Y:S01]  /*0c50*/  CS2R R180, SRZ ;  /* 0x0000000000b47805 */ /* 0x000fe2000001ff00 */
[----:B------:R-:W-:Y:S01]  /*0c60*/  ULEA.HI.SX32 UR4, UR5, UR4, 0x1a ;  /* 0x0000000405047291 */ /* 0x000fe2000f8fd23f */
[----:B------:R-:W-:Y:S01]  /*0c70*/  CS2R R172, SRZ ;  /* 0x0000000000ac7805 */ /* 0x000fe2000001ff00 */
[----:B------:R-:W-:Y:S01]  /*0c80*/  IMAD.MOV.U32 R2, RZ, RZ, R0 ;  /* 0x000000ffff027224 */ /* 0x000fe200078e0000 */
[----:B------:R-:W-:Y:S01]  /*0c90*/  @P4 SHF.R.U32.HI R2, RZ, c[0x0][0x2cc], R5 ;  /* 0x0000b300ff024a19 */ /* 0x000fe20000011605 */
[----:B------:R-:W-:Y:S01]  /*0ca0*/  IMAD R0, R3, c[0x0][0x554], R4 ;  /* 0x0001550003007a24 */ /* 0x000fe200078e0204 */
[----:B------:R-:W-:Y:S01]  /*0cb0*/  IADD3 R3, -R6, 0x70, RZ ;  /* 0x0000007006037810 */ /* 0x000fe20007ffe1ff */
[----:B------:R-:W-:Y:S01]  /*0cc0*/  IMAD.MOV.U32 R5, RZ, RZ, RZ ;  /* 0x000000ffff057224 */ /* 0x000fe200078e00ff */
[----:B------:R-:W-:Y:S01]  /*0cd0*/  MOV R7, RZ ;  /* 0x000000ff00077202 */ /* 0x000fe20000000f00 */
[----:B------:R-:W-:Y:S01]  /*0ce0*/  @P0 IMAD.HI.U32 R4, R0, c[0x0][0x54c], RZ ;  /* 0x0001530000040a27 */ /* 0x000fe200078e00ff */
[----:B------:R-:W-:Y:S01]  /*0cf0*/  IADD3 R3, R2, c[0x0][0x1d0], R3 ;  /* 0x0000740002037a10 */ /* 0x000fe20007ffe003 */
[----:B------:R-:W-:Y:S01]  /*0d00*/  CS2R R8, SRZ ;  /* 0x0000000000087805 */ /* 0x000fe2000001ff00 */
[----:B------:R-:W-:Y:S01]  /*0d10*/  MOV R162, RZ ;  /* 0x000000ff00a27202 */ /* 0x000fe20000000f00 */
[----:B------:R-:W-:Y:S01]  /*0d20*/  IMAD.MOV.U32 R2, RZ, RZ, RZ ;  /* 0x000000ffff027224 */ /* 0x000fe200078e00ff */
[----:B------:R-:W-:Y:S01]  /*0d30*/  CS2R R10, SRZ ;  /* 0x00000000000a7805 */ /* 0x000fe2000001ff00 */
[----:B------:R-:W-:Y:S01]  /*0d40*/  IMAD.MOV.U32 R37, RZ, RZ, R0 ;  /* 0x000000ffff257224 */ /* 0x000fe200078e0000 */
[----:B------:R-:W-:Y:S01]  /*0d50*/  @P0 SHF.R.U32.HI R37, RZ, c[0x0][0x550], R4 ;  /* 0x00015400ff250a19 */ /* 0x000fe20000011604 */
[----:B------:R-:W-:Y:S01]  /*0d60*/  IMAD.HI R2, R3, -0x6db6db6d, R2 ;  /* 0x9249249303027827 */ /* 0x000fe200078e0202 */
[----:B------:R-:W-:Y:S01]  /*0d70*/  CS2R R12, SRZ ;  /* 0x00000000000c7805 */ /* 0x000fe2000001ff00 */
[----:B------:R-:W-:Y:S01]  /*0d80*/  MOV R164, RZ ;  /* 0x000000ff00a47202 */ /* 0x000fe20000000f00 */
[----:B------:R-:W-:Y:S01]  /*0d90*/  CS2R R14, SRZ ;  /* 0x00000000000e7805 */ /* 0x000fe2000001ff00 */
[----:B------:R-:W-:Y:S01]  /*0da0*/  IADD3 R3, -R37, RZ, RZ ;  /* 0x000000ff25037210 */ /* 0x000fe20007ffe1ff */
[----:B------:R-:W-:Y:S01]  /*0db0*/  STL [R1+0x48], R37 ;  /* 0x0000482501007387 */ /* 0x000fe20000100800 */
[----:B------:R-:W-:Y:S01]  /*0dc0*/  SHF.R.U32.HI R4, RZ, 0x1f, R2 ;  /* 0x0000001fff047819 */ /* 0x000fe20000011602 */
[----:B------:R-:W-:Y:S01]  /*0dd0*/  IMAD.MOV.U32 R174, RZ, RZ, RZ ;  /* 0x000000ffffae7224 */ /* 0x000fe200078e00ff */
[----:B------:R-:W-:Y:S01]  /*0de0*/  MOV R154, RZ ;  /* 0x000000ff009a7202 */ /* 0x000fe20000000f00 */
[--C-:B------:R-:W-:Y:S01]  /*0df0*/  IMAD R40, R3, c[0x0][0x548], R0.reuse ;  /* 0x0001520003287a24 */ /* 0x100fe200078e0200 */
[----:B------:R-:W-:Y:S01]  /*0e00*/  LEA.HI.SX32 R2, R2, R4, 0x1a ;  /* 0x0000000402027211 */ /* 0x000fe200078fd2ff */
[----:B------:R-:W-:Y:S01]  /*0e10*/  IMAD.MOV.U32 R170, RZ, RZ, RZ ;  /* 0x000000ffffaa7224 */ /* 0x000fe200078e00ff */
[----:B------:R-:W-:Y:S01]  /*0e20*/  PRMT R0, RZ, 0x7610, R0 ;  /* 0x00007610ff007816 */ /* 0x000fe20000000000 */
[----:B------:R-:W-:Y:S01]  /*0e30*/  IMAD.MOV.U32 R168, RZ, RZ, RZ ;  /* 0x000000ffffa87224 */ /* 0x000fe200078e00ff */
[----:B------:R-:W-:Y:S01]  /*0e40*/  IMNMX R31, R2, UR4, PT ;  /* 0x00000004021f7c17 */ /* 0x000fe2000b800200 */
[----:B------:R-:W-:Y:S01]  /*0e50*/  STL [R1+0x44], R40 ;  /* 0x0000442801007387 */ /* 0x000fe20000100800 */
[----:B------:R-:W-:Y:S01]  /*0e60*/  IMAD.MOV.U32 R160, RZ, RZ, RZ ;  /* 0x000000ffffa07224 */ /* 0x000fe200078e00ff */
[----:B------:R-:W-:Y:S01]  /*0e70*/  CS2R R16, SRZ ;  /* 0x0000000000107805 */ /* 0x000fe2000001ff00 */
[----:B------:R-:W-:Y:S01]  /*0e80*/  ISETP.GE.AND P0, PT, R31, 0x1, PT ;  /* 0x000000011f00780c */ /* 0x000fe20003f06270 */
[----:B------:R1:W-:Y:S01]  /*0e90*/  STL [R1], R31 ;  /* 0x0000001f01007387 */ /* 0x0003e20000100800 */
[----:B------:R-:W-:Y:S01]  /*0ea0*/  IMAD.MOV.U32 R166, RZ, RZ, RZ ;  /* 0x000000ffffa67224 */ /* 0x000fe200078e00ff */
[----:B------:R-:W-:Y:S01]  /*0eb0*/  MOV R146, RZ ;  /* 0x000000ff00927202 */ /* 0x000fe20000000f00 */
[----:B------:R-:W-:Y:S01]  /*0ec0*/  IMAD.MOV.U32 R158, RZ, RZ, RZ ;  /* 0x000000ffff9e7224 */ /* 0x000fe200078e00ff */
[----:B------:R-:W-:Y:S01]  /*0ed0*/  CS2R R18, SRZ ;  /* 0x0000000000127805 */ /* 0x000fe2000001ff00 */
        /* <DEDUP_REMOVED lines=10> */
[----:B------:R-:W-:Y:S01]  /*0f80*/  CS2R R24, SRZ ;  /* 0x0000000000187805 */ /* 0x000fe2000001ff00 */
[----:B------:R-:W-:Y:S01]  /*0f90*/  IMAD.MOV.U32 R136, RZ, RZ, RZ ;  /* 0x000000ffff887224 */ /* 0x000fe200078e00ff */
[----:B------:R-:W-:Y:S01]  /*0fa0*/  CS2R R130, SRZ ;  /* 0x0000000000827805 */ /* 0x000fe2000001ff00 */
        /* <DEDUP_REMOVED lines=9> */
[----:B-1----:R-:W-:Y:S01]  /*1040*/  CS2R R30, SRZ ;  /* 0x00000000001e7805 */ /* 0x002fe2000001ff00 */
[----:B------:R-:W-:Y:S01]  /*1050*/  MOV R34, RZ ;  /* 0x000000ff00227202 */ /* 0x000fe20000000f00 */
[----:B------:R-:W-:Y:S01]  /*1060*/  CS2R R32, SRZ ;  /* 0x0000000000207805 */ /* 0x000fe2000001ff00 */
[----:B------:R-:W-:Y:S05]  /*1070*/  @!P0 BRA `(.L_x_488) ;  /* 0x0001321000008947 */ /* 0x000fea0003800000 */
[----:B------:R-:W2:Y:S01]  /*1080*/  LDL R35, [R1+0x78] ;  /* 0x0000780001237983 */ /* 0x000ea20000100800 */
[----:B------:R-:W-:-:S03]  /*1090*/  ISETP.NE.U32.AND P0, PT, RZ, c[0x0][0x340], PT ;  /* 0x0000d000ff007a0c */ /* 0x000fc60003f05070 */
[----:B------:R-:W3:Y:S01]  /*10a0*/  LDL.64 R38, [R1+0x28] ;  /* 0x0000280001267983 */ /* 0x000ee20000100a00 */
[----:B------:R-:W-:-:S13]  /*10b0*/  ISETP.NE.AND.EX P0, PT, RZ, c[0x0][0x344], PT, P0 ;  /* 0x0000d100ff007a0c */ /* 0x000fda0003f05300 */
[----:B------:R-:W-:-:S05]  /*10c0*/  @P0 MOV R2, 0x4 ;  /* 0x0000000400020802 */ /* 0x000fca0000000f00 */
[----:B------:R-:W-:-:S05]  /*10d0*/  @P0 IMAD.WIDE R2, R37, R2, c[0x0][0x340] ;  /* 0x0000d00025020625 */ /* 0x000fca00078e0202 */
[----:B------:R1:W4:Y:S01]  /*10e0*/  @P0 LDG.E R14, [R2.64] ;  /* 0x00000008020e0981 */ /* 0x000322000c1e1900 */
[----:B------:R-:W-:Y:S02]  /*10f0*/  SHF.R.S32.HI R12, RZ, 0x1f, R40 ;  /* 0x0000001fff0c7819 */ /* 0x000fe40000011428 */
[----:B------:R-:W-:Y:S01]  /*1100*/  SHF.R.S32.HI R13, RZ, 0x1f, R37 ;  /* 0x0000001fff0d7819 */ /* 0x000fe20000011425 */
[----:B------:R-:W5:Y:S02]  /*1110*/  S2R R41, SR_TID.X ;  /* 0x0000000000297919 */ /* 0x000f640000002100 */
[----:B------:R-:W-:Y:S02]  /*1120*/  IMAD R4, R12, c[0x0][0x1b8], RZ ;  /* 0x00006e000c047a24 */ /* 0x000fe400078e02ff */
[----:B------:R-:W-:Y:S02]  /*1130*/  IMAD R10, R13, c[0x0][0x1c0], RZ ;  /* 0x000070000d0a7a24 */ /* 0x000fe400078e02ff */
[----:B------:R-:W-:Y:S01]  /*1140*/  IMAD R4, R40, c[0x0][0x1bc], R4 ;  /* 0x00006f0028047a24 */ /* 0x000fe200078e0204 */
[----:B--2---:R-:W-:-:S02]  /*1150*/  IADD3 R8, R35, R36, RZ ;  /* 0x0000002423087210 */ /* 0x004fc40007ffe0ff */
[----:B-----5:R-:W-:Y:S02]  /*1160*/  SHF.R.S32.HI R35, RZ, 0x1f, R41 ;  /* 0x0000001fff237819 */ /* 0x020fe40000011429 */
[----:B------:R-:W-:Y:S01]  /*1170*/  MOV R0, R8 ;  /* 0x0000000800007202 */ /* 0x000fe20000000f00 */
[----:B-1----:R-:W-:Y:S01]  /*1180*/  @P4 IMAD.HI.U32 R2, R8, c[0x0][0x2c8], RZ ;  /* 0x0000b20008024a27 */ /* 0x002fe200078e00ff */
[----:B------:R-:W-:Y:S02]  /*1190*/  LEA.HI R35, R35, R41, RZ, 0x3 ;  /* 0x0000002923237211 */ /* 0x000fe400078f18ff */
[----:B---3--:R-:W-:Y:S02]  /*11a0*/  ISETP.GE.AND P2, PT, R38, c[0x0][0x198], PT ;  /* 0x0000660026007a0c */ /* 0x008fe40003f46270 */
[----:B------:R-:W-:Y:S02]  /*11b0*/  SHF.R.S32.HI R35, RZ, 0x3, R35 ;  /* 0x00000003ff237819 */ /* 0x000fe40000011423 */
[----:B------:R-:W-:Y:S01]  /*11c0*/  @P4 SHF.R.U32.HI R0, RZ, c[0x0][0x2cc], R2 ;  /* 0x0000b300ff004a19 */ /* 0x000fe20000011602 */
[----:B------:R-:W-:Y:S01]  /*11d0*/  IMAD.WIDE.U32 R2, R40, c[0x0][0x1b8], RZ ;  /* 0x00006e0028027a25 */ /* 0x000fe200078e00ff */
[----:B------:R-:W-:-:S03]  /*11e0*/  SHF.R.S32.HI R11, RZ, 0x1f, R35 ;  /* 0x0000001fff0b7819 */ /* 0x000fc60000011423 */
[----:B------:R-:W-:Y:S01]  /*11f0*/  IMAD.WIDE.U32 R6, R35, c[0x0][0x1e0], R38 ;  /* 0x0000780023067a25 */ /* 0x000fe200078e0026 */
[----:B------:R-:W-:-:S03]  /*1200*/  IADD3 R3, R3, R4, RZ ;  /* 0x0000000403037210 */ /* 0x000fc60007ffe0ff */
[C---:B------:R-:W-:Y:S02]  /*1210*/  IMAD R5, R11.reuse, c[0x0][0x1e0], RZ ;  /* 0x000078000b057a24 */ /* 0x040fe400078e02ff */
[----:B------:R-:W-:Y:S02]  /*1220*/  IMAD R11, R11, c[0x0][0x208], RZ ;  /* 0x000082000b0b7a24 */ /* 0x000fe400078e02ff */
[----:B------:R-:W-:Y:S02]  /*1230*/  IMAD R9, R35, c[0x0][0x1e4], R5 ;  /* 0x0000790023097a24 */ /* 0x000fe400078e0205 */
[----:B------:R-:W-:-:S03]  /*1240*/  IMAD.WIDE.U32 R2, R37, c[0x0][0x1c0], R2 ;  /* 0x0000700025027a25 */ /* 0x000fc600078e0002 */
[----:B------:R-:W-:Y:S01]  /*1250*/  IADD3 R7, R7, R9, RZ ;  /* 0x0000000907077210 */ /* 0x000fe20007ffe0ff */
[----:B------:R-:W-:Y:S01]  /*1260*/  IMAD R9, R37, c[0x0][0x1c4], R10 ;  /* 0x0000710025097a24 */ /* 0x000fe200078e020a */
[----:B------:R-:W-:Y:S01]  /*1270*/  IADD3 R10, -R0, RZ, RZ ;  /* 0x000000ff000a7210 */ /* 0x000fe20007ffe1ff */
[----:B------:R-:W-:-:S03]  /*1280*/  IMAD.WIDE.U32 R4, R35, c[0x0][0x208], R38 ;  /* 0x0000820023047a25 */ /* 0x000fc600078e0026 */
[----:B------:R-:W-:Y:S01]  /*1290*/  IADD3 R3, R3, R9, RZ ;  /* 0x0000000903037210 */ /* 0x000fe20007ffe0ff */
[----:B------:R-:W-:Y:S01]  /*12a0*/  IMAD R11, R35, c[0x0][0x20c], R11 ;  /* 0x00008300230b7a24 */ /* 0x000fe200078e020b */
[----:B------:R-:W-:Y:S01]  /*12b0*/  SHF.R.S32.HI R9, RZ, 0x1f, R0 ;  /* 0x0000001fff097819 */ /* 0x000fe20000011400 */
[----:B------:R-:W-:-:S03]  /*12c0*/  IMAD.WIDE.U32 R6, R40, c[0x0][0x1e8], R6 ;  /* 0x00007a0028067a25 */ /* 0x000fc600078e0006 */
[----:B------:R-:W-:Y:S01]  /*12d0*/  IADD3 R5, R5, R11, RZ ;  /* 0x0000000b05057210 */ /* 0x000fe20007ffe0ff */
[C---:B------:R-:W-:Y:S02]  /*12e0*/  IMAD R11, R12.reuse, c[0x0][0x1e8], RZ ;  /* 0x00007a000c0b7a24 */ /* 0x040fe400078e02ff */
[----:B------:R-:W-:Y:S02]  /*12f0*/  IMAD R12, R12, c[0x0][0x210], RZ ;  /* 0x000084000c0c7a24 */ /* 0x000fe400078e02ff */
[----:B------:R-:W-:Y:S02]  /*1300*/  IMAD R9, R9, c[0x0][0x1b0], RZ ;  /* 0x00006c0009097a24 */ /* 0x000fe400078e02ff */
[----:B------:R-:W-:Y:S02]  /*1310*/  IMAD R11, R40, c[0x0][0x1ec], R11 ;  /* 0x00007b00280b7a24 */ /* 0x000fe400078e020b */
[----:B------:R-:W-:Y:S02]  /*1320*/  IMAD R10, R10, c[0x0][0x2c4], R8 ;  /* 0x0000b1000a0a7a24 */ /* 0x000fe400078e0208 */
[----:B------:R-:W-:-:S02]  /*1330*/  IMAD R12, R40, c[0x0][0x214], R12 ;  /* 0x00008500280c7a24 */ /* 0x000fc400078e020c */
[----:B------:R-:W-:-:S04]  /*1340*/  IMAD.WIDE.U32 R4, R40, c[0x0][0x210], R4 ;  /* 0x0000840028047a25 */ /* 0x000fc800078e0004 */
[C---:B------:R-:W-:Y:S01]  /*1350*/  IMAD R8, R0.reuse, c[0x0][0x1b4], R9 ;  /* 0x00006d0000087a24 */ /* 0x040fe200078e0209 */
[----:B------:R-:W-:Y:S01]  /*1360*/  IADD3 R9, R7, R11, RZ ;  /* 0x0000000b07097210 */ /* 0x000fe20007ffe0ff */
[----:B------:R-:W-:Y:S01]  /*1370*/  IMAD.WIDE.U32 R2, R0, c[0x0][0x1b0], R2 ;  /* 0x00006c0000027a25 */ /* 0x000fe200078e0002 */
[----:B------:R-:W-:Y:S02]  /*1380*/  SHF.R.S32.HI R11, RZ, 0x1f, R10 ;  /* 0x0000001fff0b7819 */ /* 0x000fe4000001140a */
[----:B------:R-:W-:Y:S02]  /*1390*/  IADD3 R7, R5, R12, RZ ;  /* 0x0000000c05077210 */ /* 0x000fe40007ffe0ff */
[----:B------:R-:W-:Y:S01]  /*13a0*/  IADD3 R5, R3, R8, RZ ;  /* 0x0000000803057210 */ /* 0x000fe20007ffe0ff */
[----:B------:R-:W-:Y:S01]  /*13b0*/  IMAD R11, R11, c[0x0][0x1a8], RZ ;  /* 0x00006a000b0b7a24 */ /* 0x000fe200078e02ff */
[----:B------:R-:W-:Y:S02]  /*13c0*/  MOV R8, R6 ;  /* 0x0000000600087202 */ /* 0x000fe40000000f00 */
[----:B------:R-:W-:Y:S01]  /*13d0*/  MOV R6, R4 ;  /* 0x0000000400067202 */ /* 0x000fe20000000f00 */
[----:B------:R-:W-:Y:S01]  /*13e0*/  IMAD R11, R10, c[0x0][0x1ac], R11 ;  /* 0x00006b000a0b7a24 */ /* 0x000fe200078e020b */
[----:B------:R-:W-:-:S02]  /*13f0*/  MOV R4, R2 ;  /* 0x0000000200047202 */ /* 0x000fc40000000f00 */
[----:B----4-:R-:W-:Y:S02]  /*1400*/  @P0 SHF.R.S32.HI R3, RZ, 0x1f, R14 ;  /* 0x0000001fff030819 */ /* 0x010fe4000001140e */
[----:B------:R-:W-:Y:S01]  /*1410*/  @P0 MOV R2, R14 ;  /* 0x0000000e00020202 */ /* 0x000fe20000000f00 */
[----:B------:R-:W-:Y:S01]  /*1420*/  IMAD.WIDE.U32 R4, R10, c[0x0][0x1a8], R4 ;  /* 0x00006a000a047a25 */ /* 0x000fe200078e0004 */
[----:B------:R-:W-:Y:S02]  /*1430*/  @!P0 MOV R2, R37 ;  /* 0x0000002500028202 */ /* 0x000fe40000000f00 */
[----:B------:R-:W-:-:S03]  /*1440*/  @!P0 MOV R3, R13 ;  /* 0x0000000d00038202 */ /* 0x000fc60000000f00 */
[----:B------:R-:W-:Y:S01]  /*1450*/  IMAD.WIDE.U32 R12, R2, c[0x0][0x218], R6 ;  /* 0x00008600020c7a25 */ /* 0x000fe200078e0006 */
[----:B------:R-:W-:-:S03]  /*1460*/  IADD3 R7, R5, R11, RZ ;  /* 0x0000000b05077210 */ /* 0x000fc60007ffe0ff */
[C---:B------:R-:W-:Y:S02]  /*1470*/  IMAD R0, R3.reuse, c[0x0][0x218], RZ ;  /* 0x0000860003007a24 */ /* 0x040fe400078e02ff */
[----:B------:R-:W-:Y:S01]  /*1480*/  IMAD R6, R3, c[0x0][0x1f0], RZ ;  /* 0x00007c0003067a24 */ /* 0x000fe200078e02ff */
[----:B------:R-:W-:Y:S01]  /*1490*/  LEA R3, P0, R4, c[0x0][0x160], 0x1 ;  /* 0x0000580004037a11 */ /* 0x000fe200078008ff */
[C---:B------:R-:W-:Y:S01]  /*14a0*/  IMAD R5, R2.reuse, c[0x0][0x21c], R0 ;  /* 0x0000870002057a24 */ /* 0x040fe200078e0200 */
[----:B------:R-:W-:Y:S01]  /*14b0*/  IADD3 R0, R35, R36, RZ ;  /* 0x0000002423007210 */ /* 0x000fe20007ffe0ff */
[----:B------:R-:W-:-:S04]  /*14c0*/  IMAD.WIDE.U32 R8, R2, c[0x0][0x1f0], R8 ;  /* 0x00007c0002087a25 */ /* 0x000fc800078e0008 */
[----:B------:R-:W-:Y:S01]  /*14d0*/  IMAD R6, R2, c[0x0][0x1f4], R6 ;  /* 0x00007d0002067a24 */ /* 0x000fe200078e0206 */
[----:B------:R-:W-:Y:S01]  /*14e0*/  LEA.HI.X R2, R4, c[0x0][0x164], R7, 0x1, P0 ;  /* 0x0000590004027a11 */ /* 0x000fe200000f0c07 */
[----:B------:R1:W-:Y:S01]  /*14f0*/  STL.64 [R1+0x30], R8 ;  /* 0x0000300801007387 */ /* 0x0003e20000100a00 */
[----:B------:R-:W-:Y:S02]  /*1500*/  IADD3 R4, R13, R5, RZ ;  /* 0x000000050d047210 */ /* 0x000fe40007ffe0ff */
[----:B------:R-:W-:Y:S01]  /*1510*/  IADD3 R6, R9, R6, RZ ;  /* 0x0000000609067210 */ /* 0x000fe20007ffe0ff */
[----:B------:R1:W-:Y:S04]  /*1520*/  STL.64 [R1+0x38], R12 ;  /* 0x0000380c01007387 */ /* 0x0003e80000100a00 */
[----:B------:R1:W-:Y:S04]  /*1530*/  STL [R1+0x40], R4 ;  /* 0x0000400401007387 */ /* 0x0003e80000100800 */
[----:B------:R1:W-:Y:S01]  /*1540*/  STL [R1+0x20], R6 ;  /* 0x0000200601007387 */ /* 0x0003e20000100800 */
[----:B------:R-:W-:Y:S05]  /*1550*/  BRA.DIV ~URZ, `(.L_x_489) ;  /* 0x000149027f007947 */ /* 0x000fea000b800000 */
[----:B------:R2:W3:Y:S02]  /*1560*/  SHFL.IDX PT, R5, R2, RZ, 0x181f ;  /* 0x00181fff02057589 */ /* 0x0004e400000e0000 */
.L_x_547:
[----:B------:R-:W-:Y:S05]  /*1570*/  BRA.DIV ~URZ, `(.L_x_490) ;  /* 0x000149527f007947 */ /* 0x000fea000b800000 */
[----:B-1----:R1:W4:Y:S02]  /*1580*/  SHFL.IDX PT, R4, R3, RZ, 0x181f ;  /* 0x00181fff03047589 */ /* 0x00232400000e0000 */
.L_x_548:
[----:B------:R-:W-:Y:S01]  /*1590*/  MOV R11, c[0x0][0x168] ;  /* 0x00005a00000b7a02 */ /* 0x000fe20000000f00 */
[----:B------:R-:W-:Y:S04]  /*15a0*/  BSSY B0, `(.L_x_491) ;  /* 0x000000b000007945 */ /* 0x000fe80003800000 */
[----:B------:R-:W-:-:S05]  /*15b0*/  IMAD R11, R11, c[0x0][0x2c4], RZ ;  /* 0x0000b1000b0b7a24 */ /* 0x000fca00078e02ff */
[----:B------:R-:W-:-:S13]  /*15c0*/  ISETP.GE.AND P0, PT, R0, R11, PT ;  /* 0x0000000b0000720c */ /* 0x000fda0003f06270 */
[----:B------:R-:W-:Y:S05]  /*15d0*/  @P0 BRA `(.L_x_492) ;  /* 0x0000007000000947 */ /* 0x000fea0003800000 */
[----:B------:R-:W5:Y:S02]  /*15e0*/  LDL.64 R6, [R1+0x28] ;  /* 0x0000280001067983 */ /* 0x000f640000100a00 */
[----:B----45:R-:W-:-:S04]  /*15f0*/  LEA R4, P0, R6, R4, 0x1 ;  /* 0x0000000406047211 */ /* 0x030fc800078008ff */
[----:B---3--:R-:W-:-:S05]  /*1600*/  LEA.HI.X R5, R6, R5, R7, 0x1, P0 ;  /* 0x0000000506057211 */ /* 0x008fca00000f0c07 */
[----:B------:R-:W-:Y:S01]  /*1610*/  @!PT LDS RZ, [RZ] ;  /* 0x00000000fffff984 */ /* 0x000fe20000000800 */
[----:B------:R-:W-:Y:S01]  /*1620*/  @!PT LDS RZ, [RZ] ;  /* 0x00000000fffff984 */ /* 0x000fe20000000800 */
[----:B------:R-:W-:Y:S01]  /*1630*/  @!PT LDS RZ, [RZ] ;  /* 0x00000000fffff984 */ /* 0x000fe20000000800 */
[----:B------:R3:W-:Y:S04]  /*1640*/  LDGSTS.E.BYPASS.LTC128B.128 [R241+0x7100], [R4.64], !P2 ;  /* 0x0710000004f17fae */ /* 0x0007e8000d101d48 */
.L_x_492:
[----:B------:R-:W-:Y:S05]  /*1650*/  BSYNC B0 ;  /* 0x0000000000007941 */ /* 0x000fea0003800000 */
.L_x_491:
[----:B------:R-:W-:Y:S05]  /*1660*/  BRA.DIV ~URZ, `(.L_x_493) ;  /* 0x000148d27f007947 */ /* 0x000fea000b800000 */
[----:B------:R1:W2:Y:S04]  /*1670*/  SHFL.IDX PT, R6, R2, 0x1, 0x181f ;  /* 0x00381f0002067f89 */ /* 0x0002a800000e0000 */
[----:B---34-:R1:W3:Y:S02]  /*1680*/  SHFL.IDX PT, R4, R3, 0x1, 0x181f ;  /* 0x00381f0003047f89 */ /* 0x0182e400000e0000 */
.L_x_549:
[----:B------:R-:W-:Y:S01]  /*1690*/  IADD3 R5, R0, 0x10, RZ ;  /* 0x0000001000057810 */ /* 0x000fe20007ffe0ff */
[----:B------:R-:W-:Y:S03]  /*16a0*/  BSSY B0, `(.L_x_494) ;  /* 0x000000a000007945 */ /* 0x000fe60003800000 */
[----:B------:R-:W-:-:S13]  /*16b0*/  ISETP.GE.AND P0, PT, R5, R11, PT ;  /* 0x0000000b0500720c */ /* 0x000fda0003f06270 */
[----:B------:R-:W-:Y:S05]  /*16c0*/  @P0 BRA `(.L_x_495) ;  /* 0x0000007000000947 */ /* 0x000fea0003800000 */
[----:B------:R-:W4:Y:S02]  /*16d0*/  LDL.64 R8, [R1+0x28] ;  /* 0x0000280001087983 */ /* 0x000f240000100a00 */
[----:B---34-:R-:W-:-:S04]  /*16e0*/  LEA R4, P0, R8, R4, 0x1 ;  /* 0x0000000408047211 */ /* 0x018fc800078008ff */
[----:B--2---:R-:W-:-:S05]  /*16f0*/  LEA.HI.X R5, R8, R6, R9, 0x1, P0 ;  /* 0x0000000608057211 */ /* 0x004fca00000f0c09 */
[----:B------:R-:W-:Y:S01]  /*1700*/  @!PT LDS RZ, [RZ] ;  /* 0x00000000fffff984 */ /* 0x000fe20000000800 */
[----:B------:R-:W-:Y:S01]  /*1710*/  @!PT LDS RZ, [RZ] ;  /* 0x00000000fffff984 */ /* 0x000fe20000000800 */
[----:B------:R-:W-:Y:S01]  /*1720*/  @!PT LDS RZ, [RZ] ;  /* 0x00000000fffff984 */ /* 0x000fe20000000800 */
[----:B------:R2:W-:Y:S04]  /*1730*/  LDGSTS.E.BYPASS.LTC128B.128 [R241+0x7900], [R4.64], !P2 ;  /* 0x0790000004f17fae */ /* 0x0005e8000d101d48 */
.L_x_495:
[----:B------:R-:W-:Y:S05]  /*1740*/  BSYNC B0 ;  /* 0x0000000000007941 */ /* 0x000fea0003800000 */
.L_x_494:
[----:B------:R-:W-:Y:S05]  /*1750*/  BRA.DIV ~URZ, `(.L_x_496) ;  /* 0x000148b27f007947 */ /* 0x000fea000b800000 */
[----:B--2---:R2:W4:Y:S02]  /*1760*/  SHFL.IDX PT, R6, R2, 0x2, 0x181f ;  /* 0x00581f0002067f89 */ /* 0x00452400000e0000 */
.L_x_550:
[----:B------:R-:W-:Y:S05]  /*1770*/  BRA.DIV ~URZ, `(.L_x_497) ;  /* 0x000149027f007947 */ /* 0x000fea000b800000 */
[----:B---3--:R3:W1:Y:S02]  /*1780*/  SHFL.IDX PT, R4, R3, 0x2, 0x181f ;  /* 0x00581f0003047f89 */ /* 0x00866400000e0000 */
.L_x_551:
[----:B------:R-:W-:Y:S01]  /*1790*/  IADD3 R5, R0, 0x20, RZ ;  /* 0x0000002000057810 */ /* 0x000fe20007ffe0ff */
[----:B------:R-:W-:Y:S03]  /*17a0*/  BSSY B0, `(.L_x_498) ;  /* 0x000000a000007945 */ /* 0x000fe60003800000 */
[----:B------:R-:W-:-:S13]  /*17b0*/  ISETP.GE.AND P0, PT, R5, R11, PT ;  /* 0x0000000b0500720c */ /* 0x000fda0003f06270 */
[----:B------:R-:W-:Y:S05]  /*17c0*/  @P0 BRA `(.L_x_499) ;  /* 0x0000007000000947 */ /* 0x000fea0003800000 */
[----:B------:R-:W5:Y:S02]  /*17d0*/  LDL.64 R8, [R1+0x28] ;  /* 0x0000280001087983 */ /* 0x000f640000100a00 */
[----:B-1---5:R-:W-:-:S04]  /*17e0*/  LEA R4, P0, R8, R4, 0x1 ;  /* 0x0000000408047211 */ /* 0x022fc800078008ff */
[----:B----4-:R-:W-:-:S05]  /*17f0*/  LEA.HI.X R5, R8, R6, R9, 0x1, P0 ;  /* 0x0000000608057211 */ /* 0x010fca00000f0c09 */
[----:B------:R-:W-:Y:S01]  /*1800*/  @!PT LDS RZ, [RZ] ;  /* 0x00000000fffff984 */ /* 0x000fe20000000800 */
[----:B------:R-:W-:Y:S01]  /*1810*/  @!PT LDS RZ, [RZ] ;  /* 0x00000000fffff984 */ /* 0x000fe20000000800 */
[----:B------:R-:W-:Y:S01]  /*1820*/  @!PT LDS RZ, [RZ] ;  /* 0x00000000fffff984 */ /* 0x000fe20000000800 */
[----:B------:R1:W-:Y:S04]  /*1830*/  LDGSTS.E.BYPASS.LTC128B.128 [R241+0x8100], [R4.64], !P2 ;  /* 0x0810000004f17fae */ /* 0x0003e8000d101d48 */
.L_x_499:
[----:B------:R-:W-:Y:S05]  /*1840*/  BSYNC B0 ;  /* 0x0000000000007941 */ /* 0x000fea0003800000 */
.L_x_498:
[----:B------:R-:W-:Y:S05]  /*1850*/  BRA.DIV ~URZ, `(.L_x_500) ;  /* 0x000148927f007947 */ /* 0x000fea000b800000 */
[----:B----4-:R4:W2:Y:S04]  /*1860*/  SHFL.IDX PT, R6, R2, 0x3, 0x181f ;  /* 0x00781f0002067f89 */ /* 0x0108a800000e0000 */
[----:B-1----:R4:W1:Y:S02]  /*1870*/  SHFL.IDX PT, R4, R3, 0x3, 0x181f ;  /* 0x00781f0003047f89 */ /* 0x00286400000e0000 */
.L_x_552:
[----:B------:R-:W-:Y:S01]  /*1880*/  IADD3 R5, R0, 0x30, RZ ;  /* 0x0000003000057810 */ /* 0x000fe20007ffe0ff */
[----:B------:R-:W-:Y:S03]  /*1890*/  BSSY B0, `(.L_x_501) ;  /* 0x000000a000007945 */ /* 0x000fe60003800000 */
[----:B------:R-:W-:-:S13]  /*18a0*/  ISETP.GE.AND P0, PT, R5, R11, PT ;  /* 0x0000000b0500720c */ /* 0x000fda0003f06270 */
[----:B------:R-:W-:Y:S05]  /*18b0*/  @P0 BRA `(.L_x_502) ;  /* 0x0000007000000947 */ /* 0x000fea0003800000 */
[----:B------:R-:W5:Y:S02]  /*18c0*/  LDL.64 R8, [R1+0x28] ;  /* 0x0000280001087983 */ /* 0x000f640000100a00 */
[----:B-1---5:R-:W-:-:S04]  /*18d0*/  LEA R4, P0, R8, R4, 0x1 ;  /* 0x0000000408047211 */ /* 0x022fc800078008ff */
[----:B--2---:R-:W-:-:S05]  /*18e0*/  LEA.HI.X R5, R8, R6, R9, 0x1, P0 ;  /* 0x0000000608057211 */ /* 0x004fca00000f0c09 */
[----:B------:R-:W-:Y:S01]  /*18f0*/  @!PT LDS RZ, [RZ] ;  /* 0x00000000fffff984 */ /* 0x000fe20000000800 */
[----:B------:R-:W-:Y:S01]  /*1900*/  @!PT LDS RZ, [RZ] ;  /* 0x00000000fffff984 */ /* 0x000fe20000000800 */
[----:B------:R-:W-:Y:S01]  /*1910*/  @!PT LDS RZ, [RZ] ;  /* 0x00000000fffff984 */ /* 0x000fe20000000800 */
[----:B------:R1:W-:Y:S04]  /*1920*/  LDGSTS.E.BYPASS.LTC128B.128 [R241+0x8900], [R4.64], !P2 ;  /* 0x0890000004f17fae */ /* 0x0003e8000d101d48 */
.L_x_502:
[----:B------:R-:W-:Y:S05]  /*1930*/  BSYNC B0 ;  /* 0x0000000000007941 */ /* 0x000fea0003800000 */
.L_x_501:
[----:B------:R-:W-:Y:S05]  /*1940*/  BRA.DIV ~URZ, `(.L_x_503) ;  /* 0x000148727f007947 */ /* 0x000fea000b800000 */
[----:B--2---:R2:W3:Y:S02]  /*1950*/  SHFL.IDX PT, R6, R2, 0x4, 0x181f ;  /* 0x00981f0002067f89 */ /* 0x0044e400000e0000 */
.L_x_553:
[----:B------:R-:W-:Y:S05]  /*1960*/  BRA.DIV ~URZ, `(.L_x_504) ;  /* 0x000148c27f007947 */ /* 0x000fea000b800000 */
[----:B-1----:R1:W2:Y:S02]  /*1970*/  SHFL.IDX PT, R4, R3, 0x4, 0x181f ;  /* 0x00981f0003047f89 */ /* 0x0022a400000e0000 */
.L_x_554:
[----:B------:R-:W-:Y:S01]  /*1980*/  IADD3 R5, R0, 0x40, RZ ;  /* 0x0000004000057810 */ /* 0x000fe20007ffe0ff */
[----:B------:R-:W-:Y:S03]  /*1990*/  BSSY B0, `(.L_x_505) ;  /* 0x000000a000007945 */ /* 0x000fe60003800000 */
[----:B------:R-:W-:-:S13]  /*19a0*/  ISETP.GE.AND P0, PT, R5, R11, PT ;  /* 0x0000000b0500720c */ /* 0x000fda0003f06270 */
[----:B------:R-:W-:Y:S05]  /*19b0*/  @P0 BRA `(.L_x_506) ;  /* 0x0000007000000947 */ /* 0x000fea0003800000 */
[----:B------:R-:W5:Y:S02]  /*19c0*/  LDL.64 R8, [R1+0x28] ;  /* 0x0000280001087983 */ /* 0x000f640000100a00 */
[----:B--2--5:R-:W-:-:S04]  /*19d0*/  LEA R4, P0, R8, R4, 0x1 ;  /* 0x0000000408047211 */ /* 0x024fc800078008ff */
[----:B---3--:R-:W-:-:S05]  /*19e0*/  LEA.HI.X R5, R8, R6, R9, 0x1, P0 ;  /* 0x0000000608057211 */ /* 0x008fca00000f0c09 */
[----:B------:R-:W-:Y:S01]  /*19f0*/  @!PT LDS RZ, [RZ] ;  /* 0x00000000fffff984 */ /* 0x000fe20000000800 */
[----:B------:R-:W-:Y:S01]  /*1a00*/  @!PT LDS RZ, [RZ] ;  /* 0x00000000fffff984 */ /* 0x000fe20000000800 */
[----:B------:R-:W-:Y:S01]  /*1a10*/  @!PT LDS RZ, [RZ] ;  /* 0x00000000fffff984 */ /* 0x000fe20000000800 */
[----:B------:R2:W-:Y:S04]  /*1a20*/  LDGSTS.E.BYPASS.LTC128B.128 [R241+0x9100], [R4.64], !P2 ;  /* 0x0910000004f17fae */ /* 0x0005e8000d101d48 */
.L_x_506:
[----:B------:R-:W-:Y:S05]  /*1a30*/  BSYNC B0 ;  /* 0x0000000000007941 */ /* 0x000fea0003800000 */
.L_x_505:
[----:B------:R-:W-:Y:S05]  /*1a40*/  BRA.DIV ~URZ, `(.L_x_507) ;  /* 0x000148527f007947 */ /* 0x000fea000b800000 */
[----:B---3--:R3:W1:Y:S04]  /*1a50*/  SHFL.IDX PT, R6, R2, 0x5, 0x181f ;  /* 0x00b81f0002067f89 */ /* 0x00866800000e0000 */
[----:B--2---:R3:W2:Y:S02]  /*1a60*/  SHFL.IDX PT, R4, R3, 0x5, 0x181f ;  /* 0x00b81f0003047f89 */ /* 0x0046a400000e0000 */
.L_x_555:
[----:B------:R-:W-:Y:S01]  /*1a70*/  IADD3 R5, R0, 0x50, RZ ;  /* 0x0000005000057810 */ /* 0x000fe20007ffe0ff */
[----:B------:R-:W-:Y:S03]  /*1a80*/  BSSY B0, `(.L_x_508) ;  /* 0x000000a000007945 */ /* 0x000fe60003800000 */
[----:B------:R-:W-:-:S13]  /*1a90*/  ISETP.GE.AND P0, PT, R5, R11, PT ;  /* 0x0000000b0500720c */ /* 0x000fda0003f06270 */
[----:B------:R-:W-:Y:S05]  /*1aa0*/  @P0 BRA `(.L_x_509) ;  /* 0x0000007000000947 */ /* 0x000fea0003800000 */
[----:B------:R-:W5:Y:S02]  /*1ab0*/  LDL.64 R8, [R1+0x28] ;  /* 0x0000280001087983 */ /* 0x000f640000100a00 */
[----:B--2--5:R-:W-:-:S04]  /*1ac0*/  LEA R4, P0, R8, R4, 0x1 ;  /* 0x0000000408047211 */ /* 0x024fc800078008ff */
[----:B-1----:R-:W-:-:S05]  /*1ad0*/  LEA.HI.X R5, R8, R6, R9, 0x1, P0 ;  /* 0x0000000608057211 */ /* 0x002fca00000f0c09 */
[----:B------:R-:W-:Y:S01]  /*1ae0*/  @!PT LDS RZ, [RZ] ;  /* 0x00000000fffff984 */ /* 0x000fe20000000800 */
[----:B------:R-:W-:Y:S01]  /*1af0*/  @!PT LDS RZ, [RZ] ;  /* 0x00000000fffff984 */ /* 0x000fe20000000800 */
[----:B------:R-:W-:Y:S01]  /*1b00*/  @!PT LDS RZ, [RZ] ;  /* 0x00000000fffff984 */ /* 0x000fe20000000800 */
[----:B------:R1:W-:Y:S04]  /*1b10*/  LDGSTS.E.BYPASS.LTC128B.128 [R241+0x9900], [R4.64], !P2 ;  /* 0x0990000004f17fae */ /* 0x0003e8000d101d48 */
.L_x_509:
[----:B------:R-:W-:Y:S05]  /*1b20*/  BSYNC B0 ;  /* 0x0000000000007941 */ /* 0x000fea0003800000 */
.L_x_508:
[----:B------:R-:W-:Y:S05]  /*1b30*/  BRA.DIV ~URZ, `(.L_x_510) ;  /* 0x000148327f007947 */ /* 0x000fea000b800000 */
[----:B-1----:R1:W3:Y:S02]  /*1b40*/  SHFL.IDX PT, R6, R2, 0x6, 0x181f ;  /* 0x00d81f0002067f89 */ /* 0x0022e400000e0000 */
.L_x_556:
[----:B------:R-:W-:Y:S05]  /*1b50*/  BRA.DIV ~URZ, `(.L_x_511) ;  /* 0x000148827f007947 */ /* 0x000fea000b800000 */
[----:B--2---:R2:W1:Y:S02]  /*1b60*/  SHFL.IDX PT, R4, R3, 0x6, 0x181f ;  /* 0x00d81f0003047f89 */ /* 0x00446400000e0000 */
.L_x_557:
[----:B------:R-:W-:Y:S01]  /*1b70*/  IADD3 R5, R0, 0x60, RZ ;  /* 0x0000006000057810 */ /* 0x000fe20007ffe0ff */
[----:B------:R-:W-:Y:S03]  /*1b80*/  BSSY B0, `(.L_x_512) ;  /* 0x000000a000007945 */ /* 0x000fe60003800000 */
[----:B------:R-:W-:-:S13]  /*1b90*/  ISETP.GE.AND P0, PT, R5, R11, PT ;  /* 0x0000000b0500720c */ /* 0x000fda0003f06270 */
[----:B------:R-:W-:Y:S05]  /*1ba0*/  @P0 BRA `(.L_x_513) ;  /* 0x0000007000000947 */ /* 0x000fea0003800000 */
[----:B------:R-:W5:Y:S02]  /*1bb0*/  LDL.64 R8, [R1+0x28] ;  /* 0x0000280001087983 */ /* 0x000f640000100a00 */
[----:B-1---5:R-:W-:-:S04]  /*1bc0*/  LEA R4, P0, R8, R4, 0x1 ;  /* 0x0000000408047211 */ /* 0x022fc800078008ff */
[----:B---3--:R-:W-:-:S05]  /*1bd0*/  LEA.HI.X R5, R8, R6, R9, 0x1, P0 ;  /* 0x0000000608057211 */ /* 0x008fca00000f0c09 */
[----:B------:R-:W-:Y:S01]  /*1be0*/  @!PT LDS RZ, [RZ] ;  /* 0x00000000fffff984 */ /* 0x000fe20000000800 */
[----:B------:R-:W-:Y:S01]  /*1bf0*/  @!PT LDS RZ, [RZ] ;  /* 0x00000000fffff984 */ /* 0x000fe20000000800 */
[----:B------:R-:W-:Y:S01]  /*1c00*/  @!PT LDS RZ, [RZ] ;  /* 0x00000000fffff984 */ /* 0x000fe20000000800 */
[----:B------:R1:W-:Y:S04]  /*1c10*/  LDGSTS.E.BYPASS.LTC128B.128 [R241+0xa100], [R4.64], !P2 ;  /* 0x0a10000004f17fae */ /* 0x0003e8000d101d48 */
.L_x_513:
[----:B------:R-:W-:Y:S05]  /*1c20*/  BSYNC B0 ;  /* 0x0000000000007941 */ /* 0x000fea0003800000 */
.L_x_512:
[----:B------:R-:W-:Y:S05]  /*1c30*/  BRA.DIV ~URZ, `(.L_x_514) ;  /* 0x000148127f007947 */ /* 0x000fea000b800000 */
[----:B-1----:R1:W2:Y:S04]  /*1c40*/  SHFL.IDX PT, R4, R2, 0x7, 0x181f ;  /* 0x00f81f0002047f89 */ /* 0x0022a800000e0000 */
[----:B--234-:R-:W2:Y:S02]  /*1c50*/  SHFL.IDX PT, R3, R3, 0x7, 0x181f ;  /* 0x00f81f0003037f89 */ /* 0x01cea400000e0000 */
.L_x_558:
[----:B------:R-:W3:Y:S04]  /*1c60*/  LDL.64 R18, [R1+0x28] ;  /* 0x0000280001127983 */ /* 0x000ee80000100a00 */
[----:B------:R-:W4:Y:S01]  /*1c70*/  LDL R217, [R1] ;  /* 0x0000000001d97983 */ /* 0x000f220000100800 */
[----:B------:R-:W-:-:S04]  /*1c80*/  IADD3 R0, R0, 0x70, RZ ;  /* 0x0000007000007810 */ /* 0x000fc80007ffe0ff */
[----:B------:R-:W-:-:S13]  /*1c90*/  ISETP.GE.AND P1, PT, R0, R11, PT ;  /* 0x0000000b0000720c */ /* 0x000fda0003f26270 */
[C---:B-123--:R-:W-:Y:S02]  /*1ca0*/  @!P1 LEA R2, P0, R18.reuse, R3, 0x1 ;  /* 0x0000000312029211 */ /* 0x04efe400078008ff */
[C---:B------:R-:W-:Y:S02]  /*1cb0*/  ISETP.GE.AND P6, PT, R18.reuse, c[0x0][0x1d4], PT ;  /* 0x0000750012007a0c */ /* 0x040fe40003fc6270 */
[----:B------:R-:W-:Y:S02]  /*1cc0*/  @!P1 LEA.HI.X R3, R18, R4, R19, 0x1, P0 ;  /* 0x0000000412039211 */ /* 0x000fe400000f0c13 */
[----:B----4-:R-:W-:-:S03]  /*1cd0*/  IADD3 R15, R217, -0x1, RZ ;  /* 0xffffffffd90f7810 */ /* 0x010fc60007ffe0ff */
[----:B------:R-:W-:Y:S01]  /*1ce0*/  @!PT LDS RZ, [RZ] ;  /* 0x00000000fffff984 */ /* 0x000fe20000000800 */
[----:B------:R-:W-:Y:S01]  /*1cf0*/  @!PT LDS RZ, [RZ] ;  /* 0x00000000fffff984 */ /* 0x000fe20000000800 */
[----:B------:R-:W-:Y:S01]  /*1d00*/  @!PT LDS RZ, [RZ] ;  /* 0x00000000fffff984 */ /* 0x000fe20000000800 */
[----:B------:R1:W-:Y:S04]  /*1d10*/  @!P1 LDGSTS.E.BYPASS.LTC128B.128 [R241+0xa900], [R2.64], !P2 ;  /* 0x0a90000002f19fae */ /* 0x0003e8000d101d48 */
[----:B------:R-:W0:Y:S01]  /*1d20*/  LDGDEPBAR ;  /* 0x00000000000079af */ /* 0x000e220000000000 */
[----:B------:R-:W-:Y:S02]  /*1d30*/  WARPSYNC 0xffffffff ;  /* 0xffffffff00007948 */ /* 0x000fe40003800000 */
[----:B------:R-:W2:Y:S04]  /*1d40*/  LDL R5, [R1+0x20] ;  /* 0x0000200001057983 */ /* 0x000ea80000100800 */
[----:B------:R-:W3:Y:S04]  /*1d50*/  LDL.64 R6, [R1+0x30] ;  /* 0x0000300001067983 */ /* 0x000ee80000100a00 */
[----:B------:R-:W4:Y:S04]  /*1d60*/  LDL R22, [R1+0x40] ;  /* 0x0000400001167983 */ /* 0x000f280000100800 */
[----:B------:R-:W5:Y:S04]  /*1d70*/  LDL.64 R20, [R1+0x38] ;  /* 0x0000380001147983 */ /* 0x000f680000100a00 */
[----:B------:R-:W1:Y:S01]  /*1d80*/  S2R R9, SR_TID.X ;  /* 0x0000000000097919 */ /* 0x000e620000002100 */
[----:B------:R-:W-:-:S02]  /*1d90*/  MOV R116, 0xffffff90 ;  /* 0xffffff9000747802 */ /* 0x000fc40000000f00 */
[----:B------:R-:W-:Y:S01]  /*1da0*/  SHF.R.S32.HI R16, RZ, 0x1f, R15 ;  /* 0x0000001fff107819 */ /* 0x000fe2000001140f */
[----:B-1----:R-:W-:Y:S01]  /*1db0*/  IMAD.WIDE.U32 R2, R15, c[0x0][0x1e0], RZ ;  /* 0x000078000f027a25 */ /* 0x002fe200078e00ff */
[----:B------:R-:W-:Y:S01]  /*1dc0*/  MOV R164, c[0x0][0x1e0] ;  /* 0x0000780000a47a02 */ /* 0x000fe20000000f00 */
[----:B------:R-:W-:Y:S02]  /*1dd0*/  ULDC.64 UR4, c[0x0][0x208] ;  /* 0x0000820000047ab9 */ /* 0x000fe40000000a00 */
[----:B------:R-:W-:Y:S02]  /*1de0*/  IMAD R116, R217, R116, 0x70 ;  /* 0x00000070d9747424 */ /* 0x000fe400078e0274 */
[----:B------:R-:W-:Y:S01]  /*1df0*/  IMAD R0, R16, c[0x0][0x1e0], RZ ;  /* 0x0000780010007a24 */ /* 0x000fe200078e02ff */
[----:B------:R-:W-:-:S04]  /*1e00*/  SHF.R.S32.HI R8, RZ, 0x1f, R9 ;  /* 0x0000001fff087819 */ /* 0x000fc80000011409 */
[----:B------:R-:W-:-:S04]  /*1e10*/  LEA.HI R8, R8, R9, RZ, 0x3 ;  /* 0x0000000908087211 */ /* 0x000fc800078f18ff */
[----:B------:R-:W-:Y:S01]  /*1e20*/  SHF.R.S32.HI R8, RZ, 0x3, R8 ;  /* 0x00000003ff087819 */ /* 0x000fe20000011408 */
[----:B------:R-:W-:-:S03]  /*1e30*/  IMAD R0, R15, c[0x0][0x1e4], R0 ;  /* 0x000079000f007a24 */ /* 0x000fc600078e0200 */
[----:B------:R-:W-:-:S04]  /*1e40*/  IADD3 R14, R116, c[0x0][0x1d0], -R8 ;  /* 0x00007400740e7a10 */ /* 0x000fc80007ffe808 */
[C---:B------:R-:W-:Y:S02]  /*1e50*/  ISETP.GE.AND P3, PT, R14.reuse, 0x1, PT ;  /* 0x000000010e00780c */ /* 0x040fe40003f66270 */
[----:B------:R-:W-:Y:S02]  /*1e60*/  ISETP.GE.AND P2, PT, R14, 0x11, PT ;  /* 0x000000110e00780c */ /* 0x000fe40003f46270 */
[----:B------:R-:W-:-:S05]  /*1e70*/  IADD3 R0, R3, R0, RZ ;  /* 0x0000000003007210 */ /* 0x000fca0007ffe0ff */
[----:B------:R-:W-:Y:S01]  /*1e80*/  IMAD R0, R0, 0x70, RZ ;  /* 0x0000007000007824 */ /* 0x000fe200078e02ff */
[----:B------:R-:W-:Y:S02]  /*1e90*/  ISETP.GE.AND P0, PT, R14, 0x21, PT ;  /* 0x000000210e00780c */ /* 0x000fe40003f06270 */
[----:B------:R-:W-:Y:S01]  /*1ea0*/  MOV R165, c[0x0][0x1e4] ;  /* 0x0000790000a57a02 */ /* 0x000fe20000000f00 */
[----:B------:R-:W-:-:S03]  /*1eb0*/  IMAD.WIDE.U32 R10, R164, 0x20, RZ ;  /* 0x00000020a40a7825 */ /* 0x000fc600078e00ff */
[----:B------:R-:W-:Y:S01]  /*1ec0*/  SHF.L.U32 R8, R165, 0x5, RZ ;  /* 0x00000005a5087819 */ /* 0x000fe200000006ff */
[----:B------:R-:W-:Y:S02]  /*1ed0*/  USHF.L.U32 UR7, UR4, 0x5, URZ ;  /* 0x0000000504077899 */ /* 0x000fe4000800063f */
[----:B------:R-:W-:Y:S02]  /*1ee0*/  UMOV UR6, 0x5 ;  /* 0x0000000500067882 */ /* 0x000fe40000000000 */
[----:B------:R-:W-:Y:S01]  /*1ef0*/  USHF.L.U64.HI UR5, UR4, UR6, UR5 ;  /* 0x0000000604057299 */ /* 0x000fe20008010205 */
[----:B------:R-:W-:Y:S01]  /*1f00*/  BAR.SYNC.DEFER_BLOCKING 0x0 ;  /* 0x0000000000007b1d */ /* 0x000fe20000010000 */
[----:B--2---:R-:W-:Y:S02]  /*1f10*/  MOV R129, R5 ;  /* 0x0000000500817202 */ /* 0x004fe40000000f00 */
[----:B---3--:R-:W-:-:S05]  /*1f20*/  MOV R128, R6 ;  /* 0x0000000600807202 */ /* 0x008fca0000000f00 */
[----:B------:R-:W-:-:S05]  /*1f30*/  IMAD.WIDE.U32 R2, R2, 0x70, R128 ;  /* 0x0000007002027825 */ /* 0x000fca00078e0080 */
[----:B------:R-:W-:Y:S02]  /*1f40*/  @P3 LEA R6, P5, R2, c[0x0][0x1c8], 0x1 ;  /* 0x0000720002063a11 */ /* 0x000fe400078a08ff */
[----:B------:R-:W-:Y:S02]  /*1f50*/  IADD3 R3, R3, R0, RZ ;  /* 0x0000000003037210 */ /* 0x000fe40007ffe0ff */
[----:B------:R-:W-:Y:S02]  /*1f60*/  @P2 LEA R0, P1, R164, R2, 0x4 ;  /* 0x00000002a4002211 */ /* 0x000fe400078220ff */
[----:B------:R-:W-:Y:S02]  /*1f70*/  @P3 LEA.HI.X R7, R2, c[0x0][0x1cc], R3, 0x1, P5 ;  /* 0x0000730002073a11 */ /* 0x000fe400028f0c03 */
[----:B------:R-:W-:Y:S02]  /*1f80*/  @P2 LEA R4, P5, R0, c[0x0][0x1c8], 0x1 ;  /* 0x0000720000042a11 */ /* 0x000fe400078a08ff */
[----:B------:R-:W-:Y:S01]  /*1f90*/  @P2 LEA.HI.X R5, R164, R3, R165, 0x4, P1 ;  /* 0x00000003a4052211 */ /* 0x000fe200008f24a5 */
[----:B------:R-:W-:Y:S01]  /*1fa0*/  @!PT LDS RZ, [RZ] ;  /* 0x00000000fffff984 */ /* 0x000fe20000000800 */
[----:B------:R-:W-:Y:S01]  /*1fb0*/  @!PT LDS RZ, [RZ] ;  /* 0x00000000fffff984 */ /* 0x000fe20000000800 */
[----:B------:R-:W-:Y:S01]  /*1fc0*/  @!PT LDS RZ, [RZ] ;  /* 0x00000000fffff984 */ /* 0x000fe20000000800 */
[----:B------:R1:W-:Y:S03]  /*1fd0*/  @P3 LDGSTS.E.BYPASS.LTC128B.128 [R241+0x3900], [R6.64], !P6 ;  /* 0x0390000006f13fae */ /* 0x0003e6000f101d48 */
[----:B------:R-:W-:-:S02]  /*1fe0*/  @P2 LEA.HI.X R5, R0, c[0x0][0x1cc], R5, 0x1, P5 ;  /* 0x0000730000052a11 */ /* 0x000fc400028f0c05 */
[----:B------:R-:W-:Y:S02]  /*1ff0*/  ISETP.GE.AND P5, PT, R14, 0x31, PT ;  /* 0x000000310e00780c */ /* 0x000fe40003fa6270 */
[----:B------:R-:W-:Y:S01]  /*2000*/  @P0 IADD3 R9, P1, R2, R10, RZ ;  /* 0x0000000a02090210 */ /* 0x000fe20007f3e0ff */
[----:B------:R2:W-:Y:S03]  /*2010*/  @P2 LDGSTS.E.BYPASS.LTC128B.128 [R241+0x4100], [R4.64], !P6 ;  /* 0x0410000004f12fae */ /* 0x0005e6000f101d48 */
[----:B------:R-:W-:Y:S02]  /*2020*/  @P0 IADD3.X R0, R3, R11, R8, P1, !PT ;  /* 0x0000000b03000210 */ /* 0x000fe40000ffe408 */
[----:B------:R-:W-:Y:S02]  /*2030*/  @P0 LEA R8, P1, R9, c[0x0][0x1c8], 0x1 ;  /* 0x0000720009080a11 */ /* 0x000fe400078208ff */
[----:B------:R-:W-:-:S02]  /*2040*/  ISETP.GE.AND P3, PT, R14, 0x41, PT ;  /* 0x000000410e00780c */ /* 0x000fc40003f66270 */
[----:B------:R-:W-:Y:S01]  /*2050*/  @P0 LEA.HI.X R9, R9, c[0x0][0x1cc], R0, 0x1, P1 ;  /* 0x0000730009090a11 */ /* 0x000fe200008f0c00 */
[----:B------:R-:W-:Y:S01]  /*2060*/  @P5 IMAD R0, R165, 0x30, RZ ;  /* 0x00000030a5005824 */ /* 0x000fe200078e02ff */
[C---:B------:R-:W-:Y:S02]  /*2070*/  ISETP.GE.AND P1, PT, R14.reuse, 0x61, PT ;  /* 0x000000610e00780c */ /* 0x040fe40003f26270 */
[----:B------:R-:W-:Y:S01]  /*2080*/  ISETP.GE.AND P2, PT, R14, 0x51, PT ;  /* 0x000000510e00780c */ /* 0x000fe20003f46270 */
[----:B------:R3:W-:Y:S01]  /*2090*/  @P0 LDGSTS.E.BYPASS.LTC128B.128 [R241+0x4900], [R8.64], !P6 ;  /* 0x0490000008f10fae */ /* 0x0007e2000f101d48 */
[----:B--2---:R-:W-:-:S05]  /*20a0*/  @P5 IMAD.WIDE.U32 R4, R164, 0x30, R2 ;  /* 0x00000030a4045825 */ /* 0x004fca00078e0002 */
[----:B------:R-:W-:Y:S02]  /*20b0*/  @P5 IADD3 R0, R5, R0, RZ ;  /* 0x0000000005005210 */ /* 0x000fe40007ffe0ff */
[----:B------:R-:W-:-:S04]  /*20c0*/  @P5 LEA R12, P0, R4, c[0x0][0x1c8], 0x1 ;  /* 0x00007200040c5a11 */ /* 0x000fc800078008ff */
[----:B------:R-:W-:Y:S02]  /*20d0*/  @P5 LEA.HI.X R13, R4, c[0x0][0x1cc], R0, 0x1, P0 ;  /* 0x00007300040d5a11 */ /* 0x000fe400000f0c00 */
[-C--:B------:R-:W-:Y:S01]  /*20e0*/  @P3 LEA R0, P0, R164, R2.reuse, 0x6 ;  /* 0x00000002a4003211 */ /* 0x080fe200078030ff */
[----:B-1----:R-:W-:Y:S01]  /*20f0*/  @P2 IMAD R7, R165, 0x50, RZ ;  /* 0x00000050a5072824 */ /* 0x002fe200078e02ff */
[----:B------:R-:W-:Y:S01]  /*2100*/  @P1 MOV R4, R2 ;  /* 0x0000000200041202 */ /* 0x000fe20000000f00 */
[----:B---3--:R-:W-:Y:S01]  /*2110*/  IMAD R9, R16, c[0x0][0x208], RZ ;  /* 0x0000820010097a24 */ /* 0x008fe200078e02ff */
[-C--:B------:R-:W-:Y:S01]  /*2120*/  @P3 LEA.HI.X R6, R164, R3.reuse, R165, 0x6, P0 ;  /* 0x00000003a4063211 */ /* 0x080fe200000f34a5 */
[----:B------:R1:W-:Y:S01]  /*2130*/  @P5 LDGSTS.E.BYPASS.LTC128B.128 [R241+0x5100], [R12.64], !P6 ;  /* 0x051000000cf15fae */ /* 0x0003e2000f101d48 */
[----:B------:R-:W-:Y:S02]  /*2140*/  @P3 LEA R10, P0, R0, c[0x0][0x1c8], 0x1 ;  /* 0x00007200000a3a11 */ /* 0x000fe400078008ff */
[----:B------:R-:W-:Y:S01]  /*2150*/  @P1 MOV R5, R3 ;  /* 0x0000000300051202 */ /* 0x000fe20000000f00 */
[----:B------:R-:W-:Y:S01]  /*2160*/  @P2 IMAD.WIDE.U32 R2, R164, 0x50, R2 ;  /* 0x00000050a4022825 */ /* 0x000fe200078e0002 */
[----:B------:R-:W-:-:S03]  /*2170*/  @P3 LEA.HI.X R11, R0, c[0x0][0x1cc], R6, 0x1, P0 ;  /* 0x00007300000b3a11 */ /* 0x000fc600000f0c06 */
[----:B------:R-:W-:Y:S01]  /*2180*/  @P1 IMAD R6, R165, 0x60, RZ ;  /* 0x00000060a5061824 */ /* 0x000fe200078e02ff */
[----:B------:R-:W-:Y:S01]  /*2190*/  @P2 IADD3 R0, R3, R7, RZ ;  /* 0x0000000703002210 */ /* 0x000fe20007ffe0ff */
[----:B------:R-:W-:Y:S01]  /*21a0*/  @P1 IMAD.WIDE.U32 R4, R164, 0x60, R4 ;  /* 0x00000060a4041825 */ /* 0x000fe200078e0004 */
[----:B------:R-:W-:Y:S01]  /*21b0*/  @P2 LEA R8, P0, R2, c[0x0][0x1c8], 0x1 ;  /* 0x0000720002082a11 */ /* 0x000fe200078008ff */
[----:B------:R2:W-:Y:S02]  /*21c0*/  @P3 LDGSTS.E.BYPASS.LTC128B.128 [R241+0x5900], [R10.64], !P6 ;  /* 0x059000000af13fae */ /* 0x0005e4000f101d48 */
[----:B------:R-:W-:Y:S01]  /*21d0*/  IMAD.WIDE.U32 R16, R15, c[0x0][0x208], RZ ;  /* 0x000082000f107a25 */ /* 0x000fe200078e00ff */
[----:B------:R-:W-:-:S03]  /*21e0*/  @P1 IADD3 R5, R5, R6, RZ ;  /* 0x0000000605051210 */ /* 0x000fc60007ffe0ff */
[----:B------:R-:W-:Y:S01]  /*21f0*/  IMAD R7, R15, c[0x0][0x20c], R9 ;  /* 0x000083000f077a24 */ /* 0x000fe200078e0209 */
[----:B------:R-:W-:Y:S02]  /*2200*/  @P2 LEA.HI.X R9, R2, c[0x0][0x1cc], R0, 0x1, P0 ;  /* 0x0000730002092a11 */ /* 0x000fe400000f0c00 */
[C---:B------:R-:W-:Y:S02]  /*2210*/  @P1 LEA R6, P0, R4.reuse, c[0x0][0x1c8], 0x1 ;  /* 0x0000720004061a11 */ /* 0x040fe400078008ff */
[----:B------:R-:W-:Y:S01]  /*2220*/  IADD3 R0, R17, R7, RZ ;  /* 0x0000000711007210 */ /* 0x000fe20007ffe0ff */
[----:B------:R3:W-:Y:S01]  /*2230*/  @P2 LDGSTS.E.BYPASS.LTC128B.128 [R241+0x6100], [R8.64], !P6 ;  /* 0x0610000008f12fae */ /* 0x0007e2000f101d48 */
[----:B------:R-:W-:-:S05]  /*2240*/  @P1 LEA.HI.X R7, R4, c[0x0][0x1cc], R5, 0x1, P0 ;  /* 0x0000730004071a11 */ /* 0x000fca00000f0c05 */
[----:B------:R1:W-:Y:S04]  /*2250*/  @P1 LDGSTS.E.BYPASS.LTC128B.128 [R241+0x6900], [R6.64], !P6 ;  /* 0x0690000006f11fae */ /* 0x0003e8000f101d48 */
[----:B------:R-:W0:Y:S01]  /*2260*/  LDGDEPBAR ;  /* 0x00000000000079af */ /* 0x000e220000000000 */
[----:B-----5:R-:W-:Y:S02]  /*2270*/  MOV R2, R20 ;  /* 0x0000001400027202 */ /* 0x020fe40000000f00 */
[----:B----4-:R-:W-:Y:S01]  /*2280*/  MOV R3, R22 ;  /* 0x0000001600037202 */ /* 0x010fe20000000f00 */
[----:B------:R-:W-:Y:S01]  /*2290*/  IMAD R0, R0, 0x70, RZ ;  /* 0x0000007000007824 */ /* 0x000fe200078e02ff */
[----:B------:R-:W-:-:S04]  /*22a0*/  DEPBAR.LE SB0, 0x1 ;  /* 0x000080400000791a */ /* 0x000fc80000000000 */
[----:B------:R-:W-:-:S04]  /*22b0*/  DEPBAR.LE SB0, 0x0 ;  /* 0x000080000000791a */ /* 0x000fc80000000000 */
[----:B------:R-:W-:Y:S01]  /*22c0*/  BAR.SYNC.DEFER_BLOCKING 0x0 ;  /* 0x0000000000007b1d */ /* 0x000fe20000010000 */
[----:B------:R-:W-:-:S05]  /*22d0*/  IMAD.WIDE.U32 R2, R16, 0x70, R2 ;  /* 0x0000007010027825 */ /* 0x000fca00078e0002 */
[----:B-1----:R-:W-:Y:S02]  /*22e0*/  LEA R12, P1, R2, c[0x0][0x1f8], 0x1 ;  /* 0x00007e00020c7a11 */ /* 0x002fe400078208ff */
[----:B------:R-:W-:Y:S02]  /*22f0*/  IADD3 R0, R3, R0, RZ ;  /* 0x0000000003007210 */ /* 0x000fe40007ffe0ff */
[----:B--2---:R-:W-:Y:S02]  /*2300*/  IADD3 R10, P0, R12, UR7, RZ ;  /* 0x000000070c0a7c10 */ /* 0x004fe4000ff1e0ff */
[----:B------:R-:W-:Y:S02]  /*2310*/  LEA.HI.X R13, R2, c[0x0][0x1fc], R0, 0x1, P1 ;  /* 0x00007f00020d7a11 */ /* 0x000fe400008f0c00 */
[----:B---3--:R-:W-:Y:S02]  /*2320*/  IADD3 R8, P2, R10, UR7, RZ ;  /* 0x000000070a087c10 */ /* 0x008fe4000ff5e0ff */
[----:B------:R-:W-:Y:S01]  /*2330*/  IADD3.X R11, R13, UR5, RZ, P0, !PT ;  /* 0x000000050d0b7c10 */ /* 0x000fe200087fe4ff */
[----:B------:R-:W-:Y:S04]  /*2340*/  LDSM.16.M88.4 R32, [R230] ;  /* 0x00000000e620783b */ /* 0x000fe80000000200 */
[----:B------:R-:W1:Y:S01]  /*2350*/  LDSM.16.M88.4 R44, [R119] ;  /* 0x00000000772c783b */ /* 0x000e620000000200 */
[----:B------:R-:W-:-:S02]  /*2360*/  IADD3 R6, P1, R8, UR7, RZ ;  /* 0x0000000708067c10 */ /* 0x000fc4000ff3e0ff */
[----:B------:R-:W-:Y:S01]  /*2370*/  IADD3.X R9, R11, UR5, RZ, P2, !PT ;  /* 0x000000050b097c10 */ /* 0x000fe200097fe4ff */
[----:B------:R-:W2:Y:S03]  /*2380*/  LDSM.16.M88.4 R28, [R230+0x2000] ;  /* 0x00200000e61c783b */ /* 0x000ea60000000200 */
[----:B------:R-:W-:Y:S01]  /*2390*/  IADD3.X R7, R9, UR5, RZ, P1, !PT ;  /* 0x0000000509077c10 */ /* 0x000fe20008ffe4ff */
[----:B------:R-:W-:Y:S01]  /*23a0*/  LDSM.16.M88.4 R24, [R233] ;  /* 0x00000000e918783b */ /* 0x000fe20000000200 */
[----:B------:R-:W-:Y:S02]  /*23b0*/  ISETP.GE.AND P1, PT, R18, c[0x0][0x1d4], PT ;  /* 0x0000750012007a0c */ /* 0x000fe40003f26270 */
[----:B------:R-:W-:Y:S01]  /*23c0*/  IADD3 R4, P0, R6, UR7, RZ ;  /* 0x0000000706047c10 */ /* 0x000fe2000ff1e0ff */
[----:B------:R-:W3:Y:S01]  /*23d0*/  LDSM.16.M88.4 R48, [R234] ;  /* 0x00000000ea30783b */ /* 0x000ee20000000200 */
[----:B------:R-:W-:-:S02]  /*23e0*/  ISETP.LT.OR P3, PT, R14, 0x1, P1 ;  /* 0x000000010e00780c */ /* 0x000fc40000f61670 */
[C---:B------:R-:W-:Y:S01]  /*23f0*/  ISETP.LT.OR P2, PT, R14.reuse, 0x11, P1 ;  /* 0x000000110e00780c */ /* 0x040fe20000f41670 */
[----:B------:R-:W-:Y:S01]  /*2400*/  LDSM.16.M88.4 R72, [R119+0x800] ;  /* 0x000800007748783b */ /* 0x000fe20000000200 */
[----:B------:R-:W-:Y:S02]  /*2410*/  IADD3.X R5, R7, UR5, RZ, P0, !PT ;  /* 0x0000000507057c10 */ /* 0x000fe400087fe4ff */
[----:B------:R-:W-:Y:S01]  /*2420*/  ISETP.LT.OR P0, PT, R14, 0x21, P1 ;  /* 0x000000210e00780c */ /* 0x000fe20000f01670 */
[----:B------:R-:W-:Y:S01]  /*2430*/  LDSM.16.M88.4 R84, [R119+0x1000] ;  /* 0x001000007754783b */ /* 0x000fe20000000200 */
[----:B------:R-:W-:-:S03]  /*2440*/  IADD3 R2, P5, R4, UR7, RZ ;  /* 0x0000000704027c10 */ /* 0x000fc6000ffbe0ff */
[----:B------:R-:W-:Y:S01]  /*2450*/  LDSM.16.M88.4 R92, [R119+0x1800] ;  /* 0x00180000775c783b */ /* 0x000fe20000000200 */
[----:B------:R-:W-:Y:S02]  /*2460*/  IADD3.X R3, R5, UR5, RZ, P5, !PT ;  /* 0x0000000505037c10 */ /* 0x000fe4000affe4ff */
[C---:B------:R-:W-:Y:S01]  /*2470*/  ISETP.LT.OR P5, PT, R14.reuse, 0x31, P1 ;  /* 0x000000310e00780c */ /* 0x040fe20000fa1670 */
[----:B------:R-:W-:Y:S04]  /*2480*/  LDSM.16.M88.4 R100, [R119+0x2000] ;  /* 0x002000007764783b */ /* 0x000fe80000000200 */
[----:B------:R-:W-:Y:S04]  /*2490*/  LDSM.16.M88.4 R108, [R119+0x2800] ;  /* 0x00280000776c783b */ /* 0x000fe80000000200 */
[----:B------:R-:W-:Y:S04]  /*24a0*/  LDSM.16.M88.4 R120, [R119+0x3000] ;  /* 0x003000007778783b */ /* 0x000fe80000000200 */
[----:B------:R-:W4:Y:S04]  /*24b0*/  LDSM.16.M88.4 R20, [R233+0x2000] ;  /* 0x00200000e914783b */ /* 0x000f280000000200 */
[----:B------:R-:W-:Y:S04]  /*24c0*/  LDSM.16.M88.4 R80, [R240] ;  /* 0x00000000f050783b */ /* 0x000fe80000000200 */
[----:B------:R-:W-:Y:S04]  /*24d0*/  LDSM.16.M88.4 R88, [R239] ;  /* 0x00000000ef58783b */ /* 0x000fe80000000200 */
[----:B------:R-:W-:Y:S04]  /*24e0*/  LDSM.16.M88.4 R96, [R238] ;  /* 0x00000000ee60783b */ /* 0x000fe80000000200 */
[----:B------:R-:W-:Y:S04]  /*24f0*/  LDSM.16.M88.4 R104, [R237] ;  /* 0x00000000ed68783b */ /* 0x000fe80000000200 */
[----:B------:R-:W-:Y:S04]  /*2500*/  LDSM.16.M88.4 R112, [R236] ;  /* 0x00000000ec70783b */ /* 0x000fe80000000200 */
[----:B------:R-:W-:Y:S04]  /*2510*/  LDSM.16.M88.4 R124, [R235] ;  /* 0x00000000eb7c783b */ /* 0x000fe80000000200 */
        /* <DEDUP_REMOVED lines=8> */
[----:B------:R2:W-:Y:S04]  /*25a0*/  LDGSTS.E.BYPASS.LTC128B.128 [R241+0x1100], [R8.64], !P0 ;  /* 0x0110000008f17fae */ /* 0x0005e8000c101d48 */
[----:B------:R3:W-:Y:S04]  /*25b0*/  LDGSTS.E.BYPASS.LTC128B.128 [R241+0x1900], [R6.64], !P5 ;  /* 0x0190000006f17fae */ /* 0x0007e8000e901d48 */
[----:B------:R3:W-:Y:S04]  /*25c0*/  LDGSTS.E.BYPASS.LTC128B.128 [R241+0x2100], [R4.64], !P3 ;  /* 0x0210000004f17fae */ /* 0x0007e8000d901d48 */
[----:B------:R3:W-:Y:S01]  /*25d0*/  LDGSTS.E.BYPASS.LTC128B.128 [R241+0x2900], [R2.64], !P2 ;  /* 0x0290000002f17fae */ /* 0x0007e2000d101d48 */
[----:B-1----:R-:W-:Y:S01]  /*25e0*/  HMMA.16816.F32 R12, R32, R44, RZ ;  /* 0x0000002c200c723c */ /* 0x002fe200000018ff */
[----:B--2---:R-:W-:-:S04]  /*25f0*/  IADD3 R8, P0, R2, UR7, RZ ;  /* 0x0000000702087c10 */ /* 0x004fc8000ff1e0ff */
[----:B------:R-:W-:-:S05]  /*2600*/  IADD3.X R9, R3, UR5, RZ, P0, !PT ;  /* 0x0000000503097c10 */ /* 0x000fca00087fe4ff */
[----:B------:R5:W-:Y:S04]  /*2610*/  LDGSTS.E.BYPASS.LTC128B.128 [R241+0x3100], [R8.64], !P1 ;  /* 0x0310000008f17fae */ /* 0x000be8000c901d48 */
[----:B------:R-:W-:Y:S04]  /*2620*/  LDSM.16.M88.4 R36, [R229] ;  /* 0x00000000e524783b */ /* 0x000fe80000000200 */
[----:B------:R-:W1:Y:S01]  /*2630*/  LDSM.16.M88.4 R16, [R231] ;  /* 0x00000000e710783b */ /* 0x000e620000000200 */
[----:B------:R-:W-:Y:S03]  /*2640*/  HMMA.16816.F32 R52, R28, R44, RZ ;  /* 0x0000002c1c34723c */ /* 0x000fe600000018ff */
[----:B------:R-:W-:Y:S04]  /*2650*/  LDSM.16.M88.4 R40, [R226] ;  /* 0x00000000e228783b */ /* 0x000fe80000000200 */
[----:B---3--:R-:W-:Y:S01]  /*2660*/  LDSM.16.M88.4 R4, [R232+0x2000] ;  /* 0x00200000e804783b */ /* 0x008fe20000000200 */
[----:B------:R-:W-:Y:S03]  /*2670*/  HMMA.16816.F32 R56, R24, R48, R12 ;  /* 0x000000301838723c */ /* 0x000fe6000000180c */
[----:B------:R-:W2:Y:S04]  /*2680*/  LDSM.16.M88.4 R12, [R231+0x2000] ;  /* 0x00200000e70c783b */ /* 0x000ea80000000200 */
[----:B------:R-:W0:Y:S04]  /*2690*/  LDGDEPBAR ;  /* 0x00000000000079af */ /* 0x000e280000000000 */
[----:B-----5:R-:W3:Y:S01]  /*26a0*/  LDSM.16.M88.4 R8, [R232] ;  /* 0x00000000e808783b */ /* 0x020ee20000000200 */
[----:B------:R-:W-:Y:S08]  /*26b0*/  HMMA.16816.F32 R64, R32, R46, RZ ;  /* 0x0000002e2040723c */ /* 0x000ff000000018ff */
[----:B----4-:R-:W-:Y:S08]  /*26c0*/  HMMA.16816.F32 R52, R20, R48, R52 ;  /* 0x000000301434723c */ /* 0x010ff00000001834 */
[----:B-1----:R-:W-:Y:S08]  /*26d0*/  HMMA.16816.F32 R60, R16, R36, R56 ;  /* 0x00000024103c723c */ /* 0x002ff00000001838 */
[----:B------:R-:W-:Y:S08]  /*26e0*/  HMMA.16816.F32 R56, R28, R46, RZ ;  /* 0x0000002e1c38723c */ /* 0x000ff000000018ff */
[----:B--2---:R-:W-:Y:S08]  /*26f0*/  HMMA.16816.F32 R44, R12, R36, R52 ;  /* 0x000000240c2c723c */ /* 0x004ff00000001834 */
[----:B------:R-:W-:Y:S08]  /*2700*/  HMMA.16816.F32 R52, R24, R50, R64 ;  /* 0x000000321834723c */ /* 0x000ff00000001840 */
[----:B---3--:R-:W-:Y:S08]  /*2710*/  HMMA.16816.F32 R64, R8, R40, R60 ;  /* 0x000000280840723c */ /* 0x008ff0000000183c */
[----:B------:R-:W-:Y:S08]  /*2720*/  HMMA.16816.F32 R60, R20, R50, R56 ;  /* 0x00000032143c723c */ /* 0x000ff00000001838 */
[----:B------:R-:W-:Y:S08]  /*2730*/  HMMA.16816.F32 R56, R32, R72, RZ ;  /* 0x000000482038723c */ /* 0x000ff000000018ff */
[----:B------:R-:W-:Y:S01]  /*2740*/  HMMA.16816.F32 R76, R4, R40, R44 ;  /* 0x00000028044c723c */ /* 0x000fe2000000182c */
[----:B------:R-:W1:Y:S07]  /*2750*/  LDSM.16.M88.4 R44, [R229+0x800] ;  /* 0x00080000e52c783b */ /* 0x000e6e0000000200 */
[----:B------:R-:W-:Y:S01]  /*2760*/  HMMA.16816.F32 R48, R16, R38, R52 ;  /* 0x000000261030723c */ /* 0x000fe20000001834 */
[----:B------:R-:W-:-:S07]  /*2770*/  FMUL.FTZ R0, R64, c[0x0][0x320] ;  /* 0x0000c80040007a20 */ /* 0x000fce0000410000 */
[----:B------:R-:W-:Y:S01]  /*2780*/  HMMA.16816.F32 R52, R28, R72, RZ ;  /* 0x000000481c34723c */ /* 0x000fe200000018ff */
[----:B------:R2:W3:Y:S07]  /*2790*/  MUFU.TANH R214, R0 ;  /* 0x0000000000d67308 */ /* 0x0004ee0000002400 */
[----:B------:R-:W-:Y:S01]  /*27a0*/  HMMA.16816.F32 R56, R24, R80, R56 ;  /* 0x000000501838723c */ /* 0x000fe20000001838 */
[----:B--2---:R-:W-:-:S07]  /*27b0*/  FMUL.FTZ R0, R65, c[0x0][0x320] ;  /* 0x0000c80041007a20 */ /* 0x004fce0000410000 */
[----:B------:R-:W-:Y:S01]  /*27c0*/  HMMA.16816.F32 R60, R12, R38, R60 ;  /* 0x000000260c3c723c */ /* 0x000fe2000000183c */
[----:B------:R-:W2:Y:S01]  /*27d0*/  LDSM.16.M88.4 R36, [R226+0x800] ;  /* 0x00080000e224783b */ /* 0x000ea20000000200 */
[----:B------:R4:W1:Y:S02]  /*27e0*/  MUFU.TANH R213, R0 ;  /* 0x0000000000d57308 */ /* 0x0008640000002400 */
[----:B----4-:R-:W-:-:S06]  /*27f0*/  FMUL.FTZ R0, R66, c[0x0][0x320] ;  /* 0x0000c80042007a20 */ /* 0x010fcc0000410000 */
[----:B------:R4:W1:Y:S02]  /*2800*/  MUFU.TANH R216, R0 ;  /* 0x0000000000d87308 */ /* 0x0008640000002400 */
[----:B----4-:R-:W-:Y:S02]  /*2810*/  FMUL.FTZ R0, R67, c[0x0][0x320] ;  /* 0x0000c80043007a20 */ /* 0x010fe40000410000 */
[----:B------:R-:W-:Y:S04]  /*2820*/  HMMA.16816.F32 R64, R8, R42, R48 ;  /* 0x0000002a0840723c */ /* 0x000fe80000001830 */
[----:B------:R4:W1:Y:S04]  /*2830*/  MUFU.TANH R215, R0 ;  /* 0x0000000000d77308 */ /* 0x0008680000002400 */
[----:B------:R-:W-:Y:S01]  /*2840*/  HMMA.16816.F32 R48, R20, R80, R52 ;  /* 0x000000501430723c */ /* 0x000fe20000001834 */
[----:B----4-:R-:W-:-:S07]  /*2850*/  FMUL.FTZ R0, R76, c[0x0][0x320] ;  /* 0x0000c8004c007a20 */ /* 0x010fce0000410000 */
[----:B------:R-:W-:Y:S01]  /*2860*/  HMMA.16816.F32 R52, R32, R74, RZ ;  /* 0x0000004a2034723c */ /* 0x000fe200000018ff */
[----:B------:R4:W2:Y:S07]  /*2870*/  MUFU.TANH R157, R0 ;  /* 0x00000000009d7308 */ /* 0x0008ae0000002400 */
[----:B-1----:R-:W-:Y:S01]  /*2880*/  HMMA.16816.F32 R56, R16, R44, R56 ;  /* 0x0000002c1038723c */ /* 0x002fe20000001838 */
[----:B----4-:R-:W-:-:S04]  /*2890*/  FMUL.FTZ R0, R77, c[0x0][0x320] ;  /* 0x0000c8004d007a20 */ /* 0x010fc80000410000 */
[----:B------:R1:W4:Y:S03]  /*28a0*/  MUFU.TANH R139, R0 ;  /* 0x00000000008b7308 */ /* 0x0003260000002400 */
[----:B------:R-:W-:Y:S01]  /*28b0*/  HMMA.16816.F32 R68, R4, R42, R60 ;  /* 0x0000002a0444723c */ /* 0x000fe2000000183c */
[----:B-1----:R-:W-:-:S04]  /*28c0*/  FMUL.FTZ R0, R78, c[0x0][0x320] ;  /* 0x0000c8004e007a20 */ /* 0x002fc80000410000 */
[----:B------:R1:W1:Y:S03]  /*28d0*/  MUFU.TANH R162, R0 ;  /* 0x0000000000a27308 */ /* 0x0002660000002400 */
[----:B------:R-:W-:Y:S01]  /*28e0*/  HMMA.16816.F32 R60, R28, R74, RZ ;  /* 0x0000004a1c3c723c */ /* 0x000fe200000018ff */
[----:B-1----:R-:W-:-:S04]  /*28f0*/  FMUL.FTZ R0, R79, c[0x0][0x320] ;  /* 0x0000c8004f007a20 */ /* 0x002fc80000410000 */
[----:B------:R1:W1:Y:S03]  /*2900*/  MUFU.TANH R161, R0 ;  /* 0x0000000000a17308 */ /* 0x0002660000002400 */
[----:B------:R-:W-:Y:S01]  /*2910*/  HMMA.16816.F32 R40, R12, R44, R48 ;  /* 0x0000002c0c28723c */ /* 0x000fe20000001830 */
[----:B-1----:R-:W-:-:S04]  /*2920*/  FMUL.FTZ R0, R64, c[0x0][0x320] ;  /* 0x0000c80040007a20 */ /* 0x002fc80000410000 */
[----:B------:R1:W1:Y:S03]  /*2930*/  MUFU.TANH R210, R0 ;  /* 0x0000000000d27308 */ /* 0x0002660000002400 */
[----:B------:R-:W-:Y:S01]  /*2940*/  HMMA.16816.F32 R48, R24, R82, R52 ;  /* 0x000000521830723c */ /* 0x000fe20000001834 */
[----:B-1----:R-:W-:-:S04]  /*2950*/  FMUL.FTZ R0, R65, c[0x0][0x320] ;  /* 0x0000c80041007a20 */ /* 0x002fc80000410000 */
[----:B------:R1:W1:Y:S03]  /*2960*/  MUFU.TANH R209, R0 ;  /* 0x0000000000d17308 */ /* 0x0002660000002400 */
[----:B------:R-:W-:Y:S01]  /*2970*/  HMMA.16816.F32 R60, R20, R82, R60 ;  /* 0x00000052143c723c */ /* 0x000fe2000000183c */
[----:B-1----:R-:W-:-:S04]  /*2980*/  FMUL.FTZ R0, R66, c[0x0][0x320] ;  /* 0x0000c80042007a20 */ /* 0x002fc80000410000 */
[----:B------:R1:W1:Y:S02]  /*2990*/  MUFU.TANH R212, R0 ;  /* 0x0000000000d47308 */ /* 0x0002640000002400 */
[----:B-1----:R-:W-:Y:S02]  /*29a0*/  FMUL.FTZ R0, R67, c[0x0][0x320] ;  /* 0x0000c80043007a20 */ /* 0x002fe40000410000 */
[----:B--2---:R-:W-:Y:S04]  /*29b0*/  HMMA.16816.F32 R64, R8, R36, R56 ;  /* 0x000000240840723c */ /* 0x004fe80000001838 */
[----:B------:R1:W2:Y:S04]  /*29c0*/  MUFU.TANH R211, R0 ;  /* 0x0000000000d37308 */ /* 0x0002a80000002400 */
[----:B------:R-:W-:Y:S01]  /*29d0*/  HMMA.16816.F32 R56, R32, R84, RZ ;  /* 0x000000542038723c */ /* 0x000fe200000018ff */
[----:B-1----:R-:W-:-:S04]  /*29e0*/  FMUL.FTZ R0, R68, c[0x0][0x320] ;  /* 0x0000c80044007a20 */ /* 0x002fc80000410000 */
[----:B------:R1:W1:Y:S03]  /*29f0*/  MUFU.TANH R138, R0 ;  /* 0x00000000008a7308 */ /* 0x0002660000002400 */
[----:B------:R-:W-:Y:S01]  /*2a00*/  HMMA.16816.F32 R72, R4, R36, R40 ;  /* 0x000000240448723c */ /* 0x000fe20000001828 */
[----:B------:R-:W5:Y:S07]  /*2a10*/  LDSM.16.M88.4 R40, [R229+0x1000] ;  /* 0x00100000e528783b */ /* 0x000f6e0000000200 */
[----:B------:R-:W-:Y:S01]  /*2a20*/  HMMA.16816.F32 R48, R16, R46, R48 ;  /* 0x0000002e1030723c */ /* 0x000fe20000001830 */
[----:B-1----:R-:W-:-:S04]  /*2a30*/  FMUL.FTZ R0, R69, c[0x0][0x320] ;  /* 0x0000c80045007a20 */ /* 0x002fc80000410000 */
[----:B------:R1:W1:Y:S03]  /*2a40*/  MUFU.TANH R137, R0 ;  /* 0x0000000000897308 */ /* 0x0002660000002400 */
[----:B------:R-:W-:Y:S01]  /*2a50*/  HMMA.16816.F32 R52, R28, R84, RZ ;  /* 0x000000541c34723c */ /* 0x000fe200000018ff */
[----:B-1----:R-:W-:-:S04]  /*2a60*/  FMUL.FTZ R0, R70, c[0x0][0x320] ;  /* 0x0000c80046007a20 */ /* 0x002fc80000410000 */
[----:B------:R1:W1:Y:S03]  /*2a70*/  MUFU.TANH R142, R0 ;  /* 0x00000000008e7308 */ /* 0x0002660000002400 */
[----:B------:R-:W-:Y:S01]  /*2a80*/  HMMA.16816.F32 R60, R12, R46, R60 ;  /* 0x0000002e0c3c723c */ /* 0x000fe2000000183c */
[----:B------:R-:W2:Y:S01]  /*2a90*/  LDSM.16.M88.4 R44, [R226+0x1000] ;  /* 0x00100000e22c783b */ /* 0x000ea20000000200 */
[----:B-1----:R-:W-:-:S04]  /*2aa0*/  FMUL.FTZ R0, R71, c[0x0][0x320] ;  /* 0x0000c80047007a20 */ /* 0x002fc80000410000 */
[----:B------:R1:W1:Y:S02]  /*2ab0*/  MUFU.TANH R143, R0 ;  /* 0x00000000008f7308 */ /* 0x0002640000002400 */
[----:B------:R-:W-:Y:S01]  /*2ac0*/  HMMA.16816.F32 R56, R24, R88, R56 ;  /* 0x000000581838723c */ /* 0x000fe20000001838 */
[----:B-1----:R-:W-:-:S05]  /*2ad0*/  FMUL.FTZ R0, R64, c[0x0][0x320] ;  /* 0x0000c80040007a20 */ /* 0x002fca0000410000 */
[----:B------:R1:W1:Y:S02]  /*2ae0*/  MUFU.TANH R206, R0 ;  /* 0x0000000000ce7308 */ /* 0x0002640000002400 */
[----:B-1----:R-:W-:-:S06]  /*2af0*/  FMUL.FTZ R0, R65, c[0x0][0x320] ;  /* 0x0000c80041007a20 */ /* 0x002fcc0000410000 */
[----:B------:R1:W1:Y:S02]  /*2b00*/  MUFU.TANH R205, R0 ;  /* 0x0000000000cd7308 */ /* 0x0002640000002400 */
[----:B-1----:R-:W-:-:S06]  /*2b10*/  FMUL.FTZ R0, R66, c[0x0][0x320] ;  /* 0x0000c80042007a20 */ /* 0x002fcc0000410000 */
[----:B------:R1:W1:Y:S02]  /*2b20*/  MUFU.TANH R208, R0 ;  /* 0x0000000000d07308 */ /* 0x0002640000002400 */
[----:B-1----:R-:W-:Y:S02]  /*2b30*/  FMUL.FTZ R0, R67, c[0x0][0x320] ;  /* 0x0000c80043007a20 */ /* 0x002fe40000410000 */
[----:B------:R-:W-:Y:S04]  /*2b40*/  HMMA.16816.F32 R64, R8, R38, R48 ;  /* 0x000000260840723c */ /* 0x000fe80000001830 */
[----:B------:R1:W1:Y:S04]  /*2b50*/  MUFU.TANH R207, R0 ;  /* 0x0000000000cf7308 */ /* 0x0002680000002400 */
[----:B------:R-:W-:Y:S01]  /*2b60*/  HMMA.16816.F32 R48, R20, R88, R52 ;  /* 0x000000581430723c */ /* 0x000fe20000001834 */
[----:B-1----:R-:W-:-:S07]  /*2b70*/  FMUL.FTZ R0, R72, c[0x0][0x320] ;  /* 0x0000c80048007a20 */ /* 0x002fce0000410000 */
[----:B------:R-:W-:Y:S01]  /*2b80*/  HMMA.16816.F32 R52, R32, R86, RZ ;  /* 0x000000562034723c */ /* 0x000fe200000018ff */
[----:B------:R1:W1:Y:S07]  /*2b90*/  MUFU.TANH R136, R0 ;  /* 0x0000000000887308 */ /* 0x00026e0000002400 */
[----:B------:R-:W-:Y:S01]  /*2ba0*/  HMMA.16816.F32 R68, R4, R38, R60 ;  /* 0x000000260444723c */ /* 0x000fe2000000183c */
[----:B-1----:R-:W-:-:S07]  /*2bb0*/  FMUL.FTZ R0, R73, c[0x0][0x320] ;  /* 0x0000c80049007a20 */ /* 0x002fce0000410000 */
[----:B-----5:R-:W-:Y:S01]  /*2bc0*/  HMMA.16816.F32 R56, R16, R40, R56 ;  /* 0x000000281038723c */ /* 0x020fe20000001838 */
[----:B------:R1:W1:Y:S07]  /*2bd0*/  MUFU.TANH R135, R0 ;  /* 0x0000000000877308 */ /* 0x00026e0000002400 */
        /* <DEDUP_REMOVED lines=12> */
[----:B-1----:R-:W-:-:S06]  /*2ca0*/  FMUL.FTZ R0, R66, c[0x0][0x320] ;  /* 0x0000c80042007a20 */ /* 0x002fcc0000410000 */
[----:B------:R1:W1:Y:S02]  /*2cb0*/  MUFU.TANH R204, R0 ;  /* 0x0000000000cc7308 */ /* 0x0002640000002400 */
[----:B-1----:R-:W-:Y:S02]  /*2cc0*/  FMUL.FTZ R0, R67, c[0x0][0x320] ;  /* 0x0000c80043007a20 */ /* 0x002fe40000410000 */
[----:B--2---:R-:W-:Y:S04]  /*2cd0*/  HMMA.16816.F32 R64, R8, R44, R56 ;  /* 0x0000002c0840723c */ /* 0x004fe80000001838 */
[----:B------:R1:W2:Y:S04]  /*2ce0*/  MUFU.TANH R203, R0 ;  /* 0x0000000000cb7308 */ /* 0x0002a80000002400 */
[----:B------:R-:W-:Y:S01]  /*2cf0*/  HMMA.16816.F32 R56, R32, R92, RZ ;  /* 0x0000005c2038723c */ /* 0x000fe200000018ff */
[----:B-1----:R-:W-:-:S04]  /*2d00*/  FMUL.FTZ R0, R68, c[0x0][0x320] ;  /* 0x0000c80044007a20 */ /* 0x002fc80000410000 */
[----:B------:R1:W1:Y:S03]  /*2d10*/  MUFU.TANH R132, R0 ;  /* 0x0000000000847308 */ /* 0x0002660000002400 */
[----:B------:R-:W-:Y:S08]  /*2d20*/  HMMA.16816.F32 R72, R4, R44, R36 ;  /* 0x0000002c0448723c */ /* 0x000ff00000001824 */
[----:B------:R-:W-:Y:S01]  /*2d30*/  HMMA.16816.F32 R36, R16, R42, R48 ;  /* 0x0000002a1024723c */ /* 0x000fe20000001830 */
[----:B------:R-:W5:Y:S01]  /*2d40*/  LDSM.16.M88.4 R48, [R229+0x1800] ;  /* 0x00180000e530783b */ /* 0x000f620000000200 */
[----:B-1----:R-:W-:-:S04]  /*2d50*/  FMUL.FTZ R0, R69, c[0x0][0x320] ;  /* 0x0000c80045007a20 */ /* 0x002fc80000410000 */
[----:B------:R1:W1:Y:S02]  /*2d60*/  MUFU.TANH R118, R0 ;  /* 0x0000000000767308 */ /* 0x0002640000002400 */
[----:B------:R-:W-:Y:S01]  /*2d70*/  HMMA.16816.F32 R60, R12, R42, R60 ;  /* 0x0000002a0c3c723c */ /* 0x000fe2000000183c */
[----:B-1----:R-:W-:-:S05]  /*2d80*/  FMUL.FTZ R0, R70, c[0x0][0x320] ;  /* 0x0000c80046007a20 */ /* 0x002fca0000410000 */
[----:B------:R1:W1:Y:S02]  /*2d90*/  MUFU.TANH R133, R0 ;  /* 0x0000000000857308 */ /* 0x0002640000002400 */
[----:B------:R-:W-:Y:S01]  /*2da0*/  HMMA.16816.F32 R52, R28, R92, RZ ;  /* 0x0000005c1c34723c */ /* 0x000fe200000018ff */
[----:B-1----:R-:W-:-:S05]  /*2db0*/  FMUL.FTZ R0, R71, c[0x0][0x320] ;  /* 0x0000c80047007a20 */ /* 0x002fca0000410000 */
[----:B------:R1:W1:Y:S02]  /*2dc0*/  MUFU.TANH R134, R0 ;  /* 0x0000000000867308 */ /* 0x0002640000002400 */
[----:B------:R-:W-:Y:S01]  /*2dd0*/  HMMA.16816.F32 R56, R24, R96, R56 ;  /* 0x000000601838723c */ /* 0x000fe20000001838 */
[----:B-1----:R-:W-:-:S05]  /*2de0*/  FMUL.FTZ R0, R64, c[0x0][0x320] ;  /* 0x0000c80040007a20 */ /* 0x002fca0000410000 */
[----:B------:R1:W1:Y:S02]  /*2df0*/  MUFU.TANH R198, R0 ;  /* 0x0000000000c67308 */ /* 0x0002640000002400 */
[----:B-1----:R-:W-:-:S06]  /*2e00*/  FMUL.FTZ R0, R65, c[0x0][0x320] ;  /* 0x0000c80041007a20 */ /* 0x002fcc0000410000 */
[----:B------:R1:W1:Y:S01]  /*2e10*/  MUFU.TANH R197, R0 ;  /* 0x0000000000c57308 */ /* 0x0002620000002400 */
[----:B------:R-:W-:Y:S01]  /*2e20*/  HMMA.16816.F32 R68, R4, R46, R60 ;  /* 0x0000002e0444723c */ /* 0x000fe2000000183c */
[----:B-1----:R-:W-:-:S06]  /*2e30*/  FMUL.FTZ R0, R66, c[0x0][0x320] ;  /* 0x0000c80042007a20 */ /* 0x002fcc0000410000 */
[----:B------:R1:W1:Y:S01]  /*2e40*/  MUFU.TANH R200, R0 ;  /* 0x0000000000c87308 */ /* 0x0002620000002400 */
[----:B------:R-:W-:Y:S01]  /*2e50*/  HMMA.16816.F32 R40, R20, R96, R52 ;  /* 0x000000601428723c */ /* 0x000fe20000001834 */
[----:B-1----:R-:W-:-:S07]  /*2e60*/  FMUL.FTZ R0, R67, c[0x0][0x320] ;  /* 0x0000c80043007a20 */ /* 0x002fce0000410000 */
[----:B------:R-:W-:Y:S01]  /*2e70*/  HMMA.16816.F32 R64, R8, R46, R36 ;  /* 0x0000002e0840723c */ /* 0x000fe20000001824 */
[----:B------:R-:W1:Y:S01]  /*2e80*/  LDSM.16.M88.4 R36, [R226+0x1800] ;  /* 0x00180000e224783b */ /* 0x000e620000000200 */
[----:B------:R2:W1:Y:S06]  /*2e90*/  MUFU.TANH R199, R0 ;  /* 0x0000000000c77308 */ /* 0x00046c0000002400 */
[----:B------:R-:W-:Y:S01]  /*2ea0*/  HMMA.16816.F32 R44, R32, R94, RZ ;  /* 0x0000005e202c723c */ /* 0x000fe200000018ff */
[----:B--2---:R-:W-:-:S04]  /*2eb0*/  FMUL.FTZ R0, R72, c[0x0][0x320] ;  /* 0x0000c80048007a20 */ /* 0x004fc80000410000 */
[----:B------:R2:W1:Y:S03]  /*2ec0*/  MUFU.TANH R117, R0 ;  /* 0x0000000000757308 */ /* 0x0004660000002400 */
[----:B-----5:R-:W-:Y:S01]  /*2ed0*/  HMMA.16816.F32 R52, R16, R48, R56 ;  /* 0x000000301034723c */ /* 0x020fe20000001838 */
[----:B--2---:R-:W-:-:S04]  /*2ee0*/  FMUL.FTZ R0, R73, c[0x0][0x320] ;  /* 0x0000c80049007a20 */ /* 0x004fc80000410000 */
[----:B------:R2:W1:Y:S03]  /*2ef0*/  MUFU.TANH R93, R0 ;  /* 0x00000000005d7308 */ /* 0x0004660000002400 */
[----:B------:R-:W-:Y:S01]  /*2f00*/  HMMA.16816.F32 R56, R28, R94, RZ ;  /* 0x0000005e1c38723c */ /* 0x000fe200000018ff */
[----:B--2---:R-:W-:-:S04]  /*2f10*/  FMUL.FTZ R0, R74, c[0x0][0x320] ;  /* 0x0000c8004a007a20 */ /* 0x004fc80000410000 */
[----:B------:R2:W1:Y:S03]  /*2f20*/  MUFU.TANH R96, R0 ;  /* 0x0000000000607308 */ /* 0x0004660000002400 */
[----:B------:R-:W-:Y:S01]  /*2f30*/  HMMA.16816.F32 R40, R12, R48, R40 ;  /* 0x000000300c28723c */ /* 0x000fe20000001828 */
[----:B--2---:R-:W-:-:S04]  /*2f40*/  FMUL.FTZ R0, R75, c[0x0][0x320] ;  /* 0x0000c8004b007a20 */ /* 0x004fc80000410000 */
[----:B------:R2:W1:Y:S03]  /*2f50*/  MUFU.TANH R97, R0 ;  /* 0x0000000000617308 */ /* 0x0004660000002400 */
[----:B------:R-:W-:Y:S01]  /*2f60*/  HMMA.16816.F32 R44, R24, R98, R44 ;  /* 0x00000062182c723c */ /* 0x000fe2000000182c */
[----:B--2---:R-:W-:-:S04]  /*2f70*/  FMUL.FTZ R0, R64, c[0x0][0x320] ;  /* 0x0000c80040007a20 */ /* 0x004fc80000410000 */
[----:B------:R2:W1:Y:S02]  /*2f80*/  MUFU.TANH R194, R0 ;  /* 0x0000000000c27308 */ /* 0x0004640000002400 */
[----:B--2---:R-:W-:-:S06]  /*2f90*/  FMUL.FTZ R0, R65, c[0x0][0x320] ;  /* 0x0000c80041007a20 */ /* 0x004fcc0000410000 */
[----:B------:R2:W1:Y:S01]  /*2fa0*/  MUFU.TANH R192, R0 ;  /* 0x0000000000c07308 */ /* 0x0004620000002400 */
[----:B------:R-:W-:Y:S01]  /*2fb0*/  HMMA.16816.F32 R60, R20, R98, R56 ;  /* 0x00000062143c723c */ /* 0x000fe20000001838 */
[----:B--2---:R-:W-:-:S06]  /*2fc0*/  FMUL.FTZ R0, R66, c[0x0][0x320] ;  /* 0x0000c80042007a20 */ /* 0x004fcc0000410000 */
[----:B------:R2:W1:Y:S01]  /*2fd0*/  MUFU.TANH R196, R0 ;  /* 0x0000000000c47308 */ /* 0x0004620000002400 */
[----:B------:R-:W-:Y:S01]  /*2fe0*/  HMMA.16816.F32 R56, R32, R100, RZ ;  /* 0x000000642038723c */ /* 0x000fe200000018ff */
[----:B--2---:R-:W-:-:S07]  /*2ff0*/  FMUL.FTZ R0, R67, c[0x0][0x320] ;  /* 0x0000c80043007a20 */ /* 0x004fce0000410000 */
[----:B-1----:R-:W-:Y:S01]  /*3000*/  HMMA.16816.F32 R64, R8, R36, R52 ;  /* 0x000000240840723c */ /* 0x002fe20000001834 */
[----:B------:R1:W2:Y:S02]  /*3010*/  MUFU.TANH R195, R0 ;  /* 0x0000000000c37308 */ /* 0x0002a40000002400 */
[----:B-1----:R-:W-:-:S06]  /*3020*/  FMUL.FTZ R0, R68, c[0x0][0x320] ;  /* 0x0000c80044007a20 */ /* 0x002fcc0000410000 */
[----:B------:R1:W1:Y:S01]  /*3030*/  MUFU.TANH R89, R0 ;  /* 0x0000000000597308 */ /* 0x0002620000002400 */
[----:B------:R-:W-:Y:S01]  /*3040*/  HMMA.16816.F32 R72, R4, R36, R40 ;  /* 0x000000240448723c */ /* 0x000fe20000001828 */
[----:B------:R-:W5:Y:S07]  /*3050*/  LDSM.16.M88.4 R40, [R229+0x2000] ;  /* 0x00200000e528783b */ /* 0x000f6e0000000200 */
[----:B------:R-:W-:Y:S01]  /*3060*/  HMMA.16816.F32 R44, R16, R50, R44 ;  /* 0x00000032102c723c */ /* 0x000fe2000000182c */
[----:B-1----:R-:W-:-:S07]  /*3070*/  FMUL.FTZ R0, R69, c[0x0][0x320] ;  /* 0x0000c80045007a20 */ /* 0x002fce0000410000 */
[----:B------:R-:W-:Y:S01]  /*3080*/  HMMA.16816.F32 R52, R28, R100, RZ ;  /* 0x000000641c34723c */ /* 0x000fe200000018ff */
[----:B------:R1:W1:Y:S02]  /*3090*/  MUFU.TANH R88, R0 ;  /* 0x0000000000587308 */ /* 0x0002640000002400 */
[----:B-1----:R-:W-:-:S06]  /*30a0*/  FMUL.FTZ R0, R70, c[0x0][0x320] ;  /* 0x0000c80046007a20 */ /* 0x002fcc0000410000 */
[----:B------:R1:W1:Y:S01]  /*30b0*/  MUFU.TANH R90, R0 ;  /* 0x00000000005a7308 */ /* 0x0002620000002400 */
[----:B------:R-:W-:Y:S01]  /*30c0*/  HMMA.16816.F32 R60, R12, R50, R60 ;  /* 0x000000320c3c723c */ /* 0x000fe2000000183c */
        /* <DEDUP_REMOVED lines=8> */
[----:B------:R-:W-:Y:S01]  /*3150*/  HMMA.16816.F32 R52, R32, R102, RZ ;  /* 0x000000662034723c */ /* 0x000fe200000018ff */
[----:B-1----:R-:W-:-:S06]  /*3160*/  FMUL.FTZ R0, R66, c[0x0][0x320] ;  /* 0x0000c80042007a20 */ /* 0x002fcc0000410000 */
[----:B------:R1:W1:Y:S02]  /*3170*/  MUFU.TANH R193, R0 ;  /* 0x0000000000c17308 */ /* 0x0002640000002400 */
[----:B-1----:R-:W-:Y:S02]  /*3180*/  FMUL.FTZ R0, R67, c[0x0][0x320] ;  /* 0x0000c80043007a20 */ /* 0x002fe40000410000 */
[----:B------:R-:W-:Y:S01]  /*3190*/  HMMA.16816.F32 R64, R8, R38, R44 ;  /* 0x000000260840723c */ /* 0x000fe2000000182c */
[----:B------:R-:W1:Y:S03]  /*31a0*/  LDSM.16.M88.4 R44, [R226+0x2000] ;  /* 0x00200000e22c783b */ /* 0x000e660000000200 */
[----:B------:R2:W1:Y:S02]  /*31b0*/  MUFU.TANH R191, R0 ;  /* 0x0000000000bf7308 */ /* 0x0004640000002400 */
[----:B--2---:R-:W-:-:S06]  /*31c0*/  FMUL.FTZ R0, R72, c[0x0][0x320] ;  /* 0x0000c80048007a20 */ /* 0x004fcc0000410000 */
[----:B------:R2:W1:Y:S01]  /*31d0*/  MUFU.TANH R87, R0 ;  /* 0x0000000000577308 */ /* 0x0004620000002400 */
[----:B------:R-:W-:Y:S08]  /*31e0*/  HMMA.16816.F32 R68, R4, R38, R60 ;  /* 0x000000260444723c */ /* 0x000ff0000000183c */
[----:B-----5:R-:W-:Y:S01]  /*31f0*/  HMMA.16816.F32 R56, R16, R40, R56 ;  /* 0x000000281038723c */ /* 0x020fe20000001838 */
[----:B--2---:R-:W-:-:S07]  /*3200*/  FMUL.FTZ R0, R73, c[0x0][0x320] ;  /* 0x0000c80049007a20 */ /* 0x004fce0000410000 */
[----:B------:R-:W-:Y:S01]  /*3210*/  HMMA.16816.F32 R60, R28, R102, RZ ;  /* 0x000000661c3c723c */ /* 0x000fe200000018ff */
[----:B------:R2:W1:Y:S07]  /*3220*/  MUFU.TANH R86, R0 ;  /* 0x0000000000567308 */ /* 0x00046e0000002400 */
        /* <DEDUP_REMOVED lines=10> */
[----:B------:R2:W2:Y:S01]  /*32d0*/  MUFU.TANH R152, R0 ;  /* 0x0000000000987308 */ /* 0x0004a20000002400 */
[----:B-1----:R-:W-:Y:S01]  /*32e0*/  HMMA.16816.F32 R72, R4, R44, R36 ;  /* 0x0000002c0448723c */ /* 0x002fe20000001824 */
[----:B--2---:R-:W-:-:S06]  /*32f0*/  FMUL.FTZ R0, R66, c[0x0][0x320] ;  /* 0x0000c80042007a20 */ /* 0x004fcc0000410000 */
[----:B------:R1:W2:Y:S01]  /*3300*/  MUFU.TANH R163, R0 ;  /* 0x0000000000a37308 */ /* 0x0002a20000002400 */
[----:B------:R-:W-:Y:S01]  /*3310*/  HMMA.16816.F32 R36, R16, R42, R48 ;  /* 0x0000002a1024723c */ /* 0x000fe20000001830 */
[----:B------:R-:W5:Y:S01]  /*3320*/  LDSM.16.M88.4 R48, [R229+0x2800] ;  /* 0x00280000e530783b */ /* 0x000f620000000200 */
[----:B-1----:R-:W-:-:S06]  /*3330*/  FMUL.FTZ R0, R67, c[0x0][0x320] ;  /* 0x0000c80043007a20 */ /* 0x002fcc0000410000 */
[----:B------:R-:W-:Y:S08]  /*3340*/  HMMA.16816.F32 R64, R8, R44, R56 ;  /* 0x0000002c0840723c */ /* 0x000ff00000001838 */
[----:B------:R-:W-:Y:S01]  /*3350*/  HMMA.16816.F32 R56, R32, R108, RZ ;  /* 0x0000006c2038723c */ /* 0x000fe200000018ff */
[----:B------:R1:W1:Y:S02]  /*3360*/  MUFU.TANH R160, R0 ;  /* 0x0000000000a07308 */ /* 0x0002640000002400 */
[----:B-1----:R-:W-:-:S06]  /*3370*/  FMUL.FTZ R0, R68, c[0x0][0x320] ;  /* 0x0000c80044007a20 */ /* 0x002fcc0000410000 */
[----:B------:R1:W1:Y:S01]  /*3380*/  MUFU.TANH R83, R0 ;  /* 0x0000000000537308 */ /* 0x0002620000002400 */
[----:B------:R-:W-:Y:S08]  /*3390*/  HMMA.16816.F32 R52, R28, R108, RZ ;  /* 0x0000006c1c34723c */ /* 0x000ff000000018ff */
        /* <DEDUP_REMOVED lines=8> */
[----:B-1----:R-:W-:-:S06]  /*3420*/  FMUL.FTZ R0, R64, c[0x0][0x320] ;  /* 0x0000c80040007a20 */ /* 0x002fcc0000410000 */
[----:B------:R1:W1:Y:S01]  /*3430*/  MUFU.TANH R99, R0 ;  /* 0x0000000000637308 */ /* 0x0002620000002400 */
[----:B------:R-:W-:Y:S01]  /*3440*/  HMMA.16816.F32 R40, R20, R112, R52 ;  /* 0x000000701428723c */ /* 0x000fe20000001834 */
[----:B-1----:R-:W-:-:S06]  /*3450*/  FMUL.FTZ R0, R65, c[0x0][0x320] ;  /* 0x0000c80041007a20 */ /* 0x002fcc0000410000 */
[----:B------:R1:W1:Y:S01]  /*3460*/  MUFU.TANH R98, R0 ;  /* 0x0000000000627308 */ /* 0x0002620000002400 */
[----:B------:R-:W-:Y:S08]  /*3470*/  HMMA.16816.F32 R68, R4, R46, R60 ;  /* 0x0000002e0444723c */ /* 0x000ff0000000183c */
[----:B-----5:R-:W-:Y:S01]  /*3480*/  HMMA.16816.F32 R52, R16, R48, R56 ;  /* 0x000000301034723c */ /* 0x020fe20000001838 */
[----:B-1----:R-:W-:-:S04]  /*3490*/  FMUL.FTZ R0, R66, c[0x0][0x320] ;  /* 0x0000c80042007a20 */ /* 0x002fc80000410000 */
[----:B------:R1:W1:Y:S03]  /*34a0*/  MUFU.TANH R156, R0 ;  /* 0x00000000009c7308 */ /* 0x0002660000002400 */
[----:B------:R-:W-:Y:S01]  /*34b0*/  HMMA.16816.F32 R56, R28, R110, RZ ;  /* 0x0000006e1c38723c */ /* 0x000fe200000018ff */
[----:B-1----:R-:W-:-:S07]  /*34c0*/  FMUL.FTZ R0, R67, c[0x0][0x320] ;  /* 0x0000c80043007a20 */ /* 0x002fce0000410000 */
[----:B------:R-:W-:Y:S01]  /*34d0*/  HMMA.16816.F32 R64, R8, R46, R36 ;  /* 0x0000002e0840723c */ /* 0x000fe20000001824 */
[----:B------:R-:W1:Y:S07]  /*34e0*/  LDSM.16.M88.4 R36, [R226+0x2800] ;  /* 0x00280000e224783b */ /* 0x000e6e0000000200 */
[----:B------:R-:W-:Y:S01]  /*34f0*/  HMMA.16816.F32 R44, R32, R110, RZ ;  /* 0x0000006e202c723c */ /* 0x000fe200000018ff */
[----:B------:R5:W1:Y:S07]  /*3500*/  MUFU.TANH R155, R0 ;  /* 0x00000000009b7308 */ /* 0x000a6e0000002400 */
[-C--:B------:R-:W-:Y:S01]  /*3510*/  HMMA.16816.F32 R60, R20, R114.reuse, R56 ;  /* 0x00000072143c723c */ /* 0x080fe20000001838 */
[----:B-----5:R-:W-:Y:S11]  /*3520*/  FMUL.FTZ R0, R72, c[0x0][0x320] ;  /* 0x0000c80048007a20 */ /* 0x020ff60000410000 */
[----:B------:R-:W-:Y:S04]  /*3530*/  @!UPT UIADD3 URZ, URZ, URZ, URZ ;  /* 0x0000003f3f3ff290 */ /* 0x000fe8000fffe03f */
[----:B------:R-:W-:Y:S01]  /*3540*/  HMMA.16816.F32 R44, R24, R114, R44 ;  /* 0x00000072182c723c */ /* 0x000fe2000000182c */
[----:B------:R5:W1:Y:S02]  /*3550*/  MUFU.TANH R79, R0 ;  /* 0x00000000004f7308 */ /* 0x000a640000002400 */
[----:B-----5:R-:W-:-:S06]  /*3560*/  FMUL.FTZ R0, R73, c[0x0][0x320] ;  /* 0x0000c80049007a20 */ /* 0x020fcc0000410000 */
[----:B------:R5:W1:Y:S01]  /*3570*/  MUFU.TANH R78, R0 ;  /* 0x00000000004e7308 */ /* 0x000a620000002400 */
[----:B------:R-:W-:Y:S01]  /*3580*/  HMMA.16816.F32 R40, R12, R48, R40 ;  /* 0x000000300c28723c */ /* 0x000fe20000001828 */
[----:B-----5:R-:W-:-:S06]  /*3590*/  FMUL.FTZ R0, R74, c[0x0][0x320] ;  /* 0x0000c8004a007a20 */ /* 0x020fcc0000410000 */
[----:B------:R5:W1:Y:S07]  /*35a0*/  MUFU.TANH R81, R0 ;  /* 0x0000000000517308 */ /* 0x000a6e0000002400 */
[-C--:B------:R-:W-:Y:S08]  /*35b0*/  HMMA.16816.F32 R44, R16, R50.reuse, R44 ;  /* 0x00000032102c723c */ /* 0x080ff0000000182c */
[----:B------:R-:W-:Y:S01]  /*35c0*/  HMMA.16816.F32 R48, R12, R50, R60 ;  /* 0x000000320c30723c */ /* 0x000fe2000000183c */
[----:B-----5:R-:W-:-:S04]  /*35d0*/  FMUL.FTZ R0, R75, c[0x0][0x320] ;  /* 0x0000c8004b007a20 */ /* 0x020fc80000410000 */
[----:B------:R5:W1:Y:S02]  /*35e0*/  MUFU.TANH R80, R0 ;  /* 0x0000000000507308 */ /* 0x000a640000002400 */
[----:B-----5:R-:W-:-:S06]  /*35f0*/  FMUL.FTZ R0, R64, c[0x0][0x320] ;  /* 0x0000c80040007a20 */ /* 0x020fcc0000410000 */
[----:B------:R5:W1:Y:S02]  /*3600*/  MUFU.TANH R95, R0 ;  /* 0x00000000005f7308 */ /* 0x000a640000002400 */
[----:B-----5:R-:W-:-:S06]  /*3610*/  FMUL.FTZ R0, R65, c[0x0][0x320] ;  /* 0x0000c80041007a20 */ /* 0x020fcc0000410000 */
[----:B------:R5:W1:Y:S01]  /*3620*/  MUFU.TANH R94, R0 ;  /* 0x00000000005e7308 */ /* 0x000a620000002400 */
[----:B------:R-:W-:Y:S01]  /*3630*/  HMMA.16816.F32 R56, R32, R120, RZ ;  /* 0x000000782038723c */ /* 0x000fe200000018ff */
[----:B-----5:R-:W-:-:S06]  /*3640*/  FMUL.FTZ R0, R66, c[0x0][0x320] ;  /* 0x0000c80042007a20 */ /* 0x020fcc0000410000 */
[----:B------:R5:W1:Y:S01]  /*3650*/  MUFU.TANH R150, R0 ;  /* 0x0000000000967308 */ /* 0x000a620000002400 */
[----:B------:R-:W-:Y:S01]  /*3660*/  HMMA.16816.F32 R32, R32, R122, RZ ;  /* 0x0000007a2020723c */ /* 0x000fe200000018ff */
[----:B-----5:R-:W-:-:S07]  /*3670*/  FMUL.FTZ R0, R67, c[0x0][0x320] ;  /* 0x0000c80043007a20 */ /* 0x020fce0000410000 */
[----:B-1----:R-:W-:Y:S01]  /*3680*/  HMMA.16816.F32 R64, R8, R36, R52 ;  /* 0x000000240840723c */ /* 0x002fe20000001834 */
[----:B------:R1:W1:Y:S07]  /*3690*/  MUFU.TANH R149, R0 ;  /* 0x0000000000957308 */ /* 0x00026e0000002400 */
[----:B------:R-:W-:Y:S01]  /*36a0*/  HMMA.16816.F32 R52, R28, R120, RZ ;  /* 0x000000781c34723c */ /* 0x000fe200000018ff */
[----:B-1----:R-:W-:-:S07]  /*36b0*/  FMUL.FTZ R0, R68, c[0x0][0x320] ;  /* 0x0000c80044007a20 */ /* 0x002fce0000410000 */
[----:B------:R-:W-:Y:S01]  /*36c0*/  HMMA.16816.F32 R60, R4, R38, R48 ;  /* 0x00000026043c723c */ /* 0x000fe20000001830 */
[----:B------:R1:W1:Y:S07]  /*36d0*/  MUFU.TANH R76, R0 ;  /* 0x00000000004c7308 */ /* 0x00026e0000002400 */
[----:B------:R-:W-:Y:S01]  /*36e0*/  HMMA.16816.F32 R48, R28, R122, RZ ;  /* 0x0000007a1c30723c */ /* 0x000fe200000018ff */
[----:B-1----:R-:W-:-:S07]  /*36f0*/  FMUL.FTZ R0, R69, c[0x0][0x320] ;  /* 0x0000c80045007a20 */ /* 0x002fce0000410000 */
[----:B------:R-:W-:Y:S01]  /*3700*/  HMMA.16816.F32 R72, R4, R36, R40 ;  /* 0x000000240448723c */ /* 0x000fe20000001828 */
[----:B------:R-:W1:Y:S01]  /*3710*/  LDSM.16.M88.4 R40, [R229+0x3000] ;  /* 0x00300000e528783b */ /* 0x000e620000000200 */
[----:B------:R5:W1:Y:S02]  /*3720*/  MUFU.TANH R69, R0 ;  /* 0x0000000000457308 */ /* 0x000a640000002400 */
[----:B-----5:R-:W-:-:S06]  /*3730*/  FMUL.FTZ R0, R70, c[0x0][0x320] ;  /* 0x0000c80046007a20 */ /* 0x020fcc0000410000 */
[----:B------:R5:W1:Y:S01]  /*3740*/  MUFU.TANH R77, R0 ;  /* 0x00000000004d7308 */ /* 0x000a620000002400 */
[----:B------:R-:W-:Y:S01]  /*3750*/  HMMA.16816.F32 R56, R24, R124, R56 ;  /* 0x0000007c1838723c */ /* 0x000fe20000001838 */
[----:B-----5:R-:W-:-:S06]  /*3760*/  FMUL.FTZ R0, R71, c[0x0][0x320] ;  /* 0x0000c80047007a20 */ /* 0x020fcc0000410000 */
[----:B------:R5:W1:Y:S01]  /*3770*/  MUFU.TANH R70, R0 ;  /* 0x0000000000467308 */ /* 0x000a620000002400 */
[----:B------:R-:W-:Y:S01]  /*3780*/  HMMA.16816.F32 R52, R20, R124, R52 ;  /* 0x0000007c1434723c */ /* 0x000fe20000001834 */
[----:B-----5:R-:W-:-:S06]  /*3790*/  FMUL.FTZ R0, R64, c[0x0][0x320] ;  /* 0x0000c80040007a20 */ /* 0x020fcc0000410000 */
[----:B------:R5:W1:Y:S01]  /*37a0*/  MUFU.TANH R144, R0 ;  /* 0x0000000000907308 */ /* 0x000a620000002400 */
[-C--:B------:R-:W-:Y:S08]  /*37b0*/  HMMA.16816.F32 R24, R24, R126.reuse, R32 ;  /* 0x0000007e1818723c */ /* 0x080ff00000001820 */
[----:B------:R-:W-:Y:S01]  /*37c0*/  HMMA.16816.F32 R32, R20, R126, R48 ;  /* 0x0000007e1420723c */ /* 0x000fe20000001830 */
[----:B-----5:R-:W-:-:S04]  /*37d0*/  FMUL.FTZ R0, R65, c[0x0][0x320] ;  /* 0x0000c80041007a20 */ /* 0x020fc80000410000 */
[----:B------:R5:W1:Y:S02]  /*37e0*/  MUFU.TANH R92, R0 ;  /* 0x00000000005c7308 */ /* 0x000a640000002400 */
[----:B-----5:R-:W-:-:S06]  /*37f0*/  FMUL.FTZ R0, R66, c[0x0][0x320] ;  /* 0x0000c80042007a20 */ /* 0x020fcc0000410000 */
[----:B------:R5:W1:Y:S02]  /*3800*/  MUFU.TANH R148, R0 ;  /* 0x0000000000947308 */ /* 0x000a640000002400 */
[----:B-----5:R-:W-:Y:S02]  /*3810*/  FMUL.FTZ R0, R67, c[0x0][0x320] ;  /* 0x0000c80043007a20 */ /* 0x020fe40000410000 */
[----:B------:R-:W-:Y:S01]  /*3820*/  HMMA.16816.F32 R64, R8, R38, R44 ;  /* 0x000000260840723c */ /* 0x000fe2000000182c */
[----:B------:R-:W5:Y:S07]  /*3830*/  LDSM.16.M88.4 R44, [R226+0x3000] ;  /* 0x00300000e22c783b */ /* 0x000f6e0000000200 */
[----:B-1----:R-:W-:Y:S01]  /*3840*/  HMMA.16816.F32 R28, R12, R40, R52 ;  /* 0x000000280c1c723c */ /* 0x002fe20000001834 */
[----:B------:R-:W-:Y:S01]  /*3850*/  FMUL.FTZ R73, R73, c[0x0][0x320] ;  /* 0x0000c80049497a20 */ /* 0x000fe20000410000 */
[----:B------:R1:W1:Y:S01]  /*3860*/  MUFU.TANH R154, R0 ;  /* 0x00000000009a7308 */ /* 0x0002620000002400 */
[----:B------:R-:W-:Y:S01]  /*3870*/  FMUL.FTZ R74, R74, c[0x0][0x320] ;  /* 0x0000c8004a4a7a20 */ /* 0x000fe20000410000 */
[----:B------:R-:W-:Y:S01]  /*3880*/  ISETP.GE.AND P0, PT, R217, 0x2, PT ;  /* 0x00000002d900780c */ /* 0x000fe20003f06270 */
[----:B------:R-:W-:Y:S01]  /*3890*/  FMUL.FTZ R75, R75, c[0x0][0x320] ;  /* 0x0000c8004b4b7a20 */ /* 0x000fe20000410000 */
[----:B------:R-:W-:-:S04]  /*38a0*/  DEPBAR.LE SB0, 0x0 ;  /* 0x000080000000791a */ /* 0x000fc80000000000 */
[C---:B------:R-:W-:Y:S08]  /*38b0*/  HMMA.16816.F32 R36, R16.reuse, R40, R56 ;  /* 0x000000281024723c */ /* 0x040ff00000001838 */
[-C--:B------:R-:W-:Y:S08]  /*38c0*/  HMMA.16816.F32 R16, R16, R42.reuse, R24 ;  /* 0x0000002a1010723c */ /* 0x080ff00000001818 */
[----:B------:R-:W-:Y:S08]  /*38d0*/  HMMA.16816.F32 R12, R12, R42, R32 ;  /* 0x0000002a0c0c723c */ /* 0x000ff00000001820 */
[-C--:B-----5:R-:W-:Y:S08]  /*38e0*/  HMMA.16816.F32 R20, R4, R44.reuse, R28 ;  /* 0x0000002c0414723c */ /* 0x0a0ff0000000181c */
[C---:B------:R-:W-:Y:S08]  /*38f0*/  HMMA.16816.F32 R36, R8.reuse, R44, R36 ;  /* 0x0000002c0824723c */ /* 0x040ff00000001824 */
[-C--:B------:R-:W-:Y:S08]  /*3900*/  HMMA.16816.F32 R8, R8, R46.reuse, R16 ;  /* 0x0000002e0808723c */ /* 0x080ff00000001810 */
[----:B------:R-:W-:Y:S01]  /*3910*/  HMMA.16816.F32 R4, R4, R46, R12 ;  /* 0x0000002e0404723c */ /* 0x000fe2000000180c */
[----:B------:R-:W-:-:S02]  /*3920*/  FMUL.FTZ R64, R64, c[0x0][0x320] ;  /* 0x0000c80040407a20 */ /* 0x000fc40000410000 */
[----:B------:R-:W-:Y:S02]  /*3930*/  FMUL.FTZ R65, R65, c[0x0][0x320] ;  /* 0x0000c80041417a20 */ /* 0x000fe40000410000 */
[----:B------:R-:W-:Y:S02]  /*3940*/  FMUL.FTZ R66, R66, c[0x0][0x320] ;  /* 0x0000c80042427a20 */ /* 0x000fe40000410000 */
[----:B------:R-:W-:Y:S02]  /*3950*/  FMUL.FTZ R67, R67, c[0x0][0x320] ;  /* 0x0000c80043437a20 */ /* 0x000fe40000410000 */
[----:B------:R-:W-:Y:S02]  /*3960*/  FMUL.FTZ R60, R60, c[0x0][0x320] ;  /* 0x0000c8003c3c7a20 */ /* 0x000fe40000410000 */
[----:B------:R-:W-:Y:S02]  /*3970*/  FMUL.FTZ R61, R61, c[0x0][0x320] ;  /* 0x0000c8003d3d7a20 */ /* 0x000fe40000410000 */
[----:B------:R-:W-:-:S02]  /*3980*/  FMUL.FTZ R62, R62, c[0x0][0x320] ;  /* 0x0000c8003e3e7a20 */ /* 0x000fc40000410000 */
[----:B------:R-:W-:Y:S02]  /*3990*/  FMUL.FTZ R63, R63, c[0x0][0x320] ;  /* 0x0000c8003f3f7a20 */ /* 0x000fe40000410000 */
[----:B------:R-:W-:Y:S02]  /*39a0*/  FMUL.FTZ R20, R20, c[0x0][0x320] ;  /* 0x0000c80014147a20 */ /* 0x000fe40000410000 */
[----:B------:R-:W-:Y:S02]  /*39b0*/  FMUL.FTZ R23, R23, c[0x0][0x320] ;  /* 0x0000c80017177a20 */ /* 0x000fe40000410000 */
[----:B-1----:R-:W-:Y:S02]  /*39c0*/  FMUL.FTZ R0, R72, c[0x0][0x320] ;  /* 0x0000c80048007a20 */ /* 0x002fe40000410000 */
[----:B------:R-:W-:Y:S02]  /*39d0*/  FMUL.FTZ R36, R36, c[0x0][0x320] ;  /* 0x0000c80024247a20 */ /* 0x000fe40000410000 */
        /* <DEDUP_REMOVED lines=10> */
[----:B------:R-:W-:Y:S02]  /*3a80*/  FMUL.FTZ R5, R5, c[0x0][0x320] ;  /* 0x0000c80005057a20 */ /* 0x000fe40000410000 */
[----:B------:R-:W-:Y:S02]  /*3a90*/  FMUL.FTZ R6, R6, c[0x0][0x320] ;  /* 0x0000c80006067a20 */ /* 0x000fe40000410000 */
[----:B------:R-:W-:Y:S01]  /*3aa0*/  FMUL.FTZ R7, R7, c[0x0][0x320] ;  /* 0x0000c80007077a20 */ /* 0x000fe20000410000 */
[----:B------:R1:W1:Y:S08]  /*3ab0*/  MUFU.TANH R71, R64 ;  /* 0x0000004000477308 */ /* 0x0002700000002400 */
[----:B------:R1:W1:Y:S08]  /*3ac0*/  MUFU.TANH R125, R65 ;  /* 0x00000041007d7308 */ /* 0x0002700000002400 */
[----:B------:R1:W1:Y:S08]  /*3ad0*/  MUFU.TANH R24, R20 ;  /* 0x0000001400187308 */ /* 0x0002700000002400 */
[----:B------:R1:W1:Y:S08]  /*3ae0*/  MUFU.TANH R27, R23 ;  /* 0x00000017001b7308 */ /* 0x0002700000002400 */
[----:B------:R1:W1:Y:S08]  /*3af0*/  MUFU.TANH R68, R0 ;  /* 0x0000000000447308 */ /* 0x0002700000002400 */
        /* <DEDUP_REMOVED lines=23> */
[----:B------:R-:W-:Y:S01]  /*3c70*/  BSSY B0, `(.L_x_515) ;  /* 0x0000026000007945 */ /* 0x000fe20003800000 */
[----:B------:R-:W-:Y:S06]  /*3c80*/  BAR.SYNC.DEFER_BLOCKING 0x0 ;  /* 0x0000000000007b1d */ /* 0x000fec0000010000 */
[----:B------:R-:W-:Y:S05]  /*3c90*/  @!P0 BRA `(.L_x_516) ;  /* 0x0000023000008947 */ /* 0x000fea0003800000 */
[----:B-1234-:R-:W-:Y:S01]  /*3ca0*/  IADD3 R0, R217, -0x2, RZ ;  /* 0xfffffffed9007810 */ /* 0x01efe20007ffe0ff */
[C---:B------:R-:W-:Y:S01]  /*3cb0*/  IMAD.SHL.U32 R15, R164.reuse, 0x20, RZ ;  /* 0x00000020a40f7824 */ /* 0x040fe200078e00ff */
[----:B------:R-:W-:-:S02]  /*3cc0*/  SHF.L.U64.HI R14, R164, 0x5, R165 ;  /* 0x00000005a40e7819 */ /* 0x000fc400000102a5 */
[----:B------:R-:W-:-:S05]  /*3cd0*/  SHF.R.S32.HI R2, RZ, 0x1f, R0 ;  /* 0x0000001fff027819 */ /* 0x000fca0000011400 */
[----:B------:R-:W-:Y:S02]  /*3ce0*/  IMAD R4, R2, c[0x0][0x1e0], RZ ;  /* 0x0000780002047a24 */ /* 0x000fe400078e02ff */
[----:B------:R-:W-:-:S04]  /*3cf0*/  IMAD.WIDE.U32 R2, R0, c[0x0][0x1e0], RZ ;  /* 0x0000780000027a25 */ /* 0x000fc800078e00ff */
[----:B------:R-:W-:-:S04]  /*3d00*/  IMAD R0, R0, c[0x0][0x1e4], R4 ;  /* 0x0000790000007a24 */ /* 0x000fc800078e0204 */
[----:B------:R-:W-:Y:S02]  /*3d10*/  IMAD.IADD R0, R3, 0x1, R0 ;  /* 0x0000000103007824 */ /* 0x000fe400078e0200 */
[----:B------:R-:W-:-:S04]  /*3d20*/  IMAD.WIDE.U32 R2, R2, 0x70, R128 ;  /* 0x0000007002027825 */ /* 0x000fc800078e0080 */
[----:B------:R-:W-:Y:S01]  /*3d30*/  IMAD R0, R0, 0x70, RZ ;  /* 0x0000007000007824 */ /* 0x000fe200078e02ff */
[----:B------:R-:W-:-:S03]  /*3d40*/  LEA R12, P0, R2, c[0x0][0x1c8], 0x1 ;  /* 0x00007200020c7a11 */ /* 0x000fc600078008ff */
[----:B------:R-:W-:Y:S01]  /*3d50*/  IMAD.IADD R0, R3, 0x1, R0 ;  /* 0x0000000103007824 */ /* 0x000fe200078e0200 */
[----:B------:R-:W-:-:S04]  /*3d60*/  IADD3 R10, P1, R15, R12, RZ ;  /* 0x0000000c0f0a7210 */ /* 0x000fc80007f3e0ff */
[----:B------:R-:W-:Y:S02]  /*3d70*/  LEA.HI.X R13, R2, c[0x0][0x1cc], R0, 0x1, P0 ;  /* 0x00007300020d7a11 */ /* 0x000fe400000f0c00 */
[----:B------:R-:W-:Y:S02]  /*3d80*/  IADD3 R8, P0, R10, R15, RZ ;  /* 0x0000000f0a087210 */ /* 0x000fe40007f1e0ff */
[----:B------:R-:W-:Y:S01]  /*3d90*/  IADD3.X R11, R14, R13, RZ, P1, !PT ;  /* 0x0000000d0e0b7210 */ /* 0x000fe20000ffe4ff */
[----:B------:R-:W-:Y:S01]  /*3da0*/  @!PT LDS RZ, [RZ] ;  /* 0x00000000fffff984 */ /* 0x000fe20000000800 */
[----:B------:R-:W-:Y:S01]  /*3db0*/  @!PT LDS RZ, [RZ] ;  /* 0x00000000fffff984 */ /* 0x000fe20000000800 */
[----:B------:R-:W-:Y:S01]  /*3dc0*/  @!PT LDS RZ, [RZ] ;  /* 0x00000000fffff984 */ /* 0x000fe20000000800 */
[----:B------:R1:W-:Y:S01]  /*3dd0*/  LDGSTS.E.BYPASS.LTC128B.128 [R241+0x3900], [R12.64], !P6 ;  /* 0x039000000cf17fae */ /* 0x0003e2000f101d48 */
[----:B------:R-:W-:-:S03]  /*3de0*/  IADD3 R6, P1, R8, R15, RZ ;  /* 0x0000000f08067210 */ /* 0x000fc60007f3e0ff */
[--C-:B------:R-:W-:Y:S01]  /*3df0*/  IMAD.X R9, R11, 0x1, R14.reuse, P0 ;  /* 0x000000010b097824 */ /* 0x100fe200000e060e */
[-C--:B------:R-:W-:Y:S01]  /*3e00*/  IADD3 R4, P0, R6, R15.reuse, RZ ;  /* 0x0000000f06047210 */ /* 0x080fe20007f1e0ff */
[----:B------:R2:W-:Y:S02]  /*3e10*/  LDGSTS.E.BYPASS.LTC128B.128 [R241+0x4100], [R10.64], !P6 ;  /* 0x041000000af17fae */ /* 0x0005e4000f101d48 */
[--C-:B------:R-:W-:Y:S01]  /*3e20*/  IMAD.X R7, R9, 0x1, R14.reuse, P1 ;  /* 0x0000000109077824 */ /* 0x100fe200008e060e */
[-C--:B------:R-:W-:Y:S01]  /*3e30*/  IADD3 R2, P1, R4, R15.reuse, RZ ;  /* 0x0000000f04027210 */ /* 0x080fe20007f3e0ff */
[----:B------:R2:W-:Y:S03]  /*3e40*/  LDGSTS.E.BYPASS.LTC128B.128 [R241+0x4900], [R8.64], !P6 ;  /* 0x0490000008f17fae */ /* 0x0005e6000f101d48 */
[----:B------:R-:W-:Y:S01]  /*3e50*/  IADD3.X R5, R7, R14, RZ, P0, !PT ;  /* 0x0000000e07057210 */ /* 0x000fe200007fe4ff */
[----:B------:R2:W-:Y:S04]  /*3e60*/  LDGSTS.E.BYPASS.LTC128B.128 [R241+0x5100], [R6.64], !P6 ;  /* 0x0510000006f17fae */ /* 0x0005e8000f101d48 */
[----:B------:R-:W-:Y:S01]  /*3e70*/  IMAD.X R3, R5, 0x1, R14, P1 ;  /* 0x0000000105037824 */ /* 0x000fe200008e060e */
[----:B------:R2:W-:Y:S04]  /*3e80*/  LDGSTS.E.BYPASS.LTC128B.128 [R241+0x5900], [R4.64], !P6 ;  /* 0x0590000004f17fae */ /* 0x0005e8000f101d48 */
[----:B------:R2:W-:Y:S01]  /*3e90*/  LDGSTS.E.BYPASS.LTC128B.128 [R241+0x6100], [R2.64], !P6 ;  /* 0x0610000002f17fae */ /* 0x0005e2000f101d48 */
[----:B-1----:R-:W-:-:S04]  /*3ea0*/  IADD3 R12, P0, R2, R15, RZ ;  /* 0x0000000f020c7210 */ /* 0x002fc80007f1e0ff */
[----:B------:R-:W-:-:S05]  /*3eb0*/  IADD3.X R13, R3, R14, RZ, P0, !PT ;  /* 0x0000000e030d7210 */ /* 0x000fca00007fe4ff */
[----:B------:R2:W-:Y:S04]  /*3ec0*/  LDGSTS.E.BYPASS.LTC128B.128 [R241+0x6900], [R12.64], !P6 ;  /* 0x069000000cf17fae */ /* 0x0005e8000f101d48 */
.L_x_516:
[----:B--234-:R-:W-:Y:S05]  /*3ed0*/  BSYNC B0 ;  /* 0x0000000000007941 */ /* 0x01cfea0003800000 */
.L_x_515:
[----:B------:R-:W2:Y:S04]  /*3ee0*/  LDL R2, [R1+0x50] ;  /* 0x0000500001027983 */ /* 0x000ea80000100800 */
[----:B-1----:R-:W2:Y:S04]  /*3ef0*/  LDL R0, [R1+0x74] ;  /* 0x0000740001007983 */ /* 0x002ea80000100800 */
[----:B------:R-:W3:Y:S04]  /*3f00*/  LDL R7, [R1+0x4c] ;  /* 0x00004c0001077983 */ /* 0x000ee80000100800 */
        /* <DEDUP_REMOVED lines=8> */
[----:B------:R-:W-:Y:S04]  /*3f90*/  LDSM.16.MT88.4 R48, [R224] ;  /* 0x00000000e030783b */ /* 0x000fe80000004200 */
[----:B------:R-:W-:Y:S04]  /*3fa0*/  LDSM.16.MT88.4 R52, [R228] ;  /* 0x00000000e434783b */ /* 0x000fe80000004200 */
[----:B------:R-:W-:Y:S04]  /*3fb0*/  LDSM.16.MT88.4 R56, [R224+0x800] ;  /* 0x00080000e038783b */ /* 0x000fe80000004200 */
[----:B------:R-:W0:Y:S01]  /*3fc0*/  LDGDEPBAR ;  /* 0x00000000000079af */ /* 0x000e220000000000 */
[----:B--2---:R-:W-:-:S04]  /*3fd0*/  IMAD.IADD R0, R0, 0x1, R2 ;  /* 0x0000000100007824 */ /* 0x004fc800078e0202 */
[----:B------:R-:W-:-:S04]  /*3fe0*/  @P4 IMAD.HI.U32 R2, R0, c[0x0][0x2c8], RZ ;  /* 0x0000b20000024a27 */ /* 0x000fc800078e00ff */
[----:B------:R-:W-:Y:S01]  /*3ff0*/  IMAD.MOV.U32 R5, RZ, RZ, R0 ;  /* 0x000000ffff057224 */ /* 0x000fe200078e0000 */
[----:B------:R-:W-:Y:S02]  /*4000*/  @P4 SHF.R.U32.HI R5, RZ, c[0x0][0x2cc], R2 ;  /* 0x0000b300ff054a19 */ /* 0x000fe40000011602 */
[----:B------:R-:W-:-:S03]  /*4010*/  IADD3 R0, R116, c[0x0][0x1d0], RZ ;  /* 0x0000740074007a10 */ /* 0x000fc60007ffe0ff */
[----:B------:R-:W1:Y:S01]  /*4020*/  SHFL.IDX PT, R2, R5, 0x2, 0x1c1f ;  /* 0x005c1f0005027f89 */ /* 0x000e6200000e0000 */
[----:B---3--:R-:W-:Y:S01]  /*4030*/  IADD3 R3, -R7, 0x1, R0 ;  /* 0x0000000107037810 */ /* 0x008fe20007ffe100 */
[----:B------:R-:W-:Y:S02]  /*4040*/  IMAD.IADD R7, R0, 0x1, -R7 ;  /* 0x0000000100077824 */ /* 0x000fe400078e0a07 */
[----:B------:R-:W2:Y:S01]  /*4050*/  SHFL.IDX PT, R4, R5, 0x3, 0x1c1f ;  /* 0x007c1f0005047f89 */ /* 0x000ea200000e0000 */
[----:B------:R-:W-:-:S05]  /*4060*/  IADD3 R6, R3, -c[0x0][0x168], RZ ;  /* 0x80005a0003067a10 */ /* 0x000fca0007ffe0ff */
[C---:B-1----:R-:W-:Y:S02]  /*4070*/  IMAD.IADD R2, R6.reuse, 0x1, R2 ;  /* 0x0000000106027824 */ /* 0x042fe400078e0202 */
[----:B--2---:R-:W-:-:S03]  /*4080*/  IMAD.IADD R0, R6, 0x1, R4 ;  /* 0x0000000106007824 */ /* 0x004fc600078e0204 */
[----:B------:R-:W-:-:S04]  /*4090*/  IMNMX R2, R7, R2, PT ;  /* 0x0000000207027217 */ /* 0x000fc80003800200 */
[C---:B------:R-:W-:Y:S02]  /*40a0*/  ISETP.GT.AND P1, PT, R2.reuse, RZ, PT ;  /* 0x000000ff0200720c */ /* 0x040fe40003f24270 */
[C---:B------:R-:W-:Y:S02]  /*40b0*/  ISETP.GT.AND P3, PT, R2.reuse, 0x9, PT ;  /* 0x000000090200780c */ /* 0x040fe40003f64270 */
[C---:B------:R-:W-:Y:S02]  /*40c0*/  ISETP.GT.AND P2, PT, R2.reuse, 0x10, PT ;  /* 0x000000100200780c */ /* 0x040fe40003f44270 */
[C---:B------:R-:W-:Y:S02]  /*40d0*/  ISETP.GT.AND P0, PT, R2.reuse, 0x1, PT ;  /* 0x000000010200780c */ /* 0x040fe40003f04270 */
[----:B------:R-:W-:Y:S02]  /*40e0*/  FSEL R8, R157, -INF , P1 ;  /* 0xff8000009d087808 */ /* 0x000fe40000800000 */
[----:B------:R-:W-:-:S02]  /*40f0*/  ISETP.GT.AND P1, PT, R2, 0x11, PT ;  /* 0x000000110200780c */ /* 0x000fc40003f24270 */
[----:B------:R-:W-:Y:S02]  /*4100*/  FSEL R15, R137, -INF , P3 ;  /* 0xff800000890f7808 */ /* 0x000fe40001800000 */
[----:B------:R-:W-:Y:S02]  /*4110*/  FSEL R16, R136, -INF , P2 ;  /* 0xff80000088107808 */ /* 0x000fe40001000000 */
[C---:B------:R-:W-:Y:S02]  /*4120*/  ISETP.GT.AND P3, PT, R2.reuse, 0x20, PT ;  /* 0x000000200200780c */ /* 0x040fe40003f64270 */
[C---:B------:R-:W-:Y:S02]  /*4130*/  ISETP.GT.AND P2, PT, R2.reuse, 0x21, PT ;  /* 0x000000210200780c */ /* 0x040fe40003f44270 */
[----:B------:R-:W-:Y:S02]  /*4140*/  ISETP.GT.AND P5, PT, R2, 0x8, PT ;  /* 0x000000080200780c */ /* 0x000fe40003fa4270 */
[----:B------:R-:W-:-:S02]  /*4150*/  FSEL R9, R139, -INF , P0 ;  /* 0xff8000008b097808 */ /* 0x000fc40000000000 */
[C---:B------:R-:W-:Y:S02]  /*4160*/  ISETP.GT.AND P0, PT, R2.reuse, 0x18, PT ;  /* 0x000000180200780c */ /* 0x040fe40003f04270 */
[----:B------:R-:W-:Y:S02]  /*4170*/  FSEL R18, R135, -INF , P1 ;  /* 0xff80000087127808 */ /* 0x000fe40000800000 */
[C---:B------:R-:W-:Y:S02]  /*4180*/  ISETP.GT.AND P1, PT, R2.reuse, 0x28, PT ;  /* 0x000000280200780c */ /* 0x040fe40003f24270 */
[----:B------:R-:W-:Y:S02]  /*4190*/  FSEL R104, R117, -INF , P3 ;  /* 0xff80000075687808 */ /* 0x000fe40001800000 */
[----:B------:R-:W-:Y:S02]  /*41a0*/  FSEL R105, R93, -INF , P2 ;  /* 0xff8000005d697808 */ /* 0x000fe40001000000 */
[----:B------:R-:W-:-:S02]  /*41b0*/  ISETP.GT.AND P3, PT, R2, 0x31, PT ;  /* 0x000000310200780c */ /* 0x000fc40003f64270 */
[----:B------:R-:W-:Y:S02]  /*41c0*/  ISETP.GT.AND P2, PT, R2, 0x38, PT ;  /* 0x000000380200780c */ /* 0x000fe40003f44270 */
[----:B------:R-:W-:Y:S02]  /*41d0*/  FSEL R14, R138, -INF , P5 ;  /* 0xff8000008a0e7808 */ /* 0x000fe40002800000 */
[----:B------:R-:W-:Y:S02]  /*41e0*/  ISETP.GT.AND P5, PT, R2, 0x19, PT ;  /* 0x000000190200780c */ /* 0x000fe40003fa4270 */
[----:B------:R-:W-:Y:S02]  /*41f0*/  FSEL R19, R132, -INF , P0 ;  /* 0xff80000084137808 */ /* 0x000fe40000000000 */
[----:B------:R-:W-:Y:S02]  /*4200*/  ISETP.GT.AND P0, PT, R2, 0x29, PT ;  /* 0x000000290200780c */ /* 0x000fe40003f04270 */
[----:B------:R-:W-:-:S02]  /*4210*/  FSEL R106, R89, -INF , P1 ;  /* 0xff800000596a7808 */ /* 0x000fc40000800000 */
[----:B------:R-:W-:Y:S02]  /*4220*/  ISETP.GT.AND P1, PT, R2, 0x39, PT ;  /* 0x000000390200780c */ /* 0x000fe40003f24270 */
[----:B------:R-:W-:Y:S02]  /*4230*/  FSEL R137, R86, -INF , P3 ;  /* 0xff80000056897808 */ /* 0x000fe40001800000 */
[----:B------:R-:W-:Y:S02]  /*4240*/  FSEL R139, R83, -INF , P2 ;  /* 0xff800000538b7808 */ /* 0x000fe40001000000 */
[C---:B------:R-:W-:Y:S02]  /*4250*/  ISETP.GT.AND P3, PT, R2.reuse, 0x48, PT ;  /* 0x000000480200780c */ /* 0x040fe40003f64270 */
[----:B------:R-:W-:Y:S02]  /*4260*/  ISETP.GT.AND P2, PT, R2, 0x49, PT ;  /* 0x000000490200780c */ /* 0x000fe40003f44270 */
[----:B------:R-:W-:-:S02]  /*4270*/  FSEL R21, R118, -INF , P5 ;  /* 0xff80000076157808 */ /* 0x000fc40002800000 */
[----:B------:R-:W-:Y:S02]  /*4280*/  ISETP.GT.AND P5, PT, R2, 0x30, PT ;  /* 0x000000300200780c */ /* 0x000fe40003fa4270 */
[----:B------:R-:W-:Y:S02]  /*4290*/  FSEL R107, R88, -INF , P0 ;  /* 0xff800000586b7808 */ /* 0x000fe40000000000 */
[----:B------:R-:W-:Y:S02]  /*42a0*/  ISETP.GT.AND P0, PT, R2, 0x40, PT ;  /* 0x000000400200780c */ /* 0x000fe40003f04270 */
[----:B------:R-:W-:Y:S02]  /*42b0*/  FSEL R138, R82, -INF , P1 ;  /* 0xff800000528a7808 */ /* 0x000fe40000800000 */
[----:B------:R-:W-:Y:S02]  /*42c0*/  ISETP.GT.AND P1, PT, R2, 0x50, PT ;  /* 0x000000500200780c */ /* 0x000fe40003f24270 */
[----:B------:R-:W-:-:S02]  /*42d0*/  FSEL R189, R76, -INF , P3 ;  /* 0xff8000004cbd7808 */ /* 0x000fc40001800000 */
[----:B------:R-:W-:Y:S02]  /*42e0*/  FSEL R190, R69, -INF , P2 ;  /* 0xff80000045be7808 */ /* 0x000fe40001000000 */
[----:B------:R-:W-:Y:S02]  /*42f0*/  FMNMX.FTZ R72, R8, R9, !PT ;  /* 0x0000000908487209 */ /* 0x000fe40007810000 */
[C---:B------:R-:W-:Y:S02]  /*4300*/  ISETP.GT.AND P3, PT, R2.reuse, 0x59, PT ;  /* 0x000000590200780c */ /* 0x040fe40003f64270 */
[----:B------:R-:W-:Y:S02]  /*4310*/  ISETP.GT.AND P2, PT, R2, 0x60, PT ;  /* 0x000000600200780c */ /* 0x000fe40003f44270 */
[----:B------:R-:W-:Y:S02]  /*4320*/  IMNMX R0, R7, R0, PT ;  /* 0x0000000007007217 */ /* 0x000fe40003800200 */
[----:B------:R-:W-:-:S02]  /*4330*/  FSEL R136, R87, -INF , P5 ;  /* 0xff80000057887808 */ /* 0x000fc40002800000 */
[C---:B------:R-:W-:Y:S02]  /*4340*/  ISETP.GT.AND P5, PT, R2.reuse, 0x41, PT ;  /* 0x000000410200780c */ /* 0x040fe40003fa4270 */
[----:B------:R-:W-:Y:S02]  /*4350*/  FSEL R187, R79, -INF , P0 ;  /* 0xff8000004fbb7808 */ /* 0x000fe40000000000 */
[----:B------:R-:W-:Y:S02]  /*4360*/  ISETP.GT.AND P0, PT, R2, 0x51, PT ;  /* 0x000000510200780c */ /* 0x000fe40003f04270 */
[----:B------:R-:W-:Y:S02]  /*4370*/  FSEL R223, R68, -INF , P1 ;  /* 0xff80000044df7808 */ /* 0x000fe40000800000 */
[----:B------:R-:W-:Y:S02]  /*4380*/  FMNMX.FTZ R72, R14, R72, !PT ;  /* 0x000000480e487209 */ /* 0x000fe40007810000 */
[----:B------:R-:W-:-:S02]  /*4390*/  ISETP.GT.AND P1, PT, R2, 0x61, PT ;  /* 0x000000610200780c */ /* 0x000fc40003f24270 */
[----:B------:R-:W-:Y:S02]  /*43a0*/  FSEL R232, R61, -INF , P3 ;  /* 0xff8000003de87808 */ /* 0x000fe40001800000 */
[----:B------:R-:W-:Y:S02]  /*43b0*/  FSEL R231, R24, -INF , P2 ;  /* 0xff80000018e77808 */ /* 0x000fe40001000000 */
[C---:B------:R-:W-:Y:S02]  /*43c0*/  ISETP.GT.AND P3, PT, R0.reuse, RZ, PT ;  /* 0x000000ff0000720c */ /* 0x040fe40003f64270 */
[----:B------:R-:W-:Y:S02]  /*43d0*/  ISETP.GT.AND P2, PT, R0, 0x1, PT ;  /* 0x000000010000780c */ /* 0x000fe40003f44270 */
[----:B------:R-:W-:Y:S02]  /*43e0*/  FSEL R188, R78, -INF , P5 ;  /* 0xff8000004ebc7808 */ /* 0x000fe40002800000 */
[----:B------:R-:W-:-:S02]  /*43f0*/  ISETP.GT.AND P5, PT, R2, 0x58, PT ;  /* 0x000000580200780c */ /* 0x000fc40003fa4270 */
[----:B------:R-:W-:Y:S02]  /*4400*/  FSEL R234, R73, -INF , P0 ;  /* 0xff80000049ea7808 */ /* 0x000fe40000000000 */
[----:B------:R-:W-:Y:S02]  /*4410*/  FMNMX.FTZ R72, R15, R72, !PT ;  /* 0x000000480f487209 */ /* 0x000fe40007810000 */
[----:B------:R-:W-:Y:S02]  /*4420*/  ISETP.GT.AND P0, PT, R2, 0x68, PT ;  /* 0x000000680200780c */ /* 0x000fe40003f04270 */
[----:B------:R-:W-:Y:S02]  /*4430*/  FSEL R249, R20, -INF , P1 ;  /* 0xff80000014f97808 */ /* 0x000fe40000800000 */
[----:B------:R-:W-:Y:S02]  /*4440*/  ISETP.GT.AND P1, PT, R0, 0x8, PT ;  /* 0x000000080000780c */ /* 0x000fe40003f24270 */
[----:B------:R-:W-:-:S02]  /*4450*/  FSEL R10, R162, -INF , P3 ;  /* 0xff800000a20a7808 */ /* 0x000fc40001800000 */
[----:B------:R-:W-:Y:S02]  /*4460*/  FSEL R13, R161, -INF , P2 ;  /* 0xff800000a10d7808 */ /* 0x000fe40001000000 */
[----:B------:R-:W-:Y:S02]  /*4470*/  FSEL R233, R60, -INF , P5 ;  /* 0xff8000003ce97808 */ /* 0x000fe40002800000 */
[----:B------:R-:W-:Y:S02]  /*4480*/  FMNMX.FTZ R72, R16, R72, !PT ;  /* 0x0000004810487209 */ /* 0x000fe40007810000 */
[----:B------:R-:W-:Y:S02]  /*4490*/  ISETP.GT.AND P5, PT, R2, 0x69, PT ;  /* 0x000000690200780c */ /* 0x000fe40003fa4270 */
[----:B------:R-:W-:Y:S02]  /*44a0*/  FSEL R229, R17, -INF , P0 ;  /* 0xff80000011e57808 */ /* 0x000fe40000000000 */
[----:B------:R-:W-:-:S02]  /*44b0*/  ISETP.GT.AND P0, PT, R0, 0x9, PT ;  /* 0x000000090000780c */ /* 0x000fc40003f04270 */
[----:B------:R-:W-:Y:S02]  /*44c0*/  FSEL R12, R142, -INF , P1 ;  /* 0xff8000008e0c7808 */ /* 0x000fe40000800000 */
[----:B------:R-:W-:Y:S02]  /*44d0*/  FMNMX.FTZ R2, R10, R13, !PT ;  /* 0x0000000d0a027209 */ /* 0x000fe40007810000 */
[----:B------:R-:W-:Y:S02]  /*44e0*/  FMNMX.FTZ R72, R18, R72, !PT ;  /* 0x0000004812487209 */ /* 0x000fe40007810000 */
[----:B------:R-:W-:Y:S02]  /*44f0*/  ISETP.GT.AND P2, PT, R0, 0x10, PT ;  /* 0x000000100000780c */ /* 0x000fe40003f44270 */
[----:B------:R-:W-:Y:S02]  /*4500*/  FSEL R11, R143, -INF , P0 ;  /* 0xff8000008f0b7808 */ /* 0x000fe40000000000 */
[----:B------:R-:W-:-:S02]  /*4510*/  FMNMX.FTZ R2, R12, R2, !PT ;  /* 0x000000020c027209 */ /* 0x000fc40007810000 */
[----:B------:R-:W-:Y:S02]  /*4520*/  FMNMX.FTZ R72, R19, R72, !PT ;  /* 0x0000004813487209 */ /* 0x000fe40007810000 */
[----:B------:R-:W-:Y:S02]  /*4530*/  ISETP.GT.AND P1, PT, R0, 0x11, PT ;  /* 0x000000110000780c */ /* 0x000fe40003f24270 */
[----:B------:R-:W-:Y:S02]  /*4540*/  FSEL R17, R140, -INF , P2 ;  /* 0xff8000008c117808 */ /* 0x000fe40001000000 */
[----:B------:R-:W-:Y:S02]  /*4550*/  FMNMX.FTZ R2, R11, R2, !PT ;  /* 0x000000020b027209 */ /* 0x000fe40007810000 */
[----:B------:R-:W-:Y:S02]  /*4560*/  FMNMX.FTZ R72, R21, R72, !PT ;  /* 0x0000004815487209 */ /* 0x000fe40007810000 */
        /* <DEDUP_REMOVED lines=26> */
[----:B------:R-:W-:Y:S01]  /*4710*/  FMNMX.FTZ R2, R101, R2, !PT ;  /* 0x0000000265027209 */ /* 0x000fe20007810000 */
[----:B------:R-:W-:Y:S01]  /*4720*/  LDSM.16.MT88.4 R88, [R227+0x800] ;  /* 0x00080000e358783b */ /* 0x000fe20000004200 */
        /* <DEDUP_REMOVED lines=15> */
[----:B------:R-:W-:Y:S01]  /*4820*/  FMNMX.FTZ R2, R129, R2, !PT ;  /* 0x0000000281027209 */ /* 0x000fe20007810000 */
[----:B------:R-:W-:Y:S01]  /*4830*/  LDSM.16.MT88.4 R84, [R227] ;  /* 0x00000000e354783b */ /* 0x000fe20000004200 */
[----:B------:R-:W-:-:S02]  /*4840*/  FMNMX.FTZ R72, R189, R72, !PT ;  /* 0x00000048bd487209 */ /* 0x000fc40007810000 */
[----:B------:R-:W-:Y:S02]  /*4850*/  ISETP.GT.AND P1, PT, R0, 0x41, PT ;  /* 0x000000410000780c */ /* 0x000fe40003f24270 */
[----:B------:R-:W-:Y:S02]  /*4860*/  FSEL R185, R81, -INF , P2 ;  /* 0xff80000051b97808 */ /* 0x000fe40001000000 */
[----:B------:R-:W-:Y:S02]  /*4870*/  FMNMX.FTZ R2, R128, R2, !PT ;  /* 0x0000000280027209 */ /* 0x000fe40007810000 */
[----:B------:R-:W-:Y:S02]  /*4880*/  FMNMX.FTZ R72, R190, R72, !PT ;  /* 0x00000048be487209 */ /* 0x000fe40007810000 */
[----:B------:R-:W-:Y:S02]  /*4890*/  ISETP.GT.AND P0, PT, R0, 0x48, PT ;  /* 0x000000480000780c */ /* 0x000fe40003f04270 */
[----:B------:R-:W-:-:S02]  /*48a0*/  FSEL R184, R80, -INF , P1 ;  /* 0xff80000050b87808 */ /* 0x000fc40000800000 */
[----:B------:R-:W-:Y:S01]  /*48b0*/  FMNMX.FTZ R2, R185, R2, !PT ;  /* 0x00000002b9027209 */ /* 0x000fe20007810000 */
[----:B------:R-:W-:Y:S01]  /*48c0*/  LDSM.16.MT88.4 R80, [R225+0x800] ;  /* 0x00080000e150783b */ /* 0x000fe20000004200 */
[----:B------:R-:W-:Y:S02]  /*48d0*/  FMNMX.FTZ R72, R223, R72, !PT ;  /* 0x00000048df487209 */ /* 0x000fe40007810000 */
[----:B------:R-:W-:Y:S02]  /*48e0*/  ISETP.GT.AND P2, PT, R0, 0x49, PT ;  /* 0x000000490000780c */ /* 0x000fe40003f44270 */
[----:B------:R-:W-:Y:S02]  /*48f0*/  FSEL R162, R77, -INF , P0 ;  /* 0xff8000004da27808 */ /* 0x000fe40000000000 */
[----:B------:R-:W-:Y:S01]  /*4900*/  FMNMX.FTZ R2, R184, R2, !PT ;  /* 0x00000002b8027209 */ /* 0x000fe20007810000 */
[----:B------:R-:W-:Y:S01]  /*4910*/  LDSM.16.MT88.4 R76, [R228+0x800] ;  /* 0x00080000e44c783b */ /* 0x000fe20000004200 */
[----:B------:R-:W-:-:S02]  /*4920*/  FMNMX.FTZ R72, R234, R72, !PT ;  /* 0x00000048ea487209 */ /* 0x000fc40007810000 */
[----:B------:R-:W-:Y:S02]  /*4930*/  ISETP.GT.AND P1, PT, R0, 0x50, PT ;  /* 0x000000500000780c */ /* 0x000fe40003f24270 */
[----:B------:R-:W-:Y:S02]  /*4940*/  FSEL R186, R70, -INF , P2 ;  /* 0xff80000046ba7808 */ /* 0x000fe40001000000 */
[----:B------:R-:W-:Y:S02]  /*4950*/  FMNMX.FTZ R2, R162, R2, !PT ;  /* 0x00000002a2027209 */ /* 0x000fe40007810000 */
[----:B------:R-:W-:Y:S02]  /*4960*/  FMNMX.FTZ R72, R233, R72, !PT ;  /* 0x00000048e9487209 */ /* 0x000fe40007810000 */
[----:B------:R-:W-:Y:S02]  /*4970*/  ISETP.GT.AND P0, PT, R0, 0x51, PT ;  /* 0x000000510000780c */ /* 0x000fe40003f04270 */
[----:B------:R-:W-:-:S02]  /*4980*/  FSEL R119, R74, -INF , P1 ;  /* 0xff8000004a777808 */ /* 0x000fc40000800000 */
[----:B------:R-:W-:Y:S02]  /*4990*/  FMNMX.FTZ R2, R186, R2, !PT ;  /* 0x00000002ba027209 */ /* 0x000fe40007810000 */
[----:B------:R-:W-:Y:S02]  /*49a0*/  FMNMX.FTZ R72, R232, R72, !PT ;  /* 0x00000048e8487209 */ /* 0x000fe40007810000 */
[----:B------:R-:W-:Y:S02]  /*49b0*/  ISETP.GT.AND P2, PT, R0, 0x58, PT ;  /* 0x000000580000780c */ /* 0x000fe40003f44270 */
[----:B------:R-:W-:Y:S02]  /*49c0*/  FSEL R251, R75, -INF , P0 ;  /* 0xff8000004bfb7808 */ /* 0x000fe40000000000 */
[----:B------:R-:W-:Y:S02]  /*49d0*/  FMNMX.FTZ R2, R119, R2, !PT ;  /* 0x0000000277027209 */ /* 0x000fe40007810000 */
        /* <DEDUP_REMOVED lines=8> */
[----:B------:R-:W-:Y:S01]  /*4a60*/  LDSM.16.MT88.4 R60, [R225] ;  /* 0x00000000e13c783b */ /* 0x000fe20000004200 */
[----:B------:R-:W-:Y:S02]  /*4a70*/  FSEL R226, R23, -INF , P5 ;  /* 0xff80000017e27808 */ /* 0x000fe40002800000 */
[----:B------:R-:W-:Y:S02]  /*4a80*/  FMNMX.FTZ R72, R229, R72, !PT ;  /* 0x00000048e5487209 */ /* 0x000fe40007810000 */
[----:B------:R-:W-:Y:S02]  /*4a90*/  ISETP.GT.AND P1, PT, R0, 0x61, PT ;  /* 0x000000610000780c */ /* 0x000fe40003f24270 */
[----:B------:R-:W-:Y:S02]  /*4aa0*/  FSEL R157, R28, -INF , P0 ;  /* 0xff8000001c9d7808 */ /* 0x000fe40000000000 */
[----:B------:R-:W-:-:S02]  /*4ab0*/  FMNMX.FTZ R2, R69, R2, !PT ;  /* 0x0000000245027209 */ /* 0x000fc40007810000 */
[----:B------:R-:W-:Y:S02]  /*4ac0*/  FMNMX.FTZ R72, R226, R72, !PT ;  /* 0x00000048e2487209 */ /* 0x000fe40007810000 */
[C---:B------:R-:W-:Y:S02]  /*4ad0*/  ISETP.GT.AND P0, PT, R0.reuse, 0x68, PT ;  /* 0x000000680000780c */ /* 0x040fe40003f04270 */
[----:B------:R-:W-:Y:S01]  /*4ae0*/  FSEL R244, R27, -INF , P1 ;  /* 0xff8000001bf47808 */ /* 0x000fe20000800000 */
[----:B------:R-:W1:Y:S01]  /*4af0*/  SHFL.BFLY PT, R3, R72, 0x2, 0x1f ;  /* 0x0c401f0048037f89 */ /* 0x000e6200000e0000 */
[----:B------:R-:W-:Y:S02]  /*4b00*/  FMNMX.FTZ R2, R157, R2, !PT ;  /* 0x000000029d027209 */ /* 0x000fe40007810000 */
[----:B------:R-:W-:Y:S02]  /*4b10*/  ISETP.GT.AND P1, PT, R0, 0x69, PT ;  /* 0x000000690000780c */ /* 0x000fe40003f24270 */
[----:B------:R-:W-:-:S02]  /*4b20*/  FSEL R252, R26, -INF , P0 ;  /* 0xff8000001afc7808 */ /* 0x000fc40000000000 */
[----:B------:R-:W-:Y:S02]  /*4b30*/  FMNMX.FTZ R0, R244, R2, !PT ;  /* 0x00000002f4007209 */ /* 0x000fe40007810000 */
[----:B------:R-:W-:Y:S02]  /*4b40*/  FSEL R250, R25, -INF , P1 ;  /* 0xff80000019fa7808 */ /* 0x000fe40000800000 */
[----:B------:R-:W-:-:S04]  /*4b50*/  FMNMX.FTZ R0, R252, R0, !PT ;  /* 0x00000000fc007209 */ /* 0x000fc80007810000 */
[----:B------:R-:W-:-:S05]  /*4b60*/  FMNMX.FTZ R0, R250, R0, !PT ;  /* 0x00000000fa007209 */ /* 0x000fca0007810000 */
[----:B------:R-:W2:Y:S01]  /*4b70*/  SHFL.BFLY PT, R2, R0, 0x2, 0x1f ;  /* 0x0c401f0000027f89 */ /* 0x000ea200000e0000 */
[----:B-1----:R-:W-:-:S05]  /*4b80*/  FMNMX.FTZ R72, R72, R3, !PT ;  /* 0x0000000348487209 */ /* 0x002fca0007810000 */
[----:B------:R-:W1:Y:S01]  /*4b90*/  SHFL.BFLY PT, R3, R72, 0x1, 0x1f ;  /* 0x0c201f0048037f89 */ /* 0x000e6200000e0000 */
[----:B--2---:R-:W-:-:S05]  /*4ba0*/  FMNMX.FTZ R0, R0, R2, !PT ;  /* 0x0000000200007209 */ /* 0x004fca0007810000 */
[----:B------:R-:W2:Y:S01]  /*4bb0*/  SHFL.BFLY PT, R70, R0, 0x1, 0x1f ;  /* 0x0c201f0000467f89 */ /* 0x000ea200000e0000 */
[----:B-1----:R-:W-:-:S04]  /*4bc0*/  FMNMX.FTZ R72, R72, R3, !PT ;  /* 0x0000000348487209 */ /* 0x002fc80007810000 */
[C---:B------:R-:W-:Y:S01]  /*4bd0*/  FSETP.NEU.FTZ.AND P0, PT, R72.reuse, -INF , PT ;  /* 0xff8000004800780b */ /* 0x040fe20003f1d000 */
[----:B------:R-:W-:-:S05]  /*4be0*/  FMUL.FTZ R4, R72, c[0x0][0x2d0] ;  /* 0x0000b40048047a20 */ /* 0x000fca0000410000 */
[----:B------:R-:W-:-:S05]  /*4bf0*/  FSEL R4, R4, RZ, P0 ;  /* 0x000000ff04047208 */ /* 0x000fca0000000000 */
[----:B------:R-:W-:-:S04]  /*4c00*/  FFMA.FTZ R2, R8, c[0x0][0x2d0], -R4 ;  /* 0x0000b40008027a23 */ /* 0x000fc80000010804 */
[----:B------:R1:W-:Y:S01]  /*4c10*/  MUFU.EX2 R243, R2 ;  /* 0x0000000200f37308 */ /* 0x0003e20000000800 */
[----:B--2---:R-:W-:Y:S01]  /*4c20*/  FMNMX.FTZ R70, R0, R70, !PT ;  /* 0x0000004600467209 */ /* 0x004fe20007810000 */
[----:B------:R-:W-:-:S03]  /*4c30*/  FFMA.FTZ R0, R9, c[0x0][0x2d0], -R4 ;  /* 0x0000b40009007a23 */ /* 0x000fc60000010804 */
[C---:B------:R-:W-:Y:S01]  /*4c40*/  FSETP.NEU.FTZ.AND P0, PT, R70.reuse, -INF , PT ;  /* 0xff8000004600780b */ /* 0x040fe20003f1d000 */
[----:B------:R-:W-:Y:S02]  /*4c50*/  FMUL.FTZ R3, R70, c[0x0][0x2d0] ;  /* 0x0000b40046037a20 */ /* 0x000fe40000410000 */
[----:B------:R2:W3:Y:S03]  /*4c60*/  MUFU.EX2 R47, R0 ;  /* 0x00000000002f7308 */ /* 0x0004e60000000800 */
[----:B------:R-:W-:Y:S01]  /*4c70*/  FSEL R3, R3, RZ, P0 ;  /* 0x000000ff03037208 */ /* 0x000fe20000000000 */
[----:B-1----:R-:W1:Y:S01]  /*4c80*/  SHFL.IDX PT, R2, R5, RZ, 0x1c1f ;  /* 0x001c1fff05027589 */ /* 0x002e6200000e0000 */
[----:B--2---:R-:W-:Y:S01]  /*4c90*/  FFMA.FTZ R0, R14, c[0x0][0x2d0], -R4 ;  /* 0x0000b4000e007a23 */ /* 0x004fe20000010804 */
[----:B---3--:R-:W-:-:S03]  /*4ca0*/  F2FP.PACK_AB R8, R47, R243 ;  /* 0x000000f32f08723e */ /* 0x008fc600000000ff */
[----:B------:R2:W-:Y:S01]  /*4cb0*/  MUFU.EX2 R248, R0 ;  /* 0x0000000000f87308 */ /* 0x0005e20000000800 */
[----:B-1----:R-:W-:Y:S02]  /*4cc0*/  IMAD.IADD R2, R6, 0x1, R2 ;  /* 0x0000000106027824 */ /* 0x002fe400078e0202 */
[----:B--2---:R-:W-:-:S03]  /*4cd0*/  FFMA.FTZ R0, R15, c[0x0][0x2d0], -R4 ;  /* 0x0000b4000f007a23 */ /* 0x004fc60000010804 */
[----:B------:R-:W-:Y:S02]  /*4ce0*/  IMNMX R2, R7, R2, PT ;  /* 0x0000000207027217 */ /* 0x000fe40003800200 */
[----:B------:R1:W2:Y:S02]  /*4cf0*/  MUFU.EX2 R247, R0 ;  /* 0x0000000000f77308 */ /* 0x0002a40000000800 */
[C---:B------:R-:W-:Y:S02]  /*4d00*/  ISETP.GT.AND P1, PT, R2.reuse, RZ, PT ;  /* 0x000000ff0200720c */ /* 0x040fe40003f24270 */
[C---:B------:R-:W-:Y:S02]  /*4d10*/  ISETP.GT.AND P0, PT, R2.reuse, 0x1, PT ;  /* 0x000000010200780c */ /* 0x040fe40003f04270 */
[C---:B------:R-:W-:Y:S02]  /*4d20*/  ISETP.GT.AND P5, PT, R2.reuse, 0x8, PT ;  /* 0x000000080200780c */ /* 0x040fe40003fa4270 */
[----:B------:R-:W-:-:S02]  /*4d30*/  ISETP.GT.AND P3, PT, R2, 0x9, PT ;  /* 0x000000090200780c */ /* 0x000fc40003f64270 */
[----:B------:R-:W-:Y:S01]  /*4d40*/  ISETP.GT.AND P2, PT, R2, 0x10, PT ;  /* 0x000000100200780c */ /* 0x000fe20003f44270 */
[----:B-1----:R-:W-:Y:S01]  /*4d50*/  FFMA.FTZ R0, R10, c[0x0][0x2d0], -R3 ;  /* 0x0000b4000a007a23 */ /* 0x002fe20000010803 */
[----:B--2---:R-:W-:-:S03]  /*4d60*/  F2FP.PACK_AB R10, R247, R248 ;  /* 0x000000f8f70a723e */ /* 0x004fc600000000ff */
        /* <DEDUP_REMOVED lines=11> */
[C---:B------:R-:W-:Y:S08]  /*4e20*/  HMMA.16816.F32 R40, R8.reuse, R48, RZ ;  /* 0x000000300828723c */ /* 0x040ff000000018ff */
[----:B------:R-:W-:Y:S01]  /*4e30*/  HMMA.16816.F32 R36, R8, R52, RZ ;  /* 0x000000340824723c */ /* 0x000fe200000018ff */
[----:B-1----:R-:W-:-:S04]  /*4e40*/  FFMA.FTZ R0, R18, c[0x0][0x2d0], -R4 ;  /* 0x0000b40012007a23 */ /* 0x002fc80000010804 */
[----:B------:R1:W2:Y:S03]  /*4e50*/  MUFU.EX2 R97, R0 ;  /* 0x0000000000617308 */ /* 0x0002a60000000800 */
[C---:B------:R-:W-:Y:S08]  /*4e60*/  HMMA.16816.F32 R32, R8.reuse, R60, RZ ;  /* 0x0000003c0820723c */ /* 0x040ff000000018ff */
[----:B------:R-:W-:Y:S01]  /*4e70*/  HMMA.16816.F32 R28, R8, R84, RZ ;  /* 0x00000054081c723c */ /* 0x000fe200000018ff */
[----:B-1----:R-:W-:-:S07]  /*4e80*/  FFMA.FTZ R0, R19, c[0x0][0x2d0], -R4 ;  /* 0x0000b40013007a23 */ /* 0x002fce0000010804 */
[C---:B------:R-:W-:Y:S01]  /*4e90*/  HMMA.16816.F32 R24, R8.reuse, R50, RZ ;  /* 0x000000320818723c */ /* 0x040fe200000018ff */
[----:B------:R1:W-:Y:S07]  /*4ea0*/  MUFU.EX2 R220, R0 ;  /* 0x0000000000dc7308 */ /* 0x0003ee0000000800 */
[----:B------:R-:W-:Y:S01]  /*4eb0*/  HMMA.16816.F32 R12, R8, R86, RZ ;  /* 0x00000056080c723c */ /* 0x000fe200000018ff */
[----:B-1----:R-:W-:-:S04]  /*4ec0*/  FFMA.FTZ R0, R21, c[0x0][0x2d0], -R4 ;  /* 0x0000b40015007a23 */ /* 0x002fc80000010804 */
[----:B------:R1:W-:Y:S02]  /*4ed0*/  MUFU.EX2 R219, R0 ;  /* 0x0000000000db7308 */ /* 0x0003e40000000800 */
[--C-:B-1----:R-:W-:Y:S02]  /*4ee0*/  FFMA.FTZ R0, R17, c[0x0][0x2d0], -R3.reuse ;  /* 0x0000b40011007a23 */ /* 0x102fe40000010803 */
[----:B------:R-:W-:Y:S04]  /*4ef0*/  HMMA.16816.F32 R16, R8, R62, RZ ;  /* 0x0000003e0810723c */ /* 0x000fe800000018ff */
[----:B------:R1:W-:Y:S02]  /*4f00*/  MUFU.EX2 R242, R0 ;  /* 0x0000000000f27308 */ /* 0x0003e40000000800 */
[----:B-1----:R-:W-:-:S06]  /*4f10*/  FFMA.FTZ R0, R20, c[0x0][0x2d0], -R3 ;  /* 0x0000b40014007a23 */ /* 0x002fcc0000010803 */
[----:B------:R1:W3:Y:S02]  /*4f20*/  MUFU.EX2 R96, R0 ;  /* 0x0000000000607308 */ /* 0x0002e40000000800 */
[----:B-1----:R-:W-:Y:S02]  /*4f30*/  FFMA.FTZ R0, R22, c[0x0][0x2d0], -R3 ;  /* 0x0000b40016007a23 */ /* 0x002fe40000010803 */
[----:B------:R-:W-:Y:S04]  /*4f40*/  HMMA.16816.F32 R20, R8, R54, RZ ;  /* 0x000000360814723c */ /* 0x000fe800000018ff */
[----:B------:R1:W-:Y:S03]  /*4f50*/  MUFU.EX2 R221, R0 ;  /* 0x0000000000dd7308 */ /* 0x0003e60000000800 */
[----:B--2---:R-:W-:-:S02]  /*4f60*/  F2FP.PACK_AB R8, R97, R245 ;  /* 0x000000f56108723e */ /* 0x004fc400000000ff */
[----:B---3--:R-:W-:Y:S02]  /*4f70*/  F2FP.PACK_AB R9, R96, R242 ;  /* 0x000000f26009723e */ /* 0x008fe400000000ff */
[----:B------:R-:W-:Y:S01]  /*4f80*/  F2FP.PACK_AB R10, R219, R220 ;  /* 0x000000dcdb0a723e */ /* 0x000fe200000000ff */
[----:B-1----:R-:W-:-:S04]  /*4f90*/  FFMA.FTZ R0, R44, c[0x0][0x2d0], -R3 ;  /* 0x0000b4002c007a23 */ /* 0x002fc80000010803 */
[----:B------:R1:W2:Y:S02]  /*4fa0*/  MUFU.EX2 R218, R0 ;  /* 0x0000000000da7308 */ /* 0x0002a40000000800 */
[----:B-1----:R-:W1:Y:S01]  /*4fb0*/  SHFL.IDX PT, R0, R5, 0x1, 0x1c1f ;  /* 0x003c1f0005007f89 */ /* 0x002e6200000e0000 */
[----:B--2---:R-:W-:-:S07]  /*4fc0*/  F2FP.PACK_AB R11, R218, R221 ;  /* 0x000000ddda0b723e */ /* 0x004fce00000000ff */
[C---:B------:R-:W-:Y:S08]  /*4fd0*/  HMMA.16816.F32 R132, R8.reuse, R56, R40 ;  /* 0x000000380884723c */ /* 0x040ff00000001828 */
[----:B------:R-:W-:Y:S01]  /*4fe0*/  HMMA.16816.F32 R164, R8, R76, R36 ;  /* 0x0000004c08a4723c */ /* 0x000fe20000001824 */
[----:B-1----:R-:W-:-:S07]  /*4ff0*/  IMAD.IADD R0, R6, 0x1, R0 ;  /* 0x0000000106007824 */ /* 0x002fce00078e0200 */
[----:B------:R-:W-:Y:S01]  /*5000*/  HMMA.16816.F32 R180, R8, R80, R32 ;  /* 0x0000005008b4723c */ /* 0x000fe20000001820 */
[----:B------:R-:W-:Y:S02]  /*5010*/  IMNMX R0, R7, R0, PT ;  /* 0x0000000007007217 */ /* 0x000fe40003800200 */
[----:B------:R-:W-:-:S04]  /*5020*/  FSEL R7, R214, -INF , P1 ;  /* 0xff800000d6077808 */ /* 0x000fc80000800000 */
[----:B------:R-:W-:Y:S01]  /*5030*/  IMAD.MOV.U32 R32, RZ, RZ, R116 ;  /* 0x000000ffff207224 */ /* 0x000fe200078e0074 */
[C---:B------:R-:W-:Y:S01]  /*5040*/  HMMA.16816.F32 R176, R8.reuse, R88, R28 ;  /* 0x0000005808b0723c */ /* 0x040fe2000000181c */
[----:B------:R-:W-:Y:S01]  /*5050*/  ISETP.GT.AND P1, PT, R2, 0x11, PT ;  /* 0x000000110200780c */ /* 0x000fe20003f24270 */
[----:B------:R-:W-:Y:S02]  /*5060*/  IMAD.MOV.U32 R34, RZ, RZ, R219 ;  /* 0x000000ffff227224 */ /* 0x000fe400078e00db */
[----:B------:R-:W-:Y:S02]  /*5070*/  IMAD.MOV.U32 R33, RZ, RZ, R218 ;  /* 0x000000ffff217224 */ /* 0x000fe400078e00da */
[----:B------:R-:W-:Y:S02]  /*5080*/  IMAD.MOV.U32 R35, RZ, RZ, R243 ;  /* 0x000000ffff237224 */ /* 0x000fe400078e00f3 */
[----:B------:R-:W-:Y:S01]  /*5090*/  HMMA.16816.F32 R108, R8, R58, R24 ;  /* 0x0000003a086c723c */ /* 0x000fe20000001818 */
[----:B------:R-:W-:-:S02]  /*50a0*/  IMAD.MOV.U32 R31, RZ, RZ, R217 ;  /* 0x000000ffff1f7224 */ /* 0x000fc400078e00d9 */
[----:B------:R-:W-:Y:S02]  /*50b0*/  IMAD.MOV.U32 R30, RZ, RZ, R47 ;  /* 0x000000ffff1e7224 */ /* 0x000fe400078e002f */
[----:B------:R-:W-:-:S03]  /*50c0*/  IMAD.MOV.U32 R214, RZ, RZ, R32 ;  /* 0x000000ffffd67224 */ /* 0x000fc600078e0020 */
[C---:B------:R-:W-:Y:S08]  /*50d0*/  HMMA.16816.F32 R172, R8.reuse, R78, R20 ;  /* 0x0000004e08ac723c */ /* 0x040ff00000001814 */
[C---:B------:R-:W-:Y:S07]  /*50e0*/  HMMA.16816.F32 R168, R8.reuse, R82, R16 ;  /* 0x0000005208a8723c */ /* 0x040fee0000001810 */
[----:B------:R-:W-:Y:S01]  /*50f0*/  FSEL R17, R209, -INF , P3 ;  /* 0xff800000d1117808 */ /* 0x000fe20001800000 */
[----:B------:R-:W-:Y:S01]  /*5100*/  HMMA.16816.F32 R140, R8, R90, R12 ;  /* 0x0000005a088c723c */ /* 0x000fe2000000180c */
[----:B------:R-:W-:-:S02]  /*5110*/  FSEL R18, R206, -INF , P2 ;  /* 0xff800000ce127808 */ /* 0x000fc40001000000 */
[----:B------:R-:W-:Y:S01]  /*5120*/  FSEL R19, R205, -INF , P1 ;  /* 0xff800000cd137808 */ /* 0x000fe20000800000 */
[----:B------:R-:W-:Y:S01]  /*5130*/  IMAD.MOV.U32 R205, RZ, RZ, R97 ;  /* 0x000000ffffcd7224 */ /* 0x000fe200078e0061 */
[----:B------:R-:W-:Y:S02]  /*5140*/  ISETP.GT.AND P3, PT, R2, 0x20, PT ;  /* 0x000000200200780c */ /* 0x000fe40003f64270 */
[----:B------:R-:W-:Y:S01]  /*5150*/  FSEL R11, R213, -INF , P0 ;  /* 0xff800000d50b7808 */ /* 0x000fe20000000000 */
[----:B------:R-:W-:Y:S01]  /*5160*/  IMAD.MOV.U32 R213, RZ, RZ, R33 ;  /* 0x000000ffffd57224 */ /* 0x000fe200078e0021 */
[----:B------:R-:W-:Y:S01]  /*5170*/  FSEL R15, R210, -INF , P5 ;  /* 0xff800000d20f7808 */ /* 0x000fe20002800000 */
[----:B------:R-:W-:Y:S01]  /*5180*/  IMAD.MOV.U32 R210, RZ, RZ, R34 ;  /* 0x000000ffffd27224 */ /* 0x000fe200078e0022 */
[----:B------:R-:W-:Y:S02]  /*5190*/  FMNMX.FTZ R5, R7, R11, !PT ;  /* 0x0000000b07057209 */ /* 0x000fe40007810000 */
[----:B------:R-:W-:-:S02]  /*51a0*/  ISETP.GT.AND P0, PT, R2, 0x18, PT ;  /* 0x000000180200780c */ /* 0x000fc40003f04270 */
[----:B------:R-:W-:Y:S02]  /*51b0*/  FMNMX.FTZ R5, R15, R5, !PT ;  /* 0x000000050f057209 */ /* 0x000fe40007810000 */
[----:B------:R-:W-:Y:S02]  /*51c0*/  ISETP.GT.AND P5, PT, R2, 0x19, PT ;  /* 0x000000190200780c */ /* 0x000fe40003fa4270 */
[----:B------:R-:W-:Y:S02]  /*51d0*/  FMNMX.FTZ R5, R17, R5, !PT ;  /* 0x0000000511057209 */ /* 0x000fe40007810000 */
[----:B------:R-:W-:Y:S01]  /*51e0*/  FSEL R21, R202, -INF , P0 ;  /* 0xff800000ca157808 */ /* 0x000fe20000000000 */
[----:B------:R-:W-:Y:S01]  /*51f0*/  IMAD.MOV.U32 R202, RZ, RZ, R96 ;  /* 0x000000ffffca7224 */ /* 0x000fe200078e0060 */
[----:B------:R-:W-:Y:S01]  /*5200*/  FSEL R22, R201, -INF , P5 ;  /* 0xff800000c9167808 */ /* 0x000fe20002800000 */
[----:B------:R-:W-:Y:S01]  /*5210*/  IMAD.MOV.U32 R201, RZ, RZ, R93 ;  /* 0x000000ffffc97224 */ /* 0x000fe200078e005d */
[----:B------:R-:W-:-:S02]  /*5220*/  ISETP.GT.AND P2, PT, R2, 0x21, PT ;  /* 0x000000210200780c */ /* 0x000fc40003f44270 */
[C---:B------:R-:W-:Y:S02]  /*5230*/  ISETP.GT.AND P1, PT, R2.reuse, 0x28, PT ;  /* 0x000000280200780c */ /* 0x040fe40003f24270 */
[C---:B------:R-:W-:Y:S02]  /*5240*/  ISETP.GT.AND P0, PT, R2.reuse, 0x29, PT ;  /* 0x000000290200780c */ /* 0x040fe40003f04270 */
[----:B------:R-:W-:Y:S02]  /*5250*/  ISETP.GT.AND P5, PT, R2, 0x30, PT ;  /* 0x000000300200780c */ /* 0x000fe40003fa4270 */
[----:B------:R-:W-:Y:S02]  /*5260*/  FMNMX.FTZ R5, R18, R5, !PT ;  /* 0x0000000512057209 */ /* 0x000fe40007810000 */
[----:B------:R-:W-:Y:S01]  /*5270*/  FSEL R40, R198, -INF , P3 ;  /* 0xff800000c6287808 */ /* 0x000fe20001800000 */
[----:B------:R-:W-:Y:S01]  /*5280*/  IMAD.MOV.U32 R198, RZ, RZ, R242 ;  /* 0x000000ffffc67224 */ /* 0x000fe200078e00f2 */
[----:B------:R-:W-:Y:S01]  /*5290*/  FSEL R41, R197, -INF , P2 ;  /* 0xff800000c5297808 */ /* 0x000fe20001000000 */
[----:B------:R-:W-:Y:S01]  /*52a0*/  IMAD.MOV.U32 R197, RZ, RZ, R245 ;  /* 0x000000ffffc57224 */ /* 0x000fe200078e00f5 */
[----:B------:R-:W-:-:S02]  /*52b0*/  FSEL R42, R194, -INF , P1 ;  /* 0xff800000c22a7808 */ /* 0x000fc40000800000 */
[----:B------:R-:W-:Y:S02]  /*52c0*/  FSEL R43, R192, -INF , P0 ;  /* 0xff800000c02b7808 */ /* 0x000fe40000000000 */
[----:B------:R-:W-:Y:S02]  /*52d0*/  FSEL R112, R159, -INF , P5 ;  /* 0xff8000009f707808 */ /* 0x000fe40002800000 */
[----:B------:R-:W-:Y:S02]  /*52e0*/  FMNMX.FTZ R5, R19, R5, !PT ;  /* 0x0000000513057209 */ /* 0x000fe40007810000 */
[C---:B------:R-:W-:Y:S02]  /*52f0*/  ISETP.GT.AND P3, PT, R2.reuse, 0x31, PT ;  /* 0x000000310200780c */ /* 0x040fe40003f64270 */
[C---:B------:R-:W-:Y:S02]  /*5300*/  ISETP.GT.AND P2, PT, R2.reuse, 0x38, PT ;  /* 0x000000380200780c */ /* 0x040fe40003f44270 */
[----:B------:R-:W-:-:S02]  /*5310*/  ISETP.GT.AND P1, PT, R2, 0x39, PT ;  /* 0x000000390200780c */ /* 0x000fc40003f24270 */
[C---:B------:R-:W-:Y:S02]  /*5320*/  ISETP.GT.AND P0, PT, R2.reuse, 0x40, PT ;  /* 0x000000400200780c */ /* 0x040fe40003f04270 */
[----:B------:R-:W-:Y:S02]  /*5330*/  ISETP.GT.AND P5, PT, R2, 0x41, PT ;  /* 0x000000410200780c */ /* 0x000fe40003fa4270 */
[----:B------:R-:W-:Y:S02]  /*5340*/  FMNMX.FTZ R5, R21, R5, !PT ;  /* 0x0000000515057209 */ /* 0x000fe40007810000 */
[----:B------:R-:W-:Y:S02]  /*5350*/  FSEL R113, R158, -INF , P3 ;  /* 0xff8000009e717808 */ /* 0x000fe40001800000 */
[----:B------:R-:W-:Y:S02]  /*5360*/  FSEL R115, R153, -INF , P2 ;  /* 0xff80000099737808 */ /* 0x000fe40001000000 */
[----:B------:R-:W-:-:S02]  /*5370*/  FSEL R114, R152, -INF , P1 ;  /* 0xff80000098727808 */ /* 0x000fc40000800000 */
[----:B------:R-:W-:Y:S02]  /*5380*/  FSEL R118, R99, -INF , P0 ;  /* 0xff80000063767808 */ /* 0x000fe40000000000 */
[----:B------:R-:W-:Y:S02]  /*5390*/  FSEL R123, R98, -INF , P5 ;  /* 0xff800000627b7808 */ /* 0x000fe40002800000 */
[C---:B------:R-:W-:Y:S02]  /*53a0*/  ISETP.GT.AND P3, PT, R2.reuse, 0x48, PT ;  /* 0x000000480200780c */ /* 0x040fe40003f64270 */
[C---:B------:R-:W-:Y:S02]  /*53b0*/  ISETP.GT.AND P2, PT, R2.reuse, 0x49, PT ;  /* 0x000000490200780c */ /* 0x040fe40003f44270 */
[C---:B------:R-:W-:Y:S02]  /*53c0*/  ISETP.GT.AND P1, PT, R2.reuse, 0x50, PT ;  /* 0x000000500200780c */ /* 0x040fe40003f24270 */
[----:B------:R-:W-:-:S02]  /*53d0*/  ISETP.GT.AND P0, PT, R2, 0x51, PT ;  /* 0x000000510200780c */ /* 0x000fc40003f04270 */
[----:B------:R-:W-:Y:S02]  /*53e0*/  ISETP.GT.AND P5, PT, R2, 0x58, PT ;  /* 0x000000580200780c */ /* 0x000fe40003fa4270 */
[----:B------:R-:W-:Y:S02]  /*53f0*/  FMNMX.FTZ R5, R22, R5, !PT ;  /* 0x0000000516057209 */ /* 0x000fe40007810000 */
        /* <DEDUP_REMOVED lines=10> */
[----:B------:R-:W-:Y:S02]  /*54a0*/  FMNMX.FTZ R2, R40, R5, !PT ;  /* 0x0000000528027209 */ /* 0x000fe40007810000 */
[----:B------:R-:W-:Y:S02]  /*54b0*/  FSEL R125, R125, -INF , P3 ;  /* 0xff8000007d7d7808 */ /* 0x000fe40001800000 */
[----:B------:R-:W-:Y:S02]  /*54c0*/  FSEL R124, R65, -INF , P2 ;  /* 0xff800000417c7808 */ /* 0x000fe40001000000 */
[C---:B------:R-:W-:Y:S02]  /*54d0*/  ISETP.GT.AND P3, PT, R0.reuse, RZ, PT ;  /* 0x000000ff0000720c */ /* 0x040fe40003f64270 */
[----:B------:R-:W-:Y:S02]  /*54e0*/  ISETP.GT.AND P2, PT, R0, 0x1, PT ;  /* 0x000000010000780c */ /* 0x000fe40003f44270 */
[----:B------:R-:W-:-:S02]  /*54f0*/  FMNMX.FTZ R2, R41, R2, !PT ;  /* 0x0000000229027209 */ /* 0x000fc40007810000 */
[----:B------:R-:W-:Y:S02]  /*5500*/  FSEL R120, R64, -INF , P1 ;  /* 0xff80000040787808 */ /* 0x000fe40000800000 */
[----:B------:R-:W-:Y:S02]  /*5510*/  ISETP.GT.AND P1, PT, R0, 0x8, PT ;  /* 0x000000080000780c */ /* 0x000fe40003f24270 */
[----:B------:R-:W-:Y:S02]  /*5520*/  FMNMX.FTZ R2, R42, R2, !PT ;  /* 0x000000022a027209 */ /* 0x000fe40007810000 */
[----:B------:R-:W-:Y:S02]  /*5530*/  FSEL R10, R216, -INF , P3 ;  /* 0xff800000d80a7808 */ /* 0x000fe40001800000 */
[----:B------:R-:W-:Y:S01]  /*5540*/  FSEL R14, R215, -INF , P2 ;  /* 0xff800000d70e7808 */ /* 0x000fe20001000000 */
[----:B------:R-:W-:Y:S01]  /*5550*/  IMAD.MOV.U32 R215, RZ, RZ, R251 ;  /* 0x000000ffffd77224 */ /* 0x000fe200078e00fb */
[----:B------:R-:W-:-:S02]  /*5560*/  FSEL R117, R45, -INF , P0 ;  /* 0xff8000002d757808 */ /* 0x000fc40000000000 */
[----:B------:R-:W-:Y:S02]  /*5570*/  ISETP.GT.AND P0, PT, R0, 0x9, PT ;  /* 0x000000090000780c */ /* 0x000fe40003f04270 */
[----:B------:R-:W-:Y:S02]  /*5580*/  FMNMX.FTZ R2, R43, R2, !PT ;  /* 0x000000022b027209 */ /* 0x000fe40007810000 */
[----:B------:R-:W-:Y:S01]  /*5590*/  FSEL R13, R212, -INF , P1 ;  /* 0xff800000d40d7808 */ /* 0x000fe20000800000 */
[----:B------:R-:W-:Y:S01]  /*55a0*/  IMAD.MOV.U32 R212, RZ, RZ, R249 ;  /* 0x000000ffffd47224 */ /* 0x000fe200078e00f9 */
[----:B------:R-:W-:Y:S02]  /*55b0*/  FMNMX.FTZ R5, R10, R14, !PT ;  /* 0x0000000e0a057209 */ /* 0x000fe40007810000 */
[----:B------:R-:W-:Y:S02]  /*55c0*/  ISETP.GT.AND P2, PT, R0, 0x10, PT ;  /* 0x000000100000780c */ /* 0x000fe40003f44270 */
[----:B------:R-:W-:-:S02]  /*55d0*/  FMNMX.FTZ R2, R112, R2, !PT ;  /* 0x0000000270027209 */ /* 0x000fc40007810000 */
[----:B------:R-:W-:Y:S01]  /*55e0*/  FSEL R12, R211, -INF , P0 ;  /* 0xff800000d30c7808 */ /* 0x000fe20000000000 */
[----:B------:R-:W-:Y:S01]  /*55f0*/  IMAD.MOV.U32 R211, RZ, RZ, R248 ;  /* 0x000000ffffd37224 */ /* 0x000fe200078e00f8 */
[----:B------:R-:W-:Y:S02]  /*5600*/  FMNMX.FTZ R5, R13, R5, !PT ;  /* 0x000000050d057209 */ /* 0x000fe40007810000 */
[----:B------:R-:W-:Y:S02]  /*5610*/  ISETP.GT.AND P1, PT, R0, 0x11, PT ;  /* 0x000000110000780c */ /* 0x000fe40003f24270 */
[----:B------:R-:W-:Y:S02]  /*5620*/  FMNMX.FTZ R2, R113, R2, !PT ;  /* 0x0000000271027209 */ /* 0x000fe40007810000 */
[----:B------:R-:W-:Y:S01]  /*5630*/  FSEL R9, R208, -INF , P2 ;  /* 0xff800000d0097808 */ /* 0x000fe20001000000 */
[----:B------:R-:W-:Y:S01]  /*5640*/  IMAD.MOV.U32 R208, RZ, RZ, R223 ;  /* 0x000000ffffd07224 */ /* 0x000fe200078e00df */
[----:B------:R-:W-:-:S02]  /*5650*/  FMNMX.FTZ R5, R12, R5, !PT ;  /* 0x000000050c057209 */ /* 0x000fc40007810000 */
[C---:B------:R-:W-:Y:S02]  /*5660*/  ISETP.GT.AND P0, PT, R0.reuse, 0x18, PT ;  /* 0x000000180000780c */ /* 0x040fe40003f04270 */
        /* <DEDUP_REMOVED lines=14> */
[----:B------:R-:W-:Y:S02]  /*5750*/  ISETP.GT.AND P0, PT, R0, 0x21, PT ;  /* 0x000000210000780c */ /* 0x000fe40003f04270 */
[----:B------:R-:W-:Y:S02]  /*5760*/  FMNMX.FTZ R2, R123, R2, !PT ;  /* 0x000000027b027209 */ /* 0x000fe40007810000 */
[----:B------:R-:W-:Y:S01]  /*5770*/  FSEL R39, R200, -INF , P1 ;  /* 0xff800000c8277808 */ /* 0x000fe20000800000 */
[----:B------:R-:W-:Y:S01]  /*5780*/  IMAD.MOV.U32 R200, RZ, RZ, R244 ;  /* 0x000000ffffc87224 */ /* 0x000fe200078e00f4 */
[----:B------:R-:W-:Y:S02]  /*5790*/  FMNMX.FTZ R5, R20, R5, !PT ;  /* 0x0000000514057209 */ /* 0x000fe40007810000 */
[----:B------:R-:W-:Y:S02]  /*57a0*/  ISETP.GT.AND P2, PT, R0, 0x28, PT ;  /* 0x000000280000780c */ /* 0x000fe40003f44270 */
[----:B------:R-:W-:-:S02]  /*57b0*/  FMNMX.FTZ R2, R122, R2, !PT ;  /* 0x000000027a027209 */ /* 0x000fc40007810000 */
[----:B------:R-:W-:Y:S02]  /*57c0*/  FSEL R38, R199, -INF , P0 ;  /* 0xff800000c7267808 */ /* 0x000fe40000000000 */
[----:B------:R-:W-:Y:S02]  /*57d0*/  FMNMX.FTZ R5, R39, R5, !PT ;  /* 0x0000000527057209 */ /* 0x000fe40007810000 */
[----:B------:R-:W-:Y:S02]  /*57e0*/  ISETP.GT.AND P1, PT, R0, 0x29, PT ;  /* 0x000000290000780c */ /* 0x000fe40003f24270 */
[----:B------:R-:W-:Y:S02]  /*57f0*/  FMNMX.FTZ R2, R121, R2, !PT ;  /* 0x0000000279027209 */ /* 0x000fe40007810000 */
[----:B------:R-:W-:Y:S02]  /*5800*/  FSEL R37, R196, -INF , P2 ;  /* 0xff800000c4257808 */ /* 0x000fe40001000000 */
        /* <DEDUP_REMOVED lines=17> */
[----:B------:R-:W-:Y:S02]  /*5920*/  FSEL R69, R163, -INF , P1 ;  /* 0xff800000a3457808 */ /* 0x000fe40000800000 */
        /* <DEDUP_REMOVED lines=9> */
[----:B------:R-:W-:Y:S02]  /*59c0*/  FSEL R116, R46, -INF , P5 ;  /* 0xff8000002e747808 */ /* 0x000fe40002800000 */
[----:B------:R-:W-:Y:S02]  /*59d0*/  FMNMX.FTZ R2, R117, R2, !PT ;  /* 0x0000000275027209 */ /* 0x000fe40007810000 */
[----:B------:R-:W-:Y:S02]  /*59e0*/  ISETP.GT.AND P0, PT, R0, 0x48, PT ;  /* 0x000000480000780c */ /* 0x000fe40003f04270 */
[----:B------:R-:W-:Y:S02]  /*59f0*/  FSEL R155, R155, -INF , P1 ;  /* 0xff8000009b9b7808 */ /* 0x000fe40000800000 */
[----:B------:R-:W-:Y:S02]  /*5a00*/  FMNMX.FTZ R5, R156, R5, !PT ;  /* 0x000000059c057209 */ /* 0x000fe40007810000 */
[----:B------:R-:W-:-:S02]  /*5a10*/  FMNMX.FTZ R2, R116, R2, !PT ;  /* 0x0000000274027209 */ /* 0x000fc40007810000 */
[----:B------:R-:W-:Y:S02]  /*5a20*/  ISETP.GT.AND P1, PT, R0, 0x49, PT ;  /* 0x000000490000780c */ /* 0x000fe40003f24270 */
[----:B------:R-:W-:Y:S01]  /*5a30*/  FSEL R150, R150, -INF , P0 ;  /* 0xff80000096967808 */ /* 0x000fe20000000000 */
[----:B------:R-:W1:Y:S01]  /*5a40*/  SHFL.BFLY PT, R6, R2, 0x2, 0x1f ;  /* 0x0c401f0002067f89 */ /* 0x000e6200000e0000 */
[----:B------:R-:W-:Y:S02]  /*5a50*/  FMNMX.FTZ R5, R155, R5, !PT ;  /* 0x000000059b057209 */ /* 0x000fe40007810000 */
[----:B------:R-:W-:Y:S02]  /*5a60*/  ISETP.GT.AND P0, PT, R0, 0x50, PT ;  /* 0x000000500000780c */ /* 0x000fe40003f04270 */
[----:B------:R-:W-:Y:S02]  /*5a70*/  FSEL R149, R149, -INF , P1 ;  /* 0xff80000095957808 */ /* 0x000fe40000800000 */
[----:B------:R-:W-:-:S02]  /*5a80*/  FMNMX.FTZ R5, R150, R5, !PT ;  /* 0x0000000596057209 */ /* 0x000fc40007810000 */
[----:B------:R-:W-:Y:S02]  /*5a90*/  ISETP.GT.AND P1, PT, R0, 0x51, PT ;  /* 0x000000510000780c */ /* 0x000fe40003f24270 */
[----:B------:R-:W-:Y:S02]  /*5aa0*/  FSEL R148, R148, -INF , P0 ;  /* 0xff80000094947808 */ /* 0x000fe40000000000 */
        /* <DEDUP_REMOVED lines=16> */
[----:B-1----:R-:W-:Y:S02]  /*5bb0*/  FMNMX.FTZ R2, R2, R6, !PT ;  /* 0x0000000602027209 */ /* 0x002fe40007810000 */
[----:B------:R-:W-:Y:S02]  /*5bc0*/  ISETP.GT.AND P1, PT, R0, 0x69, PT ;  /* 0x000000690000780c */ /* 0x000fe40003f24270 */
[----:B------:R-:W-:Y:S01]  /*5bd0*/  FSEL R146, R146, -INF , P0 ;  /* 0xff80000092927808 */ /* 0x000fe20000000000 */
[----:B------:R-:W1:Y:S01]  /*5be0*/  SHFL.BFLY PT, R6, R2, 0x1, 0x1f ;  /* 0x0c201f0002067f89 */ /* 0x000e6200000e0000 */
[----:B------:R-:W-:Y:S02]  /*5bf0*/  FMNMX.FTZ R0, R147, R5, !PT ;  /* 0x0000000593007209 */ /* 0x000fe40007810000 */
[----:B------:R-:W-:Y:S02]  /*5c00*/  FSEL R145, R145, -INF , P1 ;  /* 0xff80000091917808 */ /* 0x000fe40000800000 */
[----:B------:R-:W-:-:S04]  /*5c10*/  FMNMX.FTZ R0, R146, R0, !PT ;  /* 0x0000000092007209 */ /* 0x000fc80007810000 */
[----:B------:R-:W-:-:S05]  /*5c20*/  FMNMX.FTZ R0, R145, R0, !PT ;  /* 0x0000000091007209 */ /* 0x000fca0007810000 */
[----:B------:R-:W2:Y:S01]  /*5c30*/  SHFL.BFLY PT, R5, R0, 0x2, 0x1f ;  /* 0x0c401f0000057f89 */ /* 0x000ea200000e0000 */
[----:B-1----:R-:W-:-:S04]  /*5c40*/  FMNMX.FTZ R74, R2, R6, !PT ;  /* 0x00000006024a7209 */ /* 0x002fc80007810000 */
[C---:B------:R-:W-:Y:S01]  /*5c50*/  FSETP.NEU.FTZ.AND P0, PT, R74.reuse, -INF , PT ;  /* 0xff8000004a00780b */ /* 0x040fe20003f1d000 */
[----:B------:R-:W-:-:S05]  /*5c60*/  FMUL.FTZ R2, R74, c[0x0][0x2d0] ;  /* 0x0000b4004a027a20 */ /* 0x000fca0000410000 */
[----:B------:R-:W-:Y:S02]  /*5c70*/  FSEL R2, R2, RZ, P0 ;  /* 0x000000ff02027208 */ /* 0x000fe40000000000 */
[----:B--2---:R-:W-:-:S03]  /*5c80*/  FMNMX.FTZ R0, R0, R5, !PT ;  /* 0x0000000500007209 */ /* 0x004fc60007810000 */
[--C-:B------:R-:W-:Y:S02]  /*5c90*/  FFMA.FTZ R5, R7, c[0x0][0x2d0], -R2.reuse ;  /* 0x0000b40007057a23 */ /* 0x100fe40000010802 */
[----:B------:R-:W-:Y:S01]  /*5ca0*/  IMAD.MOV.U32 R7, RZ, RZ, R35 ;  /* 0x000000ffff077224 */ /* 0x000fe200078e0023 */
[----:B------:R-:W1:Y:S01]  /*5cb0*/  SHFL.BFLY PT, R6, R0, 0x1, 0x1f ;  /* 0x0c201f0000067f89 */ /* 0x000e6200000e0000 */
[----:B------:R2:W-:Y:S02]  /*5cc0*/  MUFU.EX2 R158, R5 ;  /* 0x00000005009e7308 */ /* 0x0005e40000000800 */
[----:B--2---:R-:W-:-:S06]  /*5cd0*/  FFMA.FTZ R5, R11, c[0x0][0x2d0], -R2 ;  /* 0x0000b4000b057a23 */ /* 0x004fcc0000010802 */
[----:B------:R2:W-:Y:S01]  /*5ce0*/  MUFU.EX2 R157, R5 ;  /* 0x00000005009d7308 */ /* 0x0005e20000000800 */
[----:B-1----:R-:W-:Y:S01]  /*5cf0*/  FMNMX.FTZ R73, R0, R6, !PT ;  /* 0x0000000600497209 */ /* 0x002fe20007810000 */
[----:B------:R-:W-:-:S03]  /*5d00*/  IMAD.MOV.U32 R6, RZ, RZ, R31 ;  /* 0x000000ffff067224 */ /* 0x000fc600078e001f */
[C---:B------:R-:W-:Y:S01]  /*5d10*/  FSETP.NEU.FTZ.AND P0, PT, R73.reuse, -INF , PT ;  /* 0xff8000004900780b */ /* 0x040fe20003f1d000 */
[----:B------:R-:W-:-:S05]  /*5d20*/  FMUL.FTZ R0, R73, c[0x0][0x2d0] ;  /* 0x0000b40049007a20 */ /* 0x000fca0000410000 */
[----:B------:R-:W-:Y:S01]  /*5d30*/  FSEL R0, R0, RZ, P0 ;  /* 0x000000ff00007208 */ /* 0x000fe20000000000 */
[----:B--2---:R-:W-:-:S04]  /*5d40*/  FFMA.FTZ R5, R15, c[0x0][0x2d0], -R2 ;  /* 0x0000b4000f057a23 */ /* 0x004fc80000010802 */
[----:B------:R1:W-:Y:S02]  /*5d50*/  MUFU.EX2 R163, R5 ;  /* 0x0000000500a37308 */ /* 0x0003e40000000800 */
[----:B-1----:R-:W-:-:S06]  /*5d60*/  FFMA.FTZ R5, R17, c[0x0][0x2d0], -R2 ;  /* 0x0000b40011057a23 */ /* 0x002fcc0000010802 */
        /* <DEDUP_REMOVED lines=8> */
[----:B------:R1:W2:Y:S02]  /*5df0*/  MUFU.EX2 R29, R5 ;  /* 0x00000005001d7308 */ /* 0x0002a40000000800 */
[----:B-1----:R-:W-:Y:S01]  /*5e00*/  FFMA.FTZ R5, R10, c[0x0][0x2d0], -R0 ;  /* 0x0000b4000a057a23 */ /* 0x002fe20000010800 */
[----:B--2---:R-:W-:-:S05]  /*5e10*/  F2FP.PACK_AB R10, R29, R28 ;  /* 0x0000001c1d0a723e */ /* 0x004fca00000000ff */
[----:B------:R1:W-:Y:S02]  /*5e20*/  MUFU.EX2 R160, R5 ;  /* 0x0000000500a07308 */ /* 0x0003e40000000800 */
[----:B-1----:R-:W-:Y:S01]  /*5e30*/  FFMA.FTZ R5, R14, c[0x0][0x2d0], -R0 ;  /* 0x0000b4000e057a23 */ /* 0x002fe20000010800 */
[----:B------:R-:W-:-:S05]  /*5e40*/  F2FP.PACK_AB R14, R209, R163 ;  /* 0x000000a3d10e723e */ /* 0x000fca00000000ff */
        /* <DEDUP_REMOVED lines=10> */
[----:B------:R-:W-:Y:S01]  /*5ef0*/  HMMA.16816.F32 R24, R12, R48, RZ ;  /* 0x000000300c18723c */ /* 0x000fe200000018ff */
[----:B-1----:R-:W-:Y:S01]  /*5f00*/  FFMA.FTZ R5, R8, c[0x0][0x2d0], -R0 ;  /* 0x0000b40008057a23 */ /* 0x002fe20000010800 */
[----:B------:R-:W-:-:S04]  /*5f10*/  F2FP.PACK_AB R8, R218, R219 ;  /* 0x000000dbda08723e */ /* 0x000fc800000000ff */
[----:B------:R1:W2:Y:S02]  /*5f20*/  MUFU.EX2 R243, R5 ;  /* 0x0000000500f37308 */ /* 0x0002a40000000800 */
[--C-:B-1----:R-:W-:Y:S01]  /*5f30*/  FFMA.FTZ R5, R16, c[0x0][0x2d0], -R0.reuse ;  /* 0x0000b40010057a23 */ /* 0x102fe20000010800 */
[----:B--2---:R-:W-:Y:S01]  /*5f40*/  F2FP.PACK_AB R9, R243, R217 ;  /* 0x000000d9f309723e */ /* 0x004fe200000000ff */
[----:B------:R-:W-:Y:S04]  /*5f50*/  HMMA.16816.F32 R16, R12, R60, RZ ;  /* 0x0000003c0c10723c */ /* 0x000fe800000018ff */
[----:B------:R1:W-:Y:S02]  /*5f60*/  MUFU.EX2 R244, R5 ;  /* 0x0000000500f47308 */ /* 0x0003e40000000800 */
[----:B-1----:R-:W-:-:S02]  /*5f70*/  FFMA.FTZ R5, R20, c[0x0][0x2d0], -R0 ;  /* 0x0000b40014057a23 */ /* 0x002fc40000010800 */
[----:B------:R-:W-:Y:S04]  /*5f80*/  HMMA.16816.F32 R20, R12, R52, RZ ;  /* 0x000000340c14723c */ /* 0x000fe800000018ff */
[----:B------:R1:W2:Y:S02]  /*5f90*/  MUFU.EX2 R206, R5 ;  /* 0x0000000500ce7308 */ /* 0x0002a40000000800 */
[----:B-1----:R-:W-:Y:S01]  /*5fa0*/  FFMA.FTZ R5, R40, c[0x0][0x2d0], -R2 ;  /* 0x0000b40028057a23 */ /* 0x002fe20000010802 */
[----:B--2---:R-:W-:-:S05]  /*5fb0*/  F2FP.PACK_AB R11, R206, R244 ;  /* 0x000000f4ce0b723e */ /* 0x004fca00000000ff */
[----:B------:R1:W-:Y:S04]  /*5fc0*/  MUFU.EX2 R223, R5 ;  /* 0x0000000500df7308 */ /* 0x0003e80000000800 */
[----:B------:R-:W-:Y:S07]  /*5fd0*/  HMMA.16816.F32 R92, R8, R80, R16 ;  /* 0x00000050085c723c */ /* 0x000fee0000001810 */
[----:B------:R-:W-:Y:S01]  /*5fe0*/  IMAD.MOV.U32 R80, RZ, RZ, R221 ;  /* 0x000000ffff507224 */ /* 0x000fe200078e00dd */
[----:B------:R-:W-:Y:S01]  /*5ff0*/  HMMA.16816.F32 R16, R12, R84, RZ ;  /* 0x000000540c10723c */ /* 0x000fe200000018ff */
[----:B------:R-:W-:-:S02]  /*6000*/  IMAD.MOV.U32 R81, RZ, RZ, R28 ;  /* 0x000000ffff517224 */ /* 0x000fc400078e001c */
[----:B-1----:R-:W-:-:S04]  /*6010*/  FFMA.FTZ R5, R41, c[0x0][0x2d0], -R2 ;  /* 0x0000b40029057a23 */ /* 0x002fc80000010802 */
[----:B------:R-:W-:Y:S01]  /*6020*/  IMAD.MOV.U32 R85, RZ, RZ, R220 ;  /* 0x000000ffff557224 */ /* 0x000fe200078e00dc */
[----:B------:R1:W2:Y:S01]  /*6030*/  MUFU.EX2 R242, R5 ;  /* 0x0000000500f27308 */ /* 0x0002a20000000800 */
[C---:B------:R-:W-:Y:S07]  /*6040*/  HMMA.16816.F32 R64, R8.reuse, R76, R20 ;  /* 0x0000004c0840723c */ /* 0x040fee0000001814 */
[----:B------:R-:W-:Y:S01]  /*6050*/  IMAD.MOV.U32 R77, RZ, RZ, R29 ;  /* 0x000000ffff4d7224 */ /* 0x000fe200078e001d */
[----:B------:R-:W-:Y:S01]  /*6060*/  HMMA.16816.F32 R44, R8, R56, R24 ;  /* 0x00000038082c723c */ /* 0x000fe20000001818 */
[----:B------:R-:W-:-:S02]  /*6070*/  IMAD.MOV.U32 R76, RZ, RZ, R30 ;  /* 0x000000ffff4c7224 */ /* 0x000fc400078e001e */
[----:B-1----:R-:W-:-:S05]  /*6080*/  FFMA.FTZ R5, R42, c[0x0][0x2d0], -R2 ;  /* 0x0000b4002a057a23 */ /* 0x002fca0000010802 */
[----:B------:R-:W-:Y:S01]  /*6090*/  HMMA.16816.F32 R28, R12, R50, RZ ;  /* 0x000000320c1c723c */ /* 0x000fe200000018ff */
[----:B------:R1:W-:Y:S07]  /*60a0*/  MUFU.EX2 R193, R5 ;  /* 0x0000000500c17308 */ /* 0x0003ee0000000800 */
[----:B------:R-:W-:Y:S01]  /*60b0*/  HMMA.16816.F32 R96, R8, R88, R16 ;  /* 0x000000580860723c */ /* 0x000fe20000001810 */
[----:B------:R-:W3:Y:S07]  /*60c0*/  LDSM.16.MT88.4 R16, [R224+0x1000] ;  /* 0x00100000e010783b */ /* 0x000eee0000004200 */
[----:B------:R-:W-:Y:S01]  /*60d0*/  HMMA.16816.F32 R24, R12, R54, RZ ;  /* 0x000000360c18723c */ /* 0x000fe200000018ff */
[----:B-1----:R-:W-:-:S04]  /*60e0*/  FFMA.FTZ R5, R43, c[0x0][0x2d0], -R2 ;  /* 0x0000b4002b057a23 */ /* 0x002fc80000010802 */
[----:B------:R1:W4:Y:S03]  /*60f0*/  MUFU.EX2 R194, R5 ;  /* 0x0000000500c27308 */ /* 0x0003260000000800 */
[C---:B------:R-:W-:Y:S08]  /*6100*/  HMMA.16816.F32 R20, R12.reuse, R62, RZ ;  /* 0x0000003e0c14723c */ /* 0x040ff000000018ff */
[----:B------:R-:W-:Y:S01]  /*6110*/  HMMA.16816.F32 R12, R12, R86, RZ ;  /* 0x000000560c0c723c */ /* 0x000fe200000018ff */
[----:B-1----:R-:W-:-:S07]  /*6120*/  FFMA.FTZ R5, R39, c[0x0][0x2d0], -R0 ;  /* 0x0000b40027057a23 */ /* 0x002fce0000010800 */
[C---:B------:R-:W-:Y:S01]  /*6130*/  HMMA.16816.F32 R32, R8.reuse, R58, R28 ;  /* 0x0000003a0820723c */ /* 0x040fe2000000181c */
[----:B------:R1:W-:Y:S07]  /*6140*/  MUFU.EX2 R222, R5 ;  /* 0x0000000500de7308 */ /* 0x0003ee0000000800 */
[C---:B------:R-:W-:Y:S01]  /*6150*/  HMMA.16816.F32 R60, R8.reuse, R78, R24 ;  /* 0x0000004e083c723c */ /* 0x040fe20000001818 */
[----:B------:R-:W3:Y:S07]  /*6160*/  LDSM.16.MT88.4 R24, [R228+0x1000] ;  /* 0x00100000e418783b */ /* 0x000eee0000004200 */
[----:B------:R-:W-:Y:S01]  /*6170*/  HMMA.16816.F32 R56, R8, R82, R20 ;  /* 0x000000520838723c */ /* 0x000fe20000001814 */
[----:B------:R-:W3:Y:S01]  /*6180*/  LDSM.16.MT88.4 R20, [R225+0x1000] ;  /* 0x00100000e114783b */ /* 0x000ee20000004200 */
[----:B-1----:R-:W-:-:S04]  /*6190*/  FFMA.FTZ R5, R38, c[0x0][0x2d0], -R0 ;  /* 0x0000b40026057a23 */ /* 0x002fc80000010800 */
[----:B------:R1:W1:Y:S02]  /*61a0*/  MUFU.EX2 R192, R5 ;  /* 0x0000000500c07308 */ /* 0x0002640000000800 */
[----:B------:R-:W-:Y:S07]  /*61b0*/  HMMA.16816.F32 R28, R8, R90, R12 ;  /* 0x0000005a081c723c */ /* 0x000fee000000180c */
[----:B--2---:R-:W-:Y:S02]  /*61c0*/  F2FP.PACK_AB R12, R242, R223 ;  /* 0x000000dff20c723e */ /* 0x004fe400000000ff */
[----:B----4-:R-:W-:Y:S01]  /*61d0*/  F2FP.PACK_AB R14, R194, R193 ;  /* 0x000000c1c20e723e */ /* 0x010fe200000000ff */
[----:B-1----:R-:W-:Y:S01]  /*61e0*/  FFMA.FTZ R5, R37, c[0x0][0x2d0], -R0 ;  /* 0x0000b40025057a23 */ /* 0x002fe20000010800 */
[----:B------:R-:W-:-:S03]  /*61f0*/  F2FP.PACK_AB R13, R192, R222 ;  /* 0x000000dec00d723e */ /* 0x000fc600000000ff */
[----:B------:R1:W-:Y:S02]  /*6200*/  MUFU.EX2 R199, R5 ;  /* 0x0000000500c77308 */ /* 0x0003e40000000800 */
[----:B-1----:R-:W-:-:S06]  /*6210*/  FFMA.FTZ R5, R36, c[0x0][0x2d0], -R0 ;  /* 0x0000b40024057a23 */ /* 0x002fcc0000010800 */
[----:B------:R1:W2:Y:S02]  /*6220*/  MUFU.EX2 R196, R5 ;  /* 0x0000000500c47308 */ /* 0x0002a40000000800 */
[----:B-1----:R-:W-:Y:S01]  /*6230*/  FFMA.FTZ R5, R104, c[0x0][0x2d0], -R4 ;  /* 0x0000b40068057a23 */ /* 0x002fe20000010804 */
[----:B--2---:R-:W-:-:S05]  /*6240*/  F2FP.PACK_AB R15, R196, R199 ;  /* 0x000000c7c40f723e */ /* 0x004fca00000000ff */
[----:B------:R1:W-:Y:S02]  /*6250*/  MUFU.EX2 R221, R5 ;  /* 0x0000000500dd7308 */ /* 0x0003e40000000800 */
[C---:B---3--:R-:W-:Y:S08]  /*6260*/  HMMA.16816.F32 R44, R12.reuse, R16, R44 ;  /* 0x000000100c2c723c */ /* 0x048ff0000000182c */
[----:B------:R-:W-:Y:S01]  /*6270*/  HMMA.16816.F32 R40, R12, R18, R32 ;  /* 0x000000120c28723c */ /* 0x000fe20000001820 */
[----:B-1----:R-:W-:-:S04]  /*6280*/  FFMA.FTZ R5, R105, c[0x0][0x2d0], -R4 ;  /* 0x0000b40069057a23 */ /* 0x002fc80000010804 */
[----:B------:R1:W2:Y:S03]  /*6290*/  MUFU.EX2 R248, R5 ;  /* 0x0000000500f87308 */ /* 0x0002a60000000800 */
[C---:B------:R-:W-:Y:S08]  /*62a0*/  HMMA.16816.F32 R36, R12.reuse, R24, R64 ;  /* 0x000000180c24723c */ /* 0x040ff00000001840 */
[----:B------:R-:W-:Y:S01]  /*62b0*/  HMMA.16816.F32 R92, R12, R20, R92 ;  /* 0x000000140c5c723c */ /* 0x000fe2000000185c */
        /* <DEDUP_REMOVED lines=13> */
[----:B-1----:R-:W-:Y:S02]  /*6390*/  FFMA.FTZ R5, R100, c[0x0][0x2d0], -R3 ;  /* 0x0000b40064057a23 */ /* 0x002fe40000010803 */
[----:B------:R-:W-:Y:S04]  /*63a0*/  HMMA.16816.F32 R100, R12, R26, R60 ;  /* 0x0000001a0c64723c */ /* 0x000fe8000000183c */
[----:B------:R-:W1:Y:S02]  /*63b0*/  MUFU.EX2 R247, R5 ;  /* 0x0000000500f77308 */ /* 0x000e640000000800 */
[----:B-1----:R-:W-:Y:S01]  /*63c0*/  F2FP.PACK_AB R11, R247, R246 ;  /* 0x000000f6f70b723e */ /* 0x002fe200000000ff */
[----:B------:R-:W-:-:S06]  /*63d0*/  FFMA.FTZ R5, R112, c[0x0][0x2d0], -R2 ;  /* 0x0000b40070057a23 */ /* 0x000fcc0000010802 */
[C---:B------:R-:W-:Y:S08]  /*63e0*/  HMMA.16816.F32 R48, R8.reuse, R16, R132 ;  /* 0x000000100830723c */ /* 0x040ff00000001884 */
[C---:B------:R-:W-:Y:S01]  /*63f0*/  HMMA.16816.F32 R52, R8.reuse, R18, R108 ;  /* 0x000000120834723c */ /* 0x040fe2000000186c */
[----:B------:R-:W1:Y:S07]  /*6400*/  LDSM.16.MT88.4 R16, [R227+0x1000] ;  /* 0x00100000e310783b */ /* 0x000e6e0000004200 */
[C---:B------:R-:W-:Y:S07]  /*6410*/  HMMA.16816.F32 R88, R8.reuse, R22, R168 ;  /* 0x000000160858723c */ /* 0x040fee00000018a8 */
[----:B------:R-:W-:Y:S01]  /*6420*/  IMAD.MOV.U32 R170, RZ, RZ, R212 ;  /* 0x000000ffffaa7224 */ /* 0x000fe200078e00d4 */
[----:B------:R-:W-:Y:S01]  /*6430*/  HMMA.16816.F32 R32, R8, R24, R164 ;  /* 0x000000180820723c */ /* 0x000fe200000018a4 */
[----:B------:R2:W-:Y:S01]  /*6440*/  MUFU.EX2 R212, R5 ;  /* 0x0000000500d47308 */ /* 0x0005e20000000800 */
[----:B------:R-:W-:-:S02]  /*6450*/  IMAD.MOV.U32 R171, RZ, RZ, R215 ;  /* 0x000000ffffab7224 */ /* 0x000fc400078e00d7 */
[----:B------:R-:W-:Y:S02]  /*6460*/  IMAD.MOV.U32 R169, RZ, RZ, R207 ;  /* 0x000000ffffa97224 */ /* 0x000fe400078e00cf */
[----:B------:R-:W-:Y:S02]  /*6470*/  IMAD.MOV.U32 R168, RZ, RZ, R208 ;  /* 0x000000ffffa87224 */ /* 0x000fe400078e00d0 */
[----:B------:R-:W-:Y:S02]  /*6480*/  IMAD.MOV.U32 R167, RZ, RZ, R85 ;  /* 0x000000ffffa77224 */ /* 0x000fe400078e0055 */
[----:B------:R-:W-:Y:S01]  /*6490*/  HMMA.16816.F32 R84, R8, R20, R180 ;  /* 0x000000140854723c */ /* 0x000fe200000018b4 */
[----:B------:R-:W-:Y:S02]  /*64a0*/  IMAD.MOV.U32 R164, RZ, RZ, R202 ;  /* 0x000000ffffa47224 */ /* 0x000fe400078e00ca */
[----:B------:R-:W-:Y:S02]  /*64b0*/  IMAD.MOV.U32 R166, RZ, RZ, R80 ;  /* 0x000000ffffa67224 */ /* 0x000fe400078e0050 */
[----:B------:R-:W-:-:S02]  /*64c0*/  IMAD.MOV.U32 R165, RZ, RZ, R81 ;  /* 0x000000ffffa57224 */ /* 0x000fc400078e0051 */
[----:B--2---:R-:W-:Y:S01]  /*64d0*/  FFMA.FTZ R5, R113, c[0x0][0x2d0], -R2 ;  /* 0x0000b40071057a23 */ /* 0x004fe20000010802 */
[----:B------:R-:W-:Y:S01]  /*64e0*/  HMMA.16816.F32 R80, R12, R22, R56 ;  /* 0x000000160c50723c */ /* 0x000fe20000001838 */
[----:B------:R-:W-:Y:S01]  /*64f0*/  IMAD.MOV.U32 R181, RZ, RZ, R76 ;  /* 0x000000ffffb57224 */ /* 0x000fe200078e004c */
[----:B------:R-:W-:Y:S01]  /*6500*/  LDSM.16.MT88.4 R20, [R225+0x1800] ;  /* 0x00180000e114783b */ /* 0x000fe20000004200 */
[----:B------:R-:W-:Y:S02]  /*6510*/  IMAD.MOV.U32 R180, RZ, RZ, R77 ;  /* 0x000000ffffb47224 */ /* 0x000fe400078e004d */
[----:B------:R-:W-:Y:S02]  /*6520*/  IMAD.MOV.U32 R182, RZ, RZ, R199 ;  /* 0x000000ffffb67224 */ /* 0x000fe400078e00c7 */
[----:B------:R-:W-:Y:S01]  /*6530*/  IMAD.MOV.U32 R183, RZ, RZ, R193 ;  /* 0x000000ffffb77224 */ /* 0x000fe200078e00c1 */
[-C--:B-1----:R-:W-:Y:S07]  /*6540*/  HMMA.16816.F32 R108, R8, R16.reuse, R176 ;  /* 0x00000010086c723c */ /* 0x082fee00000018b0 */
[----:B------:R-:W-:Y:S01]  /*6550*/  IMAD.MOV.U32 R176, RZ, RZ, R213 ;  /* 0x000000ffffb07224 */ /* 0x000fe200078e00d5 */
[----:B------:R-:W-:Y:S01]  /*6560*/  HMMA.16816.F32 R64, R12, R16, R96 ;  /* 0x000000100c40723c */ /* 0x000fe20000001860 */
[----:B------:R1:W2:Y:S01]  /*6570*/  MUFU.EX2 R213, R5 ;  /* 0x0000000500d57308 */ /* 0x0002a20000000800 */
[----:B------:R-:W-:-:S02]  /*6580*/  IMAD.MOV.U32 R178, RZ, RZ, R203 ;  /* 0x000000ffffb27224 */ /* 0x000fc400078e00cb */
[----:B------:R-:W-:Y:S02]  /*6590*/  IMAD.MOV.U32 R177, RZ, RZ, R204 ;  /* 0x000000ffffb17224 */ /* 0x000fe400078e00cc */
[----:B------:R-:W-:Y:S02]  /*65a0*/  IMAD.MOV.U32 R179, RZ, RZ, R200 ;  /* 0x000000ffffb37224 */ /* 0x000fe400078e00c8 */
[----:B------:R-:W-:Y:S01]  /*65b0*/  IMAD.MOV.U32 R98, RZ, RZ, R214 ;  /* 0x000000ffff627224 */ /* 0x000fe200078e00d6 */
[----:B------:R-:W-:Y:S01]  /*65c0*/  HMMA.16816.F32 R76, R8, R26, R172 ;  /* 0x0000001a084c723c */ /* 0x000fe200000018ac */
[----:B------:R-:W-:Y:S01]  /*65d0*/  IMAD.MOV.U32 R99, RZ, RZ, R211 ;  /* 0x000000ffff637224 */ /* 0x000fe200078e00d3 */
[----:B------:R-:W-:Y:S01]  /*65e0*/  LDSM.16.MT88.4 R24, [R228+0x1800] ;  /* 0x00180000e418783b */ /* 0x000fe20000004200 */
[----:B------:R-:W-:Y:S02]  /*65f0*/  IMAD.MOV.U32 R97, RZ, RZ, R169 ;  /* 0x000000ffff617224 */ /* 0x000fe400078e00a9 */
[----:B------:R-:W-:-:S02]  /*6600*/  IMAD.MOV.U32 R169, RZ, RZ, R198 ;  /* 0x000000ffffa97224 */ /* 0x000fc400078e00c6 */
[----:B------:R-:W-:Y:S01]  /*6610*/  IMAD.MOV.U32 R175, RZ, RZ, R210 ;  /* 0x000000ffffaf7224 */ /* 0x000fe200078e00d2 */
[-C--:B------:R-:W-:Y:S01]  /*6620*/  HMMA.16816.F32 R104, R8, R18.reuse, R140 ;  /* 0x000000120868723c */ /* 0x080fe2000000188c */
[----:B-1----:R-:W-:Y:S02]  /*6630*/  FFMA.FTZ R5, R115, c[0x0][0x2d0], -R2 ;  /* 0x0000b40073057a23 */ /* 0x002fe40000010802 */
[----:B------:R-:W-:Y:S02]  /*6640*/  IMAD.MOV.U32 R173, RZ, RZ, R205 ;  /* 0x000000ffffad7224 */ /* 0x000fe400078e00cd */
[----:B------:R1:W-:Y:S01]  /*6650*/  MUFU.EX2 R214, R5 ;  /* 0x0000000500d67308 */ /* 0x0003e20000000800 */
[----:B------:R-:W-:Y:S02]  /*6660*/  IMAD.MOV.U32 R174, RZ, RZ, R206 ;  /* 0x000000ffffae7224 */ /* 0x000fe400078e00ce */
[----:B------:R-:W-:Y:S01]  /*6670*/  HMMA.16816.F32 R28, R12, R18, R28 ;  /* 0x000000120c1c723c */ /* 0x000fe2000000181c */
[----:B------:R-:W3:Y:S01]  /*6680*/  LDSM.16.MT88.4 R16, [R224+0x1800] ;  /* 0x00180000e010783b */ /* 0x000ee20000004200 */
[----:B------:R-:W-:-:S02]  /*6690*/  IMAD.MOV.U32 R172, RZ, RZ, R201 ;  /* 0x000000ffffac7224 */ /* 0x000fc400078e00c9 */
[----:B------:R-:W-:Y:S02]  /*66a0*/  IMAD.MOV.U32 R96, RZ, RZ, R177 ;  /* 0x000000ffff607224 */ /* 0x000fe400078e00b1 */
[----:B------:R-:W-:Y:S01]  /*66b0*/  IMAD.MOV.U32 R177, RZ, RZ, R6 ;  /* 0x000000ffffb17224 */ /* 0x000fe200078e0006 */
[----:B--2---:R-:W-:Y:S01]  /*66c0*/  F2FP.PACK_AB R12, R213, R212 ;  /* 0x000000d4d50c723e */ /* 0x004fe200000000ff */
[--C-:B------:R-:W-:Y:S02]  /*66d0*/  FFMA.FTZ R6, R122, c[0x0][0x2d0], -R2.reuse ;  /* 0x0000b4007a067a23 */ /* 0x100fe40000010802 */
[----:B-1----:R-:W-:-:S04]  /*66e0*/  FFMA.FTZ R5, R114, c[0x0][0x2d0], -R2 ;  /* 0x0000b40072057a23 */ /* 0x002fc80000010802 */
[----:B------:R1:W2:Y:S02]  /*66f0*/  MUFU.EX2 R215, R5 ;  /* 0x0000000500d77308 */ /* 0x0002a40000000800 */
[----:B-1----:R-:W-:Y:S01]  /*6700*/  FFMA.FTZ R5, R75, c[0x0][0x2d0], -R0 ;  /* 0x0000b4004b057a23 */ /* 0x002fe20000010800 */
[----:B--2---:R-:W-:Y:S01]  /*6710*/  F2FP.PACK_AB R14, R215, R214 ;  /* 0x000000d6d70e723e */ /* 0x004fe200000000ff */
[----:B------:R-:W-:-:S04]  /*6720*/  IMAD.MOV.U32 R75, RZ, RZ, R178 ;  /* 0x000000ffff4b7224 */ /* 0x000fc800078e00b2 */
[----:B------:R1:W-:Y:S01]  /*6730*/  MUFU.EX2 R207, R5 ;  /* 0x0000000500cf7308 */ /* 0x0003e20000000800 */
[----:B------:R-:W-:Y:S02]  /*6740*/  IMAD.MOV.U32 R178, RZ, RZ, R196 ;  /* 0x000000ffffb27224 */ /* 0x000fe400078e00c4 */
[----:B-1----:R-:W-:Y:S02]  /*6750*/  FFMA.FTZ R5, R71, c[0x0][0x2d0], -R0 ;  /* 0x0000b40047057a23 */ /* 0x002fe40000010800 */
[----:B------:R-:W-:-:S03]  /*6760*/  IMAD.MOV.U32 R71, RZ, RZ, R195 ;  /* 0x000000ffff477224 */ /* 0x000fc600078e00c3 */
[----:B------:R1:W2:Y:S02]  /*6770*/  MUFU.EX2 R208, R5 ;  /* 0x0000000500d07308 */ /* 0x0002a40000000800 */
[----:B-1----:R-:W-:Y:S01]  /*6780*/  FFMA.FTZ R5, R69, c[0x0][0x2d0], -R0 ;  /* 0x0000b40045057a23 */ /* 0x002fe20000010800 */
[----:B--2---:R-:W-:Y:S01]  /*6790*/  F2FP.PACK_AB R13, R208, R207 ;  /* 0x000000cfd00d723e */ /* 0x004fe200000000ff */
[----:B------:R-:W-:-:S04]  /*67a0*/  IMAD.MOV.U32 R69, RZ, RZ, R179 ;  /* 0x000000ffff457224 */ /* 0x000fc800078e00b3 */
[----:B------:R1:W-:Y:S01]  /*67b0*/  MUFU.EX2 R210, R5 ;  /* 0x0000000500d27308 */ /* 0x0003e20000000800 */
[----:B------:R-:W-:Y:S02]  /*67c0*/  IMAD.MOV.U32 R179, RZ, RZ, R180 ;  /* 0x000000ffffb37224 */ /* 0x000fe400078e00b4 */
[----:B------:R-:W-:Y:S02]  /*67d0*/  IMAD.MOV.U32 R180, RZ, RZ, R192 ;  /* 0x000000ffffb47224 */ /* 0x000fe400078e00c0 */
[----:B-1----:R-:W-:Y:S02]  /*67e0*/  FFMA.FTZ R5, R68, c[0x0][0x2d0], -R0 ;  /* 0x0000b40044057a23 */ /* 0x002fe40000010800 */
[----:B------:R-:W-:Y:S02]  /*67f0*/  IMAD.MOV.U32 R68, RZ, RZ, R191 ;  /* 0x000000ffff447224 */ /* 0x000fe400078e00bf */
        /* <DEDUP_REMOVED lines=8> */
[----:B------:R-:W-:Y:S01]  /*6880*/  HMMA.16816.F32 R112, R12, R20, R92 ;  /* 0x000000140c70723c */ /* 0x000fe2000000185c */
[----:B-1----:R-:W-:Y:S01]  /*6890*/  FFMA.FTZ R5, R139, c[0x0][0x2d0], -R4 ;  /* 0x0000b4008b057a23 */ /* 0x002fe20000010804 */
[----:B--2---:R-:W-:-:S03]  /*68a0*/  F2FP.PACK_AB R8, R204, R203 ;  /* 0x000000cbcc08723e */ /* 0x004fc600000000ff */
[----:B------:R1:W-:Y:S02]  /*68b0*/  MUFU.EX2 R205, R5 ;  /* 0x0000000500cd7308 */ /* 0x0003e40000000800 */
[----:B-1----:R-:W-:Y:S02]  /*68c0*/  FFMA.FTZ R5, R138, c[0x0][0x2d0], -R4 ;  /* 0x0000b4008a057a23 */ /* 0x002fe40000010804 */
[----:B------:R-:W-:Y:S04]  /*68d0*/  HMMA.16816.F32 R136, R12, R18, R40 ;  /* 0x000000120c88723c */ /* 0x000fe80000001828 */
        /* <DEDUP_REMOVED lines=13> */
[----:B------:R-:W-:-:S05]  /*69b0*/  FFMA.FTZ R5, R187, c[0x0][0x2d0], -R4 ;  /* 0x0000b400bb057a23 */ /* 0x000fca0000010804 */
[----:B------:R1:W-:Y:S01]  /*69c0*/  MUFU.EX2 R193, R5 ;  /* 0x0000000500c17308 */ /* 0x0003e20000000800 */
[C---:B------:R-:W-:Y:S08]  /*69d0*/  HMMA.16816.F32 R60, R8.reuse, R16, R48 ;  /* 0x00000010083c723c */ /* 0x040ff00000001830 */
[----:B------:R-:W-:Y:S01]  /*69e0*/  HMMA.16816.F32 R56, R8, R18, R52 ;  /* 0x000000120838723c */ /* 0x000fe20000001834 */
[----:B------:R-:W2:Y:S01]  /*69f0*/  LDSM.16.MT88.4 R16, [R227+0x1800] ;  /* 0x00180000e310783b */ /* 0x000ea20000004200 */
[----:B-1----:R-:W-:-:S02]  /*6a00*/  FFMA.FTZ R5, R188, c[0x0][0x2d0], -R4 ;  /* 0x0000b400bc057a23 */ /* 0x002fc40000010804 */
[----:B------:R-:W-:-:S04]  /*6a10*/  IMAD.MOV.U32 R188, RZ, RZ, R98 ;  /* 0x000000ffffbc7224 */ /* 0x000fc800078e0062 */
[----:B------:R-:W-:Y:S01]  /*6a20*/  HMMA.16816.F32 R48, R8, R24, R32 ;  /* 0x000000180830723c */ /* 0x000fe20000001820 */
[----:B------:R1:W3:Y:S01]  /*6a30*/  MUFU.EX2 R195, R5 ;  /* 0x0000000500c37308 */ /* 0x0002e20000000800 */
[----:B------:R-:W-:Y:S02]  /*6a40*/  IMAD.MOV.U32 R98, RZ, RZ, R168 ;  /* 0x000000ffff627224 */ /* 0x000fe400078e00a8 */
[----:B------:R-:W-:-:S04]  /*6a50*/  IMAD.MOV.U32 R168, RZ, RZ, R197 ;  /* 0x000000ffffa87224 */ /* 0x000fc800078e00c5 */
[C---:B------:R-:W-:Y:S01]  /*6a60*/  HMMA.16816.F32 R44, R8.reuse, R26, R76 ;  /* 0x0000001a082c723c */ /* 0x040fe2000000184c */
[----:B------:R-:W4:Y:S06]  /*6a70*/  LDSM.16.MT88.4 R24, [R224+0x2000] ;  /* 0x00200000e018783b */ /* 0x000f2c0000004200 */
[----:B------:R-:W-:Y:S01]  /*6a80*/  IMAD.MOV.U32 R78, RZ, RZ, R181 ;  /* 0x000000ffff4e7224 */ /* 0x000fe200078e00b5 */
[----:B------:R-:W-:Y:S01]  /*6a90*/  HMMA.16816.F32 R36, R8, R22, R88 ;  /* 0x000000160824723c */ /* 0x000fe20000001858 */
[----:B-1----:R-:W-:Y:S02]  /*6aa0*/  FFMA.FTZ R5, R189, c[0x0][0x2d0], -R4 ;  /* 0x0000b400bd057a23 */ /* 0x002fe40000010804 */
[----:B------:R-:W-:Y:S01]  /*6ab0*/  IMAD.MOV.U32 R181, RZ, RZ, R194 ;  /* 0x000000ffffb57224 */ /* 0x000fe200078e00c2 */
[----:B------:R1:W-:Y:S01]  /*6ac0*/  MUFU.EX2 R189, R6 ;  /* 0x0000000600bd7308 */ /* 0x0003e20000000800 */
[----:B------:R-:W-:-:S02]  /*6ad0*/  IMAD.MOV.U32 R79, RZ, RZ, R7 ;  /* 0x000000ffff4f7224 */ /* 0x000fc400078e0007 */
[----:B------:R-:W-:Y:S01]  /*6ae0*/  FFMA.FTZ R7, R123, c[0x0][0x2d0], -R2 ;  /* 0x0000b4007b077a23 */ /* 0x000fe20000010802 */
[C---:B------:R-:W-:Y:S01]  /*6af0*/  HMMA.16816.F32 R40, R8.reuse, R20, R84 ;  /* 0x000000140828723c */ /* 0x040fe20000001854 */
[----:B------:R-:W-:Y:S02]  /*6b00*/  IMAD.MOV.U32 R77, RZ, RZ, R79 ;  /* 0x000000ffff4d7224 */ /* 0x000fe400078e004f */
[----:B------:R-:W-:Y:S01]  /*6b10*/  IMAD.MOV.U32 R79, RZ, RZ, R69 ;  /* 0x000000ffff4f7224 */ /* 0x000fe200078e0045 */
[----:B------:R3:W-:Y:S01]  /*6b20*/  MUFU.EX2 R197, R5 ;  /* 0x0000000500c57308 */ /* 0x0007e20000000800 */
[----:B------:R-:W-:Y:S02]  /*6b30*/  IMAD.MOV.U32 R69, RZ, RZ, R96 ;  /* 0x000000ffff457224 */ /* 0x000fe400078e0060 */
[----:B------:R-:W-:Y:S01]  /*6b40*/  IMAD.MOV.U32 R96, RZ, RZ, R98 ;  /* 0x000000ffff607224 */ /* 0x000fe200078e0062 */
[----:B--2---:R-:W-:Y:S01]  /*6b50*/  HMMA.16816.F32 R52, R8, R16, R108 ;  /* 0x000000100834723c */ /* 0x004fe2000000186c */
[----:B------:R-:W-:-:S02]  /*6b60*/  IMAD.MOV.U32 R98, RZ, RZ, R170 ;  /* 0x000000ffff627224 */ /* 0x000fc400078e00aa */
[----:B------:R-:W-:Y:S01]  /*6b70*/  IMAD.MOV.U32 R170, RZ, RZ, R172 ;  /* 0x000000ffffaa7224 */ /* 0x000fe200078e00ac */
[----:B------:R-:W-:Y:S01]  /*6b80*/  MUFU.EX2 R187, R7 ;  /* 0x0000000700bb7308 */ /* 0x000fe20000000800 */
[----:B------:R-:W-:Y:S02]  /*6b90*/  FFMA.FTZ R172, R120, c[0x0][0x2d0], -R2 ;  /* 0x0000b40078ac7a23 */ /* 0x000fe40000010802 */
[--C-:B-1----:R-:W-:Y:S01]  /*6ba0*/  FFMA.FTZ R6, R155, c[0x0][0x2d0], -R0.reuse ;  /* 0x0000b4009b067a23 */ /* 0x102fe20000010800 */
[----:B------:R-:W-:Y:S01]  /*6bb0*/  HMMA.16816.F32 R32, R8, R18, R104 ;  /* 0x000000120820723c */ /* 0x000fe20000001868 */
[----:B------:R-:W-:Y:S02]  /*6bc0*/  FFMA.FTZ R155, R145, c[0x0][0x2d0], -R0 ;  /* 0x0000b400919b7a23 */ /* 0x000fe40000010800 */
[----:B---3--:R-:W-:-:S04]  /*6bd0*/  FFMA.FTZ R5, R190, c[0x0][0x2d0], -R4 ;  /* 0x0000b400be057a23 */ /* 0x008fc80000010804 */
[----:B------:R-:W-:Y:S01]  /*6be0*/  F2FP.PACK_AB R8, R195, R193 ;  /* 0x000000c1c308723e */ /* 0x000fe200000000ff */
[----:B------:R1:W2:Y:S01]  /*6bf0*/  MUFU.EX2 R198, R5 ;  /* 0x0000000500c67308 */ /* 0x0002a20000000800 */
[C---:B------:R-:W-:Y:S01]  /*6c00*/  HMMA.16816.F32 R108, R12.reuse, R22, R80 ;  /* 0x000000160c6c723c */ /* 0x040fe20000001850 */
[----:B------:R-:W3:Y:S07]  /*6c10*/  LDSM.16.MT88.4 R20, [R228+0x2000] ;  /* 0x00200000e414783b */ /* 0x000eee0000004200 */
[----:B------:R-:W-:Y:S01]  /*6c20*/  HMMA.16816.F32 R100, R12, R16, R64 ;  /* 0x000000100c64723c */ /* 0x000fe20000001840 */
[----:B-1----:R-:W-:-:S07]  /*6c30*/  FFMA.FTZ R5, R185, c[0x0][0x2d0], -R3 ;  /* 0x0000b400b9057a23 */ /* 0x002fce0000010803 */
[----:B------:R-:W-:Y:S01]  /*6c40*/  HMMA.16816.F32 R88, R12, R18, R28 ;  /* 0x000000120c58723c */ /* 0x000fe2000000181c */
[----:B------:R-:W1:Y:S01]  /*6c50*/  LDSM.16.MT88.4 R16, [R225+0x2000] ;  /* 0x00200000e110783b */ /* 0x000e620000004200 */
[----:B------:R-:W-:Y:S01]  /*6c60*/  FFMA.FTZ R64, R144, c[0x0][0x2d0], -R2 ;  /* 0x0000b40090407a23 */ /* 0x000fe20000010802 */
[----:B------:R4:W-:Y:S01]  /*6c70*/  MUFU.EX2 R191, R5 ;  /* 0x0000000500bf7308 */ /* 0x0009e20000000800 */
[----:B------:R-:W-:Y:S01]  /*6c80*/  IMAD.MOV.U32 R144, RZ, RZ, R78 ;  /* 0x000000ffff907224 */ /* 0x000fe200078e004e */
[----:B------:R-:W1:Y:S01]  /*6c90*/  LDSM.16.MT88.4 R12, [R227+0x2000] ;  /* 0x00200000e30c783b */ /* 0x000e620000004200 */
[----:B------:R-:W-:Y:S01]  /*6ca0*/  IMAD.MOV.U32 R78, RZ, RZ, R68 ;  /* 0x000000ffff4e7224 */ /* 0x000fe200078e0044 */
[----:B--2---:R-:W-:Y:S01]  /*6cb0*/  F2FP.PACK_AB R10, R198, R197 ;  /* 0x000000c5c60a723e */ /* 0x004fe200000000ff */
[----:B------:R-:W-:Y:S02]  /*6cc0*/  IMAD.MOV.U32 R68, RZ, RZ, R75 ;  /* 0x000000ffff447224 */ /* 0x000fe400078e004b */
[----:B------:R-:W-:-:S02]  /*6cd0*/  IMAD.MOV.U32 R75, RZ, RZ, R97 ;  /* 0x000000ffff4b7224 */ /* 0x000fc400078e0061 */
[----:B------:R-:W-:Y:S02]  /*6ce0*/  IMAD.MOV.U32 R97, RZ, RZ, R99 ;  /* 0x000000ffff617224 */ /* 0x000fe400078e0063 */
[----:B------:R-:W-:Y:S02]  /*6cf0*/  IMAD.MOV.U32 R99, RZ, RZ, R171 ;  /* 0x000000ffff637224 */ /* 0x000fe400078e00ab */
[----:B------:R-:W-:Y:S02]  /*6d00*/  IMAD.MOV.U32 R171, RZ, RZ, R173 ;  /* 0x000000ffffab7224 */ /* 0x000fe400078e00ad */
[----:B------:R-:W-:Y:S02]  /*6d10*/  FFMA.FTZ R173, R117, c[0x0][0x2d0], -R2 ;  /* 0x0000b40075ad7a23 */ /* 0x000fe40000010802 */
[----:B----4-:R-:W-:Y:S02]  /*6d20*/  FFMA.FTZ R5, R184, c[0x0][0x2d0], -R3 ;  /* 0x0000b400b8057a23 */ /* 0x010fe40000010803 */
[----:B------:R-:W-:Y:S01]  /*6d30*/  IMAD.MOV.U32 R117, RZ, RZ, R77 ;  /* 0x000000ffff757224 */ /* 0x000fe200078e004d */
[----:B------:R-:W-:Y:S01]  /*6d40*/  MUFU.EX2 R184, R6 ;  /* 0x0000000600b87308 */ /* 0x000fe20000000800 */
[----:B------:R-:W-:-:S02]  /*6d50*/  IMAD.MOV.U32 R77, RZ, RZ, R78 ;  /* 0x000000ffff4d7224 */ /* 0x000fc400078e004e */
[----:B------:R-:W-:Y:S02]  /*6d60*/  IMAD.MOV.U32 R78, RZ, RZ, R79 ;  /* 0x000000ffff4e7224 */ /* 0x000fe400078e004f */
[----:B------:R-:W-:Y:S02]  /*6d70*/  IMAD.MOV.U32 R79, RZ, RZ, R69 ;  /* 0x000000ffff4f7224 */ /* 0x000fe400078e0045 */
[----:B------:R-:W-:Y:S01]  /*6d80*/  IMAD.MOV.U32 R69, RZ, RZ, R170 ;  /* 0x000000ffff457224 */ /* 0x000fe200078e00aa */
[----:B------:R-:W2:Y:S01]  /*6d90*/  MUFU.EX2 R192, R5 ;  /* 0x0000000500c07308 */ /* 0x000ea20000000800 */
[----:B------:R-:W-:Y:S02]  /*6da0*/  IMAD.MOV.U32 R170, RZ, RZ, R174 ;  /* 0x000000ffffaa7224 */ /* 0x000fe400078e00ae */
[----:B------:R-:W-:Y:S02]  /*6db0*/  FFMA.FTZ R174, R116, c[0x0][0x2d0], -R2 ;  /* 0x0000b40074ae7a23 */ /* 0x000fe40000010802 */
[----:B------:R-:W-:-:S02]  /*6dc0*/  IMAD.MOV.U32 R29, RZ, RZ, R75 ;  /* 0x000000ffff1d7224 */ /* 0x000fc400078e004b */
[--C-:B------:R-:W-:Y:S02]  /*6dd0*/  FFMA.FTZ R65, R127, c[0x0][0x2d0], -R2.reuse ;  /* 0x0000b4007f417a23 */ /* 0x100fe40000010802 */
[--C-:B------:R-:W-:Y:S02]  /*6de0*/  FFMA.FTZ R66, R126, c[0x0][0x2d0], -R2.reuse ;  /* 0x0000b4007e427a23 */ /* 0x100fe40000010802 */
[----:B------:R-:W-:Y:S02]  /*6df0*/  FFMA.FTZ R67, R125, c[0x0][0x2d0], -R2 ;  /* 0x0000b4007d437a23 */ /* 0x000fe40000010802 */
[----:B------:R-:W-:Y:S02]  /*6e00*/  IMAD.MOV.U32 R116, RZ, RZ, R78 ;  /* 0x000000ffff747224 */ /* 0x000fe400078e004e */
[----:B------:R-:W-:Y:S01]  /*6e10*/  IMAD.MOV.U32 R30, RZ, RZ, R79 ;  /* 0x000000ffff1e7224 */ /* 0x000fe200078e004f */
[----:B--2---:R-:W-:Y:S01]  /*6e20*/  F2FP.PACK_AB R9, R192, R191 ;  /* 0x000000bfc009723e */ /* 0x004fe200000000ff */
[----:B------:R-:W-:-:S02]  /*6e30*/  FFMA.FTZ R5, R162, c[0x0][0x2d0], -R3 ;  /* 0x0000b400a2057a23 */ /* 0x000fc40000010803 */
[--C-:B------:R-:W-:Y:S02]  /*6e40*/  FFMA.FTZ R162, R124, c[0x0][0x2d0], -R2.reuse ;  /* 0x0000b4007ca27a23 */ /* 0x100fe40000010802 */
[----:B------:R2:W-:Y:S01]  /*6e50*/  MUFU.EX2 R194, R5 ;  /* 0x0000000500c27308 */ /* 0x0005e20000000800 */
[----:B------:R-:W-:Y:S02]  /*6e60*/  IMAD.MOV.U32 R75, RZ, RZ, R97 ;  /* 0x000000ffff4b7224 */ /* 0x000fe400078e0061 */
[----:B------:R-:W-:Y:S02]  /*6e70*/  FFMA.FTZ R28, R118, c[0x0][0x2d0], -R2 ;  /* 0x0000b400761c7a23 */ /* 0x000fe40000010802 */
[--C-:B------:R-:W-:Y:S02]  /*6e80*/  FFMA.FTZ R31, R153, c[0x0][0x2d0], -R0.reuse ;  /* 0x0000b400991f7a23 */ /* 0x100fe40000010800 */
[----:B------:R-:W-:Y:S01]  /*6e90*/  FFMA.FTZ R153, R147, c[0x0][0x2d0], -R0 ;  /* 0x0000b40093997a23 */ /* 0x000fe20000010800 */
[----:B------:R-:W-:Y:S01]  /*6ea0*/  MUFU.EX2 R185, R28 ;  /* 0x0000001c00b97308 */ /* 0x000fe20000000800 */
[----:B--2---:R-:W-:-:S07]  /*6eb0*/  FFMA.FTZ R5, R186, c[0x0][0x2d0], -R3 ;  /* 0x0000b400ba057a23 */ /* 0x004fce0000010803 */
[----:B------:R-:W2:Y:S02]  /*6ec0*/  MUFU.EX2 R196, R5 ;  /* 0x0000000500c47308 */ /* 0x000ea40000000800 */
[----:B--2---:R-:W-:Y:S01]  /*6ed0*/  F2FP.PACK_AB R11, R196, R194 ;  /* 0x000000c2c40b723e */ /* 0x004fe200000000ff */
[----:B------:R-:W-:Y:S02]  /*6ee0*/  FFMA.FTZ R5, R121, c[0x0][0x2d0], -R2 ;  /* 0x0000b40079057a23 */ /* 0x000fe40000010802 */
[----:B------:R-:W-:-:S03]  /*6ef0*/  FFMA.FTZ R2, R156, c[0x0][0x2d0], -R0 ;  /* 0x0000b4009c027a23 */ /* 0x000fc60000010800 */
[----:B------:R2:W-:Y:S01]  /*6f00*/  MUFU.EX2 R190, R5 ;  /* 0x0000000500be7308 */ /* 0x0005e20000000800 */
[C---:B------:R-:W-:Y:S07]  /*6f10*/  HMMA.16816.F32 R120, R8.reuse, R24, R60 ;  /* 0x000000180878723c */ /* 0x040fee000000183c */
[----:B------:R4:W1:Y:S01]  /*6f20*/  MUFU.EX2 R118, R2 ;  /* 0x0000000200767308 */ /* 0x0008620000000800 */
[----:B------:R-:W-:Y:S01]  /*6f30*/  IMAD.MOV.U32 R60, RZ, RZ, R96 ;  /* 0x000000ffff3c7224 */ /* 0x000fe200078e0060 */
[----:B------:R-:W-:Y:S01]  /*6f40*/  HMMA.16816.F32 R124, R8, R26, R56 ;  /* 0x0000001a087c723c */ /* 0x000fe20000001838 */
[----:B------:R-:W-:-:S02]  /*6f50*/  IMAD.MOV.U32 R61, RZ, RZ, R98 ;  /* 0x000000ffff3d7224 */ /* 0x000fc400078e0062 */
[----:B------:R-:W-:Y:S02]  /*6f60*/  IMAD.MOV.U32 R62, RZ, RZ, R99 ;  /* 0x000000ffff3e7224 */ /* 0x000fe400078e0063 */
[----:B------:R-:W-:Y:S02]  /*6f70*/  IMAD.MOV.U32 R63, RZ, RZ, R77 ;  /* 0x000000ffff3f7224 */ /* 0x000fe400078e004d */
[----:B--2---:R-:W-:Y:S01]  /*6f80*/  FFMA.FTZ R5, R150, c[0x0][0x2d0], -R0 ;  /* 0x0000b40096057a23 */ /* 0x004fe20000010800 */
[C---:B---3--:R-:W-:Y:S01]  /*6f90*/  HMMA.16816.F32 R104, R8.reuse, R20, R48 ;  /* 0x000000140868723c */ /* 0x048fe20000001830 */
[----:B------:R-:W-:Y:S02]  /*6fa0*/  IMAD.MOV.U32 R59, RZ, RZ, R62 ;  /* 0x000000ffff3b7224 */ /* 0x000fe400078e003e */
[----:B----4-:R-:W-:Y:S01]  /*6fb0*/  FFMA.FTZ R2, R149, c[0x0][0x2d0], -R0 ;  /* 0x0000b40095027a23 */ /* 0x010fe20000010800 */
[----:B------:R-:W-:Y:S04]  /*6fc0*/  MUFU.EX2 R186, R5 ;  /* 0x0000000500ba7308 */ /* 0x000fe80000000800 */
[----:B------:R-:W-:Y:S01]  /*6fd0*/  HMMA.16816.F32 R96, R8, R22, R44 ;  /* 0x000000160860723c */ /* 0x000fe2000000182c */
[----:B------:R-:W-:-:S07]  /*6fe0*/  IMAD.MOV.U32 R58, RZ, RZ, R59 ;  /* 0x000000ffff3a7224 */ /* 0x000fce00078e003b */
[----:B-1----:R-:W-:Y:S01]  /*6ff0*/  HMMA.16816.F32 R92, R8, R16, R40 ;  /* 0x00000010085c723c */ /* 0x002fe20000001828 */
[----:B------:R-:W-:-:S07]  /*7000*/  IMAD.MOV.U32 R62, RZ, RZ, R63 ;  /* 0x000000ffff3e7224 */ /* 0x000fce00078e003f */
[C---:B------:R-:W-:Y:S08]  /*7010*/  HMMA.16816.F32 R84, R8.reuse, R18, R36 ;  /* 0x000000120854723c */ /* 0x040ff00000001824 */
[C---:B------:R-:W-:Y:S08]  /*7020*/  HMMA.16816.F32 R80, R8.reuse, R12, R52 ;  /* 0x0000000c0850723c */ /* 0x040ff00000001834 */
[----:B------:R-:W-:Y:S01]  /*7030*/  HMMA.16816.F32 R76, R8, R14, R32 ;  /* 0x0000000e084c723c */ /* 0x000fe20000001820 */
[----:B------:R-:W-:-:S02]  /*7040*/  FFMA.FTZ R45, R152, c[0x0][0x2d0], -R0 ;  /* 0x0000b400982d7a23 */ /* 0x000fc40000010800 */
[----:B------:R-:W-:Y:S02]  /*7050*/  IMAD.MOV.U32 R63, RZ, RZ, R144 ;  /* 0x000000ffff3f7224 */ /* 0x000fe400078e0090 */
[----:B------:R-:W-:Y:S02]  /*7060*/  FFMA.FTZ R46, R148, c[0x0][0x2d0], -R0 ;  /* 0x0000b400942e7a23 */ /* 0x000fe40000010800 */
[----:B------:R-:W-:Y:S02]  /*7070*/  FFMA.FTZ R11, R60, c[0x0][0x2d0], -R4 ;  /* 0x0000b4003c0b7a23 */ /* 0x000fe40000010804 */
[----:B------:R-:W-:Y:S02]  /*7080*/  IMAD.MOV.U32 R60, RZ, RZ, R61 ;  /* 0x000000ffff3c7224 */ /* 0x000fe400078e003d */
[----:B------:R-:W-:Y:S02]  /*7090*/  IMAD.MOV.U32 R61, RZ, RZ, R117 ;  /* 0x000000ffff3d7224 */ /* 0x000fe400078e0075 */
[----:B------:R-:W-:-:S02]  /*70a0*/  IMAD.MOV.U32 R57, RZ, RZ, R58 ;  /* 0x000000ffff397224 */ /* 0x000fc400078e003a */
[----:B------:R-:W-:Y:S02]  /*70b0*/  IMAD.MOV.U32 R59, RZ, RZ, R61 ;  /* 0x000000ffff3b7224 */ /* 0x000fe400078e003d */
[----:B------:R-:W-:Y:S02]  /*70c0*/  FFMA.FTZ R152, R151, c[0x0][0x2d0], -R0 ;  /* 0x0000b40097987a23 */ /* 0x000fe40000010800 */
[----:B------:R-:W-:Y:S02]  /*70d0*/  IMAD.MOV.U32 R58, RZ, RZ, R59 ;  /* 0x000000ffff3a7224 */ /* 0x000fe400078e003b */
[----:B------:R-:W-:Y:S02]  /*70e0*/  IMAD.MOV.U32 R59, RZ, RZ, R63 ;  /* 0x000000ffff3b7224 */ /* 0x000fe400078e003f */
[----:B------:R-:W-:Y:S02]  /*70f0*/  IMAD.MOV.U32 R117, RZ, RZ, R188 ;  /* 0x000000ffff757224 */ /* 0x000fe400078e00bc */
[----:B------:R-:W-:-:S02]  /*7100*/  IMAD.MOV.U32 R144, RZ, RZ, R230 ;  /* 0x000000ffff907224 */ /* 0x000fc400078e00e6 */
[----:B------:R-:W-:Y:S02]  /*7110*/  IMAD.MOV.U32 R148, RZ, RZ, R58 ;  /* 0x000000ffff947224 */ /* 0x000fe400078e003a */
[----:B------:R-:W-:Y:S01]  /*7120*/  IMAD.MOV.U32 R151, RZ, RZ, R59 ;  /* 0x000000ffff977224 */ /* 0x000fe200078e003b */
[----:B------:R1:W2:Y:S01]  /*7130*/  MUFU.EX2 R188, R2 ;  /* 0x0000000200bc7308 */ /* 0x0002a20000000800 */
[--C-:B------:R-:W-:Y:S02]  /*7140*/  FFMA.FTZ R44, R154, c[0x0][0x2d0], -R0.reuse ;  /* 0x0000b4009a2c7a23 */ /* 0x100fe40000010800 */
[----:B------:R-:W-:Y:S02]  /*7150*/  FFMA.FTZ R154, R146, c[0x0][0x2d0], -R0 ;  /* 0x0000b400929a7a23 */ /* 0x000fe40000010800 */
[----:B------:R-:W-:Y:S02]  /*7160*/  IMAD.MOV.U32 R149, RZ, RZ, R117 ;  /* 0x000000ffff957224 */ /* 0x000fe400078e0075 */
[----:B------:R-:W-:-:S02]  /*7170*/  IMAD.MOV.U32 R156, RZ, RZ, R144 ;  /* 0x000000ffff9c7224 */ /* 0x000fc400078e0090 */
[--C-:B------:R-:W-:Y:S02]  /*7180*/  FFMA.FTZ R0, R119, c[0x0][0x2d0], -R3.reuse ;  /* 0x0000b40077007a23 */ /* 0x100fe40000010803 */
[--C-:B------:R-:W-:Y:S02]  /*7190*/  FFMA.FTZ R29, R29, c[0x0][0x2d0], -R3.reuse ;  /* 0x0000b4001d1d7a23 */ /* 0x100fe40000010803 */
[--C-:B------:R-:W-:Y:S02]  /*71a0*/  FFMA.FTZ R30, R30, c[0x0][0x2d0], -R3.reuse ;  /* 0x0000b4001e1e7a23 */ /* 0x100fe40000010803 */
[--C-:B------:R-:W-:Y:S02]  /*71b0*/  FFMA.FTZ R68, R68, c[0x0][0x2d0], -R3.reuse ;  /* 0x0000b40044447a23 */ /* 0x100fe40000010803 */
[--C-:B-1----:R-:W-:Y:S02]  /*71c0*/  FFMA.FTZ R2, R57, c[0x0][0x2d0], -R3.reuse ;  /* 0x0000b40039027a23 */ /* 0x102fe40000010803 */
[----:B------:R-:W-:-:S02]  /*71d0*/  FFMA.FTZ R116, R116, c[0x0][0x2d0], -R3 ;  /* 0x0000b40074747a23 */ /* 0x000fc40000010803 */
[--C-:B------:R-:W-:Y:S02]  /*71e0*/  FFMA.FTZ R117, R252, c[0x0][0x2d0], -R3.reuse ;  /* 0x0000b400fc757a23 */ /* 0x100fe40000010803 */
[----:B------:R-:W-:Y:S02]  /*71f0*/  FFMA.FTZ R144, R250, c[0x0][0x2d0], -R3 ;  /* 0x0000b400fa907a23 */ /* 0x000fe40000010803 */
[----:B------:R-:W-:Y:S02]  /*7200*/  IMAD.MOV.U32 R150, RZ, RZ, R75 ;  /* 0x000000ffff967224 */ /* 0x000fe400078e004b */
[----:B------:R-:W-:Y:S02]  /*7210*/  FADD.FTZ R3, R148, R151 ;  /* 0x0000009794037221 */ /* 0x000fe40000010000 */
[----:B------:R-:W-:Y:S02]  /*7220*/  FFMA.FTZ R10, R234, c[0x0][0x2d0], -R4 ;  /* 0x0000b400ea0a7a23 */ /* 0x000fe40000010804 */
[----:B------:R-:W-:Y:S01]  /*7230*/  FADD.FTZ R3, R150, R3 ;  /* 0x0000000396037221 */ /* 0x000fe20000010000 */
[----:B------:R1:W5:Y:S01]  /*7240*/  LDL.LU R234, [R1+0xa8] ;  /* 0x0000a80001ea7983 */ /* 0x0003620000300800 */
[----:B------:R-:W-:-:S02]  /*7250*/  IMAD.MOV.U32 R150, RZ, RZ, R62 ;  /* 0x000000ffff967224 */ /* 0x000fc400078e003e */
[--C-:B------:R-:W-:Y:S02]  /*7260*/  FFMA.FTZ R9, R233, c[0x0][0x2d0], -R4.reuse ;  /* 0x0000b400e9097a23 */ /* 0x100fe40000010804 */
[----:B------:R-:W-:Y:S01]  /*7270*/  FADD.FTZ R3, R150, R3 ;  /* 0x0000000396037221 */ /* 0x000fe20000010000 */
[----:B------:R1:W5:Y:S01]  /*7280*/  LDL.LU R233, [R1+0xa4] ;  /* 0x0000a40001e97983 */ /* 0x0003620000300800 */
[--C-:B------:R-:W-:Y:S02]  /*7290*/  FFMA.FTZ R8, R232, c[0x0][0x2d0], -R4.reuse ;  /* 0x0000b400e8087a23 */ /* 0x100fe40000010804 */
[--C-:B------:R-:W-:Y:S01]  /*72a0*/  FFMA.FTZ R47, R231, c[0x0][0x2d0], -R4.reuse ;  /* 0x0000b400e72f7a23 */ /* 0x100fe20000010804 */
[----:B------:R1:W5:Y:S01]  /*72b0*/  LDL.LU R232, [R1+0xa0] ;  /* 0x0000a00001e87983 */ /* 0x0003620000300800 */
[----:B------:R-:W-:Y:S02]  /*72c0*/  IMAD.MOV.U32 R250, RZ, RZ, R171 ;  /* 0x000000fffffa7224 */ /* 0x000fe400078e00ab */
[----:B------:R-:W-:Y:S01]  /*72d0*/  FADD.FTZ R3, R168, R3 ;  /* 0x00000003a8037221 */ /* 0x000fe20000010000 */
[----:B------:R1:W5:Y:S01]  /*72e0*/  LDL.LU R231, [R1+0x9c] ;  /* 0x00009c0001e77983 */ /* 0x0003620000300800 */
[----:B------:R-:W-:-:S02]  /*72f0*/  FFMA.FTZ R61, R229, c[0x0][0x2d0], -R4 ;  /* 0x0000b400e53d7a23 */ /* 0x000fc40000010804 */
[--C-:B------:R-:W-:Y:S01]  /*7300*/  FFMA.FTZ R63, R226, c[0x0][0x2d0], -R4.reuse ;  /* 0x0000b400e23f7a23 */ /* 0x100fe20000010804 */
[----:B------:R1:W5:Y:S01]  /*7310*/  LDL.LU R230, [R1+0x98] ;  /* 0x0000980001e67983 */ /* 0x0003620000300800 */
[----:B------:R-:W-:Y:S01]  /*7320*/  FADD.FTZ R3, R250, R3 ;  /* 0x00000003fa037221 */ /* 0x000fe20000010000 */
[----:B------:R-:W-:Y:S01]  /*7330*/  F2FP.PACK_AB R5, R184, R118 ;  /* 0x00000076b805723e */ /* 0x000fe200000000ff */
[----:B------:R-:W-:Y:S01]  /*7340*/  FFMA.FTZ R60, R60, c[0x0][0x2d0], -R4 ;  /* 0x0000b4003c3c7a23 */ /* 0x000fe20000010804 */
[----:B------:R1:W5:Y:S04]  /*7350*/  LDL.LU R229, [R1+0x94] ;  /* 0x0000940001e57983 */ /* 0x0003680000300800 */
[----:B------:R1:W5:Y:S04]  /*7360*/  LDL.LU R226, [R1+0x90] ;  /* 0x0000900001e27983 */ /* 0x0003680000300800 */
[----:B------:R1:W5:Y:S01]  /*7370*/  LDL.LU R119, [R1+0x8c] ;  /* 0x00008c0001777983 */ /* 0x0003620000300800 */
[----:B------:R-:W-:Y:S01]  /*7380*/  F2FP.PACK_AB R4, R187, R185 ;  /* 0x000000b9bb04723e */ /* 0x000fe200000000ff */
[----:B------:R3:W-:Y:S01]  /*7390*/  MUFU.EX2 R75, R0 ;  /* 0x00000000004b7308 */ /* 0x0007e20000000800 */
[----:B------:R-:W-:Y:S01]  /*73a0*/  F2FP.PACK_AB R6, R190, R189 ;  /* 0x000000bdbe06723e */ /* 0x000fe200000000ff */
[----:B------:R-:W4:Y:S01]  /*73b0*/  LDL R250, [R1+0x50] ;  /* 0x0000500001fa7983 */ /* 0x000f220000100800 */
[----:B--2---:R-:W-:Y:S01]  /*73c0*/  F2FP.PACK_AB R7, R188, R186 ;  /* 0x000000babc07723e */ /* 0x004fe200000000ff */
[----:B------:R-:W-:-:S02]  /*73d0*/  FADD.FTZ R28, R158, R157 ;  /* 0x0000009d9e1c7221 */ /* 0x000fc40000010000 */
[----:B------:R-:W-:Y:S02]  /*73e0*/  IMAD.MOV.U32 R252, RZ, RZ, R164 ;  /* 0x000000fffffc7224 */ /* 0x000fe400078e00a4 */
[----:B------:R-:W-:Y:S01]  /*73f0*/  MUFU.EX2 R62, R46 ;  /* 0x0000002e003e7308 */ /* 0x000fe20000000800 */
[----:B------:R-:W-:Y:S01]  /*7400*/  IMAD.MOV.U32 R145, RZ, RZ, R165 ;  /* 0x000000ffff917224 */ /* 0x000fe200078e00a5 */
[C---:B------:R-:W-:Y:S01]  /*7410*/  HMMA.16816.F32 R32, R4.reuse, R16, R112 ;  /* 0x000000100420723c */ /* 0x040fe20000001870 */
[----:B------:R-:W-:Y:S02]  /*7420*/  IMAD.MOV.U32 R147, RZ, RZ, R166 ;  /* 0x000000ffff937224 */ /* 0x000fe400078e00a6 */
[----:B------:R-:W-:Y:S02]  /*7430*/  IMAD.MOV.U32 R146, RZ, RZ, R167 ;  /* 0x000000ffff927224 */ /* 0x000fe400078e00a7 */
[----:B------:R-:W-:Y:S01]  /*7440*/  LDSM.16.MT88.4 R164, [R225+0x3000] ;  /* 0x00300000e1a4783b */ /* 0x000fe20000004200 */
[----:B------:R-:W-:Y:S01]  /*7450*/  MUFU.EX2 R112, R8 ;  /* 0x0000000800707308 */ /* 0x000fe20000000800 */
[----:B---3--:R-:W-:Y:S01]  /*7460*/  FADD.FTZ R0, R160, R159 ;  /* 0x0000009fa0007221 */ /* 0x008fe20000010000 */
[----:B------:R-:W-:Y:S01]  /*7470*/  HMMA.16816.F32 R36, R4, R18, R108 ;  /* 0x000000120424723c */ /* 0x000fe2000000186c */
[----:B------:R-:W2:Y:S01]  /*7480*/  LDSM.16.MT88.4 R16, [R224+0x2800] ;  /* 0x00280000e010783b */ /* 0x000ea20000004200 */
[----:B------:R-:W-:-:S04]  /*7490*/  FADD.FTZ R3, R146, R3 ;  /* 0x0000000392037221 */ /* 0x000fc80000010000 */
[----:B------:R-:W-:Y:S02]  /*74a0*/  MUFU.EX2 R108, R11 ;  /* 0x0000000b006c7308 */ /* 0x000fe40000000800 */
[C---:B------:R-:W-:Y:S06]  /*74b0*/  HMMA.16816.F32 R48, R4.reuse, R20, R132 ;  /* 0x000000140430723c */ /* 0x040fec0000001884 */
[----:B------:R-:W-:Y:S02]  /*74c0*/  MUFU.EX2 R46, R44 ;  /* 0x0000002c002e7308 */ /* 0x000fe40000000800 */
[C---:B------:R-:W-:Y:S01]  /*74d0*/  HMMA.16816.F32 R40, R4.reuse, R22, R128 ;  /* 0x000000160428723c */ /* 0x040fe20000001880 */
[----:B------:R-:W-:Y:S05]  /*74e0*/  LDSM.16.MT88.4 R20, [R227+0x2800] ;  /* 0x00280000e314783b */ /* 0x000fea0000004200 */
[----:B------:R-:W-:Y:S02]  /*74f0*/  MUFU.EX2 R65, R65 ;  /* 0x0000004100417308 */ /* 0x000fe40000000800 */
[C---:B------:R-:W-:Y:S06]  /*7500*/  HMMA.16816.F32 R100, R4.reuse, R12, R100 ;  /* 0x0000000c0464723c */ /* 0x040fec0000001864 */
[----:B------:R-:W-:Y:S02]  /*7510*/  MUFU.EX2 R66, R66 ;  /* 0x0000004200427308 */ /* 0x000fe40000000800 */
[C---:B------:R-:W-:Y:S01]  /*7520*/  HMMA.16816.F32 R88, R4.reuse, R14, R88 ;  /* 0x0000000e0458723c */ /* 0x040fe20000001858 */
[----:B------:R-:W3:Y:S05]  /*7530*/  LDSM.16.MT88.4 R12, [R228+0x2800] ;  /* 0x00280000e40c783b */ /* 0x000eea0000004200 */
[----:B------:R-:W-:Y:S02]  /*7540*/  MUFU.EX2 R67, R67 ;  /* 0x0000004300437308 */ /* 0x000fe40000000800 */
[C---:B------:R-:W-:Y:S06]  /*7550*/  HMMA.16816.F32 R56, R4.reuse, R24, R140 ;  /* 0x000000180438723c */ /* 0x040fec000000188c */
[----:B------:R-:W-:Y:S01]  /*7560*/  MUFU.EX2 R45, R45 ;  /* 0x0000002d002d7308 */ /* 0x000fe20000000800 */
[----:B------:R-:W-:Y:S01]  /*7570*/  FADD.FTZ R24, R161, R0 ;  /* 0x00000000a1187221 */ /* 0x000fe20000010000 */
[----:B------:R-:W-:Y:S01]  /*7580*/  HMMA.16816.F32 R52, R4, R26, R136 ;  /* 0x0000001a0434723c */ /* 0x000fe20000001888 */
[----:B------:R-:W-:Y:S01]  /*7590*/  IMAD.MOV.U32 R113, RZ, RZ, R182 ;  /* 0x000000ffff717224 */ /* 0x000fe200078e00b6 */
[----:B------:R-:W-:Y:S01]  /*75a0*/  LDSM.16.MT88.4 R132, [R224+0x3000] ;  /* 0x00300000e084783b */ /* 0x000fe20000004200 */
[----:B------:R-:W-:-:S03]  /*75b0*/  FADD.FTZ R24, R216, R24 ;  /* 0x00000018d8187221 */ /* 0x000fc60000010000 */
[----:B------:R-:W1:Y:S01]  /*75c0*/  MUFU.EX2 R109, R10 ;  /* 0x0000000a006d7308 */ /* 0x000e620000000800 */
[----:B------:R-:W-:Y:S02]  /*75d0*/  FADD.FTZ R4, R163, R28 ;  /* 0x0000001ca3047221 */ /* 0x000fe40000010000 */
[----:B------:R-:W-:Y:S02]  /*75e0*/  FADD.FTZ R24, R217, R24 ;  /* 0x00000018d9187221 */ /* 0x000fe40000010000 */
[----:B------:R-:W-:Y:S02]  /*75f0*/  FADD.FTZ R0, R209, R4 ;  /* 0x00000004d1007221 */ /* 0x000fe40000010000 */
[----:B------:R-:W-:Y:S01]  /*7600*/  IMAD.MOV.U32 R138, RZ, RZ, R176 ;  /* 0x000000ffff8a7224 */ /* 0x000fe200078e00b0 */
[----:B------:R2:W2:Y:S01]  /*7610*/  MUFU.EX2 R111, R9 ;  /* 0x00000009006f7308 */ /* 0x0004a20000000800 */
[----:B------:R-:W-:Y:S02]  /*7620*/  FADD.FTZ R0, R219, R0 ;  /* 0x00000000db007221 */ /* 0x000fe40000010000 */
[----:B------:R-:W-:-:S02]  /*7630*/  IMAD.MOV.U32 R137, RZ, RZ, R175 ;  /* 0x000000ffff897224 */ /* 0x000fc400078e00af */
[----:B------:R-:W-:Y:S02]  /*7640*/  FADD.FTZ R0, R218, R0 ;  /* 0x00000000da007221 */ /* 0x000fe40000010000 */
[----:B------:R-:W-:Y:S01]  /*7650*/  IMAD.MOV.U32 R139, RZ, RZ, R178 ;  /* 0x000000ffff8b7224 */ /* 0x000fe200078e00b2 */
[----:B------:R-:W-:Y:S01]  /*7660*/  MUFU.EX2 R110, R64 ;  /* 0x00000040006e7308 */ /* 0x000fe20000000800 */
[----:B-1----:R-:W-:Y:S01]  /*7670*/  F2FP.PACK_AB R4, R109, R108 ;  /* 0x0000006c6d04723e */ /* 0x002fe200000000ff */
[----:B------:R-:W-:-:S04]  /*7680*/  FADD.FTZ R0, R145, R0 ;  /* 0x0000000091007221 */ /* 0x000fc80000010000 */
[----:B------:R-:W-:Y:S01]  /*7690*/  FADD.FTZ R0, R179, R0 ;  /* 0x00000000b3007221 */ /* 0x000fe20000010000 */
[----:B--2---:R-:W1:Y:S01]  /*76a0*/  LDSM.16.MT88.4 R8, [R225+0x2800] ;  /* 0x00280000e108783b */ /* 0x004e620000004200 */
[----:B------:R2:W2:Y:S01]  /*76b0*/  MUFU.EX2 R64, R2 ;  /* 0x0000000200407308 */ /* 0x0004a20000000800 */
[----:B------:R-:W-:-:S07]  /*76c0*/  F2FP.PACK_AB R6, R112, R111 ;  /* 0x0000006f7006723e */ /* 0x000fce00000000ff */
[----:B------:R-:W-:Y:S01]  /*76d0*/  MUFU.EX2 R44, R31 ;  /* 0x0000001f002c7308 */ /* 0x000fe20000000800 */
[----:B--2---:R-:W-:Y:S01]  /*76e0*/  FADD.FTZ R2, R69, R149 ;  /* 0x0000009545027221 */ /* 0x004fe20000010000 */
[----:B------:R-:W-:-:S06]  /*76f0*/  F2FP.PACK_AB R5, R64, R75 ;  /* 0x0000004b4005723e */ /* 0x000fcc00000000ff */
[----:B------:R-:W-:Y:S01]  /*7700*/  MUFU.EX2 R69, R29 ;  /* 0x0000001d00457308 */ /* 0x000fe20000000800 */
[----:B------:R-:W-:Y:S01]  /*7710*/  FADD.FTZ R0, R223, R0 ;  /* 0x00000000df007221 */ /* 0x000fe20000010000 */
[----:B------:R-:W2:Y:S01]  /*7720*/  LDSM.16.MT88.4 R148, [R228+0x3000] ;  /* 0x00300000e494783b */ /* 0x000ea20000004200 */
[----:B------:R-:W-:Y:S02]  /*7730*/  FADD.FTZ R2, R156, R2 ;  /* 0x000000029c027221 */ /* 0x000fe40000010000 */
[----:B------:R-:W-:-:S03]  /*7740*/  IMAD.MOV.U32 R156, RZ, RZ, R71 ;  /* 0x000000ffff9c7224 */ /* 0x000fc600078e0047 */
[----:B------:R-:W1:Y:S01]  /*7750*/  MUFU.EX2 R71, R30 ;  /* 0x0000001e00477308 */ /* 0x000e620000000800 */
[----:B------:R-:W-:Y:S02]  /*7760*/  FADD.FTZ R2, R156, R2 ;  /* 0x000000029c027221 */ /* 0x000fe40000010000 */
[----:B------:R-:W-:Y:S02]  /*7770*/  IMAD.MOV.U32 R156, RZ, RZ, R170 ;  /* 0x000000ffff9c7224 */ /* 0x000fe400078e00aa */
[----:B------:R-:W-:Y:S02]  /*7780*/  FADD.FTZ R2, R169, R2 ;  /* 0x00000002a9027221 */ /* 0x000fe40000010000 */
[----:B------:R-:W-:Y:S01]  /*7790*/  IMAD.MOV.U32 R136, RZ, RZ, R156 ;  /* 0x000000ffff887224 */ /* 0x000fe200078e009c */
[----:B------:R-:W-:Y:S01]  /*77a0*/  MUFU.EX2 R28, R68 ;  /* 0x00000044001c7308 */ /* 0x000fe20000000800 */
[----:B------:R-:W-:Y:S02]  /*77b0*/  FADD.FTZ R2, R252, R2 ;  /* 0x00000002fc027221 */ /* 0x000fe40000010000 */
[----:B------:R-:W-:-:S02]  /*77c0*/  FADD.FTZ R3, R137, R3 ;  /* 0x0000000389037221 */ /* 0x000fc40000010000 */
[----:B------:R-:W-:Y:S02]  /*77d0*/  FADD.FTZ R2, R147, R2 ;  /* 0x0000000293027221 */ /* 0x000fe40000010000 */
[----:B------:R-:W-:Y:S01]  /*77e0*/  IMAD.MOV.U32 R216, RZ, RZ, R180 ;  /* 0x000000ffffd87224 */ /* 0x000fe200078e00b4 */
[----:B-1----:R-:W-:Y:S01]  /*77f0*/  F2FP.PACK_AB R7, R71, R69 ;  /* 0x000000454707723e */ /* 0x002fe200000000ff */
[----:B------:R-:W-:Y:S01]  /*7800*/  IMAD.MOV.U32 R209, RZ, RZ, R183 ;  /* 0x000000ffffd17224 */ /* 0x000fe200078e00b7 */
[----:B------:R-:W-:Y:S01]  /*7810*/  MUFU.EX2 R47, R47 ;  /* 0x0000002f002f7308 */ /* 0x000fe20000000800 */
[----:B------:R-:W-:Y:S02]  /*7820*/  IMAD.MOV.U32 R115, RZ, RZ, R139 ;  /* 0x000000ffff737224 */ /* 0x000fe400078e008b */
[----:B------:R-:W-:Y:S02]  /*7830*/  IMAD.MOV.U32 R114, RZ, RZ, R181 ;  /* 0x000000ffff727224 */ /* 0x000fe400078e00b5 */
[----:B------:R-:W-:Y:S01]  /*7840*/  HMMA.16816.F32 R120, R4, R16, R120 ;  /* 0x000000100478723c */ /* 0x000fe20000001878 */
[----:B------:R-:W-:-:S02]  /*7850*/  IMAD.MOV.U32 R252, RZ, RZ, R177 ;  /* 0x000000fffffc7224 */ /* 0x000fc400078e00b1 */
[----:B------:R-:W-:Y:S05]  /*7860*/  MUFU.EX2 R27, R116 ;  /* 0x00000074001b7308 */ /* 0x000fea0000000800 */
[C---:B------:R-:W-:Y:S03]  /*7870*/  HMMA.16816.F32 R124, R4.reuse, R18, R124 ;  /* 0x00000012047c723c */ /* 0x040fe6000000187c */
[----:B------:R-:W-:Y:S05]  /*7880*/  MUFU.EX2 R31, R60 ;  /* 0x0000003c001f7308 */ /* 0x000fea0000000800 */
[C---:B---3--:R-:W-:Y:S03]  /*7890*/  HMMA.16816.F32 R104, R4.reuse, R12, R104 ;  /* 0x0000000c0468723c */ /* 0x048fe60000001868 */
[----:B------:R-:W-:Y:S05]  /*78a0*/  MUFU.EX2 R25, R117 ;  /* 0x0000007500197308 */ /* 0x000fea0000000800 */
[C---:B------:R-:W-:Y:S03]  /*78b0*/  HMMA.16816.F32 R96, R4.reuse, R14, R96 ;  /* 0x0000000e0460723c */ /* 0x040fe60000001860 */
[----:B------:R-:W-:Y:S05]  /*78c0*/  MUFU.EX2 R30, R61 ;  /* 0x0000003d001e7308 */ /* 0x000fea0000000800 */
[C---:B------:R-:W-:Y:S03]  /*78d0*/  HMMA.16816.F32 R92, R4.reuse, R8, R92 ;  /* 0x00000008045c723c */ /* 0x040fe6000000185c */
[----:B------:R-:W-:Y:S05]  /*78e0*/  MUFU.EX2 R26, R144 ;  /* 0x00000090001a7308 */ /* 0x000fea0000000800 */
[C---:B------:R-:W-:Y:S03]  /*78f0*/  HMMA.16816.F32 R84, R4.reuse, R10, R84 ;  /* 0x0000000a0454723c */ /* 0x040fe60000001854 */
[----:B------:R-:W-:Y:S05]  /*7900*/  MUFU.EX2 R29, R63 ;  /* 0x0000003f001d7308 */ /* 0x000fea0000000800 */
[C---:B------:R-:W-:Y:S08]  /*7910*/  HMMA.16816.F32 R80, R4.reuse, R20, R80 ;  /* 0x000000140450723c */ /* 0x040ff00000001850 */
[----:B------:R-:W-:Y:S07]  /*7920*/  HMMA.16816.F32 R76, R4, R22, R76 ;  /* 0x00000016044c723c */ /* 0x000fee000000184c */
[----:B------:R-:W-:-:S02]  /*7930*/  F2FP.PACK_AB R4, R65, R110 ;  /* 0x0000006e4104723e */ /* 0x000fc400000000ff */
[----:B------:R-:W-:Y:S02]  /*7940*/  F2FP.PACK_AB R5, R46, R62 ;  /* 0x0000003e2e05723e */ /* 0x000fe400000000ff */
[----:B------:R-:W-:Y:S02]  /*7950*/  F2FP.PACK_AB R6, R67, R66 ;  /* 0x000000424306723e */ /* 0x000fe400000000ff */
[----:B------:R-:W-:-:S07]  /*7960*/  F2FP.PACK_AB R7, R45, R44 ;  /* 0x0000002c2d07723e */ /* 0x000fce00000000ff */
[C---:B------:R-:W-:Y:S07]  /*7970*/  HMMA.16816.F32 R32, R4.reuse, R8, R32 ;  /* 0x000000080420723c */ /* 0x040fee0000001820 */
[----:B------:R-:W-:Y:S01]  /*7980*/  FADD.FTZ R8, R243, R24 ;  /* 0x00000018f3087221 */ /* 0x000fe20000010000 */
[----:B------:R-:W-:Y:S03]  /*7990*/  HMMA.16816.F32 R168, R4, R20, R100 ;  /* 0x0000001404a8723c */ /* 0x000fe60000001864 */
[----:B------:R-:W-:-:S02]  /*79a0*/  FADD.FTZ R8, R244, R8 ;  /* 0x00000008f4087221 */ /* 0x000fc40000010000 */
[----:B------:R-:W-:-:S03]  /*79b0*/  FADD.FTZ R2, R138, R2 ;  /* 0x000000028a027221 */ /* 0x000fc60000010000 */
[C---:B------:R-:W-:Y:S08]  /*79c0*/  HMMA.16816.F32 R56, R4.reuse, R16, R56 ;  /* 0x000000100438723c */ /* 0x040ff00000001838 */
[C---:B------:R-:W-:Y:S08]  /*79d0*/  HMMA.16816.F32 R52, R4.reuse, R18, R52 ;  /* 0x000000120434723c */ /* 0x040ff00000001834 */
[C---:B------:R-:W-:Y:S08]  /*79e0*/  HMMA.16816.F32 R48, R4.reuse, R12, R48 ;  /* 0x0000000c0430723c */ /* 0x040ff00000001830 */
[C---:B------:R-:W-:Y:S08]  /*79f0*/  HMMA.16816.F32 R40, R4.reuse, R14, R40 ;  /* 0x0000000e0428723c */ /* 0x040ff00000001828 */
[C---:B------:R-:W-:Y:S08]  /*7a00*/  HMMA.16816.F32 R36, R4.reuse, R10, R36 ;  /* 0x0000000a0424723c */ /* 0x040ff00000001824 */
[----:B------:R-:W-:Y:S01]  /*7a10*/  HMMA.16816.F32 R20, R4, R22, R88 ;  /* 0x000000160414723c */ /* 0x000fe20000001858 */
[----:B------:R-:W-:Y:S01]  /*7a20*/  MUFU.EX2 R9, R152 ;  /* 0x0000009800097308 */ /* 0x000fe20000000800 */
[----:B------:R-:W1:Y:S05]  /*7a30*/  LDSM.16.MT88.4 R12, [R227+0x3000] ;  /* 0x00300000e30c783b */ /* 0x000e6a0000004200 */
[----:B------:R-:W-:-:S04]  /*7a40*/  FADD.FTZ R4, R136, R8 ;  /* 0x0000000888047221 */ /* 0x000fc80000010000 */
[----:B------:R-:W-:Y:S02]  /*7a50*/  FADD.FTZ R7, R222, R4 ;  /* 0x00000004de077221 */ /* 0x000fe40000010000 */
[----:B------:R-:W-:Y:S02]  /*7a60*/  FADD.FTZ R4, R220, R2 ;  /* 0x00000002dc047221 */ /* 0x000fe40000010000 */
[----:B------:R-:W-:Y:S02]  /*7a70*/  FADD.FTZ R5, R242, R0 ;  /* 0x00000000f2057221 */ /* 0x000fe40000010000 */
[----:B----4-:R-:W-:-:S04]  /*7a80*/  @P4 IMAD.HI.U32 R2, R250, c[0x0][0x2c8], RZ ;  /* 0x0000b200fa024a27 */ /* 0x010fc800078e00ff */
[----:B------:R-:W-:Y:S01]  /*7a90*/  IMAD.MOV.U32 R0, RZ, RZ, R250 ;  /* 0x000000ffff007224 */ /* 0x000fe200078e00fa */
[----:B------:R-:W-:Y:S01]  /*7aa0*/  @P4 SHF.R.U32.HI R0, RZ, c[0x0][0x2cc], R2 ;  /* 0x0000b300ff004a19 */ /* 0x000fe20000011602 */
[----:B------:R-:W-:Y:S02]  /*7ab0*/  IMAD.MOV.U32 R2, RZ, RZ, c[0x0][0x168] ;  /* 0x00005a00ff027624 */ /* 0x000fe400078e00ff */
[----:B------:R-:W-:-:S03]  /*7ac0*/  FADD.FTZ R6, R221, R3 ;  /* 0x00000003dd067221 */ /* 0x000fc60000010000 */
[----:B------:R-:W-:Y:S01]  /*7ad0*/  IADD3 R3, R0, c[0x0][0x1d0], -R2 ;  /* 0x0000740000037a10 */ /* 0x000fe20007ffe802 */
[----:B------:R-:W-:-:S04]  /*7ae0*/  IMAD.MOV.U32 R2, RZ, RZ, RZ ;  /* 0x000000ffff027224 */ /* 0x000fc800078e00ff */
[----:B------:R-:W-:-:S05]  /*7af0*/  IMAD.HI R2, R3, -0x6db6db6d, R2 ;  /* 0x9249249303027827 */ /* 0x000fca00078e0202 */
[----:B------:R-:W-:Y:S01]  /*7b00*/  SHF.R.U32.HI R0, RZ, 0x1f, R2 ;  /* 0x0000001fff007819 */ /* 0x000fe20000011602 */
[----:B------:R-:W-:-:S03]  /*7b10*/  FADD.FTZ R3, R248, R6 ;  /* 0x00000006f8037221 */ /* 0x000fc60000010000 */
[----:B------:R-:W-:Y:S01]  /*7b20*/  LEA.HI.SX32 R8, R2, R0, 0x1a ;  /* 0x0000000002087211 */ /* 0x000fe200078fd2ff */
        /* <DEDUP_REMOVED lines=42> */
[----:B------:R-:W3:Y:S01]  /*7dd0*/  MUFU.EX2 R11, R162 ;  /* 0x000000a2000b7308 */ /* 0x000ee20000000800 */
[----:B------:R-:W-:-:S02]  /*7de0*/  FADD.FTZ R5, R110, R5 ;  /* 0x000000056e057221 */ /* 0x000fc40000010000 */
[----:B------:R-:W-:Y:S02]  /*7df0*/  FADD.FTZ R0, R62, R0 ;  /* 0x000000003e007221 */ /* 0x000fe40000010000 */
[----:B------:R-:W-:Y:S02]  /*7e00*/  FADD.FTZ R3, R108, R3 ;  /* 0x000000036c037221 */ /* 0x000fe40000010000 */
[----:B------:R-:W-:Y:S01]  /*7e10*/  FADD.FTZ R4, R75, R4 ;  /* 0x000000044b047221 */ /* 0x000fe20000010000 */
[----:B------:R-:W4:Y:S01]  /*7e20*/  MUFU.EX2 R10, R172 ;  /* 0x000000ac000a7308 */ /* 0x000f220000000800 */
[----:B------:R-:W-:Y:S02]  /*7e30*/  FADD.FTZ R5, R65, R5 ;  /* 0x0000000541057221 */ /* 0x000fe40000010000 */
[----:B------:R-:W-:Y:S02]  /*7e40*/  FADD.FTZ R2, R46, R0 ;  /* 0x000000002e027221 */ /* 0x000fe40000010000 */
[----:B------:R-:W-:-:S02]  /*7e50*/  FADD.FTZ R0, R109, R3 ;  /* 0x000000036d007221 */ /* 0x000fc40000010000 */
[----:B------:R-:W-:Y:S01]  /*7e60*/  FADD.FTZ R4, R64, R4 ;  /* 0x0000000440047221 */ /* 0x000fe20000010000 */
[----:B------:R-:W1:Y:S01]  /*7e70*/  MUFU.EX2 R16, R153 ;  /* 0x0000009900107308 */ /* 0x000e620000000800 */
[----:B------:R-:W-:Y:S02]  /*7e80*/  FADD.FTZ R5, R66, R5 ;  /* 0x0000000542057221 */ /* 0x000fe40000010000 */
[----:B------:R-:W-:Y:S02]  /*7e90*/  FADD.FTZ R3, R44, R2 ;  /* 0x000000022c037221 */ /* 0x000fe40000010000 */
[----:B------:R-:W-:-:S03]  /*7ea0*/  FADD.FTZ R2, R111, R0 ;  /* 0x000000006f027221 */ /* 0x000fc60000010000 */
[----:B------:R-:W1:Y:S01]  /*7eb0*/  MUFU.EX2 R17, R173 ;  /* 0x000000ad00117308 */ /* 0x000e620000000800 */
[----:B------:R-:W-:Y:S02]  /*7ec0*/  FADD.FTZ R0, R69, R4 ;  /* 0x0000000445007221 */ /* 0x000fe40000010000 */
[----:B------:R-:W-:Y:S02]  /*7ed0*/  FADD.FTZ R5, R67, R5 ;  /* 0x0000000543057221 */ /* 0x000fe40000010000 */
[----:B------:R-:W-:-:S03]  /*7ee0*/  FADD.FTZ R4, R45, R3 ;  /* 0x000000032d047221 */ /* 0x000fc60000010000 */
[----:B------:R-:W1:Y:S01]  /*7ef0*/  MUFU.EX2 R18, R154 ;  /* 0x0000009a00127308 */ /* 0x000e620000000800 */
[----:B------:R-:W-:Y:S02]  /*7f00*/  FADD.FTZ R3, R112, R2 ;  /* 0x0000000270037221 */ /* 0x000fe40000010000 */
[----:B------:R-:W-:-:S05]  /*7f10*/  FADD.FTZ R2, R71, R0 ;  /* 0x0000000047027221 */ /* 0x000fca0000010000 */
[----:B------:R-:W2:Y:S01]  /*7f20*/  MUFU.EX2 R19, R174 ;  /* 0x000000ae00137308 */ /* 0x000ea20000000800 */
[----:B---3--:R-:W-:Y:S02]  /*7f30*/  FADD.FTZ R0, R11, R5 ;  /* 0x000000050b007221 */ /* 0x008fe40000010000 */
[----:B------:R-:W-:-:S05]  /*7f40*/  FADD.FTZ R4, R9, R4 ;  /* 0x0000000409047221 */ /* 0x000fca0000010000 */
[----:B------:R-:W3:Y:S01]  /*7f50*/  MUFU.EX2 R24, R155 ;  /* 0x0000009b00187308 */ /* 0x000ee20000000800 */
[----:B------:R-:W-:Y:S02]  /*7f60*/  FADD.FTZ R6, R28, R2 ;  /* 0x000000021c067221 */ /* 0x000fe40000010000 */
[----:B------:R-:W-:Y:S02]  /*7f70*/  FADD.FTZ R3, R47, R3 ;  /* 0x000000032f037221 */ /* 0x000fe40000010000 */
[----:B----4-:R-:W-:Y:S02]  /*7f80*/  FADD.FTZ R2, R10, R0 ;  /* 0x000000000a027221 */ /* 0x010fe40000010000 */
[----:B-1----:R-:W-:Y:S02]  /*7f90*/  FADD.FTZ R0, R16, R4 ;  /* 0x0000000410007221 */ /* 0x002fe40000010000 */
[----:B------:R-:W-:Y:S02]  /*7fa0*/  FADD.FTZ R6, R27, R6 ;  /* 0x000000061b067221 */ /* 0x000fe40000010000 */
[----:B------:R-:W-:-:S02]  /*7fb0*/  FADD.FTZ R4, R31, R3 ;  /* 0x000000031f047221 */ /* 0x000fc40000010000 */
[----:B------:R-:W-:Y:S02]  /*7fc0*/  FADD.FTZ R5, R17, R2 ;  /* 0x0000000211057221 */ /* 0x000fe40000010000 */
[----:B------:R-:W-:Y:S01]  /*7fd0*/  FADD.FTZ R3, R18, R0 ;  /* 0x0000000012037221 */ /* 0x000fe20000010000 */
[----:B------:R-:W-:Y:S01]  /*7fe0*/  IMNMX R7, RZ, R8, !PT ;  /* 0x00000008ff077217 */ /* 0x000fe20007800200 */
[----:B------:R-:W-:Y:S02]  /*7ff0*/  FADD.FTZ R0, R25, R6 ;  /* 0x0000000619007221 */ /* 0x000fe40000010000 */
[----:B------:R-:W-:Y:S02]  /*8000*/  FADD.FTZ R2, R30, R4 ;  /* 0x000000041e027221 */ /* 0x000fe40000010000 */
[----:B--2---:R-:W-:Y:S02]  /*8010*/  FADD.FTZ R4, R19, R5 ;  /* 0x0000000513047221 */ /* 0x004fe40000010000 */
[----:B---3--:R-:W-:-:S02]  /*8020*/  FADD.FTZ R3, R24, R3 ;  /* 0x0000000318037221 */ /* 0x008fc40000010000 */
[----:B------:R-:W-:Y:S01]  /*8030*/  FADD.FTZ R0, R26, R0 ;  /* 0x000000001a007221 */ /* 0x000fe20000010000 */
[----:B------:R1:W-:Y:S01]  /*8040*/  STL [R1+0x8], R7 ;  /* 0x0000080701007387 */ /* 0x0003e20000100800 */
[----:B------:R-:W-:-:S03]  /*8050*/  FADD.FTZ R2, R29, R2 ;  /* 0x000000021d027221 */ /* 0x000fc60000010000 */
[----:B------:R1:W-:Y:S01]  /*8060*/  STL [R1+0x10], R4 ;  /* 0x0000100401007387 */ /* 0x0003e20000100800 */
[----:B------:R-:W-:-:S03]  /*8070*/  IADD3 R242, R252, -0x2, RZ ;  /* 0xfffffffefcf27810 */ /* 0x000fc60007ffe0ff */
[----:B------:R1:W-:Y:S04]  /*8080*/  STL [R1+0x18], R3 ;  /* 0x0000180301007387 */ /* 0x0003e80000100800 */
[----:B------:R1:W-:Y:S04]  /*8090*/  STL [R1+0x1c], R0 ;  /* 0x00001c0001007387 */ /* 0x0003e80000100800 */
[----:B------:R1:W-:Y:S01]  /*80a0*/  STL [R1+0x14], R2 ;  /* 0x0000140201007387 */ /* 0x0003e20000100800 */
[----:B------:R-:W-:Y:S02]  /*80b0*/  ISETP.GE.AND P0, PT, R242, R7, PT ;  /* 0x00000007f200720c */ /* 0x000fe40003f06270 */
        /* <DEDUP_REMOVED lines=25> */
[----:B-1----:R-:W2:Y:S01]  /*8250*/  LDL R252, [R1+0x74] ;  /* 0x0000740001fc7983 */ /* 0x002ea20000100800 */
[----:B------:R-:W-:Y:S01]  /*8260*/  IMAD.MOV.U32 R116, RZ, RZ, R73 ;  /* 0x000000ffff747224 */ /* 0x000fe200078e0049 */
[----:B------:R-:W-:Y:S01]  /*8270*/  MOV R3, R74 ;  /* 0x0000004a00037202 */ /* 0x000fe20000000f00 */
[----:B------:R-:W-:Y:S01]  /*8280*/  IMAD.MOV.U32 R118, RZ, RZ, R70 ;  /* 0x000000ffff767224 */ /* 0x000fe200078e0046 */
[----:B------:R-:W-:-:S02]  /*8290*/  MOV R117, R72 ;  /* 0x0000004800757202 */ /* 0x000fc40000000f00 */
[----:B------:R-:W-:Y:S01]  /*82a0*/  MOV R196, R242 ;  /* 0x000000f200c47202 */ /* 0x000fe20000000f00 */
[----:B--2---:R-:W-:-:S05]  /*82b0*/  IMAD.IADD R0, R252, 0x1, R250 ;  /* 0x00000001fc007824 */ /* 0x004fca00078e02fa */
[----:B------:R1:W-:Y:S02]  /*82c0*/  STL [R1+0x4], R0 ;  /* 0x0000040001007387 */ /* 0x0003e40000100800 */
[----:B-1----:R-:W-:-:S05]  /*82d0*/  @P4 IMAD.HI.U32 R0, R0, c[0x0][0x2c8], RZ ;  /* 0x0000b20000004a27 */ /* 0x002fca00078e00ff */
[----:B------:R-:W-:-:S05]  /*82e0*/  @P4 SHF.R.U32.HI R0, RZ, c[0x0][0x2cc], R0 ;  /* 0x0000b300ff004a19 */ /* 0x000fca0000011600 */
[----:B------:R1:W-:Y:S02]  /*82f0*/  @P4 STL [R1+0xc], R0 ;  /* 0x00000c0001004387 */ /* 0x0003e40000100800 */
.L_x_518:
[----:B------:R-:W-:Y:S04]  /*8300*/  DEPBAR.LE SB0, 0x0 ;  /* 0x000080000000791a */ /* 0x000fe80000000000 */
[----:B------:R-:W-:Y:S01]  /*8310*/  WARPSYNC 0xffffffff ;  /* 0xffffffff00007948 */ /* 0x000fe20003800000 */
[----:B------:R-:W-:Y:S01]  /*8320*/  BAR.SYNC.DEFER_BLOCKING 0x0 ;  /* 0x0000000000007b1d */ /* 0x000fe20000010000 */
[----:B------:R-:W-:Y:S11]  /*8330*/  ISETP.GE.AND P2, PT, R196, RZ, PT ;  /* 0x000000ffc400720c */ /* 0x000ff60003f46270 */
[----:B------:R-:W-:Y:S02]  /*8340*/  @!UPT UIADD3 URZ, URZ, URZ, URZ ;  /* 0x0000003f3f3ff290 */ /* 0x000fe4000fffe03f */
[----:B-12---:R-:W-:Y:S05]  /*8350*/  @P2 SHF.R.S32.HI R0, RZ, 0x1f, R196 ;  /* 0x0000001fff002819 */ /* 0x006fea00000114c4 */
[----:B------:R-:W-:Y:S04]  /*8360*/  @P2 IMAD R0, R0, c[0x0][0x208], RZ ;  /* 0x0000820000002a24 */ /* 0x000fe800078e02ff */
[C---:B------:R-:W-:Y:S01]  /*8370*/  @P2 IMAD R0, R196.reuse, c[0x0][0x20c], R0 ;  /* 0x00008300c4002a24 */ /* 0x040fe200078e0200 */
[----:B-----5:R-:W-:Y:S08]  /*8380*/  LDSM.16.M88.4 R112, [R230] ;  /* 0x00000000e670783b */ /* 0x020ff00000000200 */
[----:B------:R-:W1:Y:S08]  /*8390*/  LDSM.16.M88.4 R16, [R119] ;  /* 0x000000007710783b */ /* 0x000e700000000200 */
[----:B------:R-:W2:Y:S08]  /*83a0*/  LDSM.16.M88.4 R108, [R230+0x2000] ;  /* 0x00200000e66c783b */ /* 0x000eb00000000200 */
[----:B------:R-:W3:Y:S08]  /*83b0*/  LDSM.16.M88.4 R32, [R119+0x800] ;  /* 0x000800007720783b */ /* 0x000ef00000000200 */
[----:B------:R-:W2:Y:S08]  /*83c0*/  LDSM.16.M88.4 R48, [R119+0x1000] ;  /* 0x001000007730783b */ /* 0x000eb00000000200 */
[----:B------:R-:W1:Y:S08]  /*83d0*/  LDSM.16.M88.4 R64, [R119+0x1800] ;  /* 0x001800007740783b */ /* 0x000e700000000200 */
[----:B------:R-:W1:Y:S08]  /*83e0*/  LDSM.16.M88.4 R80, [R119+0x2000] ;  /* 0x002000007750783b */ /* 0x000e700000000200 */
[----:B------:R-:W1:Y:S08]  /*83f0*/  LDSM.16.M88.4 R96, [R119+0x2800] ;  /* 0x002800007760783b */ /* 0x000e700000000200 */
[----:B------:R-:W1:Y:S08]  /*8400*/  LDSM.16.M88.4 R184, [R119+0x3000] ;  /* 0x0030000077b8783b */ /* 0x000e700000000200 */
[----:B------:R-:W-:Y:S08]  /*8410*/  LDSM.16.M88.4 R188, [R233] ;  /* 0x00000000e9bc783b */ /* 0x000ff00000000200 */
[----:B------:R-:W1:Y:S08]  /*8420*/  LDSM.16.M88.4 R192, [R234] ;  /* 0x00000000eac0783b */ /* 0x000e700000000200 */
[----:B------:R-:W4:Y:S04]  /*8430*/  LDL R2, [R1+0x40] ;  /* 0x0000400001027983 */ /* 0x000f280000100800 */
[----:B------:R-:W4:Y:S06]  /*8440*/  LDL.64 R198, [R1+0x38] ;  /* 0x0000380001c67983 */ /* 0x000f2c0000100a00 */
[----:B------:R1:W-:Y:S04]  /*8450*/  STL [R1+0x8c], R230 ;  /* 0x00008ce601007387 */ /* 0x0003e80000100800 */
[----:B------:R2:W-:Y:S04]  /*8460*/  STL [R1+0x90], R119 ;  /* 0x0000907701007387 */ /* 0x0005e80000100800 */
[----:B------:R-:W-:Y:S04]  /*8470*/  STL [R1+0x94], R234 ;  /* 0x000094ea01007387 */ /* 0x000fe80000100800 */
[----:B------:R-:W-:Y:S04]  /*8480*/  STL [R1+0x98], R233 ;  /* 0x000098e901007387 */ /* 0x000fe80000100800 */
[----:B------:R-:W-:Y:S04]  /*8490*/  STL [R1+0x9c], R240 ;  /* 0x00009cf001007387 */ /* 0x000fe80000100800 */
[----:B------:R-:W-:Y:S04]  /*84a0*/  STL [R1+0xa0], R239 ;  /* 0x0000a0ef01007387 */ /* 0x000fe80000100800 */
[----:B-1----:R-:W4:Y:S04]  /*84b0*/  LDL R230, [R1+0xc] ;  /* 0x00000c0001e67983 */ /* 0x002f280000100800 */
[----:B--2---:R-:W2:Y:S01]  /*84c0*/  LDL R119, [R1+0x4c] ;  /* 0x00004c0001777983 */ /* 0x004ea20000100800 */
[-C--:B------:R-:W-:Y:S08]  /*84d0*/  HMMA.16816.F32 R4, R112, R16.reuse, RZ ;  /* 0x000000107004723c */ /* 0x080ff000000018ff */
[C---:B------:R-:W-:Y:S08]  /*84e0*/  HMMA.16816.F32 R8, R108.reuse, R16, RZ ;  /* 0x000000106c08723c */ /* 0x040ff000000018ff */
[-C--:B------:R-:W-:Y:S08]  /*84f0*/  HMMA.16816.F32 R12, R108, R18.reuse, RZ ;  /* 0x000000126c0c723c */ /* 0x080ff000000018ff */
[C---:B------:R-:W-:Y:S08]  /*8500*/  HMMA.16816.F32 R16, R112.reuse, R18, RZ ;  /* 0x000000127010723c */ /* 0x040ff000000018ff */
[-C--:B---3--:R-:W-:Y:S08]  /*8510*/  HMMA.16816.F32 R20, R112, R32.reuse, RZ ;  /* 0x000000207014723c */ /* 0x088ff000000018ff */
        /* <DEDUP_REMOVED lines=23> */
[----:B------:R-:W1:Y:S07]  /*8690*/  LDSM.16.M88.4 R184, [R233+0x2000] ;  /* 0x00200000e9b8783b */ /* 0x000e6e0000000200 */
[-C--:B------:R-:W-:Y:S08]  /*86a0*/  HMMA.16816.F32 R4, R188, R192.reuse, R4 ;  /* 0x000000c0bc04723c */ /* 0x080ff00000001804 */
[C---:B-1----:R-:W-:Y:S08]  /*86b0*/  HMMA.16816.F32 R8, R184.reuse, R192, R8 ;  /* 0x000000c0b808723c */ /* 0x042ff00000001808 */
[-C--:B------:R-:W-:Y:S08]  /*86c0*/  HMMA.16816.F32 R12, R184, R194.reuse, R12 ;  /* 0x000000c2b80c723c */ /* 0x080ff0000000180c */
[C---:B------:R-:W-:Y:S01]  /*86d0*/  HMMA.16816.F32 R16, R188.reuse, R194, R16 ;  /* 0x000000c2bc10723c */ /* 0x040fe20000001810 */
[----:B------:R-:W1:Y:S07]  /*86e0*/  LDSM.16.M88.4 R192, [R240] ;  /* 0x00000000f0c0783b */ /* 0x000e6e0000000200 */
[-C--:B-1----:R-:W-:Y:S08]  /*86f0*/  HMMA.16816.F32 R20, R188, R192.reuse, R20 ;  /* 0x000000c0bc14723c */ /* 0x082ff00000001814 */
[C---:B------:R-:W-:Y:S08]  /*8700*/  HMMA.16816.F32 R24, R184.reuse, R192, R24 ;  /* 0x000000c0b818723c */ /* 0x040ff00000001818 */
        /* <DEDUP_REMOVED lines=24> */
[C---:B------:R-:W-:Y:S07]  /*8890*/  HMMA.16816.F32 R104, R184.reuse, R192, R104 ;  /* 0x000000c0b868723c */ /* 0x040fee0000001868 */
[----:B------:R-:W-:Y:S01]  /*88a0*/  @P2 IMAD.MOV.U32 R192, RZ, RZ, c[0x0][0x208] ;  /* 0x00008200ffc02624 */ /* 0x000fe200078e00ff */
[-C--:B------:R-:W-:Y:S07]  /*88b0*/  HMMA.16816.F32 R108, R184, R194.reuse, R108 ;  /* 0x000000c2b86c723c */ /* 0x080fee000000186c */
[----:B------:R-:W-:Y:S01]  /*88c0*/  @P2 IMAD.WIDE.U32 R184, R196, c[0x0][0x208], RZ ;  /* 0x00008200c4b82a25 */ /* 0x000fe200078e00ff */
[----:B----4-:R-:W-:Y:S01]  /*88d0*/  @P2 MOV R187, R2 ;  /* 0x0000000200bb2202 */ /* 0x010fe20000000f00 */
[----:B------:R-:W-:Y:S04]  /*88e0*/  HMMA.16816.F32 R112, R188, R194, R112 ;  /* 0x000000c2bc70723c */ /* 0x000fe80000001870 */
[----:B------:R-:W-:Y:S02]  /*88f0*/  @P2 IMAD.IADD R0, R185, 0x1, R0 ;  /* 0x00000001b9002824 */ /* 0x000fe400078e0200 */
[----:B------:R-:W-:Y:S02]  /*8900*/  @P2 IMAD.MOV.U32 R186, RZ, RZ, R198 ;  /* 0x000000ffffba2224 */ /* 0x000fe400078e00c6 */
[----:B------:R-:W-:Y:S04]  /*8910*/  @P2 IMAD R2, R0, 0x70, RZ ;  /* 0x0000007000022824 */ /* 0x000fe800078e02ff */
[----:B------:R-:W-:Y:S04]  /*8920*/  @P2 IMAD.WIDE.U32 R186, R184, 0x70, R186 ;  /* 0x00000070b8ba2825 */ /* 0x000fe800078e00ba */
[----:B------:R-:W-:Y:S01]  /*8930*/  @P2 IMAD.MOV.U32 R184, RZ, RZ, 0x5 ;  /* 0x00000005ffb82424 */ /* 0x000fe200078e00ff */
[----:B------:R-:W-:Y:S01]  /*8940*/  @P2 IADD3 R185, R187, R2, RZ ;  /* 0x00000002bbb92210 */ /* 0x000fe20007ffe0ff */
[C---:B------:R-:W-:Y:S03]  /*8950*/  @P2 IMAD.SHL.U32 R2, R192.reuse, 0x20, RZ ;  /* 0x00000020c0022824 */ /* 0x040fe600078e00ff */
[----:B------:R-:W-:Y:S02]  /*8960*/  @P2 SHF.L.U64.HI R0, R192, R184, c[0x0][0x20c] ;  /* 0x00008300c0002619 */ /* 0x000fe400000102b8 */
[C---:B------:R-:W-:Y:S04]  /*8970*/  @P2 LEA R184, P0, R186.reuse, c[0x0][0x1f8], 0x1 ;  /* 0x00007e00bab82a11 */ /* 0x040fe800078008ff */
[----:B------:R-:W-:Y:S02]  /*8980*/  @P2 LEA.HI.X R185, R186, c[0x0][0x1fc], R185, 0x1, P0 ;  /* 0x00007f00bab92a11 */ /* 0x000fe400000f0cb9 */
[-C--:B------:R-:W-:Y:S03]  /*8990*/  @P2 IADD3 R186, P0, R184, R2.reuse, RZ ;  /* 0x00000002b8ba2210 */ /* 0x080fe60007f1e0ff */
[----:B------:R-:W-:Y:S01]  /*89a0*/  @!PT LDS RZ, [RZ] ;  /* 0x00000000fffff984 */ /* 0x000fe20000000800 */
[----:B------:R-:W-:Y:S01]  /*89b0*/  @!PT LDS RZ, [RZ] ;  /* 0x00000000fffff984 */ /* 0x000fe20000000800 */
[----:B------:R-:W-:Y:S01]  /*89c0*/  @!PT LDS RZ, [RZ] ;  /* 0x00000000fffff984 */ /* 0x000fe20000000800 */
[----:B------:R1:W-:Y:S02]  /*89d0*/  @P2 LDGSTS.E.BYPASS.LTC128B.128 [R241+0x100], [R184.64], !P6 ;  /* 0x00100000b8f12fae */ /* 0x0003e4000f101d48 */
[--C-:B------:R-:W-:Y:S06]  /*89e0*/  @P2 IMAD.X R187, R185, 0x1, R0.reuse, P0 ;  /* 0x00000001b9bb2824 */ /* 0x100fec00000e0600 */
[----:B------:R3:W-:Y:S01]  /*89f0*/  @P2 LDGSTS.E.BYPASS.LTC128B.128 [R241+0x900], [R186.64], !P6 ;  /* 0x00900000baf12fae */ /* 0x0007e2000f101d48 */
[----:B-1----:R-:W-:Y:S04]  /*8a00*/  @P2 IADD3 R184, P1, R186, R2, RZ ;  /* 0x00000002bab82210 */ /* 0x002fe80007f3e0ff */
[----:B------:R-:W-:Y:S02]  /*8a10*/  @P2 IADD3.X R185, R187, R0, RZ, P1, !PT ;  /* 0x00000000bbb92210 */ /* 0x000fe40000ffe4ff */
[-C--:B------:R-:W-:Y:S03]  /*8a20*/  @P2 IADD3 R192, P0, R184, R2.reuse, RZ ;  /* 0x00000002b8c02210 */ /* 0x080fe60007f1e0ff */
[----:B------:R1:W-:Y:S02]  /*8a30*/  @P2 LDGSTS.E.BYPASS.LTC128B.128 [R241+0x1100], [R184.64], !P6 ;  /* 0x01100000b8f12fae */ /* 0x0003e4000f101d48 */
[--C-:B------:R-:W-:Y:S01]  /*8a40*/  @P2 IMAD.X R193, R185, 0x1, R0.reuse, P0 ;  /* 0x00000001b9c12824 */ /* 0x100fe200000e0600 */
[-C--:B---3--:R-:W-:Y:S05]  /*8a50*/  @P2 IADD3 R186, P0, R192, R2.reuse, RZ ;  /* 0x00000002c0ba2210 */ /* 0x088fea0007f1e0ff */
[----:B------:R3:W-:Y:S01]  /*8a60*/  @P2 LDGSTS.E.BYPASS.LTC128B.128 [R241+0x1900], [R192.64], !P6 ;  /* 0x01900000c0f12fae */ /* 0x0007e2000f101d48 */
[--C-:B------:R-:W-:Y:S07]  /*8a70*/  @P2 IMAD.X R187, R193, 0x1, R0.reuse, P0 ;  /* 0x00000001c1bb2824 */ /* 0x100fee00000e0600 */
[----:B------:R4:W-:Y:S01]  /*8a80*/  @P2 LDGSTS.E.BYPASS.LTC128B.128 [R241+0x2100], [R186.64], !P6 ;  /* 0x02100000baf12fae */ /* 0x0009e2000f101d48 */
[----:B-1----:R-:W-:Y:S04]  /*8a90*/  @P2 IADD3 R184, P1, R186, R2, RZ ;  /* 0x00000002bab82210 */ /* 0x002fe80007f3e0ff */
[----:B------:R-:W-:Y:S02]  /*8aa0*/  @P2 IADD3.X R185, R187, R0, RZ, P1, !PT ;  /* 0x00000000bbb92210 */ /* 0x000fe40000ffe4ff */
[----:B---3--:R-:W-:Y:S03]  /*8ab0*/  @P2 IADD3 R192, P0, R184, R2, RZ ;  /* 0x00000002b8c02210 */ /* 0x008fe60007f1e0ff */
[----:B------:R4:W-:Y:S02]  /*8ac0*/  @P2 LDGSTS.E.BYPASS.LTC128B.128 [R241+0x2900], [R184.64], !P6 ;  /* 0x02900000b8f12fae */ /* 0x0009e4000f101d48 */
[----:B------:R-:W-:Y:S06]  /*8ad0*/  @P2 IMAD.X R193, R185, 0x1, R0, P0 ;  /* 0x00000001b9c12824 */ /* 0x000fec00000e0600 */
[----:B------:R1:W3:Y:S04]  /*8ae0*/  LDL R0, [R1+0x4] ;  /* 0x0000040001007983 */ /* 0x0002e80000100800 */
[----:B------:R1:W-:Y:S08]  /*8af0*/  @P2 LDGSTS.E.BYPASS.LTC128B.128 [R241+0x3100], [R192.64], !P6 ;  /* 0x03100000c0f12fae */ /* 0x0003f0000f101d48 */
[----:B------:R-:W-:Y:S08]  /*8b00*/  LDSM.16.M88.4 R188, [R229] ;  /* 0x00000000e5bc783b */ /* 0x000ff00000000200 */
[----:B----4-:R-:W4:Y:S08]  /*8b10*/  LDSM.16.M88.4 R184, [R231] ;  /* 0x00000000e7b8783b */ /* 0x010f300000000200 */
[----:B------:R-:W0:Y:S08]  /*8b20*/  LDGDEPBAR ;  /* 0x00000000000079af */ /* 0x000e300000000000 */
[----:B-1----:R-:W1:Y:S01]  /*8b30*/  LDSM.16.M88.4 R192, [R231+0x2000] ;  /* 0x00200000e7c0783b */ /* 0x002e620000000200 */
[-C--:B----4-:R-:W-:Y:S08]  /*8b40*/  HMMA.16816.F32 R4, R184, R188.reuse, R4 ;  /* 0x000000bcb804723c */ /* 0x090ff00000001804 */
[C---:B-1----:R-:W-:Y:S08]  /*8b50*/  HMMA.16816.F32 R8, R192.reuse, R188, R8 ;  /* 0x000000bcc008723c */ /* 0x042ff00000001808 */
[-C--:B------:R-:W-:Y:S08]  /*8b60*/  HMMA.16816.F32 R12, R192, R190.reuse, R12 ;  /* 0x000000bec00c723c */ /* 0x080ff0000000180c */
[C---:B------:R-:W-:Y:S01]  /*8b70*/  HMMA.16816.F32 R16, R184.reuse, R190, R16 ;  /* 0x000000beb810723c */ /* 0x040fe20000001810 */
[----:B------:R-:W1:Y:S07]  /*8b80*/  LDSM.16.M88.4 R188, [R229+0x800] ;  /* 0x00080000e5bc783b */ /* 0x000e6e0000000200 */
[-C--:B-1----:R-:W-:Y:S08]  /*8b90*/  HMMA.16816.F32 R20, R184, R188.reuse, R20 ;  /* 0x000000bcb814723c */ /* 0x082ff00000001814 */
[C---:B------:R-:W-:Y:S08]  /*8ba0*/  HMMA.16816.F32 R24, R192.reuse, R188, R24 ;  /* 0x000000bcc018723c */ /* 0x040ff00000001818 */
        /* <DEDUP_REMOVED lines=12> */
[----:B------:R-:W1:Y:S03]  /*8c70*/  LDSM.16.M88.4 R188, [R229+0x2000] ;  /* 0x00200000e5bc783b */ /* 0x000e660000000200 */
[----:B---3--:R-:W-:Y:S05]  /*8c80*/  @P4 IMAD.MOV.U32 R0, RZ, RZ, R230 ;  /* 0x000000ffff004224 */ /* 0x008fea00078e00e6 */
[----:B------:R-:W-:Y:S01]  /*8c90*/  SHFL.IDX PT, R2, R0, 0x2, 0x1c1f ;  /* 0x005c1f0000027f89 */ /* 0x000fe200000e0000 */
        /* <DEDUP_REMOVED lines=12> */
[-C--:B------:R-:W-:Y:S01]  /*8d60*/  HMMA.16816.F32 R108, R192, R190.reuse, R108 ;  /* 0x000000bec06c723c */ /* 0x080fe2000000186c */
[----:B------:R-:W-:Y:S07]  /*8d70*/  LDSM.16.M88.4 R192, [R232] ;  /* 0x00000000e8c0783b */ /* 0x000fee0000000200 */
[----:B------:R-:W-:Y:S01]  /*8d80*/  HMMA.16816.F32 R112, R184, R190, R112 ;  /* 0x000000beb870723c */ /* 0x000fe20000001870 */
[----:B------:R-:W1:Y:S08]  /*8d90*/  LDSM.16.M88.4 R184, [R226] ;  /* 0x00000000e2b8783b */ /* 0x000e700000000200 */
[----:B------:R-:W3:Y:S01]  /*8da0*/  LDSM.16.M88.4 R188, [R232+0x2000] ;  /* 0x00200000e8bc783b */ /* 0x000ee20000000200 */
[-C--:B-1----:R-:W-:Y:S08]  /*8db0*/  HMMA.16816.F32 R4, R192, R184.reuse, R4 ;  /* 0x000000b8c004723c */ /* 0x082ff00000001804 */
[C---:B---3--:R-:W-:Y:S08]  /*8dc0*/  HMMA.16816.F32 R8, R188.reuse, R184, R8 ;  /* 0x000000b8bc08723c */ /* 0x048ff00000001808 */
        /* <DEDUP_REMOVED lines=23> */
[----:B------:R4:W1:Y:S01]  /*8f40*/  MUFU.TANH R243, R8 ;  /* 0x0000000800f37308 */ /* 0x0008620000002400 */
[----:B---3--:R-:W3:Y:S09]  /*8f50*/  LDSM.16.M88.4 R4, [R226+0x800] ;  /* 0x00080000e204783b */ /* 0x008ef20000000200 */
[----:B------:R-:W-:Y:S10]  /*8f60*/  MUFU.TANH R220, R14 ;  /* 0x0000000e00dc7308 */ /* 0x000ff40000002400 */
[----:B------:R-:W-:Y:S01]  /*8f70*/  MUFU.TANH R14, R16 ;  /* 0x00000010000e7308 */ /* 0x000fe20000002400 */
[----:B----4-:R-:W-:Y:S09]  /*8f80*/  SHFL.IDX PT, R8, R0, 0x3, 0x1c1f ;  /* 0x007c1f0000087f89 */ /* 0x010ff200000e0000 */
[----:B------:R-:W4:Y:S10]  /*8f90*/  MUFU.TANH R222, R11 ;  /* 0x0000000b00de7308 */ /* 0x000f340000002400 */
[----:B------:R-:W-:Y:S01]  /*8fa0*/  MUFU.TANH R218, R15 ;  /* 0x0000000f00da7308 */ /* 0x000fe20000002400 */
[-C--:B---3--:R-:W-:Y:S09]  /*8fb0*/  HMMA.16816.F32 R20, R192, R4.reuse, R20 ;  /* 0x00000004c014723c */ /* 0x088ff20000001814 */
[----:B------:R-:W-:Y:S01]  /*8fc0*/  MUFU.TANH R15, R17 ;  /* 0x00000011000f7308 */ /* 0x000fe20000002400 */
[C---:B------:R-:W-:Y:S09]  /*8fd0*/  HMMA.16816.F32 R24, R188.reuse, R4, R24 ;  /* 0x00000004bc18723c */ /* 0x040ff20000001818 */
[----:B------:R-:W3:Y:S01]  /*8fe0*/  MUFU.TANH R221, R12 ;  /* 0x0000000c00dd7308 */ /* 0x000ee20000002400 */
[-C--:B------:R-:W-:Y:S04]  /*8ff0*/  HMMA.16816.F32 R28, R188, R6.reuse, R28 ;  /* 0x00000006bc1c723c */ /* 0x080fe8000000181c */
[----:B------:R-:W-:Y:S04]  /*9000*/  FMUL.FTZ R20, R20, c[0x0][0x320] ;  /* 0x0000c80014147a20 */ /* 0x000fe80000410000 */
[C---:B------:R-:W-:Y:S01]  /*9010*/  HMMA.16816.F32 R32, R192.reuse, R6, R32 ;  /* 0x00000006c020723c */ /* 0x040fe20000001820 */
[----:B------:R1:W-:Y:S01]  /*9020*/  MUFU.TANH R242, R10 ;  /* 0x0000000a00f27308 */ /* 0x0003e20000002400 */
[----:B------:R-:W1:Y:S02]  /*9030*/  LDSM.16.M88.4 R4, [R226+0x1000] ;  /* 0x00100000e204783b */ /* 0x000e640000000200 */
        /* <DEDUP_REMOVED lines=17> */
[----:B------:R-:W-:Y:S07]  /*9150*/  FMUL.FTZ R30, R30, c[0x0][0x320] ;  /* 0x0000c8001e1e7a20 */ /* 0x000fee0000410000 */
[----:B------:R-:W-:Y:S01]  /*9160*/  MUFU.TANH R215, R22 ;  /* 0x0000001600d77308 */ /* 0x000fe20000002400 */
[-C--:B-1----:R-:W-:Y:S08]  /*9170*/  HMMA.16816.F32 R36, R192, R4.reuse, R36 ;  /* 0x00000004c024723c */ /* 0x082ff00000001824 */
[C---:B------:R-:W-:Y:S01]  /*9180*/  HMMA.16816.F32 R40, R188.reuse, R4, R40 ;  /* 0x00000004bc28723c */ /* 0x040fe20000001828 */
[----:B------:R-:W1:Y:S07]  /*9190*/  MUFU.TANH R214, R23 ;  /* 0x0000001700d67308 */ /* 0x000e6e0000002400 */
[-C--:B------:R-:W-:Y:S03]  /*91a0*/  HMMA.16816.F32 R44, R188, R6.reuse, R44 ;  /* 0x00000006bc2c723c */ /* 0x080fe6000000182c */
[----:B------:R-:W-:Y:S05]  /*91b0*/  MUFU.TANH R199, R31 ;  /* 0x0000001f00c77308 */ /* 0x000fea0000002400 */
[C---:B------:R-:W-:Y:S01]  /*91c0*/  HMMA.16816.F32 R48, R192.reuse, R6, R48 ;  /* 0x00000006c030723c */ /* 0x040fe20000001830 */
[----:B------:R-:W1:Y:S03]  /*91d0*/  LDSM.16.M88.4 R4, [R226+0x1800] ;  /* 0x00180000e204783b */ /* 0x000e660000000200 */
[----:B------:R-:W-:Y:S01]  /*91e0*/  FMUL.FTZ R36, R36, c[0x0][0x320] ;  /* 0x0000c80024247a20 */ /* 0x000fe20000410000 */
[----:B------:R-:W1:Y:S01]  /*91f0*/  MUFU.TANH R210, R25 ;  /* 0x0000001900d27308 */ /* 0x000e620000002400 */
[----:B------:R-:W-:Y:S02]  /*9200*/  FMUL.FTZ R38, R38, c[0x0][0x320] ;  /* 0x0000c80026267a20 */ /* 0x000fe40000410000 */
[----:B------:R-:W-:Y:S04]  /*9210*/  FMUL.FTZ R43, R43, c[0x0][0x320] ;  /* 0x0000c8002b2b7a20 */ /* 0x000fe80000410000 */
        /* <DEDUP_REMOVED lines=15> */
[----:B------:R-:W-:Y:S01]  /*9310*/  FMUL.FTZ R40, R40, c[0x0][0x320] ;  /* 0x0000c80028287a20 */ /* 0x000fe20000410000 */
[-C--:B-1----:R-:W-:Y:S08]  /*9320*/  HMMA.16816.F32 R52, R192, R4.reuse, R52 ;  /* 0x00000004c034723c */ /* 0x082ff00000001834 */
[----:B------:R-:W1:Y:S01]  /*9330*/  MUFU.TANH R203, R33 ;  /* 0x0000002100cb7308 */ /* 0x000e620000002400 */
[C---:B------:R-:W-:Y:S09]  /*9340*/  HMMA.16816.F32 R56, R188.reuse, R4, R56 ;  /* 0x00000004bc38723c */ /* 0x040ff20000001838 */
[----:B------:R-:W-:Y:S01]  /*9350*/  MUFU.TANH R202, R34 ;  /* 0x0000002200ca7308 */ /* 0x000fe20000002400 */
[-C--:B------:R-:W-:Y:S09]  /*9360*/  HMMA.16816.F32 R60, R188, R6.reuse, R60 ;  /* 0x00000006bc3c723c */ /* 0x080ff2000000183c */
[----:B------:R1:W-:Y:S01]  /*9370*/  MUFU.TANH R212, R24 ;  /* 0x0000001800d47308 */ /* 0x0003e20000002400 */
[C---:B------:R-:W-:Y:S01]  /*9380*/  HMMA.16816.F32 R64, R192.reuse, R6, R64 ;  /* 0x00000006c040723c */ /* 0x040fe20000001840 */
[----:B------:R-:W1:Y:S03]  /*9390*/  LDSM.16.M88.4 R4, [R226+0x2000] ;  /* 0x00200000e204783b */ /* 0x000e660000000200 */
[----:B------:R-:W-:Y:S02]  /*93a0*/  FMUL.FTZ R52, R52, c[0x0][0x320] ;  /* 0x0000c80034347a20 */ /* 0x000fe40000410000 */
[----:B------:R-:W-:Y:S02]  /*93b0*/  FMUL.FTZ R53, R53, c[0x0][0x320] ;  /* 0x0000c80035357a20 */ /* 0x000fe40000410000 */
[----:B------:R-:W-:Y:S01]  /*93c0*/  FMUL.FTZ R56, R56, c[0x0][0x320] ;  /* 0x0000c80038387a20 */ /* 0x000fe20000410000 */
[----:B------:R-:W-:Y:S03]  /*93d0*/  MUFU.TANH R34, R52 ;  /* 0x0000003400227308 */ /* 0x000fe60000002400 */
        /* <DEDUP_REMOVED lines=14> */
[----:B------:R-:W-:Y:S03]  /*94c0*/  FMUL.FTZ R59, R59, c[0x0][0x320] ;  /* 0x0000c8003b3b7a20 */ /* 0x000fe60000410000 */
[----:B------:R2:W2:Y:S01]  /*94d0*/  MUFU.TANH R197, R27 ;  /* 0x0000001b00c57308 */ /* 0x0004a20000002400 */
[-C--:B-1----:R-:W-:Y:S09]  /*94e0*/  HMMA.16816.F32 R68, R192, R4.reuse, R68 ;  /* 0x00000004c044723c */ /* 0x082ff20000001844 */
[----:B------:R-:W1:Y:S01]  /*94f0*/  MUFU.TANH R208, R38 ;  /* 0x0000002600d07308 */ /* 0x000e620000002400 */
[C---:B------:R-:W-:Y:S08]  /*9500*/  HMMA.16816.F32 R72, R188.reuse, R4, R72 ;  /* 0x00000004bc48723c */ /* 0x040ff00000001848 */
[-C--:B------:R-:W-:Y:S01]  /*9510*/  HMMA.16816.F32 R76, R188, R6.reuse, R76 ;  /* 0x00000006bc4c723c */ /* 0x080fe2000000184c */
[----:B------:R-:W-:Y:S05]  /*9520*/  MUFU.TANH R248, R44 ;  /* 0x0000002c00f87308 */ /* 0x000fea0000002400 */
[----:B------:R-:W-:Y:S02]  /*9530*/  FMUL.FTZ R69, R69, c[0x0][0x320] ;  /* 0x0000c80045457a20 */ /* 0x000fe40000410000 */
[C---:B------:R-:W-:Y:S01]  /*9540*/  HMMA.16816.F32 R80, R192.reuse, R6, R80 ;  /* 0x00000006c050723c */ /* 0x040fe20000001850 */
[----:B------:R-:W1:Y:S02]  /*9550*/  LDSM.16.M88.4 R4, [R226+0x2800] ;  /* 0x00280000e204783b */ /* 0x000e640000000200 */
        /* <DEDUP_REMOVED lines=18> */
[-C--:B-1----:R-:W-:Y:S09]  /*9680*/  HMMA.16816.F32 R84, R192, R4.reuse, R84 ;  /* 0x00000004c054723c */ /* 0x082ff20000001854 */
[----:B------:R-:W-:Y:S01]  /*9690*/  MUFU.TANH R187, R37 ;  /* 0x0000002500bb7308 */ /* 0x000fe20000002400 */
[C---:B------:R-:W-:Y:S09]  /*96a0*/  HMMA.16816.F32 R88, R188.reuse, R4, R88 ;  /* 0x00000004bc58723c */ /* 0x040ff20000001858 */
[----:B------:R-:W-:Y:S01]  /*96b0*/  MUFU.TANH R250, R42 ;  /* 0x0000002a00fa7308 */ /* 0x000fe20000002400 */
[-C--:B------:R-:W-:Y:S09]  /*96c0*/  HMMA.16816.F32 R92, R188, R6.reuse, R92 ;  /* 0x00000006bc5c723c */ /* 0x080ff2000000185c */
[----:B------:R1:W1:Y:S01]  /*96d0*/  MUFU.TANH R185, R46 ;  /* 0x0000002e00b97308 */ /* 0x0002620000002400 */
[C---:B------:R-:W-:Y:S01]  /*96e0*/  HMMA.16816.F32 R96, R192.reuse, R6, R96 ;  /* 0x00000006c060723c */ /* 0x040fe20000001860 */
[----:B------:R-:W3:Y:S01]  /*96f0*/  LDSM.16.M88.4 R4, [R226+0x3000] ;  /* 0x00300000e204783b */ /* 0x000ee20000000200 */
[----:B------:R-:W-:Y:S04]  /*9700*/  DEPBAR.LE SB0, 0x0 ;  /* 0x000080000000791a */ /* 0x000fe80000000000 */
[----:B------:R-:W-:Y:S03]  /*9710*/  FMUL.FTZ R10, R86, c[0x0][0x320] ;  /* 0x0000c800560a7a20 */ /* 0x000fe60000410000 */
[----:B------:R-:W3:Y:S01]  /*9720*/  MUFU.TANH R42, R48 ;  /* 0x00000030002a7308 */ /* 0x000ee20000002400 */
[----:B------:R-:W-:Y:S02]  /*9730*/  BAR.SYNC.DEFER_BLOCKING 0x0 ;  /* 0x0000000000007b1d */ /* 0x000fe40000010000 */
[----:B------:R-:W-:Y:S02]  /*9740*/  FMUL.FTZ R24, R90, c[0x0][0x320] ;  /* 0x0000c8005a187a20 */ /* 0x000fe40000410000 */
[----:B--2---:R-:W-:Y:S02]  /*9750*/  FMUL.FTZ R27, R91, c[0x0][0x320] ;  /* 0x0000c8005b1b7a20 */ /* 0x004fe40000410000 */
[----:B------:R-:W-:Y:S03]  /*9760*/  FMUL.FTZ R11, R89, c[0x0][0x320] ;  /* 0x0000c800590b7a20 */ /* 0x000fe60000410000 */
        /* <DEDUP_REMOVED lines=8> */
[----:B-1----:R-:W-:Y:S02]  /*97f0*/  FMUL.FTZ R46, R85, c[0x0][0x320] ;  /* 0x0000c800552e7a20 */ /* 0x002fe40000410000 */
[----:B------:R-:W-:Y:S02]  /*9800*/  FMUL.FTZ R92, R92, c[0x0][0x320] ;  /* 0x0000c8005c5c7a20 */ /* 0x000fe40000410000 */
[----:B------:R-:W-:Y:S03]  /*9810*/  FMUL.FTZ R94, R94, c[0x0][0x320] ;  /* 0x0000c8005e5e7a20 */ /* 0x000fe60000410000 */
[----:B------:R-:W-:Y:S01]  /*9820*/  MUFU.TANH R11, R11 ;  /* 0x0000000b000b7308 */ /* 0x000fe20000002400 */
[-C--:B---3--:R-:W-:Y:S09]  /*9830*/  HMMA.16816.F32 R100, R192, R4.reuse, R100 ;  /* 0x00000004c064723c */ /* 0x088ff20000001864 */
[----:B------:R1:W-:Y:S01]  /*9840*/  MUFU.TANH R184, R47 ;  /* 0x0000002f00b87308 */ /* 0x0003e20000002400 */
[C---:B------:R-:W-:Y:S01]  /*9850*/  HMMA.16816.F32 R104, R188.reuse, R4, R104 ;  /* 0x00000004bc68723c */ /* 0x040fe20000001868 */
[----:B------:R-:W3:Y:S07]  /*9860*/  SHFL.IDX PT, R5, R0, RZ, 0x1c1f ;  /* 0x001c1fff00057589 */ /* 0x000eee00000e0000 */
[-C--:B------:R-:W-:Y:S01]  /*9870*/  HMMA.16816.F32 R108, R188, R6.reuse, R108 ;  /* 0x00000006bc6c723c */ /* 0x080fe2000000186c */
[----:B------:R-:W-:Y:S01]  /*9880*/  MUFU.TANH R95, R95 ;  /* 0x0000005f005f7308 */ /* 0x000fe20000002400 */
[----:B------:R2:W2:Y:S04]  /*9890*/  SHFL.IDX PT, R4, R0, 0x1, 0x1c1f ;  /* 0x003c1f0000047f89 */ /* 0x0004a800000e0000 */
[----:B------:R-:W-:Y:S02]  /*98a0*/  FMUL.FTZ R52, R100, c[0x0][0x320] ;  /* 0x0000c80064347a20 */ /* 0x000fe40000410000 */
[----:B------:R-:W-:Y:S03]  /*98b0*/  HMMA.16816.F32 R112, R192, R6, R112 ;  /* 0x00000006c070723c */ /* 0x000fe60000001870 */
[----:B------:R-:W3:Y:S01]  /*98c0*/  MUFU.TANH R56, R56 ;  /* 0x0000003800387308 */ /* 0x000ee20000002400 */
[----:B------:R-:W-:Y:S02]  /*98d0*/  FMUL.FTZ R102, R102, c[0x0][0x320] ;  /* 0x0000c80066667a20 */ /* 0x000fe40000410000 */
[----:B-1----:R-:W-:Y:S02]  /*98e0*/  FMUL.FTZ R47, R84, c[0x0][0x320] ;  /* 0x0000c800542f7a20 */ /* 0x002fe40000410000 */
[----:B------:R-:W-:Y:S05]  /*98f0*/  FMUL.FTZ R103, R103, c[0x0][0x320] ;  /* 0x0000c80067677a20 */ /* 0x000fea0000410000 */
[----:B------:R-:W-:Y:S01]  /*9900*/  MUFU.TANH R58, R58 ;  /* 0x0000003a003a7308 */ /* 0x000fe20000002400 */
[----:B------:R-:W-:Y:S02]  /*9910*/  FMUL.FTZ R104, R104, c[0x0][0x320] ;  /* 0x0000c80068687a20 */ /* 0x000fe40000410000 */
[----:B------:R-:W-:Y:S02]  /*9920*/  FMUL.FTZ R105, R105, c[0x0][0x320] ;  /* 0x0000c80069697a20 */ /* 0x000fe40000410000 */
[----:B--2---:R-:W-:Y:S02]  /*9930*/  IMAD R0, R196, -0x70, RZ ;  /* 0xffffff90c4007824 */ /* 0x004fe400078e02ff */
[----:B------:R-:W-:Y:S02]  /*9940*/  FMUL.FTZ R106, R106, c[0x0][0x320] ;  /* 0x0000c8006a6a7a20 */ /* 0x000fe40000410000 */
[----:B------:R-:W-:Y:S01]  /*9950*/  FMUL.FTZ R108, R108, c[0x0][0x320] ;  /* 0x0000c8006c6c7a20 */ /* 0x000fe20000410000 */
[----:B------:R-:W1:Y:S01]  /*9960*/  MUFU.TANH R61, R61 ;  /* 0x0000003d003d7308 */ /* 0x000e620000002400 */
[----:B------:R-:W-:Y:S01]  /*9970*/  IADD3 R0, -R119, 0x1, R0 ;  /* 0x0000000177007810 */ /* 0x000fe20007ffe100 */
[----:B------:R-:W-:Y:S02]  /*9980*/  FMUL.FTZ R112, R112, c[0x0][0x320] ;  /* 0x0000c80070707a20 */ /* 0x000fe40000410000 */
[----:B------:R-:W-:Y:S01]  /*9990*/  FMUL.FTZ R114, R114, c[0x0][0x320] ;  /* 0x0000c80072727a20 */ /* 0x000fe20000410000 */
[----:B------:R-:W-:Y:S01]  /*99a0*/  IADD3 R0, R0, c[0x0][0x1d0], RZ ;  /* 0x0000740000007a10 */ /* 0x000fe20007ffe0ff */
[----:B------:R-:W-:Y:S02]  /*99b0*/  FMUL.FTZ R113, R113, c[0x0][0x320] ;  /* 0x0000c80071717a20 */ /* 0x000fe40000410000 */
[----:B------:R-:W-:Y:S01]  /*99c0*/  FMUL.FTZ R110, R110, c[0x0][0x320] ;  /* 0x0000c8006e6e7a20 */ /* 0x000fe20000410000 */
[----:B------:R-:W-:Y:S01]  /*99d0*/  IADD3 R0, R0, -c[0x0][0x168], RZ ;  /* 0x80005a0000007a10 */ /* 0x000fe20007ffe0ff */
[----:B------:R-:W-:Y:S03]  /*99e0*/  MUFU.TANH R63, R63 ;  /* 0x0000003f003f7308 */ /* 0x000fe60000002400 */
[C---:B---3--:R-:W-:Y:S01]  /*99f0*/  IADD3 R5, R0.reuse, R5, RZ ;  /* 0x0000000500057210 */ /* 0x048fe20007ffe0ff */
[C---:B------:R-:W-:Y:S02]  /*9a00*/  IMAD.IADD R4, R0.reuse, 0x1, R4 ;  /* 0x0000000100047824 */ /* 0x040fe400078e0204 */
[C---:B------:R-:W-:Y:S01]  /*9a10*/  IMAD.IADD R2, R0.reuse, 0x1, R2 ;  /* 0x0000000100027824 */ /* 0x040fe200078e0202 */
[----:B------:R-:W-:Y:S01]  /*9a20*/  IADD3 R0, R0, R8, RZ ;  /* 0x0000000800007210 */ /* 0x000fe20007ffe0ff */
[----:B------:R-:W-:Y:S01]  /*9a30*/  FMUL.FTZ R8, R82, c[0x0][0x320] ;  /* 0x0000c80052087a20 */ /* 0x000fe20000410000 */
[----:B------:R-:W-:Y:S01]  /*9a40*/  ISETP.GT.AND P1, PT, R4, RZ, PT ;  /* 0x000000ff0400720c */ /* 0x000fe20003f24270 */
[----:B------:R-:W-:Y:S01]  /*9a50*/  MUFU.TANH R213, R39 ;  /* 0x0000002700d57308 */ /* 0x000fe20000002400 */
[----:B------:R-:W-:Y:S02]  /*9a60*/  ISETP.GT.AND P3, PT, R2, RZ, PT ;  /* 0x000000ff0200720c */ /* 0x000fe40003f64270 */
[----:B------:R-:W-:Y:S02]  /*9a70*/  FSEL R16, R246, -INF , P1 ;  /* 0xff800000f6107808 */ /* 0x000fe40000800000 */
[----:B------:R-:W-:Y:S02]  /*9a80*/  FSEL R20, R243, -INF , P3 ;  /* 0xff800000f3147808 */ /* 0x000fe40001800000 */
[C---:B------:R-:W-:Y:S02]  /*9a90*/  ISETP.GT.AND P1, PT, R0.reuse, 0x1, PT ;  /* 0x000000010000780c */ /* 0x040fe40003f24270 */
[----:B------:R-:W-:Y:S01]  /*9aa0*/  ISETP.GT.AND P3, PT, R0, 0x8, PT ;  /* 0x000000080000780c */ /* 0x000fe20003f64270 */
[----:B------:R-:W-:Y:S01]  /*9ab0*/  MUFU.TANH R57, R57 ;  /* 0x0000003900397308 */ /* 0x000fe20000002400 */
[----:B----4-:R-:W-:Y:S02]  /*9ac0*/  FSEL R29, R222, -INF , P1 ;  /* 0xff800000de1d7808 */ /* 0x010fe40000800000 */
[----:B------:R-:W-:Y:S02]  /*9ad0*/  FSEL R50, R220, -INF , P3 ;  /* 0xff800000dc327808 */ /* 0x000fe40001800000 */
[C---:B------:R-:W-:Y:S02]  /*9ae0*/  ISETP.GT.AND P5, PT, R4.reuse, 0x1, PT ;  /* 0x000000010400780c */ /* 0x040fe40003fa4270 */
[C---:B------:R-:W-:Y:S02]  /*9af0*/  ISETP.GT.AND P1, PT, R5.reuse, 0x8, PT ;  /* 0x000000080500780c */ /* 0x040fe40003f24270 */
[----:B------:R-:W-:Y:S01]  /*9b00*/  ISETP.GT.AND P3, PT, R4, 0x8, PT ;  /* 0x000000080400780c */ /* 0x000fe20003f64270 */
[----:B------:R-:W2:Y:S01]  /*9b10*/  MUFU.TANH R66, R66 ;  /* 0x0000004200427308 */ /* 0x000ea20000002400 */
[----:B------:R-:W-:Y:S02]  /*9b20*/  FSEL R17, R244, -INF , P5 ;  /* 0xff800000f4117808 */ /* 0x000fe40002800000 */
[----:B------:R-:W-:Y:S02]  /*9b30*/  ISETP.GT.AND P5, PT, R2, 0x8, PT ;  /* 0x000000080200780c */ /* 0x000fe40003fa4270 */
[----:B------:R-:W-:Y:S02]  /*9b40*/  FSEL R18, R18, -INF , P3 ;  /* 0xff80000012127808 */ /* 0x000fe40001800000 */
[----:B------:R-:W-:Y:S02]  /*9b50*/  FSEL R14, R14, -INF , P1 ;  /* 0xff8000000e0e7808 */ /* 0x000fe40000800000 */
[----:B------:R-:W-:Y:S01]  /*9b60*/  ISETP.GT.AND P1, PT, R5, 0x11, PT ;  /* 0x000000110500780c */ /* 0x000fe20003f24270 */
[----:B------:R-:W-:Y:S01]  /*9b70*/  MUFU.TANH R39, R68 ;  /* 0x0000004400277308 */ /* 0x000fe20000002400 */
[----:B------:R-:W-:Y:S02]  /*9b80*/  ISETP.GT.AND P3, PT, R4, 0x11, PT ;  /* 0x000000110400780c */ /* 0x000fe40003f64270 */
[----:B------:R-:W-:Y:S02]  /*9b90*/  FSEL R22, R221, -INF , P5 ;  /* 0xff800000dd167808 */ /* 0x000fe40002800000 */
[----:B------:R-:W-:Y:S02]  /*9ba0*/  FSEL R36, R216, -INF , P1 ;  /* 0xff800000d8247808 */ /* 0x000fe40000800000 */
[----:B------:R-:W-:Y:S02]  /*9bb0*/  FSEL R96, R214, -INF , P3 ;  /* 0xff800000d6607808 */ /* 0x000fe40001800000 */
[C---:B------:R-:W-:Y:S01]  /*9bc0*/  ISETP.GT.AND P1, PT, R2.reuse, 0x11, PT ;  /* 0x000000110200780c */ /* 0x040fe20003f24270 */
[----:B------:R-:W-:Y:S01]  /*9bd0*/  MUFU.TANH R48, R81 ;  /* 0x0000005100307308 */ /* 0x000fe20000002400 */
[----:B------:R-:W-:Y:S02]  /*9be0*/  ISETP.GT.AND P3, PT, R2, 0x18, PT ;  /* 0x000000180200780c */ /* 0x000fe40003f64270 */
[----:B------:R-:W-:Y:S02]  /*9bf0*/  ISETP.GT.AND P5, PT, R5, 0x9, PT ;  /* 0x000000090500780c */ /* 0x000fe40003fa4270 */
[----:B------:R-:W-:Y:S02]  /*9c00*/  FSEL R99, R210, -INF , P1 ;  /* 0xff800000d2637808 */ /* 0x000fe40000800000 */
[----:B------:R-:W-:Y:S02]  /*9c10*/  FSEL R15, R15, -INF , P5 ;  /* 0xff8000000f0f7808 */ /* 0x000fe40002800000 */
[----:B------:R-:W-:Y:S01]  /*9c20*/  ISETP.GT.AND P5, PT, R4, 0x10, PT ;  /* 0x000000100400780c */ /* 0x000fe20003fa4270 */
[----:B------:R-:W-:Y:S01]  /*9c30*/  MUFU.TANH R211, R26 ;  /* 0x0000001a00d37308 */ /* 0x000fe20000002400 */
[----:B------:R-:W-:Y:S02]  /*9c40*/  ISETP.GT.AND P1, PT, R0, 0x19, PT ;  /* 0x000000190000780c */ /* 0x000fe40003f24270 */
[----:B------:R-:W-:Y:S02]  /*9c50*/  FSEL R100, R206, -INF , P3 ;  /* 0xff800000ce647808 */ /* 0x000fe40001800000 */
[----:B------:R-:W-:Y:S02]  /*9c60*/  ISETP.GT.AND P3, PT, R5, 0x19, PT ;  /* 0x000000190500780c */ /* 0x000fe40003f64270 */
[----:B------:R-:W-:Y:S02]  /*9c70*/  FSEL R90, R215, -INF , P5 ;  /* 0xff800000d75a7808 */ /* 0x000fe40002800000 */
[----:B------:R-:W-:Y:S01]  /*9c80*/  FSEL R199, R199, -INF , P1 ;  /* 0xff800000c7c77808 */ /* 0x000fe20000800000 */
[----:B------:R-:W-:Y:S01]  /*9c90*/  MUFU.TANH R62, R62 ;  /* 0x0000003e003e7308 */ /* 0x000fe20000002400 */
[----:B------:R-:W-:Y:S02]  /*9ca0*/  FSEL R45, R203, -INF , P3 ;  /* 0xff800000cb2d7808 */ /* 0x000fe40001800000 */
[----:B------:R-:W-:Y:S02]  /*9cb0*/  ISETP.GT.AND P5, PT, R0, 0x11, PT ;  /* 0x000000110000780c */ /* 0x000fe40003fa4270 */
[----:B------:R-:W-:Y:S02]  /*9cc0*/  ISETP.GT.AND P1, PT, R5, 0x20, PT ;  /* 0x000000200500780c */ /* 0x000fe40003f24270 */
[----:B------:R-:W-:Y:S02]  /*9cd0*/  ISETP.GT.AND P3, PT, R4, 0x20, PT ;  /* 0x000000200400780c */ /* 0x000fe40003f64270 */
[----:B------:R-:W-:Y:S01]  /*9ce0*/  FSEL R197, R197, -INF , P5 ;  /* 0xff800000c5c57808 */ /* 0x000fe20002800000 */
[----:B------:R-:W-:Y:S01]  /*9cf0*/  MUFU.TANH R32, R64 ;  /* 0x0000004000207308 */ /* 0x000fe20000002400 */
[----:B------:R-:W-:Y:S02]  /*9d00*/  FSEL R44, R200, -INF , P1 ;  /* 0xff800000c82c7808 */ /* 0x000fe40000800000 */
[----:B------:R-:W-:Y:S02]  /*9d10*/  FSEL R208, R208, -INF , P3 ;  /* 0xff800000d0d07808 */ /* 0x000fe40001800000 */
[----:B------:R-:W-:Y:S02]  /*9d20*/  ISETP.GT.AND P3, PT, R0, 0x21, PT ;  /* 0x000000210000780c */ /* 0x000fe40003f64270 */
[----:B------:R-:W-:Y:S02]  /*9d30*/  ISETP.GT.AND P1, PT, R2, 0x21, PT ;  /* 0x000000210200780c */ /* 0x000fe40003f24270 */
[----:B------:R-:W-:Y:S01]  /*9d40*/  ISETP.GT.AND P5, PT, R5, 0x18, PT ;  /* 0x000000180500780c */ /* 0x000fe20003fa4270 */
[----:B------:R-:W3:Y:S01]  /*9d50*/  MUFU.TANH R71, R71 ;  /* 0x0000004700477308 */ /* 0x000ee20000002400 */
[----:B------:R-:W-:Y:S02]  /*9d60*/  FSEL R82, R186, -INF , P3 ;  /* 0xff800000ba527808 */ /* 0x000fe40001800000 */
[----:B------:R-:W-:Y:S02]  /*9d70*/  FSEL R35, R204, -INF , P5 ;  /* 0xff800000cc237808 */ /* 0x000fe40002800000 */
[----:B------:R-:W-:Y:S02]  /*9d80*/  FSEL R247, R247, -INF , P1 ;  /* 0xff800000f7f77808 */ /* 0x000fe40000800000 */
[C---:B------:R-:W-:Y:S02]  /*9d90*/  ISETP.GT.AND P1, PT, R0.reuse, 0x28, PT ;  /* 0x000000280000780c */ /* 0x040fe40003f24270 */
[C---:B------:R-:W-:Y:S01]  /*9da0*/  ISETP.GT.AND P2, PT, R5.reuse, 0x1, PT ;  /* 0x000000010500780c */ /* 0x040fe20003f44270 */
[----:B------:R-:W-:Y:S01]  /*9db0*/  MUFU.TANH R73, R73 ;  /* 0x0000004900497308 */ /* 0x000fe20000002400 */
[C---:B------:R-:W-:Y:S02]  /*9dc0*/  ISETP.GT.AND P5, PT, R5.reuse, 0x21, PT ;  /* 0x000000210500780c */ /* 0x040fe40003fa4270 */
[----:B------:R-:W-:Y:S02]  /*9dd0*/  ISETP.GT.AND P3, PT, R5, 0x28, PT ;  /* 0x000000280500780c */ /* 0x000fe40003f64270 */
[----:B------:R-:W-:Y:S02]  /*9de0*/  FSEL R239, R185, -INF , P1 ;  /* 0xff800000b9ef7808 */ /* 0x000fe40000800000 */
[----:B------:R-:W-:Y:S02]  /*9df0*/  FSEL R43, R187, -INF , P5 ;  /* 0xff800000bb2b7808 */ /* 0x000fe40002800000 */
[----:B------:R-:W-:Y:S01]  /*9e00*/  ISETP.GT.AND P5, PT, R0, 0x20, PT ;  /* 0x000000200000780c */ /* 0x000fe20003fa4270 */
[----:B------:R4:W-:Y:S01]  /*9e10*/  MUFU.TANH R219, R13 ;  /* 0x0000000d00db7308 */ /* 0x0009e20000002400 */
[----:B------:R-:W-:Y:S02]  /*9e20*/  ISETP.GT.AND P1, PT, R4, 0x29, PT ;  /* 0x000000290400780c */ /* 0x000fe40003f24270 */
[----:B------:R-:W-:Y:S02]  /*9e30*/  FSEL R250, R250, -INF , P5 ;  /* 0xff800000fafa7808 */ /* 0x000fe40002800000 */
[----:B------:R-:W-:Y:S02]  /*9e40*/  FSEL R42, R42, -INF , P3 ;  /* 0xff8000002a2a7808 */ /* 0x000fe40001800000 */
[----:B------:R-:W-:Y:S02]  /*9e50*/  FSEL R209, R209, -INF , P1 ;  /* 0xff800000d1d17808 */ /* 0x000fe40000800000 */
[----:B------:R-:W-:Y:S01]  /*9e60*/  ISETP.GT.AND P1, PT, R2, 0x30, PT ;  /* 0x000000300200780c */ /* 0x000fe20003f24270 */
[----:B------:R-:W-:Y:S01]  /*9e70*/  MUFU.TANH R67, R67 ;  /* 0x0000004300437308 */ /* 0x000fe20000002400 */
[----:B------:R-:W-:Y:S02]  /*9e80*/  ISETP.GT.AND P3, PT, R5, 0x31, PT ;  /* 0x000000310500780c */ /* 0x000fe40003f64270 */
[----:B------:R-:W-:Y:S02]  /*9e90*/  FSEL R234, R56, -INF , P1 ;  /* 0xff80000038ea7808 */ /* 0x000fe40000800000 */
[----:B------:R-:W-:Y:S02]  /*9ea0*/  FSEL R33, R33, -INF , P3 ;  /* 0xff80000021217808 */ /* 0x000fe40001800000 */
[----:B------:R-:W-:Y:S02]  /*9eb0*/  ISETP.GT.AND P1, PT, R2, 0x39, PT ;  /* 0x000000390200780c */ /* 0x000fe40003f24270 */
[----:B------:R-:W-:Y:S01]  /*9ec0*/  ISETP.GT.AND P5, PT, R0, 0x29, PT ;  /* 0x000000290000780c */ /* 0x000fe20003fa4270 */
[----:B------:R-:W-:Y:S01]  /*9ed0*/  MUFU.TANH R38, R69 ;  /* 0x0000004500267308 */ /* 0x000fe20000002400 */
[----:B-1----:R-:W-:Y:S02]  /*9ee0*/  FSEL R61, R61, -INF , P1 ;  /* 0xff8000003d3d7808 */ /* 0x002fe40000800000 */
[----:B------:R-:W-:Y:S02]  /*9ef0*/  ISETP.GT.AND P1, PT, R4, 0x38, PT ;  /* 0x000000380400780c */ /* 0x000fe40003f24270 */
[----:B----4-:R-:W-:Y:S02]  /*9f00*/  FSEL R13, R251, -INF , P2 ;  /* 0xff800000fb0d7808 */ /* 0x010fe40001000000 */
[----:B--2---:R-:W-:Y:S02]  /*9f10*/  FSEL R81, R66, -INF , P1 ;  /* 0xff80000042517808 */ /* 0x004fe40000800000 */
[----:B------:R-:W-:Y:S01]  /*9f20*/  ISETP.GT.AND P2, PT, R2, 0x1, PT ;  /* 0x000000010200780c */ /* 0x000fe20003f44270 */
[----:B------:R-:W1:Y:S01]  /*9f30*/  MUFU.TANH R76, R76 ;  /* 0x0000004c004c7308 */ /* 0x000e620000002400 */
[----:B------:R-:W-:Y:S02]  /*9f40*/  FSEL R184, R184, -INF , P5 ;  /* 0xff800000b8b87808 */ /* 0x000fe40002800000 */
[----:B------:R-:W-:Y:S02]  /*9f50*/  ISETP.GT.AND P5, PT, R5, 0x30, PT ;  /* 0x000000300500780c */ /* 0x000fe40003fa4270 */
[----:B------:R-:W-:Y:S02]  /*9f60*/  ISETP.GT.AND P1, PT, R4, 0x41, PT ;  /* 0x000000410400780c */ /* 0x000fe40003f24270 */
[----:B------:R-:W-:Y:S02]  /*9f70*/  FSEL R34, R34, -INF , P5 ;  /* 0xff80000022227808 */ /* 0x000fe40002800000 */
[C---:B------:R-:W-:Y:S01]  /*9f80*/  ISETP.GT.AND P5, PT, R2.reuse, 0x31, PT ;  /* 0x000000310200780c */ /* 0x040fe20003fa4270 */
[----:B------:R-:W-:Y:S01]  /*9f90*/  MUFU.TANH R78, R78 ;  /* 0x0000004e004e7308 */ /* 0x000fe20000002400 */
[----:B---3--:R-:W-:Y:S01]  /*9fa0*/  FSEL R64, R71, -INF , P1 ;  /* 0xff80000047407808 */ /* 0x008fe20000800000 */
[----:B------:R-:W-:Y:S01]  /*9fb0*/  FMUL.FTZ R71, R111, c[0x0][0x320] ;  /* 0x0000c8006f477a20 */ /* 0x000fe20000410000 */
[----:B------:R-:W-:Y:S02]  /*9fc0*/  FSEL R119, R57, -INF , P5 ;  /* 0xff80000039777808 */ /* 0x000fe40002800000 */
[----:B------:R-:W-:Y:S02]  /*9fd0*/  ISETP.GT.AND P1, PT, R2, 0x48, PT ;  /* 0x000000480200780c */ /* 0x000fe40003f24270 */
[----:B------:R-:W-:Y:S02]  /*9fe0*/  ISETP.GT.AND P3, PT, R0, 0x30, PT ;  /* 0x000000300000780c */ /* 0x000fe40003f64270 */
[----:B------:R-:W-:Y:S01]  /*9ff0*/  ISETP.GT.AND P0, PT, R5, RZ, PT ;  /* 0x000000ff0500720c */ /* 0x000fe20003f04270 */
[----:B------:R-:W-:Y:S01]  /*a000*/  MUFU.TANH R71, R71 ;  /* 0x0000004700477308 */ /* 0x000fe20000002400 */
[----:B------:R-:W-:Y:S02]  /*a010*/  FSEL R58, R58, -INF , P3 ;  /* 0xff8000003a3a7808 */ /* 0x000fe40001800000 */
[----:B------:R-:W-:Y:S02]  /*a020*/  ISETP.GT.AND P3, PT, R0, 0x39, PT ;  /* 0x000000390000780c */ /* 0x000fe40003f64270 */
[----:B-1----:R-:W-:Y:S02]  /*a030*/  FSEL R69, R76, -INF , P1 ;  /* 0xff8000004c457808 */ /* 0x002fe40000800000 */
[----:B------:R-:W-:Y:S02]  /*a040*/  FSEL R63, R63, -INF , P3 ;  /* 0xff8000003f3f7808 */ /* 0x000fe40001800000 */
[----:B------:R-:W-:Y:S01]  /*a050*/  ISETP.GT.AND P3, PT, R5, 0x40, PT ;  /* 0x000000400500780c */ /* 0x000fe20003f64270 */
[----:B------:R-:W1:Y:S01]  /*a060*/  MUFU.TANH R19, R19 ;  /* 0x0000001300137308 */ /* 0x000e620000002400 */
[----:B------:R-:W-:Y:S02]  /*a070*/  FSEL R7, R252, -INF , P0 ;  /* 0xff800000fc077808 */ /* 0x000fe40000000000 */
[----:B------:R-:W-:Y:S02]  /*a080*/  FSEL R39, R39, -INF , P3 ;  /* 0xff80000027277808 */ /* 0x000fe40001800000 */
[----:B------:R-:W-:Y:S02]  /*a090*/  ISETP.GT.AND P0, PT, R0, RZ, PT ;  /* 0x000000ff0000720c */ /* 0x000fe40003f04270 */
[----:B------:R-:W-:Y:S02]  /*a0a0*/  ISETP.GT.AND P3, PT, R2, 0x41, PT ;  /* 0x000000410200780c */ /* 0x000fe40003f64270 */
[----:B------:R-:W-:Y:S01]  /*a0b0*/  FSEL R26, R242, -INF , P0 ;  /* 0xff800000f21a7808 */ /* 0x000fe20000000000 */
[----:B------:R-:W2:Y:S01]  /*a0c0*/  MUFU.TANH R6, R83 ;  /* 0x0000005300067308 */ /* 0x000ea20000002400 */
[----:B------:R-:W-:Y:S02]  /*a0d0*/  ISETP.GT.AND P0, PT, R2, 0x9, PT ;  /* 0x000000090200780c */ /* 0x000fe40003f04270 */
[----:B------:R-:W-:Y:S02]  /*a0e0*/  IADD3 R242, R196, -0x1, RZ ;  /* 0xffffffffc4f27810 */ /* 0x000fe40007ffe0ff */
[----:B------:R-:W-:Y:S02]  /*a0f0*/  FSEL R23, R219, -INF , P0 ;  /* 0xff800000db177808 */ /* 0x000fe40000000000 */
[----:B------:R-:W-:Y:S02]  /*a100*/  ISETP.GT.AND P5, PT, R0, 0x38, PT ;  /* 0x000000380000780c */ /* 0x000fe40003fa4270 */
[----:B------:R-:W-:Y:S01]  /*a110*/  ISETP.GT.AND P0, PT, R4, 0x9, PT ;  /* 0x000000090400780c */ /* 0x000fe20003f04270 */
[----:B------:R-:W3:Y:S01]  /*a120*/  MUFU.TANH R12, R12 ;  /* 0x0000000c000c7308 */ /* 0x000ee20000002400 */
[----:B------:R-:W-:Y:S02]  /*a130*/  FSEL R62, R62, -INF , P5 ;  /* 0xff8000003e3e7808 */ /* 0x000fe40002800000 */
[----:B------:R-:W-:Y:S02]  /*a140*/  ISETP.GT.AND P5, PT, R4, 0x39, PT ;  /* 0x000000390400780c */ /* 0x000fe40003fa4270 */
[----:B-1----:R-:W-:Y:S02]  /*a150*/  FSEL R19, R19, -INF , P0 ;  /* 0xff80000013137808 */ /* 0x002fe40000000000 */
        /* <DEDUP_REMOVED lines=12> */
[C---:B------:R-:W-:Y:S02]  /*a220*/  ISETP.GT.AND P3, PT, R0.reuse, 0x48, PT ;  /* 0x000000480000780c */ /* 0x040fe40003f64270 */
[----:B------:R-:W-:Y:S01]  /*a230*/  ISETP.GT.AND P1, PT, R0, 0x51, PT ;  /* 0x000000510000780c */ /* 0x000fe20003f24270 */
[----:B------:R-:W1:Y:S01]  /*a240*/  MUFU.TANH R27, R27 ;  /* 0x0000001b001b7308 */ /* 0x000e620000002400 */
[----:B------:R-:W-:Y:S02]  /*a250*/  FSEL R67, R78, -INF , P3 ;  /* 0xff8000004e437808 */ /* 0x000fe40001800000 */
[----:B------:R-:W-:Y:S04]  /*a260*/  ISETP.GT.AND P3, PT, R4, 0x49, PT ;  /* 0x000000490400780c */ /* 0x000fe80003f64270 */
[----:B--2---:R-:W-:Y:S02]  /*a270*/  FSEL R216, R6, -INF , P3 ;  /* 0xff80000006d87808 */ /* 0x004fe40001800000 */
[----:B------:R-:W-:Y:S01]  /*a280*/  ISETP.GT.AND P3, PT, R2, 0x50, PT ;  /* 0x000000500200780c */ /* 0x000fe20003f64270 */
[----:B------:R-:W2:Y:S03]  /*a290*/  MUFU.TANH R93, R93 ;  /* 0x0000005d005d7308 */ /* 0x000ea60000002400 */
[----:B---3--:R-:W-:Y:S01]  /*a2a0*/  FSEL R252, R12, -INF , P3 ;  /* 0xff8000000cfc7808 */ /* 0x008fe20001800000 */
[----:B------:R-:W-:Y:S01]  /*a2b0*/  FMUL.FTZ R12, R107, c[0x0][0x320] ;  /* 0x0000c8006b0c7a20 */ /* 0x000fe20000410000 */
[----:B------:R-:W-:Y:S05]  /*a2c0*/  ISETP.GT.AND P3, PT, R2, 0x59, PT ;  /* 0x000000590200780c */ /* 0x000fea0003f64270 */
[----:B------:R-:W3:Y:S01]  /*a2d0*/  MUFU.TANH R72, R72 ;  /* 0x0000004800487308 */ /* 0x000ee20000002400 */
[----:B-1----:R-:W-:Y:S02]  /*a2e0*/  FSEL R65, R27, -INF , P1 ;  /* 0xff8000001b417808 */ /* 0x002fe40000800000 */
[----:B------:R-:W-:Y:S07]  /*a2f0*/  ISETP.GT.AND P1, PT, R4, 0x58, PT ;  /* 0x000000580400780c */ /* 0x000fee0003f24270 */
[----:B------:R-:W1:Y:S01]  /*a300*/  MUFU.TANH R28, R28 ;  /* 0x0000001c001c7308 */ /* 0x000e620000002400 */
[----:B--2---:R-:W-:Y:S02]  /*a310*/  FSEL R244, R93, -INF , P3 ;  /* 0xff8000005df47808 */ /* 0x004fe40001800000 */
[C---:B------:R-:W-:Y:S07]  /*a320*/  ISETP.GT.AND P3, PT, R5.reuse, 0x60, PT ;  /* 0x000000600500780c */ /* 0x040fee0003f64270 */
[----:B------:R-:W2:Y:S01]  /*a330*/  MUFU.TANH R52, R52 ;  /* 0x0000003400347308 */ /* 0x000ea20000002400 */
[----:B---3--:R-:W-:Y:S02]  /*a340*/  FSEL R83, R72, -INF , P5 ;  /* 0xff80000048537808 */ /* 0x008fe40002800000 */
[----:B------:R-:W-:Y:S07]  /*a350*/  ISETP.GT.AND P5, PT, R2, 0x49, PT ;  /* 0x000000490200780c */ /* 0x000fee0003fa4270 */
[----:B------:R-:W3:Y:S01]  /*a360*/  MUFU.TANH R77, R77 ;  /* 0x0000004d004d7308 */ /* 0x000ee20000002400 */
[----:B-1----:R-:W-:Y:S02]  /*a370*/  FSEL R206, R28, -INF , P1 ;  /* 0xff8000001cce7808 */ /* 0x002fe40000800000 */
[----:B------:R-:W-:Y:S07]  /*a380*/  ISETP.GT.AND P1, PT, R5, 0x69, PT ;  /* 0x000000690500780c */ /* 0x000fee0003f24270 */
[----:B------:R-:W1:Y:S01]  /*a390*/  MUFU.TANH R198, R30 ;  /* 0x0000001e00c67308 */ /* 0x000e620000002400 */
[----:B--2---:R-:W-:Y:S02]  /*a3a0*/  FSEL R28, R52, -INF , P3 ;  /* 0xff800000341c7808 */ /* 0x004fe40001800000 */
[----:B------:R-:W2:Y:S01]  /*a3b0*/  LDL R52, [R1+0x20] ;  /* 0x0000200001347983 */ /* 0x000ea20000100800 */
[C---:B------:R-:W-:Y:S06]  /*a3c0*/  ISETP.GT.AND P3, PT, R4.reuse, 0x61, PT ;  /* 0x000000610400780c */ /* 0x040fec0003f64270 */
[----:B------:R4:W4:Y:S01]  /*a3d0*/  MUFU.TANH R223, R9 ;  /* 0x0000000900df7308 */ /* 0x0009220000002400 */
[----:B---3--:R-:W-:Y:S02]  /*a3e0*/  FSEL R66, R77, -INF , P5 ;  /* 0xff8000004d427808 */ /* 0x008fe40002800000 */
[----:B------:R-:W3:Y:S01]  /*a3f0*/  LDL.64 R76, [R1+0x30] ;  /* 0x00003000014c7983 */ /* 0x000ee20000100a00 */
[----:B------:R-:W-:Y:S06]  /*a400*/  ISETP.GT.AND P5, PT, R4, 0x48, PT ;  /* 0x000000480400780c */ /* 0x000fec0003fa4270 */
[----:B------:R-:W4:Y:S01]  /*a410*/  MUFU.TANH R41, R49 ;  /* 0x0000003100297308 */ /* 0x000f220000002400 */
[----:B-1----:R-:W-:Y:S01]  /*a420*/  FSEL R198, R198, -INF , P0 ;  /* 0xff800000c6c67808 */ /* 0x002fe20000000000 */
[----:B------:R-:W-:Y:S01]  /*a430*/  FMUL.FTZ R30, R97, c[0x0][0x320] ;  /* 0x0000c800611e7a20 */ /* 0x000fe20000410000 */
[----:B------:R-:W-:Y:S07]  /*a440*/  ISETP.GT.AND P0, PT, R4, 0x18, PT ;  /* 0x000000180400780c */ /* 0x000fee0003f04270 */
[----:B------:R1:W1:Y:S01]  /*a450*/  MUFU.TANH R25, R54 ;  /* 0x0000003600197308 */ /* 0x0002620000002400 */
[----:B------:R-:W-:Y:S02]  /*a460*/  FSEL R91, R202, -INF , P0 ;  /* 0xff800000ca5b7808 */ /* 0x000fe40000000000 */
[----:B------:R-:W-:Y:S01]  /*a470*/  ISETP.GT.AND P0, PT, R4, 0x21, PT ;  /* 0x000000210400780c */ /* 0x000fe20003f04270 */
[----:B----4-:R-:W-:Y:S01]  /*a480*/  FMUL.FTZ R9, R87, c[0x0][0x320] ;  /* 0x0000c80057097a20 */ /* 0x010fe20000410000 */
[----:B------:R-:W-:Y:S02]  /*a490*/  FSEL R21, R223, -INF , P2 ;  /* 0xff800000df157808 */ /* 0x000fe40001000000 */
[----:B------:R-:W-:Y:S02]  /*a4a0*/  ISETP.GT.AND P2, PT, R0, 0x9, PT ;  /* 0x000000090000780c */ /* 0x000fe40003f44270 */
[----:B------:R-:W-:Y:S01]  /*a4b0*/  FSEL R213, R213, -INF , P0 ;  /* 0xff800000d5d57808 */ /* 0x000fe20000000000 */
[----:B------:R-:W4:Y:S01]  /*a4c0*/  MUFU.TANH R59, R59 ;  /* 0x0000003b003b7308 */ /* 0x000f220000002400 */
[----:B------:R-:W-:Y:S02]  /*a4d0*/  FSEL R51, R218, -INF , P2 ;  /* 0xff800000da337808 */ /* 0x000fe40001000000 */
[----:B------:R-:W-:Y:S02]  /*a4e0*/  ISETP.GT.AND P2, PT, R5, 0x10, PT ;  /* 0x000000100500780c */ /* 0x000fe40003f44270 */
[----:B------:R-:W-:Y:S02]  /*a4f0*/  ISETP.GT.AND P0, PT, R2, 0x28, PT ;  /* 0x000000280200780c */ /* 0x000fe40003f04270 */
[----:B------:R-:W-:Y:S02]  /*a500*/  FSEL R37, R217, -INF , P2 ;  /* 0xff800000d9257808 */ /* 0x000fe40001000000 */
[----:B------:R-:W-:Y:S01]  /*a510*/  ISETP.GT.AND P2, PT, R0, 0x10, PT ;  /* 0x000000100000780c */ /* 0x000fe20003f44270 */
[----:B------:R-:W4:Y:S01]  /*a520*/  MUFU.TANH R74, R74 ;  /* 0x0000004a004a7308 */ /* 0x000f220000002400 */
[----:B------:R-:W-:Y:S02]  /*a530*/  FSEL R248, R248, -INF , P0 ;  /* 0xff800000f8f87808 */ /* 0x000fe40000000000 */
[----:B------:R-:W-:Y:S01]  /*a540*/  ISETP.GT.AND P0, PT, R5, 0x29, PT ;  /* 0x000000290500780c */ /* 0x000fe20003f04270 */
[----:B-1----:R-:W-:Y:S01]  /*a550*/  FMUL.FTZ R54, R101, c[0x0][0x320] ;  /* 0x0000c80065367a20 */ /* 0x002fe20000410000 */
[----:B------:R-:W-:Y:S02]  /*a560*/  FSEL R195, R211, -INF , P2 ;  /* 0xff800000d3c37808 */ /* 0x000fe40001000000 */
[----:B------:R-:W-:Y:S02]  /*a570*/  FSEL R41, R41, -INF , P0 ;  /* 0xff80000029297808 */ /* 0x000fe40000000000 */
[----:B------:R-:W-:Y:S01]  /*a580*/  ISETP.GT.AND P0, PT, R4, 0x30, PT ;  /* 0x000000300400780c */ /* 0x000fe20003f04270 */
[----:B------:R-:W1:Y:S01]  /*a590*/  MUFU.TANH R55, R55 ;  /* 0x0000003700377308 */ /* 0x000e620000002400 */
[----:B------:R-:W-:Y:S02]  /*a5a0*/  ISETP.GT.AND P2, PT, R2, 0x19, PT ;  /* 0x000000190200780c */ /* 0x000fe40003f44270 */
[----:B------:R-:W-:Y:S02]  /*a5b0*/  FSEL R240, R25, -INF , P0 ;  /* 0xff80000019f07808 */ /* 0x000fe40000000000 */
[----:B------:R-:W-:Y:S02]  /*a5c0*/  FSEL R101, R205, -INF , P2 ;  /* 0xff800000cd657808 */ /* 0x000fe40001000000 */
[----:B------:R-:W-:Y:S02]  /*a5d0*/  ISETP.GT.AND P2, PT, R4, 0x19, PT ;  /* 0x000000190400780c */ /* 0x000fe40003f44270 */
[----:B------:R-:W-:Y:S01]  /*a5e0*/  ISETP.GT.AND P0, PT, R0, 0x31, PT ;  /* 0x000000310000780c */ /* 0x000fe20003f04270 */
[----:B------:R-:W1:Y:S01]  /*a5f0*/  MUFU.TANH R60, R60 ;  /* 0x0000003c003c7308 */ /* 0x000e620000002400 */
[----:B------:R-:W-:Y:S02]  /*a600*/  FSEL R97, R201, -INF , P2 ;  /* 0xff800000c9617808 */ /* 0x000fe40001000000 */
[C---:B------:R-:W-:Y:S02]  /*a610*/  ISETP.GT.AND P2, PT, R2.reuse, 0x20, PT ;  /* 0x000000200200780c */ /* 0x040fe40003f44270 */
[----:B----4-:R-:W-:Y:S02]  /*a620*/  FSEL R59, R59, -INF , P0 ;  /* 0xff8000003b3b7808 */ /* 0x010fe40000000000 */
[----:B------:R-:W-:Y:S02]  /*a630*/  ISETP.GT.AND P0, PT, R5, 0x38, PT ;  /* 0x000000380500780c */ /* 0x000fe40003f04270 */
[----:B------:R-:W-:Y:S01]  /*a640*/  FSEL R245, R245, -INF , P2 ;  /* 0xff800000f5f57808 */ /* 0x000fe20001000000 */
[----:B------:R-:W4:Y:S01]  /*a650*/  MUFU.TANH R70, R70 ;  /* 0x0000004600467308 */ /* 0x000f220000002400 */
[----:B------:R-:W-:Y:S02]  /*a660*/  ISETP.GT.AND P2, PT, R2, 0x29, PT ;  /* 0x000000290200780c */ /* 0x000fe40003f44270 */
[----:B------:R-:W-:Y:S02]  /*a670*/  FSEL R32, R32, -INF , P0 ;  /* 0xff80000020207808 */ /* 0x000fe40000000000 */
[----:B------:R-:W-:Y:S02]  /*a680*/  ISETP.GT.AND P0, PT, R5, 0x41, PT ;  /* 0x000000410500780c */ /* 0x000fe40003f04270 */
[----:B------:R-:W-:Y:S02]  /*a690*/  FSEL R249, R249, -INF , P2 ;  /* 0xff800000f9f97808 */ /* 0x000fe40001000000 */
[----:B------:R-:W-:Y:S01]  /*a6a0*/  FSEL R38, R38, -INF , P0 ;  /* 0xff80000026267808 */ /* 0x000fe20000000000 */
[----:B------:R4:W-:Y:S01]  /*a6b0*/  MUFU.TANH R49, R80 ;  /* 0x0000005000317308 */ /* 0x0009e20000002400 */
[----:B------:R-:W-:Y:S02]  /*a6c0*/  ISETP.GT.AND P2, PT, R4, 0x28, PT ;  /* 0x000000280400780c */ /* 0x000fe40003f44270 */
[----:B------:R-:W-:Y:S02]  /*a6d0*/  ISETP.GT.AND P0, PT, R0, 0x40, PT ;  /* 0x000000400000780c */ /* 0x000fe40003f04270 */
[----:B------:R-:W-:Y:S02]  /*a6e0*/  FSEL R207, R207, -INF , P2 ;  /* 0xff800000cfcf7808 */ /* 0x000fe40001000000 */
[----:B------:R-:W-:Y:S02]  /*a6f0*/  ISETP.GT.AND P2, PT, R4, 0x31, PT ;  /* 0x000000310400780c */ /* 0x000fe40003f44270 */
[----:B------:R-:W-:Y:S01]  /*a700*/  FSEL R56, R74, -INF , P0 ;  /* 0xff8000004a387808 */ /* 0x000fe20000000000 */
[----:B------:R-:W4:Y:S01]  /*a710*/  MUFU.TANH R75, R75 ;  /* 0x0000004b004b7308 */ /* 0x000f220000002400 */
[----:B-1----:R-:W-:Y:S02]  /*a720*/  FSEL R233, R55, -INF , P2 ;  /* 0xff80000037e97808 */ /* 0x002fe40001000000 */
[----:B------:R-:W-:Y:S02]  /*a730*/  ISETP.GT.AND P2, PT, R2, 0x38, PT ;  /* 0x000000380200780c */ /* 0x000fe40003f44270 */
[----:B------:R-:W-:Y:S02]  /*a740*/  FMNMX.FTZ R74, R7, R3, !PT ;  /* 0x00000003074a7209 */ /* 0x000fe40007810000 */
[----:B------:R-:W-:Y:S01]  /*a750*/  FSEL R230, R60, -INF , P2 ;  /* 0xff8000003ce67808 */ /* 0x000fe20001000000 */
[----:B------:R-:W-:Y:S01]  /*a760*/  IMAD.MOV.U32 R60, RZ, RZ, R58 ;  /* 0x000000ffff3c7224 */ /* 0x000fe200078e003a */
[----:B------:R-:W-:Y:S01]  /*a770*/  FMNMX.FTZ R74, R13, R74, !PT ;  /* 0x0000004a0d4a7209 */ /* 0x000fe20007810000 */
[----:B------:R-:W1:Y:S01]  /*a780*/  MUFU.TANH R8, R8 ;  /* 0x0000000800087308 */ /* 0x000e620000002400 */
[----:B------:R-:W-:Y:S02]  /*a790*/  ISETP.GT.AND P2, PT, R5, 0x39, PT ;  /* 0x000000390500780c */ /* 0x000fe40003f44270 */
[----:B------:R-:W-:Y:S02]  /*a7a0*/  FMNMX.FTZ R74, R14, R74, !PT ;  /* 0x0000004a0e4a7209 */ /* 0x000fe40007810000 */
[----:B------:R-:W-:Y:S02]  /*a7b0*/  FSEL R40, R40, -INF , P2 ;  /* 0xff80000028287808 */ /* 0x000fe40001000000 */
[----:B------:R-:W-:Y:S02]  /*a7c0*/  ISETP.GT.AND P2, PT, R4, 0x40, PT ;  /* 0x000000400400780c */ /* 0x000fe40003f44270 */
[----:B------:R-:W-:Y:S01]  /*a7d0*/  FMNMX.FTZ R74, R15, R74, !PT ;  /* 0x0000004a0f4a7209 */ /* 0x000fe20007810000 */
[----:B------:R-:W1:Y:S01]  /*a7e0*/  MUFU.TANH R46, R46 ;  /* 0x0000002e002e7308 */ /* 0x000e620000002400 */
[----:B----4-:R-:W-:Y:S02]  /*a7f0*/  FSEL R80, R70, -INF , P2 ;  /* 0xff80000046507808 */ /* 0x010fe40001000000 */
[----:B------:R-:W-:Y:S02]  /*a800*/  ISETP.GT.AND P2, PT, R0, 0x41, PT ;  /* 0x000000410000780c */ /* 0x000fe40003f44270 */
[----:B------:R-:W-:Y:S02]  /*a810*/  FMNMX.FTZ R74, R37, R74, !PT ;  /* 0x0000004a254a7209 */ /* 0x000fe40007810000 */
[----:B------:R-:W-:Y:S02]  /*a820*/  FSEL R55, R75, -INF , P2 ;  /* 0xff8000004b377808 */ /* 0x000fe40001000000 */
[----:B------:R-:W-:Y:S01]  /*a830*/  FMNMX.FTZ R74, R36, R74, !PT ;  /* 0x0000004a244a7209 */ /* 0x000fe20007810000 */
[----:B------:R-:W4:Y:S01]  /*a840*/  MUFU.TANH R79, R79 ;  /* 0x0000004f004f7308 */ /* 0x000f220000002400 */
[----:B------:R-:W-:Y:S02]  /*a850*/  ISETP.GT.AND P0, PT, R0, 0x49, PT ;  /* 0x000000490000780c */ /* 0x000fe40003f04270 */
[----:B------:R-:W-:Y:S02]  /*a860*/  FMNMX.FTZ R74, R35, R74, !PT ;  /* 0x0000004a234a7209 */ /* 0x000fe40007810000 */
[----:B-1----:R-:W-:Y:S02]  /*a870*/  FSEL R217, R8, -INF , P5 ;  /* 0xff80000008d97808 */ /* 0x002fe40002800000 */
[----:B------:R-:W-:Y:S02]  /*a880*/  FMNMX.FTZ R74, R45, R74, !PT ;  /* 0x0000004a2d4a7209 */ /* 0x000fe40007810000 */
[----:B------:R-:W-:Y:S01]  /*a890*/  ISETP.GT.AND P5, PT, R4, 0x51, PT ;  /* 0x000000510400780c */ /* 0x000fe20003fa4270 */
[----:B------:R-:W1:Y:S01]  /*a8a0*/  MUFU.TANH R24, R24 ;  /* 0x0000001800187308 */ /* 0x000e620000002400 */
[----:B------:R-:W-:Y:S02]  /*a8b0*/  FMNMX.FTZ R74, R44, R74, !PT ;  /* 0x0000004a2c4a7209 */ /* 0x000fe40007810000 */
[----:B------:R-:W-:Y:S02]  /*a8c0*/  ISETP.GT.AND P2, PT, R5, 0x48, PT ;  /* 0x000000480500780c */ /* 0x000fe40003f44270 */
[----:B------:R-:W-:Y:S02]  /*a8d0*/  FMNMX.FTZ R74, R43, R74, !PT ;  /* 0x0000004a2b4a7209 */ /* 0x000fe40007810000 */
[----:B------:R-:W-:Y:S02]  /*a8e0*/  FSEL R49, R49, -INF , P2 ;  /* 0xff80000031317808 */ /* 0x000fe40001000000 */
[----:B------:R-:W-:Y:S01]  /*a8f0*/  FMNMX.FTZ R74, R42, R74, !PT ;  /* 0x0000004a2a4a7209 */ /* 0x000fe20007810000 */
[----:B------:R1:W1:Y:S01]  /*a900*/  MUFU.TANH R6, R103 ;  /* 0x0000006700067308 */ /* 0x0002620000002400 */
[----:B------:R-:W-:Y:S02]  /*a910*/  ISETP.GT.AND P2, PT, R5, 0x51, PT ;  /* 0x000000510500780c */ /* 0x000fe40003f44270 */
[----:B------:R-:W-:Y:S02]  /*a920*/  FMNMX.FTZ R74, R41, R74, !PT ;  /* 0x0000004a294a7209 */ /* 0x000fe40007810000 */
[----:B------:R-:W-:Y:S02]  /*a930*/  FSEL R46, R46, -INF , P2 ;  /* 0xff8000002e2e7808 */ /* 0x000fe40001000000 */
[----:B------:R-:W-:Y:S02]  /*a940*/  ISETP.GT.AND P2, PT, R0, 0x50, PT ;  /* 0x000000500000780c */ /* 0x000fe40003f44270 */
[----:B----4-:R-:W-:Y:S01]  /*a950*/  FSEL R79, R79, -INF , P0 ;  /* 0xff8000004f4f7808 */ /* 0x010fe20000000000 */
[----:B------:R-:W4:Y:S01]  /*a960*/  MUFU.TANH R47, R47 ;  /* 0x0000002f002f7308 */ /* 0x000f220000002400 */
[----:B------:R-:W-:Y:S02]  /*a970*/  FMNMX.FTZ R74, R34, R74, !PT ;  /* 0x0000004a224a7209 */ /* 0x000fe40007810000 */
[----:B------:R-:W-:Y:S02]  /*a980*/  ISETP.GT.AND P0, PT, R5, 0x50, PT ;  /* 0x000000500500780c */ /* 0x000fe40003f04270 */
[----:B------:R-:W-:Y:S04]  /*a990*/  FMNMX.FTZ R74, R33, R74, !PT ;  /* 0x0000004a214a7209 */ /* 0x000fe80007810000 */
[----:B------:R-:W-:Y:S01]  /*a9a0*/  FMNMX.FTZ R74, R32, R74, !PT ;  /* 0x0000004a204a7209 */ /* 0x000fe20007810000 */
[----:B------:R-:W4:Y:S03]  /*a9b0*/  MUFU.TANH R9, R9 ;  /* 0x0000000900097308 */ /* 0x000f260000002400 */
[----:B------:R-:W-:Y:S01]  /*a9c0*/  FMNMX.FTZ R74, R40, R74, !PT ;  /* 0x0000004a284a7209 */ /* 0x000fe20007810000 */
[----:B-1----:R-:W-:Y:S01]  /*a9d0*/  IMAD.MOV.U32 R103, RZ, RZ, R64 ;  /* 0x000000ffff677224 */ /* 0x002fe200078e0040 */
[----:B------:R-:W-:Y:S02]  /*a9e0*/  FSEL R64, R24, -INF , P2 ;  /* 0xff80000018407808 */ /* 0x000fe40001000000 */
[----:B------:R-:W-:Y:S02]  /*a9f0*/  FMNMX.FTZ R74, R39, R74, !PT ;  /* 0x0000004a274a7209 */ /* 0x000fe40007810000 */
[----:B------:R-:W-:Y:S01]  /*aa00*/  FSEL R202, R6, -INF , P3 ;  /* 0xff80000006ca7808 */ /* 0x000fe20001800000 */
[----:B------:R-:W1:Y:S01]  /*aa10*/  MUFU.TANH R92, R92 ;  /* 0x0000005c005c7308 */ /* 0x000e620000002400 */
[----:B------:R-:W-:Y:S02]  /*aa20*/  FMNMX.FTZ R74, R38, R74, !PT ;  /* 0x0000004a264a7209 */ /* 0x000fe40007810000 */
[C---:B------:R-:W-:Y:S02]  /*aa30*/  ISETP.GT.AND P3, PT, R2.reuse, 0x60, PT ;  /* 0x000000600200780c */ /* 0x040fe40003f64270 */
[----:B----4-:R-:W-:Y:S02]  /*aa40*/  FSEL R47, R47, -INF , P0 ;  /* 0xff8000002f2f7808 */ /* 0x010fe40000000000 */
[C---:B------:R-:W-:Y:S02]  /*aa50*/  ISETP.GT.AND P0, PT, R2.reuse, 0x51, PT ;  /* 0x000000510200780c */ /* 0x040fe40003f04270 */
[----:B------:R-:W-:Y:S01]  /*aa60*/  ISETP.GT.AND P2, PT, R5, 0x59, PT ;  /* 0x000000590500780c */ /* 0x000fe20003f44270 */
[----:B------:R-:W4:Y:S01]  /*aa70*/  MUFU.TANH R31, R31 ;  /* 0x0000001f001f7308 */ /* 0x000f220000002400 */
[----:B------:R-:W-:Y:S02]  /*aa80*/  FSEL R251, R11, -INF , P0 ;  /* 0xff8000000bfb7808 */ /* 0x000fe40000000000 */
[----:B------:R-:W-:Y:S02]  /*aa90*/  ISETP.GT.AND P0, PT, R5, 0x58, PT ;  /* 0x000000580500780c */ /* 0x000fe40003f04270 */
[----:B------:R-:W-:Y:S01]  /*aaa0*/  FSEL R210, R9, -INF , P5 ;  /* 0xff80000009d27808 */ /* 0x000fe20002800000 */
[----:B------:R-:W-:Y:S01]  /*aab0*/  FMUL.FTZ R9, R115, c[0x0][0x320] ;  /* 0x0000c80073097a20 */ /* 0x000fe20000410000 */
[----:B------:R-:W-:Y:S01]  /*aac0*/  ISETP.GT.AND P5, PT, R2, 0x58, PT ;  /* 0x000000580200780c */ /* 0x000fe20003fa4270 */
[----:B------:R-:W-:Y:S01]  /*aad0*/  IMAD.MOV.U32 R115, RZ, RZ, R69 ;  /* 0x000000ffff737224 */ /* 0x000fe200078e0045 */
[----:B------:R-:W-:Y:S01]  /*aae0*/  FMNMX.FTZ R74, R49, R74, !PT ;  /* 0x0000004a314a7209 */ /* 0x000fe20007810000 */
[----:B------:R-:W4:Y:S03]  /*aaf0*/  MUFU.TANH R53, R53 ;  /* 0x0000003500357308 */ /* 0x000f260000002400 */
[----:B------:R-:W-:Y:S02]  /*ab00*/  FMNMX.FTZ R74, R48, R74, !PT ;  /* 0x0000004a304a7209 */ /* 0x000fe40007810000 */
[----:B-1----:R-:W-:Y:S02]  /*ab10*/  FSEL R246, R92, -INF , P5 ;  /* 0xff8000005cf67808 */ /* 0x002fe40002800000 */
[----:B------:R-:W-:Y:S02]  /*ab20*/  ISETP.GT.AND P5, PT, R4, 0x59, PT ;  /* 0x000000590400780c */ /* 0x000fe40003fa4270 */
[----:B------:R-:W-:Y:S01]  /*ab30*/  FMNMX.FTZ R74, R47, R74, !PT ;  /* 0x0000004a2f4a7209 */ /* 0x000fe20007810000 */
[----:B------:R-:W1:Y:S03]  /*ab40*/  MUFU.TANH R54, R54 ;  /* 0x0000003600367308 */ /* 0x000e660000002400 */
[----:B------:R-:W-:Y:S02]  /*ab50*/  FMNMX.FTZ R74, R46, R74, !PT ;  /* 0x0000004a2e4a7209 */ /* 0x000fe40007810000 */
[----:B----4-:R-:W-:Y:S02]  /*ab60*/  FSEL R31, R31, -INF , P0 ;  /* 0xff8000001f1f7808 */ /* 0x010fe40000000000 */
[----:B------:R-:W-:Y:S02]  /*ab70*/  ISETP.GT.AND P0, PT, R5, 0x61, PT ;  /* 0x000000610500780c */ /* 0x000fe40003f04270 */
[----:B------:R-:W-:Y:S01]  /*ab80*/  FMNMX.FTZ R74, R31, R74, !PT ;  /* 0x0000004a1f4a7209 */ /* 0x000fe20007810000 */
[----:B------:R-:W4:Y:S01]  /*ab90*/  MUFU.TANH R8, R102 ;  /* 0x0000006600087308 */ /* 0x000f220000002400 */
[----:B------:R-:W-:Y:S02]  /*aba0*/  FSEL R204, R53, -INF , P5 ;  /* 0xff80000035cc7808 */ /* 0x000fe40002800000 */
[----:B------:R-:W-:Y:S02]  /*abb0*/  MOV R53, R61 ;  /* 0x0000003d00357202 */ /* 0x000fe40000000f00 */
[----:B------:R-:W-:Y:S05]  /*abc0*/  ISETP.GT.AND P5, PT, R4, 0x60, PT ;  /* 0x000000600400780c */ /* 0x000fea0003fa4270 */
[----:B------:R-:W4:Y:S01]  /*abd0*/  MUFU.TANH R30, R30 ;  /* 0x0000001e001e7308 */ /* 0x000f220000002400 */
[----:B-1----:R-:W-:Y:S02]  /*abe0*/  FSEL R27, R54, -INF , P0 ;  /* 0xff800000361b7808 */ /* 0x002fe40000000000 */
[----:B------:R-:W-:Y:S07]  /*abf0*/  ISETP.GT.AND P0, PT, R4, 0x68, PT ;  /* 0x000000680400780c */ /* 0x000fee0003f04270 */
[----:B------:R-:W1:Y:S01]  /*ac00*/  MUFU.TANH R25, R112 ;  /* 0x0000007000197308 */ /* 0x000e620000002400 */
[----:B----4-:R-:W-:Y:S01]  /*ac10*/  FSEL R203, R8, -INF , P5 ;  /* 0xff80000008cb7808 */ /* 0x010fe20002800000 */
[----:B------:R-:W-:Y:S01]  /*ac20*/  FMUL.FTZ R8, R109, c[0x0][0x320] ;  /* 0x0000c8006d087a20 */ /* 0x000fe20000410000 */
[----:B------:R-:W-:Y:S02]  /*ac30*/  ISETP.GT.AND P5, PT, R4, 0x69, PT ;  /* 0x000000690400780c */ /* 0x000fe40003fa4270 */
[----:B------:R-:W-:Y:S05]  /*ac40*/  FMNMX.FTZ R4, R16, R116, !PT ;  /* 0x0000007410047209 */ /* 0x000fea0007810000 */
[----:B------:R-:W4:Y:S01]  /*ac50*/  MUFU.TANH R24, R113 ;  /* 0x0000007100187308 */ /* 0x000f220000002400 */
[----:B------:R-:W-:Y:S02]  /*ac60*/  FMNMX.FTZ R4, R17, R4, !PT ;  /* 0x0000000411047209 */ /* 0x000fe40007810000 */
[----:B------:R-:W-:Y:S02]  /*ac70*/  FSEL R30, R30, -INF , P2 ;  /* 0xff8000001e1e7808 */ /* 0x000fe40001000000 */
[----:B------:R-:W-:Y:S02]  /*ac80*/  FMNMX.FTZ R4, R18, R4, !PT ;  /* 0x0000000412047209 */ /* 0x000fe40007810000 */
[----:B------:R-:W-:Y:S03]  /*ac90*/  ISETP.GT.AND P2, PT, R5, 0x68, PT ;  /* 0x000000680500780c */ /* 0x000fe60003f44270 */
[----:B------:R-:W-:Y:S01]  /*aca0*/  MUFU.TANH R8, R8 ;  /* 0x0000000800087308 */ /* 0x000fe20000002400 */
[----:B------:R-:W-:Y:S02]  /*acb0*/  FMNMX.FTZ R74, R30, R74, !PT ;  /* 0x0000004a1e4a7209 */ /* 0x000fe40007810000 */
[----:B------:R-:W-:Y:S02]  /*acc0*/  FMNMX.FTZ R5, R26, R118, !PT ;  /* 0x000000761a057209 */ /* 0x000fe40007810000 */
[----:B-1----:R-:W-:Y:S02]  /*acd0*/  FSEL R25, R25, -INF , P2 ;  /* 0xff80000019197808 */ /* 0x002fe40001000000 */
[----:B------:R-:W-:Y:S02]  /*ace0*/  FMNMX.FTZ R74, R28, R74, !PT ;  /* 0x0000004a1c4a7209 */ /* 0x000fe40007810000 */
[----:B------:R-:W-:Y:S01]  /*acf0*/  ISETP.GT.AND P2, PT, R2, 0x61, PT ;  /* 0x000000610200780c */ /* 0x000fe20003f44270 */
[----:B------:R-:W1:Y:S01]  /*ad00*/  MUFU.TANH R114, R114 ;  /* 0x0000007200727308 */ /* 0x000e620000002400 */
[----:B------:R-:W-:Y:S02]  /*ad10*/  FMNMX.FTZ R74, R27, R74, !PT ;  /* 0x0000004a1b4a7209 */ /* 0x000fe40007810000 */
[----:B------:R-:W-:Y:S02]  /*ad20*/  FMNMX.FTZ R5, R29, R5, !PT ;  /* 0x000000051d057209 */ /* 0x000fe40007810000 */
[----:B----4-:R-:W-:Y:S02]  /*ad30*/  FSEL R24, R24, -INF , P1 ;  /* 0xff80000018187808 */ /* 0x010fe40000800000 */
[----:B------:R-:W-:Y:S02]  /*ad40*/  ISETP.GT.AND P1, PT, R2, 0x68, PT ;  /* 0x000000680200780c */ /* 0x000fe40003f24270 */
[----:B------:R-:W-:Y:S01]  /*ad50*/  FMNMX.FTZ R74, R25, R74, !PT ;  /* 0x0000004a194a7209 */ /* 0x000fe20007810000 */
[----:B------:R-:W4:Y:S01]  /*ad60*/  MUFU.TANH R9, R9 ;  /* 0x0000000900097308 */ /* 0x000f220000002400 */
[----:B------:R-:W-:Y:S02]  /*ad70*/  FMNMX.FTZ R5, R50, R5, !PT ;  /* 0x0000000532057209 */ /* 0x000fe40007810000 */
[----:B------:R-:W-:Y:S02]  /*ad80*/  FMNMX.FTZ R74, R24, R74, !PT ;  /* 0x0000004a184a7209 */ /* 0x000fe40007810000 */
[----:B------:R-:W-:Y:S02]  /*ad90*/  FMNMX.FTZ R5, R51, R5, !PT ;  /* 0x0000000533057209 */ /* 0x000fe40007810000 */
[----:B------:R-:W-:Y:S01]  /*ada0*/  MOV R113, R184 ;  /* 0x000000b800717202 */ /* 0x000fe20000000f00 */
[----:B------:R-:W2:Y:S01]  /*adb0*/  SHFL.BFLY PT, R6, R74, 0x2, 0x1f ;  /* 0x0c401f004a067f89 */ /* 0x000ea200000e0000 */
[----:B------:R-:W-:Y:S01]  /*adc0*/  FMNMX.FTZ R5, R195, R5, !PT ;  /* 0x00000005c3057209 */ /* 0x000fe20007810000 */
[----:B------:R-:W2:Y:S03]  /*add0*/  MUFU.TANH R104, R104 ;  /* 0x0000006800687308 */ /* 0x000ea60000002400 */
[----:B------:R-:W-:Y:S02]  /*ade0*/  FMNMX.FTZ R5, R197, R5, !PT ;  /* 0x00000005c5057209 */ /* 0x000fe40007810000 */
[----:B-1----:R-:W-:Y:S01]  /*adf0*/  FSEL R112, R114, -INF , P0 ;  /* 0xff80000072707808 */ /* 0x002fe20000000000 */
[----:B------:R-:W-:Y:S01]  /*ae00*/  IMAD.MOV.U32 R114, RZ, RZ, R73 ;  /* 0x000000ffff727224 */ /* 0x000fe200078e0049 */
[----:B------:R-:W-:Y:S02]  /*ae10*/  ISETP.GT.AND P0, PT, R2, 0x69, PT ;  /* 0x000000690200780c */ /* 0x000fe40003f04270 */
[----:B------:R-:W-:Y:S01]  /*ae20*/  FMNMX.FTZ R2, R19, R4, !PT ;  /* 0x0000000413027209 */ /* 0x000fe20007810000 */
[----:B------:R-:W1:Y:S01]  /*ae30*/  MUFU.TANH R105, R105 ;  /* 0x0000006900697308 */ /* 0x000e620000002400 */
[----:B------:R-:W-:Y:S02]  /*ae40*/  FMNMX.FTZ R4, R20, R117, !PT ;  /* 0x0000007514047209 */ /* 0x000fe40007810000 */
[----:B------:R-:W-:Y:S02]  /*ae50*/  FMNMX.FTZ R2, R90, R2, !PT ;  /* 0x000000025a027209 */ /* 0x000fe40007810000 */
[----:B------:R-:W-:Y:S02]  /*ae60*/  FMNMX.FTZ R4, R21, R4, !PT ;  /* 0x0000000415047209 */ /* 0x000fe40007810000 */
[----:B------:R-:W-:Y:S02]  /*ae70*/  FMNMX.FTZ R2, R96, R2, !PT ;  /* 0x0000000260027209 */ /* 0x000fe40007810000 */
        /* <DEDUP_REMOVED lines=41> */
[----:B--2---:R-:W-:Y:S02]  /*b110*/  FMNMX.FTZ R74, R74, R6, !PT ;  /* 0x000000064a4a7209 */ /* 0x004fe40007810000 */
[----:B------:R-:W-:Y:S02]  /*b120*/  FMNMX.FTZ R2, R203, R2, !PT ;  /* 0x00000002cb027209 */ /* 0x000fe40007810000 */
[----:B------:R-:W-:Y:S01]  /*b130*/  FMNMX.FTZ R5, R239, R5, !PT ;  /* 0x00000005ef057209 */ /* 0x000fe20007810000 */
[----:B------:R-:W2:Y:S01]  /*b140*/  SHFL.BFLY PT, R6, R74, 0x1, 0x1f ;  /* 0x0c201f004a067f89 */ /* 0x000ea200000e0000 */
[----:B------:R-:W-:Y:S02]  /*b150*/  FMNMX.FTZ R4, R114, R4, !PT ;  /* 0x0000000472047209 */ /* 0x000fe40007810000 */
[----:B------:R-:W-:Y:S02]  /*b160*/  FMNMX.FTZ R2, R202, R2, !PT ;  /* 0x00000002ca027209 */ /* 0x000fe40007810000 */
[----:B------:R-:W-:Y:S02]  /*b170*/  FMNMX.FTZ R4, R115, R4, !PT ;  /* 0x0000000473047209 */ /* 0x000fe40007810000 */
[----:B------:R-:W-:Y:S02]  /*b180*/  FMNMX.FTZ R5, R113, R5, !PT ;  /* 0x0000000571057209 */ /* 0x000fe40007810000 */
[----:B----4-:R-:W-:Y:S02]  /*b190*/  FSEL R89, R9, -INF , P5 ;  /* 0xff80000009597808 */ /* 0x010fe40002800000 */
[----:B------:R-:W4:Y:S01]  /*b1a0*/  MUFU.TANH R9, R110 ;  /* 0x0000006e00097308 */ /* 0x000f220000002400 */
[----:B------:R-:W-:Y:S02]  /*b1b0*/  FMNMX.FTZ R2, R112, R2, !PT ;  /* 0x0000000270027209 */ /* 0x000fe40007810000 */
[----:B------:R-:W-:Y:S02]  /*b1c0*/  FMNMX.FTZ R5, R60, R5, !PT ;  /* 0x000000053c057209 */ /* 0x000fe40007810000 */
[----:B------:R-:W-:Y:S02]  /*b1d0*/  FMNMX.FTZ R4, R66, R4, !PT ;  /* 0x0000000442047209 */ /* 0x000fe40007810000 */
[----:B------:R-:W-:Y:S02]  /*b1e0*/  FMNMX.FTZ R2, R89, R2, !PT ;  /* 0x0000000259027209 */ /* 0x000fe40007810000 */
[----:B------:R-:W-:Y:S02]  /*b1f0*/  FMNMX.FTZ R5, R59, R5, !PT ;  /* 0x000000053b057209 */ /* 0x000fe40007810000 */
[----:B------:R-:W-:Y:S01]  /*b200*/  FMNMX.FTZ R4, R252, R4, !PT ;  /* 0x00000004fc047209 */ /* 0x000fe20007810000 */
[----:B------:R-:W3:Y:S01]  /*b210*/  SHFL.BFLY PT, R73, R2, 0x2, 0x1f ;  /* 0x0c401f0002497f89 */ /* 0x000ee200000e0000 */
[----:B------:R-:W-:Y:S02]  /*b220*/  FMNMX.FTZ R5, R62, R5, !PT ;  /* 0x000000053e057209 */ /* 0x000fe40007810000 */
[----:B------:R-:W-:Y:S02]  /*b230*/  FMNMX.FTZ R4, R251, R4, !PT ;  /* 0x00000004fb047209 */ /* 0x000fe40007810000 */
[----:B------:R-:W-:Y:S02]  /*b240*/  FMNMX.FTZ R5, R63, R5, !PT ;  /* 0x000000053f057209 */ /* 0x000fe40007810000 */
[----:B------:R-:W-:Y:S02]  /*b250*/  FMNMX.FTZ R4, R246, R4, !PT ;  /* 0x00000004f6047209 */ /* 0x000fe40007810000 */
[----:B------:R-:W-:Y:S02]  /*b260*/  FMNMX.FTZ R5, R56, R5, !PT ;  /* 0x0000000538057209 */ /* 0x000fe40007810000 */
[----:B------:R-:W-:Y:S02]  /*b270*/  FSEL R192, R104, -INF , P3 ;  /* 0xff80000068c07808 */ /* 0x000fe40001800000 */
[----:B------:R-:W-:Y:S02]  /*b280*/  FMNMX.FTZ R4, R244, R4, !PT ;  /* 0x00000004f4047209 */ /* 0x000fe40007810000 */
[----:B--2---:R-:W-:Y:S02]  /*b290*/  FMNMX.FTZ R74, R74, R6, !PT ;  /* 0x000000064a4a7209 */ /* 0x004fe40007810000 */
[C---:B------:R-:W-:Y:S02]  /*b2a0*/  ISETP.GT.AND P5, PT, R0.reuse, 0x58, PT ;  /* 0x000000580000780c */ /* 0x040fe40003fa4270 */
[----:B------:R-:W-:Y:S01]  /*b2b0*/  ISETP.GT.AND P3, PT, R0, 0x60, PT ;  /* 0x000000600000780c */ /* 0x000fe20003f64270 */
[----:B------:R-:W-:Y:S01]  /*b2c0*/  FMUL.FTZ R6, R74, c[0x0][0x2d0] ;  /* 0x0000b4004a067a20 */ /* 0x000fe20000410000 */
[----:B------:R-:W-:Y:S02]  /*b2d0*/  FMNMX.FTZ R5, R55, R5, !PT ;  /* 0x0000000537057209 */ /* 0x000fe40007810000 */
[----:B-1----:R-:W-:Y:S02]  /*b2e0*/  FSEL R191, R105, -INF , P2 ;  /* 0xff80000069bf7808 */ /* 0x002fe40001000000 */
[----:B------:R-:W-:Y:S02]  /*b2f0*/  FMNMX.FTZ R4, R192, R4, !PT ;  /* 0x00000004c0047209 */ /* 0x000fe40007810000 */
[----:B------:R-:W-:Y:S02]  /*b300*/  FSEL R243, R94, -INF , P5 ;  /* 0xff8000005ef37808 */ /* 0x000fe40002800000 */
[----:B------:R-:W-:Y:S02]  /*b310*/  ISETP.GT.AND P5, PT, R0, 0x59, PT ;  /* 0x000000590000780c */ /* 0x000fe40003fa4270 */
[----:B------:R-:W-:Y:S02]  /*b320*/  FSEL R220, R106, -INF , P3 ;  /* 0xff8000006adc7808 */ /* 0x000fe40001800000 */
[----:B------:R-:W-:Y:S02]  /*b330*/  FSETP.NEU.FTZ.AND P3, PT, R74, -INF , PT ;  /* 0xff8000004a00780b */ /* 0x000fe40003f7d000 */
[----:B------:R-:W-:Y:S02]  /*b340*/  FSEL R190, R108, -INF , P1 ;  /* 0xff8000006cbe7808 */ /* 0x000fe40000800000 */
[----:B------:R-:W-:Y:S02]  /*b350*/  FMNMX.FTZ R5, R67, R5, !PT ;  /* 0x0000000543057209 */ /* 0x000fe40007810000 */
[----:B------:R-:W-:Y:S02]  /*b360*/  FMNMX.FTZ R4, R191, R4, !PT ;  /* 0x00000004bf047209 */ /* 0x000fe40007810000 */
[----:B------:R-:W-:Y:S02]  /*b370*/  FSEL R223, R95, -INF , P5 ;  /* 0xff8000005fdf7808 */ /* 0x000fe40002800000 */
[----:B------:R-:W-:Y:S02]  /*b380*/  ISETP.GE.AND P5, PT, R196, 0x1, PT ;  /* 0x00000001c400780c */ /* 0x000fe40003fa6270 */
[----:B------:R-:W-:Y:S02]  /*b390*/  FSEL R6, R6, RZ, P3 ;  /* 0x000000ff06067208 */ /* 0x000fe40001800000 */
[----:B------:R-:W-:Y:S02]  /*b3a0*/  FMNMX.FTZ R5, R79, R5, !PT ;  /* 0x000000054f057209 */ /* 0x000fe40007810000 */
[----:B------:R-:W-:Y:S01]  /*b3b0*/  FSEL R189, R8, -INF , P0 ;  /* 0xff80000008bd7808 */ /* 0x000fe20000000000 */
[--C-:B------:R-:W-:Y:S01]  /*b3c0*/  FFMA.FTZ R86, R36, c[0x0][0x2d0], -R6.reuse ;  /* 0x0000b40024567a23 */ /* 0x100fe20000010806 */
[----:B------:R-:W-:Y:S01]  /*b3d0*/  FMNMX.FTZ R4, R190, R4, !PT ;  /* 0x00000004be047209 */ /* 0x000fe20007810000 */
[--C-:B------:R-:W-:Y:S01]  /*b3e0*/  FFMA.FTZ R54, R38, c[0x0][0x2d0], -R6.reuse ;  /* 0x0000b40026367a23 */ /* 0x100fe20000010806 */
[----:B------:R-:W-:Y:S01]  /*b3f0*/  FMNMX.FTZ R5, R64, R5, !PT ;  /* 0x0000000540057209 */ /* 0x000fe20007810000 */
[--C-:B------:R-:W-:Y:S01]  /*b400*/  FFMA.FTZ R87, R37, c[0x0][0x2d0], -R6.reuse ;  /* 0x0000b40025577a23 */ /* 0x100fe20000010806 */
[----:B------:R-:W-:Y:S01]  /*b410*/  FMNMX.FTZ R4, R189, R4, !PT ;  /* 0x00000004bd047209 */ /* 0x000fe20007810000 */
[----:B------:R-:W-:Y:S01]  /*b420*/  @P5 IMAD.WIDE.U32 R10, R242, c[0x0][0x1e0], RZ ;  /* 0x00007800f20a5a25 */ /* 0x000fe200078e00ff */
[----:B---3--:R-:W-:Y:S02]  /*b430*/  FMNMX.FTZ R73, R2, R73, !PT ;  /* 0x0000004902497209 */ /* 0x008fe40007810000 */
[C---:B------:R-:W-:Y:S01]  /*b440*/  ISETP.GT.AND P0, PT, R0.reuse, 0x69, PT ;  /* 0x000000690000780c */ /* 0x040fe20003f04270 */
[--C-:B------:R-:W-:Y:S01]  /*b450*/  FFMA.FTZ R2, R7, c[0x0][0x2d0], -R6.reuse ;  /* 0x0000b40007027a23 */ /* 0x100fe20000010806 */
[----:B------:R-:W-:Y:S01]  /*b460*/  ISETP.GT.AND P2, PT, R0, 0x61, PT ;  /* 0x000000610000780c */ /* 0x000fe20003f44270 */
[--C-:B------:R-:W-:Y:S01]  /*b470*/  FFMA.FTZ R7, R13, c[0x0][0x2d0], -R6.reuse ;  /* 0x0000b4000d077a23 */ /* 0x100fe20000010806 */
[----:B------:R-:W-:Y:S01]  /*b480*/  MOV R37, R64 ;  /* 0x0000004000257202 */ /* 0x000fe20000000f00 */
[----:B------:R-:W-:Y:S01]  /*b490*/  MUFU.EX2 R186, R2 ;  /* 0x0000000200ba7308 */ /* 0x000fe20000000800 */
[----:B------:R-:W1:Y:S01]  /*b4a0*/  SHFL.BFLY PT, R72, R4, 0x2, 0x1f ;  /* 0x0c401f0004487f89 */ /* 0x000e6200000e0000 */
[----:B------:R-:W-:Y:S01]  /*b4b0*/  FSEL R71, R71, -INF , P0 ;  /* 0xff80000047477808 */ /* 0x000fe20000000000 */
[--C-:B------:R-:W-:Y:S01]  /*b4c0*/  FFMA.FTZ R84, R45, c[0x0][0x2d0], -R6.reuse ;  /* 0x0000b4002d547a23 */ /* 0x100fe20000010806 */
[----:B------:R-:W-:Y:S01]  /*b4d0*/  FSEL R219, R12, -INF , P2 ;  /* 0xff8000000cdb7808 */ /* 0x000fe20001000000 */
[--C-:B------:R-:W-:Y:S01]  /*b4e0*/  FFMA.FTZ R102, R44, c[0x0][0x2d0], -R6.reuse ;  /* 0x0000b4002c667a23 */ /* 0x100fe20000010806 */
[----:B------:R-:W-:Y:S01]  /*b4f0*/  ISETP.GT.AND P1, PT, R0, 0x68, PT ;  /* 0x000000680000780c */ /* 0x000fe20003f24270 */
[----:B------:R-:W-:Y:S01]  /*b500*/  FFMA.FTZ R95, R43, c[0x0][0x2d0], -R6 ;  /* 0x0000b4002b5f7a23 */ /* 0x000fe20000010806 */
[----:B------:R-:W-:Y:S01]  /*b510*/  FMNMX.FTZ R0, R65, R5, !PT ;  /* 0x0000000541007209 */ /* 0x000fe20007810000 */
[----:B------:R-:W2:Y:S01]  /*b520*/  SHFL.BFLY PT, R12, R73, 0x1, 0x1f ;  /* 0x0c201f00490c7f89 */ /* 0x000ea200000e0000 */
[----:B------:R3:W2:Y:S01]  /*b530*/  MUFU.EX2 R205, R7 ;  /* 0x0000000700cd7308 */ /* 0x0006a20000000800 */
[----:B------:R-:W-:Y:S01]  /*b540*/  @P5 SHF.R.S32.HI R5, RZ, 0x1f, R242 ;  /* 0x0000001fff055819 */ /* 0x000fe200000114f2 */
[----:B------:R-:W-:Y:S01]  /*b550*/  @P5 IMAD.MOV.U32 R8, RZ, RZ, R76 ;  /* 0x000000ffff085224 */ /* 0x000fe200078e004c */
[----:B------:R-:W-:Y:S01]  /*b560*/  FMNMX.FTZ R0, R243, R0, !PT ;  /* 0x00000000f3007209 */ /* 0x000fe20007810000 */
[--C-:B------:R-:W-:Y:S01]  /*b570*/  FFMA.FTZ R94, R42, c[0x0][0x2d0], -R6.reuse ;  /* 0x0000b4002a5e7a23 */ /* 0x100fe20000010806 */
[----:B----4-:R-:W-:Y:S01]  /*b580*/  FSEL R218, R9, -INF , P1 ;  /* 0xff80000009da7808 */ /* 0x010fe20000800000 */
[----:B------:R-:W-:Y:S01]  /*b590*/  @P5 IMAD R5, R5, c[0x0][0x1e0], RZ ;  /* 0x0000780005055a24 */ /* 0x000fe200078e02ff */
[----:B------:R-:W-:Y:S01]  /*b5a0*/  FMNMX.FTZ R0, R223, R0, !PT ;  /* 0x00000000df007209 */ /* 0x000fe20007810000 */
[--C-:B------:R-:W-:Y:S01]  /*b5b0*/  FFMA.FTZ R93, R41, c[0x0][0x2d0], -R6.reuse ;  /* 0x0000b400295d7a23 */ /* 0x100fe20000010806 */
[----:B------:R-:W-:Y:S01]  /*b5c0*/  @P5 MOV R9, R52 ;  /* 0x0000003400095202 */ /* 0x000fe20000000f00 */
[----:B------:R-:W-:Y:S01]  /*b5d0*/  @P5 IMAD R5, R242, c[0x0][0x1e4], R5 ;  /* 0x00007900f2055a24 */ /* 0x000fe200078e0205 */
[----:B------:R-:W-:Y:S01]  /*b5e0*/  FMNMX.FTZ R0, R220, R0, !PT ;  /* 0x00000000dc007209 */ /* 0x000fe20007810000 */
[----:B------:R-:W-:Y:S02]  /*b5f0*/  FFMA.FTZ R52, R39, c[0x0][0x2d0], -R6 ;  /* 0x0000b40027347a23 */ /* 0x000fe40000010806 */
[----:B------:R-:W-:Y:S01]  /*b600*/  @P5 IMAD.IADD R5, R11, 0x1, R5 ;  /* 0x000000010b055824 */ /* 0x000fe200078e0205 */
[----:B------:R-:W-:Y:S01]  /*b610*/  FMNMX.FTZ R0, R219, R0, !PT ;  /* 0x00000000db007209 */ /* 0x000fe20007810000 */
[----:B------:R-:W-:Y:S01]  /*b620*/  @P5 IMAD.WIDE.U32 R8, R10, 0x70, R8 ;  /* 0x000000700a085825 */ /* 0x000fe200078e0008 */
[----:B-1----:R-:W-:Y:S02]  /*b630*/  FMNMX.FTZ R72, R4, R72, !PT ;  /* 0x0000004804487209 */ /* 0x002fe40007810000 */
[----:B------:R-:W-:Y:S01]  /*b640*/  FMNMX.FTZ R0, R218, R0, !PT ;  /* 0x00000000da007209 */ /* 0x000fe20007810000 */
[----:B------:R-:W-:Y:S01]  /*b650*/  @P5 IMAD R5, R5, 0x70, RZ ;  /* 0x0000007005055824 */ /* 0x000fe200078e02ff */
[----:B------:R-:W-:Y:S01]  /*b660*/  @P5 LEA R4, P0, R8, c[0x0][0x1c8], 0x1 ;  /* 0x0000720008045a11 */ /* 0x000fe200078008ff */
[----:B------:R-:W-:Y:S01]  /*b670*/  IMAD.MOV.U32 R10, RZ, RZ, R68 ;  /* 0x000000ffff0a7224 */ /* 0x000fe200078e0044 */
[----:B------:R-:W-:Y:S01]  /*b680*/  FMNMX.FTZ R0, R71, R0, !PT ;  /* 0x0000000047007209 */ /* 0x000fe20007810000 */
[--C-:B---3--:R-:W-:Y:S01]  /*b690*/  FFMA.FTZ R7, R14, c[0x0][0x2d0], -R6.reuse ;  /* 0x0000b4000e077a23 */ /* 0x108fe20000010806 */
[----:B------:R-:W-:Y:S01]  /*b6a0*/  @P5 IADD3 R5, R9, R5, RZ ;  /* 0x0000000509055210 */ /* 0x000fe20007ffe0ff */
[--C-:B------:R-:W-:Y:S01]  /*b6b0*/  FFMA.FTZ R106, R40, c[0x0][0x2d0], -R6.reuse ;  /* 0x0000b400286a7a23 */ /* 0x100fe20000010806 */
[----:B--2---:R-:W-:Y:S01]  /*b6c0*/  FMNMX.FTZ R73, R73, R12, !PT ;  /* 0x0000000c49497209 */ /* 0x004fe20007810000 */
[----:B------:R1:W-:Y:S01]  /*b6d0*/  MUFU.EX2 R222, R7 ;  /* 0x0000000700de7308 */ /* 0x0003e20000000800 */
[----:B------:R-:W-:Y:S01]  /*b6e0*/  @P5 LEA.HI.X R5, R8, c[0x0][0x1cc], R5, 0x1, P0 ;  /* 0x0000730008055a11 */ /* 0x000fe200000f0c05 */
[----:B------:R-:W2:Y:S01]  /*b6f0*/  SHFL.BFLY PT, R2, R0, 0x2, 0x1f ;  /* 0x0c401f0000027f89 */ /* 0x000ea200000e0000 */
[----:B------:R-:W-:Y:S01]  /*b700*/  @P5 IMAD.MOV.U32 R8, RZ, RZ, c[0x0][0x1e0] ;  /* 0x00007800ff085624 */ /* 0x000fe200078e00ff */
[C---:B------:R-:W-:Y:S01]  /*b710*/  FSETP.NEU.FTZ.AND P2, PT, R73.reuse, -INF , PT ;  /* 0xff8000004900780b */ /* 0x040fe20003f5d000 */
[----:B------:R-:W-:Y:S01]  /*b720*/  FMUL.FTZ R88, R73, c[0x0][0x2d0] ;  /* 0x0000b40049587a20 */ /* 0x000fe20000410000 */
[----:B------:R-:W-:Y:S01]  /*b730*/  F2FP.PACK_AB R76, R205, R186 ;  /* 0x000000bacd4c723e */ /* 0x000fe200000000ff */
[--C-:B------:R-:W-:Y:S02]  /*b740*/  FFMA.FTZ R104, R30, c[0x0][0x2d0], -R6.reuse ;  /* 0x0000b4001e687a23 */ /* 0x100fe40000010806 */
[--C-:B------:R-:W-:Y:S01]  /*b750*/  FFMA.FTZ R57, R28, c[0x0][0x2d0], -R6.reuse ;  /* 0x0000b4001c397a23 */ /* 0x100fe20000010806 */
[----:B------:R3:W-:Y:S01]  /*b760*/  @P5 LDGSTS.E.BYPASS.LTC128B.128 [R241+0x3900], [R4.64], !P6 ;  /* 0x0390000004f15fae */ /* 0x0007e2000f101d48 */
[----:B------:R-:W-:Y:S01]  /*b770*/  FSEL R88, R88, RZ, P2 ;  /* 0x000000ff58587208 */ /* 0x000fe20001000000 */
[--C-:B------:R-:W-:Y:S02]  /*b780*/  FFMA.FTZ R61, R25, c[0x0][0x2d0], -R6.reuse ;  /* 0x0000b400193d7a23 */ /* 0x100fe40000010806 */
[----:B------:R-:W-:Y:S02]  /*b790*/  IMAD.MOV.U32 R11, RZ, RZ, R63 ;  /* 0x000000ffff0b7224 */ /* 0x000fe400078e003f */
[--C-:B------:R-:W-:Y:S02]  /*b7a0*/  FFMA.FTZ R63, R24, c[0x0][0x2d0], -R6.reuse ;  /* 0x0000b400183f7a23 */ /* 0x100fe40000010806 */
[----:B------:R-:W4:Y:S01]  /*b7b0*/  SHFL.BFLY PT, R9, R72, 0x1, 0x1f ;  /* 0x0c201f0048097f89 */ /* 0x000f2200000e0000 */
[--C-:B------:R-:W-:Y:S02]  /*b7c0*/  FFMA.FTZ R85, R35, c[0x0][0x2d0], -R6.reuse ;  /* 0x0000b40023557a23 */ /* 0x100fe40000010806 */
[--C-:B------:R-:W-:Y:S02]  /*b7d0*/  FFMA.FTZ R109, R34, c[0x0][0x2d0], -R6.reuse ;  /* 0x0000b400226d7a23 */ /* 0x100fe40000010806 */
[--C-:B------:R-:W-:Y:S02]  /*b7e0*/  FFMA.FTZ R108, R33, c[0x0][0x2d0], -R6.reuse ;  /* 0x0000b400216c7a23 */ /* 0x100fe40000010806 */
[----:B-1----:R-:W-:Y:S01]  /*b7f0*/  @P5 IMAD.MOV.U32 R7, RZ, RZ, 0x5 ;  /* 0x00000005ff075424 */ /* 0x002fe200078e00ff */
[----:B--2---:R-:W-:Y:S01]  /*b800*/  FMNMX.FTZ R0, R0, R2, !PT ;  /* 0x0000000200007209 */ /* 0x004fe20007810000 */
[----:B------:R-:W-:Y:S02]  /*b810*/  FFMA.FTZ R2, R15, c[0x0][0x2d0], -R6 ;  /* 0x0000b4000f027a23 */ /* 0x000fe40000010806 */
[----:B------:R-:W-:Y:S01]  /*b820*/  FFMA.FTZ R103, R103, c[0x0][0x2d0], -R88 ;  /* 0x0000b40067677a23 */ /* 0x000fe20000010858 */
[C---:B------:R-:W-:Y:S01]  /*b830*/  @P5 SHF.L.U64.HI R7, R8.reuse, R7, c[0x0][0x1e4] ;  /* 0x0000790008075619 */ /* 0x040fe20000010207 */
[----:B------:R1:W2:Y:S01]  /*b840*/  MUFU.EX2 R221, R2 ;  /* 0x0000000200dd7308 */ /* 0x0002a20000000800 */
[----:B------:R-:W-:Y:S01]  /*b850*/  @P5 SHF.L.U32 R8, R8, 0x5, RZ ;  /* 0x0000000508085819 */ /* 0x000fe200000006ff */
[--C-:B------:R-:W-:Y:S02]  /*b860*/  FFMA.FTZ R107, R32, c[0x0][0x2d0], -R6.reuse ;  /* 0x0000b400206b7a23 */ /* 0x100fe40000010806 */
[--C-:B------:R-:W-:Y:S01]  /*b870*/  FFMA.FTZ R49, R49, c[0x0][0x2d0], -R6.reuse ;  /* 0x0000b40031317a23 */ /* 0x100fe20000010806 */
[----:B---3--:R-:W-:Y:S01]  /*b880*/  @P5 IADD3 R4, P0, R4, R8, RZ ;  /* 0x0000000804045210 */ /* 0x008fe20007f1e0ff */
[--C-:B------:R-:W-:Y:S02]  /*b890*/  FFMA.FTZ R110, R48, c[0x0][0x2d0], -R6.reuse ;  /* 0x0000b400306e7a23 */ /* 0x100fe40000010806 */
[----:B------:R-:W-:Y:S02]  /*b8a0*/  FFMA.FTZ R47, R47, c[0x0][0x2d0], -R6 ;  /* 0x0000b4002f2f7a23 */ /* 0x000fe40000010806 */
[----:B------:R-:W-:Y:S01]  /*b8b0*/  @P5 IMAD.X R5, R7, 0x1, R5, P0 ;  /* 0x0000000107055824 */ /* 0x000fe200000e0605 */
[----:B----4-:R-:W-:Y:S01]  /*b8c0*/  FMNMX.FTZ R72, R72, R9, !PT ;  /* 0x0000000948487209 */ /* 0x010fe20007810000 */
[----:B------:R-:W-:Y:S02]  /*b8d0*/  FFMA.FTZ R9, R16, c[0x0][0x2d0], -R88 ;  /* 0x0000b40010097a23 */ /* 0x000fe40000010858 */
[--C-:B------:R-:W-:Y:S01]  /*b8e0*/  FFMA.FTZ R111, R46, c[0x0][0x2d0], -R6.reuse ;  /* 0x0000b4002e6f7a23 */ /* 0x100fe20000010806 */
[----:B------:R3:W-:Y:S01]  /*b8f0*/  @P5 LDGSTS.E.BYPASS.LTC128B.128 [R241+0x4100], [R4.64], !P6 ;  /* 0x0410000004f15fae */ /* 0x0007e2000f101d48 */
[----:B------:R4:W-:Y:S01]  /*b900*/  MUFU.EX2 R105, R9 ;  /* 0x0000000900697308 */ /* 0x0009e20000000800 */
[C---:B------:R-:W-:Y:S01]  /*b910*/  FMUL.FTZ R75, R72.reuse, c[0x0][0x2d0] ;  /* 0x0000b400484b7a20 */ /* 0x040fe20000410000 */
[----:B------:R-:W-:Y:S01]  /*b920*/  FSETP.NEU.FTZ.AND P1, PT, R72, -INF , PT ;  /* 0xff8000004800780b */ /* 0x000fe20003f3d000 */
[--C-:B------:R-:W-:Y:S02]  /*b930*/  FFMA.FTZ R35, R31, c[0x0][0x2d0], -R6.reuse ;  /* 0x0000b4001f237a23 */ /* 0x100fe40000010806 */
[----:B------:R-:W-:Y:S01]  /*b940*/  FFMA.FTZ R58, R27, c[0x0][0x2d0], -R6 ;  /* 0x0000b4001b3a7a23 */ /* 0x000fe20000010806 */
[----:B------:R-:W-:Y:S01]  /*b950*/  FSEL R75, R75, RZ, P1 ;  /* 0x000000ff4b4b7208 */ /* 0x000fe20000800000 */
[----:B-1----:R-:W1:Y:S01]  /*b960*/  SHFL.BFLY PT, R2, R0, 0x1, 0x1f ;  /* 0x0c201f0000027f89 */ /* 0x002e6200000e0000 */
[----:B--2---:R-:W-:Y:S01]  /*b970*/  F2FP.PACK_AB R78, R221, R222 ;  /* 0x000000dedd4e723e */ /* 0x004fe200000000ff */
[--C-:B----4-:R-:W-:Y:S01]  /*b980*/  FFMA.FTZ R9, R17, c[0x0][0x2d0], -R88.reuse ;  /* 0x0000b40011097a23 */ /* 0x110fe20000010858 */
[----:B---3--:R-:W-:Y:S03]  /*b990*/  @P5 IADD3 R4, P0, R4, R8, RZ ;  /* 0x0000000804045210 */ /* 0x008fe60007f1e0ff */
[----:B------:R2:W3:Y:S02]  /*b9a0*/  MUFU.EX2 R201, R9 ;  /* 0x0000000900c97308 */ /* 0x0004e40000000800 */
[----:B------:R-:W-:Y:S01]  /*b9b0*/  @P5 IMAD.X R5, R5, 0x1, R7, P0 ;  /* 0x0000000105055824 */ /* 0x000fe200000e0607 */
[----:B-1----:R-:W-:Y:S01]  /*b9c0*/  FMNMX.FTZ R70, R0, R2, !PT ;  /* 0x0000000200467209 */ /* 0x002fe20007810000 */
[--C-:B------:R-:W-:Y:S03]  /*b9d0*/  FFMA.FTZ R0, R19, c[0x0][0x2d0], -R88.reuse ;  /* 0x0000b40013007a23 */ /* 0x100fe60000010858 */
[----:B------:R1:W-:Y:S01]  /*b9e0*/  @P5 LDGSTS.E.BYPASS.LTC128B.128 [R241+0x4900], [R4.64], !P6 ;  /* 0x0490000004f15fae */ /* 0x0003e2000f101d48 */
[----:B------:R-:W-:Y:S02]  /*b9f0*/  FMUL.FTZ R92, R70, c[0x0][0x2d0] ;  /* 0x0000b400465c7a20 */ /* 0x000fe40000410000 */
[----:B------:R4:W-:Y:S01]  /*ba00*/  MUFU.EX2 R215, R0 ;  /* 0x0000000000d77308 */ /* 0x0009e20000000800 */
[----:B--2---:R-:W-:Y:S01]  /*ba10*/  FFMA.FTZ R9, R18, c[0x0][0x2d0], -R88 ;  /* 0x0000b40012097a23 */ /* 0x004fe20000010858 */
[----:B---3--:R-:W-:Y:S08]  /*ba20*/  F2FP.PACK_AB R77, R201, R105 ;  /* 0x00000069c94d723e */ /* 0x008ff000000000ff */
[----:B------:R-:W-:Y:S01]  /*ba30*/  MUFU.EX2 R214, R9 ;  /* 0x0000000900d67308 */ /* 0x000fe20000000800 */
[--C-:B----4-:R-:W-:Y:S01]  /*ba40*/  FFMA.FTZ R0, R20, c[0x0][0x2d0], -R75.reuse ;  /* 0x0000b40014007a23 */ /* 0x110fe2000001084b */
[-C--:B-1----:R-:W-:Y:S08]  /*ba50*/  @P5 IADD3 R4, P0, R4, R8.reuse, RZ ;  /* 0x0000000804045210 */ /* 0x082ff00007f1e0ff */
[----:B------:R1:W-:Y:S01]  /*ba60*/  MUFU.EX2 R184, R0 ;  /* 0x0000000000b87308 */ /* 0x0003e20000000800 */
[----:B------:R-:W-:Y:S05]  /*ba70*/  @P5 IADD3.X R5, R5, R7, RZ, P0, !PT ;  /* 0x0000000705055210 */ /* 0x000fea00007fe4ff */
[----:B------:R2:W-:Y:S01]  /*ba80*/  @P5 LDGSTS.E.BYPASS.LTC128B.128 [R241+0x5100], [R4.64], !P6 ;  /* 0x0510000004f15fae */ /* 0x0005e2000f101d48 */
[----:B-1----:R-:W-:Y:S04]  /*ba90*/  FFMA.FTZ R0, R21, c[0x0][0x2d0], -R75 ;  /* 0x0000b40015007a23 */ /* 0x002fe8000001084b */
[----:B------:R1:W3:Y:S01]  /*baa0*/  MUFU.EX2 R194, R0 ;  /* 0x0000000000c27308 */ /* 0x0002e20000000800 */
[----:B--2---:R-:W-:Y:S05]  /*bab0*/  @P5 IADD3 R4, P0, R4, R8, RZ ;  /* 0x0000000804045210 */ /* 0x004fea0007f1e0ff */
[----:B------:R-:W-:Y:S05]  /*bac0*/  @P5 IMAD.X R5, R5, 0x1, R7, P0 ;  /* 0x0000000105055824 */ /* 0x000fea00000e0607 */
[----:B------:R2:W-:Y:S01]  /*bad0*/  @P5 LDGSTS.E.BYPASS.LTC128B.128 [R241+0x5900], [R4.64], !P6 ;  /* 0x0590000004f15fae */ /* 0x0005e2000f101d48 */
[----:B-1----:R-:W-:Y:S01]  /*bae0*/  FFMA.FTZ R0, R22, c[0x0][0x2d0], -R75 ;  /* 0x0000b40016007a23 */ /* 0x002fe2000001084b */
[----:B---3--:R-:W-:Y:S03]  /*baf0*/  F2FP.PACK_AB R64, R194, R184 ;  /* 0x000000b8c240723e */ /* 0x008fe600000000ff */
[----:B------:R1:W-:Y:S01]  /*bb00*/  MUFU.EX2 R200, R0 ;  /* 0x0000000000c87308 */ /* 0x0003e20000000800 */
[----:B--2---:R-:W-:Y:S05]  /*bb10*/  @P5 IADD3 R4, P0, R4, R8, RZ ;  /* 0x0000000804045210 */ /* 0x004fea0007f1e0ff */
[----:B------:R-:W-:Y:S01]  /*bb20*/  @P5 IMAD.X R5, R5, 0x1, R7, P0 ;  /* 0x0000000105055824 */ /* 0x000fe200000e0607 */
[----:B------:R-:W-:Y:S01]  /*bb30*/  FSETP.NEU.FTZ.AND P0, PT, R70, -INF , PT ;  /* 0xff8000004600780b */ /* 0x000fe20003f1d000 */
[----:B-1----:R-:W-:Y:S03]  /*bb40*/  FFMA.FTZ R0, R23, c[0x0][0x2d0], -R75 ;  /* 0x0000b40017007a23 */ /* 0x002fe6000001084b */
[----:B------:R-:W-:Y:S01]  /*bb50*/  FSEL R92, R92, RZ, P0 ;  /* 0x000000ff5c5c7208 */ /* 0x000fe20000000000 */
[----:B------:R1:W-:Y:S01]  /*bb60*/  @P5 LDGSTS.E.BYPASS.LTC128B.128 [R241+0x6100], [R4.64], !P6 ;  /* 0x0610000004f15fae */ /* 0x0003e2000f101d48 */
[----:B------:R2:W3:Y:S03]  /*bb70*/  MUFU.EX2 R211, R0 ;  /* 0x0000000000d37308 */ /* 0x0004e60000000800 */
[--C-:B------:R-:W-:Y:S01]  /*bb80*/  FFMA.FTZ R2, R26, c[0x0][0x2d0], -R92.reuse ;  /* 0x0000b4001a027a23 */ /* 0x100fe2000001085c */
[----:B------:R-:W-:Y:S01]  /*bb90*/  MOV R26, R79 ;  /* 0x0000004f001a7202 */ /* 0x000fe20000000f00 */
[--C-:B------:R-:W-:Y:S01]  /*bba0*/  FFMA.FTZ R220, R220, c[0x0][0x2d0], -R92.reuse ;  /* 0x0000b400dcdc7a23 */ /* 0x100fe2000001085c */
[----:B------:R-:W-:Y:S01]  /*bbb0*/  F2FP.PACK_AB R79, R215, R214 ;  /* 0x000000d6d74f723e */ /* 0x000fe200000000ff */
[--C-:B------:R-:W-:Y:S02]  /*bbc0*/  FFMA.FTZ R219, R219, c[0x0][0x2d0], -R92.reuse ;  /* 0x0000b400dbdb7a23 */ /* 0x100fe4000001085c */
[--C-:B------:R-:W-:Y:S01]  /*bbd0*/  FFMA.FTZ R218, R218, c[0x0][0x2d0], -R92.reuse ;  /* 0x0000b400dada7a23 */ /* 0x100fe2000001085c */
[----:B------:R4:W-:Y:S01]  /*bbe0*/  MUFU.EX2 R185, R2 ;  /* 0x0000000200b97308 */ /* 0x0009e20000000800 */
[----:B--2---:R-:W-:Y:S02]  /*bbf0*/  FSEL R0, R74, RZ, P3 ;  /* 0x000000ff4a007208 */ /* 0x004fe40001800000 */
[----:B------:R-:W-:Y:S04]  /*bc00*/  @P5 IADD3 R8, P3, R4, R8, RZ ;  /* 0x0000000804085210 */ /* 0x000fe80007f7e0ff */
[----:B------:R-:W-:Y:S01]  /*bc10*/  @P5 IADD3.X R9, R5, R7, RZ, P3, !PT ;  /* 0x0000000705095210 */ /* 0x000fe20001ffe4ff */
[----:B-1----:R-:W-:Y:S01]  /*bc20*/  FADD.FTZ R5, -R0, R3 ;  /* 0x0000000300057221 */ /* 0x002fe20000010100 */
[----:B------:R-:W-:Y:S01]  /*bc30*/  FSEL R3, R73, RZ, P2 ;  /* 0x000000ff49037208 */ /* 0x000fe20001000000 */
[----:B------:R-:W-:Y:S01]  /*bc40*/  FFMA.FTZ R7, R29, c[0x0][0x2d0], -R92 ;  /* 0x0000b4001d077a23 */ /* 0x000fe2000001085c */
[----:B----4-:R-:W-:Y:S01]  /*bc50*/  FSEL R2, R72, RZ, P1 ;  /* 0x000000ff48027208 */ /* 0x010fe20000800000 */
[----:B------:R1:W-:Y:S01]  /*bc60*/  @P5 LDGSTS.E.BYPASS.LTC128B.128 [R241+0x6900], [R8.64], !P6 ;  /* 0x0690000008f15fae */ /* 0x0003e2000f101d48 */
[----:B------:R-:W-:Y:S01]  /*bc70*/  FSEL R0, R70, RZ, P0 ;  /* 0x000000ff46007208 */ /* 0x000fe20000000000 */
[----:B------:R-:W2:Y:S01]  /*bc80*/  MUFU.EX2 R193, R7 ;  /* 0x0000000700c17308 */ /* 0x000ea20000000800 */
[----:B------:R-:W-:Y:S01]  /*bc90*/  FADD.FTZ R4, -R3, R116 ;  /* 0x0000007403047221 */ /* 0x000fe20000010100 */
[----:B------:R-:W-:Y:S01]  /*bca0*/  MOV R116, R66 ;  /* 0x0000004200747202 */ /* 0x000fe20000000f00 */
[----:B------:R-:W-:Y:S01]  /*bcb0*/  FADD.FTZ R3, -R2, R117 ;  /* 0x0000007502037221 */ /* 0x000fe20000010100 */
[----:B---3--:R-:W-:Y:S01]  /*bcc0*/  F2FP.PACK_AB R66, R211, R200 ;  /* 0x000000c8d342723e */ /* 0x008fe200000000ff */
[----:B------:R-:W-:Y:S01]  /*bcd0*/  FADD.FTZ R2, -R0, R118 ;  /* 0x0000007600027221 */ /* 0x000fe20000010100 */
[----:B------:R-:W3:Y:S01]  /*bce0*/  LDSM.16.MT88.4 R20, [R224] ;  /* 0x00000000e014783b */ /* 0x000ee20000004200 */
[----:B------:R-:W-:Y:S02]  /*bcf0*/  FMUL.FTZ R0, R5, c[0x0][0x2d0] ;  /* 0x0000b40005007a20 */ /* 0x000fe40000410000 */
[----:B------:R-:W-:Y:S02]  /*bd00*/  IMAD.MOV.U32 R29, RZ, RZ, R67 ;  /* 0x000000ffff1d7224 */ /* 0x000fe400078e0043 */
[----:B------:R4:W1:Y:S01]  /*bd10*/  MUFU.EX2 R69, R0 ;  /* 0x0000000000457308 */ /* 0x0008620000000800 */
[----:B------:R-:W-:Y:S02]  /*bd20*/  IMAD.MOV.U32 R118, RZ, RZ, R11 ;  /* 0x000000ffff767224 */ /* 0x000fe400078e000b */
[----:B------:R-:W-:Y:S01]  /*bd30*/  IMAD.MOV.U32 R117, RZ, RZ, R65 ;  /* 0x000000ffff757224 */ /* 0x000fe200078e0041 */
[----:B------:R-:W0:Y:S01]  /*bd40*/  LDGDEPBAR ;  /* 0x00000000000079af */ /* 0x000e220000000000 */
[----:B--2---:R-:W-:Y:S01]  /*bd50*/  F2FP.PACK_AB R65, R193, R185 ;  /* 0x000000b9c141723e */ /* 0x004fe200000000ff */
[----:B----4-:R-:W-:Y:S02]  /*bd60*/  FMUL.FTZ R0, R4, c[0x0][0x2d0] ;  /* 0x0000b40004007a20 */ /* 0x010fe40000410000 */
[C---:B-1----:R-:W-:Y:S02]  /*bd70*/  FMUL.FTZ R4, R69.reuse, R124 ;  /* 0x0000007c45047220 */ /* 0x042fe40000410000 */
[----:B------:R1:W2:Y:S01]  /*bd80*/  MUFU.EX2 R68, R0 ;  /* 0x0000000000447308 */ /* 0x0002a20000000800 */
[C---:B------:R-:W-:Y:S02]  /*bd90*/  FMUL.FTZ R5, R69.reuse, R125 ;  /* 0x0000007d45057220 */ /* 0x040fe40000410000 */
[C---:B------:R-:W-:Y:S02]  /*bda0*/  FMUL.FTZ R16, R69.reuse, R132 ;  /* 0x0000008445107220 */ /* 0x040fe40000410000 */
[C---:B------:R-:W-:Y:S02]  /*bdb0*/  FMUL.FTZ R17, R69.reuse, R133 ;  /* 0x0000008545117220 */ /* 0x040fe40000410000 */
[C---:B------:R-:W-:Y:S01]  /*bdc0*/  FMUL.FTZ R32, R69.reuse, R148 ;  /* 0x0000009445207220 */ /* 0x040fe20000410000 */
[----:B------:R-:W-:Y:S01]  /*bdd0*/  MOV R148, R35 ;  /* 0x0000002300947202 */ /* 0x000fe20000000f00 */
[C---:B------:R-:W-:Y:S02]  /*bde0*/  FMUL.FTZ R33, R69.reuse, R149 ;  /* 0x0000009545217220 */ /* 0x040fe40000410000 */
[----:B------:R-:W-:Y:S02]  /*bdf0*/  FMUL.FTZ R48, R69, R164 ;  /* 0x000000a445307220 */ /* 0x000fe40000410000 */
[----:B------:R-:W-:Y:S02]  /*be00*/  IMAD.MOV.U32 R164, RZ, RZ, R115 ;  /* 0x000000ffffa47224 */ /* 0x000fe400078e0073 */
[----:B------:R-:W-:Y:S02]  /*be10*/  IMAD.MOV.U32 R149, RZ, RZ, R118 ;  /* 0x000000ffff957224 */ /* 0x000fe400078e0076 */
[----:B------:R-:W-:Y:S01]  /*be20*/  MUFU.EX2 R118, R86 ;  /* 0x0000005600767308 */ /* 0x000fe20000000800 */
[----:B-1----:R-:W-:Y:S02]  /*be30*/  FMUL.FTZ R0, R3, c[0x0][0x2d0] ;  /* 0x0000b40003007a20 */ /* 0x002fe40000410000 */
[C---:B--2---:R-:W-:Y:S07]  /*be40*/  FMUL.FTZ R6, R68.reuse, R126 ;  /* 0x0000007e44067220 */ /* 0x044fee0000410000 */
[----:B------:R1:W2:Y:S01]  /*be50*/  MUFU.EX2 R3, R0 ;  /* 0x0000000000037308 */ /* 0x0002a20000000800 */
[C---:B------:R-:W-:Y:S02]  /*be60*/  FMUL.FTZ R7, R68.reuse, R127 ;  /* 0x0000007f44077220 */ /* 0x040fe40000410000 */
[----:B------:R-:W-:Y:S02]  /*be70*/  IMAD.MOV.U32 R126, RZ, RZ, R10 ;  /* 0x000000ffff7e7224 */ /* 0x000fe400078e000a */
[C---:B------:R-:W-:Y:S02]  /*be80*/  FMUL.FTZ R18, R68.reuse, R134 ;  /* 0x0000008644127220 */ /* 0x040fe40000410000 */
[C---:B------:R-:W-:Y:S01]  /*be90*/  FMUL.FTZ R19, R68.reuse, R135 ;  /* 0x0000008744137220 */ /* 0x040fe20000410000 */
[-C--:B---3--:R-:W-:Y:S02]  /*bea0*/  HMMA.16816.F32 R4, R76, R20.reuse, R4 ;  /* 0x000000144c04723c */ /* 0x088fe40000001804 */
[----:B------:R-:W-:Y:S03]  /*beb0*/  MUFU.EX2 R135, R84 ;  /* 0x0000005400877308 */ /* 0x000fe60000000800 */
[C---:B------:R-:W-:Y:S01]  /*bec0*/  FMUL.FTZ R34, R68.reuse, R150 ;  /* 0x0000009644227220 */ /* 0x040fe20000410000 */
[----:B------:R-:W-:Y:S01]  /*bed0*/  MOV R150, R54 ;  /* 0x0000003600967202 */ /* 0x000fe20000000f00 */
[----:B------:R-:W-:Y:S02]  /*bee0*/  FMUL.FTZ R35, R68, R151 ;  /* 0x0000009744237220 */ /* 0x000fe40000410000 */
[----:B------:R-:W-:Y:S03]  /*bef0*/  IMAD.MOV.U32 R151, RZ, RZ, R53 ;  /* 0x000000ffff977224 */ /* 0x000fe600078e0035 */
[----:B------:R-:W-:Y:S02]  /*bf00*/  IMAD.MOV.U32 R134, RZ, RZ, R56 ;  /* 0x000000ffff867224 */ /* 0x000fe400078e0038 */
[----:B-1----:R-:W-:Y:S02]  /*bf10*/  FMUL.FTZ R0, R2, c[0x0][0x2d0] ;  /* 0x0000b40002007a20 */ /* 0x002fe40000410000 */
[--C-:B------:R-:W-:Y:S02]  /*bf20*/  FFMA.FTZ R2, R50, c[0x0][0x2d0], -R92.reuse ;  /* 0x0000b40032027a23 */ /* 0x100fe4000001085c */
[C---:B--2---:R-:W-:Y:S02]  /*bf30*/  FMUL.FTZ R8, R3.reuse, R120 ;  /* 0x0000007803087220 */ /* 0x044fe40000410000 */
[----:B------:R1:W-:Y:S01]  /*bf40*/  MUFU.EX2 R187, R2 ;  /* 0x0000000200bb7308 */ /* 0x0003e20000000800 */
[C---:B------:R-:W-:Y:S02]  /*bf50*/  FMUL.FTZ R9, R3.reuse, R121 ;  /* 0x0000007903097220 */ /* 0x040fe40000410000 */
[C---:B------:R-:W-:Y:S02]  /*bf60*/  FMUL.FTZ R12, R3.reuse, R128 ;  /* 0x00000080030c7220 */ /* 0x040fe40000410000 */
[C---:B------:R-:W-:Y:S02]  /*bf70*/  FMUL.FTZ R13, R3.reuse, R129 ;  /* 0x00000081030d7220 */ /* 0x040fe40000410000 */
[C---:B------:R-:W-:Y:S02]  /*bf80*/  FMUL.FTZ R24, R3.reuse, R140 ;  /* 0x0000008c03187220 */ /* 0x040fe40000410000 */
[C---:B------:R-:W-:Y:S01]  /*bf90*/  FMUL.FTZ R25, R3.reuse, R141 ;  /* 0x0000008d03197220 */ /* 0x040fe20000410000 */
[----:B------:R-:W2:Y:S01]  /*bfa0*/  MUFU.EX2 R0, R0 ;  /* 0x0000000000007308 */ /* 0x000ea20000000800 */
[C---:B------:R-:W-:Y:S02]  /*bfb0*/  FMUL.FTZ R28, R3.reuse, R144 ;  /* 0x00000090031c7220 */ /* 0x040fe40000410000 */
[C---:B------:R-:W-:Y:S01]  /*bfc0*/  FMUL.FTZ R40, R3.reuse, R156 ;  /* 0x0000009c03287220 */ /* 0x040fe20000410000 */
[----:B------:R-:W-:Y:S01]  /*bfd0*/  MOV R156, R59 ;  /* 0x0000003b009c7202 */ /* 0x000fe20000000f00 */
[C---:B------:R-:W-:Y:S02]  /*bfe0*/  FMUL.FTZ R41, R3.reuse, R157 ;  /* 0x0000009d03297220 */ /* 0x040fe40000410000 */
[C---:B------:R-:W-:Y:S02]  /*bff0*/  FMUL.FTZ R45, R3.reuse, R161 ;  /* 0x000000a1032d7220 */ /* 0x040fe40000410000 */
[----:B------:R-:W-:Y:S01]  /*c000*/  FMUL.FTZ R44, R3, R160 ;  /* 0x000000a0032c7220 */ /* 0x000fe20000410000 */
[----:B------:R-:W-:Y:S01]  /*c010*/  MUFU.EX2 R129, R85 ;  /* 0x0000005500817308 */ /* 0x000fe20000000800 */
[----:B------:R-:W-:Y:S01]  /*c020*/  MOV R160, R111 ;  /* 0x0000006f00a07202 */ /* 0x000fe20000000f00 */
[C---:B------:R-:W-:Y:S02]  /*c030*/  FMUL.FTZ R50, R68.reuse, R166 ;  /* 0x000000a644327220 */ /* 0x040fe40000410000 */
[----:B-1----:R-:W-:Y:S02]  /*c040*/  FFMA.FTZ R2, R51, c[0x0][0x2d0], -R92 ;  /* 0x0000b40033027a23 */ /* 0x002fe4000001085c */
[C---:B------:R-:W-:Y:S01]  /*c050*/  FMUL.FTZ R56, R3.reuse, R172 ;  /* 0x000000ac03387220 */ /* 0x040fe20000410000 */
[----:B------:R-:W-:Y:S01]  /*c060*/  MOV R172, R107 ;  /* 0x0000006b00ac7202 */ /* 0x000fe20000000f00 */
[----:B------:R-:W-:Y:S01]  /*c070*/  FMUL.FTZ R51, R68, R167 ;  /* 0x000000a744337220 */ /* 0x000fe20000410000 */
[----:B------:R-:W-:Y:S01]  /*c080*/  MOV R167, R63 ;  /* 0x0000003f00a77202 */ /* 0x000fe20000000f00 */
[----:B------:R-:W1:Y:S01]  /*c090*/  MUFU.EX2 R188, R2 ;  /* 0x0000000200bc7308 */ /* 0x000e620000000800 */
[----:B------:R-:W-:Y:S02]  /*c0a0*/  IMAD.MOV.U32 R157, RZ, RZ, R57 ;  /* 0x000000ffff9d7224 */ /* 0x000fe400078e0039 */
[----:B------:R-:W-:Y:S02]  /*c0b0*/  FMUL.FTZ R57, R3, R173 ;  /* 0x000000ad03397220 */ /* 0x000fe40000410000 */
[C---:B--2---:R-:W-:Y:S02]  /*c0c0*/  FMUL.FTZ R10, R0.reuse, R122 ;  /* 0x0000007a000a7220 */ /* 0x044fe40000410000 */
[C---:B------:R-:W-:Y:S02]  /*c0d0*/  FMUL.FTZ R11, R0.reuse, R123 ;  /* 0x0000007b000b7220 */ /* 0x040fe40000410000 */
[C---:B------:R-:W-:Y:S01]  /*c0e0*/  FMUL.FTZ R14, R0.reuse, R130 ;  /* 0x00000082000e7220 */ /* 0x040fe20000410000 */
[----:B------:R-:W-:Y:S01]  /*c0f0*/  MUFU.EX2 R128, R102 ;  /* 0x0000006600807308 */ /* 0x000fe20000000800 */
[C---:B------:R-:W-:Y:S02]  /*c100*/  FMUL.FTZ R15, R0.reuse, R131 ;  /* 0x00000083000f7220 */ /* 0x040fe40000410000 */
[C---:B------:R-:W-:Y:S01]  /*c110*/  FMUL.FTZ R27, R0.reuse, R143 ;  /* 0x0000008f001b7220 */ /* 0x040fe20000410000 */
[----:B------:R-:W-:Y:S01]  /*c120*/  MOV R143, R83 ;  /* 0x00000053008f7202 */ /* 0x000fe20000000f00 */
[C---:B------:R-:W-:Y:S02]  /*c130*/  FMUL.FTZ R30, R0.reuse, R146 ;  /* 0x00000092001e7220 */ /* 0x040fe40000410000 */
[C---:B------:R-:W-:Y:S02]  /*c140*/  FMUL.FTZ R31, R0.reuse, R147 ;  /* 0x00000093001f7220 */ /* 0x040fe40000410000 */
[C---:B------:R-:W-:Y:S01]  /*c150*/  FMUL.FTZ R43, R0.reuse, R159 ;  /* 0x0000009f002b7220 */ /* 0x040fe20000410000 */
[----:B------:R2:W-:Y:S01]  /*c160*/  MUFU.EX2 R146, R94 ;  /* 0x0000005e00927308 */ /* 0x0005e20000000800 */
[----:B------:R-:W-:Y:S01]  /*c170*/  MOV R159, R52 ;  /* 0x00000034009f7202 */ /* 0x000fe20000000f00 */
[----:B------:R-:W-:Y:S01]  /*c180*/  FMUL.FTZ R42, R0, R158 ;  /* 0x0000009e002a7220 */ /* 0x000fe20000410000 */
[----:B-1----:R-:W-:Y:S01]  /*c190*/  F2FP.PACK_AB R67, R188, R187 ;  /* 0x000000bbbc43723e */ /* 0x002fe200000000ff */
[----:B------:R-:W-:Y:S02]  /*c1a0*/  FFMA.FTZ R2, R90, c[0x0][0x2d0], -R88 ;  /* 0x0000b4005a027a23 */ /* 0x000fe40000010858 */
[C---:B------:R-:W-:Y:S02]  /*c1b0*/  FMUL.FTZ R46, R0.reuse, R162 ;  /* 0x000000a2002e7220 */ /* 0x040fe40000410000 */
[----:B------:R-:W-:Y:S02]  /*c1c0*/  IMAD.MOV.U32 R158, RZ, RZ, R47 ;  /* 0x000000ffff9e7224 */ /* 0x000fe400078e002f */
[----:B------:R1:W-:Y:S01]  /*c1d0*/  MUFU.EX2 R131, R95 ;  /* 0x0000005f00837308 */ /* 0x0003e20000000800 */
[C---:B------:R-:W-:Y:S04]  /*c1e0*/  HMMA.16816.F32 R8, R64.reuse, R20, R8 ;  /* 0x000000144008723c */ /* 0x040fe80000001808 */
[----:B------:R-:W-:Y:S01]  /*c1f0*/  FMUL.FTZ R47, R0, R163 ;  /* 0x000000a3002f7220 */ /* 0x000fe20000410000 */
[----:B------:R-:W-:Y:S01]  /*c200*/  MOV R163, R116 ;  /* 0x0000007400a37202 */ /* 0x000fe20000000f00 */
[----:B------:R-:W-:Y:S01]  /*c210*/  IMAD.MOV.U32 R162, RZ, RZ, R104 ;  /* 0x000000ffffa27224 */ /* 0x000fe200078e0068 */
[----:B------:R-:W-:Y:S01]  /*c220*/  MOV R104, R80 ;  /* 0x0000005000687202 */ /* 0x000fe20000000f00 */
[-C--:B------:R-:W-:Y:S01]  /*c230*/  HMMA.16816.F32 R12, R64, R22.reuse, R12 ;  /* 0x00000016400c723c */ /* 0x080fe2000000180c */
[----:B------:R-:W-:Y:S03]  /*c240*/  MUFU.EX2 R116, R87 ;  /* 0x0000005700747308 */ /* 0x000fe60000000800 */
[C---:B------:R-:W-:Y:S01]  /*c250*/  FMUL.FTZ R20, R69.reuse, R136 ;  /* 0x0000008845147220 */ /* 0x040fe20000410000 */
[----:B------:R-:W-:Y:S01]  /*c260*/  MOV R136, R62 ;  /* 0x0000003e00887202 */ /* 0x000fe20000000f00 */
[----:B------:R-:W-:Y:S01]  /*c270*/  FMUL.FTZ R21, R69, R137 ;  /* 0x0000008945157220 */ /* 0x000fe20000410000 */
[----:B------:R-:W-:Y:S01]  /*c280*/  MOV R137, R117 ;  /* 0x0000007500897202 */ /* 0x000fe20000000f00 */
[C---:B------:R-:W-:Y:S04]  /*c290*/  HMMA.16816.F32 R16, R76.reuse, R22, R16 ;  /* 0x000000164c10723c */ /* 0x040fe80000001810 */
[----:B------:R-:W-:Y:S01]  /*c2a0*/  IMAD.MOV.U32 R117, RZ, RZ, R29 ;  /* 0x000000ffff757224 */ /* 0x000fe200078e001d */
[----:B------:R-:W-:Y:S01]  /*c2b0*/  MOV R173, R158 ;  /* 0x0000009e00ad7202 */ /* 0x000fe20000000f00 */
[----:B------:R-:W-:Y:S02]  /*c2c0*/  FMUL.FTZ R29, R3, R145 ;  /* 0x00000091031d7220 */ /* 0x000fe40000410000 */
[C---:B------:R-:W-:Y:S04]  /*c2d0*/  FMUL.FTZ R22, R68.reuse, R138 ;  /* 0x0000008a44167220 */ /* 0x040fe80000410000 */
[----:B------:R-:W-:Y:S02]  /*c2e0*/  IMAD.MOV.U32 R138, RZ, RZ, R37 ;  /* 0x000000ffff8a7224 */ /* 0x000fe400078e0025 */
[----:B------:R-:W3:Y:S01]  /*c2f0*/  LDSM.16.MT88.4 R36, [R228] ;  /* 0x00000000e424783b */ /* 0x000ee20000004200 */
[----:B------:R-:W-:Y:S02]  /*c300*/  FMUL.FTZ R23, R68, R139 ;  /* 0x0000008b44177220 */ /* 0x000fe40000410000 */
[----:B------:R-:W-:Y:S02]  /*c310*/  IMAD.MOV.U32 R139, RZ, RZ, R26 ;  /* 0x000000ffff8b7224 */ /* 0x000fe400078e001a */
[C---:B------:R-:W-:Y:S01]  /*c320*/  FMUL.FTZ R26, R0.reuse, R142 ;  /* 0x0000008e001a7220 */ /* 0x040fe20000410000 */
[----:B------:R-:W-:Y:S01]  /*c330*/  MOV R142, R49 ;  /* 0x00000031008e7202 */ /* 0x000fe20000000f00 */
[----:B------:R-:W-:Y:S02]  /*c340*/  IMAD.MOV.U32 R161, RZ, RZ, R117 ;  /* 0x000000ffffa17224 */ /* 0x000fe400078e0075 */
[----:B------:R-:W-:Y:S01]  /*c350*/  FMUL.FTZ R49, R69, R165 ;  /* 0x000000a545317220 */ /* 0x000fe20000410000 */
[----:B------:R-:W-:Y:S01]  /*c360*/  MOV R158, R142 ;  /* 0x0000008e009e7202 */ /* 0x000fe20000000f00 */
[----:B------:R-:W-:Y:S02]  /*c370*/  IMAD.MOV.U32 R165, RZ, RZ, R58 ;  /* 0x000000ffffa57224 */ /* 0x000fe400078e003a */
[C---:B------:R-:W-:Y:S02]  /*c380*/  FMUL.FTZ R58, R0.reuse, R174 ;  /* 0x000000ae003a7220 */ /* 0x040fe40000410000 */
[C---:B------:R-:W-:Y:S01]  /*c390*/  FMUL.FTZ R59, R0.reuse, R175 ;  /* 0x000000af003b7220 */ /* 0x040fe20000410000 */
[----:B------:R-:W-:Y:S01]  /*c3a0*/  MOV R175, R164 ;  /* 0x000000a400af7202 */ /* 0x000fe20000000f00 */
[----:B------:R-:W-:Y:S02]  /*c3b0*/  IMAD.MOV.U32 R166, RZ, RZ, R61 ;  /* 0x000000ffffa67224 */ /* 0x000fe400078e003d */
[----:B------:R-:W-:Y:S01]  /*c3c0*/  FMUL.FTZ R61, R3, R177 ;  /* 0x000000b1033d7220 */ /* 0x000fe20000410000 */
[----:B------:R-:W-:Y:S01]  /*c3d0*/  MOV R177, R151 ;  /* 0x0000009700b17202 */ /* 0x000fe20000000f00 */
[C---:B------:R-:W-:Y:S02]  /*c3e0*/  FMUL.FTZ R62, R0.reuse, R178 ;  /* 0x000000b2003e7220 */ /* 0x040fe40000410000 */
[----:B------:R-:W-:Y:S02]  /*c3f0*/  FMUL.FTZ R63, R0, R179 ;  /* 0x000000b3003f7220 */ /* 0x000fe40000410000 */
[--C-:B--2---:R-:W-:Y:S02]  /*c400*/  FFMA.FTZ R94, R240, c[0x0][0x2d0], -R88.reuse ;  /* 0x0000b400f05e7a23 */ /* 0x104fe40000010858 */
[--C-:B------:R-:W-:Y:S02]  /*c410*/  FFMA.FTZ R151, R89, c[0x0][0x2d0], -R88.reuse ;  /* 0x0000b40059977a23 */ /* 0x100fe40000010858 */
[----:B------:R-:W-:Y:S02]  /*c420*/  FFMA.FTZ R89, R234, c[0x0][0x2d0], -R75 ;  /* 0x0000b400ea597a23 */ /* 0x000fe4000001084b */
[--C-:B------:R-:W-:Y:S02]  /*c430*/  FFMA.FTZ R90, R126, c[0x0][0x2d0], -R88.reuse ;  /* 0x0000b4007e5a7a23 */ /* 0x100fe40000010858 */
[----:B------:R-:W-:Y:S02]  /*c440*/  FFMA.FTZ R104, R104, c[0x0][0x2d0], -R88 ;  /* 0x0000b40068687a23 */ /* 0x000fe40000010858 */
[----:B------:R-:W-:Y:S02]  /*c450*/  IMAD.MOV.U32 R174, RZ, RZ, R163 ;  /* 0x000000ffffae7224 */ /* 0x000fe400078e00a3 */
[----:B------:R-:W-:Y:S02]  /*c460*/  IMAD.MOV.U32 R164, RZ, RZ, R148 ;  /* 0x000000ffffa47224 */ /* 0x000fe400078e0094 */
[--C-:B------:R-:W-:Y:S01]  /*c470*/  FFMA.FTZ R148, R203, c[0x0][0x2d0], -R88.reuse ;  /* 0x0000b400cb947a23 */ /* 0x100fe20000010858 */
[-C--:B---3--:R-:W-:Y:S03]  /*c480*/  HMMA.16816.F32 R20, R76, R36.reuse, R20 ;  /* 0x000000244c14723c */ /* 0x088fe60000001814 */
[--C-:B------:R-:W-:Y:S02]  /*c490*/  FFMA.FTZ R102, R217, c[0x0][0x2d0], -R88.reuse ;  /* 0x0000b400d9667a23 */ /* 0x100fe40000010858 */
[--C-:B------:R-:W-:Y:S02]  /*c4a0*/  FFMA.FTZ R107, R210, c[0x0][0x2d0], -R88.reuse ;  /* 0x0000b400d26b7a23 */ /* 0x100fe40000010858 */
[----:B------:R-:W-:Y:S01]  /*c4b0*/  MUFU.EX2 R203, R102 ;  /* 0x0000006600cb7308 */ /* 0x000fe20000000800 */
[C---:B------:R-:W-:Y:S04]  /*c4c0*/  HMMA.16816.F32 R24, R64.reuse, R36, R24 ;  /* 0x000000244018723c */ /* 0x040fe80000001818 */
[----:B------:R-:W-:Y:S02]  /*c4d0*/  IMAD.MOV.U32 R163, RZ, RZ, R159 ;  /* 0x000000ffffa37224 */ /* 0x000fe400078e009f */
[----:B------:R-:W-:Y:S01]  /*c4e0*/  IMAD.MOV.U32 R159, RZ, RZ, R139 ;  /* 0x000000ffff9f7224 */ /* 0x000fe200078e008b */
[----:B------:R-:W-:Y:S01]  /*c4f0*/  MOV R139, R109 ;  /* 0x0000006d008b7202 */ /* 0x000fe20000000f00 */
[-C--:B------:R-:W-:Y:S02]  /*c500*/  HMMA.16816.F32 R28, R64, R38.reuse, R28 ;  /* 0x00000026401c723c */ /* 0x080fe4000000181c */
[----:B------:R-:W-:Y:S02]  /*c510*/  MUFU.EX2 R163, R163 ;  /* 0x000000a300a37308 */ /* 0x000fe40000000800 */
[C---:B------:R-:W-:Y:S01]  /*c520*/  FMUL.FTZ R36, R69.reuse, R152 ;  /* 0x0000009845247220 */ /* 0x040fe20000410000 */
[----:B------:R-:W-:Y:S01]  /*c530*/  MOV R152, R60 ;  /* 0x0000003c00987202 */ /* 0x000fe20000000f00 */
[----:B------:R-:W-:Y:S02]  /*c540*/  FMUL.FTZ R37, R69, R153 ;  /* 0x0000009945257220 */ /* 0x000fe40000410000 */
[C---:B------:R-:W-:Y:S04]  /*c550*/  HMMA.16816.F32 R32, R76.reuse, R38, R32 ;  /* 0x000000264c20723c */ /* 0x040fe80000001820 */
[----:B------:R-:W-:Y:S01]  /*c560*/  MUFU.EX2 R139, R139 ;  /* 0x0000008b008b7308 */ /* 0x000fe20000000800 */
[----:B------:R-:W-:Y:S02]  /*c570*/  FMUL.FTZ R60, R3, R176 ;  /* 0x000000b0033c7220 */ /* 0x000fe40000410000 */
[C---:B------:R-:W-:Y:S01]  /*c580*/  FMUL.FTZ R39, R68.reuse, R155 ;  /* 0x0000009b44277220 */ /* 0x040fe20000410000 */
[----:B------:R-:W-:Y:S01]  /*c590*/  MOV R155, R55 ;  /* 0x00000037009b7202 */ /* 0x000fe20000000f00 */
[----:B------:R-:W-:Y:S01]  /*c5a0*/  FMUL.FTZ R38, R68, R154 ;  /* 0x0000009a44267220 */ /* 0x000fe20000410000 */
[----:B------:R-:W2:Y:S02]  /*c5b0*/  LDSM.16.MT88.4 R52, [R225] ;  /* 0x00000000e134783b */ /* 0x000ea40000004200 */
[--C-:B-1----:R-:W-:Y:S02]  /*c5c0*/  FFMA.FTZ R95, R230, c[0x0][0x2d0], -R75.reuse ;  /* 0x0000b400e65f7a23 */ /* 0x102fe4000001084b */
[----:B------:R1:W-:Y:S01]  /*c5d0*/  MUFU.EX2 R154, R93 ;  /* 0x0000005d009a7308 */ /* 0x0003e20000000800 */
[----:B------:R-:W-:Y:S02]  /*c5e0*/  FFMA.FTZ R109, R204, c[0x0][0x2d0], -R88 ;  /* 0x0000b400cc6d7a23 */ /* 0x000fe40000010858 */
[----:B------:R-:W-:Y:S01]  /*c5f0*/  IMAD.MOV.U32 R179, RZ, RZ, R172 ;  /* 0x000000ffffb37224 */ /* 0x000fe200078e00ac */
[----:B------:R-:W-:Y:S02]  /*c600*/  MOV R172, R157 ;  /* 0x0000009d00ac7202 */ /* 0x000fe40000000f00 */
[----:B------:R-:W-:Y:S01]  /*c610*/  MOV R157, R134 ;  /* 0x00000086009d7202 */ /* 0x000fe20000000f00 */
[----:B------:R-:W-:Y:S02]  /*c620*/  FFMA.FTZ R134, R246, c[0x0][0x2d0], -R75 ;  /* 0x0000b400f6867a23 */ /* 0x000fe4000001084b */
[----:B-1----:R-:W-:Y:S01]  /*c630*/  FFMA.FTZ R93, R233, c[0x0][0x2d0], -R88 ;  /* 0x0000b400e95d7a23 */ /* 0x002fe20000010858 */
[-C--:B--2---:R-:W-:Y:S08]  /*c640*/  HMMA.16816.F32 R36, R76, R52.reuse, R36 ;  /* 0x000000344c24723c */ /* 0x084ff00000001824 */
[C---:B------:R-:W-:Y:S07]  /*c650*/  HMMA.16816.F32 R40, R64.reuse, R52, R40 ;  /* 0x000000344028723c */ /* 0x040fee0000001828 */
[C---:B------:R-:W-:Y:S01]  /*c660*/  FMUL.FTZ R52, R69.reuse, R168 ;  /* 0x000000a845347220 */ /* 0x040fe20000410000 */
[----:B------:R-:W-:Y:S01]  /*c670*/  MOV R168, R114 ;  /* 0x0000007200a87202 */ /* 0x000fe20000000f00 */
[----:B------:R-:W-:Y:S01]  /*c680*/  FMUL.FTZ R53, R69, R169 ;  /* 0x000000a945357220 */ /* 0x000fe20000410000 */
[----:B------:R1:W-:Y:S01]  /*c690*/  MUFU.EX2 R114, R2 ;  /* 0x0000000200727308 */ /* 0x0003e20000000800 */
[-C--:B------:R-:W-:Y:S03]  /*c6a0*/  HMMA.16816.F32 R44, R64, R54.reuse, R44 ;  /* 0x00000036402c723c */ /* 0x080fe6000000182c */
[----:B------:R-:W-:Y:S02]  /*c6b0*/  IMAD.MOV.U32 R169, RZ, RZ, R113 ;  /* 0x000000ffffa97224 */ /* 0x000fe400078e0071 */
[----:B------:R-:W-:Y:S01]  /*c6c0*/  IMAD.MOV.U32 R176, RZ, RZ, R168 ;  /* 0x000000ffffb07224 */ /* 0x000fe200078e00a8 */
[----:B------:R-:W-:Y:S01]  /*c6d0*/  MOV R168, R149 ;  /* 0x0000009500a87202 */ /* 0x000fe20000000f00 */
[----:B------:R-:W-:Y:S01]  /*c6e0*/  FFMA.FTZ R149, R202, c[0x0][0x2d0], -R88 ;  /* 0x0000b400ca957a23 */ /* 0x000fe20000010858 */
[C---:B------:R-:W-:Y:S04]  /*c6f0*/  HMMA.16816.F32 R48, R76.reuse, R54, R48 ;  /* 0x000000364c30723c */ /* 0x040fe80000001830 */
[----:B------:R-:W-:Y:S01]  /*c700*/  MOV R178, R169 ;  /* 0x000000a900b27202 */ /* 0x000fe20000000f00 */
[----:B------:R-:W-:Y:S02]  /*c710*/  IMAD.MOV.U32 R169, RZ, RZ, R106 ;  /* 0x000000ffffa97224 */ /* 0x000fe400078e006a */
[C---:B------:R-:W-:Y:S02]  /*c720*/  FMUL.FTZ R54, R68.reuse, R170 ;  /* 0x000000aa44367220 */ /* 0x040fe40000410000 */
[----:B------:R-:W-:Y:S03]  /*c730*/  IMAD.MOV.U32 R170, RZ, RZ, R81 ;  /* 0x000000ffffaa7224 */ /* 0x000fe600078e0051 */
[----:B------:R-:W-:Y:S02]  /*c740*/  FMUL.FTZ R55, R68, R171 ;  /* 0x000000ab44377220 */ /* 0x000fe40000410000 */
[----:B------:R-:W-:Y:S02]  /*c750*/  IMAD.MOV.U32 R171, RZ, RZ, R82 ;  /* 0x000000ffffab7224 */ /* 0x000fe400078e0052 */
[--C-:B-1----:R-:W-:Y:S01]  /*c760*/  FFMA.FTZ R2, R96, c[0x0][0x2d0], -R88.reuse ;  /* 0x0000b40060027a23 */ /* 0x102fe20000010858 */
[----:B------:R-:W1:Y:S01]  /*c770*/  LDSM.16.MT88.4 R80, [R227] ;  /* 0x00000000e350783b */ /* 0x000e620000004200 */
[----:B------:R-:W-:Y:S01]  /*c780*/  FFMA.FTZ R96, R177, c[0x0][0x2d0], -R75 ;  /* 0x0000b400b1607a23 */ /* 0x000fe2000001084b */
[----:B------:R-:W-:Y:S01]  /*c790*/  MOV R177, R173 ;  /* 0x000000ad00b17202 */ /* 0x000fe20000000f00 */
[----:B------:R2:W-:Y:S01]  /*c7a0*/  MUFU.EX2 R120, R2 ;  /* 0x0000000200787308 */ /* 0x0005e20000000800 */
[--C-:B------:R-:W-:Y:S02]  /*c7b0*/  FFMA.FTZ R106, R212, c[0x0][0x2d0], -R88.reuse ;  /* 0x0000b400d46a7a23 */ /* 0x100fe40000010858 */
[----:B------:R-:W-:Y:S02]  /*c7c0*/  IMAD.MOV.U32 R173, RZ, RZ, R165 ;  /* 0x000000ffffad7224 */ /* 0x000fe400078e00a5 */
[----:B------:R-:W-:Y:S02]  /*c7d0*/  FFMA.FTZ R165, R192, c[0x0][0x2d0], -R75 ;  /* 0x0000b400c0a57a23 */ /* 0x000fe4000001084b */
[--C-:B--2---:R-:W-:Y:S02]  /*c7e0*/  FFMA.FTZ R2, R91, c[0x0][0x2d0], -R88.reuse ;  /* 0x0000b4005b027a23 */ /* 0x104fe40000010858 */
[----:B------:R-:W-:Y:S01]  /*c7f0*/  FFMA.FTZ R91, R170, c[0x0][0x2d0], -R88 ;  /* 0x0000b400aa5b7a23 */ /* 0x000fe20000010858 */
[----:B------:R-:W-:Y:S01]  /*c800*/  MOV R170, R161 ;  /* 0x000000a100aa7202 */ /* 0x000fe20000000f00 */
[----:B------:R2:W-:Y:S01]  /*c810*/  MUFU.EX2 R125, R2 ;  /* 0x00000002007d7308 */ /* 0x0005e20000000800 */
[----:B------:R-:W-:Y:S02]  /*c820*/  IMAD.MOV.U32 R161, RZ, RZ, R155 ;  /* 0x000000ffffa17224 */ /* 0x000fe400078e009b */
[----:B------:R-:W-:Y:S02]  /*c830*/  IMAD.MOV.U32 R155, RZ, RZ, R108 ;  /* 0x000000ffff9b7224 */ /* 0x000fe400078e006c */
[--C-:B------:R-:W-:Y:S01]  /*c840*/  FFMA.FTZ R108, R206, c[0x0][0x2d0], -R88.reuse ;  /* 0x0000b400ce6c7a23 */ /* 0x100fe20000010858 */
[-C--:B-1----:R-:W-:Y:S04]  /*c850*/  HMMA.16816.F32 R52, R76, R80.reuse, R52 ;  /* 0x000000504c34723c */ /* 0x082fe80000001834 */
[----:B------:R-:W-:Y:S04]  /*c860*/  MUFU.EX2 R210, R91 ;  /* 0x0000005b00d27308 */ /* 0x000fe80000000800 */
[C---:B------:R-:W-:Y:S06]  /*c870*/  HMMA.16816.F32 R56, R64.reuse, R80, R56 ;  /* 0x000000504038723c */ /* 0x040fec0000001838 */
[----:B------:R-:W-:Y:S01]  /*c880*/  MUFU.EX2 R155, R155 ;  /* 0x0000009b009b7308 */ /* 0x000fe20000000800 */
[----:B--2---:R-:W-:Y:S01]  /*c890*/  FFMA.FTZ R2, R97, c[0x0][0x2d0], -R88 ;  /* 0x0000b40061027a23 */ /* 0x004fe20000010858 */
[-C--:B------:R-:W-:Y:S04]  /*c8a0*/  HMMA.16816.F32 R60, R64, R82.reuse, R60 ;  /* 0x00000052403c723c */ /* 0x080fe8000000183c */
[--C-:B------:R-:W-:Y:S04]  /*c8b0*/  FFMA.FTZ R97, R174, c[0x0][0x2d0], -R75.reuse ;  /* 0x0000b400ae617a23 */ /* 0x100fe8000001084b */
[----:B------:R1:W2:Y:S01]  /*c8c0*/  MUFU.EX2 R133, R2 ;  /* 0x0000000200857308 */ /* 0x0002a20000000800 */
[----:B------:R-:W-:Y:S03]  /*c8d0*/  MOV R174, R166 ;  /* 0x000000a600ae7202 */ /* 0x000fe60000000f00 */
[C---:B------:R-:W-:Y:S01]  /*c8e0*/  FMUL.FTZ R64, R69.reuse, R180 ;  /* 0x000000b445407220 */ /* 0x040fe20000410000 */
[----:B------:R-:W-:Y:S01]  /*c8f0*/  MOV R180, R158 ;  /* 0x0000009e00b47202 */ /* 0x000fe20000000f00 */
[----:B------:R-:W-:Y:S02]  /*c900*/  FMUL.FTZ R65, R69, R181 ;  /* 0x000000b545417220 */ /* 0x000fe40000410000 */
[C---:B------:R-:W-:Y:S02]  /*c910*/  FMUL.FTZ R66, R68.reuse, R182 ;  /* 0x000000b644427220 */ /* 0x040fe40000410000 */
[----:B------:R-:W-:Y:S01]  /*c920*/  FMUL.FTZ R67, R68, R183 ;  /* 0x000000b744437220 */ /* 0x000fe20000410000 */
[----:B------:R-:W-:Y:S01]  /*c930*/  MUFU.EX2 R206, R180 ;  /* 0x000000b400ce7308 */ /* 0x000fe20000000800 */
[--C-:B------:R-:W-:Y:S05]  /*c940*/  FFMA.FTZ R166, R191, c[0x0][0x2d0], -R75.reuse ;  /* 0x0000b400bfa67a23 */ /* 0x100fea000001084b */
[----:B------:R-:W-:Y:S01]  /*c950*/  HMMA.16816.F32 R64, R76, R82, R64 ;  /* 0x000000524c40723c */ /* 0x000fe20000001840 */
[----:B------:R-:W3:Y:S03]  /*c960*/  LDSM.16.MT88.4 R80, [R224+0x800] ;  /* 0x00080000e050783b */ /* 0x000ee60000004200 */
[----:B------:R-:W-:Y:S03]  /*c970*/  MUFU.EX2 R158, R95 ;  /* 0x0000005f009e7308 */ /* 0x000fe60000000800 */
[----:B------:R-:W-:Y:S01]  /*c980*/  F2FP.PACK_AB R78, R135, R129 ;  /* 0x00000081874e723e */ /* 0x000fe200000000ff */
[--C-:B-1----:R-:W-:Y:S01]  /*c990*/  FFMA.FTZ R2, R98, c[0x0][0x2d0], -R75.reuse ;  /* 0x0000b40062027a23 */ /* 0x102fe2000001084b */
[----:B--2---:R-:W-:Y:S03]  /*c9a0*/  F2FP.PACK_AB R79, R133, R125 ;  /* 0x0000007d854f723e */ /* 0x004fe600000000ff */
[----:B------:R-:W-:Y:S01]  /*c9b0*/  FFMA.FTZ R98, R175, c[0x0][0x2d0], -R75 ;  /* 0x0000b400af627a23 */ /* 0x000fe2000001084b */
[----:B------:R-:W-:Y:S01]  /*c9c0*/  F2FP.PACK_AB R76, R118, R116 ;  /* 0x00000074764c723e */ /* 0x000fe200000000ff */
[----:B------:R1:W-:Y:S01]  /*c9d0*/  MUFU.EX2 R117, R2 ;  /* 0x0000000200757308 */ /* 0x0003e20000000800 */
[----:B------:R-:W-:Y:S01]  /*c9e0*/  F2FP.PACK_AB R77, R120, R114 ;  /* 0x00000072784d723e */ /* 0x000fe200000000ff */
[----:B------:R-:W-:Y:S02]  /*c9f0*/  IMAD.MOV.U32 R175, RZ, RZ, R167 ;  /* 0x000000ffffaf7224 */ /* 0x000fe400078e00a7 */
[--C-:B------:R-:W-:Y:S06]  /*ca00*/  FFMA.FTZ R167, R190, c[0x0][0x2d0], -R75.reuse ;  /* 0x0000b400bea77a23 */ /* 0x100fec000001084b */
[----:B------:R-:W-:Y:S10]  /*ca10*/  MUFU.EX2 R204, R98 ;  /* 0x0000006200cc7308 */ /* 0x000ff40000000800 */
[----:B------:R-:W-:Y:S01]  /*ca20*/  MUFU.EX2 R190, R107 ;  /* 0x0000006b00be7308 */ /* 0x000fe20000000800 */
[--C-:B-1----:R-:W-:Y:S02]  /*ca30*/  FFMA.FTZ R2, R99, c[0x0][0x2d0], -R75.reuse ;  /* 0x0000b40063027a23 */ /* 0x102fe4000001084b */
[--C-:B------:R-:W-:Y:S01]  /*ca40*/  FFMA.FTZ R99, R176, c[0x0][0x2d0], -R75.reuse ;  /* 0x0000b400b0637a23 */ /* 0x100fe2000001084b */
[-C--:B---3--:R-:W-:Y:S06]  /*ca50*/  HMMA.16816.F32 R4, R76, R80.reuse, R4 ;  /* 0x000000504c04723c */ /* 0x088fec0000001804 */
[----:B------:R1:W2:Y:S01]  /*ca60*/  MUFU.EX2 R121, R2 ;  /* 0x0000000200797308 */ /* 0x0002a20000000800 */
[----:B------:R-:W-:Y:S02]  /*ca70*/  IMAD.MOV.U32 R176, RZ, RZ, R110 ;  /* 0x000000ffffb07224 */ /* 0x000fe400078e006e */
[--C-:B------:R-:W-:Y:S07]  /*ca80*/  FFMA.FTZ R110, R252, c[0x0][0x2d0], -R75.reuse ;  /* 0x0000b400fc6e7a23 */ /* 0x100fee000001084b */
[----:B------:R-:W-:Y:S10]  /*ca90*/  MUFU.EX2 R107, R149 ;  /* 0x00000095006b7308 */ /* 0x000ff40000000800 */
[----:B------:R3:W-:Y:S01]  /*caa0*/  MUFU.EX2 R212, R176 ;  /* 0x000000b000d47308 */ /* 0x0007e20000000800 */
[--C-:B-1----:R-:W-:Y:S01]  /*cab0*/  FFMA.FTZ R2, R100, c[0x0][0x2d0], -R75.reuse ;  /* 0x0000b40064027a23 */ /* 0x102fe2000001084b */
[----:B--2---:R-:W-:Y:S01]  /*cac0*/  F2FP.PACK_AB R84, R121, R117 ;  /* 0x000000757954723e */ /* 0x004fe200000000ff */
[--C-:B------:R-:W-:Y:S07]  /*cad0*/  FFMA.FTZ R100, R143, c[0x0][0x2d0], -R75.reuse ;  /* 0x0000b4008f647a23 */ /* 0x100fee000001084b */
[----:B------:R1:W-:Y:S10]  /*cae0*/  MUFU.EX2 R123, R2 ;  /* 0x00000002007b7308 */ /* 0x0003f40000000800 */
[----:B------:R-:W-:Y:S01]  /*caf0*/  MUFU.EX2 R191, R106 ;  /* 0x0000006a00bf7308 */ /* 0x000fe20000000800 */
[----:B---3--:R-:W-:Y:S09]  /*cb00*/  IMAD.MOV.U32 R176, RZ, RZ, R162 ;  /* 0x000000ffffb07224 */ /* 0x008ff200078e00a2 */
[----:B------:R2:W-:Y:S01]  /*cb10*/  MUFU.EX2 R162, R104 ;  /* 0x0000006800a27308 */ /* 0x0005e20000000800 */
[----:B-1----:R-:W-:Y:S02]  /*cb20*/  FFMA.FTZ R2, R101, c[0x0][0x2d0], -R75 ;  /* 0x0000b40065027a23 */ /* 0x002fe4000001084b */
[----:B------:R-:W-:Y:S07]  /*cb30*/  FFMA.FTZ R101, R216, c[0x0][0x2d0], -R88 ;  /* 0x0000b400d8657a23 */ /* 0x000fee0000010858 */
[----:B------:R1:W3:Y:S10]  /*cb40*/  MUFU.EX2 R141, R2 ;  /* 0x00000002008d7308 */ /* 0x0002f40000000800 */
[----:B------:R-:W-:Y:S01]  /*cb50*/  MUFU.EX2 R216, R90 ;  /* 0x0000005a00d87308 */ /* 0x000fe20000000800 */
[--C-:B--2---:R-:W-:Y:S02]  /*cb60*/  FFMA.FTZ R104, R223, c[0x0][0x2d0], -R92.reuse ;  /* 0x0000b400df687a23 */ /* 0x104fe4000001085c */
[----:B-1----:R-:W-:Y:S01]  /*cb70*/  FFMA.FTZ R2, R195, c[0x0][0x2d0], -R92 ;  /* 0x0000b400c3027a23 */ /* 0x002fe2000001085c */
[----:B---3--:R-:W-:Y:S06]  /*cb80*/  F2FP.PACK_AB R86, R141, R123 ;  /* 0x0000007b8d56723e */ /* 0x008fec00000000ff */
[----:B------:R1:W-:Y:S10]  /*cb90*/  MUFU.EX2 R195, R177 ;  /* 0x000000b100c37308 */ /* 0x0003f40000000800 */
[----:B------:R2:W-:Y:S01]  /*cba0*/  MUFU.EX2 R111, R2 ;  /* 0x00000002006f7308 */ /* 0x0005e20000000800 */
[----:B-1----:R-:W-:Y:S02]  /*cbb0*/  IMAD.MOV.U32 R177, RZ, RZ, R164 ;  /* 0x000000ffffb17224 */ /* 0x002fe400078e00a4 */
[--C-:B------:R-:W-:Y:S02]  /*cbc0*/  FFMA.FTZ R164, R71, c[0x0][0x2d0], -R92.reuse ;  /* 0x0000b40047a47a23 */ /* 0x100fe4000001085c */
[--C-:B--2---:R-:W-:Y:S05]  /*cbd0*/  FFMA.FTZ R2, R197, c[0x0][0x2d0], -R92.reuse ;  /* 0x0000b400c5027a23 */ /* 0x104fea000001085c */
[----:B------:R-:W-:Y:S10]  /*cbe0*/  MUFU.EX2 R197, R96 ;  /* 0x0000006000c57308 */ /* 0x000ff40000000800 */
[----:B------:R1:W2:Y:S02]  /*cbf0*/  MUFU.EX2 R113, R2 ;  /* 0x0000000200717308 */ /* 0x0002a40000000800 */
[--C-:B-1----:R-:W-:Y:S01]  /*cc00*/  FFMA.FTZ R2, R198, c[0x0][0x2d0], -R92.reuse ;  /* 0x0000b400c6027a23 */ /* 0x102fe2000001085c */
[----:B--2---:R-:W-:Y:S07]  /*cc10*/  F2FP.PACK_AB R85, R113, R111 ;  /* 0x0000006f7155723e */ /* 0x004fee00000000ff */
[----:B------:R-:W-:Y:S10]  /*cc20*/  MUFU.EX2 R198, R99 ;  /* 0x0000006300c67308 */ /* 0x000ff40000000800 */
[----:B------:R1:W-:Y:S02]  /*cc30*/  MUFU.EX2 R115, R2 ;  /* 0x0000000200737308 */ /* 0x0003e40000000800 */
[--C-:B-1----:R-:W-:Y:S08]  /*cc40*/  FFMA.FTZ R2, R199, c[0x0][0x2d0], -R92.reuse ;  /* 0x0000b400c7027a23 */ /* 0x102ff0000001085c */
[----:B------:R1:W-:Y:S10]  /*cc50*/  MUFU.EX2 R199, R103 ;  /* 0x0000006700c77308 */ /* 0x0003f40000000800 */
[----:B------:R2:W3:Y:S01]  /*cc60*/  MUFU.EX2 R140, R2 ;  /* 0x00000002008c7308 */ /* 0x0004e20000000800 */
[----:B-1----:R-:W-:Y:S02]  /*cc70*/  FFMA.FTZ R103, R243, c[0x0][0x2d0], -R92 ;  /* 0x0000b400f3677a23 */ /* 0x002fe4000001085c */
[--C-:B--2---:R-:W-:Y:S01]  /*cc80*/  FFMA.FTZ R2, R208, c[0x0][0x2d0], -R88.reuse ;  /* 0x0000b400d0027a23 */ /* 0x104fe20000010858 */
[----:B---3--:R-:W-:Y:S06]  /*cc90*/  F2FP.PACK_AB R87, R140, R115 ;  /* 0x000000738c57723e */ /* 0x008fec00000000ff */
[----:B------:R-:W-:Y:S01]  /*cca0*/  MUFU.EX2 R208, R93 ;  /* 0x0000005d00d07308 */ /* 0x000fe20000000800 */
[C---:B------:R-:W-:Y:S09]  /*ccb0*/  HMMA.16816.F32 R8, R84.reuse, R80, R8 ;  /* 0x000000505408723c */ /* 0x040ff20000001808 */
[----:B------:R1:W-:Y:S01]  /*ccc0*/  MUFU.EX2 R127, R2 ;  /* 0x00000002007f7308 */ /* 0x0003e20000000800 */
[-C--:B------:R-:W-:Y:S08]  /*ccd0*/  HMMA.16816.F32 R12, R84, R82.reuse, R12 ;  /* 0x00000052540c723c */ /* 0x080ff0000000180c */
[C---:B------:R-:W-:Y:S01]  /*cce0*/  HMMA.16816.F32 R16, R76.reuse, R82, R16 ;  /* 0x000000524c10723c */ /* 0x040fe20000001810 */
[----:B------:R-:W2:Y:S03]  /*ccf0*/  LDSM.16.MT88.4 R80, [R228+0x800] ;  /* 0x00080000e450783b */ /* 0x000ea60000004200 */
[----:B-1----:R-:W-:Y:S02]  /*cd00*/  FFMA.FTZ R2, R213, c[0x0][0x2d0], -R88 ;  /* 0x0000b400d5027a23 */ /* 0x002fe40000010858 */
[----:B------:R1:W-:Y:S10]  /*cd10*/  MUFU.EX2 R213, R179 ;  /* 0x000000b300d57308 */ /* 0x0003f40000000800 */
[----:B------:R3:W4:Y:S01]  /*cd20*/  MUFU.EX2 R130, R2 ;  /* 0x0000000200827308 */ /* 0x0007220000000800 */
[----:B-1----:R-:W-:Y:S09]  /*cd30*/  IMAD.MOV.U32 R179, RZ, RZ, R138 ;  /* 0x000000ffffb37224 */ /* 0x002ff200078e008a */
[----:B------:R-:W-:Y:S01]  /*cd40*/  MUFU.EX2 R138, R94 ;  /* 0x0000005e008a7308 */ /* 0x000fe20000000800 */
[-C--:B--2---:R-:W-:Y:S03]  /*cd50*/  HMMA.16816.F32 R20, R76, R80.reuse, R20 ;  /* 0x000000504c14723c */ /* 0x084fe60000001814 */
[----:B------:R-:W-:Y:S02]  /*cd60*/  IMAD.MOV.U32 R180, RZ, RZ, R179 ;  /* 0x000000ffffb47224 */ /* 0x000fe400078e00b3 */
[--C-:B---3--:R-:W-:Y:S03]  /*cd70*/  FFMA.FTZ R2, R207, c[0x0][0x2d0], -R88.reuse ;  /* 0x0000b400cf027a23 */ /* 0x108fe60000010858 */
[C---:B------:R-:W-:Y:S01]  /*cd80*/  HMMA.16816.F32 R24, R84.reuse, R80, R24 ;  /* 0x000000505418723c */ /* 0x040fe20000001818 */
[----:B------:R1:W-:Y:S07]  /*cd90*/  MUFU.EX2 R207, R97 ;  /* 0x0000006100cf7308 */ /* 0x0003ee0000000800 */
[-C--:B------:R-:W-:Y:S03]  /*cda0*/  HMMA.16816.F32 R28, R84, R82.reuse, R28 ;  /* 0x00000052541c723c */ /* 0x080fe6000000181c */
[----:B------:R2:W-:Y:S05]  /*cdb0*/  MUFU.EX2 R144, R2 ;  /* 0x0000000200907308 */ /* 0x0005ea0000000800 */
[C---:B------:R-:W-:Y:S01]  /*cdc0*/  HMMA.16816.F32 R32, R76.reuse, R82, R32 ;  /* 0x000000524c20723c */ /* 0x040fe20000001820 */
[----:B------:R-:W3:Y:S08]  /*cdd0*/  LDSM.16.MT88.4 R80, [R225+0x800] ;  /* 0x00080000e150783b */ /* 0x000ef00000004200 */
[----:B-1----:R-:W-:Y:S03]  /*cde0*/  LDSM.16.MT88.4 R96, [R225+0x1800] ;  /* 0x00180000e160783b */ /* 0x002fe60000004200 */
[----:B--2---:R-:W-:Y:S02]  /*cdf0*/  FFMA.FTZ R2, R209, c[0x0][0x2d0], -R88 ;  /* 0x0000b400d1027a23 */ /* 0x004fe40000010858 */
[----:B------:R1:W-:Y:S10]  /*ce00*/  MUFU.EX2 R209, R101 ;  /* 0x0000006500d17308 */ /* 0x0003f40000000800 */
[----:B------:R2:W2:Y:S01]  /*ce10*/  MUFU.EX2 R153, R2 ;  /* 0x0000000200997308 */ /* 0x0004a20000000800 */
[-C--:B---3--:R-:W-:Y:S03]  /*ce20*/  HMMA.16816.F32 R36, R76, R80.reuse, R36 ;  /* 0x000000504c24723c */ /* 0x088fe60000001824 */
[--C-:B-1----:R-:W-:Y:S05]  /*ce30*/  FFMA.FTZ R101, R180, c[0x0][0x2d0], -R92.reuse ;  /* 0x0000b400b4657a23 */ /* 0x102fea000001085c */
[C---:B------:R-:W-:Y:S04]  /*ce40*/  HMMA.16816.F32 R40, R84.reuse, R80, R40 ;  /* 0x000000505428723c */ /* 0x040fe80000001828 */
[--C-:B--2---:R-:W-:Y:S04]  /*ce50*/  FFMA.FTZ R2, R245, c[0x0][0x2d0], -R75.reuse ;  /* 0x0000b400f5027a23 */ /* 0x104fe8000001084b */
[-C--:B------:R-:W-:Y:S01]  /*ce60*/  HMMA.16816.F32 R44, R84, R82.reuse, R44 ;  /* 0x00000052542c723c */ /* 0x080fe2000000182c */
[----:B------:R1:W-:Y:S07]  /*ce70*/  MUFU.EX2 R124, R2 ;  /* 0x00000002007c7308 */ /* 0x0003ee0000000800 */
[C---:B------:R-:W-:Y:S01]  /*ce80*/  HMMA.16816.F32 R48, R76.reuse, R82, R48 ;  /* 0x000000524c30723c */ /* 0x040fe20000001830 */
[----:B------:R-:W2:Y:S03]  /*ce90*/  LDSM.16.MT88.4 R80, [R227+0x800] ;  /* 0x00080000e350783b */ /* 0x000ea60000004200 */
[--C-:B-1----:R-:W-:Y:S04]  /*cea0*/  FFMA.FTZ R2, R247, c[0x0][0x2d0], -R75.reuse ;  /* 0x0000b400f7027a23 */ /* 0x102fe8000001084b */
[----:B------:R1:W-:Y:S01]  /*ceb0*/  MUFU.EX2 R132, R2 ;  /* 0x0000000200847308 */ /* 0x0003e20000000800 */
[-C--:B--2---:R-:W-:Y:S03]  /*cec0*/  HMMA.16816.F32 R52, R76, R80.reuse, R52 ;  /* 0x000000504c34723c */ /* 0x084fe60000001834 */
[--C-:B-1----:R-:W-:Y:S05]  /*ced0*/  FFMA.FTZ R2, R248, c[0x0][0x2d0], -R75.reuse ;  /* 0x0000b400f8027a23 */ /* 0x102fea000001084b */
[C---:B------:R-:W-:Y:S01]  /*cee0*/  HMMA.16816.F32 R56, R84.reuse, R80, R56 ;  /* 0x000000505438723c */ /* 0x040fe20000001838 */
[----:B------:R1:W-:Y:S07]  /*cef0*/  MUFU.EX2 R145, R2 ;  /* 0x0000000200917308 */ /* 0x0003ee0000000800 */
[-C--:B------:R-:W-:Y:S08]  /*cf00*/  HMMA.16816.F32 R60, R84, R82.reuse, R60 ;  /* 0x00000052543c723c */ /* 0x080ff0000000183c */
[----:B------:R-:W-:Y:S01]  /*cf10*/  HMMA.16816.F32 R64, R76, R82, R64 ;  /* 0x000000524c40723c */ /* 0x000fe20000001840 */
[----:B------:R-:W2:Y:S06]  /*cf20*/  LDSM.16.MT88.4 R80, [R224+0x1000] ;  /* 0x00100000e050783b */ /* 0x000eac0000004200 */
[----:B------:R-:W-:Y:S01]  /*cf30*/  FFMA.FTZ R76, R171, c[0x0][0x2d0], -R92 ;  /* 0x0000b400ab4c7a23 */ /* 0x000fe2000001085c */
[----:B------:R-:W-:Y:S01]  /*cf40*/  F2FP.PACK_AB R78, R154, R146 ;  /* 0x000000929a4e723e */ /* 0x000fe200000000ff */
[--C-:B-1----:R-:W-:Y:S02]  /*cf50*/  FFMA.FTZ R2, R249, c[0x0][0x2d0], -R75.reuse ;  /* 0x0000b400f9027a23 */ /* 0x102fe4000001084b */
[----:B------:R1:W-:Y:S01]  /*cf60*/  MUFU.EX2 R126, R76 ;  /* 0x0000004c007e7308 */ /* 0x0003e20000000800 */
[----:B------:R-:W-:Y:S01]  /*cf70*/  IMAD.MOV.U32 R171, RZ, RZ, R150 ;  /* 0x000000ffffab7224 */ /* 0x000fe200078e0096 */
[----:B----4-:R-:W-:Y:S01]  /*cf80*/  F2FP.PACK_AB R77, R130, R127 ;  /* 0x0000007f824d723e */ /* 0x010fe200000000ff */
[----:B------:R-:W-:Y:S01]  /*cf90*/  FFMA.FTZ R150, R112, c[0x0][0x2d0], -R88 ;  /* 0x0000b40070967a23 */ /* 0x000fe20000010858 */
[----:B------:R-:W-:Y:S01]  /*cfa0*/  F2FP.PACK_AB R79, R153, R144 ;  /* 0x00000090994f723e */ /* 0x000fe200000000ff */
[----:B------:R-:W-:Y:S01]  /*cfb0*/  FFMA.FTZ R88, R119, c[0x0][0x2d0], -R75 ;  /* 0x0000b40077587a23 */ /* 0x000fe2000001084b */
[----:B------:R-:W-:Y:S01]  /*cfc0*/  MOV R181, R171 ;  /* 0x000000ab00b57202 */ /* 0x000fe20000000f00 */
[----:B------:R-:W-:Y:S02]  /*cfd0*/  IMAD.MOV.U32 R171, RZ, RZ, R159 ;  /* 0x000000ffffab7224 */ /* 0x000fe400078e009f */
[--C-:B------:R-:W-:Y:S01]  /*cfe0*/  FFMA.FTZ R112, R251, c[0x0][0x2d0], -R75.reuse ;  /* 0x0000b400fb707a23 */ /* 0x100fe2000001084b */
[----:B------:R3:W4:Y:S10]  /*cff0*/  MUFU.EX2 R147, R2 ;  /* 0x0000000200937308 */ /* 0x0007340000000800 */
[----:B------:R-:W-:Y:S01]  /*d000*/  MUFU.EX2 R159, R88 ;  /* 0x00000058009f7308 */ /* 0x000fe20000000800 */
[----:B-1----:R-:W-:Y:S09]  /*d010*/  F2FP.PACK_AB R76, R131, R128 ;  /* 0x00000080834c723e */ /* 0x002ff200000000ff */
[----:B------:R-:W-:Y:S01]  /*d020*/  MUFU.EX2 R202, R181 ;  /* 0x000000b500ca7308 */ /* 0x000fe20000000800 */
[-C--:B--2---:R-:W-:Y:S03]  /*d030*/  HMMA.16816.F32 R4, R76, R80.reuse, R4 ;  /* 0x000000504c04723c */ /* 0x084fe60000001804 */
[--C-:B---3--:R-:W-:Y:S01]  /*d040*/  FFMA.FTZ R2, R250, c[0x0][0x2d0], -R92.reuse ;  /* 0x0000b400fa027a23 */ /* 0x108fe2000001085c */
[----:B----4-:R-:W-:Y:S05]  /*d050*/  F2FP.PACK_AB R86, R147, R145 ;  /* 0x000000919356723e */ /* 0x010fea00000000ff */
[----:B------:R1:W2:Y:S03]  /*d060*/  MUFU.EX2 R122, R2 ;  /* 0x00000002007a7308 */ /* 0x0002a60000000800 */
[--C-:B-1----:R-:W-:Y:S01]  /*d070*/  FFMA.FTZ R2, R239, c[0x0][0x2d0], -R92.reuse ;  /* 0x0000b400ef027a23 */ /* 0x102fe2000001085c */
[----:B--2---:R-:W-:Y:S01]  /*d080*/  F2FP.PACK_AB R85, R126, R122 ;  /* 0x0000007a7e55723e */ /* 0x004fe200000000ff */
[----:B------:R1:W5:Y:S05]  /*d090*/  LDL.LU R239, [R1+0xa0] ;  /* 0x0000a00001ef7983 */ /* 0x00036a0000300800 */
[----:B------:R2:W-:Y:S01]  /*d0a0*/  MUFU.EX2 R142, R2 ;  /* 0x00000002008e7308 */ /* 0x0005e20000000800 */
[----:B------:R1:W5:Y:S04]  /*d0b0*/  LDL.LU R240, [R1+0x9c] ;  /* 0x00009c0001f07983 */ /* 0x0003680000300800 */
[----:B------:R1:W5:Y:S04]  /*d0c0*/  LDL.LU R233, [R1+0x98] ;  /* 0x0000980001e97983 */ /* 0x0003680000300800 */
[----:B------:R1:W5:Y:S04]  /*d0d0*/  LDL.LU R234, [R1+0x94] ;  /* 0x0000940001ea7983 */ /* 0x0003680000300800 */
[----:B------:R1:W5:Y:S04]  /*d0e0*/  LDL.LU R119, [R1+0x90] ;  /* 0x0000900001777983 */ /* 0x0003680000300800 */
[----:B------:R1:W5:Y:S01]  /*d0f0*/  LDL.LU R230, [R1+0x8c] ;  /* 0x00008c0001e67983 */ /* 0x0003620000300800 */
[----:B--2---:R-:W-:Y:S01]  /*d100*/  FFMA.FTZ R2, R178, c[0x0][0x2d0], -R92 ;  /* 0x0000b400b2027a23 */ /* 0x004fe2000001085c */
[----:B------:R-:W-:Y:S01]  /*d110*/  MOV R178, R169 ;  /* 0x000000a900b27202 */ /* 0x000fe20000000f00 */
[----:B------:R-:W-:Y:S02]  /*d120*/  IMAD.MOV.U32 R169, RZ, RZ, R136 ;  /* 0x000000ffffa97224 */ /* 0x000fe400078e0088 */
[----:B------:R2:W3:Y:S01]  /*d130*/  MUFU.EX2 R143, R2 ;  /* 0x00000002008f7308 */ /* 0x0004e20000000800 */
[--C-:B------:R-:W-:Y:S02]  /*d140*/  FFMA.FTZ R136, R244, c[0x0][0x2d0], -R75.reuse ;  /* 0x0000b400f4887a23 */ /* 0x100fe4000001084b */
[----:B------:R-:W-:Y:S07]  /*d150*/  FFMA.FTZ R75, R189, c[0x0][0x2d0], -R75 ;  /* 0x0000b400bd4b7a23 */ /* 0x000fee000001084b */
[----:B------:R4:W-:Y:S10]  /*d160*/  MUFU.EX2 R217, R178 ;  /* 0x000000b200d97308 */ /* 0x0009f40000000800 */
[----:B------:R-:W-:Y:S01]  /*d170*/  MUFU.EX2 R75, R75 ;  /* 0x0000004b004b7308 */ /* 0x000fe20000000800 */
[----:B--2---:R-:W2:Y:S01]  /*d180*/  LDL.LU R2, [R1+0x10] ;  /* 0x0000100001027983 */ /* 0x004ea20000300800 */
[----:B---3--:R-:W-:Y:S03]  /*d190*/  F2FP.PACK_AB R87, R143, R142 ;  /* 0x0000008e8f57723e */ /* 0x008fe600000000ff */
[----:B------:R-:W3:Y:S05]  /*d1a0*/  LDL.LU R84, [R1+0x18] ;  /* 0x0000180001547983 */ /* 0x000eea0000300800 */
[----:B------:R1:W-:Y:S01]  /*d1b0*/  MUFU.EX2 R189, R177 ;  /* 0x000000b100bd7308 */ /* 0x0003e20000000800 */
[----:B----4-:R-:W-:Y:S04]  /*d1c0*/  MOV R178, R137 ;  /* 0x0000008900b27202 */ /* 0x010fe80000000f00 */
[----:B------:R-:W-:Y:S05]  /*d1d0*/  MOV R179, R178 ;  /* 0x000000b200b37202 */ /* 0x000fea0000000f00 */
[----:B------:R4:W2:Y:S01]  /*d1e0*/  MUFU.EX2 R137, R89 ;  /* 0x0000005900897308 */ /* 0x0008a20000000800 */
[----:B------:R-:W-:Y:S01]  /*d1f0*/  MOV R178, R160 ;  /* 0x000000a000b27202 */ /* 0x000fe20000000f00 */
[----:B------:R-:W-:Y:S02]  /*d200*/  FFMA.FTZ R102, R179, c[0x0][0x2d0], -R92 ;  /* 0x0000b400b3667a23 */ /* 0x000fe4000001085c */
[----:B------:R-:W-:Y:S06]  /*d210*/  IMAD.MOV.U32 R179, RZ, RZ, R172 ;  /* 0x000000ffffb37224 */ /* 0x000fec00078e00ac */
[----:B------:R-:W-:Y:S01]  /*d220*/  MUFU.EX2 R172, R102 ;  /* 0x0000006600ac7308 */ /* 0x000fe20000000800 */
[----:B-1----:R-:W-:Y:S09]  /*d230*/  IMAD.MOV.U32 R177, RZ, RZ, R174 ;  /* 0x000000ffffb17224 */ /* 0x002ff200078e00ae */
[----:B------:R-:W-:Y:S01]  /*d240*/  MUFU.EX2 R102, R166 ;  /* 0x000000a600667308 */ /* 0x000fe20000000800 */
[----:B----4-:R-:W-:Y:S09]  /*d250*/  LDSM.16.MT88.4 R88, [R227+0x1000] ;  /* 0x00100000e358783b */ /* 0x010ff20000004200 */
[----:B------:R-:W-:Y:S10]  /*d260*/  MUFU.EX2 R160, R100 ;  /* 0x0000006400a07308 */ /* 0x000ff40000000800 */
[----:B------:R1:W-:Y:S10]  /*d270*/  MUFU.EX2 R192, R178 ;  /* 0x000000b200c07308 */ /* 0x0003f40000000800 */
[----:B------:R-:W-:Y:S10]  /*d280*/  MUFU.EX2 R174, R112 ;  /* 0x0000007000ae7308 */ /* 0x000ff40000000800 */
[----:B------:R-:W-:Y:S01]  /*d290*/  MUFU.EX2 R112, R104 ;  /* 0x0000006800707308 */ /* 0x000fe20000000800 */
[----:B-1----:R-:W-:Y:S09]  /*d2a0*/  MOV R178, R173 ;  /* 0x000000ad00b27202 */ /* 0x002ff20000000f00 */
[----:B------:R-:W-:Y:S10]  /*d2b0*/  MUFU.EX2 R104, R151 ;  /* 0x0000009700687308 */ /* 0x000ff40000000800 */
[----:B------:R-:W-:Y:S01]  /*d2c0*/  MUFU.EX2 R173, R101 ;  /* 0x0000006500ad7308 */ /* 0x000fe20000000800 */
[----:B--2---:R-:W-:Y:S02]  /*d2d0*/  FFMA.FTZ R69, R69, R2, R186 ;  /* 0x0000000245457223 */ /* 0x004fe400000100ba */
[----:B------:R-:W2:Y:S07]  /*d2e0*/  LDL.LU R2, [R1+0x14] ;  /* 0x0000140001027983 */ /* 0x000eae0000300800 */
[----:B------:R-:W-:Y:S01]  /*d2f0*/  MUFU.EX2 R186, R108 ;  /* 0x0000006c00ba7308 */ /* 0x000fe20000000800 */
[----:B---3--:R-:W-:Y:S01]  /*d300*/  FFMA.FTZ R105, R68, R84, R105 ;  /* 0x0000005444697223 */ /* 0x008fe20000010069 */
[----:B------:R-:W-:Y:S07]  /*d310*/  F2FP.PACK_AB R84, R132, R124 ;  /* 0x0000007c8454723e */ /* 0x000fee00000000ff */
[C---:B------:R-:W-:Y:S01]  /*d320*/  HMMA.16816.F32 R8, R84.reuse, R80, R8 ;  /* 0x000000505408723c */ /* 0x040fe20000001808 */
[----:B------:R-:W-:Y:S07]  /*d330*/  MUFU.EX2 R108, R177 ;  /* 0x000000b1006c7308 */ /* 0x000fee0000000800 */
[-C--:B------:R-:W-:Y:S08]  /*d340*/  HMMA.16816.F32 R12, R84, R82.reuse, R12 ;  /* 0x00000052540c723c */ /* 0x080ff0000000180c */
[C---:B------:R-:W-:Y:S01]  /*d350*/  HMMA.16816.F32 R16, R76.reuse, R82, R16 ;  /* 0x000000524c10723c */ /* 0x040fe20000001810 */
[----:B------:R-:W1:Y:S07]  /*d360*/  LDSM.16.MT88.4 R80, [R228+0x1000] ;  /* 0x00100000e450783b */ /* 0x000e6e0000004200 */
[-C--:B-1----:R-:W-:Y:S08]  /*d370*/  HMMA.16816.F32 R20, R76, R80.reuse, R20 ;  /* 0x000000504c14723c */ /* 0x082ff00000001814 */
[C---:B------:R-:W-:Y:S08]  /*d380*/  HMMA.16816.F32 R24, R84.reuse, R80, R24 ;  /* 0x000000505418723c */ /* 0x040ff00000001818 */
        /* <DEDUP_REMOVED lines=8> */
[-C--:B------:R-:W-:Y:S08]  /*d410*/  HMMA.16816.F32 R52, R76, R88.reuse, R52 ;  /* 0x000000584c34723c */ /* 0x080ff00000001834 */
[C---:B------:R-:W-:Y:S08]  /*d420*/  HMMA.16816.F32 R56, R84.reuse, R88, R56 ;  /* 0x000000585438723c */ /* 0x040ff00000001838 */
[-C--:B------:R-:W-:Y:S07]  /*d430*/  HMMA.16816.F32 R60, R84, R90.reuse, R60 ;  /* 0x0000005a543c723c */ /* 0x080fee000000183c */
[----:B------:R-:W-:Y:S01]  /*d440*/  F2FP.PACK_AB R84, R159, R137 ;  /* 0x000000899f54723e */ /* 0x000fe200000000ff */
[----:B------:R-:W-:Y:S01]  /*d450*/  HMMA.16816.F32 R64, R76, R90, R64 ;  /* 0x0000005a4c40723c */ /* 0x000fe20000001840 */
[----:B------:R-:W-:Y:S03]  /*d460*/  LDSM.16.MT88.4 R88, [R227+0x1800] ;  /* 0x00180000e358783b */ /* 0x000fe60000004200 */
[----:B------:R-:W-:Y:S03]  /*d470*/  F2FP.PACK_AB R86, R197, R158 ;  /* 0x0000009ec556723e */ /* 0x000fe600000000ff */
[----:B------:R-:W-:Y:S02]  /*d480*/  F2FP.PACK_AB R76, R155, R139 ;  /* 0x0000008b9b4c723e */ /* 0x000fe400000000ff */
[----:B------:R-:W-:Y:S03]  /*d490*/  F2FP.PACK_AB R78, R217, R213 ;  /* 0x000000d5d94e723e */ /* 0x000fe600000000ff */
[----:B------:R-:W-:Y:S02]  /*d4a0*/  F2FP.PACK_AB R77, R208, R138 ;  /* 0x0000008ad04d723e */ /* 0x000fe400000000ff */
[----:B------:R-:W-:Y:S07]  /*d4b0*/  F2FP.PACK_AB R79, R216, R210 ;  /* 0x000000d2d84f723e */ /* 0x000fee00000000ff */
[-C--:B-1----:R-:W-:Y:S03]  /*d4c0*/  HMMA.16816.F32 R4, R76, R80.reuse, R4 ;  /* 0x000000504c04723c */ /* 0x082fe60000001804 */
[----:B--2---:R-:W-:Y:S02]  /*d4d0*/  FFMA.FTZ R68, R3, R2, R184 ;  /* 0x0000000203447223 */ /* 0x004fe400000100b8 */
[----:B------:R-:W2:Y:S01]  /*d4e0*/  LDL.LU R3, [R1+0x1c] ;  /* 0x00001c0001037983 */ /* 0x000ea20000300800 */
[----:B------:R-:W-:Y:S01]  /*d4f0*/  FFMA.FTZ R2, R152, c[0x0][0x2d0], -R92 ;  /* 0x0000b40098027a23 */ /* 0x000fe2000001085c */
[----:B------:R-:W-:Y:S01]  /*d500*/  MUFU.EX2 R184, R134 ;  /* 0x0000008600b87308 */ /* 0x000fe20000000800 */
[----:B------:R-:W-:Y:S04]  /*d510*/  FADD.FTZ R68, R194, R68 ;  /* 0x00000044c2447221 */ /* 0x000fe80000010000 */
[----:B------:R-:W-:Y:S05]  /*d520*/  FADD.FTZ R68, R200, R68 ;  /* 0x00000044c8447221 */ /* 0x000fea0000010000 */
[----:B------:R1:W-:Y:S02]  /*d530*/  MUFU.EX2 R152, R2 ;  /* 0x0000000200987308 */ /* 0x0003e40000000800 */
[--C-:B-1----:R-:W-:Y:S08]  /*d540*/  FFMA.FTZ R2, R156, c[0x0][0x2d0], -R92.reuse ;  /* 0x0000b4009c027a23 */ /* 0x102ff0000001085c */
[----:B------:R1:W3:Y:S02]  /*d550*/  MUFU.EX2 R156, R2 ;  /* 0x00000002009c7308 */ /* 0x0002e40000000800 */
[--C-:B-1----:R-:W-:Y:S01]  /*d560*/  FFMA.FTZ R2, R169, c[0x0][0x2d0], -R92.reuse ;  /* 0x0000b400a9027a23 */ /* 0x102fe2000001085c */
[----:B---3--:R-:W-:Y:S01]  /*d570*/  F2FP.PACK_AB R85, R156, R152 ;  /* 0x000000989c55723e */ /* 0x008fe200000000ff */
[----:B------:R-:W-:Y:S06]  /*d580*/  IMAD.MOV.U32 R169, RZ, RZ, R157 ;  /* 0x000000ffffa97224 */ /* 0x000fec00078e009d */
[----:B------:R1:W-:Y:S02]  /*d590*/  MUFU.EX2 R157, R2 ;  /* 0x00000002009d7308 */ /* 0x0003e40000000800 */
[--C-:B-1----:R-:W-:Y:S01]  /*d5a0*/  FFMA.FTZ R2, R168, c[0x0][0x2d0], -R92.reuse ;  /* 0x0000b400a8027a23 */ /* 0x102fe2000001085c */
[----:B------:R-:W-:Y:S07]  /*d5b0*/  MOV R168, R161 ;  /* 0x000000a100a87202 */ /* 0x000fee0000000f00 */
[----:B------:R1:W3:Y:S02]  /*d5c0*/  MUFU.EX2 R161, R2 ;  /* 0x0000000200a17308 */ /* 0x0002e40000000800 */
[----:B-1----:R-:W-:Y:S01]  /*d5d0*/  FFMA.FTZ R2, R169, c[0x0][0x2d0], -R92 ;  /* 0x0000b400a9027a23 */ /* 0x002fe2000001085c */
[----:B---3--:R-:W-:Y:S07]  /*d5e0*/  F2FP.PACK_AB R87, R161, R157 ;  /* 0x0000009da157723e */ /* 0x008fee00000000ff */
[----:B------:R1:W-:Y:S01]  /*d5f0*/  MUFU.EX2 R169, R2 ;  /* 0x0000000200a97308 */ /* 0x0003e20000000800 */
[C---:B------:R-:W-:Y:S08]  /*d600*/  HMMA.16816.F32 R8, R84.reuse, R80, R8 ;  /* 0x000000505408723c */ /* 0x040ff00000001808 */
[-C--:B------:R-:W-:Y:S08]  /*d610*/  HMMA.16816.F32 R12, R84, R82.reuse, R12 ;  /* 0x00000052540c723c */ /* 0x080ff0000000180c */
[C---:B------:R-:W-:Y:S01]  /*d620*/  HMMA.16816.F32 R16, R76.reuse, R82, R16 ;  /* 0x000000524c10723c */ /* 0x040fe20000001810 */
[----:B------:R-:W-:Y:S03]  /*d630*/  LDSM.16.MT88.4 R80, [R224+0x2000] ;  /* 0x00200000e050783b */ /* 0x000fe60000004200 */
[----:B-1----:R-:W-:Y:S04]  /*d640*/  FADD.FTZ R2, R205, R69 ;  /* 0x00000045cd027221 */ /* 0x002fe80000010000 */
[----:B------:R-:W-:Y:S04]  /*d650*/  FADD.FTZ R2, R222, R2 ;  /* 0x00000002de027221 */ /* 0x000fe80000010000 */
[----:B------:R-:W-:Y:S02]  /*d660*/  FADD.FTZ R100, R221, R2 ;  /* 0x00000002dd647221 */ /* 0x000fe40000010000 */
[----:B------:R-:W-:Y:S04]  /*d670*/  FADD.FTZ R2, R211, R68 ;  /* 0x00000044d3027221 */ /* 0x000fe80000010000 */
[----:B------:R-:W-:Y:S01]  /*d680*/  FADD.FTZ R2, R117, R2 ;  /* 0x0000000275027221 */ /* 0x000fe20000010000 */
[----:B------:R-:W-:Y:S03]  /*d690*/  MOV R117, R72 ;  /* 0x0000004800757202 */ /* 0x000fe60000000f00 */
[----:B------:R-:W-:Y:S02]  /*d6a0*/  FADD.FTZ R2, R121, R2 ;  /* 0x0000000279027221 */ /* 0x000fe40000010000 */
[----:B--2---:R-:W-:Y:S02]  /*d6b0*/  FFMA.FTZ R3, R0, R3, R185 ;  /* 0x0000000300037223 */ /* 0x004fe400000100b9 */
[--C-:B------:R-:W-:Y:S01]  /*d6c0*/  FFMA.FTZ R0, R168, c[0x0][0x2d0], -R92.reuse ;  /* 0x0000b400a8007a23 */ /* 0x100fe2000001085c */
[----:B------:R-:W-:Y:S01]  /*d6d0*/  MUFU.EX2 R185, R109 ;  /* 0x0000006d00b97308 */ /* 0x000fe20000000800 */
[----:B------:R-:W-:Y:S04]  /*d6e0*/  FADD.FTZ R3, R193, R3 ;  /* 0x00000003c1037221 */ /* 0x000fe80000010000 */
[----:B------:R-:W-:Y:S04]  /*d6f0*/  FADD.FTZ R3, R187, R3 ;  /* 0x00000003bb037221 */ /* 0x000fe80000010000 */
[----:B------:R-:W-:Y:S01]  /*d700*/  FADD.FTZ R69, R188, R3 ;  /* 0x00000003bc457221 */ /* 0x000fe20000010000 */
[----:B------:R1:W-:Y:S03]  /*d710*/  MUFU.EX2 R168, R0 ;  /* 0x0000000000a87308 */ /* 0x0003e60000000800 */
[----:B------:R-:W-:Y:S07]  /*d720*/  FADD.FTZ R69, R111, R69 ;  /* 0x000000456f457221 */ /* 0x000fee0000010000 */
[----:B------:R-:W2:Y:S10]  /*d730*/  MUFU.EX2 R109, R148 ;  /* 0x00000094006d7308 */ /* 0x000eb40000000800 */
[----:B------:R3:W-:Y:S01]  /*d740*/  MUFU.EX2 R187, R176 ;  /* 0x000000b000bb7308 */ /* 0x0007e20000000800 */
[--C-:B-1----:R-:W-:Y:S09]  /*d750*/  FFMA.FTZ R0, R170, c[0x0][0x2d0], -R92.reuse ;  /* 0x0000b400aa007a23 */ /* 0x102ff2000001085c */
[----:B------:R1:W-:Y:S01]  /*d760*/  MUFU.EX2 R170, R0 ;  /* 0x0000000000aa7308 */ /* 0x0003e20000000800 */
[----:B--2---:R-:W-:Y:S09]  /*d770*/  F2FP.PACK_AB R181, R107, R109 ;  /* 0x0000006d6bb5723e */ /* 0x004ff200000000ff */
[----:B------:R-:W-:Y:S01]  /*d780*/  MUFU.EX2 R111, R179 ;  /* 0x000000b3006f7308 */ /* 0x000fe20000000800 */
[----:B---3--:R-:W-:Y:S09]  /*d790*/  MOV R176, R175 ;  /* 0x000000af00b07202 */ /* 0x008ff20000000f00 */
[----:B------:R-:W2:Y:S01]  /*d7a0*/  MUFU.EX2 R106, R176 ;  /* 0x000000b0006a7308 */ /* 0x000ea20000000800 */
[----:B-1----:R-:W-:Y:S02]  /*d7b0*/  FFMA.FTZ R0, R171, c[0x0][0x2d0], -R92 ;  /* 0x0000b400ab007a23 */ /* 0x002fe4000001085c */
[----:B------:R-:W1:Y:S07]  /*d7c0*/  LDSM.16.MT88.4 R92, [R228+0x1800] ;  /* 0x00180000e45c783b */ /* 0x000e6e0000004200 */
[----:B------:R3:W-:Y:S10]  /*d7d0*/  MUFU.EX2 R171, R0 ;  /* 0x0000000000ab7308 */ /* 0x0007f40000000800 */
[----:B------:R-:W-:Y:S01]  /*d7e0*/  MUFU.EX2 R175, R110 ;  /* 0x0000006e00af7308 */ /* 0x000fe20000000800 */
[----:B--2---:R-:W-:Y:S09]  /*d7f0*/  F2FP.PACK_AB R182, R106, R108 ;  /* 0x0000006c6ab6723e */ /* 0x004ff200000000ff */
[----:B------:R-:W2:Y:S01]  /*d800*/  MUFU.EX2 R110, R178 ;  /* 0x000000b2006e7308 */ /* 0x000ea20000000800 */
[----:B---3--:R-:W-:Y:S04]  /*d810*/  FADD.FTZ R0, R201, R105 ;  /* 0x00000069c9007221 */ /* 0x008fe80000010000 */
[----:B------:R-:W-:Y:S05]  /*d820*/  FADD.FTZ R0, R214, R0 ;  /* 0x00000000d6007221 */ /* 0x000fea0000010000 */
[----:B------:R3:W4:Y:S01]  /*d830*/  MUFU.EX2 R105, R150 ;  /* 0x0000009600697308 */ /* 0x0007220000000800 */
[----:B------:R-:W-:Y:S02]  /*d840*/  FADD.FTZ R71, R215, R0 ;  /* 0x00000000d7477221 */ /* 0x000fe40000010000 */
[----:B------:R-:W-:Y:S01]  /*d850*/  FADD.FTZ R0, R116, R100 ;  /* 0x0000006474007221 */ /* 0x000fe20000010000 */
[----:B------:R-:W-:Y:S01]  /*d860*/  MOV R116, R73 ;  /* 0x0000004900747202 */ /* 0x000fe20000000f00 */
[-C--:B-1----:R-:W-:Y:S03]  /*d870*/  HMMA.16816.F32 R20, R76, R92.reuse, R20 ;  /* 0x0000005c4c14723c */ /* 0x082fe60000001814 */
[----:B------:R-:W-:Y:S02]  /*d880*/  FADD.FTZ R68, R118, R0 ;  /* 0x0000000076447221 */ /* 0x000fe40000010000 */
[----:B------:R-:W-:Y:S02]  /*d890*/  FADD.FTZ R0, R113, R69 ;  /* 0x0000004571007221 */ /* 0x000fe40000010000 */
[----:B------:R-:W-:Y:S01]  /*d8a0*/  MUFU.EX2 R113, R103 ;  /* 0x0000006700717308 */ /* 0x000fe20000000800 */
[C---:B------:R-:W-:Y:S04]  /*d8b0*/  HMMA.16816.F32 R24, R84.reuse, R92, R24 ;  /* 0x0000005c5418723c */ /* 0x040fe80000001818 */
[----:B------:R-:W-:Y:S01]  /*d8c0*/  FADD.FTZ R69, R115, R0 ;  /* 0x0000000073457221 */ /* 0x000fe20000010000 */
[----:B--2---:R-:W-:Y:S01]  /*d8d0*/  F2FP.PACK_AB R180, R110, R111 ;  /* 0x0000006f6eb4723e */ /* 0x004fe200000000ff */
[----:B------:R-:W2:Y:S01]  /*d8e0*/  LDL R115, [R1+0x8] ;  /* 0x0000080001737983 */ /* 0x000ea20000100800 */
[----:B------:R-:W-:Y:S01]  /*d8f0*/  FADD.FTZ R68, R129, R68 ;  /* 0x0000004481447221 */ /* 0x000fe20000010000 */
[-C--:B------:R-:W-:Y:S01]  /*d900*/  HMMA.16816.F32 R28, R84, R94.reuse, R28 ;  /* 0x0000005e541c723c */ /* 0x080fe2000000181c */
[----:B------:R-:W1:Y:S01]  /*d910*/  MUFU.EX2 R103, R165 ;  /* 0x000000a500677308 */ /* 0x000e620000000800 */
[----:B---3--:R-:W-:Y:S02]  /*d920*/  LDSM.16.MT88.4 R148, [R228+0x3000] ;  /* 0x00300000e494783b */ /* 0x008fe40000004200 */
[----:B----4-:R-:W-:Y:S01]  /*d930*/  F2FP.PACK_AB R183, R104, R105 ;  /* 0x0000006968b7723e */ /* 0x010fe200000000ff */
[----:B------:R-:W-:Y:S02]  /*d940*/  FADD.FTZ R3, R114, R71 ;  /* 0x0000004772037221 */ /* 0x000fe40000010000 */
[----:B------:R-:W-:Y:S01]  /*d950*/  FADD.FTZ R71, R123, R2 ;  /* 0x000000027b477221 */ /* 0x000fe20000010000 */
[C---:B------:R-:W-:Y:S02]  /*d960*/  HMMA.16816.F32 R32, R76.reuse, R94, R32 ;  /* 0x0000005e4c20723c */ /* 0x040fe40000001820 */
[----:B------:R-:W3:Y:S01]  /*d970*/  LDSM.16.MT88.4 R92, [R228+0x2000] ;  /* 0x00200000e45c783b */ /* 0x000ee20000004200 */
[----:B------:R-:W-:Y:S01]  /*d980*/  MUFU.EX2 R114, R136 ;  /* 0x0000008800727308 */ /* 0x000fe20000000800 */
[----:B------:R-:W-:Y:S02]  /*d990*/  FADD.FTZ R2, R135, R68 ;  /* 0x0000004487027221 */ /* 0x000fe40000010000 */
[----:B------:R-:W-:Y:S02]  /*d9a0*/  FADD.FTZ R3, R120, R3 ;  /* 0x0000000378037221 */ /* 0x000fe40000010000 */
[-C--:B------:R-:W-:Y:S04]  /*d9b0*/  HMMA.16816.F32 R36, R76, R96.reuse, R36 ;  /* 0x000000604c24723c */ /* 0x080fe80000001824 */
[----:B------:R-:W-:Y:S02]  /*d9c0*/  FADD.FTZ R3, R125, R3 ;  /* 0x000000037d037221 */ /* 0x000fe40000010000 */
[----:B------:R-:W-:Y:S02]  /*d9d0*/  FADD.FTZ R2, R128, R2 ;  /* 0x0000000280027221 */ /* 0x000fe40000010000 */
[C---:B------:R-:W-:Y:S04]  /*d9e0*/  HMMA.16816.F32 R40, R84.reuse, R96, R40 ;  /* 0x000000605428723c */ /* 0x040fe80000001828 */
[----:B------:R-:W-:Y:S01]  /*d9f0*/  FADD.FTZ R0, R133, R3 ;  /* 0x0000000385007221 */ /* 0x000fe20000010000 */
[----:B-1----:R-:W-:Y:S01]  /*da00*/  F2FP.PACK_AB R176, R102, R103 ;  /* 0x0000006766b0723e */ /* 0x002fe200000000ff */
[----:B------:R-:W-:Y:S02]  /*da10*/  FADD.FTZ R101, R131, R2 ;  /* 0x0000000283657221 */ /* 0x000fe40000010000 */
[-C--:B------:R-:W-:Y:S04]  /*da20*/  HMMA.16816.F32 R44, R84, R98.reuse, R44 ;  /* 0x00000062542c723c */ /* 0x080fe8000000182c */
[----:B------:R-:W-:Y:S02]  /*da30*/  FADD.FTZ R3, R140, R69 ;  /* 0x000000458c037221 */ /* 0x000fe40000010000 */
[----:B------:R-:W-:Y:S01]  /*da40*/  MUFU.EX2 R69, R164 ;  /* 0x000000a400457308 */ /* 0x000fe20000000800 */
[----:B------:R-:W-:Y:S01]  /*da50*/  FADD.FTZ R0, R127, R0 ;  /* 0x000000007f007221 */ /* 0x000fe20000010000 */
[C---:B------:R-:W-:Y:S01]  /*da60*/  HMMA.16816.F32 R48, R76.reuse, R98, R48 ;  /* 0x000000624c30723c */ /* 0x040fe20000001830 */
[----:B------:R-:W1:Y:S03]  /*da70*/  LDSM.16.MT88.4 R96, [R225+0x2000] ;  /* 0x00200000e160783b */ /* 0x000e660000004200 */
[----:B------:R-:W-:Y:S02]  /*da80*/  FADD.FTZ R68, R141, R71 ;  /* 0x000000478d447221 */ /* 0x000fe40000010000 */
[----:B------:R-:W-:Y:S02]  /*da90*/  FADD.FTZ R3, R122, R3 ;  /* 0x000000037a037221 */ /* 0x000fe40000010000 */
[-C--:B------:R-:W-:Y:S01]  /*daa0*/  HMMA.16816.F32 R52, R76, R88.reuse, R52 ;  /* 0x000000584c34723c */ /* 0x080fe20000001834 */
[----:B------:R-:W4:Y:S03]  /*dab0*/  MUFU.EX2 R71, R218 ;  /* 0x000000da00477308 */ /* 0x000f260000000800 */
[----:B------:R-:W-:Y:S02]  /*dac0*/  FADD.FTZ R68, R124, R68 ;  /* 0x000000447c447221 */ /* 0x000fe40000010000 */
[----:B------:R-:W-:Y:S02]  /*dad0*/  FADD.FTZ R100, R130, R0 ;  /* 0x0000000082647221 */ /* 0x000fe40000010000 */
[C---:B------:R-:W-:Y:S04]  /*dae0*/  HMMA.16816.F32 R56, R84.reuse, R88, R56 ;  /* 0x000000585438723c */ /* 0x040fe80000001838 */
[----:B------:R-:W-:Y:S02]  /*daf0*/  FADD.FTZ R2, R132, R68 ;  /* 0x0000004484027221 */ /* 0x000fe40000010000 */
[----:B------:R-:W-:Y:S01]  /*db00*/  LDSM.16.MT88.4 R132, [R224+0x3000] ;  /* 0x00300000e084783b */ /* 0x000fe20000004200 */
[----:B------:R-:W-:Y:S01]  /*db10*/  FADD.FTZ R0, R126, R3 ;  /* 0x000000037e007221 */ /* 0x000fe20000010000 */
[-C--:B------:R-:W-:Y:S04]  /*db20*/  HMMA.16816.F32 R60, R84, R90.reuse, R60 ;  /* 0x0000005a543c723c */ /* 0x080fe8000000183c */
[----:B------:R-:W-:Y:S02]  /*db30*/  FADD.FTZ R68, R146, R101 ;  /* 0x0000006592447221 */ /* 0x000fe40000010000 */
[----:B------:R-:W-:Y:S01]  /*db40*/  FADD.FTZ R3, R144, R100 ;  /* 0x0000006490037221 */ /* 0x000fe20000010000 */
[----:B------:R-:W-:Y:S01]  /*db50*/  F2FP.PACK_AB R84, R198, R160 ;  /* 0x000000a0c654723e */ /* 0x000fe200000000ff */
[----:B------:R-:W-:Y:S01]  /*db60*/  HMMA.16816.F32 R64, R76, R90, R64 ;  /* 0x0000005a4c40723c */ /* 0x000fe20000001840 */
[----:B------:R-:W1:Y:S03]  /*db70*/  LDSM.16.MT88.4 R88, [R227+0x2000] ;  /* 0x00200000e358783b */ /* 0x000e660000004200 */
[----:B------:R-:W-:Y:S01]  /*db80*/  F2FP.PACK_AB R86, R207, R204 ;  /* 0x000000cccf56723e */ /* 0x000fe200000000ff */
[----:B------:R-:W-:Y:S01]  /*db90*/  FADD.FTZ R68, R154, R68 ;  /* 0x000000449a447221 */ /* 0x000fe20000010000 */
[----:B------:R-:W-:Y:S01]  /*dba0*/  F2FP.PACK_AB R85, R168, R169 ;  /* 0x000000a9a855723e */ /* 0x000fe200000000ff */
[----:B------:R-:W-:Y:S01]  /*dbb0*/  FADD.FTZ R3, R153, R3 ;  /* 0x0000000399037221 */ /* 0x000fe20000010000 */
[----:B------:R-:W-:Y:S01]  /*dbc0*/  F2FP.PACK_AB R76, R202, R163 ;  /* 0x000000a3ca4c723e */ /* 0x000fe200000000ff */
[----:B------:R-:W-:Y:S03]  /*dbd0*/  FADD.FTZ R68, R139, R68 ;  /* 0x000000448b447221 */ /* 0x000fe60000010000 */
[----:B------:R-:W-:Y:S01]  /*dbe0*/  F2FP.PACK_AB R78, R212, R206 ;  /* 0x000000ced44e723e */ /* 0x000fe200000000ff */
[----:B------:R-:W-:Y:S01]  /*dbf0*/  FADD.FTZ R3, R138, R3 ;  /* 0x000000038a037221 */ /* 0x000fe20000010000 */
[----:B------:R-:W-:Y:S01]  /*dc00*/  F2FP.PACK_AB R77, R199, R162 ;  /* 0x000000a2c74d723e */ /* 0x000fe200000000ff */
[----:B------:R-:W-:Y:S01]  /*dc10*/  FADD.FTZ R2, R145, R2 ;  /* 0x0000000291027221 */ /* 0x000fe20000010000 */
[----:B------:R-:W-:Y:S01]  /*dc20*/  F2FP.PACK_AB R79, R209, R203 ;  /* 0x000000cbd14f723e */ /* 0x000fe200000000ff */
[----:B------:R-:W-:Y:S01]  /*dc30*/  FADD.FTZ R3, R208, R3 ;  /* 0x00000003d0037221 */ /* 0x000fe20000010000 */
[----:B------:R-:W-:Y:S01]  /*dc40*/  F2FP.PACK_AB R87, R171, R170 ;  /* 0x000000aaab57723e */ /* 0x000fe200000000ff */
[----:B------:R-:W-:Y:S01]  /*dc50*/  FADD.FTZ R2, R147, R2 ;  /* 0x0000000293027221 */ /* 0x000fe20000010000 */
[----:B----4-:R-:W-:Y:S01]  /*dc60*/  F2FP.PACK_AB R179, R69, R71 ;  /* 0x0000004745b3723e */ /* 0x010fe200000000ff */
[----:B------:R-:W-:Y:S02]  /*dc70*/  FADD.FTZ R0, R142, R0 ;  /* 0x000000008e007221 */ /* 0x000fe40000010000 */
[-C--:B------:R-:W-:Y:S03]  /*dc80*/  HMMA.16816.F32 R4, R76, R80.reuse, R4 ;  /* 0x000000504c04723c */ /* 0x080fe60000001804 */
[----:B------:R-:W-:Y:S02]  /*dc90*/  FADD.FTZ R2, R137, R2 ;  /* 0x0000000289027221 */ /* 0x000fe40000010000 */
[----:B------:R-:W-:Y:S02]  /*dca0*/  FADD.FTZ R0, R143, R0 ;  /* 0x000000008f007221 */ /* 0x000fe40000010000 */
[----:B------:R-:W-:Y:S01]  /*dcb0*/  FADD.FTZ R2, R159, R2 ;  /* 0x000000029f027221 */ /* 0x000fe20000010000 */
[C---:B------:R-:W-:Y:S04]  /*dcc0*/  HMMA.16816.F32 R8, R84.reuse, R80, R8 ;  /* 0x000000505408723c */ /* 0x040fe80000001808 */
[----:B------:R-:W-:Y:S02]  /*dcd0*/  FADD.FTZ R0, R152, R0 ;  /* 0x0000000098007221 */ /* 0x000fe40000010000 */
[----:B------:R-:W-:Y:S02]  /*dce0*/  IMAD.MOV.U32 R118, RZ, RZ, R70 ;  /* 0x000000ffff767224 */ /* 0x000fe400078e0046 */
[-C--:B------:R-:W-:Y:S04]  /*dcf0*/  HMMA.16816.F32 R12, R84, R82.reuse, R12 ;  /* 0x00000052540c723c */ /* 0x080fe8000000180c */
[----:B------:R-:W-:Y:S04]  /*dd00*/  FADD.FTZ R0, R156, R0 ;  /* 0x000000009c007221 */ /* 0x000fe80000010000 */
[C---:B------:R-:W-:Y:S01]  /*dd10*/  HMMA.16816.F32 R16, R76.reuse, R82, R16 ;  /* 0x000000524c10723c */ /* 0x040fe20000001810 */
[----:B------:R-:W4:Y:S07]  /*dd20*/  LDSM.16.MT88.4 R80, [R224+0x2800] ;  /* 0x00280000e050783b */ /* 0x000f2e0000004200 */
[-C--:B---3--:R-:W-:Y:S08]  /*dd30*/  HMMA.16816.F32 R20, R76, R92.reuse, R20 ;  /* 0x0000005c4c14723c */ /* 0x088ff00000001814 */
[C---:B------:R-:W-:Y:S08]  /*dd40*/  HMMA.16816.F32 R24, R84.reuse, R92, R24 ;  /* 0x0000005c5418723c */ /* 0x040ff00000001818 */
[-C--:B------:R-:W-:Y:S08]  /*dd50*/  HMMA.16816.F32 R28, R84, R94.reuse, R28 ;  /* 0x0000005e541c723c */ /* 0x080ff0000000181c */
[C---:B------:R-:W-:Y:S01]  /*dd60*/  HMMA.16816.F32 R32, R76.reuse, R94, R32 ;  /* 0x0000005e4c20723c */ /* 0x040fe20000001820 */
[----:B------:R-:W3:Y:S07]  /*dd70*/  LDSM.16.MT88.4 R92, [R228+0x2800] ;  /* 0x00280000e45c783b */ /* 0x000eee0000004200 */
        /* <DEDUP_REMOVED lines=10> */
[----:B------:R-:W1:Y:S03]  /*de20*/  LDSM.16.MT88.4 R88, [R227+0x2800] ;  /* 0x00280000e358783b */ /* 0x000e660000004200 */
[----:B------:R-:W-:Y:S02]  /*de30*/  F2FP.PACK_AB R85, R172, R173 ;  /* 0x000000adac55723e */ /* 0x000fe400000000ff */
[----:B------:R-:W-:Y:S02]  /*de40*/  F2FP.PACK_AB R86, R114, R184 ;  /* 0x000000b87256723e */ /* 0x000fe400000000ff */
[----:B------:R-:W-:Y:S04]  /*de50*/  F2FP.PACK_AB R76, R192, R195 ;  /* 0x000000c3c04c723e */ /* 0x000fe800000000ff */
[----:B------:R-:W-:Y:S02]  /*de60*/  F2FP.PACK_AB R77, R190, R191 ;  /* 0x000000bfbe4d723e */ /* 0x000fe400000000ff */
[----:B------:R-:W-:Y:S02]  /*de70*/  F2FP.PACK_AB R78, R187, R189 ;  /* 0x000000bdbb4e723e */ /* 0x000fe400000000ff */
[----:B------:R-:W-:Y:S02]  /*de80*/  F2FP.PACK_AB R79, R185, R186 ;  /* 0x000000bab94f723e */ /* 0x000fe400000000ff */
[----:B------:R-:W-:Y:S05]  /*de90*/  F2FP.PACK_AB R87, R112, R113 ;  /* 0x000000717057723e */ /* 0x000fea00000000ff */
[-C--:B----4-:R-:W-:Y:S08]  /*dea0*/  HMMA.16816.F32 R4, R76, R80.reuse, R4 ;  /* 0x000000504c04723c */ /* 0x090ff00000001804 */
[C---:B------:R-:W-:Y:S01]  /*deb0*/  HMMA.16816.F32 R8, R84.reuse, R80, R8 ;  /* 0x000000505408723c */ /* 0x040fe20000001808 */
[----:B------:R4:W1:Y:S07]  /*dec0*/  MUFU.EX2 R80, R167 ;  /* 0x000000a700507308 */ /* 0x00086e0000000800 */
[-C--:B------:R-:W-:Y:S03]  /*ded0*/  HMMA.16816.F32 R12, R84, R82.reuse, R12 ;  /* 0x00000052540c723c */ /* 0x080fe6000000180c */
[----:B------:R-:W-:Y:S05]  /*dee0*/  MUFU.EX2 R81, R219 ;  /* 0x000000db00517308 */ /* 0x000fea0000000800 */
[C---:B------:R-:W-:Y:S05]  /*def0*/  HMMA.16816.F32 R16, R76.reuse, R82, R16 ;  /* 0x000000524c10723c */ /* 0x040fea0000001810 */
[----:B------:R-:W2:Y:S03]  /*df00*/  MUFU.EX2 R82, R220 ;  /* 0x000000dc00527308 */ /* 0x000ea60000000800 */
[-C--:B---3--:R-:W-:Y:S01]  /*df10*/  HMMA.16816.F32 R20, R76, R92.reuse, R20 ;  /* 0x0000005c4c14723c */ /* 0x088fe20000001814 */
[----:B----4-:R-:W3:Y:S03]  /*df20*/  LDSM.16.MT88.4 R164, [R225+0x3000] ;  /* 0x00300000e1a4783b */ /* 0x010ee60000004200 */
[----:B-1----:R-:W-:Y:S04]  /*df30*/  F2FP.PACK_AB R178, R75, R80 ;  /* 0x000000504bb2723e */ /* 0x002fe800000000ff */
[C---:B------:R-:W-:Y:S08]  /*df40*/  HMMA.16816.F32 R24, R84.reuse, R92, R24 ;  /* 0x0000005c5418723c */ /* 0x040ff00000001818 */
[-C--:B------:R-:W-:Y:S04]  /*df50*/  HMMA.16816.F32 R28, R84, R94.reuse, R28 ;  /* 0x0000005e541c723c */ /* 0x080fe8000000181c */
[----:B--2---:R-:W-:Y:S04]  /*df60*/  F2FP.PACK_AB R177, R81, R82 ;  /* 0x0000005251b1723e */ /* 0x004fe800000000ff */
[C---:B------:R-:W-:Y:S04]  /*df70*/  HMMA.16816.F32 R32, R76.reuse, R94, R32 ;  /* 0x0000005e4c20723c */ /* 0x040fe80000001820 */
[----:B------:R-:W-:Y:S02]  /*df80*/  ISETP.GT.AND P0, PT, R196, R115, PT ;  /* 0x00000073c400720c */ /* 0x000fe40003f04270 */
[----:B------:R-:W-:Y:S02]  /*df90*/  MOV R196, R242 ;  /* 0x000000f200c47202 */ /* 0x000fe40000000f00 */
        /* <DEDUP_REMOVED lines=8> */
[-C--:B------:R-:W-:Y:S01]  /*e020*/  HMMA.16816.F32 R124, R180, R132.reuse, R4 ;  /* 0x00000084b47c723c */ /* 0x080fe20000001804 */
[----:B------:R-:W1:Y:S07]  /*e030*/  LDSM.16.MT88.4 R4, [R227+0x3000] ;  /* 0x00300000e304783b */ /* 0x000e6e0000004200 */
[C---:B------:R-:W-:Y:S07]  /*e040*/  HMMA.16816.F32 R120, R176.reuse, R132, R8 ;  /* 0x00000084b078723c */ /* 0x040fee0000001808 */
[----:B------:R-:W-:Y:S01]  /*e050*/  FADD.FTZ R8, R155, R68 ;  /* 0x000000449b087221 */ /* 0x000fe20000010000 */
[-C--:B------:R-:W-:Y:S04]  /*e060*/  HMMA.16816.F32 R128, R176, R134.reuse, R12 ;  /* 0x00000086b080723c */ /* 0x080fe8000000180c */
        /* <DEDUP_REMOVED lines=23> */
[-C--:B---3--:R-:W-:Y:S03]  /*e1e0*/  HMMA.16816.F32 R152, R180, R164.reuse, R36 ;  /* 0x000000a4b498723c */ /* 0x088fe60000001824 */
        /* <DEDUP_REMOVED lines=15> */
[-C--:B-1----:R-:W-:Y:S03]  /*e2e0*/  HMMA.16816.F32 R168, R180, R4.reuse, R52 ;  /* 0x00000004b4a8723c */ /* 0x082fe60000001834 */
        /* <DEDUP_REMOVED lines=28> */
[----:B------:R-:W-:Y:S02]  /*e4b0*/  FADD.FTZ R2, R75, R2 ;  /* 0x000000024b027221 */ /* 0x000fe40000010000 */
[----:B------:R-:W-:Y:S01]  /*e4c0*/  FADD.FTZ R0, R69, R0 ;  /* 0x0000000045007221 */ /* 0x000fe20000010000 */
[----:B------:R1:W-:Y:S04]  /*e4d0*/  STL [R1+0x18], R3 ;  /* 0x0000180301007387 */ /* 0x0003e80000100800 */
[----:B------:R2:W-:Y:S04]  /*e4e0*/  STL [R1+0x14], R2 ;  /* 0x0000140201007387 */ /* 0x0005e80000100800 */
[----:B------:R2:W-:Y:S01]  /*e4f0*/  STL [R1+0x1c], R0 ;  /* 0x00001c0001007387 */ /* 0x0005e20000100800 */
[----:B-1----:R-:W-:Y:S01]  /*e500*/  IMAD.MOV.U32 R3, RZ, RZ, R74 ;  /* 0x000000ffff037224 */ /* 0x002fe200078e004a */
[----:B------:R-:W-:-:S05]  /*e510*/  @P0 BRA `(.L_x_518) ;  /* 0xffff9de000000947 */ /* 0x000fca000383ffff */
.L_x_517:
[----:B-1----:R-:W-:-:S13]  /*e520*/  ISETP.GE.AND P0, PT, R242, RZ, PT ;  /* 0x000000fff200720c */ /* 0x002fda0003f06270 */
[----:B------:R-:W-:Y:S05]  /*e530*/  @!P0 BRA `(.L_x_519) ;  /* 0x0000557000008947 */ /* 0x000fea0003800000 */
[----:B------:R-:W-:Y:S01]  /*e540*/  IMAD.MOV.U32 R3, RZ, RZ, R73 ;  /* 0x000000ffff037224 */ /* 0x000fe200078e0049 */
[----:B------:R-:W-:Y:S01]  /*e550*/  MOV R117, R70 ;  /* 0x0000004600757202 */ /* 0x000fe20000000f00 */
[----:B--2---:R-:W-:Y:S01]  /*e560*/  IMAD.MOV.U32 R2, RZ, RZ, R74 ;  /* 0x000000ffff027224 */ /* 0x004fe200078e004a */
[----:B------:R-:W-:Y:S02]  /*e570*/  MOV R116, R72 ;  /* 0x0000004800747202 */ /* 0x000fe40000000f00 */
.L_x_520:
[----:B--2---:R-:W2:Y:S01]  /*e580*/  LDL R76, [R1+0x40] ;  /* 0x00004000014c7983 */ /* 0x004ea20000100800 */
[----:B------:R-:W-:Y:S04]  /*e590*/  DEPBAR.LE SB0, 0x0 ;  /* 0x000080000000791a */ /* 0x000fe80000000000 */
[----:B------:R-:W3:Y:S01]  /*e5a0*/  LDL.64 R74, [R1+0x38] ;  /* 0x00003800014a7983 */ /* 0x000ee20000100a00 */
[----:B------:R-:W-:Y:S01]  /*e5b0*/  WARPSYNC 0xffffffff ;  /* 0xffffffff00007948 */ /* 0x000fe20003800000 */
[----:B------:R-:W-:Y:S01]  /*e5c0*/  SHF.R.S32.HI R0, RZ, 0x1f, R242 ;  /* 0x0000001fff007819 */ /* 0x000fe200000114f2 */
[----:B------:R-:W-:Y:S01]  /*e5d0*/  IMAD.WIDE.U32 R72, R242, c[0x0][0x208], RZ ;  /* 0x00008200f2487a25 */ /* 0x000fe200078e00ff */
[----:B------:R-:W-:Y:S02]  /*e5e0*/  MOV R78, c[0x0][0x208] ;  /* 0x00008200004e7a02 */ /* 0x000fe40000000f00 */
[----:B------:R-:W-:Y:S01]  /*e5f0*/  BAR.SYNC.DEFER_BLOCKING 0x0 ;  /* 0x0000000000007b1d */ /* 0x000fe20000010000 */
[----:B------:R-:W-:Y:S01]  /*e600*/  IMAD R0, R0, c[0x0][0x208], RZ ;  /* 0x0000820000007a24 */ /* 0x000fe200078e02ff */
[----:B------:R-:W-:Y:S02]  /*e610*/  SHF.L.U32 R104, R78, 0x5, RZ ;  /* 0x000000054e687819 */ /* 0x000fe400000006ff */
[----:B------:R-:W-:Y:S01]  /*e620*/  MOV R246, 0x5 ;  /* 0x0000000500f67802 */ /* 0x000fe20000000f00 */
[----:B------:R-:W-:Y:S03]  /*e630*/  IMAD R0, R242, c[0x0][0x20c], R0 ;  /* 0x00008300f2007a24 */ /* 0x000fe600078e0200 */
[----:B-----5:R-:W-:Y:S02]  /*e640*/  STL [R1+0x8c], R230 ;  /* 0x00008ce601007387 */ /* 0x020fe40000100800 */
[----:B------:R-:W-:Y:S02]  /*e650*/  IADD3 R0, R73, R0, RZ ;  /* 0x0000000049007210 */ /* 0x000fe40007ffe0ff */
[----:B------:R-:W-:Y:S03]  /*e660*/  STL [R1+0x90], R119 ;  /* 0x0000907701007387 */ /* 0x000fe60000100800 */
[----:B------:R-:W-:Y:S01]  /*e670*/  IMAD R0, R0, 0x70, RZ ;  /* 0x0000007000007824 */ /* 0x000fe200078e02ff */
[----:B------:R-:W-:Y:S04]  /*e680*/  STL [R1+0x94], R234 ;  /* 0x000094ea01007387 */ /* 0x000fe80000100800 */
[----:B------:R-:W-:Y:S04]  /*e690*/  STL [R1+0x98], R233 ;  /* 0x000098e901007387 */ /* 0x000fe80000100800 */
[----:B------:R-:W-:Y:S08]  /*e6a0*/  LDSM.16.M88.4 R112, [R230] ;  /* 0x00000000e670783b */ /* 0x000ff00000000200 */
[----:B------:R-:W1:Y:S08]  /*e6b0*/  LDSM.16.M88.4 R16, [R119] ;  /* 0x000000007710783b */ /* 0x000e700000000200 */
[----:B------:R-:W4:Y:S08]  /*e6c0*/  LDSM.16.M88.4 R108, [R230+0x2000] ;  /* 0x00200000e66c783b */ /* 0x000f300000000200 */
[----:B------:R-:W1:Y:S08]  /*e6d0*/  LDSM.16.M88.4 R32, [R119+0x800] ;  /* 0x000800007720783b */ /* 0x000e700000000200 */
[----:B------:R-:W1:Y:S08]  /*e6e0*/  LDSM.16.M88.4 R48, [R119+0x1000] ;  /* 0x001000007730783b */ /* 0x000e700000000200 */
[----:B------:R-:W1:Y:S08]  /*e6f0*/  LDSM.16.M88.4 R64, [R119+0x1800] ;  /* 0x001800007740783b */ /* 0x000e700000000200 */
[----:B------:R-:W1:Y:S08]  /*e700*/  LDSM.16.M88.4 R80, [R119+0x2000] ;  /* 0x002000007750783b */ /* 0x000e700000000200 */
[----:B------:R-:W1:Y:S08]  /*e710*/  LDSM.16.M88.4 R96, [R119+0x2800] ;  /* 0x002800007760783b */ /* 0x000e700000000200 */
[----:B------:R-:W1:Y:S08]  /*e720*/  LDSM.16.M88.4 R184, [R119+0x3000] ;  /* 0x0030000077b8783b */ /* 0x000e700000000200 */
[----:B------:R-:W-:Y:S08]  /*e730*/  LDSM.16.M88.4 R188, [R233] ;  /* 0x00000000e9bc783b */ /* 0x000ff00000000200 */
[----:B------:R-:W1:Y:S08]  /*e740*/  LDSM.16.M88.4 R192, [R234] ;  /* 0x00000000eac0783b */ /* 0x000e700000000200 */
[----:B------:R-:W1:Y:S08]  /*e750*/  LDSM.16.M88.4 R196, [R233+0x2000] ;  /* 0x00200000e9c4783b */ /* 0x000e700000000200 */
[----:B------:R-:W1:Y:S08]  /*e760*/  LDSM.16.M88.4 R200, [R240] ;  /* 0x00000000f0c8783b */ /* 0x000e700000000200 */
[----:B------:R-:W1:Y:S08]  /*e770*/  LDSM.16.M88.4 R204, [R239] ;  /* 0x00000000efcc783b */ /* 0x000e700000000200 */
[----:B------:R-:W1:Y:S08]  /*e780*/  LDSM.16.M88.4 R208, [R238] ;  /* 0x00000000eed0783b */ /* 0x000e700000000200 */
[----:B------:R-:W2:Y:S08]  /*e790*/  LDSM.16.M88.4 R212, [R237] ;  /* 0x00000000edd4783b */ /* 0x000eb00000000200 */
[----:B------:R-:W2:Y:S08]  /*e7a0*/  LDSM.16.M88.4 R216, [R236] ;  /* 0x00000000ecd8783b */ /* 0x000eb00000000200 */
[----:B------:R-:W2:Y:S08]  /*e7b0*/  LDSM.16.M88.4 R220, [R235] ;  /* 0x00000000ebdc783b */ /* 0x000eb00000000200 */
        /* <DEDUP_REMOVED lines=16> */
[C---:B------:R-:W-:Y:S04]  /*e8c0*/  HMMA.16816.F32 R56, R108.reuse, R64, RZ ;  /* 0x000000406c38723c */ /* 0x040fe800000018ff */
[----:B--2---:R-:W-:Y:S04]  /*e8d0*/  MOV R77, R76 ;  /* 0x0000004c004d7202 */ /* 0x004fe80000000f00 */
[-C--:B------:R-:W-:Y:S01]  /*e8e0*/  HMMA.16816.F32 R60, R108, R66.reuse, RZ ;  /* 0x000000426c3c723c */ /* 0x080fe200000018ff */
[----:B---3--:R-:W-:Y:S07]  /*e8f0*/  MOV R76, R74 ;  /* 0x0000004a004c7202 */ /* 0x008fee0000000f00 */
[C---:B------:R-:W-:Y:S04]  /*e900*/  HMMA.16816.F32 R64, R112.reuse, R66, RZ ;  /* 0x000000427040723c */ /* 0x040fe800000018ff */
[----:B------:R-:W-:Y:S04]  /*e910*/  IMAD.WIDE.U32 R76, R72, 0x70, R76 ;  /* 0x00000070484c7825 */ /* 0x000fe800078e004c */
[-C--:B------:R-:W-:Y:S01]  /*e920*/  HMMA.16816.F32 R68, R112, R80.reuse, RZ ;  /* 0x000000507044723c */ /* 0x080fe200000018ff */
[----:B------:R-:W-:Y:S03]  /*e930*/  LEA R90, P0, R76, c[0x0][0x1f8], 0x1 ;  /* 0x00007e004c5a7a11 */ /* 0x000fe600078008ff */
[----:B------:R-:W-:Y:S02]  /*e940*/  IADD3 R0, R77, R0, RZ ;  /* 0x000000004d007210 */ /* 0x000fe40007ffe0ff */
[----:B------:R-:W-:Y:S02]  /*e950*/  IADD3 R88, P1, R90, R104, RZ ;  /* 0x000000685a587210 */ /* 0x000fe40007f3e0ff */
[----:B------:R-:W-:Y:S01]  /*e960*/  LEA.HI.X R91, R76, c[0x0][0x1fc], R0, 0x1, P0 ;  /* 0x00007f004c5b7a11 */ /* 0x000fe200000f0c00 */
[C---:B------:R-:W-:Y:S03]  /*e970*/  HMMA.16816.F32 R72, R108.reuse, R80, RZ ;  /* 0x000000506c48723c */ /* 0x040fe600000018ff */
[----:B------:R-:W-:Y:S01]  /*e980*/  SHF.L.U64.HI R0, R78, R246, c[0x0][0x20c] ;  /* 0x000083004e007619 */ /* 0x000fe200000102f6 */
[----:B------:R-:W-:Y:S01]  /*e990*/  @!PT LDS RZ, [RZ] ;  /* 0x00000000fffff984 */ /* 0x000fe20000000800 */
[----:B------:R-:W-:Y:S01]  /*e9a0*/  @!PT LDS RZ, [RZ] ;  /* 0x00000000fffff984 */ /* 0x000fe20000000800 */
[----:B------:R-:W-:Y:S01]  /*e9b0*/  @!PT LDS RZ, [RZ] ;  /* 0x00000000fffff984 */ /* 0x000fe20000000800 */
[----:B------:R1:W-:Y:S01]  /*e9c0*/  LDGSTS.E.BYPASS.LTC128B.128 [R241+0x100], [R90.64], !P6 ;  /* 0x001000005af17fae */ /* 0x0003e2000f101d48 */
[----:B------:R-:W-:Y:S02]  /*e9d0*/  IADD3 R94, P0, R88, R104, RZ ;  /* 0x00000068585e7210 */ /* 0x000fe40007f1e0ff */
[----:B------:R-:W-:Y:S01]  /*e9e0*/  IADD3.X R89, R91, R0, RZ, P1, !PT ;  /* 0x000000005b597210 */ /* 0x000fe20000ffe4ff */
[-C--:B------:R-:W-:Y:S01]  /*e9f0*/  HMMA.16816.F32 R76, R108, R82.reuse, RZ ;  /* 0x000000526c4c723c */ /* 0x080fe200000018ff */
[----:B------:R-:W-:Y:S03]  /*ea00*/  IADD3 R92, P1, R94, R104, RZ ;  /* 0x000000685e5c7210 */ /* 0x000fe60007f3e0ff */
[----:B------:R1:W-:Y:S01]  /*ea10*/  LDGSTS.E.BYPASS.LTC128B.128 [R241+0x900], [R88.64], !P6 ;  /* 0x0090000058f17fae */ /* 0x0003e2000f101d48 */
[----:B------:R-:W-:Y:S02]  /*ea20*/  IADD3.X R95, R89, R0, RZ, P0, !PT ;  /* 0x00000000595f7210 */ /* 0x000fe400007fe4ff */
[----:B------:R-:W-:Y:S01]  /*ea30*/  IADD3 R102, P0, R92, R104, RZ ;  /* 0x000000685c667210 */ /* 0x000fe20007f1e0ff */
[C---:B------:R-:W-:Y:S04]  /*ea40*/  HMMA.16816.F32 R80, R112.reuse, R82, RZ ;  /* 0x000000527050723c */ /* 0x040fe800000018ff */
[----:B------:R2:W-:Y:S01]  /*ea50*/  LDGSTS.E.BYPASS.LTC128B.128 [R241+0x1100], [R94.64], !P6 ;  /* 0x011000005ef17fae */ /* 0x0005e2000f101d48 */
[-C--:B------:R-:W-:Y:S03]  /*ea60*/  IADD3.X R93, R95, R0.reuse, RZ, P1, !PT ;  /* 0x000000005f5d7210 */ /* 0x080fe60000ffe4ff */
[-C--:B------:R-:W-:Y:S01]  /*ea70*/  HMMA.16816.F32 R84, R112, R96.reuse, RZ ;  /* 0x000000607054723c */ /* 0x080fe200000018ff */
[----:B------:R-:W-:Y:S03]  /*ea80*/  IADD3.X R103, R93, R0, RZ, P0, !PT ;  /* 0x000000005d677210 */ /* 0x000fe600007fe4ff */
[----:B------:R2:W-:Y:S01]  /*ea90*/  LDGSTS.E.BYPASS.LTC128B.128 [R241+0x1900], [R92.64], !P6 ;  /* 0x019000005cf17fae */ /* 0x0005e2000f101d48 */
[----:B------:R-:W-:Y:S04]  /*eaa0*/  IADD3 R100, P0, R102, R104, RZ ;  /* 0x0000006866647210 */ /* 0x000fe80007f1e0ff */
[----:B------:R-:W-:Y:S03]  /*eab0*/  IADD3.X R101, R103, R0, RZ, P0, !PT ;  /* 0x0000000067657210 */ /* 0x000fe600007fe4ff */
[----:B------:R3:W-:Y:S01]  /*eac0*/  LDGSTS.E.BYPASS.LTC128B.128 [R241+0x2100], [R102.64], !P6 ;  /* 0x0210000066f17fae */ /* 0x0007e2000f101d48 */
[C---:B-1----:R-:W-:Y:S07]  /*ead0*/  HMMA.16816.F32 R88, R108.reuse, R96, RZ ;  /* 0x000000606c58723c */ /* 0x042fee00000018ff */
[----:B------:R1:W-:Y:S01]  /*eae0*/  LDGSTS.E.BYPASS.LTC128B.128 [R241+0x2900], [R100.64], !P6 ;  /* 0x0290000064f17fae */ /* 0x0003e2000f101d48 */
[-C--:B--2---:R-:W-:Y:S01]  /*eaf0*/  HMMA.16816.F32 R92, R108, R98.reuse, RZ ;  /* 0x000000626c5c723c */ /* 0x084fe200000018ff */
[----:B---3--:R-:W-:Y:S07]  /*eb00*/  IADD3 R102, P0, R100, R104, RZ ;  /* 0x0000006864667210 */ /* 0x008fee0007f1e0ff */
[C---:B------:R-:W-:Y:S04]  /*eb10*/  HMMA.16816.F32 R96, R112.reuse, R98, RZ ;  /* 0x000000627060723c */ /* 0x040fe800000018ff */
[----:B------:R-:W-:Y:S02]  /*eb20*/  IADD3.X R103, R101, R0, RZ, P0, !PT ;  /* 0x0000000065677210 */ /* 0x000fe400007fe4ff */
[C---:B------:R-:W-:Y:S02]  /*eb30*/  ISETP.GT.AND P0, PT, R242.reuse, RZ, PT ;  /* 0x000000fff200720c */ /* 0x040fe40003f04270 */
[----:B------:R-:W-:Y:S01]  /*eb40*/  IADD3 R242, R242, -0x1, RZ ;  /* 0xfffffffff2f27810 */ /* 0x000fe20007ffe0ff */
[----:B------:R1:W-:Y:S08]  /*eb50*/  LDGSTS.E.BYPASS.LTC128B.128 [R241+0x3100], [R102.64], !P6 ;  /* 0x0310000066f17fae */ /* 0x0003f0000f101d48 */
[----:B------:R-:W0:Y:S01]  /*eb60*/  LDGDEPBAR ;  /* 0x00000000000079af */ /* 0x000e220000000000 */
[-C--:B-1----:R-:W-:Y:S08]  /*eb70*/  HMMA.16816.F32 R100, R112, R184.reuse, RZ ;  /* 0x000000b87064723c */ /* 0x082ff000000018ff */
[C---:B------:R-:W-:Y:S08]  /*eb80*/  HMMA.16816.F32 R104, R108.reuse, R184, RZ ;  /* 0x000000b86c68723c */ /* 0x040ff000000018ff */
[-C--:B------:R-:W-:Y:S08]  /*eb90*/  HMMA.16816.F32 R108, R108, R186.reuse, RZ ;  /* 0x000000ba6c6c723c */ /* 0x080ff000000018ff */
[----:B------:R-:W-:Y:S01]  /*eba0*/  HMMA.16816.F32 R112, R112, R186, RZ ;  /* 0x000000ba7070723c */ /* 0x000fe200000018ff */
[----:B------:R-:W-:Y:S07]  /*ebb0*/  LDSM.16.M88.4 R184, [R231] ;  /* 0x00000000e7b8783b */ /* 0x000fee0000000200 */
[-C--:B------:R-:W-:Y:S08]  /*ebc0*/  HMMA.16816.F32 R4, R188, R192.reuse, R4 ;  /* 0x000000c0bc04723c */ /* 0x080ff00000001804 */
[C---:B------:R-:W-:Y:S08]  /*ebd0*/  HMMA.16816.F32 R8, R196.reuse, R192, R8 ;  /* 0x000000c0c408723c */ /* 0x040ff00000001808 */
[-C--:B------:R-:W-:Y:S08]  /*ebe0*/  HMMA.16816.F32 R12, R196, R194.reuse, R12 ;  /* 0x000000c2c40c723c */ /* 0x080ff0000000180c */
[C---:B------:R-:W-:Y:S01]  /*ebf0*/  HMMA.16816.F32 R16, R188.reuse, R194, R16 ;  /* 0x000000c2bc10723c */ /* 0x040fe20000001810 */
[----:B------:R-:W1:Y:S07]  /*ec00*/  LDSM.16.M88.4 R192, [R229] ;  /* 0x00000000e5c0783b */ /* 0x000e6e0000000200 */
        /* <DEDUP_REMOVED lines=19> */
[----:B------:R-:W-:Y:S07]  /*ed40*/  LDSM.16.M88.4 R212, [R232] ;  /* 0x00000000e8d4783b */ /* 0x000fee0000000200 */
        /* <DEDUP_REMOVED lines=67> */
[----:B------:R1:W-:Y:S10]  /*f180*/  MUFU.TANH R185, R7 ;  /* 0x0000000700b97308 */ /* 0x0003f40000002400 */
[----:B------:R-:W-:Y:S10]  /*f190*/  MUFU.TANH R13, R13 ;  /* 0x0000000d000d7308 */ /* 0x000ff40000002400 */
[----:B------:R-:W3:Y:S01]  /*f1a0*/  MUFU.TANH R193, R8 ;  /* 0x0000000800c17308 */ /* 0x000ee20000002400 */
[----:B-1----:R-:W1:Y:S09]  /*f1b0*/  LDSM.16.M88.4 R4, [R226+0x800] ;  /* 0x00080000e204783b */ /* 0x002e720000000200 */
[----:B------:R-:W-:Y:S10]  /*f1c0*/  MUFU.TANH R14, R14 ;  /* 0x0000000e000e7308 */ /* 0x000ff40000002400 */
[----:B------:R-:W4:Y:S10]  /*f1d0*/  MUFU.TANH R192, R9 ;  /* 0x0000000900c07308 */ /* 0x000f340000002400 */
[----:B------:R-:W-:Y:S10]  /*f1e0*/  MUFU.TANH R15, R15 ;  /* 0x0000000f000f7308 */ /* 0x000ff40000002400 */
[----:B------:R-:W-:Y:S01]  /*f1f0*/  MUFU.TANH R195, R10 ;  /* 0x0000000a00c37308 */ /* 0x000fe20000002400 */
[-C--:B-1----:R-:W-:Y:S09]  /*f200*/  HMMA.16816.F32 R20, R212, R4.reuse, R20 ;  /* 0x00000004d414723c */ /* 0x082ff20000001814 */
[----:B------:R1:W-:Y:S01]  /*f210*/  MUFU.TANH R194, R11 ;  /* 0x0000000b00c27308 */ /* 0x0003e20000002400 */
[C---:B------:R-:W-:Y:S09]  /*f220*/  HMMA.16816.F32 R24, R188.reuse, R4, R24 ;  /* 0x00000004bc18723c */ /* 0x040ff20000001818 */
[----:B------:R-:W2:Y:S01]  /*f230*/  MUFU.TANH R18, R18 ;  /* 0x0000001200127308 */ /* 0x000ea20000002400 */
[-C--:B------:R-:W-:Y:S04]  /*f240*/  HMMA.16816.F32 R28, R188, R6.reuse, R28 ;  /* 0x00000006bc1c723c */ /* 0x080fe8000000181c */
[----:B------:R-:W-:Y:S04]  /*f250*/  FMUL.FTZ R22, R22, c[0x0][0x320] ;  /* 0x0000c80016167a20 */ /* 0x000fe80000410000 */
[C---:B------:R-:W-:Y:S01]  /*f260*/  HMMA.16816.F32 R32, R212.reuse, R6, R32 ;  /* 0x00000006d420723c */ /* 0x040fe20000001820 */
[----:B------:R-:W-:Y:S01]  /*f270*/  MUFU.TANH R16, R16 ;  /* 0x0000001000107308 */ /* 0x000fe20000002400 */
[----:B------:R-:W-:Y:S02]  /*f280*/  LDSM.16.M88.4 R4, [R226+0x1800] ;  /* 0x00180000e204783b */ /* 0x000fe40000000200 */
[----:B------:R-:W-:Y:S02]  /*f290*/  FMUL.FTZ R20, R20, c[0x0][0x320] ;  /* 0x0000c80014147a20 */ /* 0x000fe40000410000 */
[----:B------:R-:W-:Y:S02]  /*f2a0*/  FMUL.FTZ R23, R23, c[0x0][0x320] ;  /* 0x0000c80017177a20 */ /* 0x000fe40000410000 */
[----:B------:R-:W-:Y:S02]  /*f2b0*/  FMUL.FTZ R21, R21, c[0x0][0x320] ;  /* 0x0000c80015157a20 */ /* 0x000fe40000410000 */
[----:B-1----:R-:W1:Y:S01]  /*f2c0*/  LDSM.16.M88.4 R8, [R226+0x1000] ;  /* 0x00100000e208783b */ /* 0x002e620000000200 */
        /* <DEDUP_REMOVED lines=14> */
[----:B------:R-:W-:Y:S07]  /*f3b0*/  FMUL.FTZ R31, R31, c[0x0][0x320] ;  /* 0x0000c8001f1f7a20 */ /* 0x000fee0000410000 */
[----:B------:R-:W-:Y:S01]  /*f3c0*/  MUFU.TANH R30, R30 ;  /* 0x0000001e001e7308 */ /* 0x000fe20000002400 */
[-C--:B-1----:R-:W-:Y:S09]  /*f3d0*/  HMMA.16816.F32 R36, R212, R8.reuse, R36 ;  /* 0x00000008d424723c */ /* 0x082ff20000001824 */
[----:B------:R-:W1:Y:S01]  /*f3e0*/  MUFU.TANH R22, R22 ;  /* 0x0000001600167308 */ /* 0x000e620000002400 */
[C---:B------:R-:W-:Y:S09]  /*f3f0*/  HMMA.16816.F32 R40, R188.reuse, R8, R40 ;  /* 0x00000008bc28723c */ /* 0x040ff20000001828 */
[----:B------:R-:W-:Y:S01]  /*f400*/  MUFU.TANH R20, R20 ;  /* 0x0000001400147308 */ /* 0x000fe20000002400 */
[-C--:B------:R-:W-:Y:S09]  /*f410*/  HMMA.16816.F32 R44, R188, R10.reuse, R44 ;  /* 0x0000000abc2c723c */ /* 0x080ff2000000182c */
[----:B------:R-:W1:Y:S01]  /*f420*/  MUFU.TANH R23, R23 ;  /* 0x0000001700177308 */ /* 0x000e620000002400 */
[C---:B------:R-:W-:Y:S01]  /*f430*/  HMMA.16816.F32 R48, R212.reuse, R10, R48 ;  /* 0x0000000ad430723c */ /* 0x040fe20000001830 */
[----:B------:R-:W1:Y:S03]  /*f440*/  LDSM.16.M88.4 R8, [R226+0x2000] ;  /* 0x00200000e208783b */ /* 0x000e660000000200 */
[----:B------:R-:W-:Y:S02]  /*f450*/  FMUL.FTZ R38, R38, c[0x0][0x320] ;  /* 0x0000c80026267a20 */ /* 0x000fe40000410000 */
[----:B------:R-:W-:Y:S03]  /*f460*/  FMUL.FTZ R36, R36, c[0x0][0x320] ;  /* 0x0000c80024247a20 */ /* 0x000fe60000410000 */
[----:B------:R-:W1:Y:S01]  /*f470*/  MUFU.TANH R24, R24 ;  /* 0x0000001800187308 */ /* 0x000e620000002400 */
[-C--:B------:R-:W-:Y:S03]  /*f480*/  HMMA.16816.F32 R52, R212, R4.reuse, R52 ;  /* 0x00000004d434723c */ /* 0x080fe60000001834 */
[----:B------:R-:W-:Y:S02]  /*f490*/  FMUL.FTZ R39, R39, c[0x0][0x320] ;  /* 0x0000c80027277a20 */ /* 0x000fe40000410000 */
[----:B------:R-:W-:Y:S03]  /*f4a0*/  FMUL.FTZ R37, R37, c[0x0][0x320] ;  /* 0x0000c80025257a20 */ /* 0x000fe60000410000 */
[C---:B------:R-:W-:Y:S01]  /*f4b0*/  HMMA.16816.F32 R56, R188.reuse, R4, R56 ;  /* 0x00000004bc38723c */ /* 0x040fe20000001838 */
[----:B------:R-:W1:Y:S03]  /*f4c0*/  MUFU.TANH R21, R21 ;  /* 0x0000001500157308 */ /* 0x000e660000002400 */
[----:B------:R-:W-:Y:S02]  /*f4d0*/  FMUL.FTZ R47, R47, c[0x0][0x320] ;  /* 0x0000c8002f2f7a20 */ /* 0x000fe40000410000 */
[----:B------:R-:W-:Y:S02]  /*f4e0*/  FMUL.FTZ R40, R40, c[0x0][0x320] ;  /* 0x0000c80028287a20 */ /* 0x000fe40000410000 */
[-C--:B------:R-:W-:Y:S03]  /*f4f0*/  HMMA.16816.F32 R60, R188, R6.reuse, R60 ;  /* 0x00000006bc3c723c */ /* 0x080fe6000000183c */
[----:B------:R-:W2:Y:S01]  /*f500*/  MUFU.TANH R25, R25 ;  /* 0x0000001900197308 */ /* 0x000ea20000002400 */
[----:B------:R-:W-:Y:S02]  /*f510*/  FMUL.FTZ R50, R50, c[0x0][0x320] ;  /* 0x0000c80032327a20 */ /* 0x000fe40000410000 */
[----:B------:R-:W-:Y:S02]  /*f520*/  FMUL.FTZ R48, R48, c[0x0][0x320] ;  /* 0x0000c80030307a20 */ /* 0x000fe40000410000 */
[C---:B------:R-:W-:Y:S01]  /*f530*/  HMMA.16816.F32 R64, R212.reuse, R6, R64 ;  /* 0x00000006d440723c */ /* 0x040fe20000001840 */
[----:B------:R-:W2:Y:S03]  /*f540*/  LDSM.16.M88.4 R4, [R226+0x2800] ;  /* 0x00280000e204783b */ /* 0x000ea60000000200 */
[----:B------:R-:W-:Y:S01]  /*f550*/  FMUL.FTZ R55, R55, c[0x0][0x320] ;  /* 0x0000c80037377a20 */ /* 0x000fe20000410000 */
        /* <DEDUP_REMOVED lines=17> */
[----:B------:R-:W1:Y:S01]  /*f670*/  MUFU.TANH R35, R35 ;  /* 0x0000002300237308 */ /* 0x000e620000002400 */
[----:B------:R-:W1:Y:S01]  /*f680*/  LDSM.16.M88.4 R8, [R226+0x3000] ;  /* 0x00300000e208783b */ /* 0x000e620000000200 */
[----:B------:R-:W-:Y:S04]  /*f690*/  DEPBAR.LE SB0, 0x0 ;  /* 0x000080000000791a */ /* 0x000fe80000000000 */
[----:B------:R-:W-:Y:S01]  /*f6a0*/  FMUL.FTZ R74, R74, c[0x0][0x320] ;  /* 0x0000c8004a4a7a20 */ /* 0x000fe20000410000 */
[-C--:B--2---:R-:W-:Y:S03]  /*f6b0*/  HMMA.16816.F32 R84, R212, R4.reuse, R84 ;  /* 0x00000004d454723c */ /* 0x084fe60000001854 */
[----:B------:R2:W-:Y:S01]  /*f6c0*/  MUFU.TANH R234, R74 ;  /* 0x0000004a00ea7308 */ /* 0x0005e20000002400 */
[----:B------:R-:W-:Y:S01]  /*f6d0*/  BAR.SYNC.DEFER_BLOCKING 0x0 ;  /* 0x0000000000007b1d */ /* 0x000fe20000010000 */
[----:B------:R-:W-:Y:S02]  /*f6e0*/  FMUL.FTZ R73, R73, c[0x0][0x320] ;  /* 0x0000c80049497a20 */ /* 0x000fe40000410000 */
[----:B------:R-:W-:Y:S01]  /*f6f0*/  FMUL.FTZ R65, R65, c[0x0][0x320] ;  /* 0x0000c80041417a20 */ /* 0x000fe20000410000 */
[C---:B------:R-:W-:Y:S04]  /*f700*/  HMMA.16816.F32 R88, R188.reuse, R4, R88 ;  /* 0x00000004bc58723c */ /* 0x040fe80000001858 */
[----:B------:R-:W-:Y:S01]  /*f710*/  FMUL.FTZ R79, R79, c[0x0][0x320] ;  /* 0x0000c8004f4f7a20 */ /* 0x000fe20000410000 */
[----:B------:R-:W1:Y:S01]  /*f720*/  MUFU.TANH R33, R33 ;  /* 0x0000002100217308 */ /* 0x000e620000002400 */
[----:B------:R-:W-:Y:S01]  /*f730*/  FMUL.FTZ R77, R77, c[0x0][0x320] ;  /* 0x0000c8004d4d7a20 */ /* 0x000fe20000410000 */
[----:B------:R-:W-:Y:S01]  /*f740*/  FMNMX.FTZ R4, R186, R3, !PT ;  /* 0x00000003ba047209 */ /* 0x000fe20007810000 */
[-C--:B------:R-:W-:Y:S04]  /*f750*/  HMMA.16816.F32 R92, R188, R6.reuse, R92 ;  /* 0x00000006bc5c723c */ /* 0x080fe8000000185c */
[----:B---3--:R-:W-:Y:S01]  /*f760*/  FMNMX.FTZ R5, R193, R116, !PT ;  /* 0x00000074c1057209 */ /* 0x008fe20007810000 */
[----:B------:R-:W-:Y:S02]  /*f770*/  FMUL.FTZ R80, R80, c[0x0][0x320] ;  /* 0x0000c80050507a20 */ /* 0x000fe40000410000 */
[----:B------:R-:W-:Y:S01]  /*f780*/  MUFU.TANH R29, R29 ;  /* 0x0000001d001d7308 */ /* 0x000fe20000002400 */
[C---:B------:R-:W-:Y:S04]  /*f790*/  HMMA.16816.F32 R96, R212.reuse, R6, R96 ;  /* 0x00000006d460723c */ /* 0x040fe80000001860 */
[----:B--2---:R-:W-:Y:S01]  /*f7a0*/  FMNMX.FTZ R74, R118, R0, !PT ;  /* 0x00000000764a7209 */ /* 0x004fe20007810000 */
[----:B------:R-:W-:Y:S01]  /*f7b0*/  FMUL.FTZ R82, R82, c[0x0][0x320] ;  /* 0x0000c80052527a20 */ /* 0x000fe20000410000 */
[----:B------:R-:W-:Y:S01]  /*f7c0*/  FMNMX.FTZ R0, R185, R4, !PT ;  /* 0x00000004b9007209 */ /* 0x000fe20007810000 */
[----:B------:R-:W-:Y:S01]  /*f7d0*/  FMUL.FTZ R83, R83, c[0x0][0x320] ;  /* 0x0000c80053537a20 */ /* 0x000fe20000410000 */
[----:B----4-:R-:W-:Y:S01]  /*f7e0*/  FMNMX.FTZ R4, R192, R5, !PT ;  /* 0x00000005c0047209 */ /* 0x010fe20007810000 */
[----:B------:R-:W2:Y:S01]  /*f7f0*/  MUFU.TANH R38, R38 ;  /* 0x0000002600267308 */ /* 0x000ea20000002400 */
[-C--:B-1----:R-:W-:Y:S03]  /*f800*/  HMMA.16816.F32 R100, R212, R8.reuse, R100 ;  /* 0x00000008d464723c */ /* 0x082fe60000001864 */
[----:B------:R-:W-:Y:S01]  /*f810*/  FMNMX.FTZ R0, R18, R0, !PT ;  /* 0x0000000012007209 */ /* 0x000fe20007810000 */
[----:B------:R-:W-:Y:S01]  /*f820*/  FMUL.FTZ R81, R81, c[0x0][0x320] ;  /* 0x0000c80051517a20 */ /* 0x000fe20000410000 */
[----:B------:R-:W-:Y:S01]  /*f830*/  FMNMX.FTZ R4, R12, R4, !PT ;  /* 0x000000040c047209 */ /* 0x000fe20007810000 */
[----:B------:R-:W-:Y:S01]  /*f840*/  FMUL.FTZ R93, R93, c[0x0][0x320] ;  /* 0x0000c8005d5d7a20 */ /* 0x000fe20000410000 */
[----:B------:R-:W-:Y:S01]  /*f850*/  FMNMX.FTZ R0, R19, R0, !PT ;  /* 0x0000000013007209 */ /* 0x000fe20007810000 */
[C---:B------:R-:W-:Y:S01]  /*f860*/  HMMA.16816.F32 R104, R188.reuse, R8, R104 ;  /* 0x00000008bc68723c */ /* 0x040fe20000001868 */
[----:B------:R-:W1:Y:S03]  /*f870*/  MUFU.TANH R36, R36 ;  /* 0x0000002400247308 */ /* 0x000e660000002400 */
[----:B------:R-:W-:Y:S01]  /*f880*/  FMNMX.FTZ R74, R16, R74, !PT ;  /* 0x0000004a104a7209 */ /* 0x000fe20007810000 */
[----:B------:R-:W-:Y:S01]  /*f890*/  FMUL.FTZ R84, R84, c[0x0][0x320] ;  /* 0x0000c80054547a20 */ /* 0x000fe20000410000 */
[----:B------:R-:W-:Y:S01]  /*f8a0*/  FMNMX.FTZ R5, R22, R0, !PT ;  /* 0x0000000016057209 */ /* 0x000fe20007810000 */
[----:B------:R-:W-:Y:S01]  /*f8b0*/  FMUL.FTZ R92, R92, c[0x0][0x320] ;  /* 0x0000c8005c5c7a20 */ /* 0x000fe20000410000 */
[-C--:B------:R-:W-:Y:S03]  /*f8c0*/  HMMA.16816.F32 R108, R188, R10.reuse, R108 ;  /* 0x0000000abc6c723c */ /* 0x080fe6000000186c */
[----:B------:R-:W-:Y:S01]  /*f8d0*/  MUFU.TANH R39, R39 ;  /* 0x0000002700277308 */ /* 0x000fe20000002400 */
[----:B------:R-:W-:Y:S01]  /*f8e0*/  FMNMX.FTZ R5, R23, R5, !PT ;  /* 0x0000000517057209 */ /* 0x000fe20007810000 */
[----:B------:R-:W-:Y:S01]  /*f8f0*/  FMUL.FTZ R86, R86, c[0x0][0x320] ;  /* 0x0000c80056567a20 */ /* 0x000fe20000410000 */
[----:B------:R-:W-:Y:S01]  /*f900*/  FMNMX.FTZ R4, R13, R4, !PT ;  /* 0x000000040d047209 */ /* 0x000fe20007810000 */
[----:B------:R-:W-:Y:S01]  /*f910*/  FMUL.FTZ R87, R87, c[0x0][0x320] ;  /* 0x0000c80057577a20 */ /* 0x000fe20000410000 */
[----:B------:R-:W-:Y:S01]  /*f920*/  HMMA.16816.F32 R112, R212, R10, R112 ;  /* 0x0000000ad470723c */ /* 0x000fe20000001870 */
[----:B------:R-:W3:Y:S03]  /*f930*/  LDL R10, [R1+0x20] ;  /* 0x00002000010a7983 */ /* 0x000ee60000100800 */
[----:B------:R-:W-:Y:S01]  /*f940*/  FMNMX.FTZ R74, R17, R74, !PT ;  /* 0x0000004a114a7209 */ /* 0x000fe20007810000 */
[----:B------:R-:W-:Y:S01]  /*f950*/  MUFU.TANH R40, R40 ;  /* 0x0000002800287308 */ /* 0x000fe20000002400 */
[----:B------:R-:W-:Y:S01]  /*f960*/  FMUL.FTZ R85, R85, c[0x0][0x320] ;  /* 0x0000c80055557a20 */ /* 0x000fe20000410000 */
[----:B------:R-:W-:Y:S01]  /*f970*/  FMNMX.FTZ R0, R24, R4, !PT ;  /* 0x0000000418007209 */ /* 0x000fe20007810000 */
[----:B------:R-:W-:Y:S01]  /*f980*/  FMUL.FTZ R89, R89, c[0x0][0x320] ;  /* 0x0000c80059597a20 */ /* 0x000fe20000410000 */
[----:B------:R-:W-:Y:S03]  /*f990*/  FMNMX.FTZ R74, R20, R74, !PT ;  /* 0x0000004a144a7209 */ /* 0x000fe60007810000 */
[----:B------:R-:W-:Y:S01]  /*f9a0*/  FMUL.FTZ R98, R98, c[0x0][0x320] ;  /* 0x0000c80062627a20 */ /* 0x000fe20000410000 */
[----:B------:R-:W-:Y:S01]  /*f9b0*/  FMNMX.FTZ R74, R21, R74, !PT ;  /* 0x0000004a154a7209 */ /* 0x000fe20007810000 */
        /* <DEDUP_REMOVED lines=20> */
[----:B------:R-:W1:Y:S01]  /*fb00*/  MUFU.TANH R48, R48 ;  /* 0x0000003000307308 */ /* 0x000e620000002400 */
[----:B------:R-:W-:Y:S01]  /*fb10*/  FMNMX.FTZ R0, R29, R0, !PT ;  /* 0x000000001d007209 */ /* 0x000fe20007810000 */
[----:B------:R-:W-:Y:S01]  /*fb20*/  FMUL.FTZ R91, R91, c[0x0][0x320] ;  /* 0x0000c8005b5b7a20 */ /* 0x000fe20000410000 */
[----:B----4-:R-:W-:Y:S01]  /*fb30*/  FMNMX.FTZ R74, R37, R74, !PT ;  /* 0x0000004a254a7209 */ /* 0x010fe20007810000 */
[----:B------:R-:W-:Y:S01]  /*fb40*/  FMUL.FTZ R94, R94, c[0x0][0x320] ;  /* 0x0000c8005e5e7a20 */ /* 0x000fe20000410000 */
[----:B------:R-:W-:Y:S01]  /*fb50*/  FMNMX.FTZ R4, R40, R0, !PT ;  /* 0x0000000028047209 */ /* 0x000fe20007810000 */
[----:B------:R-:W-:Y:S01]  /*fb60*/  FMUL.FTZ R95, R95, c[0x0][0x320] ;  /* 0x0000c8005f5f7a20 */ /* 0x000fe20000410000 */
[----:B------:R-:W-:Y:S01]  /*fb70*/  FMNMX.FTZ R0, R39, R5, !PT ;  /* 0x0000000527007209 */ /* 0x000fe20007810000 */
[----:B------:R-:W-:Y:S02]  /*fb80*/  FMUL.FTZ R107, R107, c[0x0][0x320] ;  /* 0x0000c8006b6b7a20 */ /* 0x000fe40000410000 */
[----:B------:R-:W2:Y:S01]  /*fb90*/  MUFU.TANH R51, R51 ;  /* 0x0000003300337308 */ /* 0x000ea20000002400 */
[----:B------:R-:W-:Y:S01]  /*fba0*/  FMUL.FTZ R104, R104, c[0x0][0x320] ;  /* 0x0000c80068687a20 */ /* 0x000fe20000410000 */
[----:B------:R-:W-:Y:S01]  /*fbb0*/  FMNMX.FTZ R5, R195, R117, !PT ;  /* 0x00000075c3057209 */ /* 0x000fe20007810000 */
[----:B------:R-:W-:Y:S01]  /*fbc0*/  FMUL.FTZ R105, R105, c[0x0][0x320] ;  /* 0x0000c80069697a20 */ /* 0x000fe20000410000 */
[----:B------:R-:W-:Y:S01]  /*fbd0*/  FMNMX.FTZ R0, R50, R0, !PT ;  /* 0x0000000032007209 */ /* 0x000fe20007810000 */
[----:B------:R-:W-:Y:S01]  /*fbe0*/  FMUL.FTZ R68, R68, c[0x0][0x320] ;  /* 0x0000c80044447a20 */ /* 0x000fe20000410000 */
[----:B------:R-:W-:Y:S01]  /*fbf0*/  FMNMX.FTZ R5, R194, R5, !PT ;  /* 0x00000005c2057209 */ /* 0x000fe20007810000 */
[----:B------:R-:W-:Y:S02]  /*fc00*/  FMUL.FTZ R69, R69, c[0x0][0x320] ;  /* 0x0000c80045457a20 */ /* 0x000fe40000410000 */
[----:B------:R-:W-:Y:S01]  /*fc10*/  FMUL.FTZ R102, R102, c[0x0][0x320] ;  /* 0x0000c80066667a20 */ /* 0x000fe20000410000 */
[----:B------:R-:W4:Y:S01]  /*fc20*/  MUFU.TANH R49, R49 ;  /* 0x0000003100317308 */ /* 0x000f220000002400 */
[----:B------:R-:W-:Y:S01]  /*fc30*/  FMNMX.FTZ R5, R14, R5, !PT ;  /* 0x000000050e057209 */ /* 0x000fe20007810000 */
[----:B------:R-:W-:Y:S01]  /*fc40*/  FMUL.FTZ R100, R100, c[0x0][0x320] ;  /* 0x0000c80064647a20 */ /* 0x000fe20000410000 */
[----:B-1----:R-:W-:Y:S01]  /*fc50*/  FMNMX.FTZ R74, R48, R74, !PT ;  /* 0x0000004a304a7209 */ /* 0x002fe20007810000 */
[----:B------:R-:W-:Y:S01]  /*fc60*/  FMUL.FTZ R59, R59, c[0x0][0x320] ;  /* 0x0000c8003b3b7a20 */ /* 0x000fe20000410000 */
[----:B------:R-:W-:Y:S01]  /*fc70*/  FMNMX.FTZ R5, R15, R5, !PT ;  /* 0x000000050f057209 */ /* 0x000fe20007810000 */
[----:B------:R-:W-:Y:S02]  /*fc80*/  FMUL.FTZ R62, R62, c[0x0][0x320] ;  /* 0x0000c8003e3e7a20 */ /* 0x000fe40000410000 */
[----:B------:R-:W-:Y:S02]  /*fc90*/  FMUL.FTZ R63, R63, c[0x0][0x320] ;  /* 0x0000c8003f3f7a20 */ /* 0x000fe40000410000 */
[----:B------:R-:W1:Y:S01]  /*fca0*/  MUFU.TANH R202, R54 ;  /* 0x0000003600ca7308 */ /* 0x000e620000002400 */
[----:B------:R-:W-:Y:S02]  /*fcb0*/  FMUL.FTZ R75, R75, c[0x0][0x320] ;  /* 0x0000c8004b4b7a20 */ /* 0x000fe40000410000 */
[----:B------:R-:W-:Y:S01]  /*fcc0*/  FMUL.FTZ R61, R61, c[0x0][0x320] ;  /* 0x0000c8003d3d7a20 */ /* 0x000fe20000410000 */
[----:B--2---:R-:W-:Y:S01]  /*fcd0*/  FMNMX.FTZ R0, R51, R0, !PT ;  /* 0x0000000033007209 */ /* 0x004fe20007810000 */
[----:B------:R-:W-:Y:S02]  /*fce0*/  FMUL.FTZ R72, R72, c[0x0][0x320] ;  /* 0x0000c80048487a20 */ /* 0x000fe40000410000 */
[----:B------:R-:W-:Y:S02]  /*fcf0*/  FMUL.FTZ R76, R76, c[0x0][0x320] ;  /* 0x0000c8004c4c7a20 */ /* 0x000fe40000410000 */
[----:B------:R-:W-:Y:S01]  /*fd00*/  FMUL.FTZ R108, R108, c[0x0][0x320] ;  /* 0x0000c8006c6c7a20 */ /* 0x000fe20000410000 */
[----:B------:R-:W-:Y:S01]  /*fd10*/  MUFU.TANH R199, R47 ;  /* 0x0000002f00c77308 */ /* 0x000fe20000002400 */
[----:B------:R-:W-:Y:S02]  /*fd20*/  FMUL.FTZ R67, R67, c[0x0][0x320] ;  /* 0x0000c80043437a20 */ /* 0x000fe40000410000 */
[----:B------:R-:W-:Y:S01]  /*fd30*/  FMUL.FTZ R71, R71, c[0x0][0x320] ;  /* 0x0000c80047477a20 */ /* 0x000fe20000410000 */
[----:B----4-:R-:W-:Y:S01]  /*fd40*/  FMNMX.FTZ R74, R49, R74, !PT ;  /* 0x0000004a314a7209 */ /* 0x010fe20007810000 */
        /* <DEDUP_REMOVED lines=13> */
[----:B------:R-:W-:Y:S02]  /*fe20*/  FMUL.FTZ R57, R57, c[0x0][0x320] ;  /* 0x0000c80039397a20 */ /* 0x000fe40000410000 */
[----:B------:R-:W-:Y:S03]  /*fe30*/  FMUL.FTZ R109, R109, c[0x0][0x320] ;  /* 0x0000c8006d6d7a20 */ /* 0x000fe60000410000 */
[----:B------:R-:W4:Y:S01]  /*fe40*/  MUFU.TANH R198, R53 ;  /* 0x0000003500c67308 */ /* 0x000f220000002400 */
[----:B--2---:R-:W-:Y:S09]  /*fe50*/  FMNMX.FTZ R74, R47, R74, !PT ;  /* 0x0000004a2f4a7209 */ /* 0x004ff20007810000 */
[----:B------:R-:W2:Y:S01]  /*fe60*/  MUFU.TANH R200, R66 ;  /* 0x0000004200c87308 */ /* 0x000ea20000002400 */
[----:B-1----:R-:W-:Y:S09]  /*fe70*/  FMNMX.FTZ R0, R203, R0, !PT ;  /* 0x00000000cb007209 */ /* 0x002ff20007810000 */
[----:B------:R-:W-:Y:S01]  /*fe80*/  MUFU.TANH R205, R56 ;  /* 0x0000003800cd7308 */ /* 0x000fe20000002400 */
[----:B----4-:R-:W-:Y:S09]  /*fe90*/  FMNMX.FTZ R74, R198, R74, !PT ;  /* 0x0000004ac64a7209 */ /* 0x010ff20007810000 */
[----:B------:R-:W1:Y:S01]  /*fea0*/  MUFU.TANH R56, R64 ;  /* 0x0000004000387308 */ /* 0x000e620000002400 */
[----:B--2---:R-:W-:Y:S09]  /*feb0*/  FMNMX.FTZ R0, R200, R0, !PT ;  /* 0x00000000c8007209 */ /* 0x004ff20007810000 */
[----:B------:R-:W2:Y:S10]  /*fec0*/  MUFU.TANH R201, R67 ;  /* 0x0000004300c97308 */ /* 0x000eb40000002400 */
[----:B------:R-:W4:Y:S01]  /*fed0*/  MUFU.TANH R187, R70 ;  /* 0x0000004600bb7308 */ /* 0x000f220000002400 */
[----:B-1----:R-:W-:Y:S09]  /*fee0*/  FMNMX.FTZ R74, R56, R74, !PT ;  /* 0x0000004a384a7209 */ /* 0x002ff20007810000 */
[----:B------:R-:W-:Y:S01]  /*fef0*/  MUFU.TANH R204, R60 ;  /* 0x0000003c00cc7308 */ /* 0x000fe20000002400 */
[----:B--2---:R-:W-:Y:S09]  /*ff00*/  FMNMX.FTZ R0, R201, R0, !PT ;  /* 0x00000000c9007209 */ /* 0x004ff20007810000 */
[----:B------:R-:W1:Y:S01]  /*ff10*/  MUFU.TANH R60, R65 ;  /* 0x00000041003c7308 */ /* 0x000e620000002400 */
[----:B----4-:R-:W-:Y:S04]  /*ff20*/  MOV R215, R187 ;  /* 0x000000bb00d77202 */ /* 0x010fe80000000f00 */
[----:B------:R-:W-:Y:S05]  /*ff30*/  FMNMX.FTZ R0, R215, R0, !PT ;  /* 0x00000000d7007209 */ /* 0x000fea0007810000 */
[----:B------:R-:W2:Y:S10]  /*ff40*/  MUFU.TANH R210, R68 ;  /* 0x0000004400d27308 */ /* 0x000eb40000002400 */
[----:B------:R-:W4:Y:S01]  /*ff50*/  MUFU.TANH R219, R69 ;  /* 0x0000004500db7308 */ /* 0x000f220000002400 */
[----:B-1----:R-:W-:Y:S09]  /*ff60*/  FMNMX.FTZ R74, R60, R74, !PT ;  /* 0x0000004a3c4a7209 */ /* 0x002ff20007810000 */
[----:B------:R4:W-:Y:S01]  /*ff70*/  MUFU.TANH R216, R93 ;  /* 0x0000005d00d87308 */ /* 0x0009e20000002400 */
[----:B--2---:R-:W-:Y:S09]  /*ff80*/  FMNMX.FTZ R74, R210, R74, !PT ;  /* 0x0000004ad24a7209 */ /* 0x004ff20007810000 */
[----:B------:R-:W1:Y:S10]  /*ff90*/  MUFU.TANH R247, R71 ;  /* 0x0000004700f77308 */ /* 0x000e740000002400 */
[----:B------:R-:W2:Y:S01]  /*ffa0*/  MUFU.TANH R207, R80 ;  /* 0x0000005000cf7308 */ /* 0x000ea20000002400 */
[----:B----4-:R-:W-:Y:S04]  /*ffb0*/  MOV R93, R219 ;  /* 0x000000db005d7202 */ /* 0x010fe80000000f00 */
[----:B------:R-:W-:Y:S05]  /*ffc0*/  FMNMX.FTZ R74, R93, R74, !PT ;  /* 0x0000004a5d4a7209 */ /* 0x000fea0007810000 */
[----:B------:R-:W4:Y:S01]  /*ffd0*/  MUFU.TANH R238, R82 ;  /* 0x0000005200ee7308 */ /* 0x000f220000002400 */
[----:B-1----:R-:W-:Y:S09]  /*ffe0*/  FMNMX.FTZ R0, R247, R0, !PT ;  /* 0x00000000f7007209 */ /* 0x002ff20007810000 */
[----:B------:R-:W1:Y:S01]  /*fff0*/  MUFU.TANH R230, R83 ;  /* 0x0000005300e67308 */ /* 0x000e620000002400 */
[----:B--2---:R-:W-:Y:S04]  /*10000*/  MOV R214, R207 ;  /* 0x000000cf00d67202 */ /* 0x004fe80000000f00 */
[----:B------:R-:W-:Y:S05]  /*10010*/  FMNMX.FTZ R74, R214, R74, !PT ;  /* 0x0000004ad64a7209 */ /* 0x000fea0007810000 */
[----:B------:R-:W2:Y:S01]  /*10020*/  MUFU.TANH R249, R81 ;  /* 0x0000005100f97308 */ /* 0x000ea20000002400 */
[----:B----4-:R-:W-:Y:S09]  /*10030*/  FMNMX.FTZ R0, R238, R0, !PT ;  /* 0x00000000ee007209 */ /* 0x010ff20007810000 */
        /* <DEDUP_REMOVED lines=8> */
[----:B------:R2:W-:Y:S01]  /*100c0*/  MUFU.TANH R212, R114 ;  /* 0x0000007200d47308 */ /* 0x0005e20000002400 */
[----:B-1----:R-:W-:Y:S09]  /*100d0*/  FMNMX.FTZ R0, R81, R0, !PT ;  /* 0x0000000051007209 */ /* 0x002ff20007810000 */
[----:B------:R-:W1:Y:S10]  /*100e0*/  MUFU.TANH R26, R26 ;  /* 0x0000001a001a7308 */ /* 0x000e740000002400 */
[----:B------:R-:W4:Y:S01]  /*100f0*/  MUFU.TANH R211, R85 ;  /* 0x0000005500d37308 */ /* 0x000f220000002400 */
[----:B--2---:R-:W-:Y:S04]  /*10100*/  MOV R114, R222 ;  /* 0x000000de00727202 */ /* 0x004fe80000000f00 */
[----:B------:R-:W-:Y:S05]  /*10110*/  FMNMX.FTZ R0, R114, R0, !PT ;  /* 0x0000000072007209 */ /* 0x000fea0007810000 */
[----:B------:R4:W-:Y:S01]  /*10120*/  MUFU.TANH R119, R89 ;  /* 0x0000005900777308 */ /* 0x0009e20000002400 */
[----:B-1----:R-:W-:Y:S04]  /*10130*/  FMNMX.FTZ R5, R26, R5, !PT ;  /* 0x000000051a057209 */ /* 0x002fe80007810000 */
[----:B------:R-:W-:Y:S05]  /*10140*/  FMNMX.FTZ R5, R27, R5, !PT ;  /* 0x000000051b057209 */ /* 0x000fea0007810000 */
[----:B------:R-:W1:Y:S01]  /*10150*/  MUFU.TANH R53, R98 ;  /* 0x0000006200357308 */ /* 0x000e620000002400 */
[----:B------:R-:W-:Y:S09]  /*10160*/  FMNMX.FTZ R5, R30, R5, !PT ;  /* 0x000000051e057209 */ /* 0x000ff20007810000 */
[----:B------:R1:W-:Y:S01]  /*10170*/  MUFU.TANH R223, R102 ;  /* 0x0000006600df7308 */ /* 0x0003e20000002400 */
[----:B----4-:R-:W-:Y:S04]  /*10180*/  MOV R89, R211 ;  /* 0x000000d300597202 */ /* 0x010fe80000000f00 */
[----:B------:R-:W-:Y:S05]  /*10190*/  FMNMX.FTZ R74, R89, R74, !PT ;  /* 0x0000004a594a7209 */ /* 0x000fea0007810000 */
[----:B------:R-:W-:Y:S10]  /*101a0*/  MUFU.TANH R248, R88 ;  /* 0x0000005800f87308 */ /* 0x000ff40000002400 */
[----:B------:R-:W2:Y:S01]  /*101b0*/  MUFU.TANH R54, R99 ;  /* 0x0000006300367308 */ /* 0x000ea20000002400 */
[----:B-1----:R-:W-:Y:S04]  /*101c0*/  MOV R102, R53 ;  /* 0x0000003500667202 */ /* 0x002fe80000000f00 */
[----:B------:R-:W-:Y:S05]  /*101d0*/  FMNMX.FTZ R0, R102, R0, !PT ;  /* 0x0000000066007209 */ /* 0x000fea0007810000 */
[----:B------:R2:W-:Y:S10]  /*101e0*/  MUFU.TANH R88, R103 ;  /* 0x0000006700587308 */ /* 0x0005f40000002400 */
[----:B------:R-:W1:Y:S10]  /*101f0*/  MUFU.TANH R83, R96 ;  /* 0x0000006000537308 */ /* 0x000e740000002400 */
[----:B------:R-:W4:Y:S01]  /*10200*/  MUFU.TANH R197, R97 ;  /* 0x0000006100c57308 */ /* 0x000f220000002400 */
[----:B--2---:R-:W-:Y:S02]  /*10210*/  MOV R103, R54 ;  /* 0x0000003600677202 */ /* 0x004fe40000000f00 */
[----:B------:R-:W2:Y:S02]  /*10220*/  LDL.64 R54, [R1+0x30] ;  /* 0x0000300001367983 */ /* 0x000ea40000100a00 */
[----:B------:R-:W-:Y:S05]  /*10230*/  FMNMX.FTZ R0, R103, R0, !PT ;  /* 0x0000000067007209 */ /* 0x000fea0007810000 */
[----:B------:R4:W-:Y:S01]  /*10240*/  MUFU.TANH R99, R101 ;  /* 0x0000006500637308 */ /* 0x0009e20000002400 */
[----:B-1----:R-:W-:Y:S09]  /*10250*/  FMNMX.FTZ R74, R83, R74, !PT ;  /* 0x0000004a534a7209 */ /* 0x002ff20007810000 */
[----:B------:R1:W-:Y:S10]  /*10260*/  MUFU.TANH R190, R115 ;  /* 0x0000007300be7308 */ /* 0x0003f40000002400 */
[----:B------:R-:W3:Y:S01]  /*10270*/  MUFU.TANH R31, R31 ;  /* 0x0000001f001f7308 */ /* 0x000ee20000002400 */
[----:B----4-:R-:W-:Y:S04]  /*10280*/  MOV R101, R197 ;  /* 0x000000c500657202 */ /* 0x010fe80000000f00 */
[----:B------:R-:W-:Y:S05]  /*10290*/  FMNMX.FTZ R74, R101, R74, !PT ;  /* 0x0000004a654a7209 */ /* 0x000fea0007810000 */
[----:B------:R-:W4:Y:S01]  /*102a0*/  MUFU.TANH R196, R100 ;  /* 0x0000006400c47308 */ /* 0x000f220000002400 */
[----:B-1----:R-:W-:Y:S04]  /*102b0*/  MOV R115, R223 ;  /* 0x000000df00737202 */ /* 0x002fe80000000f00 */
[----:B------:R-:W-:Y:S05]  /*102c0*/  FMNMX.FTZ R0, R115, R0, !PT ;  /* 0x0000000073007209 */ /* 0x000fea0007810000 */
[----:B------:R4:W-:Y:S01]  /*102d0*/  MUFU.TANH R98, R112 ;  /* 0x0000007000627308 */ /* 0x0009e20000002400 */
[----:B------:R-:W-:Y:S02]  /*102e0*/  FMNMX.FTZ R0, R88, R0, !PT ;  /* 0x0000000058007209 */ /* 0x000fe40007810000 */
[----:B---3--:R-:W-:Y:S02]  /*102f0*/  FMNMX.FTZ R5, R31, R5, !PT ;  /* 0x000000051f057209 */ /* 0x008fe40007810000 */
[----:B------:R-:W-:Y:S05]  /*10300*/  FMNMX.FTZ R0, R212, R0, !PT ;  /* 0x00000000d4007209 */ /* 0x000fea0007810000 */
[----:B------:R-:W1:Y:S01]  /*10310*/  MUFU.TANH R42, R42 ;  /* 0x0000002a002a7308 */ /* 0x000e620000002400 */
[----:B------:R-:W-:Y:S09]  /*10320*/  FMNMX.FTZ R0, R190, R0, !PT ;  /* 0x00000000be007209 */ /* 0x000ff20007810000 */
[----:B------:R-:W3:Y:S01]  /*10330*/  MUFU.TANH R43, R43 ;  /* 0x0000002b002b7308 */ /* 0x000ee20000002400 */
[----:B----4-:R-:W-:Y:S04]  /*10340*/  MOV R112, R196 ;  /* 0x000000c400707202 */ /* 0x010fe80000000f00 */
[----:B------:R-:W-:Y:S05]  /*10350*/  FMNMX.FTZ R74, R112, R74, !PT ;  /* 0x0000004a704a7209 */ /* 0x000fea0007810000 */
[----:B------:R-:W4:Y:S01]  /*10360*/  MUFU.TANH R46, R46 ;  /* 0x0000002e002e7308 */ /* 0x000f220000002400 */
[----:B------:R-:W-:Y:S02]  /*10370*/  FMNMX.FTZ R74, R99, R74, !PT ;  /* 0x0000004a634a7209 */ /* 0x000fe40007810000 */
[----:B-1----:R-:W-:Y:S02]  /*10380*/  FMNMX.FTZ R5, R42, R5, !PT ;  /* 0x000000052a057209 */ /* 0x002fe40007810000 */
[----:B------:R-:W-:Y:S05]  /*10390*/  FMNMX.FTZ R74, R98, R74, !PT ;  /* 0x0000004a624a7209 */ /* 0x000fea0007810000 */
[----:B------:R-:W1:Y:S01]  /*103a0*/  MUFU.TANH R97, R113 ;  /* 0x0000007100617308 */ /* 0x000e620000002400 */
[----:B---3--:R-:W-:Y:S09]  /*103b0*/  FMNMX.FTZ R5, R43, R5, !PT ;  /* 0x000000052b057209 */ /* 0x008ff20007810000 */
[----:B------:R-:W3:Y:S01]  /*103c0*/  MUFU.TANH R220, R58 ;  /* 0x0000003a00dc7308 */ /* 0x000ee20000002400 */
[----:B----4-:R-:W-:Y:S04]  /*103d0*/  FMNMX.FTZ R5, R46, R5, !PT ;  /* 0x000000052e057209 */ /* 0x010fe80007810000 */
[----:B------:R-:W-:Y:S05]  /*103e0*/  FMNMX.FTZ R5, R199, R5, !PT ;  /* 0x00000005c7057209 */ /* 0x000fea0007810000 */
[----:B------:R4:W-:Y:S01]  /*103f0*/  MUFU.TANH R239, R73 ;  /* 0x0000004900ef7308 */ /* 0x0009e20000002400 */
[----:B-1----:R-:W-:Y:S05]  /*10400*/  FMNMX.FTZ R74, R97, R74, !PT ;  /* 0x0000004a614a7209 */ /* 0x002fea0007810000 */
[----:B------:R-:W1:Y:S04]  /*10410*/  SHFL.BFLY PT, R6, R74, 0x2, 0x1f ;  /* 0x0c401f004a067f89 */ /* 0x000e6800000e0000 */
[----:B------:R-:W1:Y:S01]  /*10420*/  MUFU.TANH R218, R59 ;  /* 0x0000003b00da7308 */ /* 0x000e620000002400 */
[----:B---3--:R-:W-:Y:S09]  /*10430*/  FMNMX.FTZ R5, R220, R5, !PT ;  /* 0x00000005dc057209 */ /* 0x008ff20007810000 */
[----:B------:R-:W3:Y:S01]  /*10440*/  MUFU.TANH R251, R62 ;  /* 0x0000003e00fb7308 */ /* 0x000ee20000002400 */
[----:B----4-:R-:W4:Y:S09]  /*10450*/  SHFL.BFLY PT, R73, R0, 0x2, 0x1f ;  /* 0x0c401f0000497f89 */ /* 0x010f3200000e0000 */
[----:B------:R-:W4:Y:S01]  /*10460*/  MUFU.TANH R245, R63 ;  /* 0x0000003f00f57308 */ /* 0x000f220000002400 */
[----:B-1----:R-:W-:Y:S02]  /*10470*/  FMNMX.FTZ R74, R74, R6, !PT ;  /* 0x000000064a4a7209 */ /* 0x002fe40007810000 */
[----:B------:R-:W-:Y:S03]  /*10480*/  FMNMX.FTZ R5, R218, R5, !PT ;  /* 0x00000005da057209 */ /* 0x000fe60007810000 */
[----:B------:R-:W1:Y:S04]  /*10490*/  SHFL.BFLY PT, R8, R74, 0x1, 0x1f ;  /* 0x0c201f004a087f89 */ /* 0x000e6800000e0000 */
[----:B------:R-:W1:Y:S01]  /*104a0*/  MUFU.TANH R250, R75 ;  /* 0x0000004b00fa7308 */ /* 0x000e620000002400 */
[----:B---3--:R-:W-:Y:S04]  /*104b0*/  MOV R85, R251 ;  /* 0x000000fb00557202 */ /* 0x008fe80000000f00 */
[----:B------:R-:W-:Y:S05]  /*104c0*/  FMNMX.FTZ R5, R85, R5, !PT ;  /* 0x0000000555057209 */ /* 0x000fea0007810000 */
[----:B------:R-:W3:Y:S01]  /*104d0*/  MUFU.TANH R252, R78 ;  /* 0x0000004e00fc7308 */ /* 0x000ee20000002400 */
[----:B----4-:R-:W-:Y:S02]  /*104e0*/  FMNMX.FTZ R73, R0, R73, !PT ;  /* 0x0000004900497209 */ /* 0x010fe40007810000 */
[----:B------:R-:W-:Y:S03]  /*104f0*/  MOV R87, R245 ;  /* 0x000000f500577202 */ /* 0x000fe60000000f00 */
[----:B------:R-:W4:Y:S01]  /*10500*/  SHFL.BFLY PT, R6, R73, 0x1, 0x1f ;  /* 0x0c201f0049067f89 */ /* 0x000f2200000e0000 */
[----:B------:R-:W-:Y:S03]  /*10510*/  FMNMX.FTZ R5, R87, R5, !PT ;  /* 0x0000000557057209 */ /* 0x000fe60007810000 */
[----:B------:R-:W4:Y:S01]  /*10520*/  MUFU.TANH R233, R79 ;  /* 0x0000004f00e97308 */ /* 0x000f220000002400 */
[----:B------:R-:W-:Y:S02]  /*10530*/  FMNMX.FTZ R5, R234, R5, !PT ;  /* 0x00000005ea057209 */ /* 0x000fe40007810000 */
[----:B-1----:R-:W-:Y:S01]  /*10540*/  MOV R86, R250 ;  /* 0x000000fa00567202 */ /* 0x002fe20000000f00 */
[----:B------:R-:W-:Y:S01]  /*10550*/  FMUL.FTZ R75, R110, c[0x0][0x320] ;  /* 0x0000c8006e4b7a20 */ /* 0x000fe20000410000 */
[----:B------:R-:W-:Y:S02]  /*10560*/  FMNMX.FTZ R74, R74, R8, !PT ;  /* 0x000000084a4a7209 */ /* 0x000fe40007810000 */
[----:B------:R-:W-:Y:S03]  /*10570*/  FMNMX.FTZ R5, R86, R5, !PT ;  /* 0x0000000556057209 */ /* 0x000fe60007810000 */
[----:B------:R-:W1:Y:S01]  /*10580*/  MUFU.TANH R244, R90 ;  /* 0x0000005a00f47308 */ /* 0x000e620000002400 */
[----:B------:R-:W-:Y:S01]  /*10590*/  FMUL.FTZ R96, R74, c[0x0][0x2d0] ;  /* 0x0000b4004a607a20 */ /* 0x000fe20000410000 */
[----:B---3--:R-:W-:Y:S03]  /*105a0*/  MOV R113, R252 ;  /* 0x000000fc00717202 */ /* 0x008fe60000000f00 */
[--C-:B------:R-:W-:Y:S02]  /*105b0*/  FFMA.FTZ R8, R20, c[0x0][0x2d0], -R96.reuse ;  /* 0x0000b40014087a23 */ /* 0x100fe40000010860 */
[--C-:B------:R-:W-:Y:S01]  /*105c0*/  FFMA.FTZ R101, R101, c[0x0][0x2d0], -R96.reuse ;  /* 0x0000b40065657a23 */ /* 0x100fe20000010860 */
[----:B------:R-:W-:Y:S01]  /*105d0*/  FMNMX.FTZ R0, R113, R5, !PT ;  /* 0x0000000571007209 */ /* 0x000fe20007810000 */
[--C-:B------:R-:W-:Y:S01]  /*105e0*/  FFMA.FTZ R112, R112, c[0x0][0x2d0], -R96.reuse ;  /* 0x0000b40070707a23 */ /* 0x100fe20000010860 */
[----:B------:R-:W3:Y:S01]  /*105f0*/  MUFU.TANH R243, R91 ;  /* 0x0000005b00f37308 */ /* 0x000ee20000002400 */
[----:B----4-:R-:W-:Y:S01]  /*10600*/  FMNMX.FTZ R73, R73, R6, !PT ;  /* 0x0000000649497209 */ /* 0x010fe20007810000 */
[----:B------:R-:W-:Y:S01]  /*10610*/  FFMA.FTZ R6, R32, c[0x0][0x2d0], -R96 ;  /* 0x0000b40020067a23 */ /* 0x000fe20000010860 */
[----:B------:R-:W-:Y:S07]  /*10620*/  FMNMX.FTZ R0, R233, R0, !PT ;  /* 0x00000000e9007209 */ /* 0x000fee0007810000 */
[----:B------:R-:W4:Y:S01]  /*10630*/  MUFU.TANH R7, R94 ;  /* 0x0000005e00077308 */ /* 0x000f220000002400 */
[----:B-1----:R-:W-:Y:S04]  /*10640*/  MOV R110, R244 ;  /* 0x000000f4006e7202 */ /* 0x002fe80000000f00 */
[----:B------:R-:W-:Y:S01]  /*10650*/  FMNMX.FTZ R5, R110, R0, !PT ;  /* 0x000000006e057209 */ /* 0x000fe20007810000 */
[----:B------:R-:W-:Y:S04]  /*10660*/  FMUL.FTZ R0, R111, c[0x0][0x320] ;  /* 0x0000c8006f007a20 */ /* 0x000fe80000410000 */
[----:B------:R1:W-:Y:S01]  /*10670*/  MUFU.EX2 R244, R8 ;  /* 0x0000000800f47308 */ /* 0x0003e20000000800 */
[----:B---3--:R-:W-:Y:S04]  /*10680*/  MOV R111, R243 ;  /* 0x000000f3006f7202 */ /* 0x008fe80000000f00 */
[----:B------:R-:W-:Y:S05]  /*10690*/  FMNMX.FTZ R5, R111, R5, !PT ;  /* 0x000000056f057209 */ /* 0x000fea0007810000 */
[----:B------:R3:W-:Y:S10]  /*106a0*/  MUFU.TANH R71, R0 ;  /* 0x0000000000477308 */ /* 0x0007f40000002400 */
[----:B------:R4:W4:Y:S01]  /*106b0*/  MUFU.TANH R94, R95 ;  /* 0x0000005f005e7308 */ /* 0x0009220000002400 */
[----:B-1----:R-:W-:Y:S09]  /*106c0*/  @P0 MOV R8, c[0x0][0x1e0] ;  /* 0x0000780000080a02 */ /* 0x002ff20000000f00 */
[----:B------:R1:W1:Y:S01]  /*106d0*/  MUFU.TANH R63, R106 ;  /* 0x0000006a003f7308 */ /* 0x0002620000002400 */
[----:B---3--:R-:W-:Y:S04]  /*106e0*/  FADD.FTZ R0, -R74, R2 ;  /* 0x000000024a007221 */ /* 0x008fe80000010100 */
[----:B------:R-:W-:Y:S05]  /*106f0*/  FMUL.FTZ R2, R0, c[0x0][0x2d0] ;  /* 0x0000b40000027a20 */ /* 0x000fea0000410000 */
[----:B------:R-:W3:Y:S01]  /*10700*/  MUFU.TANH R91, R107 ;  /* 0x0000006b005b7308 */ /* 0x000ee20000002400 */
[----:B----4-:R-:W-:Y:S04]  /*10710*/  MOV R95, R7 ;  /* 0x00000007005f7202 */ /* 0x010fe80000000f00 */
[----:B------:R-:W-:Y:S05]  /*10720*/  FMNMX.FTZ R5, R95, R5, !PT ;  /* 0x000000055f057209 */ /* 0x000fea0007810000 */
[----:B------:R-:W4:Y:S01]  /*10730*/  MUFU.TANH R75, R75 ;  /* 0x0000004b004b7308 */ /* 0x000f220000002400 */
[----:B------:R-:W-:Y:S02]  /*10740*/  FMNMX.FTZ R5, R94, R5, !PT ;  /* 0x000000055e057209 */ /* 0x000fe40007810000 */
[----:B-1----:R-:W-:Y:S02]  /*10750*/  MOV R106, R247 ;  /* 0x000000f7006a7202 */ /* 0x002fe40000000f00 */
[----:B------:R-:W-:Y:S05]  /*10760*/  FMNMX.FTZ R5, R63, R5, !PT ;  /* 0x000000053f057209 */ /* 0x000fea0007810000 */
[----:B------:R-:W1:Y:S01]  /*10770*/  MUFU.TANH R41, R41 ;  /* 0x0000002900297308 */ /* 0x000e620000002400 */
[----:B---3--:R-:W-:Y:S01]  /*10780*/  FMNMX.FTZ R0, R91, R5, !PT ;  /* 0x000000055b007209 */ /* 0x008fe20007810000 */
[--C-:B------:R-:W-:Y:S01]  /*10790*/  FFMA.FTZ R5, R33, c[0x0][0x2d0], -R96.reuse ;  /* 0x0000b40021057a23 */ /* 0x100fe20000010860 */
[----:B------:R-:W-:Y:S07]  /*107a0*/  MOV R107, R248 ;  /* 0x000000f8006b7202 */ /* 0x000fee0000000f00 */
[----:B------:R3:W-:Y:S01]  /*107b0*/  MUFU.EX2 R9, R5 ;  /* 0x0000000500097308 */ /* 0x0007e20000000800 */
[----:B----4-:R-:W-:Y:S04]  /*107c0*/  FMNMX.FTZ R0, R75, R0, !PT ;  /* 0x000000004b007209 */ /* 0x010fe80007810000 */
[----:B------:R-:W-:Y:S05]  /*107d0*/  FMNMX.FTZ R0, R71, R0, !PT ;  /* 0x0000000047007209 */ /* 0x000fea0007810000 */
[----:B------:R-:W4:Y:S01]  /*107e0*/  MUFU.TANH R44, R44 ;  /* 0x0000002c002c7308 */ /* 0x000f220000002400 */
[----:B-1----:R-:W-:Y:S09]  /*107f0*/  FMNMX.FTZ R4, R41, R4, !PT ;  /* 0x0000000429047209 */ /* 0x002ff20007810000 */
[----:B------:R1:W-:Y:S01]  /*10800*/  MUFU.EX2 R70, R2 ;  /* 0x0000000200467308 */ /* 0x0003e20000000800 */
[----:B---3--:R-:W-:Y:S09]  /*10810*/  @P0 MOV R5, R10 ;  /* 0x0000000a00050202 */ /* 0x008ff20000000f00 */
[----:B------:R-:W3:Y:S01]  /*10820*/  MUFU.TANH R45, R45 ;  /* 0x0000002d002d7308 */ /* 0x000ee20000002400 */
[----:B----4-:R-:W-:Y:S09]  /*10830*/  FMNMX.FTZ R4, R44, R4, !PT ;  /* 0x000000042c047209 */ /* 0x010ff20007810000 */
[----:B------:R-:W4:Y:S01]  /*10840*/  MUFU.TANH R208, R57 ;  /* 0x0000003900d07308 */ /* 0x000f220000002400 */
[----:B-1----:R-:W-:Y:S02]  /*10850*/  FADD.FTZ R2, -R73, R3 ;  /* 0x0000000349027221 */ /* 0x002fe40000010100 */
[----:B------:R-:W1:Y:S02]  /*10860*/  SHFL.BFLY PT, R3, R0, 0x2, 0x1f ;  /* 0x0c401f0000037f89 */ /* 0x000e6400000e0000 */
[----:B------:R-:W-:Y:S05]  /*10870*/  FMUL.FTZ R2, R2, c[0x0][0x2d0] ;  /* 0x0000b40002027a20 */ /* 0x000fea0000410000 */
[----:B------:R-:W2:Y:S01]  /*10880*/  MUFU.TANH R206, R61 ;  /* 0x0000003d00ce7308 */ /* 0x000ea20000002400 */
[----:B---3--:R-:W-:Y:S04]  /*10890*/  FMNMX.FTZ R4, R45, R4, !PT ;  /* 0x000000042d047209 */ /* 0x008fe80007810000 */
[----:B------:R-:W-:Y:S05]  /*108a0*/  FMNMX.FTZ R4, R205, R4, !PT ;  /* 0x00000004cd047209 */ /* 0x000fea0007810000 */
[----:B------:R-:W3:Y:S01]  /*108b0*/  MUFU.TANH R221, R72 ;  /* 0x0000004800dd7308 */ /* 0x000ee20000002400 */
[----:B----4-:R-:W-:Y:S04]  /*108c0*/  FMNMX.FTZ R4, R208, R4, !PT ;  /* 0x00000004d0047209 */ /* 0x010fe80007810000 */
[----:B------:R-:W-:Y:S05]  /*108d0*/  FMNMX.FTZ R4, R204, R4, !PT ;  /* 0x00000004cc047209 */ /* 0x000fea0007810000 */
[----:B------:R-:W4:Y:S01]  /*108e0*/  MUFU.TANH R209, R76 ;  /* 0x0000004c00d17308 */ /* 0x000f220000002400 */
[----:B-1----:R-:W-:Y:S01]  /*108f0*/  FMNMX.FTZ R0, R0, R3, !PT ;  /* 0x0000000300007209 */ /* 0x002fe20007810000 */
[----:B------:R-:W-:Y:S02]  /*10900*/  FFMA.FTZ R3, R17, c[0x0][0x2d0], -R96 ;  /* 0x0000b40011037a23 */ /* 0x000fe40000010860 */
[----:B------:R-:W-:Y:S01]  /*10910*/  FMUL.FTZ R17, R70, R133 ;  /* 0x0000008546117220 */ /* 0x000fe20000410000 */
[----:B--2---:R-:W-:Y:S02]  /*10920*/  FMNMX.FTZ R4, R206, R4, !PT ;  /* 0x00000004ce047209 */ /* 0x004fe40007810000 */
[----:B------:R-:W-:Y:S02]  /*10930*/  MOV R133, R107 ;  /* 0x0000006b00857202 */ /* 0x000fe40000000f00 */
[----:B------:R-:W-:Y:S01]  /*10940*/  MOV R107, R216 ;  /* 0x000000d8006b7202 */ /* 0x000fe20000000f00 */
[----:B------:R-:W1:Y:S01]  /*10950*/  MUFU.TANH R240, R77 ;  /* 0x0000004d00f07308 */ /* 0x000e620000002400 */
[----:B---3--:R-:W-:Y:S04]  /*10960*/  FMNMX.FTZ R4, R221, R4, !PT ;  /* 0x00000004dd047209 */ /* 0x008fe80007810000 */
[----:B------:R-:W-:Y:S05]  /*10970*/  FMNMX.FTZ R4, R239, R4, !PT ;  /* 0x00000004ef047209 */ /* 0x000fea0007810000 */
[----:B------:R2:W3:Y:S01]  /*10980*/  MUFU.TANH R84, R104 ;  /* 0x0000006800547308 */ /* 0x0004e20000002400 */
[----:B----4-:R-:W-:Y:S04]  /*10990*/  MOV R82, R209 ;  /* 0x000000d100527202 */ /* 0x010fe80000000f00 */
[----:B------:R-:W-:Y:S05]  /*109a0*/  FMNMX.FTZ R4, R82, R4, !PT ;  /* 0x0000000452047209 */ /* 0x000fea0007810000 */
[----:B------:R4:W-:Y:S01]  /*109b0*/  MUFU.EX2 R245, R3 ;  /* 0x0000000300f57308 */ /* 0x0009e20000000800 */
[----:B-1----:R-:W-:Y:S04]  /*109c0*/  FMNMX.FTZ R4, R240, R4, !PT ;  /* 0x00000004f0047209 */ /* 0x002fe80007810000 */
[----:B------:R-:W-:Y:S05]  /*109d0*/  FMNMX.FTZ R4, R248, R4, !PT ;  /* 0x00000004f8047209 */ /* 0x000fea0007810000 */
[----:B------:R-:W1:Y:S01]  /*109e0*/  MUFU.TANH R90, R105 ;  /* 0x00000069005a7308 */ /* 0x000e620000002400 */
[----:B------:R-:W-:Y:S01]  /*109f0*/  FMNMX.FTZ R4, R119, R4, !PT ;  /* 0x0000000477047209 */ /* 0x000fe20007810000 */
[----:B--2---:R-:W-:Y:S03]  /*10a00*/  FMUL.FTZ R104, R73, c[0x0][0x2d0] ;  /* 0x0000b40049687a20 */ /* 0x004fe60000410000 */
[----:B------:R-:W-:Y:S01]  /*10a10*/  FMNMX.FTZ R4, R217, R4, !PT ;  /* 0x00000004d9047209 */ /* 0x000fe20007810000 */
[--C-:B------:R-:W-:Y:S04]  /*10a20*/  FFMA.FTZ R102, R102, c[0x0][0x2d0], -R104.reuse ;  /* 0x0000b40066667a23 */ /* 0x100fe80000010868 */
[----:B------:R-:W2:Y:S01]  /*10a30*/  MUFU.TANH R191, R108 ;  /* 0x0000006c00bf7308 */ /* 0x000ea20000002400 */
[----:B------:R-:W-:Y:S01]  /*10a40*/  FMNMX.FTZ R4, R216, R4, !PT ;  /* 0x00000004d8047209 */ /* 0x000fe20007810000 */
[--C-:B------:R-:W-:Y:S02]  /*10a50*/  FFMA.FTZ R103, R103, c[0x0][0x2d0], -R104.reuse ;  /* 0x0000b40067677a23 */ /* 0x100fe40000010868 */
[--C-:B----4-:R-:W-:Y:S01]  /*10a60*/  FFMA.FTZ R3, R186, c[0x0][0x2d0], -R104.reuse ;  /* 0x0000b400ba037a23 */ /* 0x110fe20000010868 */
[----:B---3--:R-:W-:Y:S01]  /*10a70*/  FMNMX.FTZ R4, R84, R4, !PT ;  /* 0x0000000454047209 */ /* 0x008fe20007810000 */
[--C-:B------:R-:W-:Y:S04]  /*10a80*/  FFMA.FTZ R115, R115, c[0x0][0x2d0], -R104.reuse ;  /* 0x0000b40073737a23 */ /* 0x100fe80000010868 */
[----:B------:R-:W3:Y:S01]  /*10a90*/  MUFU.TANH R109, R109 ;  /* 0x0000006d006d7308 */ /* 0x000ee20000002400 */
[----:B-1----:R-:W-:Y:S09]  /*10aa0*/  FMNMX.FTZ R4, R90, R4, !PT ;  /* 0x000000045a047209 */ /* 0x002ff20007810000 */
[----:B------:R1:W-:Y:S01]  /*10ab0*/  MUFU.EX2 R187, R3 ;  /* 0x0000000300bb7308 */ /* 0x0003e20000000800 */
[----:B--2---:R-:W-:Y:S09]  /*10ac0*/  FMNMX.FTZ R4, R191, R4, !PT ;  /* 0x00000004bf047209 */ /* 0x004ff20007810000 */
[----:B------:R-:W-:Y:S01]  /*10ad0*/  MUFU.EX2 R69, R2 ;  /* 0x0000000200457308 */ /* 0x000fe20000000800 */
[----:B---3--:R-:W-:Y:S05]  /*10ae0*/  FMNMX.FTZ R4, R109, R4, !PT ;  /* 0x000000046d047209 */ /* 0x008fea0007810000 */
[----:B------:R-:W2:Y:S04]  /*10af0*/  SHFL.BFLY PT, R7, R4, 0x2, 0x1f ;  /* 0x0c401f0004077f89 */ /* 0x000ea800000e0000 */
[----:B------:R-:W-:Y:S01]  /*10b00*/  MUFU.EX2 R32, R6 ;  /* 0x0000000600207308 */ /* 0x000fe20000000800 */
[----:B-1----:R-:W-:Y:S09]  /*10b10*/  FFMA.FTZ R3, R185, c[0x0][0x2d0], -R104 ;  /* 0x0000b400b9037a23 */ /* 0x002ff20000010868 */
[----:B------:R1:W3:Y:S01]  /*10b20*/  MUFU.EX2 R209, R3 ;  /* 0x0000000300d17308 */ /* 0x0002e20000000800 */
[----:B--2---:R-:W-:Y:S01]  /*10b30*/  FMNMX.FTZ R4, R4, R7, !PT ;  /* 0x0000000704047209 */ /* 0x004fe20007810000 */
[----:B------:R-:W-:Y:S04]  /*10b40*/  FFMA.FTZ R7, R21, c[0x0][0x2d0], -R96 ;  /* 0x0000b40015077a23 */ /* 0x000fe80000010860 */
[----:B------:R-:W2:Y:S01]  /*10b50*/  SHFL.BFLY PT, R72, R4, 0x1, 0x1f ;  /* 0x0c201f0004487f89 */ /* 0x000ea200000e0000 */
[----:B-1----:R-:W-:Y:S01]  /*10b60*/  FFMA.FTZ R3, R18, c[0x0][0x2d0], -R104 ;  /* 0x0000b40012037a23 */ /* 0x002fe20000010868 */
[----:B---3--:R-:W-:Y:S01]  /*10b70*/  F2FP.PACK_AB R77, R209, R187 ;  /* 0x000000bbd14d723e */ /* 0x008fe200000000ff */
[----:B------:R-:W-:Y:S01]  /*10b80*/  FMUL.FTZ R18, R69, R134 ;  /* 0x0000008645127220 */ /* 0x000fe20000410000 */
[----:B------:R-:W-:Y:S01]  /*10b90*/  MOV R134, R92 ;  /* 0x0000005c00867202 */ /* 0x000fe20000000f00 */
[----:B------:R1:W-:Y:S01]  /*10ba0*/  MUFU.EX2 R222, R3 ;  /* 0x0000000300de7308 */ /* 0x0003e20000000800 */
[----:B--2---:R-:W-:Y:S01]  /*10bb0*/  FMNMX.FTZ R72, R4, R72, !PT ;  /* 0x0000004804487209 */ /* 0x004fe20007810000 */
[----:B------:R-:W-:Y:S08]  /*10bc0*/  FFMA.FTZ R4, R184, c[0x0][0x2d0], -R96 ;  /* 0x0000b400b8047a23 */ /* 0x000ff00000010860 */
[----:B------:R2:W-:Y:S01]  /*10bd0*/  MUFU.EX2 R207, R4 ;  /* 0x0000000400cf7308 */ /* 0x0005e20000000800 */
[C---:B------:R-:W-:Y:S01]  /*10be0*/  FADD.FTZ R2, -R72.reuse, R116 ;  /* 0x0000007448027221 */ /* 0x040fe20000010100 */
[----:B------:R-:W-:Y:S01]  /*10bf0*/  MOV R116, R249 ;  /* 0x000000f900747202 */ /* 0x000fe20000000f00 */
[----:B------:R-:W-:Y:S02]  /*10c00*/  FMUL.FTZ R105, R72, c[0x0][0x2d0] ;  /* 0x0000b40048697a20 */ /* 0x000fe40000410000 */
[----:B------:R-:W-:Y:S02]  /*10c10*/  FMUL.FTZ R2, R2, c[0x0][0x2d0] ;  /* 0x0000b40002027a20 */ /* 0x000fe40000410000 */
[--C-:B------:R-:W-:Y:S02]  /*10c20*/  FFMA.FTZ R107, R107, c[0x0][0x2d0], -R105.reuse ;  /* 0x0000b4006b6b7a23 */ /* 0x100fe40000010869 */
[--C-:B-1----:R-:W-:Y:S01]  /*10c30*/  FFMA.FTZ R3, R193, c[0x0][0x2d0], -R105.reuse ;  /* 0x0000b400c1037a23 */ /* 0x102fe20000010869 */
[----:B------:R1:W3:Y:S10]  /*10c40*/  MUFU.EX2 R68, R2 ;  /* 0x0000000200447308 */ /* 0x0002f40000000800 */
[----:B------:R4:W-:Y:S01]  /*10c50*/  MUFU.EX2 R185, R3 ;  /* 0x0000000300b97308 */ /* 0x0009e20000000800 */
[----:B--2---:R-:W-:Y:S09]  /*10c60*/  FFMA.FTZ R4, R22, c[0x0][0x2d0], -R104 ;  /* 0x0000b40016047a23 */ /* 0x004ff20000010868 */
[----:B------:R2:W-:Y:S01]  /*10c70*/  MUFU.EX2 R80, R4 ;  /* 0x0000000400507308 */ /* 0x0005e20000000800 */
[--C-:B-1----:R-:W-:Y:S09]  /*10c80*/  FFMA.FTZ R2, R118, c[0x0][0x2d0], -R96.reuse ;  /* 0x0000b40076027a23 */ /* 0x102ff20000010860 */
[----:B------:R1:W1:Y:S01]  /*10c90*/  MUFU.EX2 R211, R2 ;  /* 0x0000000200d37308 */ /* 0x0002620000000800 */
[--C-:B----4-:R-:W-:Y:S09]  /*10ca0*/  FFMA.FTZ R3, R192, c[0x0][0x2d0], -R105.reuse ;  /* 0x0000b400c0037a23 */ /* 0x110ff20000010869 */
[----:B------:R4:W4:Y:S01]  /*10cb0*/  MUFU.EX2 R186, R3 ;  /* 0x0000000300ba7308 */ /* 0x0009220000000800 */
[--C-:B--2---:R-:W-:Y:S02]  /*10cc0*/  FFMA.FTZ R4, R29, c[0x0][0x2d0], -R105.reuse ;  /* 0x0000b4001d047a23 */ /* 0x104fe40000010869 */
[----:B---3--:R-:W-:Y:S07]  /*10cd0*/  FMUL.FTZ R29, R68, R145 ;  /* 0x00000091441d7220 */ /* 0x008fee0000410000 */
[----:B------:R-:W-:Y:S01]  /*10ce0*/  MUFU.EX2 R52, R4 ;  /* 0x0000000400347308 */ /* 0x000fe20000000800 */
[----:B-1----:R-:W-:Y:S01]  /*10cf0*/  FFMA.FTZ R2, R16, c[0x0][0x2d0], -R96 ;  /* 0x0000b40010027a23 */ /* 0x002fe20000010860 */
[----:B------:R-:W-:Y:S01]  /*10d00*/  F2FP.PACK_AB R76, R211, R207 ;  /* 0x000000cfd34c723e */ /* 0x000fe200000000ff */
[----:B------:R-:W-:Y:S01]  /*10d10*/  FMUL.FTZ R16, R70, R132 ;  /* 0x0000008446107220 */ /* 0x000fe20000410000 */
[----:B------:R-:W-:Y:S02]  /*10d20*/  MOV R132, R116 ;  /* 0x0000007400847202 */ /* 0x000fe40000000f00 */
[----:B------:R-:W-:Y:S04]  /*10d30*/  MOV R116, R84 ;  /* 0x0000005400747202 */ /* 0x000fe80000000f00 */
[----:B------:R1:W2:Y:S01]  /*10d40*/  MUFU.EX2 R213, R2 ;  /* 0x0000000200d57308 */ /* 0x0002a20000000800 */
[--C-:B----4-:R-:W-:Y:S01]  /*10d50*/  FFMA.FTZ R3, R12, c[0x0][0x2d0], -R105.reuse ;  /* 0x0000b4000c037a23 */ /* 0x110fe20000010869 */
[----:B------:R-:W-:Y:S08]  /*10d60*/  F2FP.PACK_AB R64, R186, R185 ;  /* 0x000000b9ba40723e */ /* 0x000ff000000000ff */
[----:B------:R3:W-:Y:S01]  /*10d70*/  MUFU.EX2 R219, R3 ;  /* 0x0000000300db7308 */ /* 0x0007e20000000800 */
[----:B-1----:R-:W1:Y:S01]  /*10d80*/  SHFL.BFLY PT, R2, R0, 0x1, 0x1f ;  /* 0x0c201f0000027f89 */ /* 0x002e6200000e0000 */
[----:B--2---:R-:W-:Y:S01]  /*10d90*/  F2FP.PACK_AB R78, R245, R213 ;  /* 0x000000d5f54e723e */ /* 0x004fe200000000ff */
[----:B---3--:R-:W-:Y:S07]  /*10da0*/  FFMA.FTZ R3, R13, c[0x0][0x2d0], -R105 ;  /* 0x0000b4000d037a23 */ /* 0x008fee0000010869 */
[----:B------:R2:W3:Y:S01]  /*10db0*/  MUFU.EX2 R223, R3 ;  /* 0x0000000300df7308 */ /* 0x0004e20000000800 */
[----:B-1----:R-:W-:Y:S01]  /*10dc0*/  FMNMX.FTZ R2, R0, R2, !PT ;  /* 0x0000000200027209 */ /* 0x002fe20007810000 */
[----:B------:R-:W-:Y:S02]  /*10dd0*/  FFMA.FTZ R0, R19, c[0x0][0x2d0], -R104 ;  /* 0x0000b40013007a23 */ /* 0x000fe40000010868 */
[----:B------:R-:W-:Y:S01]  /*10de0*/  FMUL.FTZ R19, R69, R135 ;  /* 0x0000008745137220 */ /* 0x000fe20000410000 */
[----:B------:R-:W-:Y:S05]  /*10df0*/  MOV R135, R86 ;  /* 0x0000005600877202 */ /* 0x000fea0000000f00 */
[----:B------:R1:W4:Y:S01]  /*10e00*/  MUFU.EX2 R243, R0 ;  /* 0x0000000000f37308 */ /* 0x0003220000000800 */
[----:B------:R-:W-:Y:S04]  /*10e10*/  FMUL.FTZ R100, R2, c[0x0][0x2d0] ;  /* 0x0000b40002647a20 */ /* 0x000fe80000410000 */
[--C-:B------:R-:W-:Y:S02]  /*10e20*/  FFMA.FTZ R4, R26, c[0x0][0x2d0], -R100.reuse ;  /* 0x0000b4001a047a23 */ /* 0x100fe40000010864 */
[--C-:B--2---:R-:W-:Y:S01]  /*10e30*/  FFMA.FTZ R3, R195, c[0x0][0x2d0], -R100.reuse ;  /* 0x0000b400c3037a23 */ /* 0x104fe20000010864 */
[----:B---3--:R-:W-:Y:S03]  /*10e40*/  F2FP.PACK_AB R66, R223, R219 ;  /* 0x000000dbdf42723e */ /* 0x008fe600000000ff */
[----:B------:R2:W-:Y:S01]  /*10e50*/  MUFU.EX2 R108, R3 ;  /* 0x00000003006c7308 */ /* 0x0005e20000000800 */
[----:B-1----:R-:W-:Y:S01]  /*10e60*/  FADD.FTZ R0, -R2, R117 ;  /* 0x0000007502007221 */ /* 0x002fe20000010100 */
[----:B----4-:R-:W-:Y:S08]  /*10e70*/  F2FP.PACK_AB R79, R243, R222 ;  /* 0x000000def34f723e */ /* 0x010ff000000000ff */
[----:B------:R1:W-:Y:S01]  /*10e80*/  MUFU.EX2 R117, R7 ;  /* 0x0000000700757308 */ /* 0x0003e20000000800 */
[----:B------:R-:W-:Y:S09]  /*10e90*/  FMUL.FTZ R0, R0, c[0x0][0x2d0] ;  /* 0x0000b40000007a20 */ /* 0x000ff20000410000 */
[----:B------:R-:W3:Y:S01]  /*10ea0*/  MUFU.EX2 R0, R0 ;  /* 0x0000000000007308 */ /* 0x000ee20000000800 */
[--C-:B--2---:R-:W-:Y:S09]  /*10eb0*/  FFMA.FTZ R3, R194, c[0x0][0x2d0], -R100.reuse ;  /* 0x0000b400c2037a23 */ /* 0x104ff20000010864 */
[----:B------:R2:W4:Y:S01]  /*10ec0*/  MUFU.EX2 R184, R3 ;  /* 0x0000000300b87308 */ /* 0x0005220000000800 */
[----:B-1----:R-:W-:Y:S09]  /*10ed0*/  @P0 IMAD.WIDE.U32 R6, R242, c[0x0][0x1e0], RZ ;  /* 0x00007800f2060a25 */ /* 0x002ff200078e00ff */
[----:B------:R1:W-:Y:S01]  /*10ee0*/  MUFU.EX2 R194, R4 ;  /* 0x0000000400c27308 */ /* 0x0003e20000000800 */
[----:B---3--:R-:W-:Y:S02]  /*10ef0*/  FMUL.FTZ R26, R0, R142 ;  /* 0x0000008e001a7220 */ /* 0x008fe40000410000 */
[----:B--2---:R-:W-:Y:S01]  /*10f00*/  FFMA.FTZ R3, R14, c[0x0][0x2d0], -R100 ;  /* 0x0000b4000e037a23 */ /* 0x004fe20000010864 */
[----:B----4-:R-:W-:Y:S06]  /*10f10*/  F2FP.PACK_AB R65, R184, R108 ;  /* 0x0000006cb841723e */ /* 0x010fec00000000ff */
[----:B------:R2:W-:Y:S01]  /*10f20*/  MUFU.EX2 R188, R3 ;  /* 0x0000000300bc7308 */ /* 0x0005e20000000800 */
[----:B-1----:R-:W-:Y:S05]  /*10f30*/  @P0 MOV R4, R54 ;  /* 0x0000003600040202 */ /* 0x002fea0000000f00 */
[----:B------:R-:W-:Y:S04]  /*10f40*/  @P0 IMAD.WIDE.U32 R4, R6, 0x70, R4 ;  /* 0x0000007006040825 */ /* 0x000fe800078e0004 */
[--C-:B------:R-:W-:Y:S02]  /*10f50*/  FFMA.FTZ R6, R27, c[0x0][0x2d0], -R100.reuse ;  /* 0x0000b4001b067a23 */ /* 0x100fe40000010864 */
[----:B------:R-:W-:Y:S02]  /*10f60*/  FMUL.FTZ R27, R0, R143 ;  /* 0x0000008f001b7220 */ /* 0x000fe40000410000 */
[----:B------:R1:W-:Y:S01]  /*10f70*/  MUFU.EX2 R195, R6 ;  /* 0x0000000600c37308 */ /* 0x0003e20000000800 */
[----:B--2---:R-:W-:Y:S09]  /*10f80*/  FFMA.FTZ R3, R15, c[0x0][0x2d0], -R100 ;  /* 0x0000b4000f037a23 */ /* 0x004ff20000010864 */
[----:B------:R2:W3:Y:S01]  /*10f90*/  MUFU.EX2 R189, R3 ;  /* 0x0000000300bd7308 */ /* 0x0004e20000000800 */
[----:B-1----:R-:W-:Y:S01]  /*10fa0*/  @P0 LEA R6, P2, R4, c[0x0][0x1c8], 0x1 ;  /* 0x0000720004060a11 */ /* 0x002fe200078408ff */
[--C-:B--2---:R-:W-:Y:S01]  /*10fb0*/  FFMA.FTZ R3, R23, c[0x0][0x2d0], -R104.reuse ;  /* 0x0000b40017037a23 */ /* 0x104fe20000010868 */
[----:B---3--:R-:W-:Y:S07]  /*10fc0*/  F2FP.PACK_AB R67, R189, R188 ;  /* 0x000000bcbd43723e */ /* 0x008fee00000000ff */
[----:B------:R1:W-:Y:S02]  /*10fd0*/  MUFU.EX2 R193, R3 ;  /* 0x0000000300c17308 */ /* 0x0003e40000000800 */
[--C-:B-1----:R-:W-:Y:S08]  /*10fe0*/  FFMA.FTZ R3, R34, c[0x0][0x2d0], -R104.reuse ;  /* 0x0000b40022037a23 */ /* 0x102ff00000010868 */
[----:B------:R1:W-:Y:S02]  /*10ff0*/  MUFU.EX2 R33, R3 ;  /* 0x0000000300217308 */ /* 0x0003e40000000800 */
[----:B-1----:R-:W-:Y:S01]  /*11000*/  FFMA.FTZ R3, R35, c[0x0][0x2d0], -R104 ;  /* 0x0000b40023037a23 */ /* 0x002fe20000010868 */
[----:B------:R-:W-:Y:S01]  /*11010*/  MOV R35, R9 ;  /* 0x0000000900237202 */ /* 0x000fe20000000f00 */
[----:B------:R-:W-:Y:S06]  /*11020*/  FFMA.FTZ R9, R30, c[0x0][0x2d0], -R100 ;  /* 0x0000b4001e097a23 */ /* 0x000fec0000010864 */
[----:B------:R1:W-:Y:S01]  /*11030*/  MUFU.EX2 R53, R3 ;  /* 0x0000000300357308 */ /* 0x0003e20000000800 */
[----:B------:R-:W-:Y:S09]  /*11040*/  FMUL.FTZ R30, R0, R146 ;  /* 0x00000092001e7220 */ /* 0x000ff20000410000 */
[----:B------:R-:W-:Y:S01]  /*11050*/  MUFU.EX2 R197, R9 ;  /* 0x0000000900c57308 */ /* 0x000fe20000000800 */
[--C-:B-1----:R-:W-:Y:S02]  /*11060*/  FFMA.FTZ R3, R24, c[0x0][0x2d0], -R105.reuse ;  /* 0x0000b40018037a23 */ /* 0x102fe40000010869 */
[C---:B------:R-:W-:Y:S07]  /*11070*/  FMUL.FTZ R24, R68.reuse, R140 ;  /* 0x0000008c44187220 */ /* 0x040fee0000410000 */
[----:B------:R1:W2:Y:S02]  /*11080*/  MUFU.EX2 R118, R3 ;  /* 0x0000000300767308 */ /* 0x0002a40000000800 */
[--C-:B-1----:R-:W-:Y:S01]  /*11090*/  FFMA.FTZ R3, R25, c[0x0][0x2d0], -R105.reuse ;  /* 0x0000b40019037a23 */ /* 0x102fe20000010869 */
[----:B--2---:R-:W-:Y:S01]  /*110a0*/  MOV R143, R118 ;  /* 0x00000076008f7202 */ /* 0x004fe20000000f00 */
[----:B------:R-:W-:Y:S01]  /*110b0*/  FMUL.FTZ R25, R68, R141 ;  /* 0x0000008d44197220 */ /* 0x000fe20000410000 */
[----:B------:R-:W-:Y:S05]  /*110c0*/  MOV R141, R35 ;  /* 0x00000023008d7202 */ /* 0x000fea0000000f00 */
[----:B------:R1:W-:Y:S01]  /*110d0*/  MUFU.EX2 R192, R3 ;  /* 0x0000000300c07308 */ /* 0x0003e20000000800 */
[C---:B------:R-:W-:Y:S01]  /*110e0*/  FMUL.FTZ R35, R69.reuse, R151 ;  /* 0x0000009745237220 */ /* 0x040fe20000410000 */
[----:B------:R-:W-:Y:S02]  /*110f0*/  MOV R118, R83 ;  /* 0x0000005300767202 */ /* 0x000fe40000000f00 */
[----:B------:R-:W-:Y:S01]  /*11100*/  MOV R151, R93 ;  /* 0x0000005d00977202 */ /* 0x000fe20000000f00 */
[----:B-1----:R-:W-:Y:S02]  /*11110*/  FFMA.FTZ R3, R28, c[0x0][0x2d0], -R105 ;  /* 0x0000b4001c037a23 */ /* 0x002fe40000010869 */
[----:B------:R-:W-:Y:S03]  /*11120*/  FMUL.FTZ R28, R68, R144 ;  /* 0x00000090441c7220 */ /* 0x000fe60000410000 */
[----:B------:R1:W2:Y:S02]  /*11130*/  MUFU.EX2 R34, R3 ;  /* 0x0000000300227308 */ /* 0x0002a40000000800 */
[----:B-1----:R-:W-:Y:S02]  /*11140*/  @P0 SHF.R.S32.HI R3, RZ, 0x1f, R242 ;  /* 0x0000001fff030819 */ /* 0x002fe400000114f2 */
[----:B--2---:R-:W-:Y:S01]  /*11150*/  MOV R142, R34 ;  /* 0x00000022008e7202 */ /* 0x004fe20000000f00 */
[----:B------:R-:W-:Y:S01]  /*11160*/  FMUL.FTZ R34, R69, R150 ;  /* 0x0000009645227220 */ /* 0x000fe20000410000 */
[----:B------:R-:W-:Y:S01]  /*11170*/  MOV R150, R215 ;  /* 0x000000d700967202 */ /* 0x000fe20000000f00 */
[----:B------:R-:W-:Y:S04]  /*11180*/  @P0 IMAD R3, R3, c[0x0][0x1e0], RZ ;  /* 0x0000780003030a24 */ /* 0x000fe800078e02ff */
[----:B------:R-:W-:Y:S05]  /*11190*/  @P0 IMAD R3, R242, c[0x0][0x1e4], R3 ;  /* 0x00007900f2030a24 */ /* 0x000fea00078e0203 */
[----:B------:R-:W-:Y:S05]  /*111a0*/  @P0 IADD3 R3, R7, R3, RZ ;  /* 0x0000000307030210 */ /* 0x000fea0007ffe0ff */
[----:B------:R-:W-:Y:S01]  /*111b0*/  @P0 IMAD R7, R3, 0x70, RZ ;  /* 0x0000007003070824 */ /* 0x000fe200078e02ff */
[----:B------:R-:W-:Y:S04]  /*111c0*/  @P0 SHF.L.U32 R3, R8, 0x5, RZ ;  /* 0x0000000508030819 */ /* 0x000fe800000006ff */
[----:B------:R-:W-:Y:S01]  /*111d0*/  @P0 IADD3 R7, R5, R7, RZ ;  /* 0x0000000705070210 */ /* 0x000fe20007ffe0ff */
[----:B------:R-:W-:Y:S01]  /*111e0*/  FFMA.FTZ R5, R31, c[0x0][0x2d0], -R100 ;  /* 0x0000b4001f057a23 */ /* 0x000fe20000010864 */
[----:B------:R-:W-:Y:S01]  /*111f0*/  @P0 IADD3 R10, P1, R6, R3, RZ ;  /* 0x00000003060a0210 */ /* 0x000fe20007f3e0ff */
[----:B------:R-:W-:Y:S01]  /*11200*/  FMUL.FTZ R31, R0, R147 ;  /* 0x00000093001f7220 */ /* 0x000fe20000410000 */
[----:B------:R-:W-:Y:S01]  /*11210*/  @P0 LEA.HI.X R7, R4, c[0x0][0x1cc], R7, 0x1, P2 ;  /* 0x0000730004070a11 */ /* 0x000fe200010f0c07 */
[----:B------:R1:W-:Y:S01]  /*11220*/  MUFU.EX2 R196, R5 ;  /* 0x0000000500c47308 */ /* 0x0003e20000000800 */
[----:B------:R-:W-:Y:S02]  /*11230*/  @P0 SHF.L.U64.HI R4, R8, R246, c[0x0][0x1e4] ;  /* 0x0000790008040619 */ /* 0x000fe400000102f6 */
[-C--:B------:R-:W-:Y:S01]  /*11240*/  @P0 IADD3 R14, P3, R10, R3.reuse, RZ ;  /* 0x000000030a0e0210 */ /* 0x080fe20007f7e0ff */
[----:B------:R2:W-:Y:S01]  /*11250*/  @P0 LDGSTS.E.BYPASS.LTC128B.128 [R241+0x3900], [R6.64], !P6 ;  /* 0x0390000006f10fae */ /* 0x0005e2000f101d48 */
[-C--:B------:R-:W-:Y:S02]  /*11260*/  @P0 IADD3.X R11, R7, R4.reuse, RZ, P1, !PT ;  /* 0x00000004070b0210 */ /* 0x080fe40000ffe4ff */
[-C--:B------:R-:W-:Y:S02]  /*11270*/  @P0 IADD3 R12, P2, R14, R3.reuse, RZ ;  /* 0x000000030e0c0210 */ /* 0x080fe40007f5e0ff */
[-C--:B------:R-:W-:Y:S02]  /*11280*/  @P0 IADD3.X R15, R11, R4.reuse, RZ, P3, !PT ;  /* 0x000000040b0f0210 */ /* 0x080fe40001ffe4ff */
[-C--:B------:R-:W-:Y:S01]  /*11290*/  @P0 IADD3 R8, P1, R12, R3.reuse, RZ ;  /* 0x000000030c080210 */ /* 0x080fe20007f3e0ff */
[----:B------:R3:W-:Y:S01]  /*112a0*/  @P0 LDGSTS.E.BYPASS.LTC128B.128 [R241+0x4100], [R10.64], !P6 ;  /* 0x041000000af10fae */ /* 0x0007e2000f101d48 */
[-C--:B------:R-:W-:Y:S04]  /*112b0*/  @P0 IADD3.X R13, R15, R4.reuse, RZ, P2, !PT ;  /* 0x000000040f0d0210 */ /* 0x080fe800017fe4ff */
[-C--:B------:R-:W-:Y:S03]  /*112c0*/  @P0 IADD3.X R9, R13, R4.reuse, RZ, P1, !PT ;  /* 0x000000040d090210 */ /* 0x080fe60000ffe4ff */
[----:B------:R4:W-:Y:S01]  /*112d0*/  @P0 LDGSTS.E.BYPASS.LTC128B.128 [R241+0x4900], [R14.64], !P6 ;  /* 0x049000000ef10fae */ /* 0x0009e2000f101d48 */
[--C-:B-1----:R-:W-:Y:S07]  /*112e0*/  FFMA.FTZ R5, R36, c[0x0][0x2d0], -R96.reuse ;  /* 0x0000b40024057a23 */ /* 0x102fee0000010860 */
[----:B------:R1:W-:Y:S01]  /*112f0*/  @P0 LDGSTS.E.BYPASS.LTC128B.128 [R241+0x5100], [R12.64], !P6 ;  /* 0x051000000cf10fae */ /* 0x0003e2000f101d48 */
[----:B------:R1:W1:Y:S01]  /*11300*/  MUFU.EX2 R58, R5 ;  /* 0x00000005003a7308 */ /* 0x0002620000000800 */
[-C--:B--2---:R-:W-:Y:S04]  /*11310*/  @P0 IADD3 R6, P2, R8, R3.reuse, RZ ;  /* 0x0000000308060210 */ /* 0x084fe80007f5e0ff */
[-C--:B------:R-:W-:Y:S02]  /*11320*/  @P0 IADD3.X R7, R9, R4.reuse, RZ, P2, !PT ;  /* 0x0000000409070210 */ /* 0x080fe400017fe4ff */
[----:B------:R2:W-:Y:S01]  /*11330*/  @P0 LDGSTS.E.BYPASS.LTC128B.128 [R241+0x5900], [R8.64], !P6 ;  /* 0x0590000008f10fae */ /* 0x0005e2000f101d48 */
[----:B---3--:R-:W-:Y:S01]  /*11340*/  @P0 IADD3 R10, P1, R6, R3, RZ ;  /* 0x00000003060a0210 */ /* 0x008fe20007f3e0ff */
[--C-:B------:R-:W-:Y:S01]  /*11350*/  FFMA.FTZ R3, R48, c[0x0][0x2d0], -R96.reuse ;  /* 0x0000b40030037a23 */ /* 0x100fe20000010860 */
[----:B------:R-:W-:Y:S02]  /*11360*/  MOV R48, R53 ;  /* 0x0000003500307202 */ /* 0x000fe40000000f00 */
[----:B------:R-:W-:Y:S01]  /*11370*/  @P0 IADD3.X R11, R7, R4, RZ, P1, !PT ;  /* 0x00000004070b0210 */ /* 0x000fe20000ffe4ff */
[----:B------:R3:W-:Y:S02]  /*11380*/  MUFU.EX2 R61, R3 ;  /* 0x00000003003d7308 */ /* 0x0007e40000000800 */
[----:B------:R3:W-:Y:S01]  /*11390*/  @P0 LDGSTS.E.BYPASS.LTC128B.128 [R241+0x6100], [R6.64], !P6 ;  /* 0x0610000006f10fae */ /* 0x0007e2000f101d48 */
[----:B------:R-:W-:Y:S01]  /*113a0*/  FMUL.FTZ R4, R70, R124 ;  /* 0x0000007c46047220 */ /* 0x000fe20000410000 */
[----:B------:R-:W-:Y:S01]  /*113b0*/  MOV R140, R48 ;  /* 0x00000030008c7202 */ /* 0x000fe20000000f00 */
[C---:B----4-:R-:W-:Y:S01]  /*113c0*/  FMUL.FTZ R14, R0.reuse, R130 ;  /* 0x00000082000e7220 */ /* 0x050fe20000410000 */
[----:B------:R-:W-:Y:S01]  /*113d0*/  MOV R130, R33 ;  /* 0x0000002100827202 */ /* 0x000fe20000000f00 */
[----:B------:R-:W-:Y:S01]  /*113e0*/  FMUL.FTZ R15, R0, R131 ;  /* 0x00000083000f7220 */ /* 0x000fe20000410000 */
[----:B------:R-:W-:Y:S01]  /*113f0*/  MOV R131, R32 ;  /* 0x0000002000837202 */ /* 0x000fe20000000f00 */
[----:B------:R-:W-:Y:S01]  /*11400*/  FMUL.FTZ R32, R70, R148 ;  /* 0x0000009446207220 */ /* 0x000fe20000410000 */
[----:B------:R4:W-:Y:S01]  /*11410*/  @P0 LDGSTS.E.BYPASS.LTC128B.128 [R241+0x6900], [R10.64], !P6 ;  /* 0x069000000af10fae */ /* 0x0009e2000f101d48 */
[--C-:B-1----:R-:W-:Y:S01]  /*11420*/  FFMA.FTZ R5, R37, c[0x0][0x2d0], -R96.reuse ;  /* 0x0000b40025057a23 */ /* 0x102fe20000010860 */
[----:B------:R-:W-:Y:S01]  /*11430*/  MOV R148, R106 ;  /* 0x0000006a00947202 */ /* 0x000fe20000000f00 */
[C---:B------:R-:W-:Y:S01]  /*11440*/  FMUL.FTZ R12, R68.reuse, R128 ;  /* 0x00000080440c7220 */ /* 0x040fe20000410000 */
[----:B------:R-:W-:Y:S01]  /*11450*/  MOV R106, R217 ;  /* 0x000000d9006a7202 */ /* 0x000fe20000000f00 */
[----:B------:R1:W1:Y:S01]  /*11460*/  MUFU.EX2 R57, R5 ;  /* 0x0000000500397308 */ /* 0x0002620000000800 */
[----:B------:R-:W-:Y:S01]  /*11470*/  FMUL.FTZ R13, R68, R129 ;  /* 0x00000081440d7220 */ /* 0x000fe20000410000 */
[----:B------:R-:W-:Y:S01]  /*11480*/  MOV R146, R58 ;  /* 0x0000003a00927202 */ /* 0x000fe20000000f00 */
[----:B------:R-:W1:Y:S01]  /*11490*/  LDSM.16.MT88.4 R20, [R224] ;  /* 0x00000000e014783b */ /* 0x000e620000004200 */
[----:B------:R-:W-:Y:S01]  /*114a0*/  FMUL.FTZ R33, R70, R149 ;  /* 0x0000009546217220 */ /* 0x000fe20000410000 */
[----:B------:R-:W-:Y:S01]  /*114b0*/  MOV R149, R214 ;  /* 0x000000d600957202 */ /* 0x000fe20000000f00 */
[C---:B--2---:R-:W-:Y:S01]  /*114c0*/  FMUL.FTZ R8, R68.reuse, R120 ;  /* 0x0000007844087220 */ /* 0x044fe20000410000 */
[----:B------:R-:W-:Y:S01]  /*114d0*/  MOV R120, R89 ;  /* 0x0000005900787202 */ /* 0x000fe20000000f00 */
[----:B------:R-:W-:Y:S01]  /*114e0*/  FMUL.FTZ R9, R68, R121 ;  /* 0x0000007944097220 */ /* 0x000fe20000410000 */
[----:B------:R-:W-:Y:S01]  /*114f0*/  MOV R124, R88 ;  /* 0x00000058007c7202 */ /* 0x000fe20000000f00 */
[----:B---3--:R-:W-:Y:S01]  /*11500*/  FFMA.FTZ R3, R49, c[0x0][0x2d0], -R96 ;  /* 0x0000b40031037a23 */ /* 0x008fe20000010860 */
[----:B------:R-:W-:Y:S01]  /*11510*/  MOV R49, R52 ;  /* 0x0000003400317202 */ /* 0x000fe20000000f00 */
[----:B------:R-:W-:Y:S01]  /*11520*/  FMUL.FTZ R48, R70, R164 ;  /* 0x000000a446307220 */ /* 0x000fe20000410000 */
[----:B------:R-:W-:Y:S01]  /*11530*/  LDSM.16.MT88.4 R52, [R225] ;  /* 0x00000000e134783b */ /* 0x000fe20000004200 */
[----:B------:R-:W2:Y:S01]  /*11540*/  MUFU.EX2 R59, R3 ;  /* 0x00000003003b7308 */ /* 0x000ea20000000800 */
[C---:B------:R-:W-:Y:S01]  /*11550*/  FMUL.FTZ R6, R69.reuse, R126 ;  /* 0x0000007e45067220 */ /* 0x040fe20000410000 */
[----:B------:R-:W-:Y:S01]  /*11560*/  MOV R147, R49 ;  /* 0x0000003100937202 */ /* 0x000fe20000000f00 */
[----:B------:R-:W-:Y:S01]  /*11570*/  FMUL.FTZ R7, R69, R127 ;  /* 0x0000007f45077220 */ /* 0x000fe20000410000 */
[----:B------:R-:W-:Y:S01]  /*11580*/  MOV R49, R81 ;  /* 0x0000005100317202 */ /* 0x000fe20000000f00 */
[C---:B------:R-:W-:Y:S01]  /*11590*/  FMUL.FTZ R58, R0.reuse, R174 ;  /* 0x000000ae003a7220 */ /* 0x040fe20000410000 */
[----:B------:R-:W-:Y:S01]  /*115a0*/  MOV R126, R90 ;  /* 0x0000005a007e7202 */ /* 0x000fe20000000f00 */
[----:B------:R-:W0:Y:S01]  /*115b0*/  LDGDEPBAR ;  /* 0x00000000000079af */ /* 0x000e220000000000 */
[----:B----4-:R-:W-:Y:S01]  /*115c0*/  FMUL.FTZ R10, R0, R122 ;  /* 0x0000007a000a7220 */ /* 0x010fe20000410000 */
[----:B------:R-:W-:Y:S01]  /*115d0*/  MOV R121, R49 ;  /* 0x0000003100797202 */ /* 0x000fe20000000f00 */
[----:B-1----:R-:W-:Y:S01]  /*115e0*/  FMUL.FTZ R5, R70, R125 ;  /* 0x0000007d46057220 */ /* 0x002fe20000410000 */
[----:B------:R-:W-:Y:S01]  /*115f0*/  MOV R127, R94 ;  /* 0x0000005e007f7202 */ /* 0x000fe20000000f00 */
[----:B------:R-:W-:Y:S01]  /*11600*/  FMUL.FTZ R11, R0, R123 ;  /* 0x0000007b000b7220 */ /* 0x000fe20000410000 */
[----:B------:R-:W-:Y:S01]  /*11610*/  MOV R123, R91 ;  /* 0x0000005b007b7202 */ /* 0x000fe20000000f00 */
[----:B------:R-:W-:Y:S01]  /*11620*/  FMUL.FTZ R49, R70, R165 ;  /* 0x000000a546317220 */ /* 0x000fe20000410000 */
[----:B------:R-:W-:Y:S01]  /*11630*/  LDSM.16.MT88.4 R88, [R228+0x800] ;  /* 0x00080000e458783b */ /* 0x000fe20000004200 */
[----:B------:R-:W-:Y:S01]  /*11640*/  MOV R145, R57 ;  /* 0x0000003900917202 */ /* 0x000fe20000000f00 */
[----:B------:R-:W-:Y:S01]  /*11650*/  FMUL.FTZ R57, R68, R173 ;  /* 0x000000ad44397220 */ /* 0x000fe20000410000 */
[----:B------:R-:W-:Y:S01]  /*11660*/  MOV R125, R63 ;  /* 0x0000003f007d7202 */ /* 0x000fe20000000f00 */
[----:B------:R-:W-:Y:S02]  /*11670*/  FMUL.FTZ R63, R0, R179 ;  /* 0x000000b3003f7220 */ /* 0x000fe40000410000 */
[--C-:B------:R-:W-:Y:S02]  /*11680*/  FFMA.FTZ R106, R106, c[0x0][0x2d0], -R105.reuse ;  /* 0x0000b4006a6a7a23 */ /* 0x100fe40000010869 */
[--C-:B------:R-:W-:Y:S01]  /*11690*/  FFMA.FTZ R126, R126, c[0x0][0x2d0], -R105.reuse ;  /* 0x0000b4007e7e7a23 */ /* 0x100fe20000010869 */
[----:B--2---:R-:W-:Y:S01]  /*116a0*/  MOV R128, R59 ;  /* 0x0000003b00807202 */ /* 0x004fe20000000f00 */
[--C-:B------:R-:W-:Y:S02]  /*116b0*/  FFMA.FTZ R3, R38, c[0x0][0x2d0], -R104.reuse ;  /* 0x0000b40026037a23 */ /* 0x100fe40000010868 */
[----:B------:R-:W-:Y:S01]  /*116c0*/  FMUL.FTZ R59, R0, R175 ;  /* 0x000000af003b7220 */ /* 0x000fe20000410000 */
[-C--:B------:R-:W-:Y:S01]  /*116d0*/  HMMA.16816.F32 R4, R76, R20.reuse, R4 ;  /* 0x000000144c04723c */ /* 0x080fe20000001804 */
[----:B------:R1:W-:Y:S07]  /*116e0*/  MUFU.EX2 R250, R3 ;  /* 0x0000000300fa7308 */ /* 0x0003ee0000000800 */
[C---:B------:R-:W-:Y:S07]  /*116f0*/  HMMA.16816.F32 R8, R64.reuse, R20, R8 ;  /* 0x000000144008723c */ /* 0x040fee0000001808 */
[C---:B------:R-:W-:Y:S01]  /*11700*/  FMUL.FTZ R21, R70.reuse, R137 ;  /* 0x0000008946157220 */ /* 0x040fe20000410000 */
[-C--:B------:R-:W-:Y:S04]  /*11710*/  HMMA.16816.F32 R12, R64, R22.reuse, R12 ;  /* 0x00000016400c723c */ /* 0x080fe8000000180c */
[----:B------:R-:W-:Y:S01]  /*11720*/  FMUL.FTZ R20, R70, R136 ;  /* 0x0000008846147220 */ /* 0x000fe20000410000 */
[----:B------:R-:W-:Y:S02]  /*11730*/  MOV R137, R192 ;  /* 0x000000c000897202 */ /* 0x000fe40000000f00 */
[----:B------:R-:W-:Y:S01]  /*11740*/  MOV R136, R61 ;  /* 0x0000003d00887202 */ /* 0x000fe20000000f00 */
[C---:B------:R-:W-:Y:S04]  /*11750*/  HMMA.16816.F32 R16, R76.reuse, R22, R16 ;  /* 0x000000164c10723c */ /* 0x040fe80000001810 */
[--C-:B-1----:R-:W-:Y:S02]  /*11760*/  FFMA.FTZ R3, R39, c[0x0][0x2d0], -R104.reuse ;  /* 0x0000b40027037a23 */ /* 0x102fe40000010868 */
[----:B------:R-:W1:Y:S01]  /*11770*/  LDSM.16.MT88.4 R36, [R228] ;  /* 0x00000000e424783b */ /* 0x000e620000004200 */
[C---:B------:R-:W-:Y:S01]  /*11780*/  FMUL.FTZ R22, R69.reuse, R138 ;  /* 0x0000008a45167220 */ /* 0x040fe20000410000 */
[----:B------:R2:W-:Y:S01]  /*11790*/  MUFU.EX2 R251, R3 ;  /* 0x0000000300fb7308 */ /* 0x0005e20000000800 */
[C---:B------:R-:W-:Y:S03]  /*117a0*/  FMUL.FTZ R23, R69.reuse, R139 ;  /* 0x0000008b45177220 */ /* 0x040fe60000410000 */
[----:B------:R-:W-:Y:S01]  /*117b0*/  MOV R138, R193 ;  /* 0x000000c1008a7202 */ /* 0x000fe20000000f00 */
[----:B------:R-:W-:Y:S01]  /*117c0*/  FMUL.FTZ R61, R68, R177 ;  /* 0x000000b1443d7220 */ /* 0x000fe20000410000 */
[----:B------:R-:W-:Y:S02]  /*117d0*/  MOV R193, R82 ;  /* 0x0000005200c17202 */ /* 0x000fe40000000f00 */
[----:B------:R-:W-:Y:S02]  /*117e0*/  MOV R139, R117 ;  /* 0x00000075008b7202 */ /* 0x000fe40000000f00 */
[----:B------:R-:W-:Y:S02]  /*117f0*/  MOV R117, R221 ;  /* 0x000000dd00757202 */ /* 0x000fe40000000f00 */
[----:B------:R-:W-:Y:S02]  /*11800*/  MOV R122, R193 ;  /* 0x000000c1007a7202 */ /* 0x000fe40000000f00 */
[----:B------:R-:W-:Y:S02]  /*11810*/  MOV R193, R95 ;  /* 0x0000005f00c17202 */ /* 0x000fe40000000f00 */
[----:B------:R-:W-:Y:S01]  /*11820*/  LDSM.16.MT88.4 R92, [R225+0x800] ;  /* 0x00080000e15c783b */ /* 0x000fe20000004200 */
[--C-:B--2---:R-:W-:Y:S01]  /*11830*/  FFMA.FTZ R3, R50, c[0x0][0x2d0], -R104.reuse ;  /* 0x0000b40032037a23 */ /* 0x104fe20000010868 */
[----:B------:R-:W-:Y:S06]  /*11840*/  MOV R50, R80 ;  /* 0x0000005000327202 */ /* 0x000fec0000000f00 */
[----:B------:R-:W2:Y:S01]  /*11850*/  LDSM.16.MT88.4 R80, [R227] ;  /* 0x00000000e350783b */ /* 0x000ea20000004200 */
[----:B------:R3:W-:Y:S01]  /*11860*/  MUFU.EX2 R252, R3 ;  /* 0x0000000300fc7308 */ /* 0x0007e20000000800 */
[----:B------:R-:W-:Y:S01]  /*11870*/  MOV R164, R50 ;  /* 0x0000003200a47202 */ /* 0x000fe20000000f00 */
[----:B------:R-:W-:Y:S01]  /*11880*/  FMUL.FTZ R50, R69, R166 ;  /* 0x000000a645327220 */ /* 0x000fe20000410000 */
[-C--:B-1----:R-:W-:Y:S08]  /*11890*/  HMMA.16816.F32 R20, R76, R36.reuse, R20 ;  /* 0x000000244c14723c */ /* 0x082ff00000001814 */
[C---:B------:R-:W-:Y:S04]  /*118a0*/  HMMA.16816.F32 R24, R64.reuse, R36, R24 ;  /* 0x000000244018723c */ /* 0x040fe80000001818 */
[----:B---3--:R-:W-:Y:S04]  /*118b0*/  FFMA.FTZ R3, R51, c[0x0][0x2d0], -R104 ;  /* 0x0000b40033037a23 */ /* 0x008fe80000010868 */
[-C--:B------:R-:W-:Y:S01]  /*118c0*/  HMMA.16816.F32 R28, R64, R38.reuse, R28 ;  /* 0x00000026401c723c */ /* 0x080fe2000000181c */
[----:B------:R1:W3:Y:S03]  /*118d0*/  MUFU.EX2 R62, R3 ;  /* 0x00000003003e7308 */ /* 0x0002e60000000800 */
[C---:B------:R-:W-:Y:S02]  /*118e0*/  FMUL.FTZ R36, R70.reuse, R152 ;  /* 0x0000009846247220 */ /* 0x040fe40000410000 */
[----:B------:R-:W-:Y:S02]  /*118f0*/  FMUL.FTZ R37, R70, R153 ;  /* 0x0000009946257220 */ /* 0x000fe40000410000 */
[C---:B------:R-:W-:Y:S04]  /*11900*/  HMMA.16816.F32 R32, R76.reuse, R38, R32 ;  /* 0x000000264c20723c */ /* 0x040fe80000001820 */
[C---:B------:R-:W-:Y:S03]  /*11910*/  FMUL.FTZ R51, R69.reuse, R167 ;  /* 0x000000a745337220 */ /* 0x040fe60000410000 */
[C---:B------:R-:W-:Y:S02]  /*11920*/  FMUL.FTZ R39, R69.reuse, R155 ;  /* 0x0000009b45277220 */ /* 0x040fe40000410000 */
[----:B------:R-:W-:Y:S07]  /*11930*/  FMUL.FTZ R38, R69, R154 ;  /* 0x0000009a45267220 */ /* 0x000fee0000410000 */
[-C--:B------:R-:W-:Y:S03]  /*11940*/  HMMA.16816.F32 R36, R76, R52.reuse, R36 ;  /* 0x000000344c24723c */ /* 0x080fe60000001824 */
[--C-:B-1----:R-:W-:Y:S01]  /*11950*/  FFMA.FTZ R3, R40, c[0x0][0x2d0], -R105.reuse ;  /* 0x0000b40028037a23 */ /* 0x102fe20000010869 */
[----:B---3--:R-:W-:Y:S01]  /*11960*/  MOV R129, R62 ;  /* 0x0000003e00817202 */ /* 0x008fe20000000f00 */
[----:B------:R-:W-:Y:S01]  /*11970*/  FMUL.FTZ R40, R68, R156 ;  /* 0x0000009c44287220 */ /* 0x000fe20000410000 */
[----:B------:R-:W-:Y:S01]  /*11980*/  MOV R156, R87 ;  /* 0x00000057009c7202 */ /* 0x000fe20000000f00 */
[----:B------:R1:W-:Y:S01]  /*11990*/  MUFU.EX2 R249, R3 ;  /* 0x0000000300f97308 */ /* 0x0003e20000000800 */
[----:B------:R-:W-:Y:S04]  /*119a0*/  FMUL.FTZ R62, R0, R178 ;  /* 0x000000b2003e7220 */ /* 0x000fe80000410000 */
[----:B------:R-:W-:Y:S02]  /*119b0*/  MOV R165, R156 ;  /* 0x0000009c00a57202 */ /* 0x000fe40000000f00 */
[----:B------:R-:W-:Y:S02]  /*119c0*/  MOV R156, R132 ;  /* 0x00000084009c7202 */ /* 0x000fe40000000f00 */
[----:B------:R-:W-:Y:S01]  /*119d0*/  MOV R132, R240 ;  /* 0x000000f000847202 */ /* 0x000fe20000000f00 */
[--C-:B-1----:R-:W-:Y:S02]  /*119e0*/  FFMA.FTZ R3, R41, c[0x0][0x2d0], -R105.reuse ;  /* 0x0000b40029037a23 */ /* 0x102fe40000010869 */
[----:B------:R-:W-:Y:S01]  /*119f0*/  FMUL.FTZ R41, R68, R157 ;  /* 0x0000009d44297220 */ /* 0x000fe20000410000 */
[----:B------:R-:W-:Y:S01]  /*11a00*/  MOV R157, R85 ;  /* 0x00000055009d7202 */ /* 0x000fe20000000f00 */
[----:B------:R1:W3:Y:S01]  /*11a10*/  MUFU.EX2 R248, R3 ;  /* 0x0000000300f87308 */ /* 0x0002e20000000800 */
[----:B------:R-:W4:Y:S02]  /*11a20*/  LDSM.16.MT88.4 R84, [R224+0x800] ;  /* 0x00080000e054783b */ /* 0x000f240000004200 */
[----:B------:R-:W-:Y:S01]  /*11a30*/  MOV R166, R157 ;  /* 0x0000009d00a67202 */ /* 0x000fe20000000f00 */
[--C-:B-1----:R-:W-:Y:S02]  /*11a40*/  FFMA.FTZ R3, R44, c[0x0][0x2d0], -R105.reuse ;  /* 0x0000b4002c037a23 */ /* 0x102fe40000010869 */
[C---:B------:R-:W-:Y:S01]  /*11a50*/  FMUL.FTZ R44, R68.reuse, R160 ;  /* 0x000000a0442c7220 */ /* 0x040fe20000410000 */
[----:B------:R-:W-:Y:S03]  /*11a60*/  MOV R160, R220 ;  /* 0x000000dc00a07202 */ /* 0x000fe60000000f00 */
[----:B------:R1:W-:Y:S02]  /*11a70*/  MUFU.EX2 R246, R3 ;  /* 0x0000000300f67308 */ /* 0x0003e40000000800 */
[--C-:B-1----:R-:W-:Y:S02]  /*11a80*/  FFMA.FTZ R3, R45, c[0x0][0x2d0], -R105.reuse ;  /* 0x0000b4002d037a23 */ /* 0x102fe40000010869 */
[----:B------:R-:W-:Y:S01]  /*11a90*/  FMUL.FTZ R45, R68, R161 ;  /* 0x000000a1442d7220 */ /* 0x000fe20000410000 */
[----:B------:R-:W-:Y:S05]  /*11aa0*/  MOV R161, R150 ;  /* 0x0000009600a17202 */ /* 0x000fea0000000f00 */
[----:B------:R1:W1:Y:S01]  /*11ab0*/  MUFU.EX2 R247, R3 ;  /* 0x0000000300f77308 */ /* 0x0002620000000800 */
[----:B------:R-:W-:Y:S02]  /*11ac0*/  MOV R150, R122 ;  /* 0x0000007a00967202 */ /* 0x000fe40000000f00 */
[----:B------:R-:W-:Y:S01]  /*11ad0*/  MOV R122, R234 ;  /* 0x000000ea007a7202 */ /* 0x000fe20000000f00 */
[--C-:B-1----:R-:W-:Y:S02]  /*11ae0*/  FFMA.FTZ R3, R42, c[0x0][0x2d0], -R100.reuse ;  /* 0x0000b4002a037a23 */ /* 0x102fe40000010864 */
[C---:B------:R-:W-:Y:S04]  /*11af0*/  FMUL.FTZ R42, R0.reuse, R158 ;  /* 0x0000009e002a7220 */ /* 0x040fe80000410000 */
[----:B------:R1:W-:Y:S02]  /*11b00*/  MUFU.EX2 R144, R3 ;  /* 0x0000000300907308 */ /* 0x0003e40000000800 */
[--C-:B-1----:R-:W-:Y:S02]  /*11b10*/  FFMA.FTZ R3, R43, c[0x0][0x2d0], -R100.reuse ;  /* 0x0000b4002b037a23 */ /* 0x102fe40000010864 */
[----:B------:R-:W-:Y:S06]  /*11b20*/  FMUL.FTZ R43, R0, R159 ;  /* 0x0000009f002b7220 */ /* 0x000fec0000410000 */
[----:B------:R1:W1:Y:S01]  /*11b30*/  MUFU.EX2 R192, R3 ;  /* 0x0000000300c07308 */ /* 0x0002620000000800 */
[C---:B------:R-:W-:Y:S07]  /*11b40*/  HMMA.16816.F32 R40, R64.reuse, R52, R40 ;  /* 0x000000344028723c */ /* 0x040fee0000001828 */
[C---:B------:R-:W-:Y:S01]  /*11b50*/  FMUL.FTZ R52, R70.reuse, R168 ;  /* 0x000000a846347220 */ /* 0x040fe20000410000 */
[----:B------:R-:W-:Y:S01]  /*11b60*/  MOV R168, R166 ;  /* 0x000000a600a87202 */ /* 0x000fe20000000f00 */
[----:B------:R-:W-:Y:S03]  /*11b70*/  FMUL.FTZ R53, R70, R169 ;  /* 0x000000a946357220 */ /* 0x000fe60000410000 */
[----:B------:R-:W-:Y:S02]  /*11b80*/  MOV R166, R161 ;  /* 0x000000a100a67202 */ /* 0x000fe40000000f00 */
[----:B------:R-:W-:Y:S01]  /*11b90*/  MOV R161, R156 ;  /* 0x0000009c00a17202 */ /* 0x000fe20000000f00 */
[--C-:B-1----:R-:W-:Y:S02]  /*11ba0*/  FFMA.FTZ R3, R46, c[0x0][0x2d0], -R100.reuse ;  /* 0x0000b4002e037a23 */ /* 0x102fe40000010864 */
[C---:B------:R-:W-:Y:S01]  /*11bb0*/  FMUL.FTZ R46, R0.reuse, R162 ;  /* 0x000000a2002e7220 */ /* 0x040fe20000410000 */
[----:B------:R-:W-:Y:S01]  /*11bc0*/  MOV R162, R151 ;  /* 0x0000009700a27202 */ /* 0x000fe20000000f00 */
[----:B------:R1:W-:Y:S01]  /*11bd0*/  MUFU.EX2 R152, R3 ;  /* 0x0000000300987308 */ /* 0x0003e20000000800 */
[----:B------:R-:W-:Y:S02]  /*11be0*/  MOV R151, R117 ;  /* 0x0000007500977202 */ /* 0x000fe40000000f00 */
[----:B------:R-:W-:Y:S01]  /*11bf0*/  MOV R117, R233 ;  /* 0x000000e900757202 */ /* 0x000fe20000000f00 */
[----:B-1----:R-:W-:Y:S01]  /*11c00*/  FFMA.FTZ R3, R199, c[0x0][0x2d0], -R100 ;  /* 0x0000b400c7037a23 */ /* 0x002fe20000010864 */
[----:B------:R-:W-:Y:S05]  /*11c10*/  MOV R199, R218 ;  /* 0x000000da00c77202 */ /* 0x000fea0000000f00 */
[----:B------:R1:W1:Y:S01]  /*11c20*/  MUFU.EX2 R153, R3 ;  /* 0x0000000300997308 */ /* 0x0002620000000800 */
[----:B------:R-:W-:Y:S02]  /*11c30*/  MOV R167, R199 ;  /* 0x000000c700a77202 */ /* 0x000fe40000000f00 */
[----:B------:R-:W-:Y:S02]  /*11c40*/  MOV R199, R148 ;  /* 0x0000009400c77202 */ /* 0x000fe40000000f00 */
[----:B------:R-:W-:Y:S01]  /*11c50*/  MOV R148, R239 ;  /* 0x000000ef00947202 */ /* 0x000fe20000000f00 */
[--C-:B-1----:R-:W-:Y:S02]  /*11c60*/  FFMA.FTZ R3, R47, c[0x0][0x2d0], -R96.reuse ;  /* 0x0000b4002f037a23 */ /* 0x102fe40000010860 */
[----:B------:R-:W-:Y:S02]  /*11c70*/  FMUL.FTZ R47, R0, R163 ;  /* 0x000000a3002f7220 */ /* 0x000fe40000410000 */
[----:B------:R1:W-:Y:S05]  /*11c80*/  MUFU.EX2 R221, R3 ;  /* 0x0000000300dd7308 */ /* 0x0003ea0000000800 */
[-C--:B------:R-:W-:Y:S08]  /*11c90*/  HMMA.16816.F32 R44, R64, R54.reuse, R44 ;  /* 0x00000036402c723c */ /* 0x080ff0000000182c */
[C---:B------:R-:W-:Y:S07]  /*11ca0*/  HMMA.16816.F32 R48, R76.reuse, R54, R48 ;  /* 0x000000364c30723c */ /* 0x040fee0000001830 */
[C---:B------:R-:W-:Y:S02]  /*11cb0*/  FMUL.FTZ R54, R69.reuse, R170 ;  /* 0x000000aa45367220 */ /* 0x040fe40000410000 */
[----:B------:R-:W-:Y:S03]  /*11cc0*/  FMUL.FTZ R55, R69, R171 ;  /* 0x000000ab45377220 */ /* 0x000fe60000410000 */
[--C-:B-1----:R-:W-:Y:S01]  /*11cd0*/  FFMA.FTZ R3, R198, c[0x0][0x2d0], -R96.reuse ;  /* 0x0000b400c6037a23 */ /* 0x102fe20000010860 */
[----:B------:R-:W-:Y:S03]  /*11ce0*/  MOV R198, R165 ;  /* 0x000000a500c67202 */ /* 0x000fe60000000f00 */
[-C--:B--2---:R-:W-:Y:S01]  /*11cf0*/  HMMA.16816.F32 R52, R76, R80.reuse, R52 ;  /* 0x000000504c34723c */ /* 0x084fe20000001834 */
[----:B------:R1:W-:Y:S02]  /*11d00*/  MUFU.EX2 R220, R3 ;  /* 0x0000000300dc7308 */ /* 0x0003e40000000800 */
[--C-:B-1----:R-:W-:Y:S02]  /*11d10*/  FFMA.FTZ R3, R56, c[0x0][0x2d0], -R96.reuse ;  /* 0x0000b40038037a23 */ /* 0x102fe40000010860 */
[----:B------:R-:W-:Y:S06]  /*11d20*/  FMUL.FTZ R56, R68, R172 ;  /* 0x000000ac44387220 */ /* 0x000fec0000410000 */
[----:B------:R1:W-:Y:S01]  /*11d30*/  MUFU.EX2 R218, R3 ;  /* 0x0000000300da7308 */ /* 0x0003e20000000800 */
[C---:B------:R-:W-:Y:S07]  /*11d40*/  HMMA.16816.F32 R56, R64.reuse, R80, R56 ;  /* 0x000000504038723c */ /* 0x040fee0000001838 */
[----:B------:R-:W-:Y:S02]  /*11d50*/  F2FP.PACK_AB R80, R137, R143 ;  /* 0x0000008f8950723e */ /* 0x000fe400000000ff */
[----:B------:R-:W-:Y:S03]  /*11d60*/  F2FP.PACK_AB R81, R195, R194 ;  /* 0x000000c2c351723e */ /* 0x000fe600000000ff */
[----:B-1----:R-:W-:Y:S02]  /*11d70*/  FFMA.FTZ R3, R60, c[0x0][0x2d0], -R96 ;  /* 0x0000b4003c037a23 */ /* 0x002fe40000010860 */
[----:B------:R-:W-:Y:S02]  /*11d80*/  FMUL.FTZ R60, R68, R176 ;  /* 0x000000b0443c7220 */ /* 0x000fe40000410000 */
[----:B------:R1:W-:Y:S05]  /*11d90*/  MUFU.EX2 R217, R3 ;  /* 0x0000000300d97308 */ /* 0x0003ea0000000800 */
[-C--:B------:R-:W-:Y:S07]  /*11da0*/  HMMA.16816.F32 R60, R64, R82.reuse, R60 ;  /* 0x00000052403c723c */ /* 0x080fee000000183c */
[C---:B------:R-:W-:Y:S02]  /*11db0*/  FMUL.FTZ R64, R70.reuse, R180 ;  /* 0x000000b446407220 */ /* 0x040fe40000410000 */
[----:B------:R-:W-:Y:S03]  /*11dc0*/  FMUL.FTZ R65, R70, R181 ;  /* 0x000000b546417220 */ /* 0x000fe60000410000 */
[C---:B------:R-:W-:Y:S02]  /*11dd0*/  FMUL.FTZ R66, R69.reuse, R182 ;  /* 0x000000b645427220 */ /* 0x040fe40000410000 */
[----:B------:R-:W-:Y:S02]  /*11de0*/  FMUL.FTZ R67, R69, R183 ;  /* 0x000000b745437220 */ /* 0x000fe40000410000 */
[--C-:B-1----:R-:W-:Y:S05]  /*11df0*/  FFMA.FTZ R3, R202, c[0x0][0x2d0], -R104.reuse ;  /* 0x0000b400ca037a23 */ /* 0x102fea0000010868 */
[----:B------:R-:W-:Y:S01]  /*11e00*/  HMMA.16816.F32 R64, R76, R82, R64 ;  /* 0x000000524c40723c */ /* 0x000fe20000001840 */
[----:B------:R1:W-:Y:S06]  /*11e10*/  MUFU.EX2 R155, R3 ;  /* 0x00000003009b7308 */ /* 0x0003ec0000000800 */
[----:B------:R-:W-:Y:S02]  /*11e20*/  F2FP.PACK_AB R77, R138, R164 ;  /* 0x000000a48a4d723e */ /* 0x000fe400000000ff */
[----:B------:R-:W-:Y:S03]  /*11e30*/  F2FP.PACK_AB R76, R139, R244 ;  /* 0x000000f48b4c723e */ /* 0x000fe600000000ff */
[----:B------:R-:W-:Y:S02]  /*11e40*/  F2FP.PACK_AB R78, R141, R131 ;  /* 0x000000838d4e723e */ /* 0x000fe400000000ff */
[----:B------:R-:W-:Y:S02]  /*11e50*/  F2FP.PACK_AB R79, R140, R130 ;  /* 0x000000828c4f723e */ /* 0x000fe400000000ff */
[----:B------:R-:W-:Y:S02]  /*11e60*/  F2FP.PACK_AB R82, R147, R142 ;  /* 0x0000008e9352723e */ /* 0x000fe400000000ff */
[----:B------:R-:W-:Y:S03]  /*11e70*/  F2FP.PACK_AB R83, R196, R197 ;  /* 0x000000c5c453723e */ /* 0x000fe600000000ff */
[-C--:B----4-:R-:W-:Y:S03]  /*11e80*/  HMMA.16816.F32 R4, R76, R84.reuse, R4 ;  /* 0x000000544c04723c */ /* 0x090fe60000001804 */
[--C-:B-1----:R-:W-:Y:S05]  /*11e90*/  FFMA.FTZ R3, R203, c[0x0][0x2d0], -R104.reuse ;  /* 0x0000b400cb037a23 */ /* 0x102fea0000010868 */
[C---:B------:R-:W-:Y:S01]  /*11ea0*/  HMMA.16816.F32 R8, R80.reuse, R84, R8 ;  /* 0x000000545008723c */ /* 0x040fe20000001808 */
[----:B------:R1:W-:Y:S07]  /*11eb0*/  MUFU.EX2 R216, R3 ;  /* 0x0000000300d87308 */ /* 0x0003ee0000000800 */
[-C--:B------:R-:W-:Y:S08]  /*11ec0*/  HMMA.16816.F32 R12, R80, R86.reuse, R12 ;  /* 0x00000056500c723c */ /* 0x080ff0000000180c */
[C---:B------:R-:W-:Y:S01]  /*11ed0*/  HMMA.16816.F32 R16, R76.reuse, R86, R16 ;  /* 0x000000564c10723c */ /* 0x040fe20000001810 */
[----:B------:R-:W2:Y:S07]  /*11ee0*/  LDSM.16.MT88.4 R84, [R227+0x800] ;  /* 0x00080000e354783b */ /* 0x000eae0000004200 */
[-C--:B------:R-:W-:Y:S04]  /*11ef0*/  HMMA.16816.F32 R20, R76, R88.reuse, R20 ;  /* 0x000000584c14723c */ /* 0x080fe80000001814 */
[--C-:B-1----:R-:W-:Y:S04]  /*11f00*/  FFMA.FTZ R3, R200, c[0x0][0x2d0], -R104.reuse ;  /* 0x0000b400c8037a23 */ /* 0x102fe80000010868 */
[C---:B------:R-:W-:Y:S01]  /*11f10*/  HMMA.16816.F32 R24, R80.reuse, R88, R24 ;  /* 0x000000585018723c */ /* 0x040fe20000001818 */
[----:B------:R1:W-:Y:S07]  /*11f20*/  MUFU.EX2 R159, R3 ;  /* 0x00000003009f7308 */ /* 0x0003ee0000000800 */
[-C--:B------:R-:W-:Y:S08]  /*11f30*/  HMMA.16816.F32 R28, R80, R90.reuse, R28 ;  /* 0x0000005a501c723c */ /* 0x080ff0000000181c */
[C---:B------:R-:W-:Y:S01]  /*11f40*/  HMMA.16816.F32 R32, R76.reuse, R90, R32 ;  /* 0x0000005a4c20723c */ /* 0x040fe20000001820 */
[----:B------:R-:W4:Y:S07]  /*11f50*/  LDSM.16.MT88.4 R88, [R224+0x1000] ;  /* 0x00100000e058783b */ /* 0x000f2e0000004200 */
[-C--:B------:R-:W-:Y:S04]  /*11f60*/  HMMA.16816.F32 R36, R76, R92.reuse, R36 ;  /* 0x0000005c4c24723c */ /* 0x080fe80000001824 */
[----:B-1----:R-:W-:Y:S02]  /*11f70*/  FFMA.FTZ R3, R201, c[0x0][0x2d0], -R104 ;  /* 0x0000b400c9037a23 */ /* 0x002fe40000010868 */
[----:B------:R-:W-:Y:S02]  /*11f80*/  MUFU.EX2 R201, R101 ;  /* 0x0000006500c97308 */ /* 0x000fe40000000800 */
[C---:B------:R-:W-:Y:S07]  /*11f90*/  HMMA.16816.F32 R40, R80.reuse, R92, R40 ;  /* 0x0000005c5028723c */ /* 0x040fee0000001828 */
[----:B------:R-:W-:Y:S01]  /*11fa0*/  FFMA.FTZ R92, R210, c[0x0][0x2d0], -R96 ;  /* 0x0000b400d25c7a23 */ /* 0x000fe20000010860 */
[-C--:B------:R-:W-:Y:S01]  /*11fb0*/  HMMA.16816.F32 R44, R80, R94.reuse, R44 ;  /* 0x0000005e502c723c */ /* 0x080fe2000000182c */
[----:B------:R1:W-:Y:S07]  /*11fc0*/  MUFU.EX2 R215, R3 ;  /* 0x0000000300d77308 */ /* 0x0003ee0000000800 */
[C---:B------:R-:W-:Y:S08]  /*11fd0*/  HMMA.16816.F32 R48, R76.reuse, R94, R48 ;  /* 0x0000005e4c30723c */ /* 0x040ff00000001830 */
[-C--:B--2---:R-:W-:Y:S08]  /*11fe0*/  HMMA.16816.F32 R52, R76, R84.reuse, R52 ;  /* 0x000000544c34723c */ /* 0x084ff00000001834 */
[C---:B------:R-:W-:Y:S04]  /*11ff0*/  HMMA.16816.F32 R56, R80.reuse, R84, R56 ;  /* 0x000000545038723c */ /* 0x040fe80000001838 */
[--C-:B-1----:R-:W-:Y:S04]  /*12000*/  FFMA.FTZ R3, R205, c[0x0][0x2d0], -R105.reuse ;  /* 0x0000b400cd037a23 */ /* 0x102fe80000010869 */
[-C--:B------:R-:W-:Y:S01]  /*12010*/  HMMA.16816.F32 R60, R80, R86.reuse, R60 ;  /* 0x00000056503c723c */ /* 0x080fe2000000183c */
[----:B------:R1:W-:Y:S06]  /*12020*/  MUFU.EX2 R154, R3 ;  /* 0x00000003009a7308 */ /* 0x0003ec0000000800 */
[----:B---3--:R-:W-:Y:S01]  /*12030*/  F2FP.PACK_AB R80, R248, R249 ;  /* 0x000000f9f850723e */ /* 0x008fe200000000ff */
[----:B------:R-:W-:Y:S01]  /*12040*/  HMMA.16816.F32 R64, R76, R86, R64 ;  /* 0x000000564c40723c */ /* 0x000fe20000001840 */
[----:B------:R-:W-:Y:S03]  /*12050*/  LDSM.16.MT88.4 R84, [R225+0x1000] ;  /* 0x00100000e154783b */ /* 0x000fe60000004200 */
[----:B------:R-:W-:Y:S02]  /*12060*/  F2FP.PACK_AB R82, R247, R246 ;  /* 0x000000f6f752723e */ /* 0x000fe400000000ff */
[----:B------:R-:W-:Y:S02]  /*12070*/  F2FP.PACK_AB R81, R192, R144 ;  /* 0x00000090c051723e */ /* 0x000fe400000000ff */
[----:B------:R-:W-:Y:S04]  /*12080*/  F2FP.PACK_AB R76, R145, R146 ;  /* 0x00000092914c723e */ /* 0x000fe800000000ff */
[----:B------:R-:W-:Y:S02]  /*12090*/  F2FP.PACK_AB R78, R128, R136 ;  /* 0x00000088804e723e */ /* 0x000fe400000000ff */
[----:B------:R-:W-:Y:S02]  /*120a0*/  F2FP.PACK_AB R77, R251, R250 ;  /* 0x000000fafb4d723e */ /* 0x000fe400000000ff */
[----:B------:R-:W-:Y:S01]  /*120b0*/  F2FP.PACK_AB R79, R129, R252 ;  /* 0x000000fc814f723e */ /* 0x000fe200000000ff */
[--C-:B-1----:R-:W-:Y:S01]  /*120c0*/  FFMA.FTZ R3, R208, c[0x0][0x2d0], -R105.reuse ;  /* 0x0000b400d0037a23 */ /* 0x102fe20000010869 */
[----:B------:R-:W-:Y:S03]  /*120d0*/  F2FP.PACK_AB R83, R153, R152 ;  /* 0x000000989953723e */ /* 0x000fe600000000ff */
[----:B------:R1:W2:Y:S02]  /*120e0*/  MUFU.EX2 R158, R3 ;  /* 0x00000003009e7308 */ /* 0x0002a40000000800 */
[-C--:B----4-:R-:W-:Y:S08]  /*120f0*/  HMMA.16816.F32 R4, R76, R88.reuse, R4 ;  /* 0x000000584c04723c */ /* 0x090ff00000001804 */
[C---:B------:R-:W-:Y:S08]  /*12100*/  HMMA.16816.F32 R8, R80.reuse, R88, R8 ;  /* 0x000000585008723c */ /* 0x040ff00000001808 */
[-C--:B------:R-:W-:Y:S04]  /*12110*/  HMMA.16816.F32 R12, R80, R90.reuse, R12 ;  /* 0x0000005a500c723c */ /* 0x080fe8000000180c */
[--C-:B-1----:R-:W-:Y:S04]  /*12120*/  FFMA.FTZ R3, R204, c[0x0][0x2d0], -R105.reuse ;  /* 0x0000b400cc037a23 */ /* 0x102fe80000010869 */
[C---:B------:R-:W-:Y:S01]  /*12130*/  HMMA.16816.F32 R16, R76.reuse, R90, R16 ;  /* 0x0000005a4c10723c */ /* 0x040fe20000001810 */
[----:B------:R-:W-:Y:S01]  /*12140*/  LDSM.16.MT88.4 R88, [R227+0x1000] ;  /* 0x00100000e358783b */ /* 0x000fe20000004200 */
[----:B------:R1:W-:Y:S02]  /*12150*/  MUFU.EX2 R214, R3 ;  /* 0x0000000300d67308 */ /* 0x0003e40000000800 */
[--C-:B-1----:R-:W-:Y:S08]  /*12160*/  FFMA.FTZ R3, R206, c[0x0][0x2d0], -R105.reuse ;  /* 0x0000b400ce037a23 */ /* 0x102ff00000010869 */
[----:B------:R1:W3:Y:S02]  /*12170*/  MUFU.EX2 R163, R3 ;  /* 0x0000000300a37308 */ /* 0x0002e40000000800 */
[--C-:B-1----:R-:W-:Y:S01]  /*12180*/  FFMA.FTZ R3, R160, c[0x0][0x2d0], -R100.reuse ;  /* 0x0000b400a0037a23 */ /* 0x102fe20000010864 */
[----:B------:R-:W-:Y:S02]  /*12190*/  MOV R160, R149 ;  /* 0x0000009500a07202 */ /* 0x000fe40000000f00 */
[----:B------:R-:W-:Y:S05]  /*121a0*/  MOV R149, R238 ;  /* 0x000000ee00957202 */ /* 0x000fea0000000f00 */
[----:B------:R1:W-:Y:S01]  /*121b0*/  MUFU.EX2 R157, R3 ;  /* 0x00000003009d7308 */ /* 0x0003e20000000800 */
[----:B------:R-:W-:Y:S01]  /*121c0*/  MOV R165, R160 ;  /* 0x000000a000a57202 */ /* 0x000fe20000000f00 */
[----:B------:R4:W5:Y:S01]  /*121d0*/  LDL.LU R238, [R1+0xa4] ;  /* 0x0000a40001ee7983 */ /* 0x0009620000300800 */
[----:B------:R-:W-:Y:S02]  /*121e0*/  MOV R160, R149 ;  /* 0x0000009500a07202 */ /* 0x000fe40000000f00 */
[----:B------:R-:W-:Y:S01]  /*121f0*/  MOV R149, R132 ;  /* 0x0000008400957202 */ /* 0x000fe20000000f00 */
[----:B------:R4:W5:Y:S01]  /*12200*/  LDL.LU R239, [R1+0xa0] ;  /* 0x0000a00001ef7983 */ /* 0x0009620000300800 */
[----:B------:R-:W-:Y:S03]  /*12210*/  MOV R132, R119 ;  /* 0x0000007700847202 */ /* 0x000fe60000000f00 */
[----:B------:R4:W5:Y:S04]  /*12220*/  LDL.LU R240, [R1+0x9c] ;  /* 0x00009c0001f07983 */ /* 0x0009680000300800 */
[----:B------:R4:W5:Y:S04]  /*12230*/  LDL.LU R233, [R1+0x98] ;  /* 0x0000980001e97983 */ /* 0x0009680000300800 */
[----:B------:R4:W5:Y:S04]  /*12240*/  LDL.LU R234, [R1+0x94] ;  /* 0x0000940001ea7983 */ /* 0x0009680000300800 */
[----:B------:R4:W5:Y:S01]  /*12250*/  LDL.LU R119, [R1+0x90] ;  /* 0x0000900001777983 */ /* 0x0009620000300800 */
[--C-:B-1----:R-:W-:Y:S01]  /*12260*/  FFMA.FTZ R3, R167, c[0x0][0x2d0], -R100.reuse ;  /* 0x0000b400a7037a23 */ /* 0x102fe20000010864 */
[----:B------:R-:W-:Y:S02]  /*12270*/  MOV R167, R162 ;  /* 0x000000a200a77202 */ /* 0x000fe40000000f00 */
[----:B------:R-:W-:Y:S01]  /*12280*/  MOV R162, R199 ;  /* 0x000000c700a27202 */ /* 0x000fe20000000f00 */
[----:B------:R1:W1:Y:S01]  /*12290*/  MUFU.EX2 R156, R3 ;  /* 0x00000003009c7308 */ /* 0x0002620000000800 */
[----:B------:R-:W-:Y:S02]  /*122a0*/  MOV R199, R151 ;  /* 0x0000009700c77202 */ /* 0x000fe40000000f00 */
[----:B------:R-:W-:Y:S02]  /*122b0*/  MOV R151, R148 ;  /* 0x0000009400977202 */ /* 0x000fe40000000f00 */
[----:B------:R-:W-:Y:S02]  /*122c0*/  MOV R148, R230 ;  /* 0x000000e600947202 */ /* 0x000fe40000000f00 */
[----:B------:R4:W5:Y:S01]  /*122d0*/  LDL.LU R230, [R1+0x8c] ;  /* 0x00008c0001e67983 */ /* 0x0009620000300800 */
[--C-:B-1----:R-:W-:Y:S01]  /*122e0*/  FFMA.FTZ R3, R168, c[0x0][0x2d0], -R100.reuse ;  /* 0x0000b400a8037a23 */ /* 0x102fe20000010864 */
[----:B------:R-:W-:Y:S02]  /*122f0*/  MOV R168, R198 ;  /* 0x000000c600a87202 */ /* 0x000fe40000000f00 */
[----:B------:R-:W-:Y:S02]  /*12300*/  MOV R198, R167 ;  /* 0x000000a700c67202 */ /* 0x000fe40000000f00 */
[----:B------:R-:W-:Y:S02]  /*12310*/  MOV R167, R166 ;  /* 0x000000a600a77202 */ /* 0x000fe40000000f00 */
[----:B------:R-:W-:Y:S02]  /*12320*/  MOV R166, R165 ;  /* 0x000000a500a67202 */ /* 0x000fe40000000f00 */
[----:B------:R-:W-:Y:S02]  /*12330*/  MOV R165, R162 ;  /* 0x000000a200a57202 */ /* 0x000fe40000000f00 */
[----:B------:R-:W-:Y:S02]  /*12340*/  MOV R162, R161 ;  /* 0x000000a100a27202 */ /* 0x000fe40000000f00 */
[----:B------:R1:W-:Y:S01]  /*12350*/  MUFU.EX2 R161, R3 ;  /* 0x0000000300a17308 */ /* 0x0003e20000000800 */
[----:B------:R-:W-:Y:S02]  /*12360*/  MOV R169, R198 ;  /* 0x000000c600a97202 */ /* 0x000fe40000000f00 */
[----:B------:R-:W-:Y:S02]  /*12370*/  MOV R198, R166 ;  /* 0x000000a600c67202 */ /* 0x000fe40000000f00 */
[----:B------:R-:W-:Y:S05]  /*12380*/  MOV R166, R162 ;  /* 0x000000a200a67202 */ /* 0x000fea0000000f00 */
[----:B------:R2:W-:Y:S01]  /*12390*/  MUFU.EX2 R162, R92 ;  /* 0x0000005c00a27308 */ /* 0x0005e20000000800 */
[----:B-1----:R-:W-:Y:S01]  /*123a0*/  FFMA.FTZ R3, R168, c[0x0][0x2d0], -R100 ;  /* 0x0000b400a8037a23 */ /* 0x002fe20000010864 */
[----:B------:R-:W-:Y:S02]  /*123b0*/  MOV R168, R167 ;  /* 0x000000a700a87202 */ /* 0x000fe40000000f00 */
[----:B------:R-:W-:Y:S02]  /*123c0*/  MOV R167, R165 ;  /* 0x000000a500a77202 */ /* 0x000fe40000000f00 */
[----:B------:R-:W-:Y:S04]  /*123d0*/  MOV R165, R160 ;  /* 0x000000a000a57202 */ /* 0x000fe80000000f00 */
[----:B------:R1:W1:Y:S01]  /*123e0*/  MUFU.EX2 R160, R3 ;  /* 0x0000000300a07308 */ /* 0x0002620000000800 */
[----:B--2---:R-:W2:Y:S01]  /*123f0*/  LDSM.16.MT88.4 R92, [R228+0x1000] ;  /* 0x00100000e45c783b */ /* 0x004ea20000004200 */
[----:B-1----:R-:W-:Y:S01]  /*12400*/  FFMA.FTZ R3, R169, c[0x0][0x2d0], -R96 ;  /* 0x0000b400a9037a23 */ /* 0x002fe20000010860 */
        /* <DEDUP_REMOVED lines=8> */
[----:B------:R-:W-:Y:S01]  /*12490*/  MOV R120, R124 ;  /* 0x0000007c00787202 */ /* 0x000fe20000000f00 */
[-C--:B--2---:R-:W-:Y:S03]  /*124a0*/  HMMA.16816.F32 R20, R76, R92.reuse, R20 ;  /* 0x0000005c4c14723c */ /* 0x084fe60000001814 */
[----:B------:R-:W-:Y:S01]  /*124b0*/  MOV R124, R212 ;  /* 0x000000d4007c7202 */ /* 0x000fe20000000f00 */
[--C-:B------:R-:W-:Y:S01]  /*124c0*/  FFMA.FTZ R120, R120, c[0x0][0x2d0], -R104.reuse ;  /* 0x0000b40078787a23 */ /* 0x100fe20000010868 */
[----:B------:R1:W-:Y:S03]  /*124d0*/  MUFU.EX2 R212, R3 ;  /* 0x0000000300d47308 */ /* 0x0003e60000000800 */
[C---:B------:R-:W-:Y:S07]  /*124e0*/  HMMA.16816.F32 R24, R80.reuse, R92, R24 ;  /* 0x0000005c5018723c */ /* 0x040fee0000001818 */
[--C-:B------:R-:W-:Y:S01]  /*124f0*/  FFMA.FTZ R92, R150, c[0x0][0x2d0], -R105.reuse ;  /* 0x0000b400965c7a23 */ /* 0x100fe20000010869 */
[-C--:B------:R-:W-:Y:S04]  /*12500*/  HMMA.16816.F32 R28, R80, R94.reuse, R28 ;  /* 0x0000005e501c723c */ /* 0x080fe8000000181c */
[----:B------:R-:W-:Y:S01]  /*12510*/  MOV R150, R127 ;  /* 0x0000007f00967202 */ /* 0x000fe20000000f00 */
[--C-:B------:R-:W-:Y:S02]  /*12520*/  FFMA.FTZ R127, R191, c[0x0][0x2d0], -R105.reuse ;  /* 0x0000b400bf7f7a23 */ /* 0x100fe40000010869 */
[----:B------:R-:W-:Y:S01]  /*12530*/  MUFU.EX2 R191, R106 ;  /* 0x0000006a00bf7308 */ /* 0x000fe20000000800 */
[C---:B------:R-:W-:Y:S04]  /*12540*/  HMMA.16816.F32 R32, R76.reuse, R94, R32 ;  /* 0x0000005e4c20723c */ /* 0x040fe80000001820 */
[--C-:B-1----:R-:W-:Y:S04]  /*12550*/  FFMA.FTZ R3, R169, c[0x0][0x2d0], -R104.reuse ;  /* 0x0000b400a9037a23 */ /* 0x102fe80000010868 */
[-C--:B------:R-:W-:Y:S01]  /*12560*/  HMMA.16816.F32 R36, R76, R84.reuse, R36 ;  /* 0x000000544c24723c */ /* 0x080fe20000001824 */
[----:B------:R1:W-:Y:S07]  /*12570*/  MUFU.EX2 R210, R3 ;  /* 0x0000000300d27308 */ /* 0x0003ee0000000800 */
[C---:B------:R-:W-:Y:S03]  /*12580*/  HMMA.16816.F32 R40, R80.reuse, R84, R40 ;  /* 0x000000545028723c */ /* 0x040fe60000001828 */
[----:B------:R2:W-:Y:S05]  /*12590*/  MUFU.EX2 R169, R92 ;  /* 0x0000005c00a97308 */ /* 0x0005ea0000000800 */
[-C--:B------:R-:W-:Y:S08]  /*125a0*/  HMMA.16816.F32 R44, R80, R86.reuse, R44 ;  /* 0x00000056502c723c */ /* 0x080ff0000000182c */
[C---:B------:R-:W-:Y:S01]  /*125b0*/  HMMA.16816.F32 R48, R76.reuse, R86, R48 ;  /* 0x000000564c30723c */ /* 0x040fe20000001830 */
[----:B------:R-:W4:Y:S03]  /*125c0*/  LDSM.16.MT88.4 R84, [R224+0x1800] ;  /* 0x00180000e054783b */ /* 0x000f260000004200 */
[----:B-1----:R-:W-:Y:S04]  /*125d0*/  FFMA.FTZ R3, R168, c[0x0][0x2d0], -R104 ;  /* 0x0000b400a8037a23 */ /* 0x002fe80000010868 */
[-C--:B------:R-:W-:Y:S01]  /*125e0*/  HMMA.16816.F32 R52, R76, R88.reuse, R52 ;  /* 0x000000584c34723c */ /* 0x080fe20000001834 */
[----:B------:R1:W-:Y:S01]  /*125f0*/  MUFU.EX2 R208, R3 ;  /* 0x0000000300d07308 */ /* 0x0003e20000000800 */
[----:B--2---:R-:W2:Y:S06]  /*12600*/  LDSM.16.MT88.4 R92, [R228+0x1800] ;  /* 0x00180000e45c783b */ /* 0x004eac0000004200 */
[C---:B------:R-:W-:Y:S07]  /*12610*/  HMMA.16816.F32 R56, R80.reuse, R88, R56 ;  /* 0x000000585038723c */ /* 0x040fee0000001838 */
[--C-:B------:R-:W-:Y:S01]  /*12620*/  FFMA.FTZ R88, R118, c[0x0][0x2d0], -R96.reuse ;  /* 0x0000b40076587a23 */ /* 0x100fe20000010860 */
[-C--:B------:R-:W-:Y:S03]  /*12630*/  HMMA.16816.F32 R60, R80, R90.reuse, R60 ;  /* 0x0000005a503c723c */ /* 0x080fe6000000183c */
[----:B------:R2:W-:Y:S01]  /*12640*/  MUFU.EX2 R200, R88 ;  /* 0x0000005800c87308 */ /* 0x0005e20000000800 */
[--C-:B------:R-:W-:Y:S03]  /*12650*/  FFMA.FTZ R118, R99, c[0x0][0x2d0], -R96.reuse ;  /* 0x0000b40063767a23 */ /* 0x100fe60000010860 */
[----:B------:R-:W-:Y:S01]  /*12660*/  F2FP.PACK_AB R80, R158, R154 ;  /* 0x0000009a9e50723e */ /* 0x000fe200000000ff */
[----:B------:R-:W-:Y:S04]  /*12670*/  HMMA.16816.F32 R64, R76, R90, R64 ;  /* 0x0000005a4c40723c */ /* 0x000fe80000001840 */
[--C-:B-1----:R-:W-:Y:S01]  /*12680*/  FFMA.FTZ R3, R198, c[0x0][0x2d0], -R96.reuse ;  /* 0x0000b400c6037a23 */ /* 0x102fe20000010860 */
[----:B---3--:R-:W-:Y:S01]  /*12690*/  F2FP.PACK_AB R82, R163, R214 ;  /* 0x000000d6a352723e */ /* 0x008fe200000000ff */
[----:B------:R-:W-:Y:S01]  /*126a0*/  MUFU.EX2 R198, R103 ;  /* 0x0000006700c67308 */ /* 0x000fe20000000800 */
[----:B------:R-:W-:Y:S02]  /*126b0*/  F2FP.PACK_AB R76, R220, R221 ;  /* 0x000000dddc4c723e */ /* 0x000fe400000000ff */
[----:B------:R-:W-:Y:S03]  /*126c0*/  F2FP.PACK_AB R78, R217, R218 ;  /* 0x000000dad94e723e */ /* 0x000fe600000000ff */
[----:B------:R-:W-:Y:S02]  /*126d0*/  F2FP.PACK_AB R77, R216, R155 ;  /* 0x0000009bd84d723e */ /* 0x000fe400000000ff */
[----:B------:R-:W-:Y:S02]  /*126e0*/  F2FP.PACK_AB R79, R215, R159 ;  /* 0x0000009fd74f723e */ /* 0x000fe400000000ff */
[----:B------:R1:W-:Y:S01]  /*126f0*/  MUFU.EX2 R206, R3 ;  /* 0x0000000300ce7308 */ /* 0x0003e20000000800 */
[----:B------:R-:W-:Y:S01]  /*12700*/  F2FP.PACK_AB R81, R156, R157 ;  /* 0x0000009d9c51723e */ /* 0x000fe200000000ff */
[----:B--2---:R-:W-:Y:S01]  /*12710*/  LDSM.16.MT88.4 R88, [R227+0x1800] ;  /* 0x00180000e358783b */ /* 0x004fe20000004200 */
[----:B------:R-:W-:Y:S02]  /*12720*/  F2FP.PACK_AB R83, R160, R161 ;  /* 0x000000a1a053723e */ /* 0x000fe400000000ff */
[-C--:B----4-:R-:W-:Y:S08]  /*12730*/  HMMA.16816.F32 R4, R76, R84.reuse, R4 ;  /* 0x000000544c04723c */ /* 0x090ff00000001804 */
[C---:B------:R-:W-:Y:S08]  /*12740*/  HMMA.16816.F32 R8, R80.reuse, R84, R8 ;  /* 0x000000545008723c */ /* 0x040ff00000001808 */
[-C--:B------:R-:W-:Y:S04]  /*12750*/  HMMA.16816.F32 R12, R80, R86.reuse, R12 ;  /* 0x00000056500c723c */ /* 0x080fe8000000180c */
[----:B-1----:R-:W-:Y:S04]  /*12760*/  FFMA.FTZ R3, R167, c[0x0][0x2d0], -R96 ;  /* 0x0000b400a7037a23 */ /* 0x002fe80000010860 */
[C---:B------:R-:W-:Y:S01]  /*12770*/  HMMA.16816.F32 R16, R76.reuse, R86, R16 ;  /* 0x000000564c10723c */ /* 0x040fe20000001810 */
[----:B------:R1:W-:Y:S01]  /*12780*/  MUFU.EX2 R205, R3 ;  /* 0x0000000300cd7308 */ /* 0x0003e20000000800 */
[----:B------:R-:W-:Y:S06]  /*12790*/  LDSM.16.MT88.4 R84, [R224+0x2000] ;  /* 0x00200000e054783b */ /* 0x000fec0000004200 */
[-C--:B------:R-:W-:Y:S08]  /*127a0*/  HMMA.16816.F32 R20, R76, R92.reuse, R20 ;  /* 0x0000005c4c14723c */ /* 0x080ff00000001814 */
[C---:B------:R-:W-:Y:S08]  /*127b0*/  HMMA.16816.F32 R24, R80.reuse, R92, R24 ;  /* 0x0000005c5018723c */ /* 0x040ff00000001818 */
[-C--:B------:R-:W-:Y:S04]  /*127c0*/  HMMA.16816.F32 R28, R80, R94.reuse, R28 ;  /* 0x0000005e501c723c */ /* 0x080fe8000000181c */
[--C-:B-1----:R-:W-:Y:S04]  /*127d0*/  FFMA.FTZ R3, R166, c[0x0][0x2d0], -R104.reuse ;  /* 0x0000b400a6037a23 */ /* 0x102fe80000010868 */
[C---:B------:R-:W-:Y:S01]  /*127e0*/  HMMA.16816.F32 R32, R76.reuse, R94, R32 ;  /* 0x0000005e4c20723c */ /* 0x040fe20000001820 */
[----:B------:R1:W-:Y:S01]  /*127f0*/  MUFU.EX2 R204, R3 ;  /* 0x0000000300cc7308 */ /* 0x0003e20000000800 */
[----:B------:R-:W-:Y:S02]  /*12800*/  LDSM.16.MT88.4 R92, [R228+0x2000] ;  /* 0x00200000e45c783b */ /* 0x000fe40000004200 */
[----:B-1----:R-:W-:Y:S07]  /*12810*/  FFMA.FTZ R3, R165, c[0x0][0x2d0], -R104 ;  /* 0x0000b400a5037a23 */ /* 0x002fee0000010868 */
[----:B------:R1:W-:Y:S02]  /*12820*/  MUFU.EX2 R203, R3 ;  /* 0x0000000300cb7308 */ /* 0x0003e40000000800 */
[--C-:B-1----:R-:W-:Y:S08]  /*12830*/  FFMA.FTZ R3, R199, c[0x0][0x2d0], -R105.reuse ;  /* 0x0000b400c7037a23 */ /* 0x102ff00000010869 */
[----:B------:R-:W-:Y:S10]  /*12840*/  MUFU.EX2 R199, R102 ;  /* 0x0000006600c77308 */ /* 0x000ff40000000800 */
[----:B------:R1:W-:Y:S02]  /*12850*/  MUFU.EX2 R171, R3 ;  /* 0x0000000300ab7308 */ /* 0x0003e40000000800 */
[--C-:B-1----:R-:W-:Y:S01]  /*12860*/  FFMA.FTZ R3, R151, c[0x0][0x2d0], -R105.reuse ;  /* 0x0000b40097037a23 */ /* 0x102fe20000010869 */
[----:B------:R-:W-:Y:S07]  /*12870*/  MOV R151, R193 ;  /* 0x000000c100977202 */ /* 0x000fee0000000f00 */
[----:B------:R1:W2:Y:S02]  /*12880*/  MUFU.EX2 R170, R3 ;  /* 0x0000000300aa7308 */ /* 0x0002a40000000800 */
[--C-:B-1----:R-:W-:Y:S01]  /*12890*/  FFMA.FTZ R3, R122, c[0x0][0x2d0], -R100.reuse ;  /* 0x0000b4007a037a23 */ /* 0x102fe20000010864 */
[----:B------:R-:W-:Y:S07]  /*128a0*/  MOV R122, R117 ;  /* 0x00000075007a7202 */ /* 0x000fee0000000f00 */
[----:B------:R1:W-:Y:S02]  /*128b0*/  MUFU.EX2 R117, R3 ;  /* 0x0000000300757308 */ /* 0x0003e40000000800 */
[--C-:B-1----:R-:W-:Y:S01]  /*128c0*/  FFMA.FTZ R3, R148, c[0x0][0x2d0], -R100.reuse ;  /* 0x0000b40094037a23 */ /* 0x102fe20000010864 */
[----:B------:R-:W-:Y:S02]  /*128d0*/  MOV R148, R135 ;  /* 0x0000008700947202 */ /* 0x000fe40000000f00 */
[----:B------:R-:W-:Y:S02]  /*128e0*/  MOV R135, R134 ;  /* 0x0000008600877202 */ /* 0x000fe40000000f00 */
[----:B------:R-:W-:Y:S02]  /*128f0*/  MOV R134, R133 ;  /* 0x0000008500867202 */ /* 0x000fe40000000f00 */
[----:B------:R-:W-:Y:S02]  /*12900*/  MOV R133, R132 ;  /* 0x0000008400857202 */ /* 0x000fe40000000f00 */
[----:B------:R-:W-:Y:S02]  /*12910*/  MOV R132, R125 ;  /* 0x0000007d00847202 */ /* 0x000fe40000000f00 */
[----:B------:R-:W-:Y:S02]  /*12920*/  MOV R125, R116 ;  /* 0x00000074007d7202 */ /* 0x000fe40000000f00 */
[----:B------:R1:W3:Y:S03]  /*12930*/  MUFU.EX2 R116, R3 ;  /* 0x0000000300747308 */ /* 0x0002e60000000800 */
[--C-:B------:R-:W-:Y:S02]  /*12940*/  FFMA.FTZ R125, R125, c[0x0][0x2d0], -R105.reuse ;  /* 0x0000b4007d7d7a23 */ /* 0x100fe40000010869 */
[--C-:B-1----:R-:W-:Y:S01]  /*12950*/  FFMA.FTZ R3, R149, c[0x0][0x2d0], -R105.reuse ;  /* 0x0000b40095037a23 */ /* 0x102fe20000010869 */
[----:B------:R-:W-:Y:S04]  /*12960*/  MOV R149, R132 ;  /* 0x0000008400957202 */ /* 0x000fe80000000f00 */
[----:B------:R1:W4:Y:S02]  /*12970*/  MUFU.EX2 R168, R3 ;  /* 0x0000000300a87308 */ /* 0x0003240000000800 */
[--C-:B-1----:R-:W-:Y:S08]  /*12980*/  FFMA.FTZ R3, R113, c[0x0][0x2d0], -R100.reuse ;  /* 0x0000b40071037a23 */ /* 0x102ff00000010864 */
[----:B------:R1:W-:Y:S02]  /*12990*/  MUFU.EX2 R113, R3 ;  /* 0x0000000300717308 */ /* 0x0003e40000000800 */
[----:B-1----:R-:W-:Y:S01]  /*129a0*/  FFMA.FTZ R3, R122, c[0x0][0x2d0], -R100 ;  /* 0x0000b4007a037a23 */ /* 0x002fe20000010864 */
[----:B------:R-:W-:Y:S07]  /*129b0*/  MOV R122, R114 ;  /* 0x00000072007a7202 */ /* 0x000fee0000000f00 */
[----:B------:R1:W1:Y:S02]  /*129c0*/  MUFU.EX2 R114, R3 ;  /* 0x0000000300727308 */ /* 0x0002640000000800 */
[--C-:B-1----:R-:W-:Y:S08]  /*129d0*/  FFMA.FTZ R3, R148, c[0x0][0x2d0], -R96.reuse ;  /* 0x0000b40094037a23 */ /* 0x102ff00000010860 */
[----:B------:R1:W-:Y:S02]  /*129e0*/  MUFU.EX2 R202, R3 ;  /* 0x0000000300ca7308 */ /* 0x0003e40000000800 */
[--C-:B-1----:R-:W-:Y:S01]  /*129f0*/  FFMA.FTZ R3, R135, c[0x0][0x2d0], -R96.reuse ;  /* 0x0000b40087037a23 */ /* 0x102fe20000010860 */
[----:B------:R-:W-:Y:S02]  /*12a00*/  MOV R135, R134 ;  /* 0x0000008600877202 */ /* 0x000fe40000000f00 */
[----:B------:R-:W-:Y:S05]  /*12a10*/  MOV R134, R133 ;  /* 0x0000008500867202 */ /* 0x000fea0000000f00 */
[----:B------:R1:W-:Y:S01]  /*12a20*/  MUFU.EX2 R175, R3 ;  /* 0x0000000300af7308 */ /* 0x0003e20000000800 */
[----:B------:R-:W-:Y:S01]  /*12a30*/  MOV R133, R123 ;  /* 0x0000007b00857202 */ /* 0x000fe20000000f00 */
[----:B------:R-:W-:Y:S03]  /*12a40*/  FFMA.FTZ R123, R97, c[0x0][0x2d0], -R96 ;  /* 0x0000b400617b7a23 */ /* 0x000fe60000010860 */
[----:B------:R-:W-:Y:S05]  /*12a50*/  MOV R148, R133 ;  /* 0x0000008500947202 */ /* 0x000fea0000000f00 */
[----:B------:R-:W-:Y:S02]  /*12a60*/  FFMA.FTZ R106, R148, c[0x0][0x2d0], -R100 ;  /* 0x0000b400946a7a23 */ /* 0x000fe40000010864 */
[----:B-1----:R-:W-:Y:S02]  /*12a70*/  FFMA.FTZ R3, R121, c[0x0][0x2d0], -R104 ;  /* 0x0000b40079037a23 */ /* 0x002fe40000010868 */
[----:B------:R-:W-:Y:S02]  /*12a80*/  FFMA.FTZ R121, R98, c[0x0][0x2d0], -R96 ;  /* 0x0000b40062797a23 */ /* 0x000fe40000010860 */
[----:B------:R1:W-:Y:S01]  /*12a90*/  MUFU.EX2 R174, R3 ;  /* 0x0000000300ae7308 */ /* 0x0003e20000000800 */
[----:B------:R-:W2:Y:S01]  /*12aa0*/  LDSM.16.MT88.4 R96, [R225+0x1800] ;  /* 0x00180000e160783b */ /* 0x000ea20000004200 */
[--C-:B-1----:R-:W-:Y:S02]  /*12ab0*/  FFMA.FTZ R3, R122, c[0x0][0x2d0], -R104.reuse ;  /* 0x0000b4007a037a23 */ /* 0x102fe40000010868 */
[--C-:B------:R-:W-:Y:S06]  /*12ac0*/  FFMA.FTZ R122, R124, c[0x0][0x2d0], -R104.reuse ;  /* 0x0000b4007c7a7a23 */ /* 0x100fec0000010868 */
[----:B------:R1:W-:Y:S01]  /*12ad0*/  MUFU.EX2 R173, R3 ;  /* 0x0000000300ad7308 */ /* 0x0003e20000000800 */
[----:B------:R-:W-:Y:S02]  /*12ae0*/  FFMA.FTZ R124, R190, c[0x0][0x2d0], -R104 ;  /* 0x0000b400be7c7a23 */ /* 0x000fe40000010868 */
[--C-:B------:R-:W-:Y:S07]  /*12af0*/  FFMA.FTZ R104, R134, c[0x0][0x2d0], -R105.reuse ;  /* 0x0000b40086687a23 */ /* 0x100fee0000010869 */
[----:B------:R3:W-:Y:S01]  /*12b00*/  MUFU.EX2 R193, R104 ;  /* 0x0000006800c17308 */ /* 0x0007e20000000800 */
[-C--:B--2---:R-:W-:Y:S09]  /*12b10*/  HMMA.16816.F32 R36, R76, R96.reuse, R36 ;  /* 0x000000604c24723c */ /* 0x084ff20000001824 */
[----:B------:R-:W-:Y:S01]  /*12b20*/  MUFU.EX2 R190, R107 ;  /* 0x0000006b00be7308 */ /* 0x000fe20000000800 */
[C---:B------:R-:W-:Y:S04]  /*12b30*/  HMMA.16816.F32 R40, R80.reuse, R96, R40 ;  /* 0x000000605028723c */ /* 0x040fe80000001828 */
[--C-:B-1----:R-:W-:Y:S02]  /*12b40*/  FFMA.FTZ R3, R135, c[0x0][0x2d0], -R105.reuse ;  /* 0x0000b40087037a23 */ /* 0x102fe40000010869 */
[----:B------:R-:W2:Y:S01]  /*12b50*/  LDL.LU R135, [R1+0x10] ;  /* 0x0000100001877983 */ /* 0x000ea20000300800 */
[----:B------:R-:W-:Y:S01]  /*12b60*/  FFMA.FTZ R105, R109, c[0x0][0x2d0], -R105 ;  /* 0x0000b4006d697a23 */ /* 0x000fe20000010869 */
[-C--:B------:R-:W-:Y:S01]  /*12b70*/  HMMA.16816.F32 R44, R80, R98.reuse, R44 ;  /* 0x00000062502c723c */ /* 0x080fe2000000182c */
[----:B------:R1:W-:Y:S01]  /*12b80*/  MUFU.EX2 R172, R3 ;  /* 0x0000000300ac7308 */ /* 0x0003e20000000800 */
[----:B------:R-:W2:Y:S02]  /*12b90*/  LDL.LU R134, [R1+0x18] ;  /* 0x0000180001867983 */ /* 0x000ea40000300800 */
[--C-:B------:R-:W-:Y:S02]  /*12ba0*/  FFMA.FTZ R109, R75, c[0x0][0x2d0], -R100.reuse ;  /* 0x0000b4004b6d7a23 */ /* 0x100fe40000010864 */
[----:B------:R-:W2:Y:S01]  /*12bb0*/  LDL.LU R133, [R1+0x14] ;  /* 0x0000140001857983 */ /* 0x000ea20000300800 */
[--C-:B---3--:R-:W-:Y:S01]  /*12bc0*/  FFMA.FTZ R104, R149, c[0x0][0x2d0], -R100.reuse ;  /* 0x0000b40095687a23 */ /* 0x108fe20000010864 */
[C---:B------:R-:W-:Y:S02]  /*12bd0*/  HMMA.16816.F32 R48, R76.reuse, R98, R48 ;  /* 0x000000624c30723c */ /* 0x040fe40000001830 */
[----:B------:R-:W3:Y:S01]  /*12be0*/  LDL.LU R132, [R1+0x1c] ;  /* 0x00001c0001847983 */ /* 0x000ee20000300800 */
[----:B------:R-:W-:Y:S03]  /*12bf0*/  MUFU.EX2 R105, R105 ;  /* 0x0000006900697308 */ /* 0x000fe60000000800 */
[----:B------:R-:W2:Y:S02]  /*12c00*/  LDSM.16.MT88.4 R96, [R225+0x2000] ;  /* 0x00200000e160783b */ /* 0x000ea40000004200 */
[-C--:B------:R-:W-:Y:S08]  /*12c10*/  HMMA.16816.F32 R52, R76, R88.reuse, R52 ;  /* 0x000000584c34723c */ /* 0x080ff00000001834 */
[C---:B------:R-:W-:Y:S04]  /*12c20*/  HMMA.16816.F32 R56, R80.reuse, R88, R56 ;  /* 0x000000585038723c */ /* 0x040fe80000001838 */
[--C-:B-1----:R-:W-:Y:S03]  /*12c30*/  FFMA.FTZ R3, R110, c[0x0][0x2d0], -R100.reuse ;  /* 0x0000b4006e037a23 */ /* 0x102fe60000010864 */
[--C-:B------:R-:W-:Y:S01]  /*12c40*/  FFMA.FTZ R88, R150, c[0x0][0x2d0], -R100.reuse ;  /* 0x0000b40096587a23 */ /* 0x100fe20000010864 */
[-C--:B------:R-:W-:Y:S01]  /*12c50*/  HMMA.16816.F32 R60, R80, R90.reuse, R60 ;  /* 0x0000005a503c723c */ /* 0x080fe2000000183c */
[----:B------:R1:W-:Y:S01]  /*12c60*/  MUFU.EX2 R110, R3 ;  /* 0x00000003006e7308 */ /* 0x0003e20000000800 */
[----:B------:R-:W2:Y:S06]  /*12c70*/  LDSM.16.MT88.4 R80, [R227+0x2000] ;  /* 0x00200000e350783b */ /* 0x000eac0000004200 */
[----:B------:R-:W-:Y:S03]  /*12c80*/  HMMA.16816.F32 R64, R76, R90, R64 ;  /* 0x0000005a4c40723c */ /* 0x000fe60000001840 */
[----:B------:R1:W-:Y:S04]  /*12c90*/  MUFU.EX2 R107, R88 ;  /* 0x00000058006b7308 */ /* 0x0003e80000000800 */
[----:B------:R-:W-:Y:S02]  /*12ca0*/  F2FP.PACK_AB R76, R170, R171 ;  /* 0x000000abaa4c723e */ /* 0x000fe400000000ff */
[----:B------:R-:W-:Y:S03]  /*12cb0*/  F2FP.PACK_AB R77, R116, R117 ;  /* 0x00000075744d723e */ /* 0x000fe600000000ff */
[----:B----4-:R-:W-:Y:S02]  /*12cc0*/  F2FP.PACK_AB R78, R168, R169 ;  /* 0x000000a9a84e723e */ /* 0x010fe400000000ff */
[----:B------:R-:W-:Y:S01]  /*12cd0*/  F2FP.PACK_AB R79, R114, R113 ;  /* 0x00000071724f723e */ /* 0x000fe200000000ff */
[--C-:B-1----:R-:W-:Y:S04]  /*12ce0*/  FFMA.FTZ R3, R111, c[0x0][0x2d0], -R100.reuse ;  /* 0x0000b4006f037a23 */ /* 0x102fe80000010864 */
[----:B------:R1:W-:Y:S01]  /*12cf0*/  MUFU.EX2 R111, R3 ;  /* 0x00000003006f7308 */ /* 0x0003e20000000800 */
[----:B------:R-:W-:Y:S01]  /*12d00*/  LDSM.16.MT88.4 R88, [R228+0x2800] ;  /* 0x00280000e458783b */ /* 0x000fe20000004200 */
[--C-:B-1----:R-:W-:Y:S02]  /*12d10*/  FFMA.FTZ R3, R151, c[0x0][0x2d0], -R100.reuse ;  /* 0x0000b40097037a23 */ /* 0x102fe40000010864 */
[----:B------:R-:W-:Y:S01]  /*12d20*/  FFMA.FTZ R100, R71, c[0x0][0x2d0], -R100 ;  /* 0x0000b40047647a23 */ /* 0x000fe20000010864 */
[----:B------:R-:W-:Y:S04]  /*12d30*/  F2FP.PACK_AB R71, R203, R204 ;  /* 0x000000cccb47723e */ /* 0x000fe800000000ff */
[----:B------:R-:W-:Y:S01]  /*12d40*/  LDSM.16.MT88.4 R148, [R228+0x3000] ;  /* 0x00300000e494783b */ /* 0x000fe20000004200 */
[----:B------:R-:W-:Y:S01]  /*12d50*/  MUFU.EX2 R100, R100 ;  /* 0x0000006400647308 */ /* 0x000fe20000000800 */
[----:B--2---:R-:W-:Y:S01]  /*12d60*/  FFMA.FTZ R70, R70, R135, R207 ;  /* 0x0000008746467223 */ /* 0x004fe200000100cf */
[----:B------:R-:W-:Y:S01]  /*12d70*/  MOV R207, R129 ;  /* 0x0000008100cf7202 */ /* 0x000fe20000000f00 */
[----:B------:R-:W-:Y:S02]  /*12d80*/  FFMA.FTZ R69, R69, R134, R187 ;  /* 0x0000008645457223 */ /* 0x000fe400000100bb */
[----:B------:R-:W-:Y:S01]  /*12d90*/  FADD.FTZ R75, R211, R70 ;  /* 0x00000046d34b7221 */ /* 0x000fe20000010000 */
[----:B------:R-:W-:Y:S01]  /*12da0*/  F2FP.PACK_AB R70, R205, R206 ;  /* 0x000000cecd46723e */ /* 0x000fe200000000ff */
[----:B------:R-:W-:Y:S03]  /*12db0*/  FFMA.FTZ R68, R68, R133, R185 ;  /* 0x0000008544447223 */ /* 0x000fe600000100b9 */
[----:B------:R-:W-:Y:S01]  /*12dc0*/  MUFU.EX2 R187, R112 ;  /* 0x0000007000bb7308 */ /* 0x000fe20000000800 */
[----:B------:R-:W-:Y:S01]  /*12dd0*/  FADD.FTZ R102, R209, R69 ;  /* 0x00000045d1667221 */ /* 0x000fe20000010000 */
[----:B------:R-:W-:Y:S01]  /*12de0*/  F2FP.PACK_AB R69, R208, R210 ;  /* 0x000000d2d045723e */ /* 0x000fe200000000ff */
[----:B------:R-:W-:Y:S01]  /*12df0*/  FADD.FTZ R103, R186, R68 ;  /* 0x00000044ba677221 */ /* 0x000fe20000010000 */
[----:B------:R-:W-:Y:S01]  /*12e00*/  F2FP.PACK_AB R68, R212, R162 ;  /* 0x000000a2d444723e */ /* 0x000fe200000000ff */
[----:B---3--:R-:W-:Y:S01]  /*12e10*/  FFMA.FTZ R0, R0, R132, R108 ;  /* 0x0000008400007223 */ /* 0x008fe2000001006c */
[----:B------:R-:W-:Y:S01]  /*12e20*/  MOV R209, R136 ;  /* 0x0000008800d17202 */ /* 0x000fe20000000f00 */
[----:B------:R-:W-:Y:S01]  /*12e30*/  LDSM.16.MT88.4 R132, [R224+0x3000] ;  /* 0x00300000e084783b */ /* 0x000fe20000004200 */
[----:B------:R-:W-:Y:S01]  /*12e40*/  MOV R211, R128 ;  /* 0x0000008000d37202 */ /* 0x000fe20000000f00 */
[----:B------:R-:W-:Y:S01]  /*12e50*/  FADD.FTZ R101, R184, R0 ;  /* 0x00000000b8657221 */ /* 0x000fe20000010000 */
[----:B------:R-:W-:Y:S01]  /*12e60*/  MUFU.EX2 R185, R115 ;  /* 0x0000007300b97308 */ /* 0x000fe20000000800 */
[-C--:B------:R-:W-:Y:S05]  /*12e70*/  HMMA.16816.F32 R4, R68, R84.reuse, R4 ;  /* 0x000000544404723c */ /* 0x080fea0000001804 */
[----:B------:R-:W-:Y:S02]  /*12e80*/  FADD.FTZ R0, R219, R103 ;  /* 0x00000067db007221 */ /* 0x000fe40000010000 */
[----:B------:R-:W-:Y:S01]  /*12e90*/  FADD.FTZ R75, R213, R75 ;  /* 0x0000004bd54b7221 */ /* 0x000fe20000010000 */
[C---:B------:R-:W-:Y:S01]  /*12ea0*/  HMMA.16816.F32 R8, R76.reuse, R84, R8 ;  /* 0x000000544c08723c */ /* 0x040fe20000001808 */
[----:B------:R-:W-:Y:S03]  /*12eb0*/  MUFU.EX2 R115, R123 ;  /* 0x0000007b00737308 */ /* 0x000fe60000000800 */
[----:B------:R-:W-:Y:S02]  /*12ec0*/  FADD.FTZ R0, R223, R0 ;  /* 0x00000000df007221 */ /* 0x000fe40000010000 */
[----:B------:R-:W-:Y:S02]  /*12ed0*/  FADD.FTZ R75, R245, R75 ;  /* 0x0000004bf54b7221 */ /* 0x000fe40000010000 */
[-C--:B------:R-:W-:Y:S03]  /*12ee0*/  HMMA.16816.F32 R12, R76, R86.reuse, R12 ;  /* 0x000000564c0c723c */ /* 0x080fe6000000180c */
[----:B------:R-:W1:Y:S01]  /*12ef0*/  MUFU.EX2 R184, R120 ;  /* 0x0000007800b87308 */ /* 0x000e620000000800 */
[----:B------:R-:W-:Y:S02]  /*12f00*/  FADD.FTZ R0, R143, R0 ;  /* 0x000000008f007221 */ /* 0x000fe40000010000 */
[----:B------:R-:W-:Y:S02]  /*12f10*/  FADD.FTZ R75, R244, R75 ;  /* 0x0000004bf44b7221 */ /* 0x000fe40000010000 */
[C---:B------:R-:W-:Y:S01]  /*12f20*/  HMMA.16816.F32 R16, R68.reuse, R86, R16 ;  /* 0x000000564410723c */ /* 0x040fe20000001810 */
[----:B------:R-:W2:Y:S03]  /*12f30*/  LDSM.16.MT88.4 R84, [R224+0x2800] ;  /* 0x00280000e054783b */ /* 0x000ea60000004200 */
[----:B------:R-:W-:Y:S01]  /*12f40*/  FADD.FTZ R75, R139, R75 ;  /* 0x0000004b8b4b7221 */ /* 0x000fe20000010000 */
[----:B------:R-:W-:Y:S03]  /*12f50*/  MUFU.EX2 R112, R122 ;  /* 0x0000007a00707308 */ /* 0x000fe60000000800 */
[-C--:B------:R-:W-:Y:S07]  /*12f60*/  HMMA.16816.F32 R20, R68, R92.reuse, R20 ;  /* 0x0000005c4414723c */ /* 0x080fee0000001814 */
[----:B------:R3:W-:Y:S01]  /*12f70*/  MUFU.EX2 R108, R3 ;  /* 0x00000003006c7308 */ /* 0x0007e20000000800 */
[C---:B------:R-:W-:Y:S04]  /*12f80*/  HMMA.16816.F32 R24, R76.reuse, R92, R24 ;  /* 0x0000005c4c18723c */ /* 0x040fe80000001818 */
[----:B-1----:R-:W-:Y:S04]  /*12f90*/  F2FP.PACK_AB R181, R184, R185 ;  /* 0x000000b9b8b5723e */ /* 0x002fe800000000ff */
[-C--:B------:R-:W-:Y:S01]  /*12fa0*/  HMMA.16816.F32 R28, R76, R94.reuse, R28 ;  /* 0x0000005e4c1c723c */ /* 0x080fe2000000181c */
[----:B------:R-:W1:Y:S07]  /*12fb0*/  MUFU.EX2 R186, R118 ;  /* 0x0000007600ba7308 */ /* 0x000e6e0000000800 */
[C---:B------:R-:W-:Y:S01]  /*12fc0*/  HMMA.16816.F32 R32, R68.reuse, R94, R32 ;  /* 0x0000005e4420723c */ /* 0x040fe20000001820 */
[----:B------:R-:W4:Y:S02]  /*12fd0*/  LDSM.16.MT88.4 R92, [R225+0x2800] ;  /* 0x00280000e15c783b */ /* 0x000f240000004200 */
[----:B------:R-:W2:Y:S01]  /*12fe0*/  MUFU.EX2 R118, R121 ;  /* 0x0000007900767308 */ /* 0x000ea20000000800 */
[----:B---3--:R-:W-:Y:S04]  /*12ff0*/  FADD.FTZ R3, R222, R102 ;  /* 0x00000066de037221 */ /* 0x008fe80000010000 */
[-C--:B------:R-:W-:Y:S04]  /*13000*/  HMMA.16816.F32 R36, R68, R96.reuse, R36 ;  /* 0x000000604424723c */ /* 0x080fe80000001824 */
[----:B------:R-:W-:Y:S04]  /*13010*/  FADD.FTZ R3, R243, R3 ;  /* 0x00000003f3037221 */ /* 0x000fe80000010000 */
[C---:B------:R-:W-:Y:S01]  /*13020*/  HMMA.16816.F32 R40, R76.reuse, R96, R40 ;  /* 0x000000604c28723c */ /* 0x040fe20000001828 */
[----:B------:R-:W-:Y:S03]  /*13030*/  MUFU.EX2 R97, R126 ;  /* 0x0000007e00617308 */ /* 0x000fe60000000800 */
[----:B------:R-:W-:Y:S01]  /*13040*/  FADD.FTZ R3, R164, R3 ;  /* 0x00000003a4037221 */ /* 0x000fe20000010000 */
[----:B-1----:R-:W-:Y:S01]  /*13050*/  F2FP.PACK_AB R180, R186, R187 ;  /* 0x000000bbbab4723e */ /* 0x002fe200000000ff */
[----:B------:R-:W-:Y:S02]  /*13060*/  LDSM.16.MT88.4 R164, [R225+0x3000] ;  /* 0x00300000e1a4783b */ /* 0x000fe40000004200 */
[-C--:B------:R-:W-:Y:S04]  /*13070*/  HMMA.16816.F32 R44, R76, R98.reuse, R44 ;  /* 0x000000624c2c723c */ /* 0x080fe8000000182c */
[----:B--2---:R-:W-:Y:S01]  /*13080*/  F2FP.PACK_AB R182, R115, R118 ;  /* 0x0000007673b6723e */ /* 0x004fe200000000ff */
[----:B------:R-:W-:Y:S03]  /*13090*/  FADD.FTZ R3, R138, R3 ;  /* 0x000000038a037221 */ /* 0x000fe60000010000 */
[C---:B------:R-:W-:Y:S01]  /*130a0*/  HMMA.16816.F32 R48, R68.reuse, R98, R48 ;  /* 0x000000624430723c */ /* 0x040fe20000001830 */
[----:B------:R-:W1:Y:S07]  /*130b0*/  MUFU.EX2 R99, R124 ;  /* 0x0000007c00637308 */ /* 0x000e6e0000000800 */
[-C--:B------:R-:W-:Y:S03]  /*130c0*/  HMMA.16816.F32 R52, R68, R80.reuse, R52 ;  /* 0x000000504434723c */ /* 0x080fe60000001834 */
[----:B------:R-:W2:Y:S05]  /*130d0*/  MUFU.EX2 R98, R125 ;  /* 0x0000007d00627308 */ /* 0x000eaa0000000800 */
[C---:B------:R-:W-:Y:S08]  /*130e0*/  HMMA.16816.F32 R56, R76.reuse, R80, R56 ;  /* 0x000000504c38723c */ /* 0x040ff00000001838 */
[-C--:B------:R-:W-:Y:S04]  /*130f0*/  HMMA.16816.F32 R60, R76, R82.reuse, R60 ;  /* 0x000000524c3c723c */ /* 0x080fe8000000183c */
[----:B-1----:R-:W-:Y:S03]  /*13100*/  F2FP.PACK_AB R183, R99, R112 ;  /* 0x0000007063b7723e */ /* 0x002fe600000000ff */
[----:B------:R-:W-:Y:S01]  /*13110*/  F2FP.PACK_AB R77, R111, R110 ;  /* 0x0000006e6f4d723e */ /* 0x000fe200000000ff */
[----:B------:R-:W-:Y:S01]  /*13120*/  HMMA.16816.F32 R64, R68, R82, R64 ;  /* 0x000000524440723c */ /* 0x000fe20000001840 */
[----:B------:R-:W1:Y:S03]  /*13130*/  LDSM.16.MT88.4 R80, [R227+0x2800] ;  /* 0x00280000e350783b */ /* 0x000e660000004200 */
[----:B------:R-:W-:Y:S01]  /*13140*/  FADD.FTZ R76, R188, R101 ;  /* 0x00000065bc4c7221 */ /* 0x000fe20000010000 */
[----:B------:R-:W-:Y:S02]  /*13150*/  F2FP.PACK_AB R78, R190, R191 ;  /* 0x000000bfbe4e723e */ /* 0x000fe400000000ff */
[----:B------:R-:W-:Y:S01]  /*13160*/  F2FP.PACK_AB R68, R175, R202 ;  /* 0x000000caaf44723e */ /* 0x000fe200000000ff */
[----:B------:R-:W-:Y:S01]  /*13170*/  FADD.FTZ R96, R189, R76 ;  /* 0x0000004cbd607221 */ /* 0x000fe20000010000 */
[----:B------:R-:W-:Y:S03]  /*13180*/  F2FP.PACK_AB R69, R173, R174 ;  /* 0x000000aead45723e */ /* 0x000fe600000000ff */
[----:B------:R-:W-:Y:S02]  /*13190*/  F2FP.PACK_AB R70, R201, R200 ;  /* 0x000000c8c946723e */ /* 0x000fe400000000ff */
[----:B------:R-:W-:Y:S02]  /*131a0*/  F2FP.PACK_AB R71, R198, R199 ;  /* 0x000000c7c647723e */ /* 0x000fe400000000ff */
[----:B------:R-:W-:Y:S02]  /*131b0*/  F2FP.PACK_AB R76, R193, R172 ;  /* 0x000000acc14c723e */ /* 0x000fe400000000ff */
[----:B------:R-:W-:Y:S02]  /*131c0*/  F2FP.PACK_AB R79, R107, R108 ;  /* 0x0000006c6b4f723e */ /* 0x000fe400000000ff */
[----:B--2---:R-:W-:Y:S01]  /*131d0*/  F2FP.PACK_AB R176, R97, R98 ;  /* 0x0000006261b0723e */ /* 0x004fe200000000ff */
[-C--:B------:R-:W-:Y:S08]  /*131e0*/  HMMA.16816.F32 R4, R68, R84.reuse, R4 ;  /* 0x000000544404723c */ /* 0x080ff00000001804 */
[C---:B------:R-:W-:Y:S01]  /*131f0*/  HMMA.16816.F32 R8, R76.reuse, R84, R8 ;  /* 0x000000544c08723c */ /* 0x040fe20000001808 */
[----:B------:R-:W2:Y:S07]  /*13200*/  MUFU.EX2 R84, R109 ;  /* 0x0000006d00547308 */ /* 0x000eae0000000800 */
[-C--:B------:R-:W-:Y:S03]  /*13210*/  HMMA.16816.F32 R12, R76, R86.reuse, R12 ;  /* 0x000000564c0c723c */ /* 0x080fe6000000180c */
[----:B------:R-:W-:Y:S05]  /*13220*/  MUFU.EX2 R85, R106 ;  /* 0x0000006a00557308 */ /* 0x000fea0000000800 */
[C---:B------:R-:W-:Y:S05]  /*13230*/  HMMA.16816.F32 R16, R68.reuse, R86, R16 ;  /* 0x000000564410723c */ /* 0x040fea0000001810 */
[----:B------:R-:W3:Y:S03]  /*13240*/  MUFU.EX2 R87, R127 ;  /* 0x0000007f00577308 */ /* 0x000ee60000000800 */
[-C--:B------:R-:W-:Y:S04]  /*13250*/  HMMA.16816.F32 R20, R68, R88.reuse, R20 ;  /* 0x000000584414723c */ /* 0x080fe80000001814 */
[----:B--2---:R-:W-:Y:S03]  /*13260*/  F2FP.PACK_AB R179, R100, R84 ;  /* 0x0000005464b3723e */ /* 0x004fe600000000ff */
[----:B------:R-:W2:Y:S01]  /*13270*/  MUFU.EX2 R86, R104 ;  /* 0x0000006800567308 */ /* 0x000ea20000000800 */
[C---:B------:R-:W-:Y:S08]  /*13280*/  HMMA.16816.F32 R24, R76.reuse, R88, R24 ;  /* 0x000000584c18723c */ /* 0x040ff00000001818 */
[-C--:B------:R-:W-:Y:S04]  /*13290*/  HMMA.16816.F32 R28, R76, R90.reuse, R28 ;  /* 0x0000005a4c1c723c */ /* 0x080fe8000000181c */
[----:B---3--:R-:W-:Y:S04]  /*132a0*/  F2FP.PACK_AB R178, R105, R87 ;  /* 0x0000005769b2723e */ /* 0x008fe800000000ff */
[C---:B------:R-:W-:Y:S04]  /*132b0*/  HMMA.16816.F32 R32, R68.reuse, R90, R32 ;  /* 0x0000005a4420723c */ /* 0x040fe80000001820 */
[----:B--2---:R-:W-:Y:S04]  /*132c0*/  F2FP.PACK_AB R177, R85, R86 ;  /* 0x0000005655b1723e */ /* 0x004fe800000000ff */
[-C--:B----4-:R-:W-:Y:S08]  /*132d0*/  HMMA.16816.F32 R36, R68, R92.reuse, R36 ;  /* 0x0000005c4424723c */ /* 0x090ff00000001824 */
[C---:B------:R-:W-:Y:S08]  /*132e0*/  HMMA.16816.F32 R40, R76.reuse, R92, R40 ;  /* 0x0000005c4c28723c */ /* 0x040ff00000001828 */
[-C--:B------:R-:W-:Y:S08]  /*132f0*/  HMMA.16816.F32 R44, R76, R94.reuse, R44 ;  /* 0x0000005e4c2c723c */ /* 0x080ff0000000182c */
[C---:B------:R-:W-:Y:S08]  /*13300*/  HMMA.16816.F32 R48, R68.reuse, R94, R48 ;  /* 0x0000005e4430723c */ /* 0x040ff00000001830 */
[-C--:B-1----:R-:W-:Y:S08]  /*13310*/  HMMA.16816.F32 R52, R68, R80.reuse, R52 ;  /* 0x000000504434723c */ /* 0x082ff00000001834 */
[C---:B------:R-:W-:Y:S08]  /*13320*/  HMMA.16816.F32 R56, R76.reuse, R80, R56 ;  /* 0x000000504c38723c */ /* 0x040ff00000001838 */
[-C--:B------:R-:W-:Y:S07]  /*13330*/  HMMA.16816.F32 R60, R76, R82.reuse, R60 ;  /* 0x000000524c3c723c */ /* 0x080fee000000183c */
[----:B------:R-:W-:Y:S01]  /*13340*/  FADD.FTZ R77, R137, R0 ;  /* 0x00000000894d7221 */ /* 0x000fe20000010000 */
[----:B------:R-:W-:Y:S04]  /*13350*/  HMMA.16816.F32 R64, R68, R82, R64 ;  /* 0x000000524440723c */ /* 0x000fe80000001840 */
[----:B------:R-:W-:Y:S02]  /*13360*/  FADD.FTZ R0, R131, R75 ;  /* 0x0000004b83007221 */ /* 0x000fe40000010000 */
[----:B------:R-:W-:Y:S01]  /*13370*/  FADD.FTZ R76, R194, R96 ;  /* 0x00000060c24c7221 */ /* 0x000fe20000010000 */
[-C--:B------:R-:W-:Y:S01]  /*13380*/  MOV R70, R2.reuse ;  /* 0x0000000200467202 */ /* 0x080fe20000000f00 */
        /* <DEDUP_REMOVED lines=55> */
[----:B------:R-:W-:Y:S01]  /*13700*/  FADD.FTZ R0, R117, R10 ;  /* 0x0000000a75007221 */ /* 0x000fe20000010000 */
[----:B------:R-:W-:Y:S01]  /*13710*/  MOV R117, R2 ;  /* 0x0000000200757202 */ /* 0x000fe20000000f00 */
[----:B------:R-:W-:Y:S01]  /*13720*/  FADD.FTZ R12, R212, R9 ;  /* 0x00000009d40c7221 */ /* 0x000fe20000010000 */
[C---:B------:R-:W-:Y:S04]  /*13730*/  HMMA.16816.F32 R164, R180.reuse, R166, R48 ;  /* 0x000000a6b4a4723c */ /* 0x040fe80000001830 */
[----:B------:R-:W-:Y:S01]  /*13740*/  FADD.FTZ R11, R208, R8 ;  /* 0x00000008d00b7221 */ /* 0x000fe20000010000 */
[----:B------:R-:W-:Y:S01]  /*13750*/  MOV R2, R74 ;  /* 0x0000004a00027202 */ /* 0x000fe20000000f00 */
[----:B------:R-:W-:Y:S02]  /*13760*/  FADD.FTZ R10, R170, R3 ;  /* 0x00000003aa0a7221 */ /* 0x000fe40000010000 */
[----:B------:R-:W-:Y:S01]  /*13770*/  FADD.FTZ R9, R116, R0 ;  /* 0x0000000074097221 */ /* 0x000fe20000010000 */
[----:B------:R-:W-:Y:S03]  /*13780*/  MOV R116, R72 ;  /* 0x0000004800747202 */ /* 0x000fe60000000f00 */
        /* <DEDUP_REMOVED lines=50> */
.L_x_519:
[----:B------:R-:W-:Y:S02]  /*13ab0*/  MOV R10, 0x1f ;  /* 0x0000001f000a7802 */ /* 0x000fe40000000f00 */
[----:B------:R-:W-:Y:S01]  /*13ac0*/  MOV R7, 0xffffffff ;  /* 0xffffffff00077802 */ /* 0x000fe20000000f00 */
[----:B------:R-:W-:Y:S05]  /*13ad0*/  BRA.DIV ~URZ, `(.L_x_521) ;  /* 0x00002a427f007947 */ /* 0x000fea000b800000 */
[----:B--2---:R-:W2:Y:S04]  /*13ae0*/  LDL R0, [R1+0x10] ;  /* 0x0000100001007983 */ /* 0x004ea80000100800 */
[----:B--2---:R1:W2:Y:S02]  /*13af0*/  SHFL.BFLY PT, R2, R0, 0x2, 0x1f ;  /* 0x0c401f0000027f89 */ /* 0x0042a400000e0000 */
.L_x_559:
[----:B-1----:R-:W3:Y:S02]  /*13b00*/  LDL.LU R0, [R1+0x10] ;  /* 0x0000100001007983 */ /* 0x002ee40000300800 */
[----:B--23--:R-:W-:Y:S01]  /*13b10*/  FADD.FTZ R2, R2, R0 ;  /* 0x0000000002027221 */ /* 0x00cfe20000010000 */
[----:B------:R-:W-:Y:S05]  /*13b20*/  BRA.DIV ~URZ, `(.L_x_522) ;  /* 0x00002a527f007947 */ /* 0x000fea000b800000 */
[----:B------:R-:W2:Y:S04]  /*13b30*/  LDL.LU R3, [R1+0x18] ;  /* 0x0000180001037983 */ /* 0x000ea80000300800 */
[----:B------:R-:W3:Y:S04]  /*13b40*/  LDL.LU R0, [R1+0x14] ;  /* 0x0000140001007983 */ /* 0x000ee80000300800 */
[----:B------:R-:W4:Y:S04]  /*13b50*/  LDL.LU R9, [R1+0x1c] ;  /* 0x00001c0001097983 */ /* 0x000f280000300800 */
[----:B--2---:R-:W1:Y:S04]  /*13b60*/  SHFL.BFLY PT, R4, R3, 0x2, 0x1f ;  /* 0x0c401f0003047f89 */ /* 0x004e6800000e0000 */
[----:B---3--:R-:W2:Y:S04]  /*13b70*/  SHFL.BFLY PT, R6, R0, 0x2, 0x1f ;  /* 0x0c401f0000067f89 */ /* 0x008ea800000e0000 */
[----:B----4-:R-:W3:Y:S01]  /*13b80*/  SHFL.BFLY PT, R5, R9, 0x2, 0x1f ;  /* 0x0c401f0009057f89 */ /* 0x010ee200000e0000 */
[----:B-1----:R-:W-:-:S02]  /*13b90*/  FADD.FTZ R4, R4, R3 ;  /* 0x0000000304047221 */ /* 0x002fc40000010000 */
[----:B--2---:R-:W-:-:S03]  /*13ba0*/  FADD.FTZ R6, R6, R0 ;  /* 0x0000000006067221 */ /* 0x004fc60000010000 */
[----:B------:R-:W1:Y:S01]  /*13bb0*/  SHFL.BFLY PT, R3, R4, 0x1, 0x1f ;  /* 0x0c201f0004037f89 */ /* 0x000e6200000e0000 */
[----:B---3--:R-:W-:-:S03]  /*13bc0*/  FADD.FTZ R5, R5, R9 ;  /* 0x0000000905057221 */ /* 0x008fc60000010000 */
[----:B------:R-:W2:Y:S04]  /*13bd0*/  SHFL.BFLY PT, R0, R2, 0x1, 0x1f ;  /* 0x0c201f0002007f89 */ /* 0x000ea800000e0000 */
[----:B------:R-:W3:Y:S04]  /*13be0*/  SHFL.BFLY PT, R7, R6, 0x1, 0x1f ;  /* 0x0c201f0006077f89 */ /* 0x000ee800000e0000 */
[----:B------:R4:W4:Y:S01]  /*13bf0*/  SHFL.BFLY PT, R8, R5, 0x1, 0x1f ;  /* 0x0c201f0005087f89 */ /* 0x00092200000e0000 */
[----:B-1----:R-:W-:Y:S02]  /*13c00*/  FADD.FTZ R4, R4, R3 ;  /* 0x0000000304047221 */ /* 0x002fe40000010000 */
[----:B--2---:R-:W-:-:S02]  /*13c10*/  FADD.FTZ R2, R2, R0 ;  /* 0x0000000002027221 */ /* 0x004fc40000010000 */
[----:B---3--:R-:W-:-:S03]  /*13c20*/  FADD.FTZ R6, R6, R7 ;  /* 0x0000000706067221 */ /* 0x008fc60000010000 */
.L_x_560:
[----:B------:R-:W-:Y:S01]  /*13c30*/  FSETP.NE.FTZ.AND P3, PT, R2, RZ, PT ;  /* 0x000000ff0200720b */ /* 0x000fe20003f75000 */
[----:B----4-:R-:W-:Y:S01]  /*13c40*/  FADD.FTZ R5, R8, R5 ;  /* 0x0000000508057221 */ /* 0x010fe20000010000 */
[----:B------:R-:W-:Y:S02]  /*13c50*/  MOV R0, RZ ;  /* 0x000000ff00007202 */ /* 0x000fe40000000f00 */
[----:B------:R-:W-:Y:S02]  /*13c60*/  FSETP.NE.FTZ.AND P2, PT, R4, RZ, PT ;  /* 0x000000ff0400720b */ /* 0x000fe40003f55000 */
[----:B------:R-:W-:Y:S02]  /*13c70*/  FSETP.NE.FTZ.AND P1, PT, R6, RZ, PT ;  /* 0x000000ff0600720b */ /* 0x000fe40003f35000 */
[----:B------:R-:W-:Y:S02]  /*13c80*/  FSETP.NE.FTZ.AND P0, PT, R5, RZ, PT ;  /* 0x000000ff0500720b */ /* 0x000fe40003f15000 */
[----:B------:R-:W-:-:S02]  /*13c90*/  MOV R34, 0xff800000 ;  /* 0xff80000000227802 */ /* 0x000fc40000000f00 */
[----:B------:R-:W-:Y:S01]  /*13ca0*/  MOV R33, 0xff800000 ;  /* 0xff80000000217802 */ /* 0x000fe20000000f00 */
[----:B------:R-:W1:Y:S01]  /*13cb0*/  @P3 MUFU.RCP R0, R2 ;  /* 0x0000000200003308 */ /* 0x000e620000001000 */
[----:B------:R-:W-:Y:S02]  /*13cc0*/  MOV R32, 0xff800000 ;  /* 0xff80000000207802 */ /* 0x000fe40000000f00 */
[----:B------:R-:W-:Y:S02]  /*13cd0*/  MOV R31, 0xff800000 ;  /* 0xff800000001f7802 */ /* 0x000fe40000000f00 */
[----:B------:R-:W-:Y:S02]  /*13ce0*/  @P2 MOV R9, 0x3f317218 ;  /* 0x3f31721800092802 */ /* 0x000fe40000000f00 */
[----:B------:R-:W-:Y:S01]  /*13cf0*/  @P1 MOV R21, 0x3f317218 ;  /* 0x3f31721800151802 */ /* 0x000fe20000000f00 */
[----:B------:R2:W-:Y:S01]  /*13d00*/  @P3 MUFU.LG2 R17, R2 ;  /* 0x0000000200113308 */ /* 0x0005e20000000c00 */
[----:B-1----:R-:W-:-:S02]  /*13d10*/  FMUL.FTZ R124, R0, R124 ;  /* 0x0000007c007c7220 */ /* 0x002fc40000410000 */
[C---:B------:R-:W-:Y:S02]  /*13d20*/  FMUL.FTZ R30, R0.reuse, R125 ;  /* 0x0000007d001e7220 */ /* 0x040fe40000410000 */
[C---:B------:R-:W-:Y:S02]  /*13d30*/  FMUL.FTZ R132, R0.reuse, R132 ;  /* 0x0000008400847220 */ /* 0x040fe40000410000 */
[C---:B------:R-:W-:Y:S01]  /*13d40*/  FMUL.FTZ R27, R0.reuse, R133 ;  /* 0x00000085001b7220 */ /* 0x040fe20000410000 */
[----:B--2---:R-:W-:Y:S01]  /*13d50*/  CS2R R2, SRZ ;  /* 0x0000000000027805 */ /* 0x004fe2000001ff00 */
[C---:B------:R-:W-:Y:S02]  /*13d60*/  FMUL.FTZ R136, R0.reuse, R136 ;  /* 0x0000008800887220 */ /* 0x040fe40000410000 */
[C---:B------:R-:W-:Y:S02]  /*13d70*/  FMUL.FTZ R24, R0.reuse, R137 ;  /* 0x0000008900187220 */ /* 0x040fe40000410000 */
[C---:B------:R-:W-:Y:S01]  /*13d80*/  FMUL.FTZ R148, R0.reuse, R148 ;  /* 0x0000009400947220 */ /* 0x040fe20000410000 */
[----:B------:R-:W1:Y:S01]  /*13d90*/  @P2 MUFU.RCP R3, R4 ;  /* 0x0000000400032308 */ /* 0x000e620000001000 */
[----:B------:R-:W-:-:S02]  /*13da0*/  FMUL.FTZ R20, R0, R149 ;  /* 0x0000009500147220 */ /* 0x000fc40000410000 */
[C---:B------:R-:W-:Y:S02]  /*13db0*/  FMUL.FTZ R152, R0.reuse, R152 ;  /* 0x0000009800987220 */ /* 0x040fe40000410000 */
[C---:B------:R-:W-:Y:S02]  /*13dc0*/  FMUL.FTZ R16, R0.reuse, R153 ;  /* 0x0000009900107220 */ /* 0x040fe40000410000 */
[C---:B------:R-:W-:Y:S01]  /*13dd0*/  FMUL.FTZ R164, R0.reuse, R164 ;  /* 0x000000a400a47220 */ /* 0x040fe20000410000 */
[----:B------:R-:W2:Y:S01]  /*13de0*/  @P1 MUFU.RCP R2, R6 ;  /* 0x0000000600021308 */ /* 0x000ea20000001000 */
[C---:B------:R-:W-:Y:S02]  /*13df0*/  FMUL.FTZ R12, R0.reuse, R165 ;  /* 0x000000a5000c7220 */ /* 0x040fe40000410000 */
[C---:B------:R-:W-:Y:S02]  /*13e00*/  FMUL.FTZ R168, R0.reuse, R168 ;  /* 0x000000a800a87220 */ /* 0x040fe40000410000 */
[----:B------:R-:W-:-:S02]  /*13e10*/  FMUL.FTZ R8, R0, R169 ;  /* 0x000000a900087220 */ /* 0x000fc40000410000 */
[----:B------:R-:W-:Y:S01]  /*13e20*/  FMUL.FTZ R180, R0, R180 ;  /* 0x000000b400b47220 */ /* 0x000fe20000410000 */
[----:B------:R-:W3:Y:S01]  /*13e30*/  @P2 MUFU.LG2 R4, R4 ;  /* 0x0000000400042308 */ /* 0x000ee20000000c00 */
[C---:B-1----:R-:W-:Y:S02]  /*13e40*/  FMUL.FTZ R126, R3.reuse, R126 ;  /* 0x0000007e037e7220 */ /* 0x042fe40000410000 */
        /* <DEDUP_REMOVED lines=14> */
[----:B------:R-:W-:Y:S02]  /*13f30*/  FMUL.FTZ R183, R3, R183 ;  /* 0x000000b703b77220 */ /* 0x000fe40000410000 */
[----:B------:R1:W4:Y:S01]  /*13f40*/  @P1 MUFU.LG2 R3, R6 ;  /* 0x0000000600031308 */ /* 0x0003220000000c00 */
[----:B------:R-:W-:Y:S01]  /*13f50*/  FMUL.FTZ R181, R0, R181 ;  /* 0x000000b500b57220 */ /* 0x000fe20000410000 */
[----:B------:R-:W-:Y:S01]  /*13f60*/  MOV R0, RZ ;  /* 0x000000ff00007202 */ /* 0x000fe20000000f00 */
[----:B--2---:R-:W-:-:S02]  /*13f70*/  FMUL.FTZ R120, R2, R120 ;  /* 0x0000007802787220 */ /* 0x004fc40000410000 */
[C---:B------:R-:W-:Y:S02]  /*13f80*/  FMUL.FTZ R28, R2.reuse, R121 ;  /* 0x00000079021c7220 */ /* 0x040fe40000410000 */
[C---:B------:R-:W-:Y:S01]  /*13f90*/  FMUL.FTZ R128, R2.reuse, R128 ;  /* 0x0000008002807220 */ /* 0x040fe20000410000 */
[----:B------:R-:W-:Y:S01]  /*13fa0*/  @P0 MUFU.RCP R0, R5 ;  /* 0x0000000500000308 */ /* 0x000fe20000001000 */
[C---:B------:R-:W-:Y:S02]  /*13fb0*/  FMUL.FTZ R25, R2.reuse, R129 ;  /* 0x0000008102197220 */ /* 0x040fe40000410000 */
[C---:B------:R-:W-:Y:S02]  /*13fc0*/  FMUL.FTZ R140, R2.reuse, R140 ;  /* 0x0000008c028c7220 */ /* 0x040fe40000410000 */
[C---:B------:R-:W-:Y:S02]  /*13fd0*/  FMUL.FTZ R22, R2.reuse, R141 ;  /* 0x0000008d02167220 */ /* 0x040fe40000410000 */
[C---:B------:R-:W-:Y:S01]  /*13fe0*/  FMUL.FTZ R144, R2.reuse, R144 ;  /* 0x0000009002907220 */ /* 0x040fe20000410000 */
[----:B-1----:R-:W-:Y:S01]  /*13ff0*/  @P3 MOV R6, 0x3f317218 ;  /* 0x3f31721800063802 */ /* 0x002fe20000000f00 */
        /* <DEDUP_REMOVED lines=8> */
[----:B------:R-:W-:Y:S02]  /*14080*/  FMUL.FTZ R177, R2, R177 ;  /* 0x000000b102b17220 */ /* 0x000fe40000410000 */
[----:B------:R-:W1:Y:S01]  /*14090*/  @P0 MUFU.LG2 R2, R5 ;  /* 0x0000000500020308 */ /* 0x000e620000000c00 */
[----:B---3--:R-:W-:Y:S02]  /*140a0*/  @P2 FMUL.FTZ R13, R4, 0.69314718246459960938 ;  /* 0x3f317218040d2820 */ /* 0x008fe40000410000 */
[----:B------:R-:W-:Y:S02]  /*140b0*/  @P2 FMUL.FTZ R4, R9, c[0x0][0x2d0] ;  /* 0x0000b40009042a20 */ /* 0x000fe40000410000 */
[----:B----4-:R-:W-:Y:S02]  /*140c0*/  @P1 FMUL.FTZ R9, R3, 0.69314718246459960938 ;  /* 0x3f31721803091820 */ /* 0x010fe40000410000 */
[----:B------:R-:W-:-:S02]  /*140d0*/  @P1 FMUL.FTZ R3, R21, c[0x0][0x2d0] ;  /* 0x0000b40015031a20 */ /* 0x000fc40000410000 */
[----:B------:R-:W-:Y:S02]  /*140e0*/  @P3 FMUL.FTZ R17, R17, 0.69314718246459960938 ;  /* 0x3f31721811113820 */ /* 0x000fe40000410000 */
[----:B------:R-:W-:Y:S01]  /*140f0*/  @P1 FFMA.FTZ R34, R3, R72, R9 ;  /* 0x0000004803221223 */ /* 0x000fe20000010009 */
[----:B------:R-:W-:Y:S01]  /*14100*/  @P0 MOV R3, 0x3f317218 ;  /* 0x3f31721800030802 */ /* 0x000fe20000000f00 */
[----:B------:R-:W-:Y:S02]  /*14110*/  @P3 FMUL.FTZ R6, R6, c[0x0][0x2d0] ;  /* 0x0000b40006063a20 */ /* 0x000fe40000410000 */
[----:B------:R-:W-:Y:S01]  /*14120*/  @P2 FFMA.FTZ R33, R4, R73, R13 ;  /* 0x0000004904212223 */ /* 0x000fe2000001000d */
[----:B------:R-:W-:Y:S01]  /*14130*/  MOV R4, 0x1 ;  /* 0x0000000100047802 */ /* 0x000fe20000000f00 */
[----:B-1----:R-:W-:Y:S02]  /*14140*/  @P0 FMUL.FTZ R2, R2, 0.69314718246459960938 ;  /* 0x3f31721802020820 */ /* 0x002fe40000410000 */
[----:B------:R-:W-:-:S02]  /*14150*/  @P0 FMUL.FTZ R3, R3, c[0x0][0x2d0] ;  /* 0x0000b40003030a20 */ /* 0x000fc40000410000 */
[----:B------:R-:W-:Y:S02]  /*14160*/  @P3 FFMA.FTZ R32, R6, R74, R17 ;  /* 0x0000004a06203223 */ /* 0x000fe40000010011 */
        /* <DEDUP_REMOVED lines=15> */
[----:B------:R-:W-:Y:S01]  /*14260*/  FMUL.FTZ R179, R0, R179 ;  /* 0x000000b300b37220 */ /* 0x000fe20000410000 */
[----:B------:R-:W-:Y:S01]  /*14270*/  PRMT R0, R4, 0x7610, R0 ;  /* 0x0000761004007816 */ /* 0x000fe20000000000 */
[----:B------:R-:W-:-:S02]  /*14280*/  @P0 FFMA.FTZ R31, R3, R70, R2 ;  /* 0x00000046031f0223 */ /* 0x000fc40000010002 */
.L_x_488:
[----:B------:R1:W5:Y:S01]  /*14290*/  LDL R6, [R1+0x54] ;  /* 0x0000540001067983 */ /* 0x0003620000100800 */
[----:B------:R-:W-:Y:S03]  /*142a0*/  BSSY B0, `(.L_x_523) ;  /* 0x0000012000007945 */ /* 0x000fe60003800000 */
[----:B------:R-:W2:Y:S02]  /*142b0*/  S2R R35, SR_TID.X ;  /* 0x0000000000237919 */ /* 0x000ea40000002100 */
[----:B--2---:R-:W-:-:S13]  /*142c0*/  LOP3.LUT P6, RZ, R35, 0x7f, RZ, 0xc0, !PT ;  /* 0x0000007f23ff7812 */ /* 0x004fda00078cc0ff */
[----:B------:R-:W-:Y:S05]  /*142d0*/  @P6 BRA `(.L_x_524) ;  /* 0x000000e000006947 */ /* 0x000fea0003800000 */
[----:B-1----:R-:W1:Y:S01]  /*142e0*/  S2R R4, SR_LANEID ;  /* 0x0000000000047919 */ /* 0x002e620000000000 */
[----:B------:R-:W-:Y:S01]  /*142f0*/  VOTEU.ANY UR4, UPT, PT ;  /* 0x0000000000047886 */ /* 0x000fe200038e0100 */
[----:B------:R-:W-:Y:S01]  /*14300*/  IMAD.MOV.U32 R36, RZ, RZ, c[0x0][0x580] ;  /* 0x00016000ff247624 */ /* 0x000fe200078e00ff */
[----:B------:R-:W1:Y:S01]  /*14310*/  FLO.U32 R3, UR4 ;  /* 0x0000000400037d00 */ /* 0x000e6200080e0000 */
[----:B------:R-:W-:-:S07]  /*14320*/  IMAD.MOV.U32 R37, RZ, RZ, c[0x0][0x584] ;  /* 0x00016100ff257624 */ /* 0x000fce00078e00ff */
[----:B------:R-:W2:Y:S01]  /*14330*/  POPC R2, UR4 ;  /* 0x0000000400027d09 */ /* 0x000ea20008000000 */
[----:B-1----:R-:W-:-:S13]  /*14340*/  ISETP.EQ.U32.AND P0, PT, R3, R4, PT ;  /* 0x000000040300720c */ /* 0x002fda0003f02070 */
[----:B--2---:R-:W2:Y:S04]  /*14350*/  @P0 ATOMG.E.ADD.STRONG.GPU PT, R2, [R36.64], R2 ;  /* 0x00000002240209a8 */ /* 0x004ea800081ee1c8 */
[----:B------:R-:W1:Y:S04]  /*14360*/  S2R R4, SR_LTMASK ;  /* 0x0000000000047919 */ /* 0x000e680000003900 */
[----:B--2---:R1:W2:Y:S02]  /*14370*/  SHFL.IDX PT, R3, R2, R3, 0x1f ;  /* 0x00001f0302037589 */ /* 0x0042a400000e0000 */
[----:B-1----:R-:W-:-:S06]  /*14380*/  LOP3.LUT R2, R4, UR4, RZ, 0xc0, !PT ;  /* 0x0000000404027c12 */ /* 0x002fcc000f8ec0ff */
[----:B------:R-:W2:Y:S02]  /*14390*/  POPC R2, R2 ;  /* 0x0000000200027309 */ /* 0x000ea40000000000 */
[----:B--2--5:R-:W-:-:S05]  /*143a0*/  IADD3 R6, R3, c[0x0][0xc], R2 ;  /* 0x0000030003067a10 */ /* 0x024fca0007ffe002 */
[----:B------:R1:W-:Y:S02]  /*143b0*/  STL [R1+0x54], R6 ;  /* 0x0000540601007387 */ /* 0x0003e40000100800 */
.L_x_524:
[----:B-1----:R-:W-:Y:S05]  /*143c0*/  BSYNC B0 ;  /* 0x0000000000007941 */ /* 0x002fea0003800000 */
.L_x_523:
[----:B------:R-:W-:Y:S01]  /*143d0*/  PRMT R0, R0, 0x9910, RZ ;  /* 0x0000991000007816 */ /* 0x000fe200000000ff */
[----:B------:R-:W-:Y:S01]  /*143e0*/  BSSY B1, `(.L_x_525) ;  /* 0x0000193000017945 */ /* 0x000fe20003800000 */
[----:B-----5:R-:W-:Y:S02]  /*143f0*/  IMAD.MOV.U32 R47, RZ, RZ, R6 ;  /* 0x000000ffff2f7224 */ /* 0x020fe400078e0006 */
[----:B------:R-:W-:-:S13]  /*14400*/  ISETP.NE.AND P0, PT, R0, RZ, PT ;  /* 0x000000ff0000720c */ /* 0x000fda0003f05270 */
[----:B------:R-:W-:Y:S05]  /*14410*/  @!P0 BRA `(.L_x_526) ;  /* 0x00000f6000008947 */ /* 0x000fea0003800000 */
[----:B------:R-:W2:Y:S04]  /*14420*/  LDL R44, [R1+0x58] ;  /* 0x00005800012c7983 */ /* 0x000ea80000100800 */
[----:B------:R-:W3:Y:S04]  /*14430*/  LDL R43, [R1+0x68] ;  /* 0x00006800012b7983 */ /* 0x000ee80000100800 */
[----:B------:R-:W4:Y:S04]  /*14440*/  LDL R42, [R1+0x70] ;  /* 0x00007000012a7983 */ /* 0x000f280000100800 */
[----:B------:R-:W5:Y:S04]  /*14450*/  LDL R41, [R1+0x6c] ;  /* 0x00006c0001297983 */ /* 0x000f680000100800 */
[----:B------:R-:W4:Y:S04]  /*14460*/  LDL R40, [R1+0x5c] ;  /* 0x00005c0001287983 */ /* 0x000f280000100800 */
[----:B------:R-:W4:Y:S04]  /*14470*/  LDL R39, [R1+0x64] ;  /* 0x0000640001277983 */ /* 0x000f280000100800 */
[----:B------:R-:W4:Y:S04]  /*14480*/  LDL R38, [R1+0x60] ;  /* 0x0000600001267983 */ /* 0x000f280000100800 */
[----:B------:R-:W4:Y:S04]  /*14490*/  LDL R37, [R1+0x7c] ;  /* 0x00007c0001257983 */ /* 0x000f280000100800 */
[----:B------:R-:W4:Y:S01]  /*144a0*/  LDL R36, [R1+0x80] ;  /* 0x0000800001247983 */ /* 0x000f220000100800 */
[----:B------:R-:W-:Y:S01]  /*144b0*/  WARPSYNC 0xffffffff ;  /* 0xffffffff00007948 */ /* 0x000fe20003800000 */
[----:B------:R-:W-:-:S02]  /*144c0*/  F2FP.PACK_AB R30, R30, R124 ;  /* 0x0000007c1e1e723e */ /* 0x000fc400000000ff */
[----:B------:R-:W-:Y:S01]  /*144d0*/  BAR.SYNC.DEFER_BLOCKING 0x1, 0x80 ;  /* 0x0042000000007b1d */ /* 0x000fe20000010000 */
        /* <DEDUP_REMOVED lines=31> */
[----:B--2---:R1:W-:Y:S04]  /*146d0*/  STS [R44], R30 ;  /* 0x0000001e2c007388 */ /* 0x0043e80000000800 */
[----:B------:R1:W-:Y:S04]  /*146e0*/  STS [R44+0x400], R29 ;  /* 0x0004001d2c007388 */ /* 0x0003e80000000800 */
[----:B---3--:R1:W-:Y:S04]  /*146f0*/  STS [R43], R27 ;  /* 0x0000001b2b007388 */ /* 0x0083e80000000800 */
[----:B------:R1:W-:Y:S04]  /*14700*/  STS [R43+0x400], R26 ;  /* 0x0004001a2b007388 */ /* 0x0003e80000000800 */
[----:B------:R1:W-:Y:S04]  /*14710*/  STS [R44+0x2000], R28 ;  /* 0x0020001c2c007388 */ /* 0x0003e80000000800 */
[----:B------:R1:W-:Y:S04]  /*14720*/  STS [R44+0x2400], R122 ;  /* 0x0024007a2c007388 */ /* 0x0003e80000000800 */
[----:B------:R1:W-:Y:S04]  /*14730*/  STS [R43+0x2000], R25 ;  /* 0x002000192b007388 */ /* 0x0003e80000000800 */
[----:B------:R1:W-:Y:S04]  /*14740*/  STS [R43+0x2400], R130 ;  /* 0x002400822b007388 */ /* 0x0003e80000000800 */
[----:B----4-:R1:W-:Y:S04]  /*14750*/  STS [R42], R24 ;  /* 0x000000182a007388 */ /* 0x0103e80000000800 */
[----:B------:R1:W-:Y:S04]  /*14760*/  STS [R42+0x400], R23 ;  /* 0x000400172a007388 */ /* 0x0003e80000000800 */
[----:B-----5:R1:W-:Y:S04]  /*14770*/  STS [R41], R20 ;  /* 0x0000001429007388 */ /* 0x0203e80000000800 */
[----:B------:R1:W-:Y:S04]  /*14780*/  STS [R41+0x400], R19 ;  /* 0x0004001329007388 */ /* 0x0003e80000000800 */
[----:B------:R1:W-:Y:S04]  /*14790*/  STS [R42+0x2000], R22 ;  /* 0x002000162a007388 */ /* 0x0003e80000000800 */
[----:B------:R1:W-:Y:S04]  /*147a0*/  STS [R42+0x2400], R21 ;  /* 0x002400152a007388 */ /* 0x0003e80000000800 */
[----:B------:R1:W-:Y:S04]  /*147b0*/  STS [R41+0x2000], R18 ;  /* 0x0020001229007388 */ /* 0x0003e80000000800 */
[----:B------:R1:W-:Y:S04]  /*147c0*/  STS [R41+0x2400], R17 ;  /* 0x0024001129007388 */ /* 0x0003e80000000800 */
[----:B------:R1:W-:Y:S04]  /*147d0*/  STS [R40], R16 ;  /* 0x0000001028007388 */ /* 0x0003e80000000800 */
[----:B------:R1:W-:Y:S04]  /*147e0*/  STS [R40+0x400], R15 ;  /* 0x0004000f28007388 */ /* 0x0003e80000000800 */
[----:B------:R1:W-:Y:S04]  /*147f0*/  STS [R39], R12 ;  /* 0x0000000c27007388 */ /* 0x0003e80000000800 */
        /* <DEDUP_REMOVED lines=13> */
[----:B------:R-:W-:Y:S06]  /*148d0*/  BAR.SYNC.DEFER_BLOCKING 0x1, 0x80 ;  /* 0x0042000000007b1d */ /* 0x000fec0000010000 */
[----:B------:R-:W-:Y:S05]  /*148e0*/  BRA.CONV ~URZ, `(.L_x_527) ;  /* 0x000000737f007947 */ /* 0x000fea000b800000 */
[----:B-1----:R-:W-:Y:S01]  /*148f0*/  SHF.R.S32.HI R10, RZ, 0x1f, R35 ;  /* 0x0000001fff0a7819 */ /* 0x002fe20000011423 */
[----:B------:R-:W-:Y:S01]  /*14900*/  IMAD.MOV.U32 R8, RZ, RZ, RZ ;  /* 0x000000ffff087224 */ /* 0x000fe200078e00ff */
[----:B------:R-:W-:Y:S01]  /*14910*/  MOV R9, 0x14960 ;  /* 0x0001496000097802 */ /* 0x000fe20000000f00 */
[----:B------:R-:W-:Y:S01]  /*14920*/  IMAD.MOV.U32 R7, RZ, RZ, 0x1f ;  /* 0x0000001fff077424 */ /* 0x000fe200078e00ff */
[----:B------:R-:W-:-:S04]  /*14930*/  LEA.HI R10, R10, R35, RZ, 0x7 ;  /* 0x000000230a0a7211 */ /* 0x000fc800078f38ff */
[----:B------:R-:W-:Y:S02]  /*14940*/  SHF.R.S32.HI R10, RZ, 0x7, R10 ;  /* 0x00000007ff0a7819 */ /* 0x000fe4000001140a */
[----:B------:R-:W-:Y:S05]  /*14950*/  CALL.REL.NOINC `($__internal_1_$__cuda_sm70_shflsync_idx_p) ;  /* 0x0000260000007944 */ /* 0x000fea0003c00000 */
.L_x_527:
[----:B-1----:R-:W2:Y:S04]  /*14960*/  LDL R2, [R1+0x74] ;  /* 0x0000740001027983 */ /* 0x002ea80000100800 */
[----:B------:R-:W3:Y:S04]  /*14970*/  LDL R5, [R1+0x78] ;  /* 0x0000780001057983 */ /* 0x000ee80000100800 */
[----:B------:R-:W4:Y:S04]  /*14980*/  LDL.LU R4, [R1+0x44] ;  /* 0x0000440001047983 */ /* 0x000f280000300800 */
[----:B------:R-:W5:Y:S04]  /*14990*/  LDL.LU R15, [R1+0x48] ;  /* 0x00004800010f7983 */ /* 0x000f680000300800 */
[----:B------:R-:W2:Y:S01]  /*149a0*/  LDL.LU R17, [R1+0x50] ;  /* 0x0000500001117983 */ /* 0x000ea20000300800 */
[----:B------:R-:W-:-:S03]  /*149b0*/  IMAD.MOV.U32 R0, RZ, RZ, 0x1 ;  /* 0x00000001ff007424 */ /* 0x000fc600078e00ff */
[----:B------:R-:W3:Y:S02]  /*149c0*/  LDL R14, [R1+0x88] ;  /* 0x00008800010e7983 */ /* 0x000ee40000100800 */
[----:B------:R-:W-:Y:S02]  /*149d0*/  ISETP.NE.AND P0, PT, R0, c[0x0][0x4e8], PT ;  /* 0x00013a0000007a0c */ /* 0x000fe40003f05270 */
[----:B------:R-:W3:Y:S04]  /*149e0*/  LDL.64 R48, [R1+0x28] ;  /* 0x0000280001307983 */ /* 0x000ee80000100a00 */
[----:B------:R-:W1:Y:S04]  /*149f0*/  S2R R16, SR_TID.X ;  /* 0x0000000000107919 */ /* 0x000e680000002100 */
[----:B------:R-:W1:Y:S01]  /*14a00*/  S2R R18, SR_TID.X ;  /* 0x0000000000127919 */ /* 0x000e620000002100 */
[----:B------:R-:W-:-:S02]  /*14a10*/  ULDC UR5, c[0x0][0x4e8] ;  /* 0x00013a0000057ab9 */ /* 0x000fc40000000800 */
[----:B------:R-:W-:Y:S02]  /*14a20*/  ULDC UR4, c[0x0][0x388] ;  /* 0x0000e20000047ab9 */ /* 0x000fe40000000800 */
[----:B------:R-:W-:Y:S01]  /*14a30*/  UIMAD UR4, UR5, UR4, URZ ;  /* 0x00000004050472a4 */ /* 0x000fe2000f8e023f */
[----:B----4-:R-:W-:Y:S01]  /*14a40*/  SHF.R.S32.HI R0, RZ, 0x1f, R4 ;  /* 0x0000001fff007819 */ /* 0x010fe20000011404 */
[----:B------:R-:W-:Y:S01]  /*14a50*/  IMAD.WIDE.U32 R6, R4, c[0x0][0x490], RZ ;  /* 0x0001240004067a25 */ /* 0x000fe200078e00ff */
[----:B-----5:R-:W-:-:S03]  /*14a60*/  SHF.R.S32.HI R8, RZ, 0x1f, R15 ;  /* 0x0000001fff087819 */ /* 0x020fc6000001140f */
[----:B--2---:R-:W-:Y:S02]  /*14a70*/  IMAD.IADD R3, R2, 0x1, R17 ;  /* 0x0000000102037824 */ /* 0x004fe400078e0211 */
[C---:B------:R-:W-:Y:S02]  /*14a80*/  IMAD R2, R0.reuse, c[0x0][0x490], RZ ;  /* 0x0001240000027a24 */ /* 0x040fe400078e02ff */
[----:B------:R-:W-:Y:S02]  /*14a90*/  IMAD R0, R0, c[0x0][0x3e8], RZ ;  /* 0x0000fa0000007a24 */ /* 0x000fe400078e02ff */
[----:B------:R-:W-:-:S04]  /*14aa0*/  @P0 IMAD.HI.U32 R12, R3, c[0x0][0x4ec], RZ ;  /* 0x00013b00030c0a27 */ /* 0x000fc800078e00ff */
[----:B---3--:R-:W-:Y:S02]  /*14ab0*/  IMAD.IADD R10, R5, 0x1, R17 ;  /* 0x00000001050a7824 */ /* 0x008fe400078e0211 */
[C---:B------:R-:W-:Y:S02]  /*14ac0*/  IMAD R9, R4.reuse, c[0x0][0x494], R2 ;  /* 0x0001250004097a24 */ /* 0x040fe400078e0202 */
[C---:B------:R-:W-:Y:S02]  /*14ad0*/  IMAD R11, R4.reuse, c[0x0][0x3ec], R0 ;  /* 0x0000fb00040b7a24 */ /* 0x040fe400078e0200 */
[----:B------:R-:W-:Y:S01]  /*14ae0*/  IMAD.MOV.U32 R2, RZ, RZ, R3 ;  /* 0x000000ffff027224 */ /* 0x000fe200078e0003 */
[----:B------:R-:W-:Y:S01]  /*14af0*/  @P0 SHF.R.U32.HI R2, RZ, c[0x0][0x4f0], R12 ;  /* 0x00013c00ff020a19 */ /* 0x000fe2000001160c */
[----:B------:R-:W-:-:S04]  /*14b00*/  IMAD.WIDE.U32 R4, R4, c[0x0][0x3e8], RZ ;  /* 0x0000fa0004047a25 */ /* 0x000fc800078e00ff */
[----:B------:R-:W-:-:S04]  /*14b10*/  @P0 IMAD.HI.U32 R13, R10, c[0x0][0x4ec], RZ ;  /* 0x00013b000a0d0a27 */ /* 0x000fc800078e00ff */
[----:B------:R-:W-:Y:S02]  /*14b20*/  IMAD.IADD R7, R7, 0x1, R9 ;  /* 0x0000000107077824 */ /* 0x000fe400078e0209 */
[C---:B------:R-:W-:Y:S02]  /*14b30*/  IMAD R9, R8.reuse, c[0x0][0x498], RZ ;  /* 0x0001260008097a24 */ /* 0x040fe400078e02ff */
[----:B------:R-:W-:Y:S02]  /*14b40*/  IMAD R8, R8, c[0x0][0x3f0], RZ ;  /* 0x0000fc0008087a24 */ /* 0x000fe400078e02ff */
[----:B------:R-:W-:Y:S01]  /*14b50*/  IMAD.MOV.U32 R0, RZ, RZ, R10 ;  /* 0x000000ffff007224 */ /* 0x000fe200078e000a */
[----:B------:R-:W-:Y:S01]  /*14b60*/  @P0 SHF.R.U32.HI R0, RZ, c[0x0][0x4f0], R13 ;  /* 0x00013c00ff000a19 */ /* 0x000fe2000001160d */
[----:B------:R-:W-:Y:S02]  /*14b70*/  IMAD.IADD R5, R5, 0x1, R11 ;  /* 0x0000000105057824 */ /* 0x000fe400078e020b */
[----:B------:R-:W-:-:S02]  /*14b80*/  IMAD.MOV R11, RZ, RZ, -R2 ;  /* 0x000000ffff0b7224 */ /* 0x000fc400078e0a02 */
[C---:B------:R-:W-:Y:S02]  /*14b90*/  IMAD R13, R15.reuse, c[0x0][0x49c], R9 ;  /* 0x000127000f0d7a24 */ /* 0x040fe400078e0209 */
[C---:B------:R-:W-:Y:S02]  /*14ba0*/  IMAD R12, R15.reuse, c[0x0][0x3f4], R8 ;  /* 0x0000fd000f0c7a24 */ /* 0x040fe400078e0208 */
[----:B------:R-:W-:Y:S01]  /*14bb0*/  IMAD.WIDE.U32 R8, R15, c[0x0][0x3f0], R4 ;  /* 0x0000fc000f087a25 */ /* 0x000fe200078e0004 */
[----:B------:R-:W-:-:S03]  /*14bc0*/  SHF.R.S32.HI R5, RZ, 0x1f, R0 ;  /* 0x0000001fff057819 */ /* 0x000fc60000011400 */
[----:B------:R-:W-:-:S04]  /*14bd0*/  IMAD.WIDE.U32 R6, R15, c[0x0][0x498], R6 ;  /* 0x000126000f067a25 */ /* 0x000fc800078e0006 */
[----:B------:R-:W-:Y:S01]  /*14be0*/  IMAD R4, R11, c[0x0][0x4e8], R3 ;  /* 0x00013a000b047a24 */ /* 0x000fe200078e0203 */
[----:B------:R-:W-:Y:S01]  /*14bf0*/  SHF.R.S32.HI R11, RZ, 0x1f, R2 ;  /* 0x0000001fff0b7819 */ /* 0x000fe20000011402 */
[----:B------:R-:W-:Y:S01]  /*14c00*/  IMAD.IADD R3, R9, 0x1, R12 ;  /* 0x0000000109037824 */ /* 0x000fe200078e020c */
[----:B------:R-:W-:Y:S01]  /*14c10*/  IADD3 R6, P0, R2, R6, RZ ;  /* 0x0000000602067210 */ /* 0x000fe20007f1e0ff */
[----:B------:R-:W-:Y:S01]  /*14c20*/  IMAD R5, R5, c[0x0][0x3e0], RZ ;  /* 0x0000f80005057a24 */ /* 0x000fe200078e02ff */
[----:B------:R-:W-:Y:S01]  /*14c30*/  SHF.R.S32.HI R9, RZ, 0x1f, R4 ;  /* 0x0000001fff097819 */ /* 0x000fe20000011404 */
[----:B------:R-:W-:Y:S01]  /*14c40*/  IMAD.MOV.U32 R2, RZ, RZ, R8 ;  /* 0x000000ffff027224 */ /* 0x000fe200078e0008 */
[----:B------:R-:W-:Y:S01]  /*14c50*/  IADD3.X R7, R11, R7, R13, P0, !PT ;  /* 0x000000070b077210 */ /* 0x000fe200007fe40d */
[----:B------:R-:W-:Y:S01]  /*14c60*/  IMAD R12, R0, c[0x0][0x3e4], R5 ;  /* 0x0000f900000c7a24 */ /* 0x000fe200078e0205 */
[----:B-1----:R-:W-:Y:S01]  /*14c70*/  SHF.R.S32.HI R15, RZ, 0x1f, R16 ;  /* 0x0000001fff0f7819 */ /* 0x002fe20000011410 */
[----:B------:R-:W-:-:S02]  /*14c80*/  IMAD R5, R9, c[0x0][0x488], RZ ;  /* 0x0001220009057a24 */ /* 0x000fc400078e02ff */
[----:B------:R-:W-:Y:S01]  /*14c90*/  IMAD.WIDE.U32 R8, R0, c[0x0][0x3e0], R2 ;  /* 0x0000f80000087a25 */ /* 0x000fe200078e0002 */
[----:B------:R-:W-:-:S03]  /*14ca0*/  LEA.HI R15, R15, R16, RZ, 0x5 ;  /* 0x000000100f0f7211 */ /* 0x000fc600078f28ff */
[----:B------:R-:W-:Y:S02]  /*14cb0*/  IMAD.MOV R0, RZ, RZ, -R0 ;  /* 0x000000ffff007224 */ /* 0x000fe400078e0a00 */
[C---:B------:R-:W-:Y:S02]  /*14cc0*/  IMAD R11, R4.reuse, c[0x0][0x48c], R5 ;  /* 0x00012300040b7a24 */ /* 0x040fe400078e0205 */
[----:B------:R-:W-:Y:S01]  /*14cd0*/  IMAD.WIDE.U32 R2, R4, c[0x0][0x488], R6 ;  /* 0x0001220004027a25 */ /* 0x000fe200078e0006 */
[----:B------:R-:W-:-:S03]  /*14ce0*/  LOP3.LUT R15, R15, 0xffffffe0, RZ, 0xc0, !PT ;  /* 0xffffffe00f0f7812 */ /* 0x000fc600078ec0ff */
[----:B------:R-:W-:Y:S02]  /*14cf0*/  IMAD R6, R0, c[0x0][0x4e8], R10 ;  /* 0x00013a0000067a24 */ /* 0x000fe400078e020a */
[----:B------:R-:W-:Y:S01]  /*14d00*/  IMAD.IADD R0, R3, 0x1, R11 ;  /* 0x0000000103007824 */ /* 0x000fe200078e020b */
[----:B------:R-:W-:Y:S01]  /*14d10*/  LEA R3, P0, R2, c[0x0][0x450], 0x2 ;  /* 0x0001140002037a11 */ /* 0x000fe200078010ff */
[----:B------:R-:W-:-:S03]  /*14d20*/  IMAD.IADD R15, R16, 0x1, -R15 ;  /* 0x00000001100f7824 */ /* 0x000fc600078e0a0f */
[----:B------:R-:W-:Y:S01]  /*14d30*/  LEA.HI.X R2, R2, c[0x0][0x454], R0, 0x2, P0 ;  /* 0x0001150002027a11 */ /* 0x000fe200000f1400 */
[----:B------:R-:W-:Y:S01]  /*14d40*/  IMAD.IADD R0, R14, 0x1, R17 ;  /* 0x000000010e007824 */ /* 0x000fe200078e0211 */
[----:B------:R-:W-:Y:S01]  /*14d50*/  LOP3.LUT P1, RZ, R15, 0x3, RZ, 0xc0, !PT ;  /* 0x000000030fff7812 */ /* 0x000fe2000782c0ff */
[----:B------:R-:W-:Y:S01]  /*14d60*/  IMAD.IADD R5, R9, 0x1, R12 ;  /* 0x0000000109057824 */ /* 0x000fe200078e020c */
[----:B------:R-:W-:Y:S01]  /*14d70*/  SHFL.IDX PT, R14, R3, RZ, 0x1c1f ;  /* 0x001c1fff030e7589 */ /* 0x000fe200000e0000 */
[----:B------:R-:W-:-:S03]  /*14d80*/  IMAD.MOV.U32 R4, RZ, RZ, R8 ;  /* 0x000000ffff047224 */ /* 0x000fc600078e0008 */
[----:B------:R-:W1:Y:S04]  /*14d90*/  SHFL.IDX PT, R15, R2, RZ, 0x1c1f ;  /* 0x001c1fff020f7589 */ /* 0x000e6800000e0000 */
[----:B------:R-:W-:Y:S04]  /*14da0*/  SHFL.IDX PT, R12, R3, 0x1, 0x1c1f ;  /* 0x003c1f00030c7f89 */ /* 0x000fe800000e0000 */
[----:B------:R-:W2:Y:S04]  /*14db0*/  SHFL.IDX PT, R13, R2, 0x1, 0x1c1f ;  /* 0x003c1f00020d7f89 */ /* 0x000ea800000e0000 */
[----:B------:R-:W-:Y:S04]  /*14dc0*/  SHFL.IDX PT, R10, R3, 0x2, 0x1c1f ;  /* 0x005c1f00030a7f89 */ /* 0x000fe800000e0000 */
[----:B------:R-:W3:Y:S04]  /*14dd0*/  SHFL.IDX PT, R11, R2, 0x2, 0x1c1f ;  /* 0x005c1f00020b7f89 */ /* 0x000ee800000e0000 */
[----:B------:R4:W-:Y:S04]  /*14de0*/  SHFL.IDX PT, R8, R3, 0x3, 0x1c1f ;  /* 0x007c1f0003087f89 */ /* 0x0009e800000e0000 */
[----:B------:R5:W1:Y:S01]  /*14df0*/  SHFL.IDX PT, R9, R2, 0x3, 0x1c1f ;  /* 0x007c1f0002097f89 */ /* 0x000a6200000e0000 */
[----:B------:R-:W-:-:S02]  /*14e00*/  SHF.R.S32.HI R7, RZ, 0x1f, R6 ;  /* 0x0000001fff077819 */ /* 0x000fc40000011406 */
[----:B------:R-:W-:-:S03]  /*14e10*/  ISETP.GE.OR P4, PT, R0, UR4, P1 ;  /* 0x0000000400007c0c */ /* 0x000fc60008f86670 */
[----:B------:R-:W-:Y:S01]  /*14e20*/  IMAD R7, R7, c[0x0][0x3d8], RZ ;  /* 0x0000f60007077a24 */ /* 0x000fe200078e02ff */
[----:B------:R-:W-:Y:S01]  /*14e30*/  SHF.R.S32.HI R16, RZ, 0x1f, R18 ;  /* 0x0000001fff107819 */ /* 0x000fe20000011412 */
[----:B------:R-:W-:Y:S01]  /*14e40*/  IMAD.WIDE.U32 R4, R6, c[0x0][0x3d8], R4 ;  /* 0x0000f60006047a25 */ /* 0x000fe200078e0004 */
[C---:B----4-:R-:W-:Y:S02]  /*14e50*/  IADD3 R3, R0.reuse, 0x8, RZ ;  /* 0x0000000800037810 */ /* 0x050fe40007ffe0ff */
[C---:B-----5:R-:W-:Y:S02]  /*14e60*/  IADD3 R2, R0.reuse, 0x40, RZ ;  /* 0x0000004000027810 */ /* 0x060fe40007ffe0ff */
[----:B------:R-:W-:Y:S02]  /*14e70*/  IADD3 R0, R0, 0x48, RZ ;  /* 0x0000004800007810 */ /* 0x000fe40007ffe0ff */
[----:B------:R-:W-:Y:S02]  /*14e80*/  ISETP.GE.OR P3, PT, R3, UR4, P1 ;  /* 0x0000000403007c0c */ /* 0x000fe40008f66670 */
[----:B------:R-:W-:-:S02]  /*14e90*/  ISETP.GE.OR P2, PT, R2, UR4, P1 ;  /* 0x0000000402007c0c */ /* 0x000fc40008f46670 */
[----:B------:R-:W-:Y:S01]  /*14ea0*/  ISETP.GE.OR P1, PT, R0, UR4, P1 ;  /* 0x0000000400007c0c */ /* 0x000fe20008f26670 */
[----:B------:R-:W-:Y:S01]  /*14eb0*/  IMAD R7, R6, c[0x0][0x3dc], R7 ;  /* 0x0000f70006077a24 */ /* 0x000fe200078e0207 */
[----:B------:R-:W-:Y:S01]  /*14ec0*/  LEA.HI R16, R16, R18, RZ, 0x3 ;  /* 0x0000001210107211 */ /* 0x000fe200078f18ff */
[----:B-1----:R-:W-:Y:S01]  /*14ed0*/  @!P4 ST.E [R14.64], R32 ;  /* 0x000000200e00c985 */ /* 0x002fe2000c101908 */
[----:B------:R-:W-:Y:S01]  /*14ee0*/  LEA R2, P0, R4, c[0x0][0x380], 0x1 ;  /* 0x0000e00004027a11 */ /* 0x000fe200078008ff */
[----:B------:R-:W-:Y:S01]  /*14ef0*/  IMAD.IADD R0, R5, 0x1, R7 ;  /* 0x0000000105007824 */ /* 0x000fe200078e0207 */
[----:B------:R-:W-:-:S03]  /*14f00*/  SHF.R.S32.HI R16, RZ, 0x3, R16 ;  /* 0x00000003ff107819 */ /* 0x000fc60000011410 */
[----:B--2---:R-:W-:Y:S01]  /*14f10*/  @!P3 ST.E [R12.64], R33 ;  /* 0x000000210c00b985 */ /* 0x004fe2000c101908 */
[----:B------:R-:W-:-:S03]  /*14f20*/  LEA.HI.X R0, R4, c[0x0][0x384], R0, 0x1, P0 ;  /* 0x0000e10004007a11 */ /* 0x000fc600000f0c00 */
[----:B---3--:R-:W-:Y:S01]  /*14f30*/  @!P2 ST.E [R10.64], R34 ;  /* 0x000000220a00a985 */ /* 0x008fe2000c101908 */
[----:B------:R-:W-:-:S03]  /*14f40*/  IMAD.IADD R3, R16, 0x1, R17 ;  /* 0x0000000110037824 */ /* 0x000fc600078e0211 */
[----:B------:R-:W-:Y:S04]  /*14f50*/  @!P1 ST.E [R8.64], R31 ;  /* 0x0000001f08009985 */ /* 0x000fe8000c101908 */
[----:B------:R-:W1:Y:S04]  /*14f60*/  SHFL.IDX PT, R8, R2, RZ, 0x181f ;  /* 0x00181fff02087589 */ /* 0x000e6800000e0000 */
[----:B------:R-:W-:Y:S01]  /*14f70*/  LDS.128 R20, [R241+0x80] ;  /* 0x00008000f1147984 */ /* 0x000fe20000000c00 */
[----:B------:R-:W-:-:S03]  /*14f80*/  ISETP.GE.AND P5, PT, R48, c[0x0][0x3c8], PT ;  /* 0x0000f20030007a0c */ /* 0x000fc60003fa6270 */
[----:B------:R-:W2:Y:S01]  /*14f90*/  SHFL.IDX PT, R7, R0, RZ, 0x181f ;  /* 0x00181fff00077589 */ /* 0x000ea200000e0000 */
[----:B------:R-:W-:-:S03]  /*14fa0*/  IADD3 R4, R3, 0x10, RZ ;  /* 0x0000001003047810 */ /* 0x000fc60007ffe0ff */
[----:B------:R-:W3:Y:S04]  /*14fb0*/  SHFL.IDX PT, R6, R2, 0x1, 0x181f ;  /* 0x00381f0002067f89 */ /* 0x000ee800000e0000 */
[----:B------:R-:W4:Y:S01]  /*14fc0*/  SHFL.IDX PT, R5, R2, 0x2, 0x181f ;  /* 0x00581f0002057f89 */ /* 0x000f2200000e0000 */
[----:B------:R-:W-:-:S03]  /*14fd0*/  ISETP.GE.OR P2, PT, R4, UR4, P5 ;  /* 0x0000000404007c0c */ /* 0x000fc6000af46670 */
[----:B------:R-:W5:Y:S01]  /*14fe0*/  SHFL.IDX PT, R11, R0, 0x1, 0x181f ;  /* 0x00381f00000b7f89 */ /* 0x000f6200000e0000 */
[----:B------:R-:W-:-:S03]  /*14ff0*/  ISETP.GE.OR P3, PT, R3, UR4, P5 ;  /* 0x0000000403007c0c */ /* 0x000fc6000af66670 */
[----:B------:R-:W5:Y:S01]  /*15000*/  SHFL.IDX PT, R10, R0, 0x2, 0x181f ;  /* 0x00581f00000a7f89 */ /* 0x000f6200000e0000 */
[----:B------:R-:W-:-:S03]  /*15010*/  IADD3 R4, R3, 0x20, RZ ;  /* 0x0000002003047810 */ /* 0x000fc60007ffe0ff */
[----:B------:R-:W5:Y:S01]  /*15020*/  LDS.128 R16, [R241+0x880] ;  /* 0x00088000f1107984 */ /* 0x000f620000000c00 */
[----:B------:R-:W-:-:S03]  /*15030*/  ISETP.GE.OR P0, PT, R4, UR4, P5 ;  /* 0x0000000404007c0c */ /* 0x000fc6000af06670 */
[----:B------:R-:W5:Y:S02]  /*15040*/  LDS.128 R12, [R241+0x1080] ;  /* 0x00108000f10c7984 */ /* 0x000f640000000c00 */
[C---:B-1----:R-:W-:Y:S02]  /*15050*/  @!P3 LEA R8, P4, R48.reuse, R8, 0x1 ;  /* 0x000000083008b211 */ /* 0x042fe400078808ff */
[----:B------:R-:W-:Y:S01]  /*15060*/  LDS.128 R24, [R241+0x1880] ;  /* 0x00188000f1187984 */ /* 0x000fe20000000c00 */
[C---:B------:R-:W-:Y:S02]  /*15070*/  IADD3 R29, R3.reuse, 0x30, RZ ;  /* 0x00000030031d7810 */ /* 0x040fe40007ffe0ff */
[C---:B--2---:R-:W-:Y:S01]  /*15080*/  @!P3 LEA.HI.X R9, R48.reuse, R7, R49, 0x1, P4 ;  /* 0x000000073009b211 */ /* 0x044fe200020f0c31 */
[----:B------:R-:W1:Y:S01]  /*15090*/  SHFL.IDX PT, R45, R2, 0x3, 0x181f ;  /* 0x00781f00022d7f89 */ /* 0x000e6200000e0000 */
[C---:B---3--:R-:W-:Y:S02]  /*150a0*/  @!P2 LEA R6, P1, R48.reuse, R6, 0x1 ;  /* 0x000000063006a211 */ /* 0x048fe400078208ff */
[----:B------:R-:W-:Y:S01]  /*150b0*/  IADD3 R28, R3, 0x40, RZ ;  /* 0x00000040031c7810 */ /* 0x000fe20007ffe0ff */
[----:B------:R-:W2:Y:S01]  /*150c0*/  SHFL.IDX PT, R46, R0, 0x3, 0x181f ;  /* 0x00781f00002e7f89 */ /* 0x000ea200000e0000 */
[----:B----4-:R-:W-:-:S02]  /*150d0*/  @!P0 LEA R4, P4, R48, R5, 0x1 ;  /* 0x0000000530048211 */ /* 0x010fc400078808ff */
[C-C-:B-----5:R-:W-:Y:S01]  /*150e0*/  @!P2 LEA.HI.X R7, R48.reuse, R11, R49.reuse, 0x1, P1 ;  /* 0x0000000b3007a211 */ /* 0x160fe200008f0c31 */
[----:B------:R-:W-:Y:S01]  /*150f0*/  LDS.128 R32, [R241+0x2880] ;  /* 0x00288000f1207984 */ /* 0x000fe20000000c00 */
[----:B------:R-:W-:Y:S02]  /*15100*/  @!P0 LEA.HI.X R5, R48, R10, R49, 0x1, P4 ;  /* 0x0000000a30058211 */ /* 0x000fe400020f0c31 */
[----:B------:R-:W-:Y:S01]  /*15110*/  ISETP.GE.OR P1, PT, R29, UR4, P5 ;  /* 0x000000041d007c0c */ /* 0x000fe2000af26670 */
[----:B------:R-:W-:Y:S01]  /*15120*/  LDS.128 R36, [R241+0x3080] ;  /* 0x00308000f1247984 */ /* 0x000fe20000000c00 */
[----:B------:R-:W-:-:S03]  /*15130*/  ISETP.GE.OR P4, PT, R28, UR4, P5 ;  /* 0x000000041c007c0c */ /* 0x000fc6000af86670 */
[----:B------:R-:W-:Y:S04]  /*15140*/  LDS.128 R28, [R241+0x2080] ;  /* 0x00208000f11c7984 */ /* 0x000fe80000000c00 */
[----:B------:R-:W3:Y:S04]  /*15150*/  SHFL.IDX PT, R44, R2, 0x4, 0x181f ;  /* 0x00981f00022c7f89 */ /* 0x000ee800000e0000 */
[----:B------:R-:W-:Y:S04]  /*15160*/  LDS.128 R40, [R241+0x3880] ;  /* 0x00388000f1287984 */ /* 0x000fe80000000c00 */
[----:B------:R4:W-:Y:S04]  /*15170*/  @!P3 ST.E.128 [R8.64], R20 ;  /* 0x000000140800b985 */ /* 0x0009e8000c101d08 */
[----:B------:R-:W5:Y:S04]  /*15180*/  SHFL.IDX PT, R9, R2, 0x5, 0x181f ;  /* 0x00b81f0002097f89 */ /* 0x000f6800000e0000 */
[----:B------:R-:W1:Y:S04]  /*15190*/  SHFL.IDX PT, R11, R0, 0x4, 0x181f ;  /* 0x00981f00000b7f89 */ /* 0x000e6800000e0000 */
[----:B------:R-:W-:Y:S04]  /*151a0*/  SHFL.IDX PT, R10, R2, 0x6, 0x181f ;  /* 0x00d81f00020a7f89 */ /* 0x000fe800000e0000 */
[----:B------:R-:W1:Y:S04]  /*151b0*/  SHFL.IDX PT, R21, R0, 0x5, 0x181f ;  /* 0x00b81f0000157f89 */ /* 0x000e6800000e0000 */
[----:B------:R-:W1:Y:S04]  /*151c0*/  SHFL.IDX PT, R20, R0, 0x6, 0x181f ;  /* 0x00d81f0000147f89 */ /* 0x000e6800000e0000 */
[----:B------:R-:W-:Y:S01]  /*151d0*/  @!P2 ST.E.128 [R6.64], R16 ;  /* 0x000000100600a985 */ /* 0x000fe2000c101d08 */
[----:B----4-:R-:W-:-:S02]  /*151e0*/  IADD3 R22, R3, 0x50, RZ ;  /* 0x0000005003167810 */ /* 0x010fc40007ffe0ff */
[C---:B------:R-:W-:Y:S02]  /*151f0*/  IADD3 R8, R3.reuse, 0x60, RZ ;  /* 0x0000006003087810 */ /* 0x040fe40007ffe0ff */
[----:B------:R-:W-:Y:S01]  /*15200*/  ISETP.GE.OR P3, PT, R22, UR4, P5 ;  /* 0x0000000416007c0c */ /* 0x000fe2000af66670 */
[----:B------:R1:W-:Y:S01]  /*15210*/  @!P0 ST.E.128 [R4.64], R12 ;  /* 0x0000000c04008985 */ /* 0x0003e2000c101d08 */
[----:B------:R-:W-:Y:S02]  /*15220*/  ISETP.GE.OR P2, PT, R8, UR4, P5 ;  /* 0x0000000408007c0c */ /* 0x000fe4000af46670 */
[----:B------:R-:W-:-:S04]  /*15230*/  IADD3 R3, R3, 0x70, RZ ;  /* 0x0000007003037810 */ /* 0x000fc80007ffe0ff */
[----:B------:R-:W-:Y:S02]  /*15240*/  ISETP.GE.OR P5, PT, R3, UR4, P5 ;  /* 0x0000000403007c0c */ /* 0x000fe4000afa6670 */
[----:B-1----:R-:W-:-:S04]  /*15250*/  @!P1 LEA R4, P0, R48, R45, 0x1 ;  /* 0x0000002d30049211 */ /* 0x002fc800078008ff */
[C---:B--2---:R-:W-:Y:S02]  /*15260*/  @!P1 LEA.HI.X R5, R48.reuse, R46, R49, 0x1, P0 ;  /* 0x0000002e30059211 */ /* 0x044fe400000f0c31 */
[----:B---3--:R-:W-:-:S03]  /*15270*/  @!P4 LEA R8, P0, R48, R44, 0x1 ;  /* 0x0000002c3008c211 */ /* 0x008fc600078008ff */
[----:B------:R1:W-:Y:S01]  /*15280*/  @!P1 ST.E.128 [R4.64], R24 ;  /* 0x0000001804009985 */ /* 0x0003e2000c101d08 */
[C---:B-----5:R-:W-:Y:S02]  /*15290*/  @!P3 LEA R6, P1, R48.reuse, R9, 0x1 ;  /* 0x000000093006b211 */ /* 0x060fe400078208ff */
[C-C-:B------:R-:W-:Y:S02]  /*152a0*/  @!P4 LEA.HI.X R9, R48.reuse, R11, R49.reuse, 0x1, P0 ;  /* 0x0000000b3009c211 */ /* 0x140fe400000f0c31 */
[----:B------:R-:W-:-:S03]  /*152b0*/  @!P3 LEA.HI.X R7, R48, R21, R49, 0x1, P1 ;  /* 0x000000153007b211 */ /* 0x000fc600008f0c31 */
[----:B------:R2:W-:Y:S04]  /*152c0*/  @!P4 ST.E.128 [R8.64], R28 ;  /* 0x0000001c0800c985 */ /* 0x0005e8000c101d08 */
[----:B------:R2:W-:Y:S01]  /*152d0*/  @!P3 ST.E.128 [R6.64], R32 ;  /* 0x000000200600b985 */ /* 0x0005e2000c101d08 */
[----:B-1----:R-:W-:-:S04]  /*152e0*/  @!P2 LEA R4, P0, R48, R10, 0x1 ;  /* 0x0000000a3004a211 */ /* 0x002fc800078008ff */
[----:B------:R-:W-:-:S05]  /*152f0*/  @!P2 LEA.HI.X R5, R48, R20, R49, 0x1, P0 ;  /* 0x000000143005a211 */ /* 0x000fca00000f0c31 */
[----:B------:R2:W-:Y:S04]  /*15300*/  @!P2 ST.E.128 [R4.64], R36 ;  /* 0x000000240400a985 */ /* 0x0005e8000c101d08 */
[----:B------:R-:W1:Y:S04]  /*15310*/  SHFL.IDX PT, R2, R2, 0x7, 0x181f ;  /* 0x00f81f0002027f89 */ /* 0x000e6800000e0000 */
[----:B------:R-:W3:Y:S01]  /*15320*/  SHFL.IDX PT, R0, R0, 0x7, 0x181f ;  /* 0x00f81f0000007f89 */ /* 0x000ee200000e0000 */
[----:B------:R-:W-:Y:S05]  /*15330*/  @P5 BRA `(.L_x_528) ;  /* 0x000009d000005947 */ /* 0x000fea0003800000 */
[----:B-1----:R-:W-:-:S04]  /*15340*/  LEA R2, P0, R48, R2, 0x1 ;  /* 0x0000000230027211 */ /* 0x002fc800078008ff */
[----:B---3--:R-:W-:-:S05]  /*15350*/  LEA.HI.X R3, R48, R0, R49, 0x1, P0 ;  /* 0x0000000030037211 */ /* 0x008fca00000f0c31 */
[----:B------:R1:W-:Y:S01]  /*15360*/  ST.E.128 [R2.64], R40 ;  /* 0x0000002802007985 */ /* 0x0003e2000c101d08 */
[----:B------:R-:W-:Y:S05]  /*15370*/  BRA `(.L_x_528) ;  /* 0x0000099000007947 */ /* 0x000fea0003800000 */
.L_x_526:
[----:B------:R-:W2:Y:S04]  /*15380*/  LDL R0, [R1+0x50] ;  /* 0x0000500001007983 */ /* 0x000ea80000100800 */
[----:B------:R-:W3:Y:S04]  /*15390*/  LDL R16, [R1+0x44] ;  /* 0x0000440001107983 */ /* 0x000ee80000100800 */
[----:B------:R-:W4:Y:S01]  /*153a0*/  LDL R15, [R1+0x48] ;  /* 0x00004800010f7983 */ /* 0x000f220000100800 */
[----:B------:R-:W-:Y:S03]  /*153b0*/  BSSY B0, `(.L_x_529) ;  /* 0x0000025000007945 */ /* 0x000fe60003800000 */
[----:B------:R-:W1:Y:S02]  /*153c0*/  S2R R14, SR_TID.X ;  /* 0x00000000000e7919 */ /* 0x000e640000002100 */
[----:B-1----:R-:W-:Y:S01]  /*153d0*/  ISETP.GE.AND P0, PT, R14, 0x80, PT ;  /* 0x000000800e00780c */ /* 0x002fe20003f06270 */
[----:B--2---:R-:W-:Y:S01]  /*153e0*/  IMAD.MOV.U32 R11, RZ, RZ, R0 ;  /* 0x000000ffff0b7224 */ /* 0x004fe200078e0000 */
[----:B---3--:R-:W-:-:S02]  /*153f0*/  SHF.R.S32.HI R7, RZ, 0x1f, R16 ;  /* 0x0000001fff077819 */ /* 0x008fc40000011410 */
[----:B----4-:R-:W-:-:S09]  /*15400*/  SHF.R.S32.HI R10, RZ, 0x1f, R15 ;  /* 0x0000001fff0a7819 */ /* 0x010fd2000001140f */
[----:B------:R-:W-:Y:S05]  /*15410*/  @P0 BRA `(.L_x_530) ;  /* 0x000001e000000947 */ /* 0x000fea0003800000 */
[----:B------:R-:W-:Y:S02]  /*15420*/  MOV R2, c[0x0][0x4e8] ;  /* 0x00013a0000027a02 */ /* 0x000fe40000000f00 */
[----:B------:R-:W-:-:S03]  /*15430*/  IADD3 R6, R11, R14, RZ ;  /* 0x0000000e0b067210 */ /* 0x000fc60007ffe0ff */
[----:B------:R-:W-:-:S05]  /*15440*/  IMAD R0, R2, c[0x0][0x388], RZ ;  /* 0x0000e20002007a24 */ /* 0x000fca00078e02ff */
[----:B------:R-:W-:-:S13]  /*15450*/  ISETP.GE.AND P0, PT, R6, R0, PT ;  /* 0x000000000600720c */ /* 0x000fda0003f06270 */
[----:B------:R-:W-:Y:S05]  /*15460*/  @P0 BRA `(.L_x_530) ;  /* 0x0000019000000947 */ /* 0x000fea0003800000 */
[----:B------:R-:W-:Y:S01]  /*15470*/  ISETP.NE.AND P0, PT, R2, 0x1, PT ;  /* 0x000000010200780c */ /* 0x000fe20003f05270 */
[----:B------:R-:W-:Y:S01]  /*15480*/  IMAD R4, R7, c[0x0][0x490], RZ ;  /* 0x0001240007047a24 */ /* 0x000fe200078e02ff */
[----:B------:R-:W-:Y:S01]  /*15490*/  MOV R0, R6 ;  /* 0x0000000600007202 */ /* 0x000fe20000000f00 */
[----:B------:R-:W-:-:S04]  /*154a0*/  IMAD.WIDE.U32 R2, R16, c[0x0][0x490], RZ ;  /* 0x0001240010027a25 */ /* 0x000fc800078e00ff */
[----:B------:R-:W-:Y:S02]  /*154b0*/  IMAD R4, R16, c[0x0][0x494], R4 ;  /* 0x0001250010047a24 */ /* 0x000fe400078e0204 */
[----:B------:R-:W-:-:S03]  /*154c0*/  IMAD R9, R10, c[0x0][0x498], RZ ;  /* 0x000126000a097a24 */ /* 0x000fc600078e02ff */
[----:B------:R-:W-:Y:S01]  /*154d0*/  IADD3 R3, R3, R4, RZ ;  /* 0x0000000403037210 */ /* 0x000fe20007ffe0ff */
[----:B------:R-:W-:-:S05]  /*154e0*/  @P0 IMAD.HI.U32 R5, R6, c[0x0][0x4ec], RZ ;  /* 0x00013b0006050a27 */ /* 0x000fca00078e00ff */
[----:B------:R-:W-:Y:S01]  /*154f0*/  @P0 SHF.R.U32.HI R0, RZ, c[0x0][0x4f0], R5 ;  /* 0x00013c00ff000a19 */ /* 0x000fe20000011605 */
[----:B------:R-:W-:-:S03]  /*15500*/  IMAD.WIDE.U32 R4, R15, c[0x0][0x498], R2 ;  /* 0x000126000f047a25 */ /* 0x000fc600078e0002 */
[C---:B------:R-:W-:Y:S01]  /*15510*/  IADD3 R8, -R0.reuse, RZ, RZ ;  /* 0x000000ff00087210 */ /* 0x040fe20007ffe1ff */
[----:B------:R-:W-:Y:S01]  /*15520*/  IMAD R3, R15, c[0x0][0x49c], R9 ;  /* 0x000127000f037a24 */ /* 0x000fe200078e0209 */
[----:B------:R-:W-:-:S03]  /*15530*/  IADD3 R4, P0, R0, R4, RZ ;  /* 0x0000000400047210 */ /* 0x000fc60007f1e0ff */
[----:B------:R-:W-:Y:S01]  /*15540*/  IMAD R2, R8, c[0x0][0x4e8], R6 ;  /* 0x00013a0008027a24 */ /* 0x000fe200078e0206 */
[----:B------:R-:W-:-:S04]  /*15550*/  SHF.R.S32.HI R6, RZ, 0x1f, R0 ;  /* 0x0000001fff067819 */ /* 0x000fc80000011400 */
[----:B------:R-:W-:Y:S02]  /*15560*/  SHF.R.S32.HI R0, RZ, 0x1f, R2 ;  /* 0x0000001fff007819 */ /* 0x000fe40000011402 */
[----:B------:R-:W-:-:S03]  /*15570*/  IADD3.X R5, R6, R5, R3, P0, !PT ;  /* 0x0000000506057210 */ /* 0x000fc600007fe403 */
[----:B------:R-:W-:-:S04]  /*15580*/  IMAD R0, R0, c[0x0][0x488], RZ ;  /* 0x0001220000007a24 */ /* 0x000fc800078e02ff */
[C---:B------:R-:W-:Y:S02]  /*15590*/  IMAD R0, R2.reuse, c[0x0][0x48c], R0 ;  /* 0x0001230002007a24 */ /* 0x040fe400078e0200 */
[----:B------:R-:W-:-:S05]  /*155a0*/  IMAD.WIDE.U32 R2, R2, c[0x0][0x488], R4 ;  /* 0x0001220002027a25 */ /* 0x000fca00078e0004 */
[----:B------:R-:W-:Y:S02]  /*155b0*/  IADD3 R0, R3, R0, RZ ;  /* 0x0000000003007210 */ /* 0x000fe40007ffe0ff */
[----:B------:R-:W-:-:S04]  /*155c0*/  LEA R4, P0, R2, c[0x0][0x450], 0x2 ;  /* 0x0001140002047a11 */ /* 0x000fc800078010ff */
[----:B------:R-:W-:Y:S02]  /*155d0*/  LEA.HI.X R5, R2, c[0x0][0x454], R0, 0x2, P0 ;  /* 0x0001150002057a11 */ /* 0x000fe400000f1400 */
[----:B------:R-:W-:-:S05]  /*155e0*/  MOV R0, 0xff800000 ;  /* 0xff80000000007802 */ /* 0x000fca0000000f00 */
[----:B------:R1:W-:Y:S02]  /*155f0*/  STG.E [R4.64], R0 ;  /* 0x0000000004007986 */ /* 0x0003e4000c101908 */
.L_x_530:
[----:B------:R-:W-:Y:S05]  /*15600*/  BSYNC B0 ;  /* 0x0000000000007941 */ /* 0x000fea0003800000 */
.L_x_529:
[----:B------:R-:W2:Y:S04]  /*15610*/  LDL R2, [R1+0x78] ;  /* 0x0000780001027983 */ /* 0x000ea80000100800 */
[----:B------:R-:W3:Y:S01]  /*15620*/  LDL.64 R12, [R1+0x28] ;  /* 0x00002800010c7983 */ /* 0x000ee20000100a00 */
[----:B-1----:R-:W-:Y:S01]  /*15630*/  MOV R0, c[0x0][0x4e8] ;  /* 0x00013a0000007a02 */ /* 0x002fe20000000f00 */
[----:B------:R-:W-:Y:S01]  /*15640*/  IMAD R6, R10, c[0x0][0x3f0], RZ ;  /* 0x0000fc000a067a24 */ /* 0x000fe200078e02ff */
[----:B------:R-:W-:Y:S02]  /*15650*/  SHF.R.S32.HI R9, RZ, 0x1f, R14 ;  /* 0x0000001fff097819 */ /* 0x000fe4000001140e */
[----:B------:R-:W-:Y:S01]  /*15660*/  ISETP.NE.AND P0, PT, R0, 0x1, PT ;  /* 0x000000010000780c */ /* 0x000fe20003f05270 */
[----:B------:R-:W-:Y:S01]  /*15670*/  IMAD R0, R7, c[0x0][0x3e8], RZ ;  /* 0x0000fa0007007a24 */ /* 0x000fe200078e02ff */
[----:B------:R-:W-:Y:S01]  /*15680*/  LEA.HI R9, R9, R14, RZ, 0x3 ;  /* 0x0000000e09097211 */ /* 0x000fe200078f18ff */
[----:B------:R-:W-:-:S02]  /*15690*/  IMAD R8, R15, c[0x0][0x3f4], R6 ;  /* 0x0000fd000f087a24 */ /* 0x000fc400078e0206 */
[----:B------:R-:W-:Y:S01]  /*156a0*/  IMAD R5, R16, c[0x0][0x3ec], R0 ;  /* 0x0000fb0010057a24 */ /* 0x000fe200078e0200 */
[----:B------:R-:W-:Y:S02]  /*156b0*/  SHF.R.S32.HI R9, RZ, 0x3, R9 ;  /* 0x00000003ff097819 */ /* 0x000fe40000011409 */
[----:B--2---:R-:W-:Y:S01]  /*156c0*/  IADD3 R4, R2, R11, RZ ;  /* 0x0000000b02047210 */ /* 0x004fe20007ffe0ff */
[----:B------:R-:W-:-:S03]  /*156d0*/  IMAD.WIDE.U32 R2, R16, c[0x0][0x3e8], RZ ;  /* 0x0000fa0010027a25 */ /* 0x000fc600078e00ff */
[----:B------:R-:W-:Y:S01]  /*156e0*/  MOV R0, R4 ;  /* 0x0000000400007202 */ /* 0x000fe20000000f00 */
[----:B------:R-:W-:-:S04]  /*156f0*/  @P0 IMAD.HI.U32 R7, R4, c[0x0][0x4ec], RZ ;  /* 0x00013b0004070a27 */ /* 0x000fc800078e00ff */
[----:B------:R-:W-:Y:S01]  /*15700*/  IMAD.IADD R3, R3, 0x1, R5 ;  /* 0x0000000103037824 */ /* 0x000fe200078e0205 */
[----:B------:R-:W-:Y:S02]  /*15710*/  @P0 SHF.R.U32.HI R0, RZ, c[0x0][0x4f0], R7 ;  /* 0x00013c00ff000a19 */ /* 0x000fe40000011607 */
[----:B---3--:R-:W-:Y:S01]  /*15720*/  ISETP.GE.AND P0, PT, R12, c[0x0][0x3c8], PT ;  /* 0x0000f2000c007a0c */ /* 0x008fe20003f06270 */
[----:B------:R-:W-:Y:S01]  /*15730*/  IMAD.WIDE.U32 R2, R15, c[0x0][0x3f0], R2 ;  /* 0x0000fc000f027a25 */ /* 0x000fe200078e0002 */
[----:B------:R-:W-:Y:S02]  /*15740*/  SHF.R.S32.HI R5, RZ, 0x1f, R0 ;  /* 0x0000001fff057819 */ /* 0x000fe40000011400 */
[----:B------:R-:W-:Y:S02]  /*15750*/  IADD3 R6, -R0, RZ, RZ ;  /* 0x000000ff00067210 */ /* 0x000fe40007ffe1ff */
[----:B------:R-:W-:Y:S01]  /*15760*/  IADD3 R3, R3, R8, RZ ;  /* 0x0000000803037210 */ /* 0x000fe20007ffe0ff */
[----:B------:R-:W-:-:S02]  /*15770*/  IMAD R5, R5, c[0x0][0x3e0], RZ ;  /* 0x0000f80005057a24 */ /* 0x000fc400078e02ff */
[----:B------:R-:W-:Y:S02]  /*15780*/  IMAD R6, R6, c[0x0][0x4e8], R4 ;  /* 0x00013a0006067a24 */ /* 0x000fe400078e0204 */
[C---:B------:R-:W-:Y:S02]  /*15790*/  IMAD R4, R0.reuse, c[0x0][0x3e4], R5 ;  /* 0x0000f90000047a24 */ /* 0x040fe400078e0205 */
[----:B------:R-:W-:Y:S01]  /*157a0*/  IMAD.WIDE.U32 R2, R0, c[0x0][0x3e0], R2 ;  /* 0x0000f80000027a25 */ /* 0x000fe200078e0002 */
[----:B------:R-:W-:-:S03]  /*157b0*/  SHF.R.S32.HI R0, RZ, 0x1f, R6 ;  /* 0x0000001fff007819 */ /* 0x000fc60000011406 */
[----:B------:R-:W-:Y:S02]  /*157c0*/  IMAD.IADD R3, R3, 0x1, R4 ;  /* 0x0000000103037824 */ /* 0x000fe400078e0204 */
[----:B------:R-:W-:Y:S02]  /*157d0*/  IMAD R0, R0, c[0x0][0x3d8], RZ ;  /* 0x0000f60000007a24 */ /* 0x000fe400078e02ff */
[----:B------:R-:W-:-:S04]  /*157e0*/  IMAD.WIDE.U32 R4, R6, c[0x0][0x3d8], R2 ;  /* 0x0000f60006047a25 */ /* 0x000fc800078e0002 */
[----:B------:R-:W-:Y:S01]  /*157f0*/  IMAD R6, R6, c[0x0][0x3dc], R0 ;  /* 0x0000f70006067a24 */ /* 0x000fe200078e0200 */
[----:B------:R-:W-:Y:S02]  /*15800*/  LEA R3, P1, R4, c[0x0][0x380], 0x1 ;  /* 0x0000e00004037a11 */ /* 0x000fe400078208ff */
[----:B------:R-:W-:Y:S02]  /*15810*/  IADD3 R0, R9, R11, RZ ;  /* 0x0000000b09007210 */ /* 0x000fe40007ffe0ff */
[----:B------:R-:W-:-:S04]  /*15820*/  IADD3 R2, R5, R6, RZ ;  /* 0x0000000605027210 */ /* 0x000fc80007ffe0ff */
[----:B------:R-:W-:Y:S01]  /*15830*/  LEA.HI.X R2, R4, c[0x0][0x384], R2, 0x1, P1 ;  /* 0x0000e10004027a11 */ /* 0x000fe200008f0c02 */
[----:B------:R-:W-:Y:S05]  /*15840*/  BRA.DIV ~URZ, `(.L_x_531) ;  /* 0x00000fa27f007947 */ /* 0x000fea000b800000 */
[----:B------:R1:W2:Y:S02]  /*15850*/  SHFL.IDX PT, R5, R2, RZ, 0x181f ;  /* 0x00181fff02057589 */ /* 0x0002a400000e0000 */
.L_x_561:
[----:B------:R-:W-:Y:S05]  /*15860*/  BRA.DIV ~URZ, `(.L_x_532) ;  /* 0x00000ff27f007947 */ /* 0x000fea000b800000 */
[----:B------:R3:W4:Y:S02]  /*15870*/  SHFL.IDX PT, R4, R3, RZ, 0x181f ;  /* 0x00181fff03047589 */ /* 0x00072400000e0000 */
.L_x_562:
[----:B------:R-:W5:Y:S01]  /*15880*/  LDL.64 R6, [R1+0x28] ;  /* 0x0000280001067983 */ /* 0x000f620000100a00 */
[----:B------:R-:W-:-:S04]  /*15890*/  IMAD.MOV.U32 R11, RZ, RZ, c[0x0][0x4e8] ;  /* 0x00013a00ff0b7624 */ /* 0x000fc800078e00ff */
[----:B------:R-:W-:-:S05]  /*158a0*/  IMAD R11, R11, c[0x0][0x388], RZ ;  /* 0x0000e2000b0b7a24 */ /* 0x000fca00078e02ff */
[----:B------:R-:W-:-:S13]  /*158b0*/  ISETP.GE.OR P2, PT, R0, R11, P0 ;  /* 0x0000000b0000720c */ /* 0x000fda0000746670 */
[----:B----45:R-:W-:-:S04]  /*158c0*/  @!P2 LEA R4, P1, R6, R4, 0x1 ;  /* 0x000000040604a211 */ /* 0x030fc800078208ff */
[----:B--2---:R-:W-:-:S05]  /*158d0*/  @!P2 LEA.HI.X R5, R6, R5, R7, 0x1, P1 ;  /* 0x000000050605a211 */ /* 0x004fca00008f0c07 */
[----:B------:R2:W-:Y:S01]  /*158e0*/  @!P2 ST.E.128 [R4.64], RZ ;  /* 0x000000ff0400a985 */ /* 0x0005e2000c101d08 */
[----:B------:R-:W-:Y:S05]  /*158f0*/  BRA.DIV ~URZ, `(.L_x_533) ;  /* 0x00000fd27f007947 */ /* 0x000fea000b800000 */
[----:B------:R4:W1:Y:S04]  /*15900*/  SHFL.IDX PT, R6, R2, 0x1, 0x181f ;  /* 0x00381f0002067f89 */ /* 0x00086800000e0000 */
[----:B--2---:R4:W2:Y:S02]  /*15910*/  SHFL.IDX PT, R4, R3, 0x1, 0x181f ;  /* 0x00381f0003047f89 */ /* 0x0048a400000e0000 */
.L_x_563:
[----:B------:R-:W5:Y:S01]  /*15920*/  LDL.64 R8, [R1+0x28] ;  /* 0x0000280001087983 */ /* 0x000f620000100a00 */
[----:B------:R-:W-:-:S04]  /*15930*/  IADD3 R5, R0, 0x10, RZ ;  /* 0x0000001000057810 */ /* 0x000fc80007ffe0ff */
[----:B------:R-:W-:-:S13]  /*15940*/  ISETP.GE.OR P2, PT, R5, R11, P0 ;  /* 0x0000000b0500720c */ /* 0x000fda0000746670 */
[----:B--2--5:R-:W-:-:S04]  /*15950*/  @!P2 LEA R4, P1, R8, R4, 0x1 ;  /* 0x000000040804a211 */ /* 0x024fc800078208ff */
[----:B-1----:R-:W-:-:S05]  /*15960*/  @!P2 LEA.HI.X R5, R8, R6, R9, 0x1, P1 ;  /* 0x000000060805a211 */ /* 0x002fca00008f0c09 */
[----:B------:R1:W-:Y:S01]  /*15970*/  @!P2 ST.E.128 [R4.64], RZ ;  /* 0x000000ff0400a985 */ /* 0x0003e2000c101d08 */
[----:B------:R-:W-:Y:S05]  /*15980*/  BRA.DIV ~URZ, `(.L_x_534) ;  /* 0x000010127f007947 */ /* 0x000fea000b800000 */
[----:B------:R2:W1:Y:S02]  /*15990*/  SHFL.IDX PT, R6, R2, 0x2, 0x181f ;  /* 0x00581f0002067f89 */ /* 0x00046400000e0000 */
.L_x_564:
[----:B------:R-:W-:Y:S05]  /*159a0*/  BRA.DIV ~URZ, `(.L_x_535) ;  /* 0x000010627f007947 */ /* 0x000fea000b800000 */
[----:B-1----:R1:W2:Y:S02]  /*159b0*/  SHFL.IDX PT, R4, R3, 0x2, 0x181f ;  /* 0x00581f0003047f89 */ /* 0x0022a400000e0000 */
.L_x_565:
[----:B------:R-:W5:Y:S01]  /*159c0*/  LDL.64 R8, [R1+0x28] ;  /* 0x0000280001087983 */ /* 0x000f620000100a00 */
[----:B------:R-:W-:-:S04]  /*159d0*/  IADD3 R5, R0, 0x20, RZ ;  /* 0x0000002000057810 */ /* 0x000fc80007ffe0ff */
[----:B------:R-:W-:-:S13]  /*159e0*/  ISETP.GE.OR P2, PT, R5, R11, P0 ;  /* 0x0000000b0500720c */ /* 0x000fda0000746670 */
[----:B--2--5:R-:W-:-:S04]  /*159f0*/  @!P2 LEA R4, P1, R8, R4, 0x1 ;  /* 0x000000040804a211 */ /* 0x024fc800078208ff */
[----:B------:R-:W-:-:S05]  /*15a00*/  @!P2 LEA.HI.X R5, R8, R6, R9, 0x1, P1 ;  /* 0x000000060805a211 */ /* 0x000fca00008f0c09 */
[----:B------:R2:W-:Y:S01]  /*15a10*/  @!P2 ST.E.128 [R4.64], RZ ;  /* 0x000000ff0400a985 */ /* 0x0005e2000c101d08 */
[----:B------:R-:W-:Y:S05]  /*15a20*/  BRA.DIV ~URZ, `(.L_x_536) ;  /* 0x000010527f007947 */ /* 0x000fea000b800000 */
[----:B------:R1:W2:Y:S04]  /*15a30*/  SHFL.IDX PT, R6, R2, 0x3, 0x181f ;  /* 0x00781f0002067f89 */ /* 0x0002a800000e0000 */
[----:B--2---:R1:W2:Y:S02]  /*15a40*/  SHFL.IDX PT, R4, R3, 0x3, 0x181f ;  /* 0x00781f0003047f89 */ /* 0x0042a400000e0000 */
.L_x_566:
[----:B------:R-:W5:Y:S01]  /*15a50*/  LDL.64 R8, [R1+0x28] ;  /* 0x0000280001087983 */ /* 0x000f620000100a00 */
[----:B------:R-:W-:-:S04]  /*15a60*/  IADD3 R5, R0, 0x30, RZ ;  /* 0x0000003000057810 */ /* 0x000fc80007ffe0ff */
[----:B------:R-:W-:-:S13]  /*15a70*/  ISETP.GE.OR P2, PT, R5, R11, P0 ;  /* 0x0000000b0500720c */ /* 0x000fda0000746670 */
[----:B--2--5:R-:W-:-:S04]  /*15a80*/  @!P2 LEA R4, P1, R8, R4, 0x1 ;  /* 0x000000040804a211 */ /* 0x024fc800078208ff */
[----:B------:R-:W-:-:S05]  /*15a90*/  @!P2 LEA.HI.X R5, R8, R6, R9, 0x1, P1 ;  /* 0x000000060805a211 */ /* 0x000fca00008f0c09 */
[----:B------:R2:W-:Y:S01]  /*15aa0*/  @!P2 ST.E.128 [R4.64], RZ ;  /* 0x000000ff0400a985 */ /* 0x0005e2000c101d08 */
[----:B------:R-:W-:Y:S05]  /*15ab0*/  BRA.DIV ~URZ, `(.L_x_537) ;  /* 0x000010927f007947 */ /* 0x000fea000b800000 */
[----:B------:R1:W2:Y:S02]  /*15ac0*/  SHFL.IDX PT, R6, R2, 0x4, 0x181f ;  /* 0x00981f0002067f89 */ /* 0x0002a400000e0000 */
.L_x_567:
[----:B------:R-:W-:Y:S05]  /*15ad0*/  BRA.DIV ~URZ, `(.L_x_538) ;  /* 0x000010e27f007947 */ /* 0x000fea000b800000 */
[----:B--2---:R2:W1:Y:S02]  /*15ae0*/  SHFL.IDX PT, R4, R3, 0x4, 0x181f ;  /* 0x00981f0003047f89 */ /* 0x00446400000e0000 */
.L_x_568:
[----:B------:R-:W5:Y:S01]  /*15af0*/  LDL.64 R8, [R1+0x28] ;  /* 0x0000280001087983 */ /* 0x000f620000100a00 */
[----:B------:R-:W-:-:S04]  /*15b00*/  IADD3 R5, R0, 0x40, RZ ;  /* 0x0000004000057810 */ /* 0x000fc80007ffe0ff */
[----:B------:R-:W-:-:S13]  /*15b10*/  ISETP.GE.OR P2, PT, R5, R11, P0 ;  /* 0x0000000b0500720c */ /* 0x000fda0000746670 */
[----:B-1---5:R-:W-:-:S04]  /*15b20*/  @!P2 LEA R4, P1, R8, R4, 0x1 ;  /* 0x000000040804a211 */ /* 0x022fc800078208ff */
[----:B------:R-:W-:-:S05]  /*15b30*/  @!P2 LEA.HI.X R5, R8, R6, R9, 0x1, P1 ;  /* 0x000000060805a211 */ /* 0x000fca00008f0c09 */
[----:B------:R1:W-:Y:S01]  /*15b40*/  @!P2 ST.E.128 [R4.64], RZ ;  /* 0x000000ff0400a985 */ /* 0x0003e2000c101d08 */
[----:B------:R-:W-:Y:S05]  /*15b50*/  BRA.DIV ~URZ, `(.L_x_539) ;  /* 0x000010d27f007947 */ /* 0x000fea000b800000 */
[----:B------:R1:W2:Y:S04]  /*15b60*/  SHFL.IDX PT, R6, R2, 0x5, 0x181f ;  /* 0x00b81f0002067f89 */ /* 0x0002a800000e0000 */
[----:B-1----:R1:W3:Y:S02]  /*15b70*/  SHFL.IDX PT, R4, R3, 0x5, 0x181f ;  /* 0x00b81f0003047f89 */ /* 0x0022e400000e0000 */
.L_x_569:
[----:B------:R-:W5:Y:S01]  /*15b80*/  LDL.64 R8, [R1+0x28] ;  /* 0x0000280001087983 */ /* 0x000f620000100a00 */
[----:B------:R-:W-:-:S04]  /*15b90*/  IADD3 R5, R0, 0x50, RZ ;  /* 0x0000005000057810 */ /* 0x000fc80007ffe0ff */
[----:B------:R-:W-:-:S13]  /*15ba0*/  ISETP.GE.OR P2, PT, R5, R11, P0 ;  /* 0x0000000b0500720c */ /* 0x000fda0000746670 */
[----:B---3-5:R-:W-:-:S04]  /*15bb0*/  @!P2 LEA R4, P1, R8, R4, 0x1 ;  /* 0x000000040804a211 */ /* 0x028fc800078208ff */
[----:B--2---:R-:W-:-:S05]  /*15bc0*/  @!P2 LEA.HI.X R5, R8, R6, R9, 0x1, P1 ;  /* 0x000000060805a211 */ /* 0x004fca00008f0c09 */
[----:B------:R2:W-:Y:S01]  /*15bd0*/  @!P2 ST.E.128 [R4.64], RZ ;  /* 0x000000ff0400a985 */ /* 0x0005e2000c101d08 */
[----:B------:R-:W-:Y:S05]  /*15be0*/  BRA.DIV ~URZ, `(.L_x_540) ;  /* 0x000011127f007947 */ /* 0x000fea000b800000 */
[----:B------:R3:W1:Y:S02]  /*15bf0*/  SHFL.IDX PT, R6, R2, 0x6, 0x181f ;  /* 0x00d81f0002067f89 */ /* 0x00066400000e0000 */
.L_x_570:
[----:B------:R-:W-:Y:S05]  /*15c00*/  BRA.DIV ~URZ, `(.L_x_541) ;  /* 0x000011627f007947 */ /* 0x000fea000b800000 */
[----:B--2---:R2:W3:Y:S02]  /*15c10*/  SHFL.IDX PT, R4, R3, 0x6, 0x181f ;  /* 0x00d81f0003047f89 */ /* 0x0044e400000e0000 */
.L_x_571:
[----:B------:R-:W5:Y:S01]  /*15c20*/  LDL.64 R8, [R1+0x28] ;  /* 0x0000280001087983 */ /* 0x000f620000100a00 */
[----:B------:R-:W-:-:S04]  /*15c30*/  IADD3 R5, R0, 0x60, RZ ;  /* 0x0000006000057810 */ /* 0x000fc80007ffe0ff */
[----:B------:R-:W-:-:S13]  /*15c40*/  ISETP.GE.OR P2, PT, R5, R11, P0 ;  /* 0x0000000b0500720c */ /* 0x000fda0000746670 */
[----:B---3-5:R-:W-:-:S04]  /*15c50*/  @!P2 LEA R4, P1, R8, R4, 0x1 ;  /* 0x000000040804a211 */ /* 0x028fc800078208ff */
[----:B-1----:R-:W-:-:S05]  /*15c60*/  @!P2 LEA.HI.X R5, R8, R6, R9, 0x1, P1 ;  /* 0x000000060805a211 */ /* 0x002fca00008f0c09 */
[----:B------:R1:W-:Y:S01]  /*15c70*/  @!P2 ST.E.128 [R4.64], RZ ;  /* 0x000000ff0400a985 */ /* 0x0003e2000c101d08 */
[----:B------:R-:W-:Y:S05]  /*15c80*/  BRA.DIV ~URZ, `(.L_x_542) ;  /* 0x000011527f007947 */ /* 0x000fea000b800000 */
[----:B-1----:R1:W3:Y:S04]  /*15c90*/  SHFL.IDX PT, R4, R2, 0x7, 0x181f ;  /* 0x00f81f0002047f89 */ /* 0x0022e800000e0000 */
[----:B--2-4-:R-:W2:Y:S02]  /*15ca0*/  SHFL.IDX PT, R3, R3, 0x7, 0x181f ;  /* 0x00f81f0003037f89 */ /* 0x014ea400000e0000 */
.L_x_572:
[----:B------:R-:W4:Y:S01]  /*15cb0*/  LDL.64 R6, [R1+0x28] ;  /* 0x0000280001067983 */ /* 0x000f220000100a00 */
[----:B------:R-:W-:-:S04]  /*15cc0*/  IADD3 R0, R0, 0x70, RZ ;  /* 0x0000007000007810 */ /* 0x000fc80007ffe0ff */
[----:B------:R-:W-:-:S13]  /*15cd0*/  ISETP.GE.OR P1, PT, R0, R11, P0 ;  /* 0x0000000b0000720c */ /* 0x000fda0000726670 */
[----:B-12-4-:R-:W-:-:S04]  /*15ce0*/  @!P1 LEA R2, P0, R6, R3, 0x1 ;  /* 0x0000000306029211 */ /* 0x016fc800078008ff */
[----:B---3--:R-:W-:-:S05]  /*15cf0*/  @!P1 LEA.HI.X R3, R6, R4, R7, 0x1, P0 ;  /* 0x0000000406039211 */ /* 0x008fca00000f0c07 */
[----:B------:R1:W-:Y:S04]  /*15d00*/  @!P1 ST.E.128 [R2.64], RZ ;  /* 0x000000ff02009985 */ /* 0x0003e8000c101d08 */
.L_x_528:
[----:B------:R-:W-:Y:S05]  /*15d10*/  BSYNC B1 ;  /* 0x0000000000017941 */ /* 0x000fea0003800000 */
.L_x_525:
[----:B---3--:R-:W3:Y:S02]  /*15d20*/  LDL R0, [R1+0x84] ;  /* 0x0000840001007983 */ /* 0x008ee40000100800 */
[----:B---3--:R-:W-:-:S13]  /*15d30*/  ISETP.NE.AND P0, PT, R0, RZ, PT ;  /* 0x000000ff0000720c */ /* 0x008fda0003f05270 */
[----:B------:R-:W-:Y:S01]  /*15d40*/  @P0 WARPSYNC 0xffffffff ;  /* 0xffffffff00000948 */ /* 0x000fe20003800000 */
[----:B------:R-:W-:Y:S06]  /*15d50*/  @P0 BAR.SYNC.DEFER_BLOCKING 0x5, 0x80 ;  /* 0x0142000000000b1d */ /* 0x000fec0000010000 */
[----:B------:R-:W3:Y:S04]  /*15d60*/  @P0 LDS R0, [0xb100] ;  /* 0x00b10000ff000984 */ /* 0x000ee80000000800 */
[----:B---3--:R3:W-:Y:S04]  /*15d70*/  @P0 STL [R1+0x54], R0 ;  /* 0x0000540001000387 */ /* 0x0087e80000100800 */
[----:B------:R-:W-:Y:S06]  /*15d80*/  @P0 BAR.ARV 0x4, 0x80 ;  /* 0x0102000000000b1d */ /* 0x000fec0000002000 */
[----:B------:R-:W-:Y:S05]  /*15d90*/  @P0 BRA `(.L_x_543) ;  /* 0x0000007000000947 */ /* 0x000fea0003800000 */
[----:B------:R-:W-:Y:S05]  /*15da0*/  BRA.DIV ~URZ, `(.L_x_544) ;  /* 0x000011027f007947 */ /* 0x000fea000b800000 */
[----:B---3--:R3:W4:Y:S02]  /*15db0*/  SHFL.IDX PT, R0, R47, RZ, 0x1f ;  /* 0x00001fff2f007589 */ /* 0x00872400000e0000 */
.L_x_573:
[----:B------:R-:W-:Y:S01]  /*15dc0*/  WARPSYNC 0xffffffff ;  /* 0xffffffff00007948 */ /* 0x000fe20003800000 */
[----:B------:R-:W-:Y:S06]  /*15dd0*/  BAR.SYNC.DEFER_BLOCKING 0x4, 0x80 ;  /* 0x0102000000007b1d */ /* 0x000fec0000010000 */
[----:B----4-:R4:W-:Y:S04]  /*15de0*/  STL [R1+0x54], R0 ;  /* 0x0000540001007387 */ /* 0x0109e80000100800 */
[----:B------:R4:W-:Y:S04]  /*15df0*/  @!P6 STS [0xb100], R47 ;  /* 0x00b1002fff00e388 */ /* 0x0009e80000000800 */
[----:B------:R-:W-:Y:S06]  /*15e00*/  BAR.ARV 0x5, 0x80 ;  /* 0x0142000000007b1d */ /* 0x000fec0000002000 */
.L_x_543:
[----:B---34-:R-:W3:Y:S02]  /*15e10*/  LDL R0, [R1+0x54] ;  /* 0x0000540001007983 */ /* 0x018ee40000100800 */
[----:B---3--:R-:W-:-:S13]  /*15e20*/  ISETP.GE.AND P0, PT, R0, c[0x0][0x538], PT ;  /* 0x00014e0000007a0c */ /* 0x008fda0003f06270 */
[----:B-12---:R-:W-:Y:S01]  /*15e30*/  @P0 CALL.REL.NOINC `(.L_x_545) ;  /* 0x0000001000000944 */ /* 0x006fe20003c00000 */
[----:B------:R-:W-:Y:S05]  /*15e40*/  BRA `(.L_x_546) ;  /* 0xfffeab2000007947 */ /* 0x000fea000383ffff */
.L_x_545:
[----:B------:R-:W-:Y:S05]  /*15e50*/  EXIT ;  /* 0x000000000000794d */ /* 0x000fea0003800000 */
.L_x_489:
[----:B------:R-:W-:Y:S01]  /*15e60*/  IMAD.MOV.U32 R10, RZ, RZ, R2 ;  /* 0x000000ffff0a7224 */ /* 0x000fe200078e0002 */
[----:B-1----:R-:W-:Y:S01]  /*15e70*/  MOV R8, RZ ;  /* 0x000000ff00087202 */ /* 0x002fe20000000f00 */
[----:B------:R-:W-:Y:S01]  /*15e80*/  IMAD.MOV.U32 R7, RZ, RZ, 0x181f ;  /* 0x0000181fff077424 */ /* 0x000fe200078e00ff */
[----:B------:R-:W-:Y:S02]  /*15e90*/  MOV R9, 0x15eb0 ;  /* 0x00015eb000097802 */ /* 0x000fe40000000f00 */
[----:B------:R-:W-:Y:S05]  /*15ea0*/  CALL.REL.NOINC `($__internal_1_$__cuda_sm70_shflsync_idx_p) ;  /* 0x000010b000007944 */ /* 0x000fea0003c00000 */
[----:B------:R-:W-:Y:S01]  /*15eb0*/  MOV R5, R7 ;  /* 0x0000000700057202 */ /* 0x000fe20000000f00 */
[----:B------:R-:W-:Y:S05]  /*15ec0*/  BRA `(.L_x_547) ;  /* 0xfffeb6a000007947 */ /* 0x000fea000383ffff */
.L_x_490:
[----:B------:R-:W-:Y:S01]  /*15ed0*/  IMAD.MOV.U32 R10, RZ, RZ, R3 ;  /* 0x000000ffff0a7224 */ /* 0x000fe200078e0003 */
[----:B-1----:R-:W-:Y:S01]  /*15ee0*/  MOV R8, RZ ;  /* 0x000000ff00087202 */ /* 0x002fe20000000f00 */
[----:B------:R-:W-:Y:S01]  /*15ef0*/  IMAD.MOV.U32 R7, RZ, RZ, 0x181f ;  /* 0x0000181fff077424 */ /* 0x000fe200078e00ff */
[----:B------:R-:W-:Y:S02]  /*15f00*/  MOV R9, 0x15f20 ;  /* 0x00015f2000097802 */ /* 0x000fe40000000f00 */
[----:B--23--:R-:W-:Y:S05]  /*15f10*/  CALL.REL.NOINC `($__internal_1_$__cuda_sm70_shflsync_idx_p) ;  /* 0x0000104000007944 */ /* 0x00cfea0003c00000 */
[----:B------:R-:W-:Y:S01]  /*15f20*/  MOV R4, R7 ;  /* 0x0000000700047202 */ /* 0x000fe20000000f00 */
[----:B------:R-:W-:Y:S05]  /*15f30*/  BRA `(.L_x_548) ;  /* 0xfffeb65000007947 */ /* 0x000fea000383ffff */
.L_x_493:
[----:B------:R-:W-:Y:S01]  /*15f40*/  IMAD.MOV.U32 R10, RZ, RZ, R2 ;  /* 0x000000ffff0a7224 */ /* 0x000fe200078e0002 */
[----:B------:R-:W-:Y:S01]  /*15f50*/  MOV R8, 0x1 ;  /* 0x0000000100087802 */ /* 0x000fe20000000f00 */
[----:B------:R-:W-:Y:S01]  /*15f60*/  IMAD.MOV.U32 R7, RZ, RZ, 0x181f ;  /* 0x0000181fff077424 */ /* 0x000fe200078e00ff */
[----:B------:R-:W-:-:S02]  /*15f70*/  MOV R9, 0x15f90 ;  /* 0x00015f9000097802 */ /* 0x000fc40000000f00 */
[----:B-1234-:R-:W-:Y:S05]  /*15f80*/  CALL.REL.NOINC `($__internal_1_$__cuda_sm70_shflsync_idx_p) ;  /* 0x00000fd000007944 */ /* 0x01efea0003c00000 */
[----:B------:R-:W-:Y:S01]  /*15f90*/  IMAD.MOV.U32 R6, RZ, RZ, R7 ;  /* 0x000000ffff067224 */ /* 0x000fe200078e0007 */
[----:B------:R-:W-:Y:S01]  /*15fa0*/  MOV R8, 0x1 ;  /* 0x0000000100087802 */ /* 0x000fe20000000f00 */
[----:B------:R-:W-:Y:S01]  /*15fb0*/  IMAD.MOV.U32 R10, RZ, RZ, R3 ;  /* 0x000000ffff0a7224 */ /* 0x000fe200078e0003 */
[----:B------:R-:W-:-:S02]  /*15fc0*/  MOV R7, 0x181f ;  /* 0x0000181f00077802 */ /* 0x000fc40000000f00 */
[----:B------:R-:W-:Y:S02]  /*15fd0*/  MOV R9, 0x15ff0 ;  /* 0x00015ff000097802 */ /* 0x000fe40000000f00 */
[----:B------:R-:W-:Y:S05]  /*15fe0*/  CALL.REL.NOINC `($__internal_1_$__cuda_sm70_shflsync_idx_p) ;  /* 0x00000f7000007944 */ /* 0x000fea0003c00000 */
[----:B------:R-:W-:Y:S01]  /*15ff0*/  MOV R4, R7 ;  /* 0x0000000700047202 */ /* 0x000fe20000000f00 */
[----:B------:R-:W-:Y:S05]  /*16000*/  BRA `(.L_x_549) ;  /* 0xfffeb68000007947 */ /* 0x000fea000383ffff */
.L_x_496:
[----:B------:R-:W-:Y:S01]  /*16010*/  IMAD.MOV.U32 R10, RZ, RZ, R2 ;  /* 0x000000ffff0a7224 */ /* 0x000fe200078e0002 */
[----:B------:R-:W-:Y:S01]  /*16020*/  MOV R8, 0x2 ;  /* 0x0000000200087802 */ /* 0x000fe20000000f00 */
[----:B------:R-:W-:Y:S01]  /*16030*/  IMAD.MOV.U32 R7, RZ, RZ, 0x181f ;  /* 0x0000181fff077424 */ /* 0x000fe200078e00ff */
[----:B------:R-:W-:Y:S02]  /*16040*/  MOV R9, 0x16060 ;  /* 0x0001606000097802 */ /* 0x000fe40000000f00 */
[----:B-123--:R-:W-:Y:S05]  /*16050*/  CALL.REL.NOINC `($__internal_1_$__cuda_sm70_shflsync_idx_p) ;  /* 0x00000f0000007944 */ /* 0x00efea0003c00000 */
[----:B------:R-:W-:Y:S01]  /*16060*/  MOV R6, R7 ;  /* 0x0000000700067202 */ /* 0x000fe20000000f00 */
[----:B------:R-:W-:Y:S05]  /*16070*/  BRA `(.L_x_550) ;  /* 0xfffeb6f000007947 */ /* 0x000fea000383ffff */
.L_x_497:
[----:B------:R-:W-:Y:S01]  /*16080*/  IMAD.MOV.U32 R10, RZ, RZ, R3 ;  /* 0x000000ffff0a7224 */ /* 0x000fe200078e0003 */
[----:B------:R-:W-:Y:S01]  /*16090*/  MOV R8, 0x2 ;  /* 0x0000000200087802 */ /* 0x000fe20000000f00 */
[----:B------:R-:W-:Y:S01]  /*160a0*/  IMAD.MOV.U32 R7, RZ, RZ, 0x181f ;  /* 0x0000181fff077424 */ /* 0x000fe200078e00ff */
[----:B------:R-:W-:Y:S02]  /*160b0*/  MOV R9, 0x160d0 ;  /* 0x000160d000097802 */ /* 0x000fe40000000f00 */
[----:B-1234-:R-:W-:Y:S05]  /*160c0*/  CALL.REL.NOINC `($__internal_1_$__cuda_sm70_shflsync_idx_p) ;  /* 0x00000e9000007944 */ /* 0x01efea0003c00000 */
[----:B------:R-:W-:Y:S01]  /*160d0*/  MOV R4, R7 ;  /* 0x0000000700047202 */ /* 0x000fe20000000f00 */
[----:B------:R-:W-:Y:S05]  /*160e0*/  BRA `(.L_x_551) ;  /* 0xfffeb6a000007947 */ /* 0x000fea000383ffff */
.L_x_500:
        /* <DEDUP_REMOVED lines=13> */
.L_x_503:
[----:B------:R-:W-:Y:S01]  /*161c0*/  IMAD.MOV.U32 R10, RZ, RZ, R2 ;  /* 0x000000ffff0a7224 */ /* 0x000fe200078e0002 */
[----:B------:R-:W-:Y:S01]  /*161d0*/  MOV R8, 0x4 ;  /* 0x0000000400087802 */ /* 0x000fe20000000f00 */
[----:B------:R-:W-:Y:S01]  /*161e0*/  IMAD.MOV.U32 R7, RZ, RZ, 0x181f ;  /* 0x0000181fff077424 */ /* 0x000fe200078e00ff */
[----:B------:R-:W-:Y:S02]  /*161f0*/  MOV R9, 0x16210 ;  /* 0x0001621000097802 */ /* 0x000fe40000000f00 */
[----:B-1234-:R-:W-:Y:S05]  /*16200*/  CALL.REL.NOINC `($__internal_1_$__cuda_sm70_shflsync_idx_p) ;  /* 0x00000d5000007944 */ /* 0x01efea0003c00000 */
[----:B------:R-:W-:Y:S01]  /*16210*/  MOV R6, R7 ;  /* 0x0000000700067202 */ /* 0x000fe20000000f00 */
[----:B------:R-:W-:Y:S05]  /*16220*/  BRA `(.L_x_553) ;  /* 0xfffeb73000007947 */ /* 0x000fea000383ffff */
.L_x_504:
[----:B------:R-:W-:Y:S01]  /*16230*/  IMAD.MOV.U32 R10, RZ, RZ, R3 ;  /* 0x000000ffff0a7224 */ /* 0x000fe200078e0003 */
[----:B------:R-:W-:Y:S01]  /*16240*/  MOV R8, 0x4 ;  /* 0x0000000400087802 */ /* 0x000fe20000000f00 */
[----:B------:R-:W-:Y:S01]  /*16250*/  IMAD.MOV.U32 R7, RZ, RZ, 0x181f ;  /* 0x0000181fff077424 */ /* 0x000fe200078e00ff */
[----:B------:R-:W-:Y:S02]  /*16260*/  MOV R9, 0x16280 ;  /* 0x0001628000097802 */ /* 0x000fe40000000f00 */
[----:B-1234-:R-:W-:Y:S05]  /*16270*/  CALL.REL.NOINC `($__internal_1_$__cuda_sm70_shflsync_idx_p) ;  /* 0x00000ce000007944 */ /* 0x01efea0003c00000 */
[----:B------:R-:W-:Y:S01]  /*16280*/  MOV R4, R7 ;  /* 0x0000000700047202 */ /* 0x000fe20000000f00 */
[----:B------:R-:W-:Y:S05]  /*16290*/  BRA `(.L_x_554) ;  /* 0xfffeb6e000007947 */ /* 0x000fea000383ffff */
.L_x_507:
        /* <DEDUP_REMOVED lines=13> */
.L_x_510:
[----:B------:R-:W-:Y:S01]  /*16370*/  IMAD.MOV.U32 R10, RZ, RZ, R2 ;  /* 0x000000ffff0a7224 */ /* 0x000fe200078e0002 */
[----:B------:R-:W-:Y:S01]  /*16380*/  MOV R8, 0x6 ;  /* 0x0000000600087802 */ /* 0x000fe20000000f00 */
[----:B------:R-:W-:Y:S01]  /*16390*/  IMAD.MOV.U32 R7, RZ, RZ, 0x181f ;  /* 0x0000181fff077424 */ /* 0x000fe200078e00ff */
[----:B------:R-:W-:Y:S02]  /*163a0*/  MOV R9, 0x163c0 ;  /* 0x000163c000097802 */ /* 0x000fe40000000f00 */
[----:B-1234-:R-:W-:Y:S05]  /*163b0*/  CALL.REL.NOINC `($__internal_1_$__cuda_sm70_shflsync_idx_p) ;  /* 0x00000ba000007944 */ /* 0x01efea0003c00000 */
[----:B------:R-:W-:Y:S01]  /*163c0*/  MOV R6, R7 ;  /* 0x0000000700067202 */ /* 0x000fe20000000f00 */
[----:B------:R-:W-:Y:S05]  /*163d0*/  BRA `(.L_x_556) ;  /* 0xfffeb77000007947 */ /* 0x000fea000383ffff */
.L_x_511:
[----:B------:R-:W-:Y:S01]  /*163e0*/  IMAD.MOV.U32 R10, RZ, RZ, R3 ;  /* 0x000000ffff0a7224 */ /* 0x000fe200078e0003 */
[----:B------:R-:W-:Y:S01]  /*163f0*/  MOV R8, 0x6 ;  /* 0x0000000600087802 */ /* 0x000fe20000000f00 */
[----:B------:R-:W-:Y:S01]  /*16400*/  IMAD.MOV.U32 R7, RZ, RZ, 0x181f ;  /* 0x0000181fff077424 */ /* 0x000fe200078e00ff */
[----:B------:R-:W-:Y:S02]  /*16410*/  MOV R9, 0x16430 ;  /* 0x0001643000097802 */ /* 0x000fe40000000f00 */
[----:B-1234-:R-:W-:Y:S05]  /*16420*/  CALL.REL.NOINC `($__internal_1_$__cuda_sm70_shflsync_idx_p) ;  /* 0x00000b3000007944 */ /* 0x01efea0003c00000 */
[----:B------:R-:W-:Y:S01]  /*16430*/  MOV R4, R7 ;  /* 0x0000000700047202 */ /* 0x000fe20000000f00 */
[----:B------:R-:W-:Y:S05]  /*16440*/  BRA `(.L_x_557) ;  /* 0xfffeb72000007947 */ /* 0x000fea000383ffff */
.L_x_514:
        /* <DEDUP_REMOVED lines=13> */
.L_x_521:
[----:B--2---:R1:W5:Y:S01]  /*16520*/  LDL R0, [R1+0x10] ;  /* 0x0000100001007983 */ /* 0x0043620000100800 */
[----:B------:R-:W-:Y:S02]  /*16530*/  MOV R3, 0x2 ;  /* 0x0000000200037802 */ /* 0x000fe40000000f00 */
[----:B------:R-:W-:Y:S02]  /*16540*/  MOV R8, 0x16560 ;  /* 0x0001656000087802 */ /* 0x000fe40000000f00 */
[----:B-1---5:R-:W-:Y:S05]  /*16550*/  CALL.REL.NOINC `($__internal_0_$__cuda_sm70_shflsync_bfly_p) ;  /* 0x000009c000007944 */ /* 0x022fea0003c00000 */
[----:B--2---:R-:W-:Y:S01]  /*16560*/  MOV R2, R3 ;  /* 0x0000000300027202 */ /* 0x004fe20000000f00 */
[----:B-1----:R-:W-:Y:S05]  /*16570*/  BRA `(.L_x_559) ;  /* 0xffffd58000007947 */ /* 0x002fea000383ffff */
.L_x_522:
[----:B------:R-:W-:Y:S01]  /*16580*/  IMAD.MOV.U32 R0, RZ, RZ, R2 ;  /* 0x000000ffff007224 */ /* 0x000fe200078e0002 */
[----:B------:R-:W-:Y:S02]  /*16590*/  MOV R3, 0x1 ;  /* 0x0000000100037802 */ /* 0x000fe40000000f00 */
[----:B------:R-:W-:Y:S02]  /*165a0*/  MOV R8, 0x165c0 ;  /* 0x000165c000087802 */ /* 0x000fe40000000f00 */
[----:B-----5:R-:W-:Y:S05]  /*165b0*/  CALL.REL.NOINC `($__internal_0_$__cuda_sm70_shflsync_bfly_p) ;  /* 0x0000096000007944 */ /* 0x020fea0003c00000 */
[----:B-1----:R1:W5:Y:S01]  /*165c0*/  LDL R0, [R1+0x18] ;  /* 0x0000180001007983 */ /* 0x0023620000100800 */
[----:B--2---:R-:W-:Y:S01]  /*165d0*/  FADD.FTZ R2, R2, R3 ;  /* 0x0000000302027221 */ /* 0x004fe20000010000 */
[----:B------:R-:W-:-:S02]  /*165e0*/  MOV R3, 0x2 ;  /* 0x0000000200037802 */ /* 0x000fc40000000f00 */
[----:B------:R-:W-:Y:S02]  /*165f0*/  MOV R8, 0x16610 ;  /* 0x0001661000087802 */ /* 0x000fe40000000f00 */
[----:B-1---5:R-:W-:Y:S05]  /*16600*/  CALL.REL.NOINC `($__internal_0_$__cuda_sm70_shflsync_bfly_p) ;  /* 0x0000091000007944 */ /* 0x022fea0003c00000 */
[----:B-1----:R-:W3:Y:S01]  /*16610*/  LDL.LU R0, [R1+0x18] ;  /* 0x0000180001007983 */ /* 0x002ee20000300800 */
[----:B------:R-:W-:Y:S01]  /*16620*/  MOV R8, 0x16670 ;  /* 0x0001667000087802 */ /* 0x000fe20000000f00 */
[----:B--23--:R-:W-:Y:S01]  /*16630*/  FADD.FTZ R4, R0, R3 ;  /* 0x0000000300047221 */ /* 0x00cfe20000010000 */
[----:B------:R-:W-:-:S04]  /*16640*/  MOV R3, 0x1 ;  /* 0x0000000100037802 */ /* 0x000fc80000000f00 */
[----:B------:R-:W-:Y:S02]  /*16650*/  MOV R0, R4 ;  /* 0x0000000400007202 */ /* 0x000fe40000000f00 */
[----:B------:R-:W-:Y:S05]  /*16660*/  CALL.REL.NOINC `($__internal_0_$__cuda_sm70_shflsync_bfly_p) ;  /* 0x000008b000007944 */ /* 0x000fea0003c00000 */
[----:B-1----:R1:W5:Y:S01]  /*16670*/  LDL R0, [R1+0x14] ;  /* 0x0000140001007983 */ /* 0x0023620000100800 */
[----:B--2---:R-:W-:Y:S01]  /*16680*/  FADD.FTZ R4, R4, R3 ;  /* 0x0000000304047221 */ /* 0x004fe20000010000 */
[----:B------:R-:W-:Y:S02]  /*16690*/  MOV R3, 0x2 ;  /* 0x0000000200037802 */ /* 0x000fe40000000f00 */
        /* <DEDUP_REMOVED lines=19> */
[----:B--2---:R-:W-:Y:S01]  /*167d0*/  MOV R8, R3 ;  /* 0x0000000300087202 */ /* 0x004fe20000000f00 */
[----:B-1----:R-:W-:Y:S05]  /*167e0*/  BRA `(.L_x_560) ;  /* 0xffffd44000007947 */ /* 0x002fea000383ffff */
.L_x_531:
[----:B------:R-:W-:Y:S01]  /*167f0*/  IMAD.MOV.U32 R10, RZ, RZ, R2 ;  /* 0x000000ffff0a7224 */ /* 0x000fe200078e0002 */
[----:B------:R-:W-:Y:S01]  /*16800*/  MOV R8, RZ ;  /* 0x000000ff00087202 */ /* 0x000fe20000000f00 */
[----:B------:R-:W-:Y:S01]  /*16810*/  IMAD.MOV.U32 R7, RZ, RZ, 0x181f ;  /* 0x0000181fff077424 */ /* 0x000fe200078e00ff */
[----:B------:R-:W-:Y:S02]  /*16820*/  MOV R9, 0x16840 ;  /* 0x0001684000097802 */ /* 0x000fe40000000f00 */
[----:B------:R-:W-:Y:S05]  /*16830*/  CALL.REL.NOINC `($__internal_1_$__cuda_sm70_shflsync_idx_p) ;  /* 0x0000072000007944 */ /* 0x000fea0003c00000 */
[----:B------:R-:W-:Y:S01]  /*16840*/  MOV R5, R7 ;  /* 0x0000000700057202 */ /* 0x000fe20000000f00 */
[----:B------:R-:W-:Y:S05]  /*16850*/  BRA `(.L_x_561) ;  /* 0xfffff00000007947 */ /* 0x000fea000383ffff */
.L_x_532:
[----:B------:R-:W-:Y:S01]  /*16860*/  IMAD.MOV.U32 R10, RZ, RZ, R3 ;  /* 0x000000ffff0a7224 */ /* 0x000fe200078e0003 */
[----:B------:R-:W-:Y:S01]  /*16870*/  MOV R8, RZ ;  /* 0x000000ff00087202 */ /* 0x000fe20000000f00 */
[----:B------:R-:W-:Y:S01]  /*16880*/  IMAD.MOV.U32 R7, RZ, RZ, 0x181f ;  /* 0x0000181fff077424 */ /* 0x000fe200078e00ff */
[----:B------:R-:W-:Y:S02]  /*16890*/  MOV R9, 0x168b0 ;  /* 0x000168b000097802 */ /* 0x000fe40000000f00 */
[----:B-12---:R-:W-:Y:S05]  /*168a0*/  CALL.REL.NOINC `($__internal_1_$__cuda_sm70_shflsync_idx_p) ;  /* 0x000006b000007944 */ /* 0x006fea0003c00000 */
[----:B------:R-:W-:Y:S01]  /*168b0*/  MOV R4, R7 ;  /* 0x0000000700047202 */ /* 0x000fe20000000f00 */
[----:B------:R-:W-:Y:S05]  /*168c0*/  BRA `(.L_x_562) ;  /* 0xffffefb000007947 */ /* 0x000fea000383ffff */
.L_x_533:
[----:B------:R-:W-:Y:S01]  /*168d0*/  IMAD.MOV.U32 R10, RZ, RZ, R2 ;  /* 0x000000ffff0a7224 */ /* 0x000fe200078e0002 */
[----:B------:R-:W-:Y:S01]  /*168e0*/  MOV R8, 0x1 ;  /* 0x0000000100087802 */ /* 0x000fe20000000f00 */
[----:B------:R-:W-:Y:S01]  /*168f0*/  IMAD.MOV.U32 R7, RZ, RZ, 0x181f ;  /* 0x0000181fff077424 */ /* 0x000fe200078e00ff */
[----:B------:R-:W-:-:S02]  /*16900*/  MOV R9, 0x16920 ;  /* 0x0001692000097802 */ /* 0x000fc40000000f00 */
[----:B-123--:R-:W-:Y:S05]  /*16910*/  CALL.REL.NOINC `($__internal_1_$__cuda_sm70_shflsync_idx_p) ;  /* 0x0000064000007944 */ /* 0x00efea0003c00000 */
        /* <DEDUP_REMOVED lines=8> */
.L_x_534:
[----:B------:R-:W-:Y:S01]  /*169a0*/  IMAD.MOV.U32 R10, RZ, RZ, R2 ;  /* 0x000000ffff0a7224 */ /* 0x000fe200078e0002 */
[----:B------:R-:W-:Y:S01]  /*169b0*/  MOV R8, 0x2 ;  /* 0x0000000200087802 */ /* 0x000fe20000000f00 */
[----:B------:R-:W-:Y:S01]  /*169c0*/  IMAD.MOV.U32 R7, RZ, RZ, 0x181f ;  /* 0x0000181fff077424 */ /* 0x000fe200078e00ff */
[----:B------:R-:W-:Y:S02]  /*169d0*/  MOV R9, 0x169f0 ;  /* 0x000169f000097802 */ /* 0x000fe40000000f00 */
[----:B-1-34-:R-:W-:Y:S05]  /*169e0*/  CALL.REL.NOINC `($__internal_1_$__cuda_sm70_shflsync_idx_p) ;  /* 0x0000057000007944 */ /* 0x01afea0003c00000 */
[----:B------:R-:W-:Y:S01]  /*169f0*/  MOV R6, R7 ;  /* 0x0000000700067202 */ /* 0x000fe20000000f00 */
[----:B------:R-:W-:Y:S05]  /*16a00*/  BRA `(.L_x_564) ;  /* 0xffffef9000007947 */ /* 0x000fea000383ffff */
.L_x_535:
[----:B------:R-:W-:Y:S01]  /*16a10*/  IMAD.MOV.U32 R10, RZ, RZ, R3 ;  /* 0x000000ffff0a7224 */ /* 0x000fe200078e0003 */
[----:B------:R-:W-:Y:S01]  /*16a20*/  MOV R8, 0x2 ;  /* 0x0000000200087802 */ /* 0x000fe20000000f00 */
[----:B------:R-:W-:Y:S01]  /*16a30*/  IMAD.MOV.U32 R7, RZ, RZ, 0x181f ;  /* 0x0000181fff077424 */ /* 0x000fe200078e00ff */
[----:B------:R-:W-:Y:S02]  /*16a40*/  MOV R9, 0x16a60 ;  /* 0x00016a6000097802 */ /* 0x000fe40000000f00 */
[----:B-1234-:R-:W-:Y:S05]  /*16a50*/  CALL.REL.NOINC `($__internal_1_$__cuda_sm70_shflsync_idx_p) ;  /* 0x0000050000007944 */ /* 0x01efea0003c00000 */
[----:B------:R-:W-:Y:S01]  /*16a60*/  MOV R4, R7 ;  /* 0x0000000700047202 */ /* 0x000fe20000000f00 */
[----:B------:R-:W-:Y:S05]  /*16a70*/  BRA `(.L_x_565) ;  /* 0xffffef4000007947 */ /* 0x000fea000383ffff */
.L_x_536:
        /* <DEDUP_REMOVED lines=13> */
.L_x_537:
[----:B------:R-:W-:Y:S01]  /*16b50*/  IMAD.MOV.U32 R10, RZ, RZ, R2 ;  /* 0x000000ffff0a7224 */ /* 0x000fe200078e0002 */
[----:B------:R-:W-:Y:S01]  /*16b60*/  MOV R8, 0x4 ;  /* 0x0000000400087802 */ /* 0x000fe20000000f00 */
[----:B------:R-:W-:Y:S01]  /*16b70*/  IMAD.MOV.U32 R7, RZ, RZ, 0x181f ;  /* 0x0000181fff077424 */ /* 0x000fe200078e00ff */
[----:B------:R-:W-:Y:S02]  /*16b80*/  MOV R9, 0x16ba0 ;  /* 0x00016ba000097802 */ /* 0x000fe40000000f00 */
[----:B-1234-:R-:W-:Y:S05]  /*16b90*/  CALL.REL.NOINC `($__internal_1_$__cuda_sm70_shflsync_idx_p) ;  /* 0x000003c000007944 */ /* 0x01efea0003c00000 */
[----:B------:R-:W-:Y:S01]  /*16ba0*/  MOV R6, R7 ;  /* 0x0000000700067202 */ /* 0x000fe20000000f00 */
[----:B------:R-:W-:Y:S05]  /*16bb0*/  BRA `(.L_x_567) ;  /* 0xffffef1000007947 */ /* 0x000fea000383ffff */
.L_x_538:
[----:B------:R-:W-:Y:S01]  /*16bc0*/  IMAD.MOV.U32 R10, RZ, RZ, R3 ;  /* 0x000000ffff0a7224 */ /* 0x000fe200078e0003 */
[----:B------:R-:W-:Y:S01]  /*16bd0*/  MOV R8, 0x4 ;  /* 0x0000000400087802 */ /* 0x000fe20000000f00 */
[----:B------:R-:W-:Y:S01]  /*16be0*/  IMAD.MOV.U32 R7, RZ, RZ, 0x181f ;  /* 0x0000181fff077424 */ /* 0x000fe200078e00ff */
[----:B------:R-:W-:Y:S02]  /*16bf0*/  MOV R9, 0x16c10 ;  /* 0x00016c1000097802 */ /* 0x000fe40000000f00 */
[----:B-1234-:R-:W-:Y:S05]  /*16c00*/  CALL.REL.NOINC `($__internal_1_$__cuda_sm70_shflsync_idx_p) ;  /* 0x0000035000007944 */ /* 0x01efea0003c00000 */
[----:B------:R-:W-:Y:S01]  /*16c10*/  MOV R4, R7 ;  /* 0x0000000700047202 */ /* 0x000fe20000000f00 */
[----:B------:R-:W-:Y:S05]  /*16c20*/  BRA `(.L_x_568) ;  /* 0xffffeec000007947 */ /* 0x000fea000383ffff */
.L_x_539:
        /* <DEDUP_REMOVED lines=13> */
.L_x_540:
[----:B------:R-:W-:Y:S01]  /*16d00*/  IMAD.MOV.U32 R10, RZ, RZ, R2 ;  /* 0x000000ffff0a7224 */ /* 0x000fe200078e0002 */
[----:B------:R-:W-:Y:S01]  /*16d10*/  MOV R8, 0x6 ;  /* 0x0000000600087802 */ /* 0x000fe20000000f00 */
[----:B------:R-:W-:Y:S01]  /*16d20*/  IMAD.MOV.U32 R7, RZ, RZ, 0x181f ;  /* 0x0000181fff077424 */ /* 0x000fe200078e00ff */
[----:B------:R-:W-:Y:S02]  /*16d30*/  MOV R9, 0x16d50 ;  /* 0x00016d5000097802 */ /* 0x000fe40000000f00 */
[----:B-12-4-:R-:W-:Y:S05]  /*16d40*/  CALL.REL.NOINC `($__internal_1_$__cuda_sm70_shflsync_idx_p) ;  /* 0x0000021000007944 */ /* 0x016fea0003c00000 */
[----:B------:R-:W-:Y:S01]  /*16d50*/  MOV R6, R7 ;  /* 0x0000000700067202 */ /* 0x000fe20000000f00 */
[----:B------:R-:W-:Y:S05]  /*16d60*/  BRA `(.L_x_570) ;  /* 0xffffee9000007947 */ /* 0x000fea000383ffff */
.L_x_541:
[----:B------:R-:W-:Y:S01]  /*16d70*/  IMAD.MOV.U32 R10, RZ, RZ, R3 ;  /* 0x000000ffff0a7224 */ /* 0x000fe200078e0003 */
[----:B------:R-:W-:Y:S01]  /*16d80*/  MOV R8, 0x6 ;  /* 0x0000000600087802 */ /* 0x000fe20000000f00 */
[----:B------:R-:W-:Y:S01]  /*16d90*/  IMAD.MOV.U32 R7, RZ, RZ, 0x181f ;  /* 0x0000181fff077424 */ /* 0x000fe200078e00ff */
[----:B------:R-:W-:Y:S02]  /*16da0*/  MOV R9, 0x16dc0 ;  /* 0x00016dc000097802 */ /* 0x000fe40000000f00 */
[----:B-1234-:R-:W-:Y:S05]  /*16db0*/  CALL.REL.NOINC `($__internal_1_$__cuda_sm70_shflsync_idx_p) ;  /* 0x000001a000007944 */ /* 0x01efea0003c00000 */
[----:B------:R-:W-:Y:S01]  /*16dc0*/  MOV R4, R7 ;  /* 0x0000000700047202 */ /* 0x000fe20000000f00 */
[----:B------:R-:W-:Y:S05]  /*16dd0*/  BRA `(.L_x_571) ;  /* 0xffffee4000007947 */ /* 0x000fea000383ffff */
.L_x_542:
[----:B------:R-:W-:Y:S01]  /*16de0*/  IMAD.MOV.U32 R10, RZ, RZ, R2 ;  /* 0x000000ffff0a7224 */ /* 0x000fe200078e0002 */
[----:B------:R-:W-:Y:S01]  /*16df0*/  MOV R8, 0x7 ;  /* 0x0000000700087802 */ /* 0x000fe20000000f00 */
[----:B------:R-:W-:Y:S01]  /*16e00*/  IMAD.MOV.U32 R7, RZ, RZ, 0x181f ;  /* 0x0000181fff077424 */ /* 0x000fe200078e00ff */
[----:B------:R-:W-:-:S02]  /*16e10*/  MOV R9, 0x16e30 ;  /* 0x00016e3000097802 */ /* 0x000fc40000000f00 */
[----:B-12-4-:R-:W-:Y:S05]  /*16e20*/  CALL.REL.NOINC `($__internal_1_$__cuda_sm70_shflsync_idx_p) ;  /* 0x0000013000007944 */ /* 0x016fea0003c00000 */
        /* <DEDUP_REMOVED lines=8> */
.L_x_544:
[----:B------:R-:W-:Y:S01]  /*16eb0*/  IMAD.MOV.U32 R10, RZ, RZ, R47 ;  /* 0x000000ffff0a7224 */ /* 0x000fe200078e002f */
[----:B--2---:R-:W-:Y:S01]  /*16ec0*/  MOV R8, RZ ;  /* 0x000000ff00087202 */ /* 0x004fe20000000f00 */
[----:B------:R-:W-:Y:S01]  /*16ed0*/  IMAD.MOV.U32 R7, RZ, RZ, 0x1f ;  /* 0x0000001fff077424 */ /* 0x000fe200078e00ff */
[----:B------:R-:W-:Y:S02]  /*16ee0*/  MOV R9, 0x16f00 ;  /* 0x00016f0000097802 */ /* 0x000fe40000000f00 */
[----:B-1-3--:R-:W-:Y:S05]  /*16ef0*/  CALL.REL.NOINC `($__internal_1_$__cuda_sm70_shflsync_idx_p) ;  /* 0x0000006000007944 */ /* 0x00afea0003c00000 */
[----:B------:R-:W-:Y:S01]  /*16f00*/  MOV R0, R7 ;  /* 0x0000000700007202 */ /* 0x000fe20000000f00 */
[----:B------:R-:W-:Y:S05]  /*16f10*/  BRA `(.L_x_573) ;  /* 0xffffeea000007947 */ /* 0x000fea000383ffff */
        .weak           $__internal_0_$__cuda_sm70_shflsync_bfly_p
        .type           $__internal_0_$__cuda_sm70_shflsync_bfly_p,@function
        .size           $__internal_0_$__cuda_sm70_shflsync_bfly_p,($__internal_1_$__cuda_sm70_shflsync_idx_p - $__internal_0_$__cuda_sm70_shflsync_bfly_p)
$__internal_0_$__cuda_sm70_shflsync_bfly_p:
[----:B------:R-:W-:Y:S01]  /*16f20*/  MOV R9, 0x0 ;  /* 0x0000000000097802 */ /* 0x000fe20000000f00 */
[----:B------:R-:W-:Y:S04]  /*16f30*/  WARPSYNC R7 ;  /* 0x0000000700007348 */ /* 0x000fe80003800000 */
[----:B------:R1:W2:Y:S01]  /*16f40*/  SHFL.BFLY PT, R3, R0, R3, R10 ;  /* 0x0c00000300037389 */ /* 0x0002a200000e000a */
[----:B------:R-:W-:Y:S05]  /*16f50*/  RET.REL.NODEC R8 `(_ZN7cutlass13device_kernelIN5flash19enable_sm80_to_sm89INS1_16FlashAttnFwdSm80INS1_25CollectiveMainloopFwdSm80ILi4ELi1ELb0EN4cute5tupleIJNS5_1CILi128EEENS7_ILi112EEENS7_ILi64EEEEEELi64ENS_6half_tEfNS_4arch4Sm80ELb1ELb0ELb1ELb0ELb0ELb0ELb1ELb0EEENS1_21CollectiveEpilogueFwdINS6_IJS8_SA_S9_EEENS6_IJNS7_ILi1EEESI_SI_EEESC_SE_Li128ELb0ELb1ELb0ELb0EEENS1_30DynamicPersistentTileSchedulerILi128ELi128ELb0ELb1ELb0EEEEEEEEEvNT_6ParamsE) ;  /* 0xfffe90a008007950 */ /* 0x000fea0003c3ffff */
        .weak           $__internal_1_$__cuda_sm70_shflsync_idx_p
        .type           $__internal_1_$__cuda_sm70_shflsync_idx_p,@function
        .size           $__internal_1_$__cuda_sm70_shflsync_idx_p,(.L_x_1476 - $__internal_1_$__cuda_sm70_shflsync_idx_p)
$__internal_1_$__cuda_sm70_shflsync_idx_p:
[----:B------:R-:W-:-:S04]  /*16f60*/  MOV R12, 0xffffffff ;  /* 0xffffffff000c7802 */ /* 0x000fc80000000f00 */
[----:B------:R-:W-:Y:S04]  /*16f70*/  WARPSYNC R12 ;  /* 0x0000000c00007348 */ /* 0x000fe80003800000 */
[----:B------:R1:W2:Y:S02]  /*16f80*/  SHFL.IDX PT, R7, R10, R8, R7 ;  /* 0x000000080a077389 */ /* 0x0002a400000e0007 */
[----:B-1----:R-:W-:Y:S02]  /*16f90*/  MOV R8, R9 ;  /* 0x0000000900087202 */ /* 0x002fe40000000f00 */
[----:B------:R-:W-:-:S04]  /*16fa0*/  MOV R9, 0x0 ;  /* 0x0000000000097802 */ /* 0x000fc80000000f00 */
[----:B--2---:R-:W-:Y:S05]  /*16fb0*/  RET.REL.NODEC R8 `(_ZN7cutlass13device_kernelIN5flash19enable_sm80_to_sm89INS1_16FlashAttnFwdSm80INS1_25CollectiveMainloopFwdSm80ILi4ELi1ELb0EN4cute5tupleIJNS5_1CILi128EEENS7_ILi112EEENS7_ILi64EEEEEELi64ENS_6half_tEfNS_4arch4Sm80ELb1ELb0ELb1ELb0ELb0ELb0ELb1ELb0EEENS1_21CollectiveEpilogueFwdINS6_IJS8_SA_S9_EEENS6_IJNS7_ILi1EEESI_SI_EEESC_SE_Li128ELb0ELb1ELb0ELb0EEENS1_30DynamicPersistentTileSchedulerILi128ELi128ELb0ELb1ELb0EEEEEEEEEvNT_6ParamsE) ;  /* 0xfffe904008007950 */ /* 0x004fea0003c3ffff */
.L_x_574:
        /* <DEDUP_REMOVED lines=12> */
.L_x_1476:


//--------------------- .text._ZN7cutlass13device_kernelIN5flash19enable_sm80_to_sm89INS1_16FlashAttnFwdSm80INS1_25CollectiveMainloopFwdSm80ILi4ELi1ELb0EN4cute5tupleIJNS5_1CILi128EEENS7_ILi112EEENS7_ILi64EEEEEELi64ENS_6half_tEfNS_4arch4Sm80ELb1ELb0ELb1ELb1ELb0ELb0ELb1ELb0EEENS1_21CollectiveEpilogueFwdINS6_IJS8_SA_S9_EEENS6_IJNS7_ILi1EEESI_SI_EEESC_SE_Li128ELb1ELb1ELb0ELb0EEENS1_19SingleTileSchedulerILb1ELb0ELb1ELi128EEEEEEEEEvNT_6ParamsE --------------------------
	.section	.text._ZN7cutlass13device_kernelIN5flash19enable_sm80_to_sm89INS1_16FlashAttnFwdSm80INS1_25CollectiveMainloopFwdSm80ILi4ELi1ELb0EN4cute5tupleIJNS5_1CILi128EEENS7_ILi112EEENS7_ILi64EEEEEELi64ENS_6half_tEfNS_4arch4Sm80ELb1ELb0ELb1ELb1ELb0ELb0ELb1ELb0EEENS1_21CollectiveEpilogueFwdINS6_IJS8_SA_S9_EEENS6_IJNS7_ILi1EEESI_SI_EEESC_SE_Li128ELb1ELb1ELb0ELb0EEENS1_19SingleTileSchedulerILb1ELb0ELb1ELi128EEEEEEEEEvNT_6ParamsE,"ax",@progbits
	.sectioninfo	@"SHI_REGISTERS=255"
	.align	128
.text._ZN7cutlass13device_kernelIN5flash19enable_sm80_to_sm89INS1_16FlashAttnFwdSm80INS1_25CollectiveMainloopFwdSm80ILi4ELi1ELb0EN4cute5tupleIJNS5_1CILi128EEENS7_ILi112EEENS7_ILi64EEEEEELi64ENS_6half_tEfNS_4arch4Sm80ELb1ELb0ELb1ELb1ELb0ELb0ELb1ELb0EEENS1_21CollectiveEpilogueFwdINS6_IJS8_SA_S9_EEENS6_IJNS7_ILi1EEESI_SI_EEESC_SE_Li128ELb1ELb1ELb0ELb0EEENS1_19SingleTileSchedulerILb1ELb0ELb1ELi128EEEEEEEEEvNT_6ParamsE:
        .type           _ZN7cutlass13device_kernelIN5flash19enable_sm80_to_sm89INS1_16FlashAttnFwdSm80INS1_25CollectiveMainloopFwdSm80ILi4ELi1ELb0EN4cute5tupleIJNS5_1CILi128EEENS7_ILi112EEENS7_ILi64EEEEEELi64ENS_6half_tEfNS_4arch4Sm80ELb1ELb0ELb1ELb1ELb0ELb0ELb1ELb0EEENS1_21CollectiveEpilogueFwdINS6_IJS8_SA_S9_EEENS6_IJNS7_ILi1EEESI_SI_EEESC_SE_Li128ELb1ELb1ELb0ELb0EEENS1_19SingleTileSchedulerILb1ELb0ELb1ELi128EEEEEEEEEvNT_6ParamsE,@function
        .size           _ZN7cutlass13device_kernelIN5flash19enable_sm80_to_sm89INS1_16FlashAttnFwdSm80INS1_25CollectiveMainloopFwdSm80ILi4ELi1ELb0EN4cute5tupleIJNS5_1CILi128EEENS7_ILi112EEENS7_ILi64EEEEEELi64ENS_6half_tEfNS_4arch4Sm80ELb1ELb0ELb1ELb1ELb0ELb0ELb1ELb0EEENS1_21CollectiveEpilogueFwdINS6_IJS8_SA_S9_EEENS6_IJNS7_ILi1EEESI_SI_EEESC_SE_Li128ELb1ELb1ELb0ELb0EEENS1_19SingleTileSchedulerILb1ELb0ELb1ELi128EEEEEEEEEvNT_6ParamsE,(.L_x_1479 - _ZN7cutlass13device_kernelIN5flash19enable_sm80_to_sm89INS1_16FlashAttnFwdSm80INS1_25CollectiveMainloopFwdSm80ILi4ELi1ELb0EN4cute5tupleIJNS5_1CILi128EEENS7_ILi112EEENS7_ILi64EEEEEELi64ENS_6half_tEfNS_4arch4Sm80ELb1ELb0ELb1ELb1ELb0ELb0ELb1ELb0EEENS1_21CollectiveEpilogueFwdINS6_IJS8_SA_S9_EEENS6_IJNS7_ILi1EEESI_SI_EEESC_SE_Li128ELb1ELb1ELb0ELb0EEENS1_19SingleTileSchedulerILb1ELb0ELb1ELi128EEEEEEEEEvNT_6ParamsE)
        .other          _ZN7cutlass13device_kernelIN5flash19enable_sm80_to_sm89INS1_16FlashAttnFwdSm80INS1_25CollectiveMainloopFwdSm80ILi4ELi1ELb0EN4cute5tupleIJNS5_1CILi128EEENS7_ILi112EEENS7_ILi64EEEEEELi64ENS_6half_tEfNS_4arch4Sm80ELb1ELb0ELb1ELb1ELb0ELb0ELb1ELb0EEENS1_21CollectiveEpilogueFwdINS6_IJS8_SA_S9_EEENS6_IJNS7_ILi1EEESI_SI_EEESC_SE_Li128ELb1ELb1ELb0ELb0EEENS1_19SingleTileSchedulerILb1ELb0ELb1ELi128EEEEEEEEEvNT_6ParamsE,@"STO_CUDA_ENTRY STV_DEFAULT"
_ZN7cutlass13device_kernelIN5flash19enable_sm80_to_sm89INS1_16FlashAttnFwdSm80INS1_25CollectiveMainloopFwdSm80ILi4ELi1ELb0EN4cute5tupleIJNS5_1CILi128EEENS7_ILi112EEENS7_ILi64EEEEEELi64ENS_6half_tEfNS_4arch4Sm80ELb1ELb0ELb1ELb1ELb0ELb0ELb1ELb0EEENS1_21CollectiveEpilogueFwdINS6_IJS8_SA_S9_EEENS6_IJNS7_ILi1EEESI_SI_EEESC_SE_Li128ELb1ELb1ELb0ELb0EEENS1_19SingleTileSchedulerILb1ELb0ELb1ELi128EEEEEEEEEvNT_6ParamsE:
        /* <DEDUP_REMOVED lines=17> */
.L_x_576:
        /* <DEDUP_REMOVED lines=8> */
.L_x_578:
[----:B------:R-:W-:-:S04]  /*0190*/  MOV R0, c[0x0][0x54c] ;  /* 0x0001530000007a02 */ /* 0x000fc80000000f00 */
.L_x_577:
[----:B------:R-:W-:Y:S01]  /*01a0*/  USHF.L.U32 UR4, UR4, 0x7, URZ ;  /* 0x0000000704047899 */ /* 0x000fe2000800063f */
[----:B-----5:R-:W-:-:S05]  /*01b0*/  IMAD R0, R0, c[0x0][0x548], RZ ;  /* 0x0001520000007a24 */ /* 0x020fca00078e02ff */
[----:B------:R-:W-:-:S04]  /*01c0*/  MOV R10, UR4 ;  /* 0x00000004000a7c02 */ /* 0x000fc80008000f00 */
[----:B------:R-:W-:-:S04]  /*01d0*/  ISETP.GE.AND P0, PT, R10, R0, PT ;  /* 0x000000000a00720c */ /* 0x000fc80003f06270 */
[----:B------:R-:W-:-:S05]  /*01e0*/  SEL R0, R5, 0xffffffff, !P0 ;  /* 0xffffffff05007807 */ /* 0x000fca0004000000 */
[----:B------:R2:W-:Y:S01]  /*01f0*/  STL [R1+0x4c], R0 ;  /* 0x00004c0001007387 */ /* 0x0005e20000100800 */
[----:B------:R-:W-:Y:S05]  /*0200*/  BRA `(.L_x_579) ;  /* 0x0000014000007947 */ /* 0x000fea0003800000 */
.L_x_575:
[----:B------:R-:W-:-:S04]  /*0210*/  ISETP.NE.U32.AND P0, PT, RZ, c[0x0][0x568], PT ;  /* 0x00015a00ff007a0c */ /* 0x000fc80003f05070 */
[----:B------:R-:W-:-:S13]  /*0220*/  ISETP.NE.AND.EX P0, PT, RZ, c[0x0][0x56c], PT, P0 ;  /* 0x00015b00ff007a0c */ /* 0x000fda0003f05300 */
[----:B------:R-:W-:Y:S05]  /*0230*/  @!P0 BRA `(.L_x_580) ;  /* 0x0000002000008947 */ /* 0x000fea0003800000 */
[----:B------:R1:W5:Y:S01]  /*0240*/  LDG.E R0, [R2.64] ;  /* 0x0000000a02007981 */ /* 0x000362000c1e1900 */
[----:B------:R-:W-:Y:S05]  /*0250*/  BRA `(.L_x_581) ;  /* 0x0000009000007947 */ /* 0x000fea0003800000 */
.L_x_580:
        /* <DEDUP_REMOVED lines=8> */
.L_x_582:
[----:B------:R-:W-:-:S04]  /*02e0*/  MOV R0, c[0x0][0x54c] ;  /* 0x0001530000007a02 */ /* 0x000fc80000000f00 */
.L_x_581:
[----:B------:R-:W-:Y:S01]  /*02f0*/  USHF.L.U32 UR4, UR4, 0x7, URZ ;  /* 0x0000000704047899 */ /* 0x000fe2000800063f */
[----:B-----5:R-:W-:-:S05]  /*0300*/  IMAD R0, R0, c[0x0][0x548], RZ ;  /* 0x0001520000007a24 */ /* 0x020fca00078e02ff */
[----:B------:R-:W-:-:S04]  /*0310*/  MOV R10, UR4 ;  /* 0x00000004000a7c02 */ /* 0x000fc80008000f00 */
[----:B------:R-:W-:-:S04]  /*0320*/  ISETP.GE.AND P0, PT, R10, R0, PT ;  /* 0x000000000a00720c */ /* 0x000fc80003f06270 */
[----:B------:R-:W-:-:S05]  /*0330*/  SEL R0, R5, 0xffffffff, !P0 ;  /* 0xffffffff05007807 */ /* 0x000fca0004000000 */
[----:B------:R2:W-:Y:S04]  /*0340*/  STL [R1+0x4c], R0 ;  /* 0x00004c0001007387 */ /* 0x0005e80000100800 */
.L_x_579:
        /* <DEDUP_REMOVED lines=10> */
[CC--:B------:R-:W-:Y:S01]  /*03f0*/  IMAD.WIDE R4, R35.reuse, R18.reuse, c[0x0][0x348] ;  /* 0x0000d20023047625 */ /* 0x0c0fe200078e0212 */
[----:B------:R-:W-:Y:S02]  /*0400*/  ISETP.NE.U32.AND P2, PT, RZ, c[0x0][0x348], PT ;  /* 0x0000d200ff007a0c */ /* 0x000fe40003f45070 */
[----:B------:R-:W-:Y:S01]  /*0410*/  ISETP.NE.U32.AND P1, PT, RZ, c[0x0][0x350], PT ;  /* 0x0000d400ff007a0c */ /* 0x000fe20003f25070 */
[----:B-1----:R-:W-:Y:S01]  /*0420*/  IMAD.WIDE R2, R35, R18, c[0x0][0x350] ;  /* 0x0000d40023027625 */ /* 0x002fe200078e0212 */
[----:B------:R-:W-:-:S02]  /*0430*/  ISETP.NE.AND.EX P2, PT, RZ, c[0x0][0x34c], PT, P2 ;  /* 0x0000d300ff007a0c */ /* 0x000fc40003f45320 */
[----:B------:R-:W-:-:S03]  /*0440*/  ISETP.NE.AND.EX P1, PT, RZ, c[0x0][0x354], PT, P1 ;  /* 0x0000d500ff007a0c */ /* 0x000fc60003f25310 */
[----:B------:R-:W-:-:S04]  /*0450*/  @P0 IMAD.WIDE R6, R35, R18, c[0x0][0x360] ;  /* 0x0000d80023060625 */ /* 0x000fc800078e0212 */
[----:B------:R-:W-:Y:S01]  /*0460*/  @P3 IMAD.WIDE R8, R35, R18, c[0x0][0x370] ;  /* 0x0000dc0023083625 */ /* 0x000fe200078e0212 */
[----:B------:R1:W2:Y:S04]  /*0470*/  @P0 LDG.E R0, [R6.64] ;  /* 0x0000000a06000981 */ /* 0x0002a8000c1e1900 */
[----:B------:R3:W5:Y:S04]  /*0480*/  @P3 LDG.E R12, [R8.64] ;  /* 0x0000000a080c3981 */ /* 0x000768000c1e1900 */
[----:B------:R3:W5:Y:S04]  /*0490*/  @P2 LDG.E R11, [R4.64] ;  /* 0x0000000a040b2981 */ /* 0x000768000c1e1900 */
[----:B------:R3:W5:Y:S01]  /*04a0*/  @P1 LDG.E R13, [R2.64] ;  /* 0x0000000a020d1981 */ /* 0x000762000c1e1900 */
[----:B-1----:R-:W-:-:S03]  /*04b0*/  IMAD.MOV.U32 R6, RZ, RZ, c[0x0][0x1d0] ;  /* 0x00007400ff067624 */ /* 0x002fc600078e00ff */
[----:B--2---:R3:W-:Y:S01]  /*04c0*/  STL [R1+0x20], R0 ;  /* 0x0000200001007387 */ /* 0x0047e20000100800 */
[----:B------:R-:W-:Y:S01]  /*04d0*/  IMAD.MOV.U32 R252, RZ, RZ, R0 ;  /* 0x000000fffffc7224 */ /* 0x000fe200078e0000 */
[----:B------:R-:W-:Y:S05]  /*04e0*/  @P0 BRA `(.L_x_583) ;  /* 0x0000005000000947 */ /* 0x000fea0003800000 */
[----:B------:R-:W-:Y:S05]  /*04f0*/  @!P2 BRA `(.L_x_583) ;  /* 0x000000400000a947 */ /* 0x000fea0003800000 */
[----:B---3--:R1:W2:Y:S04]  /*0500*/  LDG.E R0, [R4.64] ;  /* 0x0000000a04007981 */ /* 0x0082a8000c1e1900 */
[----:B-1----:R-:W2:Y:S02]  /*0510*/  LDG.E R4, [R4.64+0x4] ;  /* 0x0000040a04047981 */ /* 0x002ea4000c1e1900 */
[----:B--2---:R-:W-:-:S05]  /*0520*/  IADD3 R252, -R0, R4, RZ ;  /* 0x0000000400fc7210 */ /* 0x004fca0007ffe1ff */
[----:B------:R1:W-:Y:S02]  /*0530*/  STL [R1+0x20], R252 ;  /* 0x000020fc01007387 */ /* 0x0003e40000100800 */
.L_x_583:
[----:B------:R-:W-:-:S04]  /*0540*/  ISETP.NE.U32.AND P0, PT, RZ, c[0x0][0x368], PT ;  /* 0x0000da00ff007a0c */ /* 0x000fc80003f05070 */
[----:B------:R-:W-:-:S13]  /*0550*/  ISETP.NE.AND.EX P0, PT, RZ, c[0x0][0x36c], PT, P0 ;  /* 0x0000db00ff007a0c */ /* 0x000fda0003f05300 */
[----:B------:R-:W-:Y:S05]  /*0560*/  @!P0 BRA `(.L_x_584) ;  /* 0x0000003000008947 */ /* 0x000fea0003800000 */
[----:B---3--:R-:W-:-:S05]  /*0570*/  IMAD.WIDE R2, R35, R18, c[0x0][0x368] ;  /* 0x0000da0023027625 */ /* 0x008fca00078e0212 */
[----:B------:R2:W5:Y:S01]  /*0580*/  LDG.E R6, [R2.64] ;  /* 0x0000000a02067981 */ /* 0x000562000c1e1900 */
[----:B------:R-:W-:Y:S05]  /*0590*/  BRA `(.L_x_585) ;  /* 0x0000004000007947 */ /* 0x000fea0003800000 */
.L_x_584:
[----:B------:R-:W-:Y:S05]  /*05a0*/  @!P1 BRA `(.L_x_585) ;  /* 0x0000003000009947 */ /* 0x000fea0003800000 */
[----:B------:R2:W4:Y:S04]  /*05b0*/  LDG.E R6, [R2.64] ;  /* 0x0000000a02067981 */ /* 0x000528000c1e1900 */
[----:B--23--:R-:W4:Y:S02]  /*05c0*/  LDG.E R2, [R2.64+0x4] ;  /* 0x0000040a02027981 */ /* 0x00cf24000c1e1900 */
[----:B----4-:R-:W-:-:S03]  /*05d0*/  IADD3 R6, -R6, R2, RZ ;  /* 0x0000000206067210 */ /* 0x010fc60007ffe1ff */
.L_x_585:
[----:B---3--:R-:W-:Y:S01]  /*05e0*/  IMAD.MOV.U32 R0, RZ, RZ, c[0x0][0x2c4] ;  /* 0x0000b100ff007624 */ /* 0x008fe200078e00ff */
[----:B-----5:R-:W-:Y:S01]  /*05f0*/  IADD3 R249, -R12, R6, RZ ;  /* 0x000000060cf97210 */ /* 0x020fe20007ffe1ff */
[----:B------:R-:W-:Y:S01]  /*0600*/  IMAD.MOV.U32 R243, RZ, RZ, R10 ;  /* 0x000000fffff37224 */ /* 0x000fe200078e000a */
[----:B--2---:R-:W-:Y:S01]  /*0610*/  IADD3 R2, R10, 0x7f, RZ ;  /* 0x0000007f0a027810 */ /* 0x004fe20007ffe0ff */
[----:B------:R-:W-:Y:S01]  /*0620*/  IMAD.MOV.U32 R4, RZ, RZ, RZ ;  /* 0x000000ffff047224 */ /* 0x000fe200078e00ff */
[----:B------:R-:W-:Y:S01]  /*0630*/  ISETP.NE.AND P4, PT, R0, 0x1, PT ;  /* 0x000000010000780c */ /* 0x000fe20003f85270 */
[----:B------:R2:W-:Y:S01]  /*0640*/  STL [R1+0x38], R249 ;  /* 0x000038f901007387 */ /* 0x0005e20000100800 */
[----:B------:R-:W-:Y:S01]  /*0650*/  IADD3 R3, R249, 0x70, -R252 ;  /* 0x00000070f9037810 */ /* 0x000fe20007ffe8fc */
[----:B------:R-:W-:Y:S01]  /*0660*/  IMAD.IADD R6, R13, 0x1, R12 ;  /* 0x000000010d067824 */ /* 0x000fe200078e020c */
[----:B------:R-:W-:Y:S01]  /*0670*/  IADD3 R5, R249, 0x6f, RZ ;  /* 0x0000006ff9057810 */ /* 0x000fe20007ffe0ff */
[----:B------:R-:W-:Y:S01]  /*0680*/  CS2R R178, SRZ ;  /* 0x0000000000b27805 */ /* 0x000fe2000001ff00 */
[----:B------:R-:W-:Y:S01]  /*0690*/  PLOP3.LUT P0, PT, PT, PT, PT, 0x80, 0x0 ;  /* 0x000000000000781c */ /* 0x000fe20003f0f070 */
[----:B------:R-:W-:Y:S01]  /*06a0*/  CS2R R176, SRZ ;  /* 0x0000000000b07805 */ /* 0x000fe2000001ff00 */
[----:B------:R-:W-:Y:S01]  /*06b0*/  CS2R R182, SRZ ;  /* 0x0000000000b67805 */ /* 0x000fe2000001ff00 */
[----:B------:R-:W-:Y:S01]  /*06c0*/  IMAD.HI R4, R5, -0x6db6db6d, R4 ;  /* 0x9249249305047827 */ /* 0x000fe200078e0204 */
[----:B------:R-:W-:Y:S01]  /*06d0*/  CS2R R12, SRZ ;  /* 0x00000000000c7805 */ /* 0x000fe2000001ff00 */
[----:B------:R-:W-:Y:S01]  /*06e0*/  CS2R R14, SRZ ;  /* 0x00000000000e7805 */ /* 0x000fe2000001ff00 */
[----:B------:R-:W-:Y:S01]  /*06f0*/  MOV R174, RZ ;  /* 0x000000ff00ae7202 */ /* 0x000fe20000000f00 */
[----:B------:R-:W-:Y:S01]  /*0700*/  IMAD.MOV.U32 R180, RZ, RZ, RZ ;  /* 0x000000ffffb47224 */ /* 0x000fe200078e00ff */
[----:B------:R-:W-:Y:S01]  /*0710*/  @P4 IADD3 R0, R243, 0x7f, RZ ;  /* 0x0000007ff3004810 */ /* 0x000fe20007ffe0ff */
[----:B------:R-:W-:Y:S01]  /*0720*/  IMAD.MOV.U32 R172, RZ, RZ, RZ ;  /* 0x000000ffffac7224 */ /* 0x000fe200078e00ff */
[----:B------:R-:W-:Y:S01]  /*0730*/  CS2R R16, SRZ ;  /* 0x0000000000107805 */ /* 0x000fe2000001ff00 */
[----:B------:R-:W-:Y:S01]  /*0740*/  IMAD.MOV.U32 R170, RZ, RZ, RZ ;  /* 0x000000ffffaa7224 */ /* 0x000fe200078e00ff */
[----:B------:R-:W-:Y:S01]  /*0750*/  MOV R19, RZ ;  /* 0x000000ff00137202 */ /* 0x000fe20000000f00 */
[----:B------:R-:W-:Y:S01]  /*0760*/  @P4 IMAD.HI.U32 R0, R0, c[0x0][0x2c8], RZ ;  /* 0x0000b20000004a27 */ /* 0x000fe200078e00ff */
[----:B------:R-:W-:Y:S01]  /*0770*/  CS2R R26, SRZ ;  /* 0x00000000001a7805 */ /* 0x000fe2000001ff00 */
[----:B------:R-:W-:Y:S01]  /*0780*/  CS2R R20, SRZ ;  /* 0x0000000000147805 */ /* 0x000fe2000001ff00 */
[----:B------:R-:W-:Y:S01]  /*0790*/  MOV R160, RZ ;  /* 0x000000ff00a07202 */ /* 0x000fe20000000f00 */
[----:B------:R-:W-:Y:S01]  /*07a0*/  IMAD.MOV.U32 R168, RZ, RZ, RZ ;  /* 0x000000ffffa87224 */ /* 0x000fe200078e00ff */
[----:B------:R-:W-:Y:S01]  /*07b0*/  @P4 SHF.R.U32.HI R2, RZ, c[0x0][0x2cc], R0 ;  /* 0x0000b300ff024a19 */ /* 0x000fe20000011600 */
[----:B------:R-:W-:Y:S01]  /*07c0*/  IMAD.MOV.U32 R162, RZ, RZ, RZ ;  /* 0x000000ffffa27224 */ /* 0x000fe200078e00ff */
[----:B------:R-:W-:Y:S01]  /*07d0*/  SHF.R.U32.HI R0, RZ, 0x1f, R4 ;  /* 0x0000001fff007819 */ /* 0x000fe20000011604 */
[----:B------:R-:W-:Y:S01]  /*07e0*/  IMAD.MOV.U32 R166, RZ, RZ, RZ ;  /* 0x000000ffffa67224 */ /* 0x000fe200078e00ff */
[----:B------:R-:W-:Y:S01]  /*07f0*/  CS2R R22, SRZ ;  /* 0x0000000000167805 */ /* 0x000fe2000001ff00 */
[----:B------:R-:W-:Y:S01]  /*0800*/  IMAD.IADD R3, R3, 0x1, R2 ;  /* 0x0000000103037824 */ /* 0x000fe200078e0202 */
[----:B------:R-:W-:Y:S01]  /*0810*/  MOV R2, RZ ;  /* 0x000000ff00027202 */ /* 0x000fe20000000f00 */
[----:B------:R-:W-:Y:S01]  /*0820*/  IMAD.MOV.U32 R164, RZ, RZ, RZ ;  /* 0x000000ffffa47224 */ /* 0x000fe200078e00ff */
[----:B------:R-:W-:Y:S01]  /*0830*/  LEA.HI.SX32 R0, R4, R0, 0x1a ;  /* 0x0000000004007211 */ /* 0x000fe200078fd2ff */
[----:B------:R-:W-:Y:S01]  /*0840*/  IMAD.MOV.U32 R156, RZ, RZ, RZ ;  /* 0x000000ffff9c7224 */ /* 0x000fe200078e00ff */
[----:B------:R-:W-:Y:S01]  /*0850*/  MOV R158, RZ ;  /* 0x000000ff009e7202 */ /* 0x000fe20000000f00 */
[----:B------:R-:W-:Y:S01]  /*0860*/  IMAD.HI R2, R3, -0x6db6db6d, R2 ;  /* 0x9249249303027827 */ /* 0x000fe200078e0202 */
[----:B------:R-:W-:Y:S01]  /*0870*/  CS2R R24, SRZ ;  /* 0x0000000000187805 */ /* 0x000fe2000001ff00 */
[----:B------:R-:W-:Y:S01]  /*0880*/  MOV R152, RZ ;  /* 0x000000ff00987202 */ /* 0x000fe20000000f00 */
[----:B------:R-:W-:Y:S01]  /*0890*/  CS2R R146, SRZ ;  /* 0x0000000000927805 */ /* 0x000fe2000001ff00 */
[----:B------:R-:W-:Y:S01]  /*08a0*/  IMAD.MOV.U32 R154, RZ, RZ, RZ ;  /* 0x000000ffff9a7224 */ /* 0x000fe200078e00ff */
[----:B------:R-:W-:Y:S01]  /*08b0*/  SHF.R.U32.HI R3, RZ, 0x1f, R2 ;  /* 0x0000001fff037819 */ /* 0x000fe20000011602 */
[----:B------:R-:W-:Y:S01]  /*08c0*/  CS2R R30, SRZ ;  /* 0x00000000001e7805 */ /* 0x000fe2000001ff00 */
[----:B------:R-:W-:Y:S01]  /*08d0*/  IMAD.MOV.U32 R144, RZ, RZ, RZ ;  /* 0x000000ffff907224 */ /* 0x000fe200078e00ff */
[----:B------:R-:W-:Y:S01]  /*08e0*/  MOV R150, RZ ;  /* 0x000000ff00967202 */ /* 0x000fe20000000f00 */
[----:B------:R-:W-:Y:S01]  /*08f0*/  IMAD.MOV.U32 R148, RZ, RZ, RZ ;  /* 0x000000ffff947224 */ /* 0x000fe200078e00ff */
[----:B------:R-:W-:Y:S01]  /*0900*/  LEA.HI.SX32 R2, R2, R3, 0x1a ;  /* 0x0000000302027211 */ /* 0x000fe200078fd2ff */
[----:B------:R-:W-:Y:S01]  /*0910*/  CS2R R142, SRZ ;  /* 0x00000000008e7805 */ /* 0x000fe2000001ff00 */
[----:B------:R-:W-:Y:S01]  /*0920*/  CS2R R32, SRZ ;  /* 0x0000000000207805 */ /* 0x000fe2000001ff00 */
[----:B------:R-:W-:Y:S01]  /*0930*/  MOV R140, RZ ;  /* 0x000000ff008c7202 */ /* 0x000fe20000000f00 */
[----:B------:R-:W-:Y:S01]  /*0940*/  CS2R R28, SRZ ;  /* 0x00000000001c7805 */ /* 0x000fe2000001ff00 */
[----:B------:R-:W-:Y:S01]  /*0950*/  IMNMX R46, R0, R2, PT ;  /* 0x00000002002e7217 */ /* 0x000fe20003800200 */
[----:B------:R-:W-:Y:S01]  /*0960*/  IMAD.MOV.U32 R138, RZ, RZ, RZ ;  /* 0x000000ffff8a7224 */ /* 0x000fe200078e00ff */
[----:B------:R-:W-:Y:S01]  /*0970*/  MOV R136, RZ ;  /* 0x000000ff00887202 */ /* 0x000fe20000000f00 */
[----:B------:R-:W-:Y:S01]  /*0980*/  CS2R R130, SRZ ;  /* 0x0000000000827805 */ /* 0x000fe2000001ff00 */
[----:B------:R-:W-:Y:S01]  /*0990*/  ISETP.GE.AND P3, PT, R46, 0x1, PT ;  /* 0x000000012e00780c */ /* 0x000fe20003f66270 */
        /* <DEDUP_REMOVED lines=13> */
[----:B------:R-:W-:-:S04]  /*0a70*/  ISETP.NE.U32.AND P3, PT, RZ, c[0x0][0x340], PT ;  /* 0x0000d000ff007a0c */ /* 0x000fc80003f65070 */
[----:B------:R-:W-:-:S13]  /*0a80*/  ISETP.NE.AND.EX P3, PT, RZ, c[0x0][0x344], PT, P3 ;  /* 0x0000d100ff007a0c */ /* 0x000fda0003f65330 */
[----:B------:R-:W-:-:S05]  /*0a90*/  @P3 IMAD.WIDE R2, R35, R18, c[0x0][0x340] ;  /* 0x0000d00023023625 */ /* 0x000fca00078e0212 */
[----:B------:R3:W4:Y:S01]  /*0aa0*/  @P3 LDG.E R16, [R2.64] ;  /* 0x0000000a02103981 */ /* 0x000722000c1e1900 */
[----:B------:R-:W-:Y:S01]  /*0ab0*/  SHF.R.S32.HI R246, RZ, 0x1f, R247 ;  /* 0x0000001ffff67819 */ /* 0x000fe200000114f7 */
[----:B------:R-:W-:Y:S01]  /*0ac0*/  IMAD.MOV.U32 R23, RZ, RZ, 0x10 ;  /* 0x00000010ff177424 */ /* 0x000fe200078e00ff */
[----:B------:R-:W-:Y:S01]  /*0ad0*/  SHF.R.S32.HI R0, RZ, 0x1f, R11 ;  /* 0x0000001fff007819 */ /* 0x000fe2000001140b */
[----:B------:R-:W5:Y:S01]  /*0ae0*/  S2R R19, SR_CTAID.Y ;  /* 0x0000000000137919 */ /* 0x000f620000002600 */
[-C--:B------:R-:W-:Y:S01]  /*0af0*/  LEA.HI R4, R246, R247.reuse, RZ, 0x3 ;  /* 0x000000f7f6047211 */ /* 0x080fe200078f18ff */
[----:B------:R-:W-:Y:S01]  /*0b00*/  BSSY B0, `(.L_x_587) ;  /* 0x000006d000007945 */ /* 0x000fe20003800000 */
[----:B------:R-:W-:Y:S01]  /*0b10*/  SHF.R.S32.HI R7, RZ, 0x1f, R6 ;  /* 0x0000001fff077819 */ /* 0x000fe20000011406 */
        /* <DEDUP_REMOVED lines=10> */
[----:B------:R-:W-:Y:S02]  /*0bc0*/  SEL R10, R15, RZ, !P2 ;  /* 0x000000ff0f0a7207 */ /* 0x000fe40005000000 */
[----:B------:R-:W-:Y:S02]  /*0bd0*/  LEA.HI R24, R246, R247, RZ, 0x4 ;  /* 0x000000f7f6187211 */ /* 0x000fe400078f20ff */
[----:B------:R-:W-:Y:S01]  /*0be0*/  LOP3.LUT R6, R5, 0x38, R20, 0xf8, !PT ;  /* 0x0000003805067812 */ /* 0x000fe200078ef814 */
[----:B---3--:R-:W-:Y:S01]  /*0bf0*/  IMAD.WIDE.U32 R2, R11, c[0x0][0x178], RZ ;  /* 0x00005e000b027a25 */ /* 0x008fe200078e00ff */
[----:B------:R-:W-:-:S02]  /*0c00*/  SHF.R.U32.HI R5, RZ, 0x3, R5 ;  /* 0x00000003ff057819 */ /* 0x000fc40000011605 */
[----:B-----5:R-:W-:Y:S01]  /*0c10*/  SHF.R.S32.HI R14, RZ, 0x1f, R19 ;  /* 0x0000001fff0e7819 */ /* 0x020fe20000011413 */
[----:B------:R-:W-:Y:S01]  /*0c20*/  IMAD R10, R10, c[0x0][0x1c0], RZ ;  /* 0x000070000a0a7a24 */ /* 0x000fe200078e02ff */
[----:B------:R-:W-:Y:S01]  /*0c30*/  LOP3.LUT R18, R6, R5, RZ, 0x3c, !PT ;  /* 0x0000000506127212 */ /* 0x000fe200078e3cff */
[----:B------:R-:W-:Y:S01]  /*0c40*/  IMAD R5, R45, 0x10, R17 ;  /* 0x000000102d057824 */ /* 0x000fe200078e0211 */
[----:B------:R-:W-:Y:S01]  /*0c50*/  IADD3 R3, R3, R0, RZ ;  /* 0x0000000003037210 */ /* 0x000fe20007ffe0ff */
[----:B------:R-:W-:Y:S01]  /*0c60*/  IMAD R8, R14, c[0x0][0x1b8], RZ ;  /* 0x00006e000e087a24 */ /* 0x000fe200078e02ff */
[----:B------:R-:W-:Y:S02]  /*0c70*/  LEA.HI.X.SX32 R0, R17, R7, 0x1, P0 ;  /* 0x0000000711007211 */ /* 0x000fe400000f0eff */
[----:B------:R-:W-:Y:S01]  /*0c80*/  IADD3 R9, R243, R5, RZ ;  /* 0x00000005f3097210 */ /* 0x000fe20007ffe0ff */
[C---:B------:R-:W-:Y:S01]  /*0c90*/  IMAD R8, R19.reuse, c[0x0][0x1bc], R8 ;  /* 0x00006f0013087a24 */ /* 0x040fe200078e0208 */
[----:B------:R-:W-:Y:S01]  /*0ca0*/  SHF.R.S32.HI R21, RZ, 0x1f, R20 ;  /* 0x0000001fff157819 */ /* 0x000fe20000011414 */
[----:B------:R-:W-:Y:S01]  /*0cb0*/  IMAD R6, R0, c[0x0][0x1e0], RZ ;  /* 0x0000780000067a24 */ /* 0x000fe200078e02ff */
[----:B------:R-:W-:Y:S01]  /*0cc0*/  ISETP.GE.AND P5, PT, R20, c[0x0][0x198], PT ;  /* 0x0000660014007a0c */ /* 0x000fe20003fa6270 */
[----:B------:R-:W-:Y:S01]  /*0cd0*/  IMAD R0, R0, c[0x0][0x208], RZ ;  /* 0x0000820000007a24 */ /* 0x000fe200078e02ff */
[----:B------:R-:W-:Y:S01]  /*0ce0*/  MOV R25, 0x20 ;  /* 0x0000002000197802 */ /* 0x000fe20000000f00 */
[----:B------:R-:W-:-:S04]  /*0cf0*/  IMAD.WIDE.U32 R2, R19, c[0x0][0x1b8], R2 ;  /* 0x00006e0013027a25 */ /* 0x000fc800078e0002 */
[----:B------:R-:W-:-:S04]  /*0d00*/  @P4 IMAD.HI.U32 R11, R9, c[0x0][0x2c8], RZ ;  /* 0x0000b200090b4a27 */ /* 0x000fc800078e00ff */
[C---:B------:R-:W-:Y:S01]  /*0d10*/  IMAD R13, R4.reuse, c[0x0][0x20c], R0 ;  /* 0x00008300040d7a24 */ /* 0x040fe200078e0200 */
[----:B------:R-:W-:Y:S01]  /*0d20*/  MOV R0, R9 ;  /* 0x0000000900007202 */ /* 0x000fe20000000f00 */
[----:B------:R-:W-:Y:S01]  /*0d30*/  IMAD.IADD R3, R3, 0x1, R8 ;  /* 0x0000000103037824 */ /* 0x000fe200078e0208 */
[----:B------:R-:W-:Y:S01]  /*0d40*/  SEL R8, R35, RZ, !P2 ;  /* 0x000000ff23087207 */ /* 0x000fe20005000000 */
[C---:B------:R-:W-:Y:S01]  /*0d50*/  IMAD R12, R4.reuse, c[0x0][0x1e4], R6 ;  /* 0x00007900040c7a24 */ /* 0x040fe200078e0206 */
[----:B------:R-:W-:Y:S01]  /*0d60*/  @P4 SHF.R.U32.HI R0, RZ, c[0x0][0x2cc], R11 ;  /* 0x0000b300ff004a19 */ /* 0x000fe2000001160b */
[----:B------:R-:W-:-:S04]  /*0d70*/  IMAD.WIDE.U32 R6, R4, c[0x0][0x1e0], R20 ;  /* 0x0000780004067a25 */ /* 0x000fc800078e0014 */
[C---:B------:R-:W-:Y:S02]  /*0d80*/  IMAD R11, R8.reuse, c[0x0][0x1c4], R10 ;  /* 0x00007100080b7a24 */ /* 0x040fe400078e020a */
[----:B------:R-:W-:Y:S01]  /*0d90*/  IMAD.WIDE.U32 R2, R8, c[0x0][0x1c0], R2 ;  /* 0x0000700008027a25 */ /* 0x000fe200078e0002 */
[----:B------:R-:W-:-:S03]  /*0da0*/  SHF.R.S32.HI R8, RZ, 0x1f, R0 ;  /* 0x0000001fff087819 */ /* 0x000fc60000011400 */
[----:B------:R-:W-:Y:S01]  /*0db0*/  IMAD.MOV R10, RZ, RZ, -R0 ;  /* 0x000000ffff0a7224 */ /* 0x000fe200078e0a00 */
[----:B------:R-:W-:Y:S01]  /*0dc0*/  IADD3 R3, R3, R11, RZ ;  /* 0x0000000b03037210 */ /* 0x000fe20007ffe0ff */
[----:B------:R-:W-:Y:S02]  /*0dd0*/  IMAD R8, R8, c[0x0][0x1b0], RZ ;  /* 0x00006c0008087a24 */ /* 0x000fe400078e02ff */
[----:B------:R-:W-:Y:S01]  /*0de0*/  IMAD R10, R10, c[0x0][0x2c4], R9 ;  /* 0x0000b1000a0a7a24 */ /* 0x000fe200078e0209 */
[----:B------:R-:W-:Y:S01]  /*0df0*/  LOP3.LUT R9, R24, 0xfffffff0, RZ, 0xc0, !PT ;  /* 0xfffffff018097812 */ /* 0x000fe200078ec0ff */
[----:B------:R-:W-:-:S03]  /*0e00*/  IMAD.WIDE.U32 R4, R4, c[0x0][0x208], R20 ;  /* 0x0000820004047a25 */ /* 0x000fc600078e0014 */
[----:B------:R-:W-:Y:S01]  /*0e10*/  SHF.R.S32.HI R11, RZ, 0x1f, R10 ;  /* 0x0000001fff0b7819 */ /* 0x000fe2000001140a */
        /* <DEDUP_REMOVED lines=14> */
[----:B------:R-:W-:Y:S02]  /*0f00*/  IMAD R11, R11, c[0x0][0x1a8], RZ ;  /* 0x00006a000b0b7a24 */ /* 0x000fe400078e02ff */
[C---:B------:R-:W-:Y:S02]  /*0f10*/  IMAD R12, R19.reuse, c[0x0][0x1ec], R12 ;  /* 0x00007b00130c7a24 */ /* 0x040fe400078e020c */
[----:B------:R-:W-:Y:S01]  /*0f20*/  IMAD R13, R19, c[0x0][0x214], R13 ;  /* 0x00008500130d7a24 */ /* 0x000fe200078e020d */
[----:B------:R-:W-:Y:S01]  /*0f30*/  IADD3 R19, R0, -R2, RZ ;  /* 0x8000000200137210 */ /* 0x000fe20007ffe0ff */
[----:B------:R-:W-:Y:S02]  /*0f40*/  IMAD R11, R10, c[0x0][0x1ac], R11 ;  /* 0x00006b000a0b7a24 */ /* 0x000fe400078e020b */
[----:B------:R-:W-:Y:S01]  /*0f50*/  IMAD.IADD R9, R9, 0x1, R12 ;  /* 0x0000000109097824 */ /* 0x000fe200078e020c */
[----:B------:R-:W-:Y:S01]  /*0f60*/  LEA R12, P0, R4, c[0x0][0x160], 0x1 ;  /* 0x00005800040c7a11 */ /* 0x000fe200078008ff */
[----:B------:R-:W-:Y:S01]  /*0f70*/  IMAD.IADD R11, R5, 0x1, R11 ;  /* 0x00000001050b7824 */ /* 0x000fe200078e020b */
[----:B------:R-:W-:Y:S01]  /*0f80*/  IADD3 R7, R7, R13, RZ ;  /* 0x0000000d07077210 */ /* 0x000fe20007ffe0ff */
[----:B------:R-:W-:Y:S01]  /*0f90*/  IMAD R10, R252, c[0x0][0x2c4], RZ ;  /* 0x0000b100fc0a7a24 */ /* 0x000fe200078e02ff */
[----:B------:R-:W-:-:S02]  /*0fa0*/  LEA.HI R5, R246, R247, RZ, 0x6 ;  /* 0x000000f7f6057211 */ /* 0x000fc400078f30ff */
[----:B------:R-:W-:-:S03]  /*0fb0*/  LEA.HI.X R11, R4, c[0x0][0x164], R11, 0x1, P0 ;  /* 0x00005900040b7a11 */ /* 0x000fc600000f0c0b */
[----:B------:R-:W-:-:S05]  /*0fc0*/  IMAD.SHL.U32 R5, R5, 0x8, RZ ;  /* 0x0000000805057824 */ /* 0x000fca00078e00ff */
[----:B------:R-:W-:Y:S02]  /*0fd0*/  LOP3.LUT R5, R18, 0xfffffe00, R5, 0xf8, !PT ;  /* 0xfffffe0012057812 */ /* 0x000fe400078ef805 */
[--C-:B----4-:R-:W-:Y:S01]  /*0fe0*/  @P3 SHF.R.S32.HI R3, RZ, 0x1f, R16.reuse ;  /* 0x0000001fff033819 */ /* 0x110fe20000011410 */
[----:B------:R-:W-:Y:S01]  /*0ff0*/  @P3 IMAD.MOV.U32 R2, RZ, RZ, R16 ;  /* 0x000000ffff023224 */ /* 0x000fe200078e0010 */
[----:B------:R-:W-:Y:S01]  /*1000*/  @!P3 MOV R2, R35 ;  /* 0x000000230002b202 */ /* 0x000fe20000000f00 */
[----:B------:R-:W-:Y:S01]  /*1010*/  @!P3 IMAD.MOV.U32 R3, RZ, RZ, R15 ;  /* 0x000000ffff03b224 */ /* 0x000fe200078e000f */
[----:B------:R3:W4:Y:S02]  /*1020*/  SHFL.IDX PT, R16, R11, RZ, 0x181f ;  /* 0x00181fff0b107589 */ /* 0x00072400000e0000 */
[----:B------:R-:W-:Y:S02]  /*1030*/  SEL R0, R2, RZ, !P1 ;  /* 0x000000ff02007207 */ /* 0x000fe40004800000 */
[----:B------:R-:W-:Y:S01]  /*1040*/  SEL R2, R3, RZ, !P1 ;  /* 0x000000ff03027207 */ /* 0x000fe20004800000 */
[----:B------:R3:W1:Y:S01]  /*1050*/  SHFL.IDX PT, R15, R12, RZ, 0x181f ;  /* 0x00181fff0c0f7589 */ /* 0x00066200000e0000 */
[----:B------:R-:W-:Y:S01]  /*1060*/  IADD3 R3, R243, R17, RZ ;  /* 0x00000011f3037210 */ /* 0x000fe20007ffe0ff */
[----:B------:R-:W-:-:S03]  /*1070*/  IMAD.WIDE.U32 R28, R0, c[0x0][0x1f0], R8 ;  /* 0x00007c00001c7a25 */ /* 0x000fc600078e0008 */
[----:B------:R-:W-:Y:S01]  /*1080*/  ISETP.GE.AND P0, PT, R3, R10, PT ;  /* 0x0000000a0300720c */ /* 0x000fe20003f06270 */
[C---:B------:R-:W-:Y:S01]  /*1090*/  IMAD R4, R2.reuse, c[0x0][0x1f0], RZ ;  /* 0x00007c0002047a24 */ /* 0x040fe200078e02ff */
[----:B------:R3:W-:Y:S01]  /*10a0*/  STL.64 [R1+0x60], R28 ;  /* 0x0000601c01007387 */ /* 0x0007e20000100a00 */
[----:B------:R-:W-:Y:S01]  /*10b0*/  IMAD R2, R2, c[0x0][0x218], RZ ;  /* 0x0000860002027a24 */ /* 0x000fe200078e02ff */
[----:B------:R-:W-:Y:S01]  /*10c0*/  R2P PR, R19, 0x6 ;  /* 0x0000000613007804 */ /* 0x000fe20000000000 */
[C---:B------:R-:W-:Y:S02]  /*10d0*/  IMAD R14, R0.reuse, c[0x0][0x1f4], R4 ;  /* 0x00007d00000e7a24 */ /* 0x040fe400078e0204 */
[C---:B------:R-:W-:Y:S02]  /*10e0*/  IMAD R13, R0.reuse, c[0x0][0x21c], R2 ;  /* 0x00008700000d7a24 */ /* 0x040fe400078e0202 */
[----:B------:R-:W-:Y:S01]  /*10f0*/  IMAD.WIDE.U32 R102, R0, c[0x0][0x218], R6 ;  /* 0x0000860000667a25 */ /* 0x000fe200078e0006 */
[----:B------:R-:W-:-:S02]  /*1100*/  IADD3 R31, R29, R14, RZ ;  /* 0x0000000e1d1f7210 */ /* 0x000fc40007ffe0ff */
[----:B------:R-:W-:Y:S01]  /*1110*/  SEL R2, R23, 0xfffffff0, !P1 ;  /* 0xfffffff017027807 */ /* 0x000fe20004800000 */
[----:B------:R-:W-:Y:S01]  /*1120*/  IMAD.IADD R27, R103, 0x1, R13 ;  /* 0x00000001671b7824 */ /* 0x000fe200078e020d */
[----:B------:R3:W-:Y:S01]  /*1130*/  STL.64 [R1+0x30], R102 ;  /* 0x0000306601007387 */ /* 0x0007e20000100a00 */
[----:B------:R-:W-:-:S03]  /*1140*/  SEL R4, R25, 0xffffffe0, !P2 ;  /* 0xffffffe019047807 */ /* 0x000fc60005000000 */
[----:B------:R3:W-:Y:S04]  /*1150*/  STL [R1+0x2c], R27 ;  /* 0x00002c1b01007387 */ /* 0x0007e80000100800 */
[----:B------:R3:W-:Y:S01]  /*1160*/  STL [R1+0x5c], R31 ;  /* 0x00005c1f01007387 */ /* 0x0007e20000100800 */
[----:B------:R-:W-:Y:S05]  /*1170*/  @P0 BRA `(.L_x_588) ;  /* 0x0000005000000947 */ /* 0x000fea0003800000 */
[----:B-1--4-:R-:W-:Y:S01]  /*1180*/  LEA R6, P0, R20, R15, 0x1 ;  /* 0x0000000f14067211 */ /* 0x012fe200078008ff */
[----:B------:R-:W-:-:S03]  /*1190*/  IMAD.SHL.U32 R0, R5, 0x2, RZ ;  /* 0x0000000205007824 */ /* 0x000fc600078e00ff */
[----:B------:R-:W-:-:S05]  /*11a0*/  LEA.HI.X R7, R20, R16, R21, 0x1, P0 ;  /* 0x0000001014077211 */ /* 0x000fca00000f0c15 */
[----:B------:R-:W-:Y:S01]  /*11b0*/  @!PT LDS RZ, [RZ] ;  /* 0x00000000fffff984 */ /* 0x000fe20000000800 */
[----:B------:R1:W-:Y:S04]  /*11c0*/  LDGSTS.E.BYPASS.LTC128B.128 [R0+0x7100], [R6.64], !P5 ;  /* 0x0710000006007fae */ /* 0x0003e8000e901d4a */
.L_x_588:
[----:B-1--4-:R-:W-:Y:S05]  /*11d0*/  BSYNC B0 ;  /* 0x0000000000007941 */ /* 0x012fea0003800000 */
.L_x_587:
[----:B------:R-:W-:Y:S01]  /*11e0*/  IADD3 R0, R3, 0x10, RZ ;  /* 0x0000001003007810 */ /* 0x000fe20007ffe0ff */
[----:B------:R1:W4:Y:S01]  /*11f0*/  SHFL.IDX PT, R7, R11, 0x1, 0x181f ;  /* 0x00381f000b077f89 */ /* 0x00032200000e0000 */
[----:B------:R-:W-:Y:S02]  /*1200*/  BSSY B0, `(.L_x_589) ;  /* 0x0000009000007945 */ /* 0x000fe40003800000 */
[----:B------:R-:W-:Y:S01]  /*1210*/  ISETP.GE.AND P0, PT, R0, R10, PT ;  /* 0x0000000a0000720c */ /* 0x000fe20003f06270 */
[----:B------:R1:W2:-:S12]  /*1220*/  SHFL.IDX PT, R6, R12, 0x1, 0x181f ;  /* 0x00381f000c067f89 */ /* 0x00029800000e0000 */
[----:B------:R-:W-:Y:S05]  /*1230*/  @P0 BRA `(.L_x_590) ;  /* 0x0000005000000947 */ /* 0x000fea0003800000 */
[----:B--2---:R-:W-:Y:S01]  /*1240*/  LEA R6, P0, R20, R6, 0x1 ;  /* 0x0000000614067211 */ /* 0x004fe200078008ff */
[----:B------:R-:W-:-:S03]  /*1250*/  IMAD.SHL.U32 R0, R5, 0x2, RZ ;  /* 0x0000000205007824 */ /* 0x000fc600078e00ff */
[----:B----4-:R-:W-:-:S05]  /*1260*/  LEA.HI.X R7, R20, R7, R21, 0x1, P0 ;  /* 0x0000000714077211 */ /* 0x010fca00000f0c15 */
[----:B------:R-:W-:Y:S01]  /*1270*/  @!PT LDS RZ, [RZ] ;  /* 0x00000000fffff984 */ /* 0x000fe20000000800 */
[----:B------:R2:W-:Y:S04]  /*1280*/  LDGSTS.E.BYPASS.LTC128B.128 [R0+0x7900], [R6.64], !P5 ;  /* 0x0790000006007fae */ /* 0x0005e8000e901d4a */
.L_x_590:
[----:B------:R-:W-:Y:S05]  /*1290*/  BSYNC B0 ;  /* 0x0000000000007941 */ /* 0x000fea0003800000 */
.L_x_589:
[----:B--2---:R-:W-:Y:S01]  /*12a0*/  IADD3 R0, R3, 0x20, RZ ;  /* 0x0000002003007810 */ /* 0x004fe20007ffe0ff */
[----:B----4-:R2:W4:Y:S01]  /*12b0*/  SHFL.IDX PT, R7, R11, 0x2, 0x181f ;  /* 0x00581f000b077f89 */ /* 0x01052200000e0000 */
[----:B------:R-:W-:Y:S02]  /*12c0*/  BSSY B0, `(.L_x_591) ;  /* 0x0000009000007945 */ /* 0x000fe40003800000 */
[----:B------:R-:W-:Y:S01]  /*12d0*/  ISETP.GE.AND P0, PT, R0, R10, PT ;  /* 0x0000000a0000720c */ /* 0x000fe20003f06270 */
[----:B------:R2:W1:-:S12]  /*12e0*/  SHFL.IDX PT, R6, R12, 0x2, 0x181f ;  /* 0x00581f000c067f89 */ /* 0x00045800000e0000 */
[----:B------:R-:W-:Y:S05]  /*12f0*/  @P0 BRA `(.L_x_592) ;  /* 0x0000005000000947 */ /* 0x000fea0003800000 */
[----:B-1----:R-:W-:Y:S01]  /*1300*/  LEA R6, P0, R20, R6, 0x1 ;  /* 0x0000000614067211 */ /* 0x002fe200078008ff */
[----:B------:R-:W-:-:S03]  /*1310*/  IMAD.SHL.U32 R0, R5, 0x2, RZ ;  /* 0x0000000205007824 */ /* 0x000fc600078e00ff */
[----:B----4-:R-:W-:-:S05]  /*1320*/  LEA.HI.X R7, R20, R7, R21, 0x1, P0 ;  /* 0x0000000714077211 */ /* 0x010fca00000f0c15 */
[----:B------:R-:W-:Y:S01]  /*1330*/  @!PT LDS RZ, [RZ] ;  /* 0x00000000fffff984 */ /* 0x000fe20000000800 */
[----:B------:R1:W-:Y:S04]  /*1340*/  LDGSTS.E.BYPASS.LTC128B.128 [R0+0x8100], [R6.64], !P5 ;  /* 0x0810000006007fae */ /* 0x0003e8000e901d4a */
.L_x_592:
[----:B------:R-:W-:Y:S05]  /*1350*/  BSYNC B0 ;  /* 0x0000000000007941 */ /* 0x000fea0003800000 */
.L_x_591:
[----:B-1----:R-:W-:Y:S01]  /*1360*/  IADD3 R0, R3, 0x30, RZ ;  /* 0x0000003003007810 */ /* 0x002fe20007ffe0ff */
[----:B----4-:R1:W4:Y:S01]  /*1370*/  SHFL.IDX PT, R7, R11, 0x3, 0x181f ;  /* 0x00781f000b077f89 */ /* 0x01032200000e0000 */
        /* <DEDUP_REMOVED lines=9> */
.L_x_594:
[----:B------:R-:W-:Y:S05]  /*1410*/  BSYNC B0 ;  /* 0x0000000000007941 */ /* 0x000fea0003800000 */
.L_x_593:
        /* <DEDUP_REMOVED lines=11> */
.L_x_596:
[----:B------:R-:W-:Y:S05]  /*14d0*/  BSYNC B0 ;  /* 0x0000000000007941 */ /* 0x000fea0003800000 */
.L_x_595:
        /* <DEDUP_REMOVED lines=11> */
.L_x_598:
[----:B------:R-:W-:Y:S05]  /*1590*/  BSYNC B0 ;  /* 0x0000000000007941 */ /* 0x000fea0003800000 */
.L_x_597:
        /* <DEDUP_REMOVED lines=11> */
.L_x_600:
[----:B------:R-:W-:Y:S05]  /*1650*/  BSYNC B0 ;  /* 0x0000000000007941 */ /* 0x000fea0003800000 */
.L_x_599:
[----:B------:R-:W5:Y:S01]  /*1660*/  SHFL.IDX PT, R8, R12, 0x7, 0x181f ;  /* 0x00f81f000c087f89 */ /* 0x000f6200000e0000 */
[----:B-1----:R-:W-:Y:S01]  /*1670*/  IADD3 R0, R3, 0x70, RZ ;  /* 0x0000007003007810 */ /* 0x002fe20007ffe0ff */
[----:B------:R-:W-:Y:S01]  /*1680*/  IMAD.SHL.U32 R241, R5, 0x2, RZ ;  /* 0x0000000205f17824 */ /* 0x000fe200078e00ff */
[----:B------:R-:W-:Y:S01]  /*1690*/  IADD3 R23, R46, -0x1, RZ ;  /* 0xffffffff2e177810 */ /* 0x000fe20007ffe0ff */
[----:B--23--:R-:W1:Y:S01]  /*16a0*/  SHFL.IDX PT, R11, R11, 0x7, 0x181f ;  /* 0x00f81f000b0b7f89 */ /* 0x00ce6200000e0000 */
[----:B------:R-:W-:Y:S01]  /*16b0*/  ISETP.GE.AND P6, PT, R0, R10, PT ;  /* 0x0000000a0000720c */ /* 0x000fe20003fc6270 */
[----:B------:R-:W-:Y:S01]  /*16c0*/  IMAD.MOV.U32 R0, RZ, RZ, 0x70 ;  /* 0x00000070ff007424 */ /* 0x000fe200078e00ff */
[----:B------:R-:W-:Y:S01]  /*16d0*/  SHF.R.S32.HI R16, RZ, 0x4, R24 ;  /* 0x00000004ff107819 */ /* 0x000fe20000011418 */
[----:B------:R-:W-:Y:S01]  /*16e0*/  IMAD.MOV.U32 R6, RZ, RZ, R30 ;  /* 0x000000ffff067224 */ /* 0x000fe200078e001e */
[----:B------:R-:W-:Y:S01]  /*16f0*/  LEA.HI R245, R246, R247, RZ, 0x5 ;  /* 0x000000f7f6f57211 */ /* 0x000fe200078f28ff */
[----:B------:R-:W-:Y:S01]  /*1700*/  IMAD R242, R46, -0x70, R0 ;  /* 0xffffff902ef27824 */ /* 0x000fe200078e0200 */
[----:B------:R-:W-:Y:S01]  /*1710*/  ULDC.64 UR4, c[0x0][0x208] ;  /* 0x0000820000047ab9 */ /* 0x000fe20000000a00 */
[C---:B------:R-:W-:Y:S01]  /*1720*/  IMAD R3, R0.reuse, c[0x0][0x1e4], RZ ;  /* 0x0000790000037a24 */ /* 0x040fe200078e02ff */
[----:B------:R-:W-:Y:S01]  /*1730*/  SHF.R.S32.HI R244, RZ, 0x5, R245 ;  /* 0x00000005fff47819 */ /* 0x000fe200000114f5 */
[----:B------:R-:W-:Y:S01]  /*1740*/  IMAD.WIDE.U32 R250, R0, c[0x0][0x1e0], RZ ;  /* 0x0000780000fa7a25 */ /* 0x000fe200078e00ff */
[----:B------:R-:W-:Y:S01]  /*1750*/  IADD3 R44, R242, R249, -R17 ;  /* 0x000000f9f22c7210 */ /* 0x000fe20007ffe811 */
[----:B------:R-:W-:-:S02]  /*1760*/  USHF.L.U32 UR9, UR4, 0x5, URZ ;  /* 0x0000000504097899 */ /* 0x000fc4000800063f */
[----:B------:R-:W-:Y:S01]  /*1770*/  IMAD.IADD R117, R251, 0x1, R3 ;  /* 0x00000001fb757824 */ /* 0x000fe200078e0203 */
[C---:B------:R-:W-:Y:S01]  /*1780*/  ISETP.GE.AND P2, PT, R44.reuse, 0x11, PT ;  /* 0x000000112c00780c */ /* 0x040fe20003f46270 */
[----:B----4-:R-:W-:Y:S01]  /*1790*/  IMAD.MOV.U32 R7, RZ, RZ, R31 ;  /* 0x000000ffff077224 */ /* 0x010fe200078e001f */
[----:B------:R-:W-:Y:S01]  /*17a0*/  ISETP.GE.AND P3, PT, R44, 0x1, PT ;  /* 0x000000012c00780c */ /* 0x000fe20003f66270 */
[----:B------:R-:W-:Y:S01]  /*17b0*/  IMAD.MOV.U32 R6, RZ, RZ, R28 ;  /* 0x000000ffff067224 */ /* 0x000fe200078e001c */
[----:B------:R-:W-:Y:S01]  /*17c0*/  UMOV UR8, 0x5 ;  /* 0x0000000500087882 */ /* 0x000fe20000000000 */
[C---:B-----5:R-:W-:Y:S01]  /*17d0*/  @!P6 LEA R8, P0, R20.reuse, R8, 0x1 ;  /* 0x000000081408e211 */ /* 0x060fe200078008ff */
[----:B------:R-:W-:Y:S01]  /*17e0*/  IMAD R3, R117, R23, RZ ;  /* 0x0000001775037224 */ /* 0x000fe200078e02ff */
[----:B------:R-:W-:Y:S01]  /*17f0*/  USHF.L.U64.HI UR8, UR4, UR8, UR5 ;  /* 0x0000000804087299 */ /* 0x000fe20008010205 */
[----:B------:R2:W-:Y:S01]  /*1800*/  STL.64 [R1+0x58], R6 ;  /* 0x0000580601007387 */ /* 0x0005e20000100a00 */
[----:B-1----:R-:W-:Y:S01]  /*1810*/  @!P6 LEA.HI.X R9, R20, R11, R21, 0x1, P0 ;  /* 0x0000000b1409e211 */ /* 0x002fe200000f0c15 */
[----:B------:R-:W-:Y:S01]  /*1820*/  IMAD.MOV.U32 R118, RZ, RZ, c[0x0][0x1e0] ;  /* 0x00007800ff767624 */ /* 0x000fe200078e00ff */
[----:B------:R-:W-:Y:S01]  /*1830*/  SHF.R.S32.HI R21, RZ, 0x1f, R23 ;  /* 0x0000001fff157819 */ /* 0x000fe20000011417 */
[----:B------:R-:W-:Y:S01]  /*1840*/  IMAD.MOV.U32 R248, RZ, RZ, c[0x0][0x1e4] ;  /* 0x00007900fff87624 */ /* 0x000fe200078e00ff */
[----:B------:R-:W-:Y:S01]  /*1850*/  ISETP.GE.AND P0, PT, R44, 0x21, PT ;  /* 0x000000212c00780c */ /* 0x000fe20003f06270 */
[----:B------:R-:W-:Y:S01]  /*1860*/  @!PT LDS RZ, [RZ] ;  /* 0x00000000fffff984 */ /* 0x000fe20000000800 */
[----:B------:R1:W-:Y:S01]  /*1870*/  @!P6 LDGSTS.E.BYPASS.LTC128B.128 [R241+0xa900], [R8.64], !P5 ;  /* 0x0a90000008f1efae */ /* 0x0003e2000e901d4a */
[----:B------:R-:W-:Y:S01]  /*1880*/  ISETP.GE.AND P6, PT, R20, c[0x0][0x1d4], PT ;  /* 0x0000750014007a0c */ /* 0x000fe20003fc6270 */
[----:B------:R-:W-:-:S02]  /*1890*/  IMAD R3, R21, R250, R3 ;  /* 0x000000fa15037224 */ /* 0x000fc400078e0203 */
[----:B------:R-:W0:Y:S01]  /*18a0*/  LDGDEPBAR ;  /* 0x00000000000079af */ /* 0x000e220000000000 */
[----:B------:R-:W-:-:S04]  /*18b0*/  IMAD.WIDE.U32 R10, R118, 0x20, RZ ;  /* 0x00000020760a7825 */ /* 0x000fc800078e00ff */
[----:B------:R-:W-:Y:S02]  /*18c0*/  IMAD.MOV.U32 R100, RZ, RZ, R26 ;  /* 0x000000ffff647224 */ /* 0x000fe400078e001a */
[----:B------:R-:W-:Y:S02]  /*18d0*/  IMAD.MOV.U32 R101, RZ, RZ, R27 ;  /* 0x000000ffff657224 */ /* 0x000fe400078e001b */
[----:B------:R-:W-:-:S05]  /*18e0*/  IMAD.MOV.U32 R100, RZ, RZ, R102 ;  /* 0x000000ffff647224 */ /* 0x000fca00078e0066 */
[----:B------:R-:W-:Y:S01]  /*18f0*/  STL.64 [R1+0x28], R100 ;  /* 0x0000286401007387 */ /* 0x000fe20000100a00 */
[----:B--2---:R-:W-:-:S04]  /*1900*/  IMAD.WIDE.U32 R6, R23, R250, R6 ;  /* 0x000000fa17067225 */ /* 0x004fc800078e0006 */
[----:B------:R-:W-:Y:S01]  /*1910*/  IMAD.IADD R7, R7, 0x1, R3 ;  /* 0x0000000107077824 */ /* 0x000fe200078e0203 */
[----:B------:R-:W-:Y:S01]  /*1920*/  BAR.SYNC.DEFER_BLOCKING 0x0 ;  /* 0x0000000000007b1d */ /* 0x000fe20000010000 */
[----:B------:R-:W-:Y:S02]  /*1930*/  @P2 LEA R0, P1, R118, R6, 0x4 ;  /* 0x0000000676002211 */ /* 0x000fe400078220ff */
[----:B-1----:R-:W-:Y:S02]  /*1940*/  @P3 LEA R8, P5, R6, c[0x0][0x1c8], 0x1 ;  /* 0x0000720006083a11 */ /* 0x002fe400078a08ff */
[----:B------:R-:W-:Y:S02]  /*1950*/  @P2 LEA.HI.X R3, R118, R7, R248, 0x4, P1 ;  /* 0x0000000776032211 */ /* 0x000fe400008f24f8 */
[----:B------:R-:W-:Y:S02]  /*1960*/  @P2 LEA R12, P1, R0, c[0x0][0x1c8], 0x1 ;  /* 0x00007200000c2a11 */ /* 0x000fe400078208ff */
[----:B------:R-:W-:-:S02]  /*1970*/  @P3 LEA.HI.X R9, R6, c[0x0][0x1cc], R7, 0x1, P5 ;  /* 0x0000730006093a11 */ /* 0x000fc400028f0c07 */
[----:B------:R-:W-:Y:S02]  /*1980*/  ISETP.GE.AND P5, PT, R44, 0x31, PT ;  /* 0x000000312c00780c */ /* 0x000fe40003fa6270 */
[----:B------:R-:W-:Y:S01]  /*1990*/  @P2 LEA.HI.X R13, R0, c[0x0][0x1cc], R3, 0x1, P1 ;  /* 0x00007300000d2a11 */ /* 0x000fe200008f0c03 */
[----:B------:R-:W-:Y:S01]  /*19a0*/  IMAD.SHL.U32 R3, R248, 0x20, RZ ;  /* 0x00000020f8037824 */ /* 0x000fe200078e00ff */
[----:B------:R-:W-:-:S04]  /*19b0*/  @P0 IADD3 R0, P1, R6, R10, RZ ;  /* 0x0000000a06000210 */ /* 0x000fc80007f3e0ff */
[----:B------:R-:W-:Y:S02]  /*19c0*/  @P0 IADD3.X R3, R7, R11, R3, P1, !PT ;  /* 0x0000000b07030210 */ /* 0x000fe40000ffe403 */
[----:B------:R-:W-:Y:S01]  /*19d0*/  @P0 LEA R10, P1, R0, c[0x0][0x1c8], 0x1 ;  /* 0x00007200000a0a11 */ /* 0x000fe200078208ff */
[----:B------:R-:W-:Y:S01]  /*19e0*/  @!PT LDS RZ, [RZ] ;  /* 0x00000000fffff984 */ /* 0x000fe20000000800 */
[----:B------:R-:W-:Y:S01]  /*19f0*/  @!PT LDS RZ, [RZ] ;  /* 0x00000000fffff984 */ /* 0x000fe20000000800 */
[----:B------:R-:W-:Y:S01]  /*1a00*/  @!PT LDS RZ, [RZ] ;  /* 0x00000000fffff984 */ /* 0x000fe20000000800 */
[----:B------:R1:W-:Y:S01]  /*1a10*/  @P3 LDGSTS.E.BYPASS.LTC128B.128 [R241+0x3900], [R8.64], !P6 ;  /* 0x0390000008f13fae */ /* 0x0003e2000f101d4a */
[----:B------:R-:W-:Y:S02]  /*1a20*/  ISETP.GE.AND P3, PT, R44, 0x41, PT ;  /* 0x000000412c00780c */ /* 0x000fe40003f66270 */
[----:B------:R-:W-:Y:S01]  /*1a30*/  @P0 LEA.HI.X R11, R0, c[0x0][0x1cc], R3, 0x1, P1 ;  /* 0x00007300000b0a11 */ /* 0x000fe200008f0c03 */
[----:B------:R-:W-:Y:S01]  /*1a40*/  @P5 IMAD R0, R248, 0x30, RZ ;  /* 0x00000030f8005824 */ /* 0x000fe200078e02ff */
[----:B------:R2:W-:Y:S01]  /*1a50*/  @P2 LDGSTS.E.BYPASS.LTC128B.128 [R241+0x4100], [R12.64], !P6 ;  /* 0x041000000cf12fae */ /* 0x0005e2000f101d4a */
[C---:B------:R-:W-:Y:S02]  /*1a60*/  ISETP.GE.AND P2, PT, R44.reuse, 0x51, PT ;  /* 0x000000512c00780c */ /* 0x040fe40003f46270 */
[----:B------:R-:W-:Y:S01]  /*1a70*/  ISETP.GE.AND P1, PT, R44, 0x61, PT ;  /* 0x000000612c00780c */ /* 0x000fe20003f26270 */
[----:B------:R3:W-:-:S12]  /*1a80*/  @P0 LDGSTS.E.BYPASS.LTC128B.128 [R241+0x4900], [R10.64], !P6 ;  /* 0x049000000af10fae */ /* 0x0007d8000f101d4a */
[----:B------:R-:W-:Y:S02]  /*1a90*/  @P1 IMAD R5, R248, 0x60, RZ ;  /* 0x00000060f8051824 */ /* 0x000fe400078e02ff */
[----:B-1----:R-:W-:-:S04]  /*1aa0*/  @P5 IMAD.WIDE.U32 R8, R118, 0x30, R6 ;  /* 0x0000003076085825 */ /* 0x002fc800078e0006 */
[----:B------:R-:W-:Y:S01]  /*1ab0*/  @P5 IMAD.IADD R0, R9, 0x1, R0 ;  /* 0x0000000109005824 */ /* 0x000fe200078e0200 */
[----:B------:R-:W-:-:S04]  /*1ac0*/  @P5 LEA R14, P0, R8, c[0x0][0x1c8], 0x1 ;  /* 0x00007200080e5a11 */ /* 0x000fc800078008ff */
[----:B------:R-:W-:Y:S01]  /*1ad0*/  @P5 LEA.HI.X R15, R8, c[0x0][0x1cc], R0, 0x1, P0 ;  /* 0x00007300080f5a11 */ /* 0x000fe200000f0c00 */
[----:B---3--:R-:W-:Y:S01]  /*1ae0*/  @P2 IMAD R10, R248, 0x50, RZ ;  /* 0x00000050f80a2824 */ /* 0x008fe200078e02ff */
[C---:B------:R-:W-:Y:S01]  /*1af0*/  @P3 LEA R0, P0, R118.reuse, R6, 0x6 ;  /* 0x0000000676003211 */ /* 0x040fe200078030ff */
[C---:B------:R-:W-:Y:S02]  /*1b00*/  @P2 IMAD.WIDE.U32 R8, R118.reuse, 0x50, R6 ;  /* 0x0000005076082825 */ /* 0x040fe400078e0006 */
[----:B------:R1:W-:Y:S01]  /*1b10*/  @P5 LDGSTS.E.BYPASS.LTC128B.128 [R241+0x5100], [R14.64], !P6 ;  /* 0x051000000ef15fae */ /* 0x0003e2000f101d4a */
[C---:B------:R-:W-:Y:S01]  /*1b20*/  @P3 LEA.HI.X R3, R118.reuse, R7, R248, 0x6, P0 ;  /* 0x0000000776033211 */ /* 0x040fe200000f34f8 */
[----:B------:R-:W-:Y:S01]  /*1b30*/  @P1 IMAD.WIDE.U32 R6, R118, 0x60, R6 ;  /* 0x0000006076061825 */ /* 0x000fe200078e0006 */
[----:B--2---:R-:W-:-:S04]  /*1b40*/  @P3 LEA R12, P0, R0, c[0x0][0x1c8], 0x1 ;  /* 0x00007200000c3a11 */ /* 0x004fc800078008ff */
[----:B------:R-:W-:Y:S01]  /*1b50*/  @P3 LEA.HI.X R13, R0, c[0x0][0x1cc], R3, 0x1, P0 ;  /* 0x00007300000d3a11 */ /* 0x000fe200000f0c03 */
[----:B------:R-:W-:Y:S01]  /*1b60*/  @P2 IMAD.IADD R0, R9, 0x1, R10 ;  /* 0x0000000109002824 */ /* 0x000fe200078e020a */
[----:B------:R-:W-:Y:S02]  /*1b70*/  @P2 LEA R10, P0, R8, c[0x0][0x1c8], 0x1 ;  /* 0x00007200080a2a11 */ /* 0x000fe400078008ff */
[----:B------:R-:W-:Y:S01]  /*1b80*/  LEA.HI R3, R24, R16, RZ, 0x1 ;  /* 0x0000001018037211 */ /* 0x000fe200078f08ff */
[----:B------:R1:W-:Y:S01]  /*1b90*/  @P3 LDGSTS.E.BYPASS.LTC128B.128 [R241+0x5900], [R12.64], !P6 ;  /* 0x059000000cf13fae */ /* 0x0003e2000f101d4a */
[----:B------:R-:W-:Y:S01]  /*1ba0*/  @P2 LEA.HI.X R11, R8, c[0x0][0x1cc], R0, 0x1, P0 ;  /* 0x00007300080b2a11 */ /* 0x000fe200000f0c00 */
[----:B------:R-:W-:Y:S01]  /*1bb0*/  @P1 IMAD.IADD R0, R7, 0x1, R5 ;  /* 0x0000000107001824 */ /* 0x000fe200078e0205 */
[----:B------:R-:W-:Y:S01]  /*1bc0*/  @P1 LEA R8, P0, R6, c[0x0][0x1c8], 0x1 ;  /* 0x0000720006081a11 */ /* 0x000fe200078008ff */
[----:B------:R-:W-:Y:S01]  /*1bd0*/  IMAD.SHL.U32 R5, R22, 0x40, RZ ;  /* 0x0000004016057824 */ /* 0x000fe200078e00ff */
[----:B------:R-:W-:Y:S01]  /*1be0*/  LOP3.LUT R3, R3, 0xfffffffe, RZ, 0xc0, !PT ;  /* 0xfffffffe03037812 */ /* 0x000fe200078ec0ff */
[----:B------:R2:W-:Y:S01]  /*1bf0*/  @P2 LDGSTS.E.BYPASS.LTC128B.128 [R241+0x6100], [R10.64], !P6 ;  /* 0x061000000af12fae */ /* 0x0005e2000f101d4a */
[----:B------:R-:W-:Y:S01]  /*1c00*/  @P1 LEA.HI.X R9, R6, c[0x0][0x1cc], R0, 0x1, P0 ;  /* 0x0000730006091a11 */ /* 0x000fe200000f0c00 */
[----:B------:R-:W-:Y:S01]  /*1c10*/  IMAD.SHL.U32 R0, R45, 0x40, RZ ;  /* 0x000000402d007824 */ /* 0x000fe200078e00ff */
[----:B------:R-:W-:Y:S01]  /*1c20*/  LOP3.LUT R116, R5, 0xfffffe00, RZ, 0xc0, !PT ;  /* 0xfffffe0005747812 */ /* 0x000fe200078ec0ff */
[----:B------:R-:W-:Y:S01]  /*1c30*/  IMAD.IADD R16, R16, 0x1, -R3 ;  /* 0x0000000110107824 */ /* 0x000fe200078e0a03 */
[----:B------:R-:W-:Y:S01]  /*1c40*/  LOP3.LUT P0, RZ, R45, 0x2, RZ, 0xc0, !PT ;  /* 0x000000022dff7812 */ /* 0x000fe2000780c0ff */
[----:B------:R2:W-:Y:S01]  /*1c50*/  @P1 LDGSTS.E.BYPASS.LTC128B.128 [R241+0x6900], [R8.64], !P6 ;  /* 0x0690000008f11fae */ /* 0x0005e2000f101d4a */
[----:B------:R-:W-:Y:S01]  /*1c60*/  IMAD.SHL.U32 R3, R19, 0x40, RZ ;  /* 0x0000004013037824 */ /* 0x000fe200078e00ff */
[----:B------:R-:W-:Y:S01]  /*1c70*/  LOP3.LUT R0, R0, 0x1c0, RZ, 0xc0, !PT ;  /* 0x000001c000007812 */ /* 0x000fe200078ec0ff */
[----:B------:R-:W-:Y:S01]  /*1c80*/  IMAD.SHL.U32 R7, R17, 0x8, RZ ;  /* 0x0000000811077824 */ /* 0x000fe200078e00ff */
[----:B------:R-:W0:Y:S01]  /*1c90*/  LDGDEPBAR ;  /* 0x00000000000079af */ /* 0x000e220000000000 */
[----:B------:R-:W-:Y:S01]  /*1ca0*/  IMAD.SHL.U32 R6, R16, 0x8, RZ ;  /* 0x0000000810067824 */ /* 0x000fe200078e00ff */
[----:B------:R-:W-:-:S02]  /*1cb0*/  LOP3.LUT R3, R3, 0x1c0, RZ, 0xc0, !PT ;  /* 0x000001c003037812 */ /* 0x000fc400078ec0ff */
[----:B------:R-:W-:Y:S02]  /*1cc0*/  LOP3.LUT R7, R0, 0x8, R7, 0xf8, !PT ;  /* 0x0000000800077812 */ /* 0x000fe400078ef807 */
[----:B------:R-:W-:Y:S02]  /*1cd0*/  LOP3.LUT R5, R3, 0x8, R6, 0xf8, !PT ;  /* 0x0000000803057812 */ /* 0x000fe400078ef806 */
[----:B------:R-:W-:Y:S02]  /*1ce0*/  SHF.R.U32.HI R0, RZ, 0x3, R0 ;  /* 0x00000003ff007819 */ /* 0x000fe40000011600 */
[----:B------:R-:W-:Y:S02]  /*1cf0*/  SHF.R.U32.HI R3, RZ, 0x3, R3 ;  /* 0x00000003ff037819 */ /* 0x000fe40000011603 */
[----:B------:R-:W-:Y:S01]  /*1d00*/  LOP3.LUT R0, R7, R0, RZ, 0x3c, !PT ;  /* 0x0000000007007212 */ /* 0x000fe200078e3cff */
[----:B------:R-:W-:Y:S01]  /*1d10*/  IMAD.WIDE.U32 R6, R23, c[0x0][0x208], RZ ;  /* 0x0000820017067a25 */ /* 0x000fe200078e00ff */
[----:B------:R-:W-:-:S02]  /*1d20*/  LOP3.LUT R5, R5, R3, RZ, 0x3c, !PT ;  /* 0x0000000305057212 */ /* 0x000fc400078e3cff */
[----:B------:R-:W-:Y:S01]  /*1d30*/  ISETP.GE.AND P2, PT, R20, c[0x0][0x1d4], PT ;  /* 0x0000750014007a0c */ /* 0x000fe20003f46270 */
[----:B------:R-:W-:Y:S02]  /*1d40*/  IMAD R3, R244, 0x400, R116 ;  /* 0x00000400f4037824 */ /* 0x000fe400078e0274 */
[----:B------:R-:W-:Y:S01]  /*1d50*/  IMAD R0, R16, 0x200, R0 ;  /* 0x0000020010007824 */ /* 0x000fe200078e0200 */
[----:B------:R-:W-:Y:S01]  /*1d60*/  ISETP.LT.OR P5, PT, R44, 0x1, P2 ;  /* 0x000000012c00780c */ /* 0x000fe200017a1670 */
[----:B------:R-:W-:Y:S02]  /*1d70*/  IMAD.IADD R3, R5, 0x1, R3 ;  /* 0x0000000105037824 */ /* 0x000fe400078e0203 */
[----:B------:R-:W-:Y:S01]  /*1d80*/  IMAD.SHL.U32 R119, R0, 0x2, RZ ;  /* 0x0000000200777824 */ /* 0x000fe200078e00ff */
[----:B------:R-:W-:-:S04]  /*1d90*/  DEPBAR.LE SB0, 0x1 ;  /* 0x000080400000791a */ /* 0x000fc80000000000 */
[----:B------:R-:W-:-:S04]  /*1da0*/  DEPBAR.LE SB0, 0x0 ;  /* 0x000080000000791a */ /* 0x000fc80000000000 */
[----:B------:R-:W-:Y:S01]  /*1db0*/  BAR.SYNC.DEFER_BLOCKING 0x0 ;  /* 0x0000000000007b1d */ /* 0x000fe20000010000 */
[----:B------:R-:W-:Y:S01]  /*1dc0*/  IMAD.SHL.U32 R230, R3, 0x2, RZ ;  /* 0x0000000203e67824 */ /* 0x000fe200078e00ff */
[C---:B------:R-:W-:Y:S01]  /*1dd0*/  IADD3 R0, R119.reuse, 0x3900, RZ ;  /* 0x0000390077007810 */ /* 0x040fe20007ffe0ff */
[----:B------:R-:W-:Y:S01]  /*1de0*/  IMAD.MOV.U32 R3, RZ, RZ, R46 ;  /* 0x000000ffff037224 */ /* 0x000fe200078e002e */
[----:B------:R-:W-:Y:S01]  /*1df0*/  IADD3 R234, R119, 0x3920, RZ ;  /* 0x0000392077ea7810 */ /* 0x000fe20007ffe0ff */
[--C-:B------:R-:W-:Y:S01]  /*1e00*/  IMAD R233, R2, 0x2, R230.reuse ;  /* 0x0000000202e97824 */ /* 0x100fe200078e02e6 */
[----:B------:R-:W-:Y:S01]  /*1e10*/  @P0 IADD3 R234, R0, -0x20, RZ ;  /* 0xffffffe000ea0810 */ /* 0x000fe20007ffe0ff */
[----:B------:R-:W-:Y:S02]  /*1e20*/  IMAD R0, R21, c[0x0][0x208], RZ ;  /* 0x0000820015007a24 */ /* 0x000fe400078e02ff */
[----:B------:R-:W-:Y:S01]  /*1e30*/  IMAD R231, R4, 0x2, R230 ;  /* 0x0000000204e77824 */ /* 0x000fe200078e02e6 */
[C---:B------:R-:W-:Y:S01]  /*1e40*/  IADD3 R240, R234.reuse, 0x800, RZ ;  /* 0x00000800eaf07810 */ /* 0x040fe20007ffe0ff */
[----:B------:R-:W-:Y:S01]  /*1e50*/  IMAD R0, R23, c[0x0][0x20c], R0 ;  /* 0x0000830017007a24 */ /* 0x000fe200078e0200 */
[----:B------:R-:W-:Y:S01]  /*1e60*/  IADD3 R235, R234, 0x3000, RZ ;  /* 0x00003000eaeb7810 */ /* 0x000fe20007ffe0ff */
[----:B------:R-:W-:-:S02]  /*1e70*/  IMAD R232, R2, 0x2, R231 ;  /* 0x0000000202e87824 */ /* 0x000fc400078e02e7 */
[----:B------:R-:W-:Y:S02]  /*1e80*/  IMAD.IADD R0, R7, 0x1, R0 ;  /* 0x0000000107007824 */ /* 0x000fe400078e0200 */
[----:B------:R-:W-:-:S04]  /*1e90*/  IMAD.WIDE.U32 R6, R6, 0x70, R100 ;  /* 0x0000007006067825 */ /* 0x000fc800078e0064 */
[----:B------:R-:W-:Y:S01]  /*1ea0*/  IMAD R0, R0, 0x70, RZ ;  /* 0x0000007000007824 */ /* 0x000fe200078e02ff */
[----:B--2---:R-:W-:Y:S03]  /*1eb0*/  LDSM.16.M88.4 R8, [R230+0x9100] ;  /* 0x00910000e608783b */ /* 0x004fe60000000200 */
[----:B------:R-:W-:Y:S01]  /*1ec0*/  IMAD.IADD R0, R7, 0x1, R0 ;  /* 0x0000000107007824 */ /* 0x000fe200078e0200 */
[----:B------:R-:W2:Y:S04]  /*1ed0*/  LDSM.16.M88.4 R24, [R119+0x4100] ;  /* 0x004100007718783b */ /* 0x000ea80000000200 */
[----:B-1----:R-:W1:Y:S04]  /*1ee0*/  LDSM.16.M88.4 R12, [R230+0x7100] ;  /* 0x00710000e60c783b */ /* 0x002e680000000200 */
[----:B------:R-:W3:Y:S04]  /*1ef0*/  LDSM.16.M88.4 R28, [R119+0x3900] ;  /* 0x00390000771c783b */ /* 0x000ee80000000200 */
[----:B------:R-:W4:Y:S04]  /*1f00*/  LDSM.16.M88.4 R16, [R119+0x4900] ;  /* 0x004900007710783b */ /* 0x000f280000000200 */
[----:B------:R-:W5:Y:S04]  /*1f10*/  LDSM.16.M88.4 R32, [R119+0x5100] ;  /* 0x005100007720783b */ /* 0x000f680000000200 */
[----:B------:R-:W4:Y:S04]  /*1f20*/  LDSM.16.M88.4 R36, [R119+0x5900] ;  /* 0x005900007724783b */ /* 0x000f280000000200 */
[----:B------:R-:W4:Y:S04]  /*1f30*/  LDSM.16.M88.4 R48, [R119+0x6100] ;  /* 0x006100007730783b */ /* 0x000f280000000200 */
[----:B------:R-:W4:Y:S04]  /*1f40*/  LDSM.16.M88.4 R40, [R119+0x6900] ;  /* 0x006900007728783b */ /* 0x000f280000000200 */
[----:B------:R-:W-:Y:S04]  /*1f50*/  LDSM.16.M88.4 R60, [R234] ;  /* 0x00000000ea3c783b */ /* 0x000fe80000000200 */
[----:B------:R-:W-:Y:S01]  /*1f60*/  LDSM.16.M88.4 R56, [R234+0x800] ;  /* 0x00080000ea38783b */ /* 0x000fe20000000200 */
[-C--:B--2---:R-:W-:Y:S03]  /*1f70*/  HMMA.16816.F32 R68, R8, R24.reuse, RZ ;  /* 0x000000180844723c */ /* 0x084fe600000018ff */
[----:B------:R-:W-:Y:S05]  /*1f80*/  LDSM.16.M88.4 R52, [R234+0x1000] ;  /* 0x00100000ea34783b */ /* 0x000fea0000000200 */
[C---:B-1----:R-:W-:Y:S07]  /*1f90*/  HMMA.16816.F32 R156, R12.reuse, R24, RZ ;  /* 0x000000180c9c723c */ /* 0x042fee00000018ff */
[----:B------:R-:W-:Y:S01]  /*1fa0*/  LEA R24, P1, R6, c[0x0][0x1f8], 0x1 ;  /* 0x00007e0006187a11 */ /* 0x000fe200078208ff */
[----:B---3--:R-:W-:Y:S03]  /*1fb0*/  HMMA.16816.F32 R184, R12, R28, RZ ;  /* 0x0000001c0cb8723c */ /* 0x008fe600000018ff */
[----:B------:R-:W-:-:S02]  /*1fc0*/  IADD3 R22, P0, R24, UR9, RZ ;  /* 0x0000000918167c10 */ /* 0x000fc4000ff1e0ff */
[----:B------:R-:W-:Y:S01]  /*1fd0*/  LEA.HI.X R25, R6, c[0x0][0x1fc], R0, 0x1, P1 ;  /* 0x00007f0006197a11 */ /* 0x000fe200008f0c00 */
[----:B------:R-:W-:Y:S02]  /*1fe0*/  IMAD.MOV.U32 R0, RZ, RZ, 0x40 ;  /* 0x00000040ff007424 */ /* 0x000fe400078e00ff */
[----:B------:R-:W-:Y:S01]  /*1ff0*/  HMMA.16816.F32 R180, R12, R30, RZ ;  /* 0x0000001e0cb4723c */ /* 0x000fe200000018ff */
[----:B------:R-:W-:-:S07]  /*2000*/  IADD3.X R23, R25, UR8, RZ, P0, !PT ;  /* 0x0000000819177c10 */ /* 0x000fce00087fe4ff */
[C---:B------:R-:W-:Y:S08]  /*2010*/  HMMA.16816.F32 R176, R12.reuse, R26, RZ ;  /* 0x0000001a0cb0723c */ /* 0x040ff000000018ff */
[C---:B----4-:R-:W-:Y:S08]  /*2020*/  HMMA.16816.F32 R148, R12.reuse, R16, RZ ;  /* 0x000000100c94723c */ /* 0x050ff000000018ff */
[C---:B------:R-:W-:Y:S08]  /*2030*/  HMMA.16816.F32 R172, R12.reuse, R18, RZ ;  /* 0x000000120cac723c */ /* 0x040ff000000018ff */
[C---:B-----5:R-:W-:Y:S08]  /*2040*/  HMMA.16816.F32 R144, R12.reuse, R32, RZ ;  /* 0x000000200c90723c */ /* 0x060ff000000018ff */
[C---:B------:R-:W-:Y:S08]  /*2050*/  HMMA.16816.F32 R168, R12.reuse, R34, RZ ;  /* 0x000000220ca8723c */ /* 0x040ff000000018ff */
[C---:B------:R-:W-:Y:S08]  /*2060*/  HMMA.16816.F32 R140, R12.reuse, R36, RZ ;  /* 0x000000240c8c723c */ /* 0x040ff000000018ff */
[C---:B------:R-:W-:Y:S08]  /*2070*/  HMMA.16816.F32 R160, R12.reuse, R38, RZ ;  /* 0x000000260ca0723c */ /* 0x040ff000000018ff */
[C---:B------:R-:W-:Y:S08]  /*2080*/  HMMA.16816.F32 R132, R12.reuse, R48, RZ ;  /* 0x000000300c84723c */ /* 0x040ff000000018ff */
[C---:B------:R-:W-:Y:S08]  /*2090*/  HMMA.16816.F32 R152, R12.reuse, R50, RZ ;  /* 0x000000320c98723c */ /* 0x040ff000000018ff */
[C---:B------:R-:W-:Y:S08]  /*20a0*/  HMMA.16816.F32 R128, R12.reuse, R40, RZ ;  /* 0x000000280c80723c */ /* 0x040ff000000018ff */
[----:B------:R-:W-:Y:S07]  /*20b0*/  HMMA.16816.F32 R136, R12, R42, RZ ;  /* 0x0000002a0c88723c */ /* 0x000fee00000018ff */
[----:B------:R-:W-:Y:S01]  /*20c0*/  IADD3 R14, P1, R22, UR9, RZ ;  /* 0x00000009160e7c10 */ /* 0x000fe2000ff3e0ff */
[----:B------:R-:W-:Y:S03]  /*20d0*/  HMMA.16816.F32 R72, R8, R16, RZ ;  /* 0x000000100848723c */ /* 0x000fe600000018ff */
[----:B------:R-:W-:-:S02]  /*20e0*/  IADD3 R12, P0, R14, UR9, RZ ;  /* 0x000000090e0c7c10 */ /* 0x000fc4000ff1e0ff */
[----:B------:R-:W-:Y:S02]  /*20f0*/  IADD3.X R15, R23, UR8, RZ, P1, !PT ;  /* 0x00000008170f7c10 */ /* 0x000fe40008ffe4ff */
[----:B------:R-:W-:Y:S01]  /*2100*/  IADD3 R6, P3, R12, UR9, RZ ;  /* 0x000000090c067c10 */ /* 0x000fe2000ff7e0ff */
[C---:B------:R-:W-:Y:S01]  /*2110*/  HMMA.16816.F32 R80, R8.reuse, R36, RZ ;  /* 0x000000240850723c */ /* 0x040fe200000018ff */
[----:B------:R-:W-:Y:S02]  /*2120*/  IADD3.X R13, R15, UR8, RZ, P0, !PT ;  /* 0x000000080f0d7c10 */ /* 0x000fe400087fe4ff */
[----:B------:R-:W-:Y:S02]  /*2130*/  ISETP.LT.OR P1, PT, R44, 0x11, P2 ;  /* 0x000000112c00780c */ /* 0x000fe40001721670 */
[----:B------:R-:W-:Y:S02]  /*2140*/  IADD3.X R7, R13, UR8, RZ, P3, !PT ;  /* 0x000000080d077c10 */ /* 0x000fe40009ffe4ff */
[----:B------:R-:W-:Y:S01]  /*2150*/  IADD3 R20, P0, R6, UR9, RZ ;  /* 0x0000000906147c10 */ /* 0x000fe2000ff1e0ff */
[----:B------:R-:W-:Y:S01]  /*2160*/  HMMA.16816.F32 R112, R8, R18, RZ ;  /* 0x000000120870723c */ /* 0x000fe200000018ff */
[----:B------:R-:W1:Y:S01]  /*2170*/  LDSM.16.M88.4 R16, [R233+0x9100] ;  /* 0x00910000e910783b */ /* 0x000e620000000200 */
[----:B------:R-:W-:-:S02]  /*2180*/  ISETP.LT.OR P3, PT, R44, 0x21, P2 ;  /* 0x000000212c00780c */ /* 0x000fc40001761670 */
[----:B------:R-:W-:Y:S02]  /*2190*/  IADD3.X R21, R7, UR8, RZ, P0, !PT ;  /* 0x0000000807157c10 */ /* 0x000fe400087fe4ff */
[C---:B------:R-:W-:Y:S02]  /*21a0*/  ISETP.LT.OR P0, PT, R44.reuse, 0x31, P2 ;  /* 0x000000312c00780c */ /* 0x040fe40001701670 */
[C---:B------:R-:W-:Y:S01]  /*21b0*/  HMMA.16816.F32 R164, R8.reuse, R38, RZ ;  /* 0x0000002608a4723c */ /* 0x040fe200000018ff */
[----:B------:R-:W2:Y:S07]  /*21c0*/  LDSM.16.M88.4 R36, [R234+0x2000] ;  /* 0x00200000ea24783b */ /* 0x000eae0000000200 */
[C---:B------:R-:W-:Y:S08]  /*21d0*/  HMMA.16816.F32 R88, R8.reuse, R48, RZ ;  /* 0x000000300858723c */ /* 0x040ff000000018ff */
[C---:B------:R-:W-:Y:S01]  /*21e0*/  HMMA.16816.F32 R192, R8.reuse, R50, RZ ;  /* 0x0000003208c0723c */ /* 0x040fe200000018ff */
[----:B------:R-:W3:Y:S07]  /*21f0*/  LDSM.16.M88.4 R48, [R234+0x1800] ;  /* 0x00180000ea30783b */ /* 0x000eee0000000200 */
[C---:B------:R-:W-:Y:S08]  /*2200*/  HMMA.16816.F32 R64, R8.reuse, R28, RZ ;  /* 0x0000001c0840723c */ /* 0x040ff000000018ff */
[C---:B------:R-:W-:Y:S08]  /*2210*/  HMMA.16816.F32 R76, R8.reuse, R32, RZ ;  /* 0x00000020084c723c */ /* 0x040ff000000018ff */
[C---:B------:R-:W-:Y:S01]  /*2220*/  HMMA.16816.F32 R96, R8.reuse, R30, RZ ;  /* 0x0000001e0860723c */ /* 0x040fe200000018ff */
[----:B------:R-:W-:Y:S07]  /*2230*/  LDSM.16.M88.4 R28, [R234+0x3000] ;  /* 0x00300000ea1c783b */ /* 0x000fee0000000200 */
[C---:B------:R-:W-:Y:S01]  /*2240*/  HMMA.16816.F32 R124, R8.reuse, R34, RZ ;  /* 0x00000022087c723c */ /* 0x040fe200000018ff */
[----:B------:R-:W4:Y:S07]  /*2250*/  LDSM.16.M88.4 R32, [R234+0x2800] ;  /* 0x00280000ea20783b */ /* 0x000f2e0000000200 */
[C---:B------:R-:W-:Y:S08]  /*2260*/  HMMA.16816.F32 R92, R8.reuse, R40, RZ ;  /* 0x00000028085c723c */ /* 0x040ff000000018ff */
[C---:B------:R-:W-:Y:S08]  /*2270*/  HMMA.16816.F32 R84, R8.reuse, R26, RZ ;  /* 0x0000001a0854723c */ /* 0x040ff000000018ff */
[----:B------:R-:W-:Y:S01]  /*2280*/  HMMA.16816.F32 R188, R8, R42, RZ ;  /* 0x0000002a08bc723c */ /* 0x000fe200000018ff */
[----:B------:R-:W5:Y:S04]  /*2290*/  LDSM.16.M88.4 R8, [R233+0x7100] ;  /* 0x00710000e908783b */ /* 0x000f680000000200 */
[----:B------:R-:W-:Y:S01]  /*22a0*/  @!PT LDS RZ, [RZ] ;  /* 0x00000000fffff984 */ /* 0x000fe20000000800 */
[----:B------:R-:W-:Y:S01]  /*22b0*/  @!PT LDS RZ, [RZ] ;  /* 0x00000000fffff984 */ /* 0x000fe20000000800 */
[----:B------:R-:W-:Y:S01]  /*22c0*/  @!PT LDS RZ, [RZ] ;  /* 0x00000000fffff984 */ /* 0x000fe20000000800 */
[----:B------:R3:W-:Y:S01]  /*22d0*/  LDGSTS.E.BYPASS.LTC128B.128 [R241+0x100], [R24.64], !P5 ;  /* 0x0010000018f17fae */ /* 0x0007e2000e901d4a */
[----:B------:R-:W-:-:S02]  /*22e0*/  ISETP.LT.OR P5, PT, R44, 0x41, P2 ;  /* 0x000000412c00780c */ /* 0x000fc400017a1670 */
[----:B-1----:R-:W-:Y:S01]  /*22f0*/  HMMA.16816.F32 R120, R16, R60, R64 ;  /* 0x0000003c1078723c */ /* 0x002fe20000001840 */
[----:B------:R1:W-:Y:S01]  /*2300*/  LDGSTS.E.BYPASS.LTC128B.128 [R241+0x900], [R22.64], !P1 ;  /* 0x0090000016f17fae */ /* 0x0003e2000c901d4a */
[----:B------:R-:W-:-:S03]  /*2310*/  LOP3.LUT P1, RZ, R45, 0x4, RZ, 0xc0, !PT ;  /* 0x000000042dff7812 */ /* 0x000fc6000782c0ff */
[----:B------:R1:W-:Y:S01]  /*2320*/  LDGSTS.E.BYPASS.LTC128B.128 [R241+0x1100], [R14.64], !P3 ;  /* 0x011000000ef17fae */ /* 0x0003e2000d901d4a */
[C---:B------:R-:W-:Y:S02]  /*2330*/  ISETP.LT.OR P3, PT, R44.reuse, 0x51, P2 ;  /* 0x000000512c00780c */ /* 0x040fe40001761670 */
[----:B------:R-:W-:Y:S01]  /*2340*/  ISETP.LT.OR P2, PT, R44, 0x61, P2 ;  /* 0x000000612c00780c */ /* 0x000fe20001741670 */
[----:B------:R1:W-:Y:S01]  /*2350*/  LDGSTS.E.BYPASS.LTC128B.128 [R241+0x1900], [R12.64], !P0 ;  /* 0x019000000cf17fae */ /* 0x0003e2000c101d4a */
[----:B------:R-:W-:Y:S01]  /*2360*/  SEL R0, R0, 0xffffffc0, !P1 ;  /* 0xffffffc000007807 */ /* 0x000fe20004800000 */
[----:B--2---:R-:W-:Y:S02]  /*2370*/  HMMA.16816.F32 R40, R16, R36, R80 ;  /* 0x000000241028723c */ /* 0x004fe40000001850 */
[----:B------:R2:W-:Y:S02]  /*2380*/  LDGSTS.E.BYPASS.LTC128B.128 [R241+0x2100], [R6.64], !P5 ;  /* 0x0210000006f17fae */ /* 0x0005e4000e901d4a */
[----:B------:R-:W-:-:S02]  /*2390*/  IMAD.IADD R229, R119, 0x1, R0 ;  /* 0x0000000177e57824 */ /* 0x000fc400078e0200 */
[----:B------:R-:W-:Y:S01]  /*23a0*/  IMAD.IADD R228, R0, 0x1, R234 ;  /* 0x0000000100e47824 */ /* 0x000fe200078e02ea */
[----:B------:R-:W-:Y:S01]  /*23b0*/  LOP3.LUT R0, R5, R116, RZ, 0xfc, !PT ;  /* 0x0000007405007212 */ /* 0x000fe200078efcff */
[----:B------:R2:W-:Y:S01]  /*23c0*/  LDGSTS.E.BYPASS.LTC128B.128 [R241+0x2900], [R20.64], !P3 ;  /* 0x0290000014f17fae */ /* 0x0005e2000d901d4a */
[C---:B------:R-:W-:Y:S08]  /*23d0*/  HMMA.16816.F32 R108, R16.reuse, R56, R68 ;  /* 0x00000038106c723c */ /* 0x040ff00000001844 */
[----:B------:R-:W-:Y:S01]  /*23e0*/  HMMA.16816.F32 R104, R16, R52, R72 ;  /* 0x000000341068723c */ /* 0x000fe20000001848 */
[----:B-1----:R-:W-:-:S07]  /*23f0*/  IADD3 R12, P0, R20, UR9, RZ ;  /* 0x00000009140c7c10 */ /* 0x002fce000ff1e0ff */
[----:B---3--:R-:W-:Y:S01]  /*2400*/  HMMA.16816.F32 R24, R16, R62, R96 ;  /* 0x0000003e1018723c */ /* 0x008fe20000001860 */
[----:B------:R-:W-:Y:S02]  /*2410*/  IADD3.X R13, R21, UR8, RZ, P0, !PT ;  /* 0x00000008150d7c10 */ /* 0x000fe400087fe4ff */
[----:B------:R-:W-:-:S03]  /*2420*/  ISETP.GE.AND P0, PT, R3, 0x2, PT ;  /* 0x000000020300780c */ /* 0x000fc60003f06270 */
[----:B------:R1:W-:Y:S02]  /*2430*/  LDGSTS.E.BYPASS.LTC128B.128 [R241+0x3100], [R12.64], !P2 ;  /* 0x031000000cf17fae */ /* 0x0003e4000d101d4a */
[C---:B------:R-:W-:Y:S02]  /*2440*/  HMMA.16816.F32 R224, R16.reuse, R58, R84 ;  /* 0x0000003a10e0723c */ /* 0x040fe40000001854 */
[----:B--2---:R-:W-:Y:S04]  /*2450*/  LDSM.16.M88.4 R20, [R231+0x9100] ;  /* 0x00910000e714783b */ /* 0x004fe80000000200 */
[----:B------:R-:W-:Y:S02]  /*2460*/  LDSM.16.M88.4 R80, [R229+0x3900] ;  /* 0x00390000e550783b */ /* 0x000fe40000000200 */
[C---:B------:R-:W-:Y:S02]  /*2470*/  HMMA.16816.F32 R204, R16.reuse, R50, R124 ;  /* 0x0000003210cc723c */ /* 0x040fe4000000187c */
[----:B------:R-:W2:Y:S04]  /*2480*/  LDSM.16.M88.4 R64, [R229+0x5900] ;  /* 0x00590000e540783b */ /* 0x000ea80000000200 */
[----:B------:R-:W3:Y:S02]  /*2490*/  LDSM.16.M88.4 R72, [R229+0x4900] ;  /* 0x00490000e548783b */ /* 0x000ee40000000200 */
[C---:B------:R-:W-:Y:S02]  /*24a0*/  HMMA.16816.F32 R100, R16.reuse, R48, R76 ;  /* 0x000000301064723c */ /* 0x040fe4000000184c */
[----:B------:R-:W2:Y:S04]  /*24b0*/  LDSM.16.M88.4 R68, [R229+0x5100] ;  /* 0x00510000e544783b */ /* 0x000ea80000000200 */
[----:B------:R-:W2:Y:S02]  /*24c0*/  LDSM.16.M88.4 R84, [R229+0x6100] ;  /* 0x00610000e554783b */ /* 0x000ea40000000200 */
[C---:B----4-:R-:W-:Y:S02]  /*24d0*/  HMMA.16816.F32 R88, R16.reuse, R32, R88 ;  /* 0x000000201058723c */ /* 0x050fe40000001858 */
[----:B------:R-:W4:Y:S04]  /*24e0*/  LDSM.16.M88.4 R96, [R229+0x6900] ;  /* 0x00690000e560783b */ /* 0x000f280000000200 */
[----:B------:R-:W2:Y:S02]  /*24f0*/  LDSM.16.M88.4 R76, [R229+0x4100] ;  /* 0x00410000e54c783b */ /* 0x000ea40000000200 */
[C---:B------:R-:W-:Y:S02]  /*2500*/  HMMA.16816.F32 R92, R16.reuse, R28, R92 ;  /* 0x0000001c105c723c */ /* 0x040fe4000000185c */
[----:B------:R-:W-:Y:S04]  /*2510*/  LDSM.16.M88.4 R44, [R228+0x800] ;  /* 0x00080000e42c783b */ /* 0x000fe80000000200 */
[----:B-1----:R-:W-:Y:S02]  /*2520*/  LDSM.16.M88.4 R12, [R232+0x7100] ;  /* 0x00710000e80c783b */ /* 0x002fe40000000200 */
[C---:B------:R-:W-:Y:S02]  /*2530*/  HMMA.16816.F32 R220, R16.reuse, R54, R112 ;  /* 0x0000003610dc723c */ /* 0x040fe40000001870 */
[----:B------:R-:W0:Y:S06]  /*2540*/  LDGDEPBAR ;  /* 0x00000000000079af */ /* 0x000e2c0000000000 */
[C---:B------:R-:W-:Y:S08]  /*2550*/  HMMA.16816.F32 R124, R16.reuse, R38, R164 ;  /* 0x00000026107c723c */ /* 0x040ff000000018a4 */
[C---:B------:R-:W-:Y:S08]  /*2560*/  HMMA.16816.F32 R200, R16.reuse, R34, R192 ;  /* 0x0000002210c8723c */ /* 0x040ff000000018c0 */
[----:B------:R-:W-:Y:S01]  /*2570*/  HMMA.16816.F32 R188, R16, R30, R188 ;  /* 0x0000001e10bc723c */ /* 0x000fe200000018bc */
[----:B------:R-:W1:Y:S07]  /*2580*/  LDSM.16.M88.4 R16, [R231+0x7100] ;  /* 0x00710000e710783b */ /* 0x000e6e0000000200 */
[C---:B-----5:R-:W-:Y:S08]  /*2590*/  HMMA.16816.F32 R184, R8.reuse, R60, R184 ;  /* 0x0000003c08b8723c */ /* 0x060ff000000018b8 */
        /* <DEDUP_REMOVED lines=13> */
[C---:B------:R-:W-:Y:S01]  /*2670*/  HMMA.16816.F32 R180, R8.reuse, R34, R152 ;  /* 0x0000002208b4723c */ /* 0x040fe20000001898 */
[----:B------:R-:W-:Y:S07]  /*2680*/  LDSM.16.M88.4 R32, [R228+0x2000] ;  /* 0x00200000e420783b */ /* 0x000fee0000000200 */
[----:B------:R-:W-:Y:S01]  /*2690*/  HMMA.16816.F32 R172, R8, R30, R136 ;  /* 0x0000001e08ac723c */ /* 0x000fe20000001888 */
[----:B------:R-:W5:Y:S04]  /*26a0*/  LDSM.16.M88.4 R8, [R232+0x9100] ;  /* 0x00910000e808783b */ /* 0x000f680000000200 */
[----:B------:R-:W-:Y:S03]  /*26b0*/  LDSM.16.M88.4 R28, [R228+0x2800] ;  /* 0x00280000e41c783b */ /* 0x000fe60000000200 */
[C---:B--2---:R-:W-:Y:S01]  /*26c0*/  HMMA.16816.F32 R148, R20.reuse, R64, R40 ;  /* 0x000000401494723c */ /* 0x044fe20000001828 */
[----:B------:R-:W2:Y:S07]  /*26d0*/  LDSM.16.M88.4 R40, [R228+0x1000] ;  /* 0x00100000e428783b */ /* 0x000eae0000000200 */
[----:B------:R-:W-:Y:S01]  /*26e0*/  HMMA.16816.F32 R140, R20, R82, R24 ;  /* 0x00000052148c723c */ /* 0x000fe20000001818 */
[----:B------:R-:W1:Y:S01]  /*26f0*/  LDSM.16.M88.4 R24, [R228+0x3000] ;  /* 0x00300000e418783b */ /* 0x000e620000000200 */
[----:B------:R-:W-:-:S06]  /*2700*/  DEPBAR.LE SB0, 0x0 ;  /* 0x000080000000791a */ /* 0x000fcc0000000000 */
[C---:B---3--:R-:W-:Y:S08]  /*2710*/  HMMA.16816.F32 R160, R20.reuse, R72, R104 ;  /* 0x0000004814a0723c */ /* 0x048ff00000001868 */
[C---:B------:R-:W-:Y:S08]  /*2720*/  HMMA.16816.F32 R152, R20.reuse, R68, R100 ;  /* 0x000000441498723c */ /* 0x040ff00000001864 */
[C---:B------:R-:W-:Y:S08]  /*2730*/  HMMA.16816.F32 R144, R20.reuse, R84, R88 ;  /* 0x000000541490723c */ /* 0x040ff00000001858 */
[C---:B----4-:R-:W-:Y:S08]  /*2740*/  HMMA.16816.F32 R112, R20.reuse, R96, R92 ;  /* 0x000000601470723c */ /* 0x050ff0000000185c */
[C---:B------:R-:W-:Y:S08]  /*2750*/  HMMA.16816.F32 R168, R20.reuse, R80, R120 ;  /* 0x0000005014a8723c */ /* 0x040ff00000001878 */
[C---:B------:R-:W-:Y:S08]  /*2760*/  HMMA.16816.F32 R164, R20.reuse, R76, R108 ;  /* 0x0000004c14a4723c */ /* 0x040ff0000000186c */
[----:B------:R-:W-:Y:S08]  /*2770*/  HMMA.16816.F32 R136, R20, R78, R224 ;  /* 0x0000004e1488723c */ /* 0x000ff000000018e0 */
[C---:B-1----:R-:W-:Y:S08]  /*2780*/  HMMA.16816.F32 R104, R16.reuse, R80, R184 ;  /* 0x000000501068723c */ /* 0x042ff000000018b8 */
[C---:B------:R-:W-:Y:S08]  /*2790*/  HMMA.16816.F32 R100, R16.reuse, R82, R60 ;  /* 0x000000521064723c */ /* 0x040ff0000000183c */
[C---:B------:R-:W-:Y:S08]  /*27a0*/  HMMA.16816.F32 R92, R16.reuse, R76, R192 ;  /* 0x0000004c105c723c */ /* 0x040ff000000018c0 */
[----:B------:R-:W-:Y:S08]  /*27b0*/  HMMA.16816.F32 R88, R16, R78, R56 ;  /* 0x0000004e1058723c */ /* 0x000ff00000001838 */
        /* <DEDUP_REMOVED lines=19> */
[C---:B-----5:R-:W-:Y:S08]  /*28f0*/  HMMA.16816.F32 R168, R8.reuse, R48, R168 ;  /* 0x0000003008a8723c */ /* 0x060ff000000018a8 */
[C---:B------:R-:W-:Y:S08]  /*2900*/  HMMA.16816.F32 R140, R8.reuse, R50, R140 ;  /* 0x00000032088c723c */ /* 0x040ff0000000188c */
[C---:B------:R-:W-:Y:S08]  /*2910*/  HMMA.16816.F32 R164, R8.reuse, R44, R164 ;  /* 0x0000002c08a4723c */ /* 0x040ff000000018a4 */
[----:B------:R-:W-:Y:S08]  /*2920*/  HMMA.16816.F32 R136, R8, R46, R136 ;  /* 0x0000002e0888723c */ /* 0x000ff00000001888 */
        /* <DEDUP_REMOVED lines=25> */
[----:B------:R-:W-:Y:S06]  /*2ac0*/  @!UPT UIADD3 URZ, URZ, URZ, URZ ;  /* 0x0000003f3f3ff290 */ /* 0x000fec000fffe03f */
[----:B------:R-:W-:Y:S11]  /*2ad0*/  @!P0 BRA `(.L_x_601) ;  /* 0x0000021000008947 */ /* 0x000ff60003800000 */
[----:B------:R-:W2:Y:S01]  /*2ae0*/  LDL.64 R226, [R1+0x58] ;  /* 0x0000580001e27983 */ /* 0x000ea20000100a00 */
[----:B------:R-:W-:Y:S01]  /*2af0*/  IADD3 R3, R3, -0x2, RZ ;  /* 0xfffffffe03037810 */ /* 0x000fe20007ffe0ff */
[----:B------:R-:W-:-:S03]  /*2b00*/  IMAD.SHL.U32 R16, R118, 0x20, RZ ;  /* 0x0000002076107824 */ /* 0x000fc600078e00ff */
[----:B------:R-:W-:Y:S01]  /*2b10*/  SHF.R.S32.HI R6, RZ, 0x1f, R3 ;  /* 0x0000001fff067819 */ /* 0x000fe20000011403 */
[----:B------:R-:W-:Y:S02]  /*2b20*/  IMAD R5, R117, R3, RZ ;  /* 0x0000000375057224 */ /* 0x000fe400078e02ff */
[----:B--2---:R-:W-:-:S04]  /*2b30*/  IMAD.WIDE.U32 R8, R3, R250, R226 ;  /* 0x000000fa03087225 */ /* 0x004fc800078e00e2 */
        /* <DEDUP_REMOVED lines=27> */
.L_x_601:
[----:B------:R-:W-:Y:S01]  /*2cf0*/  FMUL.FTZ R3, R45, c[0x0][0x320] ;  /* 0x0000c8002d037a20 */ /* 0x000fe20000410000 */
[-C--:B---3--:R-:W-:Y:S01]  /*2d00*/  LEA.HI R6, R246, R247.reuse, RZ, 0x2 ;  /* 0x000000f7f6067211 */ /* 0x088fe200078f10ff */
[----:B------:R-:W-:Y:S01]  /*2d10*/  FMUL.FTZ R5, R121, c[0x0][0x320] ;  /* 0x0000c80079057a20 */ /* 0x000fe20000410000 */
[----:B------:R-:W-:Y:S01]  /*2d20*/  SHF.R.S32.HI R7, RZ, 0x1f, R244 ;  /* 0x0000001fff077819 */ /* 0x000fe200000114f4 */
[----:B------:R1:W-:Y:S01]  /*2d30*/  MUFU.TANH R177, R3 ;  /* 0x0000000300b17308 */ /* 0x0003e20000002400 */
[----:B------:R-:W-:Y:S01]  /*2d40*/  LOP3.LUT R6, R6, 0xfffffffc, RZ, 0xc0, !PT ;  /* 0xfffffffc06067812 */ /* 0x000fe200078ec0ff */
[----:B------:R-:W-:Y:S01]  /*2d50*/  FMUL.FTZ R8, R122, c[0x0][0x320] ;  /* 0x0000c8007a087a20 */ /* 0x000fe20000410000 */
[----:B------:R-:W-:Y:S01]  /*2d60*/  LEA.HI R7, R7, R244, RZ, 0x2 ;  /* 0x000000f407077211 */ /* 0x000fe200078f10ff */
[----:B------:R-:W-:Y:S01]  /*2d70*/  FMUL.FTZ R12, R123, c[0x0][0x320] ;  /* 0x0000c8007b0c7a20 */ /* 0x000fe20000410000 */
[----:B------:R-:W-:Y:S01]  /*2d80*/  IADD3 R6, -R6, R247, RZ ;  /* 0x000000f706067210 */ /* 0x000fe20007ffe1ff */
[----:B------:R-:W-:Y:S01]  /*2d90*/  STL [R1+0xa0], R241 ;  /* 0x0000a0f101007387 */ /* 0x000fe20000100800 */
[----:B------:R-:W-:Y:S01]  /*2da0*/  LOP3.LUT R9, R7, 0xffffffc, RZ, 0xc0, !PT ;  /* 0x0ffffffc07097812 */ /* 0x000fe200078ec0ff */
[----:B------:R-:W-:Y:S01]  /*2db0*/  MUFU.TANH R29, R5 ;  /* 0x00000005001d7308 */ /* 0x000fe20000002400 */
[----:B------:R-:W-:Y:S01]  /*2dc0*/  IMAD.MOV.U32 R214, RZ, RZ, R249 ;  /* 0x000000ffffd67224 */ /* 0x000fe200078e00f9 */
[----:B------:R-:W-:Y:S01]  /*2dd0*/  STL [R1+0x9c], R240 ;  /* 0x00009cf001007387 */ /* 0x000fe20000100800 */
[----:B------:R-:W-:-:S02]  /*2de0*/  IMAD.MOV.U32 R211, RZ, RZ, R252 ;  /* 0x000000ffffd37224 */ /* 0x000fc400078e00fc */
[----:B------:R-:W-:Y:S01]  /*2df0*/  IMAD.IADD R11, R244, 0x1, -R9 ;  /* 0x00000001f40b7824 */ /* 0x000fe200078e0a09 */
[----:B------:R-:W-:Y:S01]  /*2e00*/  STL [R1+0x98], R239 ;  /* 0x000098ef01007387 */ /* 0x000fe20000100800 */
[----:B------:R-:W-:Y:S02]  /*2e10*/  FMUL.FTZ R20, R110, c[0x0][0x320] ;  /* 0x0000c8006e147a20 */ /* 0x000fe40000410000 */
[----:B-1----:R-:W-:Y:S01]  /*2e20*/  FMUL.FTZ R3, R104, c[0x0][0x320] ;  /* 0x0000c80068037a20 */ /* 0x002fe20000410000 */
[----:B------:R-:W-:Y:S01]  /*2e30*/  STL [R1+0x94], R238 ;  /* 0x000094ee01007387 */ /* 0x000fe20000100800 */
[----:B------:R-:W-:Y:S02]  /*2e40*/  FMUL.FTZ R21, R111, c[0x0][0x320] ;  /* 0x0000c8006f157a20 */ /* 0x000fe40000410000 */
[----:B------:R1:W-:Y:S01]  /*2e50*/  MUFU.TANH R176, R3 ;  /* 0x0000000300b07308 */ /* 0x0003e20000002400 */
[----:B------:R-:W-:Y:S01]  /*2e60*/  STL [R1+0x90], R237 ;  /* 0x000090ed01007387 */ /* 0x000fe20000100800 */
[----:B------:R-:W-:-:S03]  /*2e70*/  IMAD.SHL.U32 R224, R0, 0x2, RZ ;  /* 0x0000000200e07824 */ /* 0x000fc600078e00ff */
[----:B------:R-:W-:Y:S01]  /*2e80*/  STL [R1+0x8c], R236 ;  /* 0x00008cec01007387 */ /* 0x000fe20000100800 */
[--C-:B------:R-:W-:Y:S02]  /*2e90*/  IMAD R225, R4, 0x2, R224.reuse ;  /* 0x0000000204e17824 */ /* 0x100fe400078e02e0 */
[C---:B------:R-:W-:Y:S01]  /*2ea0*/  IMAD R227, R2.reuse, 0x2, R224 ;  /* 0x0000000202e37824 */ /* 0x040fe200078e02e0 */
[----:B------:R-:W-:Y:S02]  /*2eb0*/  STL [R1+0x88], R235 ;  /* 0x000088eb01007387 */ /* 0x000fe40000100800 */
[----:B------:R-:W-:Y:S02]  /*2ec0*/  LEA R226, R2, R225, 0x1 ;  /* 0x000000e102e27211 */ /* 0x000fe400078e08ff */
[----:B------:R-:W-:Y:S01]  /*2ed0*/  STL [R1+0x84], R234 ;  /* 0x000084ea01007387 */ /* 0x000fe20000100800 */
[----:B-1----:R-:W-:-:S03]  /*2ee0*/  FMUL.FTZ R3, R105, c[0x0][0x320] ;  /* 0x0000c80069037a20 */ /* 0x002fc60000410000 */
[----:B------:R-:W-:Y:S01]  /*2ef0*/  STL [R1+0x80], R233 ;  /* 0x000080e901007387 */ /* 0x000fe20000100800 */
[----:B------:R1:W2:Y:S03]  /*2f00*/  MUFU.TANH R22, R3 ;  /* 0x0000000300167308 */ /* 0x0002a60000002400 */
[----:B------:R-:W-:Y:S04]  /*2f10*/  STL [R1+0x7c], R232 ;  /* 0x00007ce801007387 */ /* 0x000fe80000100800 */
[----:B------:R-:W-:Y:S04]  /*2f20*/  STL [R1+0x78], R231 ;  /* 0x000078e701007387 */ /* 0x000fe80000100800 */
[----:B------:R-:W-:Y:S04]  /*2f30*/  STL [R1+0x74], R230 ;  /* 0x000074e601007387 */ /* 0x000fe80000100800 */
[----:B------:R-:W-:Y:S01]  /*2f40*/  STL [R1+0x70], R229 ;  /* 0x000070e501007387 */ /* 0x000fe20000100800 */
[----:B-1----:R-:W-:-:S03]  /*2f50*/  FMUL.FTZ R3, R100, c[0x0][0x320] ;  /* 0x0000c80064037a20 */ /* 0x002fc60000410000 */
[----:B------:R-:W-:Y:S01]  /*2f60*/  STL [R1+0x6c], R228 ;  /* 0x00006ce401007387 */ /* 0x000fe20000100800 */
[----:B------:R1:W3:Y:S03]  /*2f70*/  MUFU.TANH R23, R3 ;  /* 0x0000000300177308 */ /* 0x0002e60000002400 */
[----:B------:R-:W-:Y:S04]  /*2f80*/  STL [R1+0x68], R119 ;  /* 0x0000687701007387 */ /* 0x000fe80000100800 */
[----:B------:R-:W-:Y:S04]  /*2f90*/  STL [R1+0xa4], R243 ;  /* 0x0000a4f301007387 */ /* 0x000fe80000100800 */
[----:B------:R-:W0:Y:S01]  /*2fa0*/  LDGDEPBAR ;  /* 0x00000000000079af */ /* 0x000e220000000000 */
[----:B-1----:R-:W-:-:S04]  /*2fb0*/  FMUL.FTZ R3, R101, c[0x0][0x320] ;  /* 0x0000c80065037a20 */ /* 0x002fc80000410000 */
[----:B------:R1:W4:Y:S02]  /*2fc0*/  MUFU.TANH R25, R3 ;  /* 0x0000000300197308 */ /* 0x0003240000002400 */
[----:B-1----:R-:W-:-:S06]  /*2fd0*/  FMUL.FTZ R3, R92, c[0x0][0x320] ;  /* 0x0000c8005c037a20 */ /* 0x002fcc0000410000 */
[----:B------:R1:W-:Y:S02]  /*2fe0*/  MUFU.TANH R173, R3 ;  /* 0x0000000300ad7308 */ /* 0x0003e40000002400 */
[----:B-1----:R-:W-:-:S06]  /*2ff0*/  FMUL.FTZ R3, R93, c[0x0][0x320] ;  /* 0x0000c8005d037a20 */ /* 0x002fcc0000410000 */
[----:B------:R1:W-:Y:S02]  /*3000*/  MUFU.TANH R118, R3 ;  /* 0x0000000300767308 */ /* 0x0003e40000002400 */
[----:B-1----:R-:W-:-:S06]  /*3010*/  FMUL.FTZ R3, R88, c[0x0][0x320] ;  /* 0x0000c80058037a20 */ /* 0x002fcc0000410000 */
[----:B------:R1:W1:Y:S02]  /*3020*/  MUFU.TANH R117, R3 ;  /* 0x0000000300757308 */ /* 0x0002640000002400 */
[----:B-1----:R-:W-:-:S06]  /*3030*/  FMUL.FTZ R3, R89, c[0x0][0x320] ;  /* 0x0000c80059037a20 */ /* 0x002fcc0000410000 */
[----:B------:R1:W1:Y:S02]  /*3040*/  MUFU.TANH R92, R3 ;  /* 0x00000003005c7308 */ /* 0x0002640000002400 */
[----:B-1----:R-:W-:-:S06]  /*3050*/  FMUL.FTZ R3, R80, c[0x0][0x320] ;  /* 0x0000c80050037a20 */ /* 0x002fcc0000410000 */
[----:B------:R1:W1:Y:S02]  /*3060*/  MUFU.TANH R97, R3 ;  /* 0x0000000300617308 */ /* 0x0002640000002400 */
        /* <DEDUP_REMOVED lines=17> */
[----:B------:R-:W-:Y:S08]  /*3180*/  MUFU.TANH R61, R12 ;  /* 0x0000000c003d7308 */ /* 0x000ff00000002400 */
        /* <DEDUP_REMOVED lines=21> */
[----:B------:R1:W-:Y:S02]  /*32e0*/  MUFU.TANH R186, R3 ;  /* 0x0000000300ba7308 */ /* 0x0003e40000002400 */
        /* <DEDUP_REMOVED lines=116> */
[----:B-1----:R-:W-:-:S05]  /*3a30*/  LOP3.LUT R3, R245, 0xffffffe0, RZ, 0xc0, !PT ;  /* 0xffffffe0f5037812 */ /* 0x002fca00078ec0ff */
[----:B------:R-:W-:-:S05]  /*3a40*/  IMAD.IADD R3, R247, 0x1, -R3 ;  /* 0x00000001f7037824 */ /* 0x000fca00078e0a03 */
[----:B------:R-:W-:-:S04]  /*3a50*/  SHF.R.S32.HI R5, RZ, 0x1f, R3 ;  /* 0x0000001fff057819 */ /* 0x000fc80000011403 */
[----:B------:R-:W-:Y:S02]  /*3a60*/  LEA.HI R7, R5, R3, RZ, 0x2 ;  /* 0x0000000305077211 */ /* 0x000fe400078f10ff */
[----:B------:R-:W-:Y:S02]  /*3a70*/  LEA.HI R5, R6, R6, RZ, 0x1 ;  /* 0x0000000606057211 */ /* 0x000fe400078f08ff */
[----:B------:R-:W-:Y:S02]  /*3a80*/  LEA.HI.SX32 R8, R7, R243, 0x1e ;  /* 0x000000f307087211 */ /* 0x000fe400078ff2ff */
[C---:B------:R-:W-:Y:S01]  /*3a90*/  LOP3.LUT R10, R5.reuse, 0x1ffffffe, RZ, 0xc0, !PT ;  /* 0x1ffffffe050a7812 */ /* 0x040fe200078ec0ff */
[----:B------:R-:W-:Y:S01]  /*3aa0*/  IMAD.SHL.U32 R9, R5, 0x20, RZ ;  /* 0x0000002005097824 */ /* 0x000fe200078e00ff */
[----:B------:R-:W-:Y:S01]  /*3ab0*/  LOP3.LUT R7, R7, 0x7ffffffc, RZ, 0xc0, !PT ;  /* 0x7ffffffc07077812 */ /* 0x000fe200078ec0ff */
[----:B------:R-:W-:-:S03]  /*3ac0*/  IMAD R5, R11, 0x10, R8 ;  /* 0x000000100b057824 */ /* 0x000fc600078e0208 */
[----:B------:R-:W-:Y:S02]  /*3ad0*/  LOP3.LUT R8, R9, 0xffffffc0, RZ, 0xc0, !PT ;  /* 0xffffffc009087812 */ /* 0x000fe400078ec0ff */
[----:B------:R-:W-:Y:S02]  /*3ae0*/  IADD3 R9, R6, -R10, RZ ;  /* 0x8000000a06097210 */ /* 0x000fe40007ffe0ff */
[----:B------:R-:W-:Y:S01]  /*3af0*/  IADD3 R7, R3, -R7, RZ ;  /* 0x8000000703077210 */ /* 0x000fe20007ffe0ff */
[----:B------:R-:W-:Y:S02]  /*3b00*/  IMAD.IADD R6, R8, 0x1, R5 ;  /* 0x0000000108067824 */ /* 0x000fe400078e0205 */
[----:B------:R-:W-:Y:S02]  /*3b10*/  IMAD.IADD R3, R214, 0x1, R242 ;  /* 0x00000001d6037824 */ /* 0x000fe400078e02f2 */
[----:B------:R-:W-:Y:S02]  /*3b20*/  IMAD R13, R9, 0x8, R6 ;  /* 0x00000008090d7824 */ /* 0x000fe400078e0206 */
[----:B------:R-:W-:-:S02]  /*3b30*/  IMAD.SHL.U32 R14, R7, 0x2, RZ ;  /* 0x00000002070e7824 */ /* 0x000fc400078e00ff */
[----:B------:R-:W-:Y:S01]  /*3b40*/  @P4 IMAD.HI.U32 R6, R13, c[0x0][0x2c8], RZ ;  /* 0x0000b2000d064a27 */ /* 0x000fe200078e00ff */
[----:B------:R1:W-:Y:S03]  /*3b50*/  STL [R1+0x18], R13 ;  /* 0x0000180d01007387 */ /* 0x0003e60000100800 */
[----:B------:R-:W-:Y:S01]  /*3b60*/  IMAD.MOV.U32 R12, RZ, RZ, R13 ;  /* 0x000000ffff0c7224 */ /* 0x000fe200078e000d */
[----:B------:R-:W-:Y:S01]  /*3b70*/  @P4 SHF.R.U32.HI R12, RZ, c[0x0][0x2cc], R6 ;  /* 0x0000b300ff0c4a19 */ /* 0x000fe20000011606 */
[----:B------:R-:W-:Y:S01]  /*3b80*/  FMUL.FTZ R5, R170, c[0x0][0x320] ;  /* 0x0000c800aa057a20 */ /* 0x000fe20000410000 */
[----:B------:R-:W-:Y:S01]  /*3b90*/  IADD3 R6, -R14, 0x1, R3 ;  /* 0x000000010e067810 */ /* 0x000fe20007ffe103 */
[----:B------:R2:W-:Y:S01]  /*3ba0*/  STL [R1+0x1c], R14 ;  /* 0x00001c0e01007387 */ /* 0x0005e20000100800 */
[----:B------:R-:W-:Y:S01]  /*3bb0*/  FMUL.FTZ R7, R109, c[0x0][0x320] ;  /* 0x0000c8006d077a20 */ /* 0x000fe20000410000 */
[----:B------:R1:W-:Y:S01]  /*3bc0*/  MUFU.TANH R19, R5 ;  /* 0x0000000500137308 */ /* 0x0003e20000002400 */
[----:B------:R-:W-:Y:S01]  /*3bd0*/  FMUL.FTZ R9, R115, c[0x0][0x320] ;  /* 0x0000c80073097a20 */ /* 0x000fe20000410000 */
[----:B------:R-:W3:Y:S04]  /*3be0*/  SHFL.IDX PT, R8, R12, RZ, 0x1c1f ;  /* 0x001c1fff0c087589 */ /* 0x000ee800000e0000 */
[----:B------:R-:W4:Y:S02]  /*3bf0*/  SHFL.IDX PT, R11, R12, 0x3, 0x1c1f ;  /* 0x007c1f000c0b7f89 */ /* 0x000f2400000e0000 */
[----:B------:R-:W-:Y:S02]  /*3c00*/  MUFU.TANH R7, R7 ;  /* 0x0000000700077308 */ /* 0x000fe40000002400 */
[----:B------:R-:W4:Y:S01]  /*3c10*/  SHFL.IDX PT, R10, R12, 0x2, 0x1c1f ;  /* 0x005c1f000c0a7f89 */ /* 0x000f2200000e0000 */
[----:B-1----:R-:W-:-:S02]  /*3c20*/  IMAD.IADD R13, R6, 0x1, -R211 ;  /* 0x00000001060d7824 */ /* 0x002fc400078e0ad3 */
[----:B------:R-:W-:-:S04]  /*3c30*/  FMUL.FTZ R5, R171, c[0x0][0x320] ;  /* 0x0000c800ab057a20 */ /* 0x000fc80000410000 */
[----:B------:R1:W-:Y:S01]  /*3c40*/  MUFU.TANH R18, R5 ;  /* 0x0000000500127308 */ /* 0x0003e20000002400 */
[----:B--2---:R-:W-:Y:S01]  /*3c50*/  IADD3 R14, -R14, R3, RZ ;  /* 0x000000030e0e7210 */ /* 0x004fe20007ffe1ff */
[C---:B---3--:R-:W-:Y:S02]  /*3c60*/  IMAD.IADD R3, R13.reuse, 0x1, R8 ;  /* 0x000000010d037824 */ /* 0x048fe400078e0208 */
[----:B----4-:R-:W-:-:S03]  /*3c70*/  IMAD.IADD R6, R13, 0x1, R11 ;  /* 0x000000010d067824 */ /* 0x010fc600078e020b */
[----:B------:R-:W-:-:S04]  /*3c80*/  IMNMX R3, R14, R3, PT ;  /* 0x000000030e037217 */ /* 0x000fc80003800200 */
[C---:B------:R-:W-:Y:S02]  /*3c90*/  ISETP.GT.AND P2, PT, R3.reuse, 0x1, PT ;  /* 0x000000010300780c */ /* 0x040fe40003f44270 */
[C---:B------:R-:W-:Y:S01]  /*3ca0*/  ISETP.GT.AND P1, PT, R3.reuse, 0x8, PT ;  /* 0x000000080300780c */ /* 0x040fe20003f24270 */
[----:B-1----:R-:W-:Y:S01]  /*3cb0*/  FMUL.FTZ R5, R112, c[0x0][0x320] ;  /* 0x0000c80070057a20 */ /* 0x002fe20000410000 */
[C---:B------:R-:W-:Y:S02]  /*3cc0*/  ISETP.GT.AND P3, PT, R3.reuse, RZ, PT ;  /* 0x000000ff0300720c */ /* 0x040fe40003f64270 */
[----:B------:R-:W-:Y:S01]  /*3cd0*/  ISETP.GT.AND P0, PT, R3, 0x9, PT ;  /* 0x000000090300780c */ /* 0x000fe20003f04270 */
[----:B------:R1:W-:Y:S01]  /*3ce0*/  MUFU.TANH R17, R5 ;  /* 0x0000000500117308 */ /* 0x0003e20000002400 */
[----:B------:R-:W-:Y:S02]  /*3cf0*/  FSEL R22, R22, -INF , P2 ;  /* 0xff80000016167808 */ /* 0x000fe40001000000 */
[----:B------:R-:W-:-:S02]  /*3d00*/  FSEL R23, R23, -INF , P1 ;  /* 0xff80000017177808 */ /* 0x000fc40000800000 */
[C---:B------:R-:W-:Y:S02]  /*3d10*/  ISETP.GT.AND P2, PT, R3.reuse, 0x18, PT ;  /* 0x000000180300780c */ /* 0x040fe40003f44270 */
[C---:B------:R-:W-:Y:S02]  /*3d20*/  ISETP.GT.AND P1, PT, R3.reuse, 0x19, PT ;  /* 0x000000190300780c */ /* 0x040fe40003f24270 */
[----:B------:R-:W-:Y:S02]  /*3d30*/  FSEL R11, R176, -INF , P3 ;  /* 0xff800000b00b7808 */ /* 0x000fe40001800000 */
[C---:B------:R-:W-:Y:S02]  /*3d40*/  ISETP.GT.AND P3, PT, R3.reuse, 0x11, PT ;  /* 0x000000110300780c */ /* 0x040fe40003f64270 */
[----:B------:R-:W-:Y:S02]  /*3d50*/  ISETP.GT.AND P5, PT, R3, 0x10, PT ;  /* 0x000000100300780c */ /* 0x000fe40003fa4270 */
[----:B------:R-:W-:Y:S01]  /*3d60*/  FSEL R25, R25, -INF , P0 ;  /* 0xff80000019197808 */ /* 0x000fe20000000000 */
[----:B-1----:R-:W-:Y:S01]  /*3d70*/  FMUL.FTZ R5, R113, c[0x0][0x320] ;  /* 0x0000c80071057a20 */ /* 0x002fe20000410000 */
[----:B------:R-:W-:-:S02]  /*3d80*/  ISETP.GT.AND P0, PT, R3, 0x20, PT ;  /* 0x000000200300780c */ /* 0x000fc40003f04270 */
[----:B------:R-:W-:Y:S01]  /*3d90*/  FSEL R91, R117, -INF , P2 ;  /* 0xff800000755b7808 */ /* 0x000fe20001000000 */
[----:B------:R1:W-:Y:S01]  /*3da0*/  MUFU.TANH R16, R5 ;  /* 0x0000000500107308 */ /* 0x0003e20000002400 */
[----:B------:R-:W-:Y:S02]  /*3db0*/  FSEL R92, R92, -INF , P1 ;  /* 0xff8000005c5c7808 */ /* 0x000fe40000800000 */
[C---:B------:R-:W-:Y:S02]  /*3dc0*/  ISETP.GT.AND P2, PT, R3.reuse, 0x29, PT ;  /* 0x000000290300780c */ /* 0x040fe40003f44270 */
[----:B------:R-:W-:Y:S02]  /*3dd0*/  ISETP.GT.AND P1, PT, R3, 0x30, PT ;  /* 0x000000300300780c */ /* 0x000fe40003f24270 */
[----:B------:R-:W-:Y:S02]  /*3de0*/  FSEL R89, R118, -INF , P3 ;  /* 0xff80000076597808 */ /* 0x000fe40001800000 */
[----:B------:R-:W-:-:S02]  /*3df0*/  FSEL R88, R173, -INF , P5 ;  /* 0xff800000ad587808 */ /* 0x000fc40002800000 */
[C---:B------:R-:W-:Y:S02]  /*3e00*/  ISETP.GT.AND P3, PT, R3.reuse, 0x28, PT ;  /* 0x000000280300780c */ /* 0x040fe40003f64270 */
[----:B------:R-:W-:Y:S02]  /*3e10*/  ISETP.GT.AND P5, PT, R3, 0x21, PT ;  /* 0x000000210300780c */ /* 0x000fe40003fa4270 */
[----:B------:R-:W-:Y:S01]  /*3e20*/  FSEL R97, R97, -INF , P0 ;  /* 0xff80000061617808 */ /* 0x000fe20000000000 */
[----:B-1----:R-:W-:Y:S01]  /*3e30*/  FMUL.FTZ R5, R114, c[0x0][0x320] ;  /* 0x0000c80072057a20 */ /* 0x002fe20000410000 */
[----:B------:R-:W-:Y:S02]  /*3e40*/  ISETP.GT.AND P0, PT, R3, 0x31, PT ;  /* 0x000000310300780c */ /* 0x000fe40003f04270 */
[----:B------:R-:W-:Y:S01]  /*3e50*/  FSEL R140, R104, -INF , P2 ;  /* 0xff800000688c7808 */ /* 0x000fe20001000000 */
[----:B------:R1:W-:Y:S01]  /*3e60*/  MUFU.TANH R49, R5 ;  /* 0x0000000500317308 */ /* 0x0003e20000002400 */
[----:B------:R-:W-:-:S02]  /*3e70*/  FSEL R153, R100, -INF , P1 ;  /* 0xff80000064997808 */ /* 0x000fc40000800000 */
[C---:B------:R-:W-:Y:S02]  /*3e80*/  ISETP.GT.AND P2, PT, R3.reuse, 0x40, PT ;  /* 0x000000400300780c */ /* 0x040fe40003f44270 */
[----:B------:R-:W-:Y:S02]  /*3e90*/  ISETP.GT.AND P1, PT, R3, 0x41, PT ;  /* 0x000000410300780c */ /* 0x000fe40003f24270 */
[----:B------:R-:W-:Y:S02]  /*3ea0*/  FSEL R139, R116, -INF , P3 ;  /* 0xff800000748b7808 */ /* 0x000fe40001800000 */
[----:B------:R-:W-:Y:S02]  /*3eb0*/  FSEL R99, R99, -INF , P5 ;  /* 0xff80000063637808 */ /* 0x000fe40002800000 */
[C---:B------:R-:W-:Y:S02]  /*3ec0*/  ISETP.GT.AND P3, PT, R3.reuse, 0x39, PT ;  /* 0x000000390300780c */ /* 0x040fe40003f64270 */
[----:B------:R-:W-:-:S02]  /*3ed0*/  ISETP.GT.AND P5, PT, R3, 0x38, PT ;  /* 0x000000380300780c */ /* 0x000fc40003fa4270 */
[----:B------:R-:W-:Y:S01]  /*3ee0*/  FSEL R156, R156, -INF , P0 ;  /* 0xff8000009c9c7808 */ /* 0x000fe20000000000 */
[----:B-1----:R-:W-:Y:S01]  /*3ef0*/  FMUL.FTZ R5, R152, c[0x0][0x320] ;  /* 0x0000c80098057a20 */ /* 0x002fe20000410000 */
[----:B------:R-:W-:Y:S02]  /*3f00*/  ISETP.GT.AND P0, PT, R3, 0x48, PT ;  /* 0x000000480300780c */ /* 0x000fe40003f04270 */
[----:B------:R-:W-:Y:S01]  /*3f10*/  FSEL R171, R93, -INF , P2 ;  /* 0xff8000005dab7808 */ /* 0x000fe20001000000 */
[----:B------:R1:W2:Y:S01]  /*3f20*/  MUFU.TANH R15, R5 ;  /* 0x00000005000f7308 */ /* 0x0002a20000002400 */
[----:B------:R-:W-:Y:S02]  /*3f30*/  FSEL R172, R172, -INF , P1 ;  /* 0xff800000acac7808 */ /* 0x000fe40000800000 */
[C---:B------:R-:W-:Y:S02]  /*3f40*/  ISETP.GT.AND P2, PT, R3.reuse, 0x51, PT ;  /* 0x000000510300780c */ /* 0x040fe40003f44270 */
[----:B------:R-:W-:-:S02]  /*3f50*/  ISETP.GT.AND P1, PT, R3, 0x58, PT ;  /* 0x000000580300780c */ /* 0x000fc40003f24270 */
[----:B------:R-:W-:Y:S02]  /*3f60*/  FSEL R158, R158, -INF , P3 ;  /* 0xff8000009e9e7808 */ /* 0x000fe40001800000 */
[----:B------:R-:W-:Y:S02]  /*3f70*/  FSEL R157, R157, -INF , P5 ;  /* 0xff8000009d9d7808 */ /* 0x000fe40002800000 */
[C---:B------:R-:W-:Y:S02]  /*3f80*/  ISETP.GT.AND P3, PT, R3.reuse, 0x50, PT ;  /* 0x000000500300780c */ /* 0x040fe40003f64270 */
[C---:B------:R-:W-:Y:S02]  /*3f90*/  ISETP.GT.AND P5, PT, R3.reuse, 0x49, PT ;  /* 0x000000490300780c */ /* 0x040fe40003fa4270 */
[----:B------:R-:W-:Y:S01]  /*3fa0*/  FSEL R174, R174, -INF , P0 ;  /* 0xff800000aeae7808 */ /* 0x000fe20000000000 */
[----:B-1----:R-:W-:Y:S01]  /*3fb0*/  FMUL.FTZ R5, R108, c[0x0][0x320] ;  /* 0x0000c8006c057a20 */ /* 0x002fe20000410000 */
[----:B------:R-:W-:-:S02]  /*3fc0*/  ISETP.GT.AND P0, PT, R3, 0x59, PT ;  /* 0x000000590300780c */ /* 0x000fc40003f04270 */
[----:B------:R-:W-:Y:S01]  /*3fd0*/  FSEL R207, R86, -INF , P2 ;  /* 0xff80000056cf7808 */ /* 0x000fe20001000000 */
[----:B------:R1:W3:Y:S01]  /*3fe0*/  MUFU.TANH R8, R5 ;  /* 0x0000000500087308 */ /* 0x0002e20000002400 */
        /* <DEDUP_REMOVED lines=8> */
[----:B-1----:R-:W-:Y:S01]  /*4070*/  IMAD.IADD R5, R13, 0x1, R10 ;  /* 0x000000010d057824 */ /* 0x002fe200078e020a */
[----:B------:R-:W-:Y:S01]  /*4080*/  FSEL R236, R33, -INF , P2 ;  /* 0xff80000021ec7808 */ /* 0x000fe20001000000 */
[----:B------:R-:W1:Y:S01]  /*4090*/  MUFU.TANH R10, R9 ;  /* 0x00000009000a7308 */ /* 0x000e620000002400 */
[----:B------:R-:W-:Y:S01]  /*40a0*/  FSEL R235, R177, -INF , P1 ;  /* 0xff800000b1eb7808 */ /* 0x000fe20000800000 */
[----:B------:R-:W-:Y:S01]  /*40b0*/  LDSM.16.MT88.4 R84, [R226+0x900] ;  /* 0x00090000e254783b */ /* 0x000fe20000004200 */
[----:B------:R-:W-:-:S02]  /*40c0*/  IMNMX R5, R14, R5, PT ;  /* 0x000000050e057217 */ /* 0x000fc40003800200 */
[----:B------:R-:W-:Y:S02]  /*40d0*/  FSEL R196, R80, -INF , P3 ;  /* 0xff80000050c47808 */ /* 0x000fe40001800000 */
[C---:B------:R-:W-:Y:S01]  /*40e0*/  ISETP.GT.AND P0, PT, R5.reuse, RZ, PT ;  /* 0x000000ff0500720c */ /* 0x040fe20003f04270 */
[----:B------:R-:W-:Y:S01]  /*40f0*/  MUFU.TANH R9, R21 ;  /* 0x0000001500097308 */ /* 0x000fe20000002400 */
[C---:B------:R-:W-:Y:S02]  /*4100*/  ISETP.GT.AND P2, PT, R5.reuse, 0x9, PT ;  /* 0x000000090500780c */ /* 0x040fe40003f44270 */
[----:B------:R-:W-:Y:S02]  /*4110*/  ISETP.GT.AND P1, PT, R5, 0x10, PT ;  /* 0x000000100500780c */ /* 0x000fe40003f24270 */
[----:B------:R-:W-:Y:S02]  /*4120*/  FSEL R199, R81, -INF , P5 ;  /* 0xff80000051c77808 */ /* 0x000fe40002800000 */
[----:B------:R-:W-:-:S02]  /*4130*/  ISETP.GT.AND P3, PT, R5, 0x8, PT ;  /* 0x000000080500780c */ /* 0x000fc40003f64270 */
[C---:B------:R-:W-:Y:S02]  /*4140*/  ISETP.GT.AND P5, PT, R5.reuse, 0x1, PT ;  /* 0x000000010500780c */ /* 0x040fe40003fa4270 */
[----:B------:R-:W-:Y:S02]  /*4150*/  FSEL R24, R24, -INF , P0 ;  /* 0xff80000018187808 */ /* 0x000fe40000000000 */
[----:B------:R-:W-:Y:S02]  /*4160*/  ISETP.GT.AND P0, PT, R5, 0x11, PT ;  /* 0x000000110500780c */ /* 0x000fe40003f04270 */
[----:B------:R-:W-:Y:S02]  /*4170*/  FSEL R28, R28, -INF , P2 ;  /* 0xff8000001c1c7808 */ /* 0x000fe40001000000 */
[----:B------:R-:W-:Y:S02]  /*4180*/  FSEL R31, R31, -INF , P1 ;  /* 0xff8000001f1f7808 */ /* 0x000fe40000800000 */
[----:B------:R-:W-:-:S02]  /*4190*/  ISETP.GT.AND P2, PT, R5, 0x20, PT ;  /* 0x000000200500780c */ /* 0x000fc40003f44270 */
[----:B------:R-:W-:Y:S02]  /*41a0*/  ISETP.GT.AND P1, PT, R5, 0x21, PT ;  /* 0x000000210500780c */ /* 0x000fe40003f24270 */
[----:B------:R-:W-:Y:S02]  /*41b0*/  FSEL R27, R27, -INF , P3 ;  /* 0xff8000001b1b7808 */ /* 0x000fe40001800000 */
[----:B------:R-:W-:Y:S02]  /*41c0*/  FSEL R26, R26, -INF , P5 ;  /* 0xff8000001a1a7808 */ /* 0x000fe40002800000 */
[C---:B------:R-:W-:Y:S02]  /*41d0*/  ISETP.GT.AND P3, PT, R5.reuse, 0x19, PT ;  /* 0x000000190500780c */ /* 0x040fe40003f64270 */
[----:B------:R-:W-:Y:S02]  /*41e0*/  ISETP.GT.AND P5, PT, R5, 0x18, PT ;  /* 0x000000180500780c */ /* 0x000fe40003fa4270 */
[----:B------:R-:W-:-:S02]  /*41f0*/  FSEL R32, R32, -INF , P0 ;  /* 0xff80000020207808 */ /* 0x000fc40000000000 */
[C---:B------:R-:W-:Y:S02]  /*4200*/  ISETP.GT.AND P0, PT, R5.reuse, 0x28, PT ;  /* 0x000000280500780c */ /* 0x040fe40003f04270 */
[----:B------:R-:W-:Y:S02]  /*4210*/  FSEL R96, R96, -INF , P2 ;  /* 0xff80000060607808 */ /* 0x000fe40001000000 */
[----:B------:R-:W-:Y:S02]  /*4220*/  FSEL R98, R98, -INF , P1 ;  /* 0xff80000062627808 */ /* 0x000fe40000800000 */
[C---:B------:R-:W-:Y:S02]  /*4230*/  ISETP.GT.AND P2, PT, R5.reuse, 0x31, PT ;  /* 0x000000310500780c */ /* 0x040fe40003f44270 */
[----:B------:R-:W-:Y:S02]  /*4240*/  ISETP.GT.AND P1, PT, R5, 0x38, PT ;  /* 0x000000380500780c */ /* 0x000fe40003f24270 */
[----:B------:R-:W-:-:S02]  /*4250*/  FSEL R35, R35, -INF , P3 ;  /* 0xff80000023237808 */ /* 0x000fc40001800000 */
[----:B------:R-:W-:Y:S02]  /*4260*/  FSEL R33, R72, -INF , P5 ;  /* 0xff80000048217808 */ /* 0x000fe40002800000 */
[C---:B------:R-:W-:Y:S02]  /*4270*/  ISETP.GT.AND P3, PT, R5.reuse, 0x30, PT ;  /* 0x000000300500780c */ /* 0x040fe40003f64270 */
[----:B------:R-:W-:Y:S02]  /*4280*/  ISETP.GT.AND P5, PT, R5, 0x29, PT ;  /* 0x000000290500780c */ /* 0x000fe40003fa4270 */
[----:B------:R-:W-:Y:S02]  /*4290*/  FSEL R141, R69, -INF , P0 ;  /* 0xff800000458d7808 */ /* 0x000fe40000000000 */
[----:B------:R-:W-:Y:S02]  /*42a0*/  ISETP.GT.AND P0, PT, R5, 0x39, PT ;  /* 0x000000390500780c */ /* 0x000fe40003f04270 */
[----:B------:R-:W-:-:S02]  /*42b0*/  FSEL R151, R60, -INF , P2 ;  /* 0xff8000003c977808 */ /* 0x000fc40001000000 */
[----:B------:R-:W-:Y:S02]  /*42c0*/  FSEL R155, R44, -INF , P1 ;  /* 0xff8000002c9b7808 */ /* 0x000fe40000800000 */
[C---:B------:R-:W-:Y:S02]  /*42d0*/  ISETP.GT.AND P2, PT, R5.reuse, 0x48, PT ;  /* 0x000000480500780c */ /* 0x040fe40003f44270 */
[----:B------:R-:W-:Y:S02]  /*42e0*/  ISETP.GT.AND P1, PT, R5, 0x49, PT ;  /* 0x000000490500780c */ /* 0x000fe40003f24270 */
[----:B--2---:R-:W-:Y:S02]  /*42f0*/  FSEL R150, R15, -INF , P3 ;  /* 0xff8000000f967808 */ /* 0x004fe40001800000 */
[----:B------:R-:W-:Y:S02]  /*4300*/  FSEL R142, R65, -INF , P5 ;  /* 0xff800000418e7808 */ /* 0x000fe40002800000 */
[----:B------:R-:W-:-:S02]  /*4310*/  ISETP.GT.AND P3, PT, R5, 0x41, PT ;  /* 0x000000410500780c */ /* 0x000fc40003f64270 */
[----:B------:R-:W-:Y:S02]  /*4320*/  ISETP.GT.AND P5, PT, R5, 0x40, PT ;  /* 0x000000400500780c */ /* 0x000fe40003fa4270 */
[----:B------:R-:W-:Y:S02]  /*4330*/  FSEL R160, R43, -INF , P0 ;  /* 0xff8000002ba07808 */ /* 0x000fe40000000000 */
[----:B------:R-:W-:Y:S02]  /*4340*/  ISETP.GT.AND P0, PT, R5, 0x50, PT ;  /* 0x000000500500780c */ /* 0x000fe40003f04270 */
[----:B------:R-:W-:Y:S02]  /*4350*/  FSEL R170, R40, -INF , P2 ;  /* 0xff80000028aa7808 */ /* 0x000fe40001000000 */
[----:B------:R-:W-:Y:S02]  /*4360*/  FSEL R173, R39, -INF , P1 ;  /* 0xff80000027ad7808 */ /* 0x000fe40000800000 */
[----:B------:R-:W-:-:S02]  /*4370*/  ISETP.GT.AND P2, PT, R5, 0x59, PT ;  /* 0x000000590500780c */ /* 0x000fc40003f44270 */
[----:B------:R-:W-:Y:S02]  /*4380*/  ISETP.GT.AND P1, PT, R5, 0x60, PT ;  /* 0x000000600500780c */ /* 0x000fe40003f24270 */
[----:B------:R-:W-:Y:S02]  /*4390*/  IMNMX R3, R14, R6, PT ;  /* 0x000000060e037217 */ /* 0x000fe40003800200 */
[----:B------:R-:W-:Y:S02]  /*43a0*/  FSEL R168, R41, -INF , P3 ;  /* 0xff80000029a87808 */ /* 0x000fe40001800000 */
[----:B------:R-:W-:Y:S02]  /*43b0*/  FSEL R165, R42, -INF , P5 ;  /* 0xff8000002aa57808 */ /* 0x000fe40002800000 */
[C---:B------:R-:W-:Y:S01]  /*43c0*/  ISETP.GT.AND P3, PT, R5.reuse, 0x58, PT ;  /* 0x000000580500780c */ /* 0x040fe20003f64270 */
[----:B------:R-:W-:Y:S01]  /*43d0*/  LDSM.16.MT88.4 R40, [R225+0x100] ;  /* 0x00010000e128783b */ /* 0x000fe20000004200 */
[----:B------:R-:W-:-:S02]  /*43e0*/  ISETP.GT.AND P5, PT, R5, 0x51, PT ;  /* 0x000000510500780c */ /* 0x000fc40003fa4270 */
[----:B------:R-:W-:Y:S02]  /*43f0*/  FSEL R187, R38, -INF , P0 ;  /* 0xff80000026bb7808 */ /* 0x000fe40000000000 */
[----:B------:R-:W-:Y:S02]  /*4400*/  ISETP.GT.AND P0, PT, R5, 0x61, PT ;  /* 0x000000610500780c */ /* 0x000fe40003f04270 */
[----:B------:R-:W-:Y:S02]  /*4410*/  FSEL R193, R29, -INF , P2 ;  /* 0xff8000001dc17808 */ /* 0x000fe40001000000 */
[----:B------:R-:W-:Y:S02]  /*4420*/  FSEL R194, R17, -INF , P1 ;  /* 0xff80000011c27808 */ /* 0x000fe40000800000 */
[C---:B------:R-:W-:Y:S02]  /*4430*/  ISETP.GT.AND P2, PT, R3.reuse, RZ, PT ;  /* 0x000000ff0300720c */ /* 0x040fe40003f44270 */
[----:B------:R-:W-:-:S02]  /*4440*/  ISETP.GT.AND P1, PT, R3, 0x1, PT ;  /* 0x000000010300780c */ /* 0x000fc40003f24270 */
[----:B------:R-:W-:Y:S02]  /*4450*/  FSEL R190, R30, -INF , P3 ;  /* 0xff8000001ebe7808 */ /* 0x000fe40001800000 */
[----:B------:R-:W-:Y:S02]  /*4460*/  FSEL R188, R34, -INF , P5 ;  /* 0xff80000022bc7808 */ /* 0x000fe40002800000 */
[C---:B------:R-:W-:Y:S02]  /*4470*/  ISETP.GT.AND P3, PT, R5.reuse, 0x69, PT ;  /* 0x000000690500780c */ /* 0x040fe40003f64270 */
[----:B------:R-:W-:Y:S02]  /*4480*/  ISETP.GT.AND P5, PT, R5, 0x68, PT ;  /* 0x000000680500780c */ /* 0x000fe40003fa4270 */
[----:B------:R-:W-:Y:S02]  /*4490*/  FSEL R206, R16, -INF , P0 ;  /* 0xff80000010ce7808 */ /* 0x000fe40000000000 */
[----:B------:R-:W-:-:S02]  /*44a0*/  ISETP.GT.AND P0, PT, R3, 0x8, PT ;  /* 0x000000080300780c */ /* 0x000fc40003f04270 */
[----:B------:R-:W-:Y:S02]  /*44b0*/  FSEL R19, R19, -INF , P2 ;  /* 0xff80000013137808 */ /* 0x000fe40001000000 */
[----:B------:R-:W-:Y:S02]  /*44c0*/  FSEL R18, R18, -INF , P1 ;  /* 0xff80000012127808 */ /* 0x000fe40000800000 */
[----:B------:R-:W-:Y:S02]  /*44d0*/  FMNMX.FTZ R5, R11, R22, !PT ;  /* 0x000000160b057209 */ /* 0x000fe40007810000 */
[----:B------:R-:W-:Y:S02]  /*44e0*/  FSEL R231, R7, -INF , P3 ;  /* 0xff80000007e77808 */ /* 0x000fe40001800000 */
[----:B---3--:R-:W-:Y:S02]  /*44f0*/  FSEL R232, R8, -INF , P5 ;  /* 0xff80000008e87808 */ /* 0x008fe40002800000 */
[----:B------:R-:W-:-:S02]  /*4500*/  FMNMX.FTZ R7, R24, R26, !PT ;  /* 0x0000001a18077209 */ /* 0x000fc40007810000 */
[----:B------:R-:W-:Y:S02]  /*4510*/  ISETP.GT.AND P5, PT, R3, 0x9, PT ;  /* 0x000000090300780c */ /* 0x000fe40003fa4270 */
[----:B------:R-:W-:Y:S02]  /*4520*/  FSEL R15, R57, -INF , P0 ;  /* 0xff800000390f7808 */ /* 0x000fe40000000000 */
[----:B------:R-:W-:Y:S02]  /*4530*/  FMNMX.FTZ R8, R19, R18, !PT ;  /* 0x0000001213087209 */ /* 0x000fe40007810000 */
[----:B------:R-:W-:Y:S02]  /*4540*/  FMNMX.FTZ R5, R23, R5, !PT ;  /* 0x0000000517057209 */ /* 0x000fe40007810000 */
[----:B------:R-:W-:Y:S02]  /*4550*/  FMNMX.FTZ R7, R27, R7, !PT ;  /* 0x000000071b077209 */ /* 0x000fe40007810000 */
[----:B------:R-:W-:-:S02]  /*4560*/  ISETP.GT.AND P3, PT, R3, 0x10, PT ;  /* 0x000000100300780c */ /* 0x000fc40003f64270 */
[----:B------:R-:W-:Y:S02]  /*4570*/  FSEL R29, R56, -INF , P5 ;  /* 0xff800000381d7808 */ /* 0x000fe40002800000 */
[----:B------:R-:W-:Y:S02]  /*4580*/  FMNMX.FTZ R8, R15, R8, !PT ;  /* 0x000000080f087209 */ /* 0x000fe40007810000 */
[----:B------:R-:W-:Y:S02]  /*4590*/  FMNMX.FTZ R5, R25, R5, !PT ;  /* 0x0000000519057209 */ /* 0x000fe40007810000 */
[----:B------:R-:W-:Y:S02]  /*45a0*/  FMNMX.FTZ R7, R28, R7, !PT ;  /* 0x000000071c077209 */ /* 0x000fe40007810000 */
[----:B------:R-:W-:Y:S02]  /*45b0*/  ISETP.GT.AND P2, PT, R3, 0x11, PT ;  /* 0x000000110300780c */ /* 0x000fe40003f44270 */
[----:B------:R-:W-:-:S02]  /*45c0*/  FSEL R30, R37, -INF , P3 ;  /* 0xff800000251e7808 */ /* 0x000fc40001800000 */
[----:B------:R-:W-:Y:S02]  /*45d0*/  FMNMX.FTZ R8, R29, R8, !PT ;  /* 0x000000081d087209 */ /* 0x000fe40007810000 */
[----:B------:R-:W-:Y:S02]  /*45e0*/  FMNMX.FTZ R5, R88, R5, !PT ;  /* 0x0000000558057209 */ /* 0x000fe40007810000 */
[----:B------:R-:W-:Y:S02]  /*45f0*/  FMNMX.FTZ R7, R31, R7, !PT ;  /* 0x000000071f077209 */ /* 0x000fe40007810000 */
[----:B------:R-:W-:Y:S02]  /*4600*/  ISETP.GT.AND P1, PT, R3, 0x18, PT ;  /* 0x000000180300780c */ /* 0x000fe40003f24270 */
[----:B------:R-:W-:Y:S02]  /*4610*/  FSEL R34, R36, -INF , P2 ;  /* 0xff80000024227808 */ /* 0x000fe40001000000 */
[----:B------:R-:W-:-:S02]  /*4620*/  FMNMX.FTZ R8, R30, R8, !PT ;  /* 0x000000081e087209 */ /* 0x000fc40007810000 */
[----:B------:R-:W-:Y:S02]  /*4630*/  FMNMX.FTZ R5, R89, R5, !PT ;  /* 0x0000000559057209 */ /* 0x000fe40007810000 */
[----:B------:R-:W-:Y:S02]  /*4640*/  FMNMX.FTZ R7, R32, R7, !PT ;  /* 0x0000000720077209 */ /* 0x000fe40007810000 */
[----:B------:R-:W-:Y:S02]  /*4650*/  ISETP.GT.AND P0, PT, R3, 0x19, PT ;  /* 0x000000190300780c */ /* 0x000fe40003f04270 */
[----:B------:R-:W-:Y:S02]  /*4660*/  FSEL R36, R105, -INF , P1 ;  /* 0xff80000069247808 */ /* 0x000fe40000800000 */
[----:B------:R-:W-:Y:S02]  /*4670*/  FMNMX.FTZ R8, R34, R8, !PT ;  /* 0x0000000822087209 */ /* 0x000fe40007810000 */
[----:B------:R-:W-:-:S02]  /*4680*/  FMNMX.FTZ R5, R91, R5, !PT ;  /* 0x000000055b057209 */ /* 0x000fc40007810000 */
[----:B------:R-:W-:Y:S02]  /*4690*/  FMNMX.FTZ R7, R33, R7, !PT ;  /* 0x0000000721077209 */ /* 0x000fe40007810000 */
[----:B------:R-:W-:Y:S02]  /*46a0*/  ISETP.GT.AND P5, PT, R3, 0x20, PT ;  /* 0x000000200300780c */ /* 0x000fe40003fa4270 */
[----:B------:R-:W-:Y:S02]  /*46b0*/  FSEL R72, R101, -INF , P0 ;  /* 0xff80000065487808 */ /* 0x000fe40000000000 */
[----:B------:R-:W-:Y:S02]  /*46c0*/  FMNMX.FTZ R8, R36, R8, !PT ;  /* 0x0000000824087209 */ /* 0x000fe40007810000 */
[----:B------:R-:W-:Y:S02]  /*46d0*/  FMNMX.FTZ R5, R92, R5, !PT ;  /* 0x000000055c057209 */ /* 0x000fe40007810000 */
        /* <DEDUP_REMOVED lines=49> */
[C---:B------:R-:W-:Y:S02]  /*49f0*/  ISETP.GT.AND P3, PT, R3.reuse, 0x49, PT ;  /* 0x000000490300780c */ /* 0x040fe40003f64270 */
[C---:B------:R-:W-:Y:S02]  /*4a00*/  ISETP.GT.AND P2, PT, R3.reuse, 0x50, PT ;  /* 0x000000500300780c */ /* 0x040fe40003f44270 */
[C---:B------:R-:W-:Y:S02]  /*4a10*/  ISETP.GT.AND P1, PT, R3.reuse, 0x51, PT ;  /* 0x000000510300780c */ /* 0x040fe40003f24270 */
[----:B------:R-:W-:Y:S02]  /*4a20*/  ISETP.GT.AND P0, PT, R3, 0x58, PT ;  /* 0x000000580300780c */ /* 0x000fe40003f04270 */
[----:B------:R-:W-:Y:S02]  /*4a30*/  FMNMX.FTZ R6, R172, R5, !PT ;  /* 0x00000005ac067209 */ /* 0x000fe40007810000 */
[----:B------:R-:W-:-:S02]  /*4a40*/  FMNMX.FTZ R5, R168, R7, !PT ;  /* 0x00000007a8057209 */ /* 0x000fc40007810000 */
[----:B------:R-:W-:Y:S02]  /*4a50*/  FSEL R163, R48, -INF , P5 ;  /* 0xff80000030a37808 */ /* 0x000fe40002800000 */
[----:B------:R-:W-:Y:S02]  /*4a60*/  FMNMX.FTZ R8, R164, R8, !PT ;  /* 0x00000008a4087209 */ /* 0x000fe40007810000 */
        /* <DEDUP_REMOVED lines=11> */
[----:B------:R-:W-:Y:S01]  /*4b20*/  FMNMX.FTZ R6, R163, R8, !PT ;  /* 0x00000008a3067209 */ /* 0x000fe20007810000 */
[----:B------:R-:W2:Y:S01]  /*4b30*/  MUFU.TANH R5, R20 ;  /* 0x0000001400057308 */ /* 0x000ea20000002400 */
[----:B------:R-:W-:Y:S01]  /*4b40*/  FMNMX.FTZ R7, R175, R7, !PT ;  /* 0x00000007af077209 */ /* 0x000fe20007810000 */
[----:B------:R-:W-:Y:S01]  /*4b50*/  FMUL.FTZ R8, R66, c[0x0][0x320] ;  /* 0x0000c80042087a20 */ /* 0x000fe20000410000 */
[----:B------:R-:W-:Y:S02]  /*4b60*/  FMNMX.FTZ R3, R173, R3, !PT ;  /* 0x00000003ad037209 */ /* 0x000fe40007810000 */
[----:B------:R-:W-:Y:S02]  /*4b70*/  FMNMX.FTZ R6, R161, R6, !PT ;  /* 0x00000006a1067209 */ /* 0x000fe40007810000 */
[----:B------:R-:W-:Y:S01]  /*4b80*/  FMNMX.FTZ R7, R209, R7, !PT ;  /* 0x00000007d1077209 */ /* 0x000fe20007810000 */
[----:B------:R3:W-:Y:S01]  /*4b90*/  MUFU.TANH R16, R8 ;  /* 0x0000000800107308 */ /* 0x0007e20000002400 */
        /* <DEDUP_REMOVED lines=11> */
[----:B------:R-:W-:Y:S02]  /*4c50*/  FSEL R239, R49, -INF , P3 ;  /* 0xff80000031ef7808 */ /* 0x000fe40001800000 */
[----:B------:R-:W-:-:S02]  /*4c60*/  FMNMX.FTZ R6, R179, R6, !PT ;  /* 0x00000006b3067209 */ /* 0x000fc40007810000 */
[----:B------:R-:W-:Y:S02]  /*4c70*/  FMNMX.FTZ R7, R199, R7, !PT ;  /* 0x00000007c7077209 */ /* 0x000fe40007810000 */
[----:B------:R-:W-:Y:S02]  /*4c80*/  FMNMX.FTZ R3, R194, R3, !PT ;  /* 0x00000003c2037209 */ /* 0x000fe40007810000 */
[----:B-1----:R-:W-:Y:S02]  /*4c90*/  FSEL R230, R10, -INF , P2 ;  /* 0xff8000000ae67808 */ /* 0x002fe40001000000 */
[----:B------:R-:W-:Y:S02]  /*4ca0*/  FMNMX.FTZ R6, R239, R6, !PT ;  /* 0x00000006ef067209 */ /* 0x000fe40007810000 */
[----:B------:R-:W-:Y:S02]  /*4cb0*/  FMNMX.FTZ R7, R196, R7, !PT ;  /* 0x00000007c4077209 */ /* 0x000fe40007810000 */
[----:B--2---:R-:W-:-:S02]  /*4cc0*/  FSEL R229, R5, -INF , P1 ;  /* 0xff80000005e57808 */ /* 0x004fc40000800000 */
[----:B------:R-:W-:Y:S02]  /*4cd0*/  FMNMX.FTZ R5, R206, R3, !PT ;  /* 0x00000003ce057209 */ /* 0x000fe40007810000 */
[----:B------:R-:W-:Y:S02]  /*4ce0*/  FMNMX.FTZ R3, R230, R6, !PT ;  /* 0x00000006e6037209 */ /* 0x000fe40007810000 */
[----:B------:R-:W-:Y:S01]  /*4cf0*/  FMNMX.FTZ R6, R236, R7, !PT ;  /* 0x00000007ec067209 */ /* 0x000fe20007810000 */
[----:B------:R-:W-:Y:S01]  /*4d00*/  FMUL.FTZ R7, R67, c[0x0][0x320] ;  /* 0x0000c80043077a20 */ /* 0x000fe20000410000 */
[----:B------:R-:W-:Y:S01]  /*4d10*/  FSEL R228, R9, -INF , P0 ;  /* 0xff80000009e47808 */ /* 0x000fe20000000000 */
[----:B------:R-:W-:Y:S01]  /*4d20*/  LDSM.16.MT88.4 R64, [R227+0x900] ;  /* 0x00090000e340783b */ /* 0x000fe20000004200 */
[----:B------:R-:W-:Y:S01]  /*4d30*/  FMNMX.FTZ R6, R235, R6, !PT ;  /* 0x00000006eb067209 */ /* 0x000fe20007810000 */
[----:B------:R1:W-:Y:S01]  /*4d40*/  MUFU.TANH R17, R7 ;  /* 0x0000000700117308 */ /* 0x0003e20000002400 */
[----:B------:R-:W-:-:S02]  /*4d50*/  FMNMX.FTZ R3, R229, R3, !PT ;  /* 0x00000003e5037209 */ /* 0x000fc40007810000 */
[----:B------:R-:W-:Y:S01]  /*4d60*/  FMNMX.FTZ R5, R232, R5, !PT ;  /* 0x00000005e8057209 */ /* 0x000fe20007810000 */
[----:B---3--:R-:W2:Y:S01]  /*4d70*/  SHFL.BFLY PT, R8, R6, 0x2, 0x1f ;  /* 0x0c401f0006087f89 */ /* 0x008ea200000e0000 */
[----:B------:R-:W-:Y:S02]  /*4d80*/  FMNMX.FTZ R3, R228, R3, !PT ;  /* 0x00000003e4037209 */ /* 0x000fe40007810000 */
[----:B------:R-:W-:-:S03]  /*4d90*/  FMNMX.FTZ R5, R231, R5, !PT ;  /* 0x00000005e7057209 */ /* 0x000fc60007810000 */
[----:B------:R-:W3:Y:S04]  /*4da0*/  SHFL.BFLY PT, R70, R3, 0x2, 0x1f ;  /* 0x0c401f0003467f89 */ /* 0x000ee800000e0000 */
[----:B------:R-:W4:Y:S01]  /*4db0*/  SHFL.BFLY PT, R9, R5, 0x2, 0x1f ;  /* 0x0c401f0005097f89 */ /* 0x000f2200000e0000 */
[----:B-1----:R-:W-:-:S04]  /*4dc0*/  FMUL.FTZ R7, R58, c[0x0][0x320] ;  /* 0x0000c8003a077a20 */ /* 0x002fc80000410000 */
[----:B------:R1:W-:Y:S01]  /*4dd0*/  MUFU.TANH R20, R7 ;  /* 0x0000000700147308 */ /* 0x0003e20000002400 */
[----:B--2---:R-:W-:Y:S02]  /*4de0*/  FMNMX.FTZ R6, R6, R8, !PT ;  /* 0x0000000806067209 */ /* 0x004fe40007810000 */
[----:B------:R-:W-:Y:S01]  /*4df0*/  SHFL.IDX PT, R8, R12, 0x1, 0x1c1f ;  /* 0x003c1f000c087f89 */ /* 0x000fe200000e0000 */
[----:B---3--:R-:W-:Y:S01]  /*4e00*/  FMNMX.FTZ R70, R3, R70, !PT ;  /* 0x0000004603467209 */ /* 0x008fe20007810000 */
[----:B------:R-:W-:Y:S02]  /*4e10*/  FMUL.FTZ R3, R50, c[0x0][0x320] ;  /* 0x0000c80032037a20 */ /* 0x000fe40000410000 */
[----:B------:R-:W2:Y:S01]  /*4e20*/  SHFL.BFLY PT, R73, R6, 0x1, 0x1f ;  /* 0x0c201f0006497f89 */ /* 0x000ea200000e0000 */
[----:B-1----:R-:W-:Y:S01]  /*4e30*/  FMUL.FTZ R7, R59, c[0x0][0x320] ;  /* 0x0000c8003b077a20 */ /* 0x002fe20000410000 */
[----:B----4-:R-:W-:Y:S01]  /*4e40*/  FMNMX.FTZ R5, R5, R9, !PT ;  /* 0x0000000905057209 */ /* 0x010fe20007810000 */
[----:B------:R1:W-:Y:S01]  /*4e50*/  MUFU.TANH R38, R3 ;  /* 0x0000000300267308 */ /* 0x0003e20000002400 */
[----:B------:R-:W3:Y:S04]  /*4e60*/  SHFL.BFLY PT, R9, R70, 0x1, 0x1f ;  /* 0x0c201f0046097f89 */ /* 0x000ee800000e0000 */
[----:B------:R-:W4:Y:S03]  /*4e70*/  SHFL.BFLY PT, R71, R5, 0x1, 0x1f ;  /* 0x0c201f0005477f89 */ /* 0x000f2600000e0000 */
[----:B------:R3:W-:Y:S01]  /*4e80*/  MUFU.TANH R37, R7 ;  /* 0x0000000700257308 */ /* 0x0007e20000002400 */
[----:B-1----:R-:W-:-:S02]  /*4e90*/  FMUL.FTZ R3, R51, c[0x0][0x320] ;  /* 0x0000c80033037a20 */ /* 0x002fc40000410000 */
[----:B------:R-:W-:Y:S05]  /*4ea0*/  LDSM.16.MT88.4 R48, [R224+0x900] ;  /* 0x00090000e030783b */ /* 0x000fea0000004200 */
[----:B------:R1:W-:Y:S01]  /*4eb0*/  MUFU.TANH R39, R3 ;  /* 0x0000000300277308 */ /* 0x0003e20000002400 */
[----:B--2---:R-:W-:Y:S01]  /*4ec0*/  FMNMX.FTZ R73, R6, R73, !PT ;  /* 0x0000004906497209 */ /* 0x004fe20007810000 */
[----:B---3--:R-:W-:Y:S01]  /*4ed0*/  FMUL.FTZ R7, R54, c[0x0][0x320] ;  /* 0x0000c80036077a20 */ /* 0x008fe20000410000 */
[----:B------:R-:W-:-:S05]  /*4ee0*/  FMNMX.FTZ R70, R70, R9, !PT ;  /* 0x0000000946467209 */ /* 0x000fca0007810000 */
[----:B------:R2:W-:Y:S01]  /*4ef0*/  MUFU.TANH R21, R7 ;  /* 0x0000000700157308 */ /* 0x0005e20000002400 */
[----:B----4-:R-:W-:-:S05]  /*4f00*/  FMNMX.FTZ R71, R5, R71, !PT ;  /* 0x0000004705477209 */ /* 0x010fca0007810000 */
[----:B------:R-:W-:Y:S02]  /*4f10*/  FMUL.FTZ R6, R71, c[0x0][0x2d0] ;  /* 0x0000b40047067a20 */ /* 0x000fe40000410000 */
[----:B-1----:R-:W-:-:S04]  /*4f20*/  FMUL.FTZ R3, R90, c[0x0][0x320] ;  /* 0x0000c8005a037a20 */ /* 0x002fc80000410000 */
[----:B------:R1:W3:Y:S01]  /*4f30*/  MUFU.TANH R10, R3 ;  /* 0x00000003000a7308 */ /* 0x0002e20000002400 */
[----:B--2---:R-:W-:-:S07]  /*4f40*/  FMUL.FTZ R7, R55, c[0x0][0x320] ;  /* 0x0000c80037077a20 */ /* 0x004fce0000410000 */
[----:B------:R2:W4:Y:S01]  /*4f50*/  MUFU.TANH R12, R7 ;  /* 0x00000007000c7308 */ /* 0x0005220000002400 */
[----:B-1----:R-:W-:Y:S01]  /*4f60*/  FMUL.FTZ R3, R46, c[0x0][0x320] ;  /* 0x0000c8002e037a20 */ /* 0x002fe20000410000 */
[----:B--2---:R-:W-:Y:S01]  /*4f70*/  IADD3 R7, R13, R8, RZ ;  /* 0x000000080d077210 */ /* 0x004fe20007ffe0ff */
[----:B------:R-:W-:-:S05]  /*4f80*/  FMUL.FTZ R8, R47, c[0x0][0x320] ;  /* 0x0000c8002f087a20 */ /* 0x000fca0000410000 */
[----:B------:R1:W2:Y:S01]  /*4f90*/  MUFU.TANH R13, R3 ;  /* 0x00000003000d7308 */ /* 0x0002a20000002400 */
[----:B------:R-:W-:Y:S07]  /*4fa0*/  LDSM.16.MT88.4 R44, [R226+0x100] ;  /* 0x00010000e22c783b */ /* 0x000fee0000004200 */
[----:B------:R-:W2:Y:S01]  /*4fb0*/  MUFU.TANH R9, R8 ;  /* 0x0000000800097308 */ /* 0x000ea20000002400 */
[----:B-1----:R-:W-:Y:S01]  /*4fc0*/  IMNMX R3, R14, R7, PT ;  /* 0x000000070e037217 */ /* 0x002fe20003800200 */
[----:B------:R-:W-:-:S03]  /*4fd0*/  FMUL.FTZ R7, R73, c[0x0][0x2d0] ;  /* 0x0000b40049077a20 */ /* 0x000fc60000410000 */
        /* <DEDUP_REMOVED lines=11> */
[----:B------:R-:W-:-:S02]  /*5090*/  ISETP.GT.AND P1, PT, R3, 0x11, PT ;  /* 0x000000110300780c */ /* 0x000fc40003f24270 */
[----:B------:R-:W-:Y:S02]  /*50a0*/  FSEL R68, R75, -INF , P5 ;  /* 0xff8000004b447808 */ /* 0x000fe40002800000 */
[----:B------:R-:W-:Y:S02]  /*50b0*/  FMNMX.FTZ R0, R63, R0, !PT ;  /* 0x000000003f007209 */ /* 0x000fe40007810000 */
[C---:B------:R-:W-:Y:S02]  /*50c0*/  ISETP.GT.AND P3, PT, R3.reuse, 0x18, PT ;  /* 0x000000180300780c */ /* 0x040fe40003f64270 */
[----:B------:R-:W-:Y:S02]  /*50d0*/  FSEL R69, R74, -INF , P1 ;  /* 0xff8000004a457808 */ /* 0x000fe40000800000 */
[----:B------:R-:W-:Y:S02]  /*50e0*/  FMNMX.FTZ R0, R68, R0, !PT ;  /* 0x0000000044007209 */ /* 0x000fe40007810000 */
[----:B------:R-:W-:-:S02]  /*50f0*/  ISETP.GT.AND P2, PT, R3, 0x19, PT ;  /* 0x000000190300780c */ /* 0x000fc40003f44270 */
[----:B---3--:R-:W-:Y:S02]  /*5100*/  FSEL R74, R10, -INF , P3 ;  /* 0xff8000000a4a7808 */ /* 0x008fe40001800000 */
[----:B------:R-:W-:Y:S02]  /*5110*/  FMNMX.FTZ R0, R69, R0, !PT ;  /* 0x0000000045007209 */ /* 0x000fe40007810000 */
[----:B------:R-:W-:Y:S02]  /*5120*/  ISETP.GT.AND P0, PT, R3, 0x20, PT ;  /* 0x000000200300780c */ /* 0x000fe40003f04270 */
[----:B------:R-:W-:Y:S02]  /*5130*/  FSEL R75, R186, -INF , P2 ;  /* 0xff800000ba4b7808 */ /* 0x000fe40001000000 */
[----:B------:R-:W-:Y:S02]  /*5140*/  FMNMX.FTZ R0, R74, R0, !PT ;  /* 0x000000004a007209 */ /* 0x000fe40007810000 */
[----:B------:R-:W-:-:S02]  /*5150*/  FSETP.NEU.FTZ.AND P1, PT, R73, -INF , PT ;  /* 0xff8000004900780b */ /* 0x000fc40003f3d000 */
[----:B------:R-:W-:Y:S02]  /*5160*/  ISETP.GT.AND P5, PT, R3, 0x21, PT ;  /* 0x000000210300780c */ /* 0x000fe40003fa4270 */
[----:B------:R-:W-:Y:S02]  /*5170*/  FSEL R101, R184, -INF , P0 ;  /* 0xff800000b8657808 */ /* 0x000fe40000000000 */
[----:B------:R-:W-:Y:S02]  /*5180*/  FMNMX.FTZ R0, R75, R0, !PT ;  /* 0x000000004b007209 */ /* 0x000fe40007810000 */
[----:B------:R-:W-:Y:S02]  /*5190*/  ISETP.GT.AND P3, PT, R3, 0x28, PT ;  /* 0x000000280300780c */ /* 0x000fe40003f64270 */
[----:B------:R-:W-:Y:S02]  /*51a0*/  FSEL R7, R7, RZ, P1 ;  /* 0x000000ff07077208 */ /* 0x000fe40000800000 */
[----:B------:R-:W-:-:S02]  /*51b0*/  FSEL R100, R185, -INF , P5 ;  /* 0xff800000b9647808 */ /* 0x000fc40002800000 */
[----:B------:R-:W-:Y:S01]  /*51c0*/  FMNMX.FTZ R0, R101, R0, !PT ;  /* 0x0000000065007209 */ /* 0x000fe20007810000 */
[----:B------:R-:W-:Y:S01]  /*51d0*/  FFMA.FTZ R5, R11, c[0x0][0x2d0], -R7 ;  /* 0x0000b4000b057a23 */ /* 0x000fe20000010807 */
[----:B------:R-:W-:Y:S02]  /*51e0*/  ISETP.GT.AND P1, PT, R3, 0x29, PT ;  /* 0x000000290300780c */ /* 0x000fe40003f24270 */
[----:B------:R-:W-:Y:S01]  /*51f0*/  FSEL R102, R103, -INF , P3 ;  /* 0xff80000067667808 */ /* 0x000fe20001800000 */
[----:B------:R1:W-:Y:S01]  /*5200*/  MUFU.EX2 R233, R5 ;  /* 0x0000000500e97308 */ /* 0x0003e20000000800 */
[----:B------:R-:W-:Y:S02]  /*5210*/  FMNMX.FTZ R0, R100, R0, !PT ;  /* 0x0000000064007209 */ /* 0x000fe40007810000 */
[----:B------:R-:W-:Y:S02]  /*5220*/  ISETP.GT.AND P2, PT, R3, 0x30, PT ;  /* 0x000000300300780c */ /* 0x000fe40003f44270 */
[----:B------:R-:W-:-:S02]  /*5230*/  FSEL R103, R180, -INF , P1 ;  /* 0xff800000b4677808 */ /* 0x000fc40000800000 */
[----:B------:R-:W-:Y:S02]  /*5240*/  FMNMX.FTZ R0, R102, R0, !PT ;  /* 0x0000000066007209 */ /* 0x000fe40007810000 */
[----:B------:R-:W-:Y:S02]  /*5250*/  ISETP.GT.AND P0, PT, R3, 0x31, PT ;  /* 0x000000310300780c */ /* 0x000fe40003f04270 */
[----:B------:R-:W-:Y:S02]  /*5260*/  FSEL R117, R107, -INF , P2 ;  /* 0xff8000006b757808 */ /* 0x000fe40001000000 */
[----:B------:R-:W-:Y:S02]  /*5270*/  FMNMX.FTZ R0, R103, R0, !PT ;  /* 0x0000000067007209 */ /* 0x000fe40007810000 */
[----:B------:R-:W-:Y:S01]  /*5280*/  ISETP.GT.AND P5, PT, R3, 0x38, PT ;  /* 0x000000380300780c */ /* 0x000fe20003fa4270 */
[----:B-1----:R-:W-:Y:S01]  /*5290*/  FFMA.FTZ R5, R22, c[0x0][0x2d0], -R7 ;  /* 0x0000b40016057a23 */ /* 0x002fe20000010807 */
[----:B------:R-:W-:-:S02]  /*52a0*/  FSEL R118, R106, -INF , P0 ;  /* 0xff8000006a767808 */ /* 0x000fc40000000000 */
[----:B------:R-:W-:Y:S01]  /*52b0*/  FSETP.NEU.FTZ.AND P2, PT, R71, -INF , PT ;  /* 0xff8000004700780b */ /* 0x000fe20003f5d000 */
[----:B------:R1:W-:Y:S01]  /*52c0*/  MUFU.EX2 R240, R5 ;  /* 0x0000000500f07308 */ /* 0x0003e20000000800 */
[----:B------:R-:W-:Y:S02]  /*52d0*/  FMNMX.FTZ R0, R117, R0, !PT ;  /* 0x0000000075007209 */ /* 0x000fe40007810000 */
[C---:B------:R-:W-:Y:S02]  /*52e0*/  ISETP.GT.AND P3, PT, R3.reuse, 0x39, PT ;  /* 0x000000390300780c */ /* 0x040fe40003f64270 */
[----:B------:R-:W-:Y:S02]  /*52f0*/  FSEL R6, R6, RZ, P2 ;  /* 0x000000ff06067208 */ /* 0x000fe40001000000 */
[----:B------:R-:W-:Y:S02]  /*5300*/  FSEL R116, R82, -INF , P5 ;  /* 0xff80000052747808 */ /* 0x000fe40002800000 */
[----:B------:R-:W-:Y:S01]  /*5310*/  FMNMX.FTZ R0, R118, R0, !PT ;  /* 0x0000000076007209 */ /* 0x000fe20007810000 */
[----:B------:R-:W-:Y:S01]  /*5320*/  FFMA.FTZ R8, R28, c[0x0][0x2d0], -R6 ;  /* 0x0000b4001c087a23 */ /* 0x000fe20000010806 */
[----:B------:R-:W-:Y:S01]  /*5330*/  ISETP.GT.AND P1, PT, R3, 0x40, PT ;  /* 0x000000400300780c */ /* 0x000fe20003f24270 */
[----:B------:R-:W-:Y:S01]  /*5340*/  LDSM.16.MT88.4 R80, [R225+0x900] ;  /* 0x00090000e150783b */ /* 0x000fe20000004200 */
[----:B------:R-:W-:Y:S01]  /*5350*/  FSEL R137, R137, -INF , P3 ;  /* 0xff80000089897808 */ /* 0x000fe20001800000 */
[----:B------:R-:W-:Y:S01]  /*5360*/  MUFU.EX2 R212, R8 ;  /* 0x0000000800d47308 */ /* 0x000fe20000000800 */
[----:B------:R-:W-:Y:S01]  /*5370*/  FMNMX.FTZ R0, R116, R0, !PT ;  /* 0x0000000074007209 */ /* 0x000fe20007810000 */
[----:B-1----:R-:W-:Y:S01]  /*5380*/  FFMA.FTZ R5, R23, c[0x0][0x2d0], -R7 ;  /* 0x0000b40017057a23 */ /* 0x002fe20000010807 */
[----:B------:R-:W-:-:S02]  /*5390*/  ISETP.GT.AND P0, PT, R3, 0x41, PT ;  /* 0x000000410300780c */ /* 0x000fc40003f04270 */
[----:B------:R-:W-:Y:S02]  /*53a0*/  FSEL R146, R78, -INF , P1 ;  /* 0xff8000004e927808 */ /* 0x000fe40000800000 */
[----:B------:R-:W-:Y:S01]  /*53b0*/  FMNMX.FTZ R0, R137, R0, !PT ;  /* 0x0000000089007209 */ /* 0x000fe20007810000 */
[----:B------:R1:W-:Y:S01]  /*53c0*/  MUFU.EX2 R237, R5 ;  /* 0x0000000500ed7308 */ /* 0x0003e20000000800 */
[----:B------:R-:W-:Y:S02]  /*53d0*/  ISETP.GT.AND P5, PT, R3, 0x48, PT ;  /* 0x000000480300780c */ /* 0x000fe40003fa4270 */
[----:B------:R-:W-:Y:S02]  /*53e0*/  FSEL R145, R79, -INF , P0 ;  /* 0xff8000004f917808 */ /* 0x000fe40000000000 */
[----:B------:R-:W-:Y:S02]  /*53f0*/  FMNMX.FTZ R0, R146, R0, !PT ;  /* 0x0000000092007209 */ /* 0x000fe40007810000 */
[----:B------:R-:W-:-:S02]  /*5400*/  ISETP.GT.AND P2, PT, R3, 0x49, PT ;  /* 0x000000490300780c */ /* 0x000fc40003f44270 */
[----:B------:R-:W-:Y:S02]  /*5410*/  FSEL R147, R16, -INF , P5 ;  /* 0xff80000010937808 */ /* 0x000fe40002800000 */
[----:B------:R-:W-:Y:S02]  /*5420*/  FMNMX.FTZ R0, R145, R0, !PT ;  /* 0x0000000091007209 */ /* 0x000fe40007810000 */
[----:B------:R-:W-:Y:S02]  /*5430*/  ISETP.GT.AND P3, PT, R3, 0x50, PT ;  /* 0x000000500300780c */ /* 0x000fe40003f64270 */
[----:B------:R-:W-:Y:S01]  /*5440*/  FSEL R149, R17, -INF , P2 ;  /* 0xff80000011957808 */ /* 0x000fe20001000000 */
[----:B-1----:R-:W-:Y:S01]  /*5450*/  FFMA.FTZ R5, R25, c[0x0][0x2d0], -R7 ;  /* 0x0000b40019057a23 */ /* 0x002fe20000010807 */
[----:B------:R-:W-:Y:S02]  /*5460*/  FMNMX.FTZ R0, R147, R0, !PT ;  /* 0x0000000093007209 */ /* 0x000fe40007810000 */
[----:B------:R-:W-:Y:S01]  /*5470*/  FSETP.NEU.FTZ.AND P2, PT, R70, -INF , PT ;  /* 0xff8000004600780b */ /* 0x000fe20003f5d000 */
[----:B------:R1:W-:Y:S01]  /*5480*/  MUFU.EX2 R210, R5 ;  /* 0x0000000500d27308 */ /* 0x0003e20000000800 */
[----:B------:R-:W-:-:S02]  /*5490*/  ISETP.GT.AND P1, PT, R3, 0x51, PT ;  /* 0x000000510300780c */ /* 0x000fc40003f24270 */
[----:B------:R-:W-:Y:S02]  /*54a0*/  ISETP.GT.AND P0, PT, R3, 0x58, PT ;  /* 0x000000580300780c */ /* 0x000fe40003f04270 */
[----:B------:R-:W-:Y:S02]  /*54b0*/  FSEL R167, R20, -INF , P3 ;  /* 0xff80000014a77808 */ /* 0x000fe40001800000 */
[----:B------:R-:W-:Y:S02]  /*54c0*/  FMNMX.FTZ R0, R149, R0, !PT ;  /* 0x0000000095007209 */ /* 0x000fe40007810000 */
[----:B------:R-:W-:Y:S02]  /*54d0*/  FSEL R166, R37, -INF , P1 ;  /* 0xff80000025a67808 */ /* 0x000fe40000800000 */
[----:B------:R-:W-:Y:S02]  /*54e0*/  FSEL R169, R21, -INF , P0 ;  /* 0xff80000015a97808 */ /* 0x000fe40000000000 */
[----:B------:R-:W-:-:S02]  /*54f0*/  FMNMX.FTZ R0, R167, R0, !PT ;  /* 0x00000000a7007209 */ /* 0x000fc40007810000 */
[C---:B------:R-:W-:Y:S01]  /*5500*/  ISETP.GT.AND P5, PT, R3.reuse, 0x59, PT ;  /* 0x000000590300780c */ /* 0x040fe20003fa4270 */
[----:B-1----:R-:W-:Y:S01]  /*5510*/  FFMA.FTZ R5, R24, c[0x0][0x2d0], -R6 ;  /* 0x0000b40018057a23 */ /* 0x002fe20000010806 */
[C---:B------:R-:W-:Y:S02]  /*5520*/  ISETP.GT.AND P3, PT, R3.reuse, 0x60, PT ;  /* 0x000000600300780c */ /* 0x040fe40003f64270 */
[C---:B------:R-:W-:Y:S01]  /*5530*/  ISETP.GT.AND P1, PT, R3.reuse, 0x68, PT ;  /* 0x000000680300780c */ /* 0x040fe20003f24270 */
[----:B------:R1:W-:Y:S01]  /*5540*/  MUFU.EX2 R234, R5 ;  /* 0x0000000500ea7308 */ /* 0x0003e20000000800 */
[----:B------:R-:W-:Y:S02]  /*5550*/  ISETP.GT.AND P0, PT, R3, 0x69, PT ;  /* 0x000000690300780c */ /* 0x000fe40003f04270 */
[----:B------:R-:W-:Y:S02]  /*5560*/  FMNMX.FTZ R0, R166, R0, !PT ;  /* 0x00000000a6007209 */ /* 0x000fe40007810000 */
[----:B----4-:R-:W-:-:S02]  /*5570*/  FSEL R4, R12, -INF , P5 ;  /* 0xff8000000c047808 */ /* 0x010fc40002800000 */
[----:B------:R-:W-:Y:S02]  /*5580*/  FMNMX.FTZ R0, R169, R0, !PT ;  /* 0x00000000a9007209 */ /* 0x000fe40007810000 */
[----:B------:R-:W-:Y:S02]  /*5590*/  FSEL R251, R38, -INF , P3 ;  /* 0xff80000026fb7808 */ /* 0x000fe40001800000 */
[----:B--2---:R-:W-:Y:S02]  /*55a0*/  FSEL R250, R13, -INF , P1 ;  /* 0xff8000000dfa7808 */ /* 0x004fe40000800000 */
[----:B------:R-:W-:Y:S01]  /*55b0*/  FSEL R248, R9, -INF , P0 ;  /* 0xff80000009f87808 */ /* 0x000fe20000000000 */
[----:B-1----:R-:W-:-:S04]  /*55c0*/  FFMA.FTZ R5, R26, c[0x0][0x2d0], -R6 ;  /* 0x0000b4001a057a23 */ /* 0x002fc80000010806 */
[----:B------:R1:W-:Y:S02]  /*55d0*/  MUFU.EX2 R195, R5 ;  /* 0x0000000500c37308 */ /* 0x0003e40000000800 */
[----:B-1----:R-:W-:Y:S02]  /*55e0*/  FFMA.FTZ R5, R27, c[0x0][0x2d0], -R6 ;  /* 0x0000b4001b057a23 */ /* 0x002fe40000010806 */
[----:B------:R-:W-:Y:S04]  /*55f0*/  LDSM.16.MT88.4 R24, [R227+0x100] ;  /* 0x00010000e318783b */ /* 0x000fe80000004200 */
[----:B------:R1:W2:Y:S02]  /*5600*/  MUFU.EX2 R208, R5 ;  /* 0x0000000500d07308 */ /* 0x0002a40000000800 */
[----:B-1----:R-:W-:Y:S01]  /*5610*/  FMUL.FTZ R5, R70, c[0x0][0x2d0] ;  /* 0x0000b40046057a20 */ /* 0x002fe20000410000 */
[----:B--2---:R-:W-:-:S04]  /*5620*/  F2FP.PACK_AB R10, R212, R208 ;  /* 0x000000d0d40a723e */ /* 0x004fc800000000ff */
[----:B------:R-:W-:Y:S02]  /*5630*/  FSEL R5, R5, RZ, P2 ;  /* 0x000000ff05057208 */ /* 0x000fe40001000000 */
[----:B------:R-:W-:-:S03]  /*5640*/  ISETP.GT.AND P2, PT, R3, 0x61, PT ;  /* 0x000000610300780c */ /* 0x000fc60003f44270 */
[--C-:B------:R-:W-:Y:S01]  /*5650*/  FFMA.FTZ R3, R18, c[0x0][0x2d0], -R5.reuse ;  /* 0x0000b40012037a23 */ /* 0x100fe20000010805 */
[----:B------:R-:W-:Y:S01]  /*5660*/  FSEL R249, R39, -INF , P2 ;  /* 0xff80000027f97808 */ /* 0x000fe20001000000 */
[--C-:B------:R-:W-:Y:S02]  /*5670*/  FFMA.FTZ R8, R19, c[0x0][0x2d0], -R5.reuse ;  /* 0x0000b40013087a23 */ /* 0x100fe40000010805 */
[----:B------:R1:W-:Y:S01]  /*5680*/  MUFU.EX2 R198, R3 ;  /* 0x0000000300c67308 */ /* 0x0003e20000000800 */
[----:B------:R-:W2:Y:S07]  /*5690*/  LDSM.16.MT88.4 R16, [R224+0x100] ;  /* 0x00010000e010783b */ /* 0x000eae0000004200 */
[----:B------:R3:W4:Y:S01]  /*56a0*/  MUFU.EX2 R197, R8 ;  /* 0x0000000800c57308 */ /* 0x0007220000000800 */
[----:B-1----:R-:W-:-:S07]  /*56b0*/  FFMA.FTZ R3, R15, c[0x0][0x2d0], -R5 ;  /* 0x0000b4000f037a23 */ /* 0x002fce0000010805 */
[----:B------:R1:W-:Y:S01]  /*56c0*/  MUFU.EX2 R192, R3 ;  /* 0x0000000300c07308 */ /* 0x0003e20000000800 */
[----:B---3--:R-:W-:Y:S02]  /*56d0*/  F2FP.PACK_AB R8, R195, R234 ;  /* 0x000000eac308723e */ /* 0x008fe400000000ff */
[----:B----4-:R-:W-:Y:S02]  /*56e0*/  F2FP.PACK_AB R9, R198, R197 ;  /* 0x000000c5c609723e */ /* 0x010fe400000000ff */
[----:B-1----:R-:W-:Y:S01]  /*56f0*/  FMNMX.FTZ R3, R4, R0, !PT ;  /* 0x0000000004037209 */ /* 0x002fe20007810000 */
[----:B------:R-:W-:-:S03]  /*5700*/  FFMA.FTZ R0, R29, c[0x0][0x2d0], -R5 ;  /* 0x0000b4001d007a23 */ /* 0x000fc60000010805 */
[----:B------:R-:W-:Y:S01]  /*5710*/  FMNMX.FTZ R2, R251, R3, !PT ;  /* 0x00000003fb027209 */ /* 0x000fe20007810000 */
[----:B------:R1:W3:Y:S03]  /*5720*/  MUFU.EX2 R213, R0 ;  /* 0x0000000000d57308 */ /* 0x0002e60000000800 */
[----:B-1----:R-:W-:Y:S01]  /*5730*/  FMNMX.FTZ R0, R249, R2, !PT ;  /* 0x00000002f9007209 */ /* 0x002fe20007810000 */
[--C-:B------:R-:W-:Y:S01]  /*5740*/  FFMA.FTZ R2, R31, c[0x0][0x2d0], -R6.reuse ;  /* 0x0000b4001f027a23 */ /* 0x100fe20000010806 */
[----:B---3--:R-:W-:Y:S02]  /*5750*/  F2FP.PACK_AB R11, R213, R192 ;  /* 0x000000c0d50b723e */ /* 0x008fe400000000ff */
[----:B------:R-:W-:Y:S01]  /*5760*/  FMNMX.FTZ R0, R250, R0, !PT ;  /* 0x00000000fa007209 */ /* 0x000fe20007810000 */
[----:B------:R1:W-:Y:S03]  /*5770*/  MUFU.EX2 R94, R2 ;  /* 0x00000002005e7308 */ /* 0x0003e60000000800 */
[----:B------:R-:W-:Y:S01]  /*5780*/  FMNMX.FTZ R0, R248, R0, !PT ;  /* 0x00000000f8007209 */ /* 0x000fe20007810000 */
[C---:B--2---:R-:W-:Y:S04]  /*5790*/  HMMA.16816.F32 R52, R8.reuse, R16, RZ ;  /* 0x000000100834723c */ /* 0x044fe800000018ff */
[----:B------:R-:W2:Y:S04]  /*57a0*/  SHFL.BFLY PT, R3, R0, 0x2, 0x1f ;  /* 0x0c401f0000037f89 */ /* 0x000ea800000e0000 */
[----:B------:R-:W-:Y:S01]  /*57b0*/  HMMA.16816.F32 R76, R8, R24, RZ ;  /* 0x00000018084c723c */ /* 0x000fe200000018ff */
[----:B-1----:R-:W-:-:S04]  /*57c0*/  FFMA.FTZ R2, R32, c[0x0][0x2d0], -R6 ;  /* 0x0000b40020027a23 */ /* 0x002fc80000010806 */
[----:B------:R1:W-:Y:S03]  /*57d0*/  MUFU.EX2 R200, R2 ;  /* 0x0000000200c87308 */ /* 0x0003e60000000800 */
[C---:B------:R-:W-:Y:S08]  /*57e0*/  HMMA.16816.F32 R56, R8.reuse, R40, RZ ;  /* 0x000000280838723c */ /* 0x040ff000000018ff */
[----:B------:R-:W-:Y:S01]  /*57f0*/  HMMA.16816.F32 R20, R8, R44, RZ ;  /* 0x0000002c0814723c */ /* 0x000fe200000018ff */
[----:B--2---:R-:W-:Y:S01]  /*5800*/  FMNMX.FTZ R0, R0, R3, !PT ;  /* 0x0000000300007209 */ /* 0x004fe20007810000 */
[----:B-1----:R-:W-:-:S04]  /*5810*/  FFMA.FTZ R2, R33, c[0x0][0x2d0], -R6 ;  /* 0x0000b40021027a23 */ /* 0x002fc80000010806 */
[----:B------:R-:W1:Y:S01]  /*5820*/  SHFL.BFLY PT, R3, R0, 0x1, 0x1f ;  /* 0x0c201f0000037f89 */ /* 0x000e6200000e0000 */
[----:B------:R2:W-:Y:S02]  /*5830*/  MUFU.EX2 R204, R2 ;  /* 0x0000000200cc7308 */ /* 0x0005e40000000800 */
[----:B--2---:R-:W-:-:S06]  /*5840*/  FFMA.FTZ R2, R35, c[0x0][0x2d0], -R6 ;  /* 0x0000b40023027a23 */ /* 0x004fcc0000010806 */
[----:B------:R2:W3:Y:S02]  /*5850*/  MUFU.EX2 R243, R2 ;  /* 0x0000000200f37308 */ /* 0x0004e40000000800 */
[--C-:B--2---:R-:W-:Y:S01]  /*5860*/  FFMA.FTZ R2, R30, c[0x0][0x2d0], -R5.reuse ;  /* 0x0000b4001e027a23 */ /* 0x104fe20000010805 */
[----:B---3--:R-:W-:Y:S01]  /*5870*/  F2FP.PACK_AB R14, R243, R204 ;  /* 0x000000ccf30e723e */ /* 0x008fe200000000ff */
[----:B------:R-:W-:Y:S04]  /*5880*/  HMMA.16816.F32 R28, R8, R42, RZ ;  /* 0x0000002a081c723c */ /* 0x000fe800000018ff */
[----:B------:R2:W-:Y:S02]  /*5890*/  MUFU.EX2 R238, R2 ;  /* 0x0000000200ee7308 */ /* 0x0005e40000000800 */
[----:B--2---:R-:W-:-:S02]  /*58a0*/  FFMA.FTZ R2, R34, c[0x0][0x2d0], -R5 ;  /* 0x0000b40022027a23 */ /* 0x004fc40000010805 */
[C---:B------:R-:W-:Y:S04]  /*58b0*/  HMMA.16816.F32 R32, R8.reuse, R26, RZ ;  /* 0x0000001a0820723c */ /* 0x040fe800000018ff */
[----:B------:R2:W3:Y:S02]  /*58c0*/  MUFU.EX2 R201, R2 ;  /* 0x0000000200c97308 */ /* 0x0004e40000000800 */
[--C-:B--2---:R-:W-:Y:S01]  /*58d0*/  FFMA.FTZ R2, R36, c[0x0][0x2d0], -R5.reuse ;  /* 0x0000b40024027a23 */ /* 0x104fe20000010805 */
[----:B---3--:R-:W-:Y:S01]  /*58e0*/  F2FP.PACK_AB R13, R201, R238 ;  /* 0x000000eec90d723e */ /* 0x008fe200000000ff */
[C---:B------:R-:W-:Y:S04]  /*58f0*/  HMMA.16816.F32 R36, R8.reuse, R18, RZ ;  /* 0x000000120824723c */ /* 0x040fe800000018ff */
[----:B------:R2:W-:Y:S04]  /*5900*/  MUFU.EX2 R205, R2 ;  /* 0x0000000200cd7308 */ /* 0x0005e80000000800 */
[----:B------:R-:W-:Y:S01]  /*5910*/  HMMA.16816.F32 R8, R8, R46, RZ ;  /* 0x0000002e0808723c */ /* 0x000fe200000018ff */
[----:B--2---:R-:W-:Y:S01]  /*5920*/  FFMA.FTZ R2, R72, c[0x0][0x2d0], -R5 ;  /* 0x0000b40048027a23 */ /* 0x004fe20000010805 */
[----:B-1----:R-:W-:Y:S01]  /*5930*/  FMNMX.FTZ R72, R0, R3, !PT ;  /* 0x0000000300487209 */ /* 0x002fe20007810000 */
[----:B------:R-:W-:-:S02]  /*5940*/  IMAD.MOV.U32 R3, RZ, RZ, R94 ;  /* 0x000000ffff037224 */ /* 0x000fc400078e005e */
[----:B------:R1:W2:Y:S01]  /*5950*/  MUFU.EX2 R191, R2 ;  /* 0x0000000200bf7308 */ /* 0x0002a20000000800 */
[C---:B------:R-:W-:Y:S01]  /*5960*/  FSETP.NEU.FTZ.AND P0, PT, R72.reuse, -INF , PT ;  /* 0xff8000004800780b */ /* 0x040fe20003f1d000 */
[----:B------:R-:W-:Y:S01]  /*5970*/  FMUL.FTZ R0, R72, c[0x0][0x2d0] ;  /* 0x0000b40048007a20 */ /* 0x000fe20000410000 */
[----:B------:R-:W-:-:S04]  /*5980*/  F2FP.PACK_AB R12, R200, R3 ;  /* 0x00000003c80c723e */ /* 0x000fc800000000ff */
[----:B------:R-:W-:Y:S01]  /*5990*/  FSEL R0, R0, RZ, P0 ;  /* 0x000000ff00007208 */ /* 0x000fe20000000000 */
[----:B-1----:R-:W-:Y:S01]  /*59a0*/  FFMA.FTZ R2, R88, c[0x0][0x2d0], -R7 ;  /* 0x0000b40058027a23 */ /* 0x002fe20000010807 */
[----:B--2---:R-:W-:-:S03]  /*59b0*/  F2FP.PACK_AB R15, R191, R205 ;  /* 0x000000cdbf0f723e */ /* 0x004fc600000000ff */
[----:B------:R1:W-:Y:S07]  /*59c0*/  MUFU.EX2 R119, R2 ;  /* 0x0000000200777308 */ /* 0x0003ee0000000800 */
[C---:B------:R-:W-:Y:S07]  /*59d0*/  HMMA.16816.F32 R104, R12.reuse, R86, R8 ;  /* 0x000000560c68723c */ /* 0x040fee0000001808 */
[----:B------:R-:W-:Y:S01]  /*59e0*/  F2FP.PACK_AB R8, R240, R233 ;  /* 0x000000e9f008723e */ /* 0x000fe200000000ff */
[----:B------:R-:W-:Y:S01]  /*59f0*/  HMMA.16816.F32 R132, R12, R48, R52 ;  /* 0x000000300c84723c */ /* 0x000fe20000001834 */
[----:B------:R-:W-:Y:S01]  /*5a00*/  F2FP.PACK_AB R10, R210, R237 ;  /* 0x000000edd20a723e */ /* 0x000fe200000000ff */
[----:B-1----:R-:W-:-:S04]  /*5a10*/  FFMA.FTZ R2, R89, c[0x0][0x2d0], -R7 ;  /* 0x0000b40059027a23 */ /* 0x002fc80000010807 */
[----:B------:R1:W-:Y:S02]  /*5a20*/  MUFU.EX2 R184, R2 ;  /* 0x0000000200b87308 */ /* 0x0003e40000000800 */
[C---:B------:R-:W-:Y:S08]  /*5a30*/  HMMA.16816.F32 R128, R12.reuse, R64, R76 ;  /* 0x000000400c80723c */ /* 0x040ff0000000184c */
[----:B------:R-:W-:Y:S01]  /*5a40*/  HMMA.16816.F32 R124, R12, R80, R56 ;  /* 0x000000500c7c723c */ /* 0x000fe20000001838 */
[----:B-1----:R-:W-:-:S07]  /*5a50*/  FFMA.FTZ R2, R91, c[0x0][0x2d0], -R7 ;  /* 0x0000b4005b027a23 */ /* 0x002fce0000010807 */
        /* <DEDUP_REMOVED lines=21> */
[----:B-1----:R-:W-:-:S02]  /*5bb0*/  FFMA.FTZ R2, R69, c[0x0][0x2d0], -R0 ;  /* 0x0000b40045027a23 */ /* 0x002fc40000010800 */
[----:B------:R-:W-:Y:S02]  /*5bc0*/  IMAD.MOV.U32 R69, RZ, RZ, R208 ;  /* 0x000000ffff457224 */ /* 0x000fe400078e00d0 */
[----:B------:R1:W2:Y:S03]  /*5bd0*/  MUFU.EX2 R185, R2 ;  /* 0x0000000200b97308 */ /* 0x0002a60000000800 */
[C---:B------:R-:W-:Y:S08]  /*5be0*/  HMMA.16816.F32 R16, R8.reuse, R24, RZ ;  /* 0x000000180810723c */ /* 0x040ff000000018ff */
[----:B------:R-:W-:Y:S01]  /*5bf0*/  HMMA.16816.F32 R28, R8, R26, RZ ;  /* 0x0000001a081c723c */ /* 0x000fe200000018ff */
[----:B-1----:R-:W-:-:S07]  /*5c00*/  FFMA.FTZ R2, R74, c[0x0][0x2d0], -R0 ;  /* 0x0000b4004a027a23 */ /* 0x002fce0000010800 */
[C---:B------:R-:W-:Y:S01]  /*5c10*/  HMMA.16816.F32 R20, R8.reuse, R40, RZ ;  /* 0x000000280814723c */ /* 0x040fe200000018ff */
[----:B------:R-:W-:Y:S01]  /*5c20*/  IMAD.MOV.U32 R74, RZ, RZ, R209 ;  /* 0x000000ffff4a7224 */ /* 0x000fe200078e00d1 */
[----:B------:R1:W-:Y:S06]  /*5c30*/  MUFU.EX2 R203, R2 ;  /* 0x0000000200cb7308 */ /* 0x0003ec0000000800 */
[C---:B------:R-:W-:Y:S08]  /*5c40*/  HMMA.16816.F32 R24, R8.reuse, R44, RZ ;  /* 0x0000002c0818723c */ /* 0x040ff000000018ff */
[----:B------:R-:W-:Y:S01]  /*5c50*/  HMMA.16816.F32 R40, R8, R42, RZ ;  /* 0x0000002a0828723c */ /* 0x000fe200000018ff */
[----:B-1----:R-:W-:-:S02]  /*5c60*/  FFMA.FTZ R2, R75, c[0x0][0x2d0], -R0 ;  /* 0x0000b4004b027a23 */ /* 0x002fc40000010800 */
[----:B------:R-:W-:Y:S02]  /*5c70*/  IMAD.MOV.U32 R75, RZ, RZ, R191 ;  /* 0x000000ffff4b7224 */ /* 0x000fe400078e00bf */
[----:B------:R1:W3:Y:S03]  /*5c80*/  MUFU.EX2 R68, R2 ;  /* 0x0000000200447308 */ /* 0x0002e60000000800 */
[----:B------:R-:W-:Y:S07]  /*5c90*/  HMMA.16816.F32 R44, R8, R46, RZ ;  /* 0x0000002e082c723c */ /* 0x000fee00000018ff */
[----:B------:R-:W-:-:S02]  /*5ca0*/  F2FP.PACK_AB R8, R184, R119 ;  /* 0x00000077b808723e */ /* 0x000fc400000000ff */
[----:B--2---:R-:W-:Y:S02]  /*5cb0*/  F2FP.PACK_AB R9, R185, R180 ;  /* 0x000000b4b909723e */ /* 0x004fe400000000ff */
[----:B------:R-:W-:Y:S01]  /*5cc0*/  F2FP.PACK_AB R10, R202, R186 ;  /* 0x000000baca0a723e */ /* 0x000fe200000000ff */
[----:B-1----:R-:W-:Y:S01]  /*5cd0*/  FFMA.FTZ R2, R97, c[0x0][0x2d0], -R7 ;  /* 0x0000b40061027a23 */ /* 0x002fe20000010807 */
[----:B---3--:R-:W-:-:S03]  /*5ce0*/  F2FP.PACK_AB R11, R68, R203 ;  /* 0x000000cb440b723e */ /* 0x008fc600000000ff */
[----:B------:R1:W-:Y:S04]  /*5cf0*/  MUFU.EX2 R252, R2 ;  /* 0x0000000200fc7308 */ /* 0x0003e80000000800 */
[C---:B------:R-:W-:Y:S01]  /*5d00*/  HMMA.16816.F32 R88, R8.reuse, R64, R16 ;  /* 0x000000400858723c */ /* 0x040fe20000001810 */
[----:B------:R-:W2:Y:S07]  /*5d10*/  LDSM.16.MT88.4 R16, [R227+0x1100] ;  /* 0x00110000e310783b */ /* 0x000eae0000004200 */
[----:B------:R-:W-:Y:S01]  /*5d20*/  HMMA.16816.F32 R36, R8, R50, R32 ;  /* 0x000000320824723c */ /* 0x000fe20000001820 */
[----:B-1----:R-:W-:-:S04]  /*5d30*/  FFMA.FTZ R2, R99, c[0x0][0x2d0], -R7 ;  /* 0x0000b40063027a23 */ /* 0x002fc80000010807 */
[----:B------:R1:W-:Y:S03]  /*5d40*/  MUFU.EX2 R215, R2 ;  /* 0x0000000200d77308 */ /* 0x0003e60000000800 */
[C---:B------:R-:W-:Y:S01]  /*5d50*/  HMMA.16816.F32 R92, R8.reuse, R48, R12 ;  /* 0x00000030085c723c */ /* 0x040fe2000000180c */
[----:B------:R-:W-:Y:S07]  /*5d60*/  LDSM.16.MT88.4 R12, [R225+0x1100] ;  /* 0x00110000e10c783b */ /* 0x000fee0000004200 */
[----:B------:R-:W-:Y:S01]  /*5d70*/  HMMA.16816.F32 R76, R8, R80, R20 ;  /* 0x00000050084c723c */ /* 0x000fe20000001814 */
[----:B------:R-:W3:Y:S01]  /*5d80*/  LDSM.16.MT88.4 R20, [R224+0x1100] ;  /* 0x00110000e014783b */ /* 0x000ee20000004200 */
[----:B-1----:R-:W-:-:S06]  /*5d90*/  FFMA.FTZ R2, R139, c[0x0][0x2d0], -R7 ;  /* 0x0000b4008b027a23 */ /* 0x002fcc0000010807 */
[C---:B------:R-:W-:Y:S01]  /*5da0*/  HMMA.16816.F32 R28, R8.reuse, R66, R28 ;  /* 0x00000042081c723c */ /* 0x040fe2000000181c */
[----:B------:R-:W-:Y:S01]  /*5db0*/  MOV R139, R205 ;  /* 0x000000cd008b7202 */ /* 0x000fe20000000f00 */
[----:B------:R1:W-:Y:S06]  /*5dc0*/  MUFU.EX2 R217, R2 ;  /* 0x0000000200d97308 */ /* 0x0003ec0000000800 */
[C---:B------:R-:W-:Y:S08]  /*5dd0*/  HMMA.16816.F32 R32, R8.reuse, R82, R40 ;  /* 0x000000520820723c */ /* 0x040ff00000001828 */
[----:B------:R-:W-:Y:S01]  /*5de0*/  HMMA.16816.F32 R44, R8, R86, R44 ;  /* 0x00000056082c723c */ /* 0x000fe2000000182c */
[----:B-1----:R-:W-:-:S02]  /*5df0*/  FFMA.FTZ R2, R140, c[0x0][0x2d0], -R7 ;  /* 0x0000b4008c027a23 */ /* 0x002fc40000010807 */
[----:B------:R-:W-:Y:S02]  /*5e00*/  IMAD.MOV.U32 R140, RZ, RZ, R194 ;  /* 0x000000ffff8c7224 */ /* 0x000fe400078e00c2 */
[----:B------:R1:W-:Y:S02]  /*5e10*/  MUFU.EX2 R216, R2 ;  /* 0x0000000200d87308 */ /* 0x0003e40000000800 */
[----:B-1----:R-:W-:-:S06]  /*5e20*/  FFMA.FTZ R2, R96, c[0x0][0x2d0], -R6 ;  /* 0x0000b40060027a23 */ /* 0x002fcc0000010806 */
[----:B------:R1:W-:Y:S02]  /*5e30*/  MUFU.EX2 R245, R2 ;  /* 0x0000000200f57308 */ /* 0x0003e40000000800 */
[--C-:B-1----:R-:W-:Y:S02]  /*5e40*/  FFMA.FTZ R2, R98, c[0x0][0x2d0], -R6.reuse ;  /* 0x0000b40062027a23 */ /* 0x102fe40000010806 */
[----:B------:R-:W-:Y:S01]  /*5e50*/  HMMA.16816.F32 R96, R8, R84, R24 ;  /* 0x000000540860723c */ /* 0x000fe20000001818 */
[----:B------:R-:W1:Y:S03]  /*5e60*/  LDSM.16.MT88.4 R24, [R226+0x1100] ;  /* 0x00110000e218783b */ /* 0x000e660000004200 */
[----:B------:R4:W2:Y:S02]  /*5e70*/  MUFU.EX2 R246, R2 ;  /* 0x0000000200f67308 */ /* 0x0008a40000000800 */
[----:B----4-:R-:W-:Y:S01]  /*5e80*/  FFMA.FTZ R2, R141, c[0x0][0x2d0], -R6 ;  /* 0x0000b4008d027a23 */ /* 0x010fe20000010806 */
[----:B--2---:R-:W-:Y:S01]  /*5e90*/  F2FP.PACK_AB R8, R246, R245 ;  /* 0x000000f5f608723e */ /* 0x004fe200000000ff */
[----:B------:R-:W-:-:S04]  /*5ea0*/  IMAD.MOV.U32 R141, RZ, RZ, R195 ;  /* 0x000000ffff8d7224 */ /* 0x000fc800078e00c3 */
[----:B------:R2:W-:Y:S02]  /*5eb0*/  MUFU.EX2 R244, R2 ;  /* 0x0000000200f47308 */ /* 0x0005e40000000800 */
[----:B--2---:R-:W-:Y:S02]  /*5ec0*/  FFMA.FTZ R2, R142, c[0x0][0x2d0], -R6 ;  /* 0x0000b4008e027a23 */ /* 0x004fe40000010806 */
[----:B------:R-:W-:-:S04]  /*5ed0*/  IMAD.MOV.U32 R142, RZ, RZ, R217 ;  /* 0x000000ffff8e7224 */ /* 0x000fc800078e00d9 */
[----:B------:R2:W4:Y:S02]  /*5ee0*/  MUFU.EX2 R242, R2 ;  /* 0x0000000200f27308 */ /* 0x0005240000000800 */
[----:B--2---:R-:W-:Y:S01]  /*5ef0*/  FFMA.FTZ R2, R136, c[0x0][0x2d0], -R5 ;  /* 0x0000b40088027a23 */ /* 0x004fe20000010805 */
[----:B----4-:R-:W-:Y:S01]  /*5f00*/  F2FP.PACK_AB R10, R242, R244 ;  /* 0x000000f4f20a723e */ /* 0x010fe200000000ff */
        /* <DEDUP_REMOVED lines=9> */
[----:B--2---:R-:W-:Y:S01]  /*5fa0*/  FFMA.FTZ R2, R144, c[0x0][0x2d0], -R5 ;  /* 0x0000b40090027a23 */ /* 0x004fe20000010805 */
[----:B------:R-:W-:-:S05]  /*5fb0*/  MOV R144, R211 ;  /* 0x000000d300907202 */ /* 0x000fca0000000f00 */
[----:B------:R2:W4:Y:S02]  /*5fc0*/  MUFU.EX2 R220, R2 ;  /* 0x0000000200dc7308 */ /* 0x0005240000000800 */
[----:B--2---:R-:W-:Y:S01]  /*5fd0*/  FFMA.FTZ R2, R101, c[0x0][0x2d0], -R0 ;  /* 0x0000b40065027a23 */ /* 0x004fe20000010800 */
[----:B----4-:R-:W-:-:S05]  /*5fe0*/  F2FP.PACK_AB R11, R220, R221 ;  /* 0x000000dddc0b723e */ /* 0x010fca00000000ff */
[----:B------:R2:W-:Y:S02]  /*5ff0*/  MUFU.EX2 R218, R2 ;  /* 0x0000000200da7308 */ /* 0x0005e40000000800 */
[C---:B------:R-:W-:Y:S07]  /*6000*/  HMMA.16816.F32 R56, R8.reuse, R16, R128 ;  /* 0x000000100838723c */ /* 0x040fee0000001880 */
[----:B------:R-:W-:Y:S01]  /*6010*/  IMAD.MOV.U32 R129, RZ, RZ, R212 ;  /* 0x000000ffff817224 */ /* 0x000fe200078e00d4 */
[----:B------:R-:W-:Y:S01]  /*6020*/  MOV R128, R215 ;  /* 0x000000d700807202 */ /* 0x000fe20000000f00 */
[----:B------:R-:W-:Y:S01]  /*6030*/  IMAD.MOV.U32 R130, RZ, RZ, R213 ;  /* 0x000000ffff827224 */ /* 0x000fe200078e00d5 */
[----:B---3--:R-:W-:Y:S01]  /*6040*/  HMMA.16816.F32 R60, R8, R20, R132 ;  /* 0x00000014083c723c */ /* 0x008fe20000001884 */
[----:B------:R-:W-:-:S02]  /*6050*/  IMAD.MOV.U32 R131, RZ, RZ, R214 ;  /* 0x000000ffff837224 */ /* 0x000fc400078e00d6 */
[----:B--2---:R-:W-:-:S04]  /*6060*/  FFMA.FTZ R2, R100, c[0x0][0x2d0], -R0 ;  /* 0x0000b40064027a23 */ /* 0x004fc80000010800 */
[----:B------:R2:W3:Y:S01]  /*6070*/  MUFU.EX2 R219, R2 ;  /* 0x0000000200db7308 */ /* 0x0004e20000000800 */
[----:B------:R-:W-:Y:S01]  /*6080*/  IMAD.MOV.U32 R132, RZ, RZ, R202 ;  /* 0x000000ffff847224 */ /* 0x000fe200078e00ca */
[C---:B------:R-:W-:Y:S01]  /*6090*/  HMMA.16816.F32 R84, R8.reuse, R12, R124 ;  /* 0x0000000c0854723c */ /* 0x040fe2000000187c */
[----:B------:R-:W-:Y:S02]  /*60a0*/  IMAD.MOV.U32 R134, RZ, RZ, R197 ;  /* 0x000000ffff867224 */ /* 0x000fe400078e00c5 */
[----:B------:R-:W-:Y:S02]  /*60b0*/  IMAD.MOV.U32 R135, RZ, RZ, R198 ;  /* 0x000000ffff877224 */ /* 0x000fe400078e00c6 */
[----:B------:R-:W-:Y:S02]  /*60c0*/  IMAD.MOV.U32 R133, RZ, RZ, R69 ;  /* 0x000000ffff857224 */ /* 0x000fe400078e0045 */
[----:B------:R-:W-:Y:S01]  /*60d0*/  IMAD.MOV.U32 R69, RZ, RZ, R189 ;  /* 0x000000ffff457224 */ /* 0x000fe200078e00bd */
[----:B-1----:R-:W-:Y:S01]  /*60e0*/  HMMA.16816.F32 R108, R8, R24, R108 ;  /* 0x00000018086c723c */ /* 0x002fe2000000186c */
[----:B--2---:R-:W-:-:S07]  /*60f0*/  FFMA.FTZ R2, R102, c[0x0][0x2d0], -R0 ;  /* 0x0000b40066027a23 */ /* 0x004fce0000010800 */
[C---:B------:R-:W-:Y:S01]  /*6100*/  HMMA.16816.F32 R52, R8.reuse, R22, R52 ;  /* 0x000000160834723c */ /* 0x040fe20000001834 */
[----:B------:R1:W-:Y:S07]  /*6110*/  MUFU.EX2 R217, R2 ;  /* 0x0000000200d97308 */ /* 0x0003ee0000000800 */
[C---:B------:R-:W-:Y:S08]  /*6120*/  HMMA.16816.F32 R48, R8.reuse, R18, R120 ;  /* 0x000000120830723c */ /* 0x040ff00000001878 */
[----:B------:R-:W-:Y:S01]  /*6130*/  HMMA.16816.F32 R104, R8, R26, R104 ;  /* 0x0000001a0868723c */ /* 0x000fe20000001868 */
[----:B-1----:R-:W-:-:S04]  /*6140*/  FFMA.FTZ R2, R103, c[0x0][0x2d0], -R0 ;  /* 0x0000b40067027a23 */ /* 0x002fc80000010800 */
[----:B------:R1:W2:Y:S03]  /*6150*/  MUFU.EX2 R216, R2 ;  /* 0x0000000200d87308 */ /* 0x0002a60000000800 */
[----:B------:R-:W-:Y:S07]  /*6160*/  HMMA.16816.F32 R100, R8, R14, R112 ;  /* 0x0000000e0864723c */ /* 0x000fee0000001870 */
[----:B------:R-:W-:-:S02]  /*6170*/  F2FP.PACK_AB R8, R128, R252 ;  /* 0x000000fc8008723e */ /* 0x000fc400000000ff */
[----:B---3--:R-:W-:Y:S02]  /*6180*/  F2FP.PACK_AB R9, R219, R218 ;  /* 0x000000dadb09723e */ /* 0x008fe400000000ff */
[----:B------:R-:W-:Y:S01]  /*6190*/  F2FP.PACK_AB R10, R143, R142 ;  /* 0x0000008e8f0a723e */ /* 0x000fe200000000ff */
[--C-:B-1----:R-:W-:Y:S01]  /*61a0*/  FFMA.FTZ R2, R153, c[0x0][0x2d0], -R7.reuse ;  /* 0x0000b40099027a23 */ /* 0x102fe20000010807 */
[----:B--2---:R-:W-:Y:S01]  /*61b0*/  F2FP.PACK_AB R11, R216, R217 ;  /* 0x000000d9d80b723e */ /* 0x004fe200000000ff */
[----:B------:R-:W-:Y:S02]  /*61c0*/  IMAD.MOV.U32 R153, RZ, RZ, R210 ;  /* 0x000000ffff997224 */ /* 0x000fe400078e00d2 */
[----:B------:R1:W-:Y:S04]  /*61d0*/  MUFU.EX2 R212, R2 ;  /* 0x0000000200d47308 */ /* 0x0003e80000000800 */
[C---:B------:R-:W-:Y:S08]  /*61e0*/  HMMA.16816.F32 R92, R8.reuse, R20, R92 ;  /* 0x00000014085c723c */ /* 0x040ff0000000185c */
[----:B------:R-:W-:Y:S01]  /*61f0*/  HMMA.16816.F32 R112, R8, R22, R36 ;  /* 0x000000160870723c */ /* 0x000fe20000001824 */
[----:B------:R-:W2:Y:S01]  /*6200*/  LDSM.16.MT88.4 R20, [R224+0x1900] ;  /* 0x00190000e014783b */ /* 0x000ea20000004200 */
[----:B-1----:R-:W-:Y:S01]  /*6210*/  FFMA.FTZ R2, R156, c[0x0][0x2d0], -R7 ;  /* 0x0000b4009c027a23 */ /* 0x002fe20000010807 */
[----:B------:R-:W-:-:S03]  /*6220*/  MOV R156, R207 ;  /* 0x000000cf009c7202 */ /* 0x000fc60000000f00 */
[----:B------:R1:W-:Y:S02]  /*6230*/  MUFU.EX2 R213, R2 ;  /* 0x0000000200d57308 */ /* 0x0003e40000000800 */
[C---:B------:R-:W-:Y:S08]  /*6240*/  HMMA.16816.F32 R36, R8.reuse, R16, R88 ;  /* 0x000000100824723c */ /* 0x040ff00000001858 */
[----:B------:R-:W-:Y:S01]  /*6250*/  HMMA.16816.F32 R28, R8, R18, R28 ;  /* 0x00000012081c723c */ /* 0x000fe2000000181c */
[----:B------:R-:W3:Y:S01]  /*6260*/  LDSM.16.MT88.4 R16, [R227+0x1900] ;  /* 0x00190000e310783b */ /* 0x000ee20000004200 */
[----:B-1----:R-:W-:-:S06]  /*6270*/  FFMA.FTZ R2, R157, c[0x0][0x2d0], -R7 ;  /* 0x0000b4009d027a23 */ /* 0x002fcc0000010807 */
[C---:B------:R-:W-:Y:S01]  /*6280*/  HMMA.16816.F32 R40, R8.reuse, R12, R76 ;  /* 0x0000000c0828723c */ /* 0x040fe2000000184c */
[----:B------:R-:W-:Y:S01]  /*6290*/  IMAD.MOV.U32 R157, RZ, RZ, R206 ;  /* 0x000000ffff9d7224 */ /* 0x000fe200078e00ce */
[----:B------:R1:W-:Y:S06]  /*62a0*/  MUFU.EX2 R214, R2 ;  /* 0x0000000200d67308 */ /* 0x0003ec0000000800 */
[C---:B------:R-:W-:Y:S01]  /*62b0*/  HMMA.16816.F32 R32, R8.reuse, R14, R32 ;  /* 0x0000000e0820723c */ /* 0x040fe20000001820 */
[----:B------:R-:W4:Y:S07]  /*62c0*/  LDSM.16.MT88.4 R12, [R225+0x1900] ;  /* 0x00190000e10c783b */ /* 0x000f2e0000004200 */
[----:B------:R-:W-:Y:S01]  /*62d0*/  HMMA.16816.F32 R80, R8, R24, R96 ;  /* 0x000000180850723c */ /* 0x000fe20000001860 */
[----:B-1----:R-:W-:Y:S01]  /*62e0*/  FFMA.FTZ R2, R158, c[0x0][0x2d0], -R7 ;  /* 0x0000b4009e027a23 */ /* 0x002fe20000010807 */
[----:B------:R-:W-:-:S03]  /*62f0*/  MOV R158, R196 ;  /* 0x000000c4009e7202 */ /* 0x000fc60000000f00 */
[----:B------:R1:W-:Y:S03]  /*6300*/  MUFU.EX2 R215, R2 ;  /* 0x0000000200d77308 */ /* 0x0003e60000000800 */
[----:B------:R-:W-:Y:S01]  /*6310*/  HMMA.16816.F32 R76, R8, R26, R44 ;  /* 0x0000001a084c723c */ /* 0x000fe2000000182c */
[----:B------:R-:W2:Y:S01]  /*6320*/  LDSM.16.MT88.4 R24, [R226+0x1900] ;  /* 0x00190000e218783b */ /* 0x000ea20000004200 */
[----:B-1----:R-:W-:Y:S01]  /*6330*/  FFMA.FTZ R2, R150, c[0x0][0x2d0], -R6 ;  /* 0x0000b40096027a23 */ /* 0x002fe20000010806 */
[----:B------:R-:W-:-:S03]  /*6340*/  MOV R150, R186 ;  /* 0x000000ba00967202 */ /* 0x000fc60000000f00 */
[----:B------:R1:W-:Y:S02]  /*6350*/  MUFU.EX2 R210, R2 ;  /* 0x0000000200d27308 */ /* 0x0003e40000000800 */
[----:B-1----:R-:W-:Y:S02]  /*6360*/  FFMA.FTZ R2, R151, c[0x0][0x2d0], -R6 ;  /* 0x0000b40097027a23 */ /* 0x002fe40000010806 */
[----:B------:R-:W-:-:S04]  /*6370*/  IMAD.MOV.U32 R151, RZ, RZ, R201 ;  /* 0x000000ffff977224 */ /* 0x000fc800078e00c9 */
[----:B------:R1:W1:Y:S02]  /*6380*/  MUFU.EX2 R211, R2 ;  /* 0x0000000200d37308 */ /* 0x0002640000000800 */
[----:B-1----:R-:W-:Y:S01]  /*6390*/  FFMA.FTZ R2, R155, c[0x0][0x2d0], -R6 ;  /* 0x0000b4009b027a23 */ /* 0x002fe20000010806 */
[----:B------:R-:W-:Y:S01]  /*63a0*/  F2FP.PACK_AB R8, R211, R210 ;  /* 0x000000d2d308723e */ /* 0x000fe200000000ff */
[----:B------:R-:W-:-:S04]  /*63b0*/  IMAD.MOV.U32 R155, RZ, RZ, R199 ;  /* 0x000000ffff9b7224 */ /* 0x000fc800078e00c7 */
[----:B------:R1:W-:Y:S02]  /*63c0*/  MUFU.EX2 R209, R2 ;  /* 0x0000000200d17308 */ /* 0x0003e40000000800 */
[----:B-1----:R-:W-:Y:S01]  /*63d0*/  FFMA.FTZ R2, R160, c[0x0][0x2d0], -R6 ;  /* 0x0000b400a0027a23 */ /* 0x002fe20000010806 */
[----:B------:R-:W-:-:S05]  /*63e0*/  MOV R160, R184 ;  /* 0x000000b800a07202 */ /* 0x000fca0000000f00 */
[----:B------:R1:W1:Y:S02]  /*63f0*/  MUFU.EX2 R208, R2 ;  /* 0x0000000200d07308 */ /* 0x0002640000000800 */
[----:B-1----:R-:W-:Y:S01]  /*6400*/  FFMA.FTZ R2, R148, c[0x0][0x2d0], -R5 ;  /* 0x0000b40094027a23 */ /* 0x002fe20000010805 */
[----:B------:R-:W-:Y:S01]  /*6410*/  F2FP.PACK_AB R10, R208, R209 ;  /* 0x000000d1d00a723e */ /* 0x000fe200000000ff */
[----:B------:R-:W-:-:S04]  /*6420*/  IMAD.MOV.U32 R148, RZ, RZ, R200 ;  /* 0x000000ffff947224 */ /* 0x000fc800078e00c8 */
[----:B------:R1:W-:Y:S02]  /*6430*/  MUFU.EX2 R207, R2 ;  /* 0x0000000200cf7308 */ /* 0x0003e40000000800 */
[----:B-1----:R-:W-:Y:S02]  /*6440*/  FFMA.FTZ R2, R152, c[0x0][0x2d0], -R5 ;  /* 0x0000b40098027a23 */ /* 0x002fe40000010805 */
[----:B------:R-:W-:-:S04]  /*6450*/  IMAD.MOV.U32 R152, RZ, RZ, R185 ;  /* 0x000000ffff987224 */ /* 0x000fc800078e00b9 */
[----:B------:R1:W1:Y:S02]  /*6460*/  MUFU.EX2 R206, R2 ;  /* 0x0000000200ce7308 */ /* 0x0002640000000800 */
[----:B-1----:R-:W-:Y:S01]  /*6470*/  FFMA.FTZ R2, R159, c[0x0][0x2d0], -R5 ;  /* 0x0000b4009f027a23 */ /* 0x002fe20000010805 */
[----:B------:R-:W-:Y:S01]  /*6480*/  F2FP.PACK_AB R9, R206, R207 ;  /* 0x000000cfce09723e */ /* 0x000fe200000000ff */
[----:B------:R-:W-:Y:S01]  /*6490*/  IMAD.MOV.U32 R159, RZ, RZ, R74 ;  /* 0x000000ffff9f7224 */ /* 0x000fe200078e004a */
        /* <DEDUP_REMOVED lines=9> */
[C---:B--2---:R-:W-:Y:S08]  /*6530*/  HMMA.16816.F32 R124, R8.reuse, R20, R60 ;  /* 0x00000014087c723c */ /* 0x044ff0000000183c */
[----:B------:R-:W-:Y:S01]  /*6540*/  HMMA.16816.F32 R120, R8, R22, R52 ;  /* 0x000000160878723c */ /* 0x000fe20000001834 */
[----:B-1----:R-:W-:Y:S01]  /*6550*/  FFMA.FTZ R2, R118, c[0x0][0x2d0], -R0 ;  /* 0x0000b40076027a23 */ /* 0x002fe20000010800 */
[----:B------:R-:W-:-:S03]  /*6560*/  MOV R118, R188 ;  /* 0x000000bc00767202 */ /* 0x000fc60000000f00 */
[----:B------:R1:W2:Y:S03]  /*6570*/  MUFU.EX2 R203, R2 ;  /* 0x0000000200cb7308 */ /* 0x0002a60000000800 */
[C---:B---3--:R-:W-:Y:S08]  /*6580*/  HMMA.16816.F32 R88, R8.reuse, R16, R56 ;  /* 0x000000100858723c */ /* 0x048ff00000001838 */
[----:B----4-:R-:W-:Y:S01]  /*6590*/  HMMA.16816.F32 R60, R8, R12, R84 ;  /* 0x0000000c083c723c */ /* 0x010fe20000001854 */
[----:B-1----:R-:W-:-:S07]  /*65a0*/  FFMA.FTZ R2, R116, c[0x0][0x2d0], -R0 ;  /* 0x0000b40074027a23 */ /* 0x002fce0000010800 */
[C---:B------:R-:W-:Y:S01]  /*65b0*/  HMMA.16816.F32 R64, R8.reuse, R18, R48 ;  /* 0x000000120840723c */ /* 0x040fe20000001830 */
[----:B------:R-:W-:Y:S01]  /*65c0*/  IMAD.MOV.U32 R116, RZ, RZ, R187 ;  /* 0x000000ffff747224 */ /* 0x000fe200078e00bb */
[----:B------:R1:W-:Y:S06]  /*65d0*/  MUFU.EX2 R201, R2 ;  /* 0x0000000200c97308 */ /* 0x0003ec0000000800 */
[C---:B------:R-:W-:Y:S08]  /*65e0*/  HMMA.16816.F32 R56, R8.reuse, R14, R100 ;  /* 0x0000000e0838723c */ /* 0x040ff00000001864 */
[----:B------:R-:W-:Y:S01]  /*65f0*/  HMMA.16816.F32 R84, R8, R24, R108 ;  /* 0x000000180854723c */ /* 0x000fe2000000186c */
[----:B-1----:R-:W-:-:S02]  /*6600*/  FFMA.FTZ R2, R137, c[0x0][0x2d0], -R0 ;  /* 0x0000b40089027a23 */ /* 0x002fc40000010800 */
[----:B------:R-:W-:Y:S02]  /*6610*/  IMAD.MOV.U32 R137, RZ, RZ, R117 ;  /* 0x000000ffff897224 */ /* 0x000fe400078e0075 */
[----:B------:R1:W3:Y:S01]  /*6620*/  MUFU.EX2 R200, R2 ;  /* 0x0000000200c87308 */ /* 0x0002e20000000800 */
[----:B------:R-:W-:Y:S01]  /*6630*/  IMAD.MOV.U32 R117, RZ, RZ, R154 ;  /* 0x000000ffff757224 */ /* 0x000fe200078e009a */
[----:B------:R-:W-:Y:S01]  /*6640*/  MOV R154, R159 ;  /* 0x0000009f009a7202 */ /* 0x000fe20000000f00 */
[----:B------:R-:W-:Y:S01]  /*6650*/  IMAD.MOV.U32 R159, RZ, RZ, R156 ;  /* 0x000000ffff9f7224 */ /* 0x000fe200078e009c */
[----:B------:R-:W-:Y:S01]  /*6660*/  HMMA.16816.F32 R52, R8, R26, R104 ;  /* 0x0000001a0834723c */ /* 0x000fe20000001868 */
[----:B------:R-:W-:Y:S02]  /*6670*/  IMAD.MOV.U32 R156, RZ, RZ, R153 ;  /* 0x000000ffff9c7224 */ /* 0x000fe400078e0099 */
[----:B------:R-:W-:Y:S01]  /*6680*/  IMAD.MOV.U32 R153, RZ, RZ, R128 ;  /* 0x000000ffff997224 */ /* 0x000fe200078e0080 */
[----:B------:R-:W-:Y:S01]  /*6690*/  MOV R128, R129 ;  /* 0x0000008100807202 */ /* 0x000fe20000000f00 */
[----:B------:R-:W-:-:S02]  /*66a0*/  IMAD.MOV.U32 R129, RZ, RZ, R130 ;  /* 0x000000ffff817224 */ /* 0x000fc400078e0082 */
[----:B------:R-:W-:Y:S01]  /*66b0*/  IMAD.MOV.U32 R130, RZ, RZ, R131 ;  /* 0x000000ffff827224 */ /* 0x000fe200078e0083 */
[----:B------:R-:W-:Y:S01]  /*66c0*/  F2FP.PACK_AB R8, R213, R212 ;  /* 0x000000d4d508723e */ /* 0x000fe200000000ff */
[----:B------:R-:W-:Y:S01]  /*66d0*/  IMAD.MOV.U32 R131, RZ, RZ, R144 ;  /* 0x000000ffff837224 */ /* 0x000fe200078e0090 */
[----:B--2---:R-:W-:Y:S01]  /*66e0*/  F2FP.PACK_AB R9, R203, R202 ;  /* 0x000000cacb09723e */ /* 0x004fe200000000ff */
[----:B------:R-:W2:Y:S01]  /*66f0*/  LDL.LU R144, [R1+0x4] ;  /* 0x0000040001907983 */ /* 0x000ea20000300800 */
[--C-:B-1----:R-:W-:Y:S01]  /*6700*/  FFMA.FTZ R2, R171, c[0x0][0x2d0], -R7.reuse ;  /* 0x0000b400ab027a23 */ /* 0x102fe20000010807 */
[----:B------:R-:W-:Y:S02]  /*6710*/  F2FP.PACK_AB R10, R215, R214 ;  /* 0x000000d6d70a723e */ /* 0x000fe400000000ff */
[----:B---3--:R-:W-:Y:S01]  /*6720*/  F2FP.PACK_AB R11, R200, R201 ;  /* 0x000000c9c80b723e */ /* 0x008fe200000000ff */
[----:B------:R1:W-:Y:S06]  /*6730*/  MUFU.EX2 R196, R2 ;  /* 0x0000000200c47308 */ /* 0x0003ec0000000800 */
[C---:B------:R-:W-:Y:S08]  /*6740*/  HMMA.16816.F32 R36, R8.reuse, R16, R36 ;  /* 0x000000100824723c */ /* 0x040ff00000001824 */
[----:B------:R-:W-:Y:S01]  /*6750*/  HMMA.16816.F32 R28, R8, R18, R28 ;  /* 0x00000012081c723c */ /* 0x000fe2000000181c */
[----:B------:R-:W3:Y:S01]  /*6760*/  LDSM.16.MT88.4 R16, [R227+0x2100] ;  /* 0x00210000e310783b */ /* 0x000ee20000004200 */
[----:B-1----:R-:W-:-:S04]  /*6770*/  FFMA.FTZ R2, R172, c[0x0][0x2d0], -R7 ;  /* 0x0000b400ac027a23 */ /* 0x002fc80000010807 */
[----:B------:R1:W-:Y:S02]  /*6780*/  MUFU.EX2 R197, R2 ;  /* 0x0000000200c57308 */ /* 0x0003e40000000800 */
[C---:B------:R-:W-:Y:S08]  /*6790*/  HMMA.16816.F32 R92, R8.reuse, R20, R92 ;  /* 0x00000014085c723c */ /* 0x040ff0000000185c */
[----:B------:R-:W-:Y:S01]  /*67a0*/  HMMA.16816.F32 R96, R8, R22, R112 ;  /* 0x000000160860723c */ /* 0x000fe20000001870 */
[----:B------:R-:W4:Y:S01]  /*67b0*/  LDSM.16.MT88.4 R20, [R224+0x2100] ;  /* 0x00210000e014783b */ /* 0x000f220000004200 */
[----:B-1----:R-:W-:-:S06]  /*67c0*/  FFMA.FTZ R2, R174, c[0x0][0x2d0], -R7 ;  /* 0x0000b400ae027a23 */ /* 0x002fcc0000010807 */
[C---:B------:R-:W-:Y:S01]  /*67d0*/  HMMA.16816.F32 R40, R8.reuse, R12, R40 ;  /* 0x0000000c0828723c */ /* 0x040fe20000001828 */
[----:B------:R1:W-:Y:S07]  /*67e0*/  MUFU.EX2 R198, R2 ;  /* 0x0000000200c67308 */ /* 0x0003ee0000000800 */
[C---:B------:R-:W-:Y:S01]  /*67f0*/  HMMA.16816.F32 R32, R8.reuse, R14, R32 ;  /* 0x0000000e0820723c */ /* 0x040fe20000001820 */
[----:B------:R-:W3:Y:S07]  /*6800*/  LDSM.16.MT88.4 R12, [R225+0x2100] ;  /* 0x00210000e10c783b */ /* 0x000eee0000004200 */
[----:B------:R-:W-:Y:S01]  /*6810*/  HMMA.16816.F32 R44, R8, R24, R80 ;  /* 0x00000018082c723c */ /* 0x000fe20000001850 */
[----:B-1----:R-:W-:-:S04]  /*6820*/  FFMA.FTZ R2, R175, c[0x0][0x2d0], -R7 ;  /* 0x0000b400af027a23 */ /* 0x002fc80000010807 */
[----:B------:R1:W-:Y:S03]  /*6830*/  MUFU.EX2 R199, R2 ;  /* 0x0000000200c77308 */ /* 0x0003e60000000800 */
[----:B------:R-:W-:Y:S01]  /*6840*/  HMMA.16816.F32 R48, R8, R26, R76 ;  /* 0x0000001a0830723c */ /* 0x000fe2000000184c */
[----:B------:R-:W3:Y:S01]  /*6850*/  LDSM.16.MT88.4 R24, [R226+0x2100] ;  /* 0x00210000e218783b */ /* 0x000ee20000004200 */
[----:B-1----:R-:W-:-:S04]  /*6860*/  FFMA.FTZ R2, R165, c[0x0][0x2d0], -R6 ;  /* 0x0000b400a5027a23 */ /* 0x002fc80000010806 */
[----:B------:R1:W-:Y:S02]  /*6870*/  MUFU.EX2 R194, R2 ;  /* 0x0000000200c27308 */ /* 0x0003e40000000800 */
[----:B-1----:R-:W-:-:S06]  /*6880*/  FFMA.FTZ R2, R168, c[0x0][0x2d0], -R6 ;  /* 0x0000b400a8027a23 */ /* 0x002fcc0000010806 */
[----:B------:R1:W1:Y:S02]  /*6890*/  MUFU.EX2 R195, R2 ;  /* 0x0000000200c37308 */ /* 0x0002640000000800 */
[----:B-1----:R-:W-:Y:S01]  /*68a0*/  FFMA.FTZ R2, R170, c[0x0][0x2d0], -R6 ;  /* 0x0000b400aa027a23 */ /* 0x002fe20000010806 */
[----:B------:R-:W-:-:S05]  /*68b0*/  F2FP.PACK_AB R8, R195, R194 ;  /* 0x000000c2c308723e */ /* 0x000fca00000000ff */
        /* <DEDUP_REMOVED lines=16> */
[C---:B---3--:R-:W-:Y:S08]  /*69c0*/  HMMA.16816.F32 R104, R8.reuse, R16, R88 ;  /* 0x000000100868723c */ /* 0x048ff00000001858 */
[----:B------:R-:W-:Y:S01]  /*69d0*/  HMMA.16816.F32 R100, R8, R18, R64 ;  /* 0x000000120864723c */ /* 0x000fe20000001840 */
[----:B-1----:R-:W-:-:S04]  /*69e0*/  FFMA.FTZ R2, R145, c[0x0][0x2d0], -R0 ;  /* 0x0000b40091027a23 */ /* 0x002fc80000010800 */
[----:B------:R1:W3:Y:S03]  /*69f0*/  MUFU.EX2 R187, R2 ;  /* 0x0000000200bb7308 */ /* 0x0002e60000000800 */
[C---:B----4-:R-:W-:Y:S08]  /*6a00*/  HMMA.16816.F32 R124, R8.reuse, R20, R124 ;  /* 0x00000014087c723c */ /* 0x050ff0000000187c */
[----:B------:R-:W-:Y:S01]  /*6a10*/  HMMA.16816.F32 R108, R8, R22, R120 ;  /* 0x00000016086c723c */ /* 0x000fe20000001878 */
[----:B-1----:R-:W-:-:S07]  /*6a20*/  FFMA.FTZ R2, R147, c[0x0][0x2d0], -R0 ;  /* 0x0000b40093027a23 */ /* 0x002fce0000010800 */
[C---:B------:R-:W-:Y:S01]  /*6a30*/  HMMA.16816.F32 R88, R8.reuse, R12, R60 ;  /* 0x0000000c0858723c */ /* 0x040fe2000000183c */
[----:B------:R1:W-:Y:S07]  /*6a40*/  MUFU.EX2 R186, R2 ;  /* 0x0000000200ba7308 */ /* 0x0003ee0000000800 */
[C---:B------:R-:W-:Y:S08]  /*6a50*/  HMMA.16816.F32 R64, R8.reuse, R14, R56 ;  /* 0x0000000e0840723c */ /* 0x040ff00000001838 */
[----:B------:R-:W-:Y:S01]  /*6a60*/  HMMA.16816.F32 R84, R8, R24, R84 ;  /* 0x000000180854723c */ /* 0x000fe20000001854 */
[----:B-1----:R-:W-:-:S04]  /*6a70*/  FFMA.FTZ R2, R149, c[0x0][0x2d0], -R0 ;  /* 0x0000b40095027a23 */ /* 0x002fc80000010800 */
[----:B------:R1:W4:Y:S03]  /*6a80*/  MUFU.EX2 R185, R2 ;  /* 0x0000000200b97308 */ /* 0x0003260000000800 */
[----:B------:R-:W-:Y:S07]  /*6a90*/  HMMA.16816.F32 R80, R8, R26, R52 ;  /* 0x0000001a0850723c */ /* 0x000fee0000001834 */
[----:B------:R-:W-:-:S02]  /*6aa0*/  F2FP.PACK_AB R8, R197, R196 ;  /* 0x000000c4c508723e */ /* 0x000fc400000000ff */
[----:B---3--:R-:W-:Y:S02]  /*6ab0*/  F2FP.PACK_AB R9, R187, R184 ;  /* 0x000000b8bb09723e */ /* 0x008fe400000000ff */
[----:B------:R-:W-:Y:S01]  /*6ac0*/  F2FP.PACK_AB R10, R199, R198 ;  /* 0x000000c6c70a723e */ /* 0x000fe200000000ff */
[----:B-1----:R-:W-:Y:S01]  /*6ad0*/  FFMA.FTZ R2, R116, c[0x0][0x2d0], -R6 ;  /* 0x0000b40074027a23 */ /* 0x002fe20000010806 */
[----:B----4-:R-:W-:-:S03]  /*6ae0*/  F2FP.PACK_AB R11, R185, R186 ;  /* 0x000000bab90b723e */ /* 0x010fc600000000ff */
[----:B------:R1:W-:Y:S04]  /*6af0*/  MUFU.EX2 R116, R2 ;  /* 0x0000000200747308 */ /* 0x0003e80000000800 */
[C---:B------:R-:W-:Y:S08]  /*6b00*/  HMMA.16816.F32 R76, R8.reuse, R22, R96 ;  /* 0x00000016084c723c */ /* 0x040ff00000001860 */
[----:B------:R-:W-:Y:S01]  /*6b10*/  HMMA.16816.F32 R60, R8, R16, R36 ;  /* 0x00000010083c723c */ /* 0x000fe20000001824 */
[----:B-1----:R-:W-:-:S04]  /*6b20*/  FFMA.FTZ R2, R118, c[0x0][0x2d0], -R6 ;  /* 0x0000b40076027a23 */ /* 0x002fc80000010806 */
[----:B------:R1:W3:Y:S03]  /*6b30*/  MUFU.EX2 R118, R2 ;  /* 0x0000000200767308 */ /* 0x0002e60000000800 */
[----:B------:R-:W-:Y:S01]  /*6b40*/  HMMA.16816.F32 R92, R8, R20, R92 ;  /* 0x00000014085c723c */ /* 0x000fe2000000185c */
[----:B------:R-:W-:Y:S01]  /*6b50*/  LDSM.16.MT88.4 R20, [R227+0x2900] ;  /* 0x00290000e314783b */ /* 0x000fe20000004200 */
[----:B-1----:R-:W-:Y:S01]  /*6b60*/  FFMA.FTZ R2, R137, c[0x0][0x2d0], -R6 ;  /* 0x0000b40089027a23 */ /* 0x002fe20000010806 */
[----:B------:R-:W-:Y:S01]  /*6b70*/  MOV R137, R117 ;  /* 0x0000007500897202 */ /* 0x000fe20000000f00 */
[----:B------:R-:W-:Y:S02]  /*6b80*/  IMAD.MOV.U32 R117, RZ, RZ, R154 ;  /* 0x000000ffff757224 */ /* 0x000fe400078e009a */
[----:B------:R-:W-:Y:S02]  /*6b90*/  IMAD.MOV.U32 R154, RZ, RZ, R159 ;  /* 0x000000ffff9a7224 */ /* 0x000fe400078e009f */
[----:B------:R-:W-:Y:S01]  /*6ba0*/  IMAD.MOV.U32 R159, RZ, RZ, R69 ;  /* 0x000000ffff9f7224 */ /* 0x000fe200078e0045 */
[----:B------:R-:W-:-:S02]  /*6bb0*/  MOV R69, R243 ;  /* 0x000000f300457202 */ /* 0x000fc40000000f00 */
[----:B------:R-:W4:Y:S01]  /*6bc0*/  LDL.LU R243, [R1+0xa4] ;  /* 0x0000a40001f37983 */ /* 0x000f220000300800 */
[----:B------:R1:W-:Y:S01]  /*6bd0*/  MUFU.EX2 R115, R2 ;  /* 0x0000000200737308 */ /* 0x0003e20000000800 */
[----:B------:R-:W-:Y:S02]  /*6be0*/  IMAD.MOV.U32 R171, RZ, RZ, R117 ;  /* 0x000000ffffab7224 */ /* 0x000fe400078e0075 */
[----:B-1----:R-:W-:-:S05]  /*6bf0*/  FFMA.FTZ R2, R137, c[0x0][0x2d0], -R6 ;  /* 0x0000b40089027a23 */ /* 0x002fca0000010806 */
[----:B------:R1:W-:Y:S02]  /*6c00*/  MUFU.EX2 R117, R2 ;  /* 0x0000000200757308 */ /* 0x0003e40000000800 */
[----:B-1----:R-:W-:-:S06]  /*6c10*/  FFMA.FTZ R2, R182, c[0x0][0x2d0], -R5 ;  /* 0x0000b400b6027a23 */ /* 0x002fcc0000010805 */
[----:B------:R1:W-:Y:S01]  /*6c20*/  MUFU.EX2 R114, R2 ;  /* 0x0000000200727308 */ /* 0x0003e20000000800 */
[----:B------:R-:W-:Y:S02]  /*6c30*/  IMAD.MOV.U32 R137, RZ, RZ, R154 ;  /* 0x000000ffff897224 */ /* 0x000fe400078e009a */
[----:B------:R-:W-:Y:S02]  /*6c40*/  IMAD.MOV.U32 R154, RZ, RZ, R159 ;  /* 0x000000ffff9a7224 */ /* 0x000fe400078e009f */
[----:B-1----:R-:W-:-:S04]  /*6c50*/  FFMA.FTZ R2, R247, c[0x0][0x2d0], -R5 ;  /* 0x0000b400f7027a23 */ /* 0x002fc80000010805 */
[----:B------:R1:W1:Y:S01]  /*6c60*/  MUFU.EX2 R113, R2 ;  /* 0x0000000200717308 */ /* 0x0002620000000800 */
[----:B------:R-:W-:Y:S01]  /*6c70*/  MOV R159, R241 ;  /* 0x000000f1009f7202 */ /* 0x000fe20000000f00 */
[C---:B------:R-:W-:Y:S08]  /*6c80*/  HMMA.16816.F32 R36, R8.reuse, R14, R32 ;  /* 0x0000000e0824723c */ /* 0x040ff00000001820 */
[----:B------:R-:W-:Y:S01]  /*6c90*/  HMMA.16816.F32 R56, R8, R18, R28 ;  /* 0x000000120838723c */ /* 0x000fe2000000181c */
[----:B------:R-:W2:Y:S04]  /*6ca0*/  LDSM.16.MT88.4 R28, [R224+0x2900] ;  /* 0x00290000e01c783b */ /* 0x000ea80000004200 */
[----:B------:R-:W2:Y:S01]  /*6cb0*/  LDSM.16.MT88.4 R16, [R225+0x2900] ;  /* 0x00290000e110783b */ /* 0x000ea20000004200 */
[----:B-1----:R-:W-:-:S02]  /*6cc0*/  FFMA.FTZ R2, R183, c[0x0][0x2d0], -R5 ;  /* 0x0000b400b7027a23 */ /* 0x002fc40000010805 */
[C---:B------:R-:W-:Y:S01]  /*6cd0*/  HMMA.16816.F32 R40, R8.reuse, R12, R40 ;  /* 0x0000000c0828723c */ /* 0x040fe20000001828 */
[----:B------:R-:W1:Y:S01]  /*6ce0*/  LDSM.16.MT88.4 R12, [R226+0x2900] ;  /* 0x00290000e20c783b */ /* 0x000e620000004200 */
[----:B------:R3:W-:Y:S06]  /*6cf0*/  MUFU.EX2 R112, R2 ;  /* 0x0000000200707308 */ /* 0x0007ec0000000800 */
[----:B------:R-:W-:Y:S01]  /*6d00*/  HMMA.16816.F32 R44, R8, R24, R44 ;  /* 0x00000018082c723c */ /* 0x000fe2000000182c */
[----:B------:R-:W-:Y:S01]  /*6d10*/  FFMA.FTZ R52, R236, c[0x0][0x2d0], -R7 ;  /* 0x0000b400ec347a23 */ /* 0x000fe20000010807 */
[----:B------:R1:W5:Y:S01]  /*6d20*/  LDL.LU R241, [R1+0xa0] ;  /* 0x0000a00001f17983 */ /* 0x0003620000300800 */
[----:B---3--:R-:W-:-:S04]  /*6d30*/  FFMA.FTZ R2, R179, c[0x0][0x2d0], -R5 ;  /* 0x0000b400b3027a23 */ /* 0x008fc80000010805 */
[----:B------:R3:W1:Y:S02]  /*6d40*/  MUFU.EX2 R99, R2 ;  /* 0x0000000200637308 */ /* 0x0006640000000800 */
[----:B---3--:R-:W-:Y:S02]  /*6d50*/  FFMA.FTZ R2, R171, c[0x0][0x2d0], -R7 ;  /* 0x0000b400ab027a23 */ /* 0x008fe40000010807 */
[----:B------:R-:W-:Y:S02]  /*6d60*/  IMAD.MOV.U32 R171, RZ, RZ, R137 ;  /* 0x000000ffffab7224 */ /* 0x000fe400078e0089 */
[----:B------:R-:W-:Y:S02]  /*6d70*/  IMAD.MOV.U32 R137, RZ, RZ, R154 ;  /* 0x000000ffff897224 */ /* 0x000fe400078e009a */
[----:B------:R3:W-:Y:S01]  /*6d80*/  MUFU.EX2 R98, R2 ;  /* 0x0000000200627308 */ /* 0x0007e20000000800 */
[----:B------:R-:W-:Y:S01]  /*6d90*/  IMAD.MOV.U32 R154, RZ, RZ, R159 ;  /* 0x000000ffff9a7224 */ /* 0x000fe200078e009f */
[----:B------:R-:W-:Y:S01]  /*6da0*/  MOV R159, R152 ;  /* 0x00000098009f7202 */ /* 0x000fe20000000f00 */
[----:B------:R-:W-:-:S02]  /*6db0*/  IMAD.MOV.U32 R152, RZ, RZ, R160 ;  /* 0x000000ffff987224 */ /* 0x000fc400078e00a0 */
[----:B------:R-:W-:Y:S02]  /*6dc0*/  IMAD.MOV.U32 R160, RZ, RZ, R155 ;  /* 0x000000ffffa07224 */ /* 0x000fe400078e009b */
[----:B------:R-:W-:Y:S01]  /*6dd0*/  IMAD.MOV.U32 R155, RZ, RZ, R158 ;  /* 0x000000ffff9b7224 */ /* 0x000fe200078e009e */
[----:B------:R-:W-:Y:S01]  /*6de0*/  MOV R158, R140 ;  /* 0x0000008c009e7202 */ /* 0x000fe20000000f00 */
[----:B---3--:R-:W-:Y:S02]  /*6df0*/  FFMA.FTZ R2, R171, c[0x0][0x2d0], -R7 ;  /* 0x0000b400ab027a23 */ /* 0x008fe40000010807 */
[----:B------:R-:W-:Y:S02]  /*6e00*/  IMAD.MOV.U32 R171, RZ, RZ, R137 ;  /* 0x000000ffffab7224 */ /* 0x000fe400078e0089 */
[----:B------:R-:W-:Y:S01]  /*6e10*/  IMAD.MOV.U32 R137, RZ, RZ, R154 ;  /* 0x000000ffff897224 */ /* 0x000fe200078e009a */
[----:B------:R-:W-:Y:S01]  /*6e20*/  MOV R154, R159 ;  /* 0x0000009f009a7202 */ /* 0x000fe20000000f00 */
[----:B------:R-:W-:Y:S01]  /*6e30*/  IMAD.MOV.U32 R159, RZ, RZ, R152 ;  /* 0x000000ffff9f7224 */ /* 0x000fe200078e0098 */
[----:B------:R3:W1:Y:S01]  /*6e40*/  MUFU.EX2 R96, R2 ;  /* 0x0000000200607308 */ /* 0x0006620000000800 */
[----:B------:R-:W-:-:S02]  /*6e50*/  IMAD.MOV.U32 R152, RZ, RZ, R160 ;  /* 0x000000ffff987224 */ /* 0x000fc400078e00a0 */
[----:B------:R-:W-:Y:S01]  /*6e60*/  IMAD.MOV.U32 R160, RZ, RZ, R155 ;  /* 0x000000ffffa07224 */ /* 0x000fe200078e009b */
[----:B------:R-:W-:Y:S01]  /*6e70*/  MOV R155, R158 ;  /* 0x0000009e009b7202 */ /* 0x000fe20000000f00 */
[----:B------:R-:W-:Y:S02]  /*6e80*/  IMAD.MOV.U32 R158, RZ, RZ, R157 ;  /* 0x000000ffff9e7224 */ /* 0x000fe400078e009d */
[----:B------:R-:W-:Y:S02]  /*6e90*/  IMAD.MOV.U32 R157, RZ, RZ, R239 ;  /* 0x000000ffff9d7224 */ /* 0x000fe400078e00ef */
[----:B---3--:R-:W-:-:S04]  /*6ea0*/  FFMA.FTZ R2, R171, c[0x0][0x2d0], -R7 ;  /* 0x0000b400ab027a23 */ /* 0x008fc80000010807 */
[----:B------:R3:W-:Y:S01]  /*6eb0*/  MUFU.EX2 R97, R2 ;  /* 0x0000000200617308 */ /* 0x0007e20000000800 */
[----:B------:R-:W-:Y:S01]  /*6ec0*/  IMAD.MOV.U32 R171, RZ, RZ, R158 ;  /* 0x000000ffffab7224 */ /* 0x000fe200078e009e */
[----:B------:R-:W-:Y:S01]  /*6ed0*/  MOV R174, R160 ;  /* 0x000000a000ae7202 */ /* 0x000fe20000000f00 */
[----:B------:R-:W-:Y:S02]  /*6ee0*/  IMAD.MOV.U32 R158, RZ, RZ, R74 ;  /* 0x000000ffff9e7224 */ /* 0x000fe400078e004a */
[----:B------:R-:W-:Y:S02]  /*6ef0*/  IMAD.MOV.U32 R175, RZ, RZ, R152 ;  /* 0x000000ffffaf7224 */ /* 0x000fe400078e0098 */
[----:B---3--:R-:W-:Y:S02]  /*6f00*/  FFMA.FTZ R2, R137, c[0x0][0x2d0], -R7 ;  /* 0x0000b40089027a23 */ /* 0x008fe40000010807 */
[----:B------:R-:W-:Y:S01]  /*6f10*/  IMAD.MOV.U32 R137, RZ, RZ, R157 ;  /* 0x000000ffff897224 */ /* 0x000fe200078e009d */
[----:B------:R-:W-:-:S02]  /*6f20*/  MOV R157, R75 ;  /* 0x0000004b009d7202 */ /* 0x000fc40000000f00 */
[----:B------:R3:W-:Y:S01]  /*6f30*/  MUFU.EX2 R75, R2 ;  /* 0x00000002004b7308 */ /* 0x0007e20000000800 */
[----:B------:R-:W-:Y:S02]  /*6f40*/  IMAD.MOV.U32 R172, RZ, RZ, R155 ;  /* 0x000000ffffac7224 */ /* 0x000fe400078e009b */
[----:B------:R-:W-:Y:S02]  /*6f50*/  IMAD.MOV.U32 R155, RZ, RZ, R69 ;  /* 0x000000ffff9b7224 */ /* 0x000fe400078e0045 */
[----:B------:R-:W-:Y:S02]  /*6f60*/  FFMA.FTZ R34, R175, c[0x0][0x2d0], -R7 ;  /* 0x0000b400af227a23 */ /* 0x000fe40000010807 */
[----:B------:R-:W-:Y:S02]  /*6f70*/  IMAD.MOV.U32 R175, RZ, RZ, R174 ;  /* 0x000000ffffaf7224 */ /* 0x000fe400078e00ae */
[----:B---3--:R-:W-:-:S04]  /*6f80*/  FFMA.FTZ R2, R167, c[0x0][0x2d0], -R0 ;  /* 0x0000b400a7027a23 */ /* 0x008fc80000010800 */
[----:B------:R3:W-:Y:S01]  /*6f90*/  MUFU.EX2 R74, R2 ;  /* 0x00000002004a7308 */ /* 0x0007e20000000800 */
[----:B------:R-:W-:Y:S02]  /*6fa0*/  IMAD.MOV.U32 R174, RZ, RZ, R172 ;  /* 0x000000ffffae7224 */ /* 0x000fe400078e00ac */
[----:B------:R-:W-:Y:S01]  /*6fb0*/  IMAD.MOV.U32 R172, RZ, RZ, R171 ;  /* 0x000000ffffac7224 */ /* 0x000fe200078e00ab */
[----:B------:R-:W-:Y:S01]  /*6fc0*/  MOV R171, R137 ;  /* 0x0000008900ab7202 */ /* 0x000fe20000000f00 */
[----:B------:R-:W-:Y:S02]  /*6fd0*/  IMAD.MOV.U32 R160, RZ, RZ, R68 ;  /* 0x000000ffffa07224 */ /* 0x000fe400078e0044 */
[----:B------:R-:W-:Y:S02]  /*6fe0*/  IMAD.MOV.U32 R137, RZ, RZ, R148 ;  /* 0x000000ffff897224 */ /* 0x000fe400078e0094 */
[----:B---3--:R-:W-:Y:S02]  /*6ff0*/  FFMA.FTZ R2, R166, c[0x0][0x2d0], -R0 ;  /* 0x0000b400a6027a23 */ /* 0x008fe40000010800 */
[----:B------:R-:W-:-:S02]  /*7000*/  IMAD.MOV.U32 R148, RZ, RZ, R151 ;  /* 0x000000ffff947224 */ /* 0x000fc400078e0097 */
[----:B------:R-:W-:Y:S01]  /*7010*/  IMAD.MOV.U32 R140, RZ, RZ, R240 ;  /* 0x000000ffff8c7224 */ /* 0x000fe200078e00f0 */
[----:B------:R3:W-:Y:S01]  /*7020*/  MUFU.EX2 R69, R2 ;  /* 0x0000000200457308 */ /* 0x0007e20000000800 */
[----:B------:R-:W-:Y:S01]  /*7030*/  FFMA.FTZ R35, R175, c[0x0][0x2d0], -R7 ;  /* 0x0000b400af237a23 */ /* 0x000fe20000010807 */
[----:B------:R-:W-:Y:S01]  /*7040*/  HMMA.16816.F32 R48, R8, R26, R48 ;  /* 0x0000001a0830723c */ /* 0x000fe20000001830 */
[----:B------:R-:W-:Y:S01]  /*7050*/  IMAD.MOV.U32 R151, RZ, RZ, R150 ;  /* 0x000000ffff977224 */ /* 0x000fe200078e0096 */
[----:B------:R-:W-:Y:S01]  /*7060*/  MOV R150, R132 ;  /* 0x0000008400967202 */ /* 0x000fe20000000f00 */
[----:B------:R-:W-:Y:S01]  /*7070*/  IMAD.MOV.U32 R175, RZ, RZ, R174 ;  /* 0x000000ffffaf7224 */ /* 0x000fe200078e00ae */
[----:B------:R-:W-:Y:S01]  /*7080*/  MOV R174, R172 ;  /* 0x000000ac00ae7202 */ /* 0x000fe20000000f00 */
[----:B------:R-:W-:Y:S02]  /*7090*/  IMAD.MOV.U32 R172, RZ, RZ, R171 ;  /* 0x000000ffffac7224 */ /* 0x000fe400078e00ab */
[----:B------:R-:W-:-:S02]  /*70a0*/  FFMA.FTZ R53, R235, c[0x0][0x2d0], -R7 ;  /* 0x0000b400eb357a23 */ /* 0x000fc40000010807 */
[----:B------:R-:W-:Y:S02]  /*70b0*/  FFMA.FTZ R25, R231, c[0x0][0x2d0], -R6 ;  /* 0x0000b400e7197a23 */ /* 0x000fe40000010806 */
[--C-:B------:R-:W-:Y:S02]  /*70c0*/  FFMA.FTZ R33, R229, c[0x0][0x2d0], -R5.reuse ;  /* 0x0000b400e5217a23 */ /* 0x100fe40000010805 */
[----:B------:R-:W-:Y:S02]  /*70d0*/  FFMA.FTZ R32, R228, c[0x0][0x2d0], -R5 ;  /* 0x0000b400e4207a23 */ /* 0x000fe40000010805 */
[----:B------:R-:W-:Y:S02]  /*70e0*/  IMAD.MOV.U32 R123, RZ, RZ, R154 ;  /* 0x000000ffff7b7224 */ /* 0x000fe400078e009a */
[----:B------:R-:W-:Y:S01]  /*70f0*/  IMAD.MOV.U32 R247, RZ, RZ, R131 ;  /* 0x000000fffff77224 */ /* 0x000fe200078e0083 */
[----:B------:R-:W-:Y:S01]  /*7100*/  MOV R152, R238 ;  /* 0x000000ee00987202 */ /* 0x000fe20000000f00 */
[----:B---3--:R-:W-:Y:S01]  /*7110*/  FFMA.FTZ R2, R169, c[0x0][0x2d0], -R0 ;  /* 0x0000b400a9027a23 */ /* 0x008fe20000010800 */
[----:B------:R-:W-:Y:S01]  /*7120*/  MOV R122, R159 ;  /* 0x0000009f007a7202 */ /* 0x000fe20000000f00 */
[----:B------:R-:W-:Y:S01]  /*7130*/  IMAD.MOV.U32 R120, RZ, RZ, R160 ;  /* 0x000000ffff787224 */ /* 0x000fe200078e00a0 */
[----:B------:R-:W-:Y:S01]  /*7140*/  MOV R182, R155 ;  /* 0x0000009b00b67202 */ /* 0x000fe20000000f00 */
[----:B------:R3:W-:Y:S01]  /*7150*/  MUFU.EX2 R68, R2 ;  /* 0x0000000200447308 */ /* 0x0007e20000000800 */
[----:B------:R-:W-:Y:S01]  /*7160*/  IMAD.MOV.U32 R132, RZ, RZ, R133 ;  /* 0x000000ffff847224 */ /* 0x000fe200078e0085 */
[----:B------:R-:W-:Y:S01]  /*7170*/  LDSM.16.MT88.4 R164, [R225+0x3100] ;  /* 0x00310000e1a4783b */ /* 0x000fe20000004200 */
[----:B------:R-:W-:-:S02]  /*7180*/  IMAD.MOV.U32 R171, RZ, RZ, R137 ;  /* 0x000000ffffab7224 */ /* 0x000fc400078e0089 */
[----:B------:R-:W-:Y:S01]  /*7190*/  IMAD.MOV.U32 R133, RZ, RZ, R237 ;  /* 0x000000ffff857224 */ /* 0x000fe200078e00ed */
[----:B------:R2:W5:Y:S01]  /*71a0*/  LDL.LU R240, [R1+0x9c] ;  /* 0x00009c0001f07983 */ /* 0x0005620000300800 */
[----:B------:R-:W-:Y:S01]  /*71b0*/  IMAD.MOV.U32 R137, RZ, RZ, R148 ;  /* 0x000000ffff897224 */ /* 0x000fe200078e0094 */
[----:B------:R-:W-:Y:S01]  /*71c0*/  MOV R148, R151 ;  /* 0x0000009700947202 */ /* 0x000fe20000000f00 */
[----:B------:R-:W-:Y:S01]  /*71d0*/  IMAD.MOV.U32 R151, RZ, RZ, R150 ;  /* 0x000000ffff977224 */ /* 0x000fe200078e0096 */
[----:B------:R-:W-:Y:S01]  /*71e0*/  F2FP.PACK_AB R8, R118, R116 ;  /* 0x000000747608723e */ /* 0x000fe200000000ff */
[----:B---3--:R-:W-:Y:S01]  /*71f0*/  FFMA.FTZ R2, R4, c[0x0][0x2d0], -R0 ;  /* 0x0000b40004027a23 */ /* 0x008fe20000010800 */
[----:B------:R-:W-:Y:S01]  /*7200*/  F2FP.PACK_AB R9, R113, R114 ;  /* 0x000000727109723e */ /* 0x000fe200000000ff */
[----:B------:R-:W-:Y:S01]  /*7210*/  FFMA.FTZ R26, R232, c[0x0][0x2d0], -R6 ;  /* 0x0000b400e81a7a23 */ /* 0x000fe20000010806 */
[----:B------:R-:W-:Y:S01]  /*7220*/  F2FP.PACK_AB R10, R117, R115 ;  /* 0x00000073750a723e */ /* 0x000fe200000000ff */
[----:B------:R3:W2:Y:S01]  /*7230*/  MUFU.EX2 R55, R2 ;  /* 0x0000000200377308 */ /* 0x0006a20000000800 */
[----:B------:R-:W-:Y:S01]  /*7240*/  IMAD.MOV.U32 R150, RZ, RZ, R132 ;  /* 0x000000ffff967224 */ /* 0x000fe200078e0084 */
[----:B-1----:R-:W-:Y:S01]  /*7250*/  F2FP.PACK_AB R11, R99, R112 ;  /* 0x00000070630b723e */ /* 0x002fe200000000ff */
[----:B------:R-:W-:Y:S01]  /*7260*/  IMAD.MOV.U32 R132, RZ, RZ, R133 ;  /* 0x000000ffff847224 */ /* 0x000fe200078e0085 */
[----:B------:R-:W-:Y:S01]  /*7270*/  MOV R133, R134 ;  /* 0x0000008600857202 */ /* 0x000fe20000000f00 */
[----:B------:R-:W-:Y:S01]  /*7280*/  IMAD.MOV.U32 R134, RZ, RZ, R135 ;  /* 0x000000ffff867224 */ /* 0x000fe200078e0087 */
[----:B------:R1:W5:Y:S01]  /*7290*/  LDL.LU R239, [R1+0x98] ;  /* 0x0000980001ef7983 */ /* 0x0003620000300800 */
[----:B------:R-:W-:-:S02]  /*72a0*/  IMAD.MOV.U32 R135, RZ, RZ, R234 ;  /* 0x000000ffff877224 */ /* 0x000fc400078e00ea */
[----:B---3--:R-:W-:Y:S01]  /*72b0*/  FFMA.FTZ R2, R175, c[0x0][0x2d0], -R6 ;  /* 0x0000b400af027a23 */ /* 0x008fe20000010806 */
[----:B------:R-:W-:Y:S01]  /*72c0*/  F2FP.PACK_AB R4, R96, R98 ;  /* 0x000000626004723e */ /* 0x000fe200000000ff */
[----:B------:R-:W-:Y:S01]  /*72d0*/  IMAD.MOV.U32 R175, RZ, RZ, R174 ;  /* 0x000000ffffaf7224 */ /* 0x000fe200078e00ae */
[----:B------:R-:W-:Y:S01]  /*72e0*/  MOV R174, R172 ;  /* 0x000000ac00ae7202 */ /* 0x000fe20000000f00 */
[----:B------:R-:W-:Y:S01]  /*72f0*/  IMAD.MOV.U32 R172, RZ, RZ, R171 ;  /* 0x000000ffffac7224 */ /* 0x000fe200078e00ab */
[----:B--2---:R-:W-:Y:S01]  /*7300*/  F2FP.PACK_AB R7, R55, R68 ;  /* 0x000000443707723e */ /* 0x004fe200000000ff */
[----:B------:R-:W-:Y:S01]  /*7310*/  IMAD.MOV.U32 R171, RZ, RZ, R137 ;  /* 0x000000ffffab7224 */ /* 0x000fe200078e0089 */
[----:B------:R-:W-:Y:S01]  /*7320*/  MOV R137, R148 ;  /* 0x0000009400897202 */ /* 0x000fe20000000f00 */
[----:B------:R-:W-:Y:S01]  /*7330*/  IMAD.MOV.U32 R148, RZ, RZ, R151 ;  /* 0x000000ffff947224 */ /* 0x000fe200078e0097 */
[----:B------:R-:W-:Y:S01]  /*7340*/  HMMA.16816.F32 R124, R8, R28, R124 ;  /* 0x0000001c087c723c */ /* 0x000fe2000000187c */
[----:B------:R-:W-:Y:S01]  /*7350*/  IMAD.MOV.U32 R151, RZ, RZ, R150 ;  /* 0x000000ffff977224 */ /* 0x000fe200078e0096 */
[----:B------:R-:W-:Y:S01]  /*7360*/  MOV R150, R132 ;  /* 0x0000008400967202 */ /* 0x000fe20000000f00 */
[----:B------:R-:W-:Y:S01]  /*7370*/  FFMA.FTZ R24, R174, c[0x0][0x2d0], -R5 ;  /* 0x0000b400ae187a23 */ /* 0x000fe20000010805 */
[----:B------:R-:W-:Y:S01]  /*7380*/  MOV R174, R171 ;  /* 0x000000ab00ae7202 */ /* 0x000fe20000000f00 */
[----:B------:R-:W-:-:S02]  /*7390*/  IMAD.MOV.U32 R132, RZ, RZ, R133 ;  /* 0x000000ffff847224 */ /* 0x000fc400078e0085 */
[----:B------:R-:W-:Y:S01]  /*73a0*/  IMAD.MOV.U32 R154, RZ, RZ, R130 ;  /* 0x000000ffff9a7224 */ /* 0x000fe200078e0082 */
[C---:B------:R-:W-:Y:S01]  /*73b0*/  HMMA.16816.F32 R108, R8.reuse, R30, R108 ;  /* 0x0000001e086c723c */ /* 0x040fe2000000186c */
[----:B------:R-:W-:Y:S01]  /*73c0*/  IMAD.MOV.U32 R133, RZ, RZ, R134 ;  /* 0x000000ffff857224 */ /* 0x000fe200078e0086 */
[----:B------:R-:W-:Y:S01]  /*73d0*/  MOV R134, R135 ;  /* 0x0000008700867202 */ /* 0x000fe20000000f00 */
[----:B------:R-:W-:Y:S02]  /*73e0*/  IMAD.MOV.U32 R171, RZ, RZ, R137 ;  /* 0x000000ffffab7224 */ /* 0x000fe400078e0089 */
[----:B------:R-:W-:Y:S02]  /*73f0*/  IMAD.MOV.U32 R121, RZ, RZ, R152 ;  /* 0x000000ffff797224 */ /* 0x000fe400078e0098 */
[----:B------:R-:W-:Y:S01]  /*7400*/  IMAD.MOV.U32 R169, RZ, RZ, R153 ;  /* 0x000000ffffa97224 */ /* 0x000fe200078e0099 */
[----:B------:R-:W-:Y:S01]  /*7410*/  HMMA.16816.F32 R104, R8, R20, R104 ;  /* 0x000000140868723c */ /* 0x000fe20000001868 */
[----:B------:R-:W-:Y:S01]  /*7420*/  IMAD.MOV.U32 R137, RZ, RZ, R148 ;  /* 0x000000ffff897224 */ /* 0x000fe200078e0094 */
[----:B------:R-:W-:Y:S01]  /*7430*/  MOV R148, R151 ;  /* 0x0000009700947202 */ /* 0x000fe20000000f00 */
[----:B------:R-:W-:-:S02]  /*7440*/  IMAD.MOV.U32 R135, RZ, RZ, R141 ;  /* 0x000000ffff877224 */ /* 0x000fc400078e008d */
[----:B------:R-:W-:Y:S02]  /*7450*/  IMAD.MOV.U32 R183, RZ, RZ, R157 ;  /* 0x000000ffffb77224 */ /* 0x000fe400078e009d */
[----:B------:R-:W-:Y:S01]  /*7460*/  IMAD.MOV.U32 R155, RZ, RZ, R143 ;  /* 0x000000ffff9b7224 */ /* 0x000fe200078e008f */
[C---:B------:R-:W-:Y:S01]  /*7470*/  HMMA.16816.F32 R100, R8.reuse, R22, R100 ;  /* 0x000000160864723c */ /* 0x040fe20000001864 */
[----:B------:R-:W-:Y:S01]  /*7480*/  IMAD.MOV.U32 R141, RZ, RZ, R233 ;  /* 0x000000ffff8d7224 */ /* 0x000fe200078e00e9 */
[----:B------:R-:W-:Y:S01]  /*7490*/  MUFU.EX2 R26, R26 ;  /* 0x0000001a001a7308 */ /* 0x000fe20000000800 */
        /* <DEDUP_REMOVED lines=8> */
[----:B------:R-:W-:-:S02]  /*7520*/  IMAD.MOV.U32 R141, RZ, RZ, R140 ;  /* 0x000000ffff8d7224 */ /* 0x000fc400078e008c */
[----:B------:R-:W-:-:S03]  /*7530*/  FFMA.FTZ R27, R175, c[0x0][0x2d0], -R6 ;  /* 0x0000b400af1b7a23 */ /* 0x000fc60000010806 */
[----:B------:R-:W-:Y:S01]  /*7540*/  HMMA.16816.F32 R64, R8, R18, R64 ;  /* 0x000000120840723c */ /* 0x000fe20000001840 */
[----:B------:R-:W-:Y:S01]  /*7550*/  IMAD.MOV.U32 R140, RZ, RZ, R3 ;  /* 0x000000ffff8c7224 */ /* 0x000fe200078e0003 */
[----:B------:R-:W-:Y:S01]  /*7560*/  F2FP.PACK_AB R6, R75, R97 ;  /* 0x000000614b06723e */ /* 0x000fe200000000ff */
[----:B------:R-:W-:Y:S01]  /*7570*/  FFMA.FTZ R3, R230, c[0x0][0x2d0], -R5 ;  /* 0x0000b400e6037a23 */ /* 0x000fe20000010805 */
[----:B------:R-:W-:Y:S01]  /*7580*/  F2FP.PACK_AB R5, R69, R74 ;  /* 0x0000004a4505723e */ /* 0x000fe200000000ff */
[----:B------:R-:W-:-:S03]  /*7590*/  IMAD.MOV.U32 R162, RZ, RZ, R133 ;  /* 0x000000ffffa27224 */ /* 0x000fc600078e0085 */
[----:B------:R-:W-:Y:S01]  /*75a0*/  HMMA.16816.F32 R84, R8, R12, R84 ;  /* 0x0000000c0854723c */ /* 0x000fe20000001854 */
[----:B------:R-:W-:Y:S01]  /*75b0*/  IMAD.MOV.U32 R163, RZ, RZ, R134 ;  /* 0x000000ffffa37224 */ /* 0x000fe200078e0086 */
[----:B------:R-:W-:-:S06]  /*75c0*/  MOV R175, R148 ;  /* 0x0000009400af7202 */ /* 0x000fcc0000000f00 */
[----:B------:R-:W-:Y:S01]  /*75d0*/  HMMA.16816.F32 R80, R8, R14, R80 ;  /* 0x0000000e0850723c */ /* 0x000fe20000001850 */
[----:B------:R-:W-:Y:S01]  /*75e0*/  MOV R161, R135 ;  /* 0x0000008700a17202 */ /* 0x000fe20000000f00 */
[----:B------:R-:W-:Y:S01]  /*75f0*/  IMAD.MOV.U32 R168, RZ, RZ, R151 ;  /* 0x000000ffffa87224 */ /* 0x000fe200078e0097 */
[----:B------:R2:W-:Y:S01]  /*7600*/  MUFU.EX2 R54, R2 ;  /* 0x0000000200367308 */ /* 0x0005e20000000800 */
[----:B------:R-:W-:Y:S01]  /*7610*/  IMAD.MOV.U32 R153, RZ, RZ, R142 ;  /* 0x000000ffff997224 */ /* 0x000fe200078e008e */
[----:B------:R1:W5:Y:S02]  /*7620*/  LDL.LU R237, [R1+0x90] ;  /* 0x0000900001ed7983 */ /* 0x0003640000300800 */
[--C-:B------:R-:W-:Y:S01]  /*7630*/  FFMA.FTZ R8, R251, c[0x0][0x2d0], -R0.reuse ;  /* 0x0000b400fb087a23 */ /* 0x100fe20000010800 */
[----:B------:R-:W-:Y:S01]  /*7640*/  HMMA.16816.F32 R44, R4, R12, R44 ;  /* 0x0000000c042c723c */ /* 0x000fe2000000182c */
[--C-:B------:R-:W-:Y:S01]  /*7650*/  FFMA.FTZ R9, R249, c[0x0][0x2d0], -R0.reuse ;  /* 0x0000b400f9097a23 */ /* 0x100fe20000010800 */
[----:B------:R-:W-:Y:S01]  /*7660*/  MOV R173, R132 ;  /* 0x0000008400ad7202 */ /* 0x000fe20000000f00 */
[----:B------:R-:W-:-:S02]  /*7670*/  FFMA.FTZ R10, R250, c[0x0][0x2d0], -R0 ;  /* 0x0000b400fa0a7a23 */ /* 0x000fc40000010800 */
[----:B------:R-:W-:Y:S02]  /*7680*/  IMAD.MOV.U32 R146, RZ, RZ, R141 ;  /* 0x000000ffff927224 */ /* 0x000fe400078e008d */
[----:B------:R-:W-:Y:S01]  /*7690*/  IMAD.MOV.U32 R170, RZ, RZ, R150 ;  /* 0x000000ffffaa7224 */ /* 0x000fe200078e0096 */
[----:B------:R-:W-:Y:S01]  /*76a0*/  HMMA.16816.F32 R76, R4, R30, R76 ;  /* 0x0000001e044c723c */ /* 0x000fe2000000184c */
[----:B------:R-:W-:Y:S02]  /*76b0*/  FFMA.FTZ R12, R248, c[0x0][0x2d0], -R0 ;  /* 0x0000b400f80c7a23 */ /* 0x000fe40000010800 */
[----:B--2---:R-:W-:-:S05]  /*76c0*/  FADD.FTZ R2, R178, R177 ;  /* 0x000000b1b2027221 */ /* 0x004fca0000010000 */
[----:B------:R-:W-:Y:S01]  /*76d0*/  HMMA.16816.F32 R92, R4, R28, R92 ;  /* 0x0000001c045c723c */ /* 0x000fe2000000185c */
[----:B------:R-:W-:-:S07]  /*76e0*/  FADD.FTZ R0, R162, R163 ;  /* 0x000000a3a2007221 */ /* 0x000fce0000010000 */
[----:B------:R-:W-:Y:S01]  /*76f0*/  HMMA.16816.F32 R56, R4, R22, R56 ;  /* 0x000000160438723c */ /* 0x000fe20000001838 */
[----:B------:R-:W-:-:S07]  /*7700*/  FADD.FTZ R0, R175, R0 ;  /* 0x00000000af007221 */ /* 0x000fce0000010000 */
[----:B------:R-:W-:Y:S01]  /*7710*/  HMMA.16816.F32 R60, R4, R20, R60 ;  /* 0x00000014043c723c */ /* 0x000fe2000000183c */
[----:B------:R-:W-:Y:S01]  /*7720*/  IMAD.MOV.U32 R30, RZ, RZ, R128 ;  /* 0x000000ffff1e7224 */ /* 0x000fe200078e0080 */
[----:B------:R2:W-:Y:S01]  /*7730*/  MUFU.EX2 R23, R3 ;  /* 0x0000000300177308 */ /* 0x0005e20000000800 */
[----:B------:R-:W-:-:S05]  /*7740*/  IMAD.MOV.U32 R29, RZ, RZ, R140 ;  /* 0x000000ffff1d7224 */ /* 0x000fca00078e008c */
[----:B------:R-:W-:Y:S01]  /*7750*/  HMMA.16816.F32 R40, R4, R16, R40 ;  /* 0x000000100428723c */ /* 0x000fe20000001828 */
[----:B------:R-:W-:Y:S01]  /*7760*/  FADD.FTZ R0, R30, R0 ;  /* 0x000000001e007221 */ /* 0x000fe20000010000 */
[----:B------:R3:W-:Y:S01]  /*7770*/  MUFU.EX2 R22, R33 ;  /* 0x0000002100167308 */ /* 0x0007e20000000800 */
[----:B------:R-:W-:-:S05]  /*7780*/  IMAD.MOV.U32 R141, RZ, RZ, R119 ;  /* 0x000000ffff8d7224 */ /* 0x000fca00078e0077 */
[C---:B------:R-:W-:Y:S08]  /*7790*/  HMMA.16816.F32 R36, R4.reuse, R18, R36 ;  /* 0x000000120424723c */ /* 0x040ff00000001824 */
[----:B------:R-:W-:Y:S01]  /*77a0*/  HMMA.16816.F32 R48, R4, R14, R48 ;  /* 0x0000000e0430723c */ /* 0x000fe20000001830 */
[----:B--2---:R-:W-:Y:S01]  /*77b0*/  FADD.FTZ R3, R161, R146 ;  /* 0x00000092a1037221 */ /* 0x004fe20000010000 */
[----:B---3--:R-:W-:Y:S01]  /*77c0*/  MOV R33, R156 ;  /* 0x0000009c00217202 */ /* 0x008fe20000000f00 */
[----:B------:R-:W-:Y:S01]  /*77d0*/  FADD.FTZ R11, R170, R173 ;  /* 0x000000adaa0b7221 */ /* 0x000fe20000010000 */
[----:B------:R-:W-:Y:S01]  /*77e0*/  MOV R249, R139 ;  /* 0x0000008b00f97202 */ /* 0x000fe20000000f00 */
[----:B------:R-:W-:Y:S01]  /*77f0*/  IMAD.MOV.U32 R170, RZ, RZ, R172 ;  /* 0x000000ffffaa7224 */ /* 0x000fe200078e00ac */
[----:B------:R-:W-:Y:S01]  /*7800*/  MUFU.EX2 R24, R24 ;  /* 0x0000001800187308 */ /* 0x000fe20000000800 */
[----:B------:R-:W-:Y:S01]  /*7810*/  FADD.FTZ R6, R29, R0 ;  /* 0x000000001d067221 */ /* 0x000fe20000010000 */
[----:B------:R-:W2:Y:S01]  /*7820*/  LDSM.16.MT88.4 R132, [R224+0x3100] ;  /* 0x00310000e084783b */ /* 0x000ea20000004200 */
[----:B------:R-:W-:-:S02]  /*7830*/  FADD.FTZ R3, R168, R3 ;  /* 0x00000003a8037221 */ /* 0x000fc40000010000 */
[----:B------:R-:W-:Y:S01]  /*7840*/  IMAD.MOV.U32 R172, RZ, RZ, R158 ;  /* 0x000000ffffac7224 */ /* 0x000fe200078e009e */
[----:B------:R-:W3:Y:S01]  /*7850*/  LDSM.16.MT88.4 R148, [R227+0x3100] ;  /* 0x00310000e394783b */ /* 0x000ee20000004200 */
[----:B----4-:R-:W-:Y:S01]  /*7860*/  @P4 IMAD.HI.U32 R0, R243, c[0x0][0x2c8], RZ ;  /* 0x0000b200f3004a27 */ /* 0x010fe200078e00ff */
[----:B------:R-:W-:Y:S01]  /*7870*/  MOV R31, R129 ;  /* 0x00000081001f7202 */ /* 0x000fe20000000f00 */
[----:B------:R-:W-:Y:S01]  /*7880*/  MUFU.EX2 R27, R27 ;  /* 0x0000001b001b7308 */ /* 0x000fe20000000800 */
[----:B------:R1:W5:Y:S01]  /*7890*/  LDL.LU R236, [R1+0x8c] ;  /* 0x00008c0001ec7983 */ /* 0x0003620000300800 */
[----:B------:R-:W-:Y:S01]  /*78a0*/  FADD.FTZ R2, R176, R2 ;  /* 0x00000002b0027221 */ /* 0x000fe20000010000 */
[----:B------:R-:W-:Y:S01]  /*78b0*/  MOV R28, R141 ;  /* 0x0000008d001c7202 */ /* 0x000fe20000000f00 */
[----:B------:R-:W-:Y:S01]  /*78c0*/  FADD.FTZ R4, R172, R11 ;  /* 0x0000000bac047221 */ /* 0x000fe20000010000 */
[----:B------:R-:W-:Y:S01]  /*78d0*/  @P4 SHF.R.U32.HI R243, RZ, c[0x0][0x2cc], R0 ;  /* 0x0000b300fff34a19 */ /* 0x000fe20000011600 */
[----:B------:R-:W-:-:S02]  /*78e0*/  FADD.FTZ R3, R33, R3 ;  /* 0x0000000321037221 */ /* 0x000fc40000010000 */
[----:B------:R-:W4:Y:S01]  /*78f0*/  MUFU.EX2 R20, R34 ;  /* 0x0000002200147308 */ /* 0x000f220000000800 */
[----:B------:R-:W-:Y:S01]  /*7900*/  FADD.FTZ R2, R181, R2 ;  /* 0x00000002b5027221 */ /* 0x000fe20000010000 */
[----:B------:R-:W-:Y:S01]  /*7910*/  MOV R168, R174 ;  /* 0x000000ae00a87202 */ /* 0x000fe20000000f00 */
[----:B------:R-:W-:Y:S02]  /*7920*/  FADD.FTZ R7, R31, R4 ;  /* 0x000000041f077221 */ /* 0x000fe40000010000 */
[----:B------:R-:W-:Y:S02]  /*7930*/  IMAD.MOV.U32 R248, RZ, RZ, R138 ;  /* 0x000000fffff87224 */ /* 0x000fe400078e008a */
[----:B------:R-:W-:Y:S01]  /*7940*/  IMAD.MOV.U32 R250, RZ, RZ, R136 ;  /* 0x000000fffffa7224 */ /* 0x000fe200078e0088 */
[----:B------:R1:W-:Y:S01]  /*7950*/  MUFU.EX2 R14, R35 ;  /* 0x00000023000e7308 */ /* 0x0003e20000000800 */
[----:B------:R-:W-:Y:S01]  /*7960*/  FADD.FTZ R5, R28, R3 ;  /* 0x000000031c057221 */ /* 0x000fe20000010000 */
[----:B------:R-:W-:Y:S01]  /*7970*/  IADD3 R3, R243, R154, -R247 ;  /* 0x0000009af3037210 */ /* 0x000fe20007ffe8f7 */
[----:B------:R-:W-:Y:S01]  /*7980*/  FADD.FTZ R4, R180, R2 ;  /* 0x00000002b4047221 */ /* 0x000fe20000010000 */
[----:B------:R-:W-:Y:S01]  /*7990*/  MOV R30, R183 ;  /* 0x000000b7001e7202 */ /* 0x000fe20000000f00 */
[----:B------:R-:W-:Y:S01]  /*79a0*/  IMAD.MOV.U32 R2, RZ, RZ, RZ ;  /* 0x000000ffff027224 */ /* 0x000fe200078e00ff */
[----:B------:R-:W2:Y:S03]  /*79b0*/  LDSM.16.MT88.4 R16, [R226+0x3100] ;  /* 0x00310000e210783b */ /* 0x000ea60000004200 */
[----:B------:R-:W-:Y:S01]  /*79c0*/  IMAD.HI R2, R3, -0x6db6db6d, R2 ;  /* 0x9249249303027827 */ /* 0x000fe200078e0202 */
[----:B------:R3:W-:Y:S01]  /*79d0*/  MUFU.EX2 R21, R32 ;  /* 0x0000002000157308 */ /* 0x0007e20000000800 */
[----:B------:R2:W5:Y:S03]  /*79e0*/  LDL.LU R235, [R1+0x88] ;  /* 0x0000880001eb7983 */ /* 0x0005660000300800 */
[----:B------:R-:W-:Y:S01]  /*79f0*/  SHF.R.U32.HI R0, RZ, 0x1f, R2 ;  /* 0x0000001fff007819 */ /* 0x000fe20000011602 */
[----:B------:R-:W-:Y:S01]  /*7a00*/  IMAD.MOV.U32 R31, RZ, RZ, R169 ;  /* 0x000000ffff1f7224 */ /* 0x000fe200078e00a9 */
[----:B-1----:R-:W-:Y:S01]  /*7a10*/  MOV R35, R121 ;  /* 0x0000007900237202 */ /* 0x002fe20000000f00 */
[----:B------:R-:W-:Y:S01]  /*7a20*/  IMAD.MOV.U32 R34, RZ, RZ, R122 ;  /* 0x000000ffff227224 */ /* 0x000fe200078e007a */
[----:B------:R-:W-:Y:S01]  /*7a30*/  LEA.HI.SX32 R11, R2, R0, 0x1a ;  /* 0x00000000020b7211 */ /* 0x000fe200078fd2ff */
[----:B------:R-:W-:-:S02]  /*7a40*/  IMAD.MOV.U32 R169, RZ, RZ, R123 ;  /* 0x000000ffffa97224 */ /* 0x000fc400078e007b */
[----:B------:R-:W-:Y:S02]  /*7a50*/  FADD.FTZ R6, R170, R6 ;  /* 0x00000006aa067221 */ /* 0x000fe40000010000 */
[----:B------:R-:W-:Y:S02]  /*7a60*/  IMAD.MOV.U32 R251, RZ, RZ, R120 ;  /* 0x000000fffffb7224 */ /* 0x000fe400078e0078 */
[----:B------:R-:W-:Y:S01]  /*7a70*/  IMAD.MOV.U32 R33, RZ, RZ, R182 ;  /* 0x000000ffff217224 */ /* 0x000fe200078e00b6 */
[----:B---3--:R-:W-:Y:S01]  /*7a80*/  MOV R32, R137 ;  /* 0x0000008900207202 */ /* 0x008fe20000000f00 */
[----:B------:R-:W-:Y:S01]  /*7a90*/  FADD.FTZ R2, R35, R7 ;  /* 0x0000000723027221 */ /* 0x000fe20000010000 */
[----:B------:R-:W-:Y:S01]  /*7aa0*/  MOV R28, R153 ;  /* 0x00000099001c7202 */ /* 0x000fe20000000f00 */
[----:B------:R-:W-:Y:S01]  /*7ab0*/  FADD.FTZ R0, R34, R5 ;  /* 0x0000000522007221 */ /* 0x000fe20000010000 */
[----:B------:R-:W1:Y:S01]  /*7ac0*/  MUFU.EX2 R8, R8 ;  /* 0x0000000800087308 */ /* 0x000e620000000800 */
[----:B------:R-:W-:Y:S01]  /*7ad0*/  FADD.FTZ R3, R169, R4 ;  /* 0x00000004a9037221 */ /* 0x000fe20000010000 */
[----:B------:R3:W5:Y:S01]  /*7ae0*/  LDL.LU R234, [R1+0x84] ;  /* 0x0000840001ea7983 */ /* 0x0007620000300800 */
[----:B------:R-:W-:-:S02]  /*7af0*/  FADD.FTZ R5, R168, R2 ;  /* 0x00000002a8057221 */ /* 0x000fc40000010000 */
[----:B------:R-:W-:Y:S01]  /*7b00*/  FADD.FTZ R4, R171, R0 ;  /* 0x00000000ab047221 */ /* 0x000fe20000010000 */
[----:B------:R3:W5:Y:S01]  /*7b10*/  LDL.LU R233, [R1+0x80] ;  /* 0x0000800001e97983 */ /* 0x0007620000300800 */
[----:B------:R-:W-:Y:S02]  /*7b20*/  FADD.FTZ R3, R248, R3 ;  /* 0x00000003f8037221 */ /* 0x000fe40000010000 */
[----:B------:R-:W-:Y:S01]  /*7b30*/  FADD.FTZ R2, R250, R6 ;  /* 0x00000006fa027221 */ /* 0x000fe20000010000 */
[----:B------:R-:W1:Y:S01]  /*7b40*/  MUFU.EX2 R9, R9 ;  /* 0x0000000900097308 */ /* 0x000e620000000800 */
[----:B------:R-:W-:Y:S01]  /*7b50*/  FADD.FTZ R0, R249, R5 ;  /* 0x00000005f9007221 */ /* 0x000fe20000010000 */
[----:B------:R3:W5:Y:S01]  /*7b60*/  LDL.LU R232, [R1+0x7c] ;  /* 0x00007c0001e87983 */ /* 0x0007620000300800 */
[----:B------:R-:W-:Y:S02]  /*7b70*/  FADD.FTZ R5, R32, R4 ;  /* 0x0000000420057221 */ /* 0x000fe40000010000 */
[----:B------:R-:W-:Y:S01]  /*7b80*/  FADD.FTZ R3, R251, R3 ;  /* 0x00000003fb037221 */ /* 0x000fe20000010000 */
[----:B------:R3:W5:Y:S01]  /*7b90*/  LDL.LU R231, [R1+0x78] ;  /* 0x0000780001e77983 */ /* 0x0007620000300800 */
[----:B------:R-:W-:-:S02]  /*7ba0*/  FADD.FTZ R4, R33, R2 ;  /* 0x0000000221047221 */ /* 0x000fc40000010000 */
[----:B------:R-:W-:Y:S02]  /*7bb0*/  FADD.FTZ R2, R30, R0 ;  /* 0x000000001e027221 */ /* 0x000fe40000010000 */
[----:B------:R-:W-:Y:S01]  /*7bc0*/  IMAD.MOV.U32 R29, RZ, RZ, R155 ;  /* 0x000000ffff1d7224 */ /* 0x000fe200078e009b */
[----:B------:R-:W1:Y:S01]  /*7bd0*/  MUFU.EX2 R13, R52 ;  /* 0x00000034000d7308 */ /* 0x000e620000000800 */
[----:B------:R-:W-:-:S07]  /*7be0*/  FADD.FTZ R0, R252, R5 ;  /* 0x00000005fc007221 */ /* 0x000fce0000010000 */
[----:B------:R-:W1:Y:S01]  /*7bf0*/  MUFU.EX2 R10, R10 ;  /* 0x0000000a000a7308 */ /* 0x000e620000000800 */
[----:B------:R-:W-:-:S07]  /*7c00*/  FADD.FTZ R3, R218, R3 ;  /* 0x00000003da037221 */ /* 0x000fce0000010000 */
[----:B------:R-:W1:Y:S01]  /*7c10*/  MUFU.EX2 R15, R53 ;  /* 0x00000035000f7308 */ /* 0x000e620000000800 */
[----:B------:R-:W-:-:S07]  /*7c20*/  FADD.FTZ R4, R245, R4 ;  /* 0x00000004f5047221 */ /* 0x000fce0000010000 */
[----:B------:R-:W1:Y:S01]  /*7c30*/  MUFU.EX2 R12, R12 ;  /* 0x0000000c000c7308 */ /* 0x000e620000000800 */
[----:B------:R-:W-:-:S07]  /*7c40*/  FADD.FTZ R5, R223, R2 ;  /* 0x00000002df057221 */ /* 0x000fce0000010000 */
[----:B------:R-:W1:Y:S01]  /*7c50*/  MUFU.EX2 R25, R25 ;  /* 0x0000001900197308 */ /* 0x000e620000000800 */
[----:B------:R-:W-:Y:S01]  /*7c60*/  FADD.FTZ R0, R31, R0 ;  /* 0x000000001f007221 */ /* 0x000fe20000010000 */
[----:B------:R-:W-:Y:S01]  /*7c70*/  MOV R152, R144 ;  /* 0x0000009000987202 */ /* 0x000fe20000000f00 */
[----:B------:R-:W-:Y:S01]  /*7c80*/  FADD.FTZ R3, R219, R3 ;  /* 0x00000003db037221 */ /* 0x000fe20000010000 */
[----:B------:R-:W-:Y:S01]  /*7c90*/  IMNMX R6, RZ, R11, !PT ;  /* 0x0000000bff067217 */ /* 0x000fe20007800200 */
        /* <DEDUP_REMOVED lines=62> */
[----:B----4-:R-:W-:Y:S02]  /*8080*/  FADD.FTZ R3, R20, R2 ;  /* 0x0000000214037221 */ /* 0x010fe40000010000 */
[----:B-1----:R-:W-:Y:S02]  /*8090*/  FADD.FTZ R2, R8, R0 ;  /* 0x0000000008027221 */ /* 0x002fe40000010000 */
        /* <DEDUP_REMOVED lines=12> */
[----:B------:R-:W-:Y:S01]  /*8160*/  FADD.FTZ R0, R21, R0 ;  /* 0x0000000015007221 */ /* 0x000fe20000010000 */
[----:B------:R3:W-:Y:S01]  /*8170*/  STL [R1+0x10], R6 ;  /* 0x0000100601007387 */ /* 0x0007e20000100800 */
[----:B------:R-:W-:Y:S02]  /*8180*/  FADD.FTZ R2, R25, R2 ;  /* 0x0000000219027221 */ /* 0x000fe40000010000 */
[----:B------:R-:W-:Y:S01]  /*8190*/  IMAD.MOV.U32 R247, RZ, RZ, R152 ;  /* 0x000000fffff77224 */ /* 0x000fe200078e0098 */
[----:B------:R3:W-:Y:S04]  /*81a0*/  STL [R1+0x40], R4 ;  /* 0x0000400401007387 */ /* 0x0007e80000100800 */
[----:B------:R3:W-:Y:S01]  /*81b0*/  STL [R1+0x48], R3 ;  /* 0x0000480301007387 */ /* 0x0007e20000100800 */
[----:B------:R-:W-:-:S03]  /*81c0*/  IADD3 R244, R247, -0x2, RZ ;  /* 0xfffffffef7f47810 */ /* 0x000fc60007ffe0ff */
[----:B------:R3:W-:Y:S04]  /*81d0*/  STL [R1+0x44], R0 ;  /* 0x0000440001007387 */ /* 0x0007e80000100800 */
[----:B------:R3:W-:Y:S01]  /*81e0*/  STL [R1+0x3c], R2 ;  /* 0x00003c0201007387 */ /* 0x0007e20000100800 */
[----:B------:R-:W-:Y:S02]  /*81f0*/  ISETP.GE.AND P0, PT, R244, R6, PT ;  /* 0x00000006f400720c */ /* 0x000fe40003f06270 */
[----:B------:R-:W-:Y:S02]  /*8200*/  F2FP.PACK_AB R176, R27, R54 ;  /* 0x000000361bb0723e */ /* 0x000fe400000000ff */
[----:B------:R-:W-:Y:S02]  /*8210*/  F2FP.PACK_AB R177, R23, R24 ;  /* 0x0000001817b1723e */ /* 0x000fe400000000ff */
[----:B------:R-:W-:-:S02]  /*8220*/  F2FP.PACK_AB R178, R25, R26 ;  /* 0x0000001a19b2723e */ /* 0x000fc400000000ff */
[----:B------:R-:W-:Y:S02]  /*8230*/  F2FP.PACK_AB R179, R21, R22 ;  /* 0x0000001615b3723e */ /* 0x000fe400000000ff */
[----:B------:R-:W-:Y:S02]  /*8240*/  F2FP.PACK_AB R180, R14, R20 ;  /* 0x000000140eb4723e */ /* 0x000fe400000000ff */
[----:B------:R-:W-:Y:S02]  /*8250*/  F2FP.PACK_AB R181, R9, R8 ;  /* 0x0000000809b5723e */ /* 0x000fe400000000ff */
[----:B------:R-:W-:Y:S02]  /*8260*/  F2FP.PACK_AB R182, R15, R13 ;  /* 0x0000000d0fb6723e */ /* 0x000fe400000000ff */
[----:B------:R-:W-:Y:S01]  /*8270*/  F2FP.PACK_AB R183, R12, R10 ;  /* 0x0000000a0cb7723e */ /* 0x000fe200000000ff */
[C---:B--2---:R-:W-:Y:S08]  /*8280*/  HMMA.16816.F32 R124, R176.reuse, R132, R124 ;  /* 0x00000084b07c723c */ /* 0x044ff0000000187c */
        /* <DEDUP_REMOVED lines=16> */
[----:B---3--:R-:W2:Y:S01]  /*8390*/  LDL R247, [R1+0x18] ;  /* 0x0000180001f77983 */ /* 0x008ea20000100800 */
[----:B------:R-:W-:Y:S01]  /*83a0*/  MOV R116, R72 ;  /* 0x0000004800747202 */ /* 0x000fe20000000f00 */
[----:B------:R-:W-:Y:S01]  /*83b0*/  IMAD.MOV.U32 R118, RZ, RZ, R70 ;  /* 0x000000ffff767224 */ /* 0x000fe200078e0046 */
[----:B------:R-:W-:Y:S01]  /*83c0*/  MOV R3, R73 ;  /* 0x0000004900037202 */ /* 0x000fe20000000f00 */
[----:B------:R-:W-:Y:S01]  /*83d0*/  IMAD.MOV.U32 R216, RZ, RZ, R244 ;  /* 0x000000ffffd87224 */ /* 0x000fe200078e00f4 */
[----:B------:R-:W-:Y:S01]  /*83e0*/  MOV R117, R71 ;  /* 0x0000004700757202 */ /* 0x000fe20000000f00 */
[----:B--2---:R-:W-:-:S05]  /*83f0*/  @P4 IMAD.HI.U32 R0, R247, c[0x0][0x2c8], RZ ;  /* 0x0000b200f7004a27 */ /* 0x004fca00078e00ff */
[----:B------:R-:W-:-:S05]  /*8400*/  @P4 SHF.R.U32.HI R0, RZ, c[0x0][0x2cc], R0 ;  /* 0x0000b300ff004a19 */ /* 0x000fca0000011600 */
[----:B------:R1:W-:Y:S02]  /*8410*/  @P4 STL [R1+0x14], R0 ;  /* 0x0000140001004387 */ /* 0x0003e40000100800 */
.L_x_603:
[----:B------:R-:W-:Y:S04]  /*8420*/  DEPBAR.LE SB0, 0x0 ;  /* 0x000080000000791a */ /* 0x000fe80000000000 */
[----:B------:R-:W-:Y:S01]  /*8430*/  BAR.SYNC.DEFER_BLOCKING 0x0 ;  /* 0x0000000000007b1d */ /* 0x000fe20000010000 */
[----:B------:R-:W-:Y:S11]  /*8440*/  ISETP.GE.AND P2, PT, R216, RZ, PT ;  /* 0x000000ffd800720c */ /* 0x000ff60003f46270 */
[----:B------:R-:W-:Y:S02]  /*8450*/  @!UPT UIADD3 URZ, URZ, URZ, URZ ;  /* 0x0000003f3f3ff290 */ /* 0x000fe4000fffe03f */
[----:B-12---:R-:W-:Y:S05]  /*8460*/  @P2 SHF.R.S32.HI R0, RZ, 0x1f, R216 ;  /* 0x0000001fff002819 */ /* 0x006fea00000114d8 */
[----:B------:R-:W-:Y:S04]  /*8470*/  @P2 IMAD R0, R0, c[0x0][0x208], RZ ;  /* 0x0000820000002a24 */ /* 0x000fe800078e02ff */
[C---:B------:R-:W-:Y:S01]  /*8480*/  @P2 IMAD R0, R216.reuse, c[0x0][0x20c], R0 ;  /* 0x00008300d8002a24 */ /* 0x040fe200078e0200 */
[----:B-----5:R-:W-:Y:S08]  /*8490*/  LDSM.16.M88.4 R112, [R230+0x7100] ;  /* 0x00710000e670783b */ /* 0x020ff00000000200 */
[----:B------:R-:W1:Y:S08]  /*84a0*/  LDSM.16.M88.4 R16, [R119+0x3900] ;  /* 0x003900007710783b */ /* 0x000e700000000200 */
[----:B------:R-:W2:Y:S08]  /*84b0*/  LDSM.16.M88.4 R108, [R230+0x9100] ;  /* 0x00910000e66c783b */ /* 0x000eb00000000200 */
        /* <DEDUP_REMOVED lines=22> */
[----:B------:R-:W4:Y:S04]  /*8620*/  LDL R2, [R1+0x14] ;  /* 0x0000140001027983 */ /* 0x000f280000100800 */
[----:B------:R-:W-:Y:S04]  /*8630*/  STL [R1+0x88], R236 ;  /* 0x000088ec01007387 */ /* 0x000fe80000100800 */
[----:B------:R-:W-:Y:S01]  /*8640*/  STL [R1+0x8c], R235 ;  /* 0x00008ceb01007387 */ /* 0x000fe20000100800 */
[-C--:B-1----:R-:W-:Y:S08]  /*8650*/  HMMA.16816.F32 R4, R112, R16.reuse, RZ ;  /* 0x000000107004723c */ /* 0x082ff000000018ff */
[C---:B--2---:R-:W-:Y:S08]  /*8660*/  HMMA.16816.F32 R8, R108.reuse, R16, RZ ;  /* 0x000000106c08723c */ /* 0x044ff000000018ff */
        /* <DEDUP_REMOVED lines=28> */
[C---:B------:R-:W-:Y:S08]  /*8830*/  HMMA.16816.F32 R8, R196.reuse, R192, R8 ;  /* 0x000000c0c408723c */ /* 0x040ff00000001808 */
[-C--:B------:R-:W-:Y:S08]  /*8840*/  HMMA.16816.F32 R12, R196, R194.reuse, R12 ;  /* 0x000000c2c40c723c */ /* 0x080ff0000000180c */
[C---:B------:R-:W-:Y:S01]  /*8850*/  HMMA.16816.F32 R16, R188.reuse, R194, R16 ;  /* 0x000000c2bc10723c */ /* 0x040fe20000001810 */
[----:B------:R-:W2:Y:S07]  /*8860*/  LDSM.16.M88.4 R192, [R236] ;  /* 0x00000000ecc0783b */ /* 0x000eae0000000200 */
[-C--:B------:R-:W-:Y:S08]  /*8870*/  HMMA.16816.F32 R20, R188, R200.reuse, R20 ;  /* 0x000000c8bc14723c */ /* 0x080ff00000001814 */
[C---:B------:R-:W-:Y:S07]  /*8880*/  HMMA.16816.F32 R24, R196.reuse, R200, R24 ;  /* 0x000000c8c418723c */ /* 0x040fee0000001818 */
[----:B----4-:R-:W-:Y:S01]  /*8890*/  @P2 IMAD.MOV.U32 R200, RZ, RZ, R212 ;  /* 0x000000ffffc82224 */ /* 0x010fe200078e00d4 */
[-C--:B------:R-:W-:Y:S04]  /*88a0*/  HMMA.16816.F32 R28, R196, R202.reuse, R28 ;  /* 0x000000cac41c723c */ /* 0x080fe8000000181c */
[----:B------:R-:W-:Y:S04]  /*88b0*/  @P2 IMAD.MOV.U32 R201, RZ, RZ, R215 ;  /* 0x000000ffffc92224 */ /* 0x000fe800078e00d7 */
[C---:B------:R-:W-:Y:S07]  /*88c0*/  HMMA.16816.F32 R32, R188.reuse, R202, R32 ;  /* 0x000000cabc20723c */ /* 0x040fee0000001820 */
[----:B------:R-:W-:Y:S01]  /*88d0*/  @P2 IMAD.WIDE.U32 R202, R216, c[0x0][0x208], RZ ;  /* 0x00008200d8ca2a25 */ /* 0x000fe200078e00ff */
[-C--:B------:R-:W-:Y:S04]  /*88e0*/  HMMA.16816.F32 R36, R188, R204.reuse, R36 ;  /* 0x000000ccbc24723c */ /* 0x080fe80000001824 */
[----:B------:R-:W-:Y:S01]  /*88f0*/  @P2 IADD3 R0, R203, R0, RZ ;  /* 0x00000000cb002210 */ /* 0x000fe20007ffe0ff */
[----:B------:R-:W-:Y:S03]  /*8900*/  @P2 IMAD.WIDE.U32 R200, R202, 0x70, R200 ;  /* 0x00000070cac82825 */ /* 0x000fe600078e00c8 */
[C---:B------:R-:W-:Y:S04]  /*8910*/  HMMA.16816.F32 R40, R196.reuse, R204, R40 ;  /* 0x000000ccc428723c */ /* 0x040fe80000001828 */
[----:B------:R-:W-:Y:S03]  /*8920*/  @P2 IMAD R0, R0, 0x70, RZ ;  /* 0x0000007000002824 */ /* 0x000fe600078e02ff */
[C---:B------:R-:W-:Y:S01]  /*8930*/  @P2 LEA R204, P0, R200.reuse, c[0x0][0x1f8], 0x1 ;  /* 0x00007e00c8cc2a11 */ /* 0x040fe200078008ff */
[-C--:B------:R-:W-:Y:S04]  /*8940*/  HMMA.16816.F32 R44, R196, R206.reuse, R44 ;  /* 0x000000cec42c723c */ /* 0x080fe8000000182c */
[----:B------:R-:W-:Y:S04]  /*8950*/  @P2 IMAD.IADD R0, R201, 0x1, R0 ;  /* 0x00000001c9002824 */ /* 0x000fe800078e0200 */
[C---:B------:R-:W-:Y:S04]  /*8960*/  HMMA.16816.F32 R48, R188.reuse, R206, R48 ;  /* 0x000000cebc30723c */ /* 0x040fe80000001830 */
[----:B------:R-:W-:Y:S02]  /*8970*/  @P2 LEA.HI.X R205, R200, c[0x0][0x1fc], R0, 0x1, P0 ;  /* 0x00007f00c8cd2a11 */ /* 0x000fe400000f0c00 */
[----:B------:R3:W4:Y:S02]  /*8980*/  LDSM.16.M88.4 R200, [R235] ;  /* 0x00000000ebc8783b */ /* 0x0007240000000200 */
[-C--:B------:R-:W-:Y:S06]  /*8990*/  HMMA.16816.F32 R52, R188, R208.reuse, R52 ;  /* 0x000000d0bc34723c */ /* 0x080fec0000001834 */
[----:B------:R-:W-:Y:S01]  /*89a0*/  @!PT LDS RZ, [RZ] ;  /* 0x00000000fffff984 */ /* 0x000fe20000000800 */
[----:B------:R-:W-:Y:S01]  /*89b0*/  @!PT LDS RZ, [RZ] ;  /* 0x00000000fffff984 */ /* 0x000fe20000000800 */
[----:B------:R-:W-:Y:S01]  /*89c0*/  @!PT LDS RZ, [RZ] ;  /* 0x00000000fffff984 */ /* 0x000fe20000000800 */
[----:B------:R2:W-:Y:S02]  /*89d0*/  @P2 LDGSTS.E.BYPASS.LTC128B.128 [R241+0x100], [R204.64], !P6 ;  /* 0x00100000ccf12fae */ /* 0x0005e4000f101d4a */
[C---:B------:R-:W-:Y:S07]  /*89e0*/  HMMA.16816.F32 R56, R196.reuse, R208, R56 ;  /* 0x000000d0c438723c */ /* 0x040fee0000001838 */
[----:B------:R-:W-:Y:S01]  /*89f0*/  @P2 IADD3 R208, P1, R204, UR9, RZ ;  /* 0x00000009ccd02c10 */ /* 0x000fe2000ff3e0ff */
[-C--:B------:R-:W-:Y:S04]  /*8a00*/  HMMA.16816.F32 R60, R196, R210.reuse, R60 ;  /* 0x000000d2c43c723c */ /* 0x080fe8000000183c */
[----:B------:R-:W-:Y:S01]  /*8a10*/  @P2 IADD3.X R209, R205, UR8, RZ, P1, !PT ;  /* 0x00000008cdd12c10 */ /* 0x000fe20008ffe4ff */
[----:B---3--:R-:W3:Y:S03]  /*8a20*/  LDL R235, [R1+0x20] ;  /* 0x0000200001eb7983 */ /* 0x008ee60000100800 */
[C---:B------:R-:W-:Y:S01]  /*8a30*/  HMMA.16816.F32 R64, R188.reuse, R210, R64 ;  /* 0x000000d2bc40723c */ /* 0x040fe20000001840 */
[----:B------:R4:W-:Y:S06]  /*8a40*/  @P2 LDGSTS.E.BYPASS.LTC128B.128 [R241+0x900], [R208.64], !P6 ;  /* 0x00900000d0f12fae */ /* 0x0009ec000f101d4a */
[----:B------:R-:W-:Y:S01]  /*8a50*/  @P2 IADD3 R210, P0, R208, UR9, RZ ;  /* 0x00000009d0d22c10 */ /* 0x000fe2000ff1e0ff */
[-C--:B-1----:R-:W-:Y:S01]  /*8a60*/  HMMA.16816.F32 R68, R188, R184.reuse, R68 ;  /* 0x000000b8bc44723c */ /* 0x082fe20000001844 */
[----:B------:R-:W-:Y:S03]  /*8a70*/  STL [R1+0x90], R231 ;  /* 0x000090e701007387 */ /* 0x000fe60000100800 */
[----:B------:R-:W-:Y:S02]  /*8a80*/  @P2 IADD3.X R211, R209, UR8, RZ, P0, !PT ;  /* 0x00000008d1d32c10 */ /* 0x000fe400087fe4ff */
[----:B------:R-:W-:Y:S02]  /*8a90*/  @P2 IADD3 R206, P1, R210, UR9, RZ ;  /* 0x00000009d2ce2c10 */ /* 0x000fe4000ff3e0ff */
[C---:B------:R-:W-:Y:S01]  /*8aa0*/  HMMA.16816.F32 R72, R196.reuse, R184, R72 ;  /* 0x000000b8c448723c */ /* 0x040fe20000001848 */
[----:B------:R4:W-:Y:S03]  /*8ab0*/  @P2 LDGSTS.E.BYPASS.LTC128B.128 [R241+0x1100], [R210.64], !P6 ;  /* 0x01100000d2f12fae */ /* 0x0009e6000f101d4a */
[----:B------:R-:W-:Y:S02]  /*8ac0*/  @P2 IADD3.X R207, R211, UR8, RZ, P1, !PT ;  /* 0x00000008d3cf2c10 */ /* 0x000fe40008ffe4ff */
[----:B--2---:R-:W-:Y:S02]  /*8ad0*/  @P2 IADD3 R204, P0, R206, UR9, RZ ;  /* 0x00000009cecc2c10 */ /* 0x004fe4000ff1e0ff */
[-C--:B------:R-:W-:Y:S01]  /*8ae0*/  HMMA.16816.F32 R76, R196, R186.reuse, R76 ;  /* 0x000000bac44c723c */ /* 0x080fe2000000184c */
[----:B------:R1:W-:Y:S03]  /*8af0*/  @P2 LDGSTS.E.BYPASS.LTC128B.128 [R241+0x1900], [R206.64], !P6 ;  /* 0x01900000cef12fae */ /* 0x0003e6000f101d4a */
[----:B------:R-:W-:Y:S02]  /*8b00*/  @P2 IADD3.X R205, R207, UR8, RZ, P0, !PT ;  /* 0x00000008cfcd2c10 */ /* 0x000fe400087fe4ff */
[----:B------:R-:W-:Y:S02]  /*8b10*/  @P2 IADD3 R184, P1, R204, UR9, RZ ;  /* 0x00000009ccb82c10 */ /* 0x000fe4000ff3e0ff */
[C---:B------:R-:W-:Y:S01]  /*8b20*/  HMMA.16816.F32 R80, R188.reuse, R186, R80 ;  /* 0x000000babc50723c */ /* 0x040fe20000001850 */
[----:B------:R1:W-:Y:S03]  /*8b30*/  @P2 LDGSTS.E.BYPASS.LTC128B.128 [R241+0x2100], [R204.64], !P6 ;  /* 0x02100000ccf12fae */ /* 0x0003e6000f101d4a */
[----:B------:R-:W-:Y:S03]  /*8b40*/  @P2 IADD3.X R185, R205, UR8, RZ, P1, !PT ;  /* 0x00000008cdb92c10 */ /* 0x000fe60008ffe4ff */
[----:B------:R-:W-:Y:S01]  /*8b50*/  @P2 IADD3 R186, P0, R184, UR9, RZ ;  /* 0x00000009b8ba2c10 */ /* 0x000fe2000ff1e0ff */
[-C--:B------:R-:W-:Y:S01]  /*8b60*/  HMMA.16816.F32 R84, R188, R192.reuse, R84 ;  /* 0x000000c0bc54723c */ /* 0x080fe20000001854 */
[----:B------:R2:W-:Y:S03]  /*8b70*/  @P2 LDGSTS.E.BYPASS.LTC128B.128 [R241+0x2900], [R184.64], !P6 ;  /* 0x02900000b8f12fae */ /* 0x0005e6000f101d4a */
[----:B------:R-:W-:Y:S04]  /*8b80*/  @P2 IADD3.X R187, R185, UR8, RZ, P0, !PT ;  /* 0x00000008b9bb2c10 */ /* 0x000fe800087fe4ff */
[C---:B------:R-:W-:Y:S01]  /*8b90*/  HMMA.16816.F32 R88, R196.reuse, R192, R88 ;  /* 0x000000c0c458723c */ /* 0x040fe20000001858 */
[----:B------:R2:W-:Y:S07]  /*8ba0*/  @P2 LDGSTS.E.BYPASS.LTC128B.128 [R241+0x3100], [R186.64], !P6 ;  /* 0x03100000baf12fae */ /* 0x0005ee000f101d4a */
[-C--:B------:R-:W-:Y:S01]  /*8bb0*/  HMMA.16816.F32 R92, R196, R194.reuse, R92 ;  /* 0x000000c2c45c723c */ /* 0x080fe2000000185c */
[----:B----4-:R-:W-:Y:S07]  /*8bc0*/  LDSM.16.M88.4 R208, [R231+0x9100] ;  /* 0x00910000e7d0783b */ /* 0x010fee0000000200 */
[C---:B------:R-:W-:Y:S01]  /*8bd0*/  HMMA.16816.F32 R96, R188.reuse, R194, R96 ;  /* 0x000000c2bc60723c */ /* 0x040fe20000001860 */
[----:B-1----:R-:W-:Y:S07]  /*8be0*/  LDSM.16.M88.4 R204, [R229+0x3900] ;  /* 0x00390000e5cc783b */ /* 0x002fee0000000200 */
[-C--:B------:R-:W-:Y:S01]  /*8bf0*/  HMMA.16816.F32 R100, R188, R200.reuse, R100 ;  /* 0x000000c8bc64723c */ /* 0x080fe20000001864 */
[----:B------:R-:W-:Y:S07]  /*8c00*/  LDSM.16.M88.4 R212, [R229+0x4100] ;  /* 0x00410000e5d4783b */ /* 0x000fee0000000200 */
[C---:B------:R-:W-:Y:S01]  /*8c10*/  HMMA.16816.F32 R104, R196.reuse, R200, R104 ;  /* 0x000000c8c468723c */ /* 0x040fe20000001868 */
[----:B--2---:R1:W2:Y:S07]  /*8c20*/  LDSM.16.M88.4 R184, [R231+0x7100] ;  /* 0x00710000e7b8783b */ /* 0x0042ae0000000200 */
[-C--:B------:R-:W-:Y:S01]  /*8c30*/  HMMA.16816.F32 R108, R196, R202.reuse, R108 ;  /* 0x000000cac46c723c */ /* 0x080fe2000000186c */
[----:B------:R-:W4:Y:S07]  /*8c40*/  LDSM.16.M88.4 R192, [R229+0x4900] ;  /* 0x00490000e5c0783b */ /* 0x000f2e0000000200 */
[----:B------:R-:W-:Y:S01]  /*8c50*/  HMMA.16816.F32 R112, R188, R202, R112 ;  /* 0x000000cabc70723c */ /* 0x000fe20000001870 */
[----:B------:R-:W4:Y:S08]  /*8c60*/  LDSM.16.M88.4 R196, [R229+0x5100] ;  /* 0x00510000e5c4783b */ /* 0x000f300000000200 */
[----:B------:R-:W4:Y:S08]  /*8c70*/  LDSM.16.M88.4 R188, [R229+0x5900] ;  /* 0x00590000e5bc783b */ /* 0x000f300000000200 */
[----:B-1----:R-:W3:Y:S04]  /*8c80*/  LDL R231, [R1+0x38] ;  /* 0x0000380001e77983 */ /* 0x002ee80000100800 */
[----:B------:R-:W-:Y:S01]  /*8c90*/  STL [R1+0x94], R229 ;  /* 0x000094e501007387 */ /* 0x000fe20000100800 */
[-C--:B--2---:R-:W-:Y:S03]  /*8ca0*/  HMMA.16816.F32 R4, R184, R204.reuse, R4 ;  /* 0x000000ccb804723c */ /* 0x084fe60000001804 */
[----:B------:R-:W-:Y:S05]  /*8cb0*/  LDSM.16.M88.4 R200, [R229+0x6900] ;  /* 0x00690000e5c8783b */ /* 0x000fea0000000200 */
[C---:B------:R-:W-:Y:S03]  /*8cc0*/  HMMA.16816.F32 R8, R208.reuse, R204, R8 ;  /* 0x000000ccd008723c */ /* 0x040fe60000001808 */
[----:B------:R-:W0:Y:S05]  /*8cd0*/  LDGDEPBAR ;  /* 0x00000000000079af */ /* 0x000e2a0000000000 */
        /* <DEDUP_REMOVED lines=8> */
[-C--:B----4-:R-:W-:Y:S08]  /*8d60*/  HMMA.16816.F32 R36, R184, R192.reuse, R36 ;  /* 0x000000c0b824723c */ /* 0x090ff00000001824 */
[C---:B------:R-:W-:Y:S08]  /*8d70*/  HMMA.16816.F32 R40, R208.reuse, R192, R40 ;  /* 0x000000c0d028723c */ /* 0x040ff00000001828 */
[-C--:B------:R-:W-:Y:S08]  /*8d80*/  HMMA.16816.F32 R44, R208, R194.reuse, R44 ;  /* 0x000000c2d02c723c */ /* 0x080ff0000000182c */
[C---:B------:R-:W-:Y:S01]  /*8d90*/  HMMA.16816.F32 R48, R184.reuse, R194, R48 ;  /* 0x000000c2b830723c */ /* 0x040fe20000001830 */
[----:B------:R1:W2:Y:S07]  /*8da0*/  LDSM.16.M88.4 R192, [R229+0x6100] ;  /* 0x00610000e5c0783b */ /* 0x0002ae0000000200 */
[-C--:B------:R-:W-:Y:S08]  /*8db0*/  HMMA.16816.F32 R52, R184, R196.reuse, R52 ;  /* 0x000000c4b834723c */ /* 0x080ff00000001834 */
[C---:B------:R-:W-:Y:S08]  /*8dc0*/  HMMA.16816.F32 R56, R208.reuse, R196, R56 ;  /* 0x000000c4d038723c */ /* 0x040ff00000001838 */
[-C--:B------:R-:W-:Y:S01]  /*8dd0*/  HMMA.16816.F32 R60, R208, R198.reuse, R60 ;  /* 0x000000c6d03c723c */ /* 0x080fe2000000183c */
[----:B-1----:R-:W4:Y:S04]  /*8de0*/  LDL R229, [R1+0x1c] ;  /* 0x00001c0001e57983 */ /* 0x002f280000100800 */
[----:B------:R-:W-:Y:S03]  /*8df0*/  STL [R1+0x98], R232 ;  /* 0x000098e801007387 */ /* 0x000fe60000100800 */
[C---:B------:R-:W-:Y:S01]  /*8e00*/  HMMA.16816.F32 R64, R184.reuse, R198, R64 ;  /* 0x000000c6b840723c */ /* 0x040fe20000001840 */
[----:B------:R-:W-:Y:S04]  /*8e10*/  STL [R1+0x9c], R228 ;  /* 0x00009ce401007387 */ /* 0x000fe80000100800 */
[----:B------:R1:W3:Y:S03]  /*8e20*/  LDL R0, [R1+0x18] ;  /* 0x0000180001007983 */ /* 0x0002e60000100800 */
[-C--:B------:R-:W-:Y:S01]  /*8e30*/  HMMA.16816.F32 R68, R184, R188.reuse, R68 ;  /* 0x000000bcb844723c */ /* 0x080fe20000001844 */
[----:B------:R-:W1:Y:S07]  /*8e40*/  LDSM.16.M88.4 R196, [R232+0x9100] ;  /* 0x00910000e8c4783b */ /* 0x000e6e0000000200 */
[C---:B------:R-:W-:Y:S08]  /*8e50*/  HMMA.16816.F32 R72, R208.reuse, R188, R72 ;  /* 0x000000bcd048723c */ /* 0x040ff00000001848 */
[-C--:B------:R-:W-:Y:S08]  /*8e60*/  HMMA.16816.F32 R76, R208, R190.reuse, R76 ;  /* 0x000000bed04c723c */ /* 0x080ff0000000184c */
[C---:B------:R-:W-:Y:S08]  /*8e70*/  HMMA.16816.F32 R80, R184.reuse, R190, R80 ;  /* 0x000000beb850723c */ /* 0x040ff00000001850 */
[-C--:B--2---:R-:W-:Y:S08]  /*8e80*/  HMMA.16816.F32 R84, R184, R192.reuse, R84 ;  /* 0x000000c0b854723c */ /* 0x084ff00000001854 */
[C---:B------:R-:W-:Y:S08]  /*8e90*/  HMMA.16816.F32 R88, R208.reuse, R192, R88 ;  /* 0x000000c0d058723c */ /* 0x040ff00000001858 */
[-C--:B------:R-:W-:Y:S08]  /*8ea0*/  HMMA.16816.F32 R92, R208, R194.reuse, R92 ;  /* 0x000000c2d05c723c */ /* 0x080ff0000000185c */
[C---:B------:R-:W-:Y:S08]  /*8eb0*/  HMMA.16816.F32 R96, R184.reuse, R194, R96 ;  /* 0x000000c2b860723c */ /* 0x040ff00000001860 */
[-C--:B------:R-:W-:Y:S08]  /*8ec0*/  HMMA.16816.F32 R100, R184, R200.reuse, R100 ;  /* 0x000000c8b864723c */ /* 0x080ff00000001864 */
[C---:B------:R-:W-:Y:S08]  /*8ed0*/  HMMA.16816.F32 R104, R208.reuse, R200, R104 ;  /* 0x000000c8d068723c */ /* 0x040ff00000001868 */
[-C--:B------:R-:W-:Y:S08]  /*8ee0*/  HMMA.16816.F32 R108, R208, R202.reuse, R108 ;  /* 0x000000cad06c723c */ /* 0x080ff0000000186c */
[----:B------:R-:W-:Y:S08]  /*8ef0*/  HMMA.16816.F32 R112, R184, R202, R112 ;  /* 0x000000cab870723c */ /* 0x000ff00000001870 */
[-C--:B------:R-:W-:Y:S08]  /*8f00*/  HMMA.16816.F32 R4, R204, R212.reuse, R4 ;  /* 0x000000d4cc04723c */ /* 0x080ff00000001804 */
[C---:B-1----:R-:W-:Y:S08]  /*8f10*/  HMMA.16816.F32 R8, R196.reuse, R212, R8 ;  /* 0x000000d4c408723c */ /* 0x042ff00000001808 */
        /* <DEDUP_REMOVED lines=20> */
[----:B------:R1:W1:Y:S01]  /*9060*/  MUFU.TANH R238, R7 ;  /* 0x0000000700ee7308 */ /* 0x0002620000002400 */
[----:B------:R-:W-:Y:S09]  /*9070*/  FMUL.FTZ R17, R17, c[0x0][0x320] ;  /* 0x0000c80011117a20 */ /* 0x000ff20000410000 */
[----:B------:R-:W-:Y:S10]  /*9080*/  MUFU.TANH R248, R17 ;  /* 0x0000001100f87308 */ /* 0x000ff40000002400 */
[----:B------:R-:W-:Y:S01]  /*9090*/  MUFU.TANH R237, R8 ;  /* 0x0000000800ed7308 */ /* 0x000fe20000002400 */
[----:B-1----:R-:W1:Y:S09]  /*90a0*/  LDSM.16.M88.4 R4, [R228+0x800] ;  /* 0x00080000e404783b */ /* 0x002e720000000200 */
[----:B------:R-:W-:Y:S10]  /*90b0*/  MUFU.TANH R234, R9 ;  /* 0x0000000900ea7308 */ /* 0x000ff40000002400 */
[----:B------:R-:W-:Y:S10]  /*90c0*/  MUFU.TANH R233, R10 ;  /* 0x0000000a00e97308 */ /* 0x000ff40000002400 */
[----:B------:R2:W2:Y:S10]  /*90d0*/  MUFU.TANH R230, R11 ;  /* 0x0000000b00e67308 */ /* 0x0004b40000002400 */
[----:B------:R-:W3:Y:S01]  /*90e0*/  MUFU.TANH R119, R12 ;  /* 0x0000000c00777308 */ /* 0x000ee20000002400 */
[-C--:B-1----:R-:W-:Y:S09]  /*90f0*/  HMMA.16816.F32 R20, R204, R4.reuse, R20 ;  /* 0x00000004cc14723c */ /* 0x082ff20000001814 */
[----:B------:R-:W-:Y:S01]  /*9100*/  MUFU.TANH R252, R13 ;  /* 0x0000000d00fc7308 */ /* 0x000fe20000002400 */
[C---:B------:R-:W-:Y:S01]  /*9110*/  HMMA.16816.F32 R24, R196.reuse, R4, R24 ;  /* 0x00000004c418723c */ /* 0x040fe20000001818 */
[----:B--2---:R-:W1:Y:S08]  /*9120*/  LDSM.16.M88.4 R8, [R228+0x1000] ;  /* 0x00100000e408783b */ /* 0x004e700000000200 */
[----:B------:R-:W-:Y:S01]  /*9130*/  MUFU.TANH R251, R14 ;  /* 0x0000000e00fb7308 */ /* 0x000fe20000002400 */
[-C--:B------:R-:W-:Y:S04]  /*9140*/  HMMA.16816.F32 R28, R196, R6.reuse, R28 ;  /* 0x00000006c41c723c */ /* 0x080fe8000000181c */
[----:B------:R-:W-:Y:S04]  /*9150*/  FMUL.FTZ R22, R22, c[0x0][0x320] ;  /* 0x0000c80016167a20 */ /* 0x000fe80000410000 */
[C---:B------:R-:W-:Y:S01]  /*9160*/  HMMA.16816.F32 R32, R204.reuse, R6, R32 ;  /* 0x00000006cc20723c */ /* 0x040fe20000001820 */
[----:B------:R2:W-:Y:S01]  /*9170*/  MUFU.TANH R250, R15 ;  /* 0x0000000f00fa7308 */ /* 0x0005e20000002400 */
[----:B------:R-:W3:Y:S02]  /*9180*/  LDSM.16.M88.4 R4, [R228+0x1800] ;  /* 0x00180000e404783b */ /* 0x000ee40000000200 */
[----:B------:R-:W-:Y:S02]  /*9190*/  FMUL.FTZ R21, R21, c[0x0][0x320] ;  /* 0x0000c80015157a20 */ /* 0x000fe40000410000 */
[----:B------:R-:W-:Y:S02]  /*91a0*/  FMUL.FTZ R20, R20, c[0x0][0x320] ;  /* 0x0000c80014147a20 */ /* 0x000fe40000410000 */
[----:B------:R-:W-:Y:S03]  /*91b0*/  FMUL.FTZ R23, R23, c[0x0][0x320] ;  /* 0x0000c80017177a20 */ /* 0x000fe60000410000 */
[----:B------:R3:W3:Y:S01]  /*91c0*/  MUFU.TANH R243, R22 ;  /* 0x0000001600f37308 */ /* 0x0006e20000002400 */
        /* <DEDUP_REMOVED lines=8> */
[-C--:B-1----:R-:W-:Y:S01]  /*9250*/  HMMA.16816.F32 R36, R204, R8.reuse, R36 ;  /* 0x00000008cc24723c */ /* 0x082fe20000001824 */
[----:B--2---:R-:W-:Y:S02]  /*9260*/  LDSM.16.M88.4 R12, [R228+0x3000] ;  /* 0x00300000e40c783b */ /* 0x004fe40000000200 */
[----:B------:R-:W-:Y:S02]  /*9270*/  FMUL.FTZ R25, R25, c[0x0][0x320] ;  /* 0x0000c80019197a20 */ /* 0x000fe40000410000 */
[----:B------:R-:W-:Y:S01]  /*9280*/  FMUL.FTZ R32, R32, c[0x0][0x320] ;  /* 0x0000c80020207a20 */ /* 0x000fe20000410000 */
[----:B------:R1:W-:Y:S01]  /*9290*/  MUFU.TANH R246, R19 ;  /* 0x0000001300f67308 */ /* 0x0003e20000002400 */
[----:B------:R-:W-:Y:S01]  /*92a0*/  FMUL.FTZ R33, R33, c[0x0][0x320] ;  /* 0x0000c80021217a20 */ /* 0x000fe20000410000 */
[C---:B------:R-:W-:Y:S04]  /*92b0*/  HMMA.16816.F32 R40, R196.reuse, R8, R40 ;  /* 0x00000008c428723c */ /* 0x040fe80000001828 */
[----:B------:R-:W-:Y:S02]  /*92c0*/  FMUL.FTZ R31, R31, c[0x0][0x320] ;  /* 0x0000c8001f1f7a20 */ /* 0x000fe40000410000 */
[----:B------:R-:W-:Y:S02]  /*92d0*/  FMUL.FTZ R34, R34, c[0x0][0x320] ;  /* 0x0000c80022227a20 */ /* 0x000fe40000410000 */
[----:B------:R2:W-:Y:S01]  /*92e0*/  MUFU.TANH R244, R21 ;  /* 0x0000001500f47308 */ /* 0x0005e20000002400 */
[-C--:B------:R-:W-:Y:S07]  /*92f0*/  HMMA.16816.F32 R44, R196, R10.reuse, R44 ;  /* 0x0000000ac42c723c */ /* 0x080fee000000182c */
[----:B------:R-:W-:Y:S01]  /*9300*/  FMUL.FTZ R36, R36, c[0x0][0x320] ;  /* 0x0000c80024247a20 */ /* 0x000fe20000410000 */
[C---:B------:R-:W-:Y:S01]  /*9310*/  HMMA.16816.F32 R48, R204.reuse, R10, R48 ;  /* 0x0000000acc30723c */ /* 0x040fe20000001830 */
[----:B------:R-:W-:Y:S01]  /*9320*/  MUFU.TANH R247, R18 ;  /* 0x0000001200f77308 */ /* 0x000fe20000002400 */
[----:B------:R-:W1:Y:S02]  /*9330*/  LDSM.16.M88.4 R8, [R228+0x2000] ;  /* 0x00200000e408783b */ /* 0x000e640000000200 */
[----:B---3--:R-:W-:Y:S02]  /*9340*/  @P4 IMAD.MOV.U32 R0, RZ, RZ, R2 ;  /* 0x000000ffff004224 */ /* 0x008fe400078e0002 */
[----:B------:R-:W-:Y:S02]  /*9350*/  FMUL.FTZ R37, R37, c[0x0][0x320] ;  /* 0x0000c80025257a20 */ /* 0x000fe40000410000 */
[-C--:B------:R-:W-:Y:S02]  /*9360*/  HMMA.16816.F32 R52, R204, R4.reuse, R52 ;  /* 0x00000004cc34723c */ /* 0x080fe40000001834 */
[----:B------:R-:W-:Y:S01]  /*9370*/  SHFL.IDX PT, R2, R0, 0x1, 0x1c1f ;  /* 0x003c1f0000027f89 */ /* 0x000fe200000e0000 */
        /* <DEDUP_REMOVED lines=22> */
[----:B------:R1:W1:Y:S01]  /*94e0*/  MUFU.TANH R220, R27 ;  /* 0x0000001b00dc7308 */ /* 0x0002620000002400 */
[----:B------:R-:W-:Y:S02]  /*94f0*/  SHFL.IDX PT, R9, R0, 0x2, 0x1c1f ;  /* 0x005c1f0000097f89 */ /* 0x000fe400000e0000 */
[----:B------:R-:W-:Y:S02]  /*9500*/  FMUL.FTZ R50, R50, c[0x0][0x320] ;  /* 0x0000c80032327a20 */ /* 0x000fe40000410000 */
        /* <DEDUP_REMOVED lines=8> */
[----:B------:R-:W1:Y:S01]  /*9590*/  MUFU.TANH R219, R28 ;  /* 0x0000001c00db7308 */ /* 0x000e620000002400 */
[----:B------:R-:W-:Y:S02]  /*95a0*/  FMUL.FTZ R69, R69, c[0x0][0x320] ;  /* 0x0000c80045457a20 */ /* 0x000fe40000410000 */
[-C--:B---3--:R-:W-:Y:S04]  /*95b0*/  HMMA.16816.F32 R84, R204, R4.reuse, R84 ;  /* 0x00000004cc54723c */ /* 0x088fe80000001854 */
[----:B------:R-:W-:Y:S02]  /*95c0*/  FMUL.FTZ R73, R73, c[0x0][0x320] ;  /* 0x0000c80049497a20 */ /* 0x000fe40000410000 */
[----:B------:R-:W-:Y:S01]  /*95d0*/  FMUL.FTZ R55, R55, c[0x0][0x320] ;  /* 0x0000c80037377a20 */ /* 0x000fe20000410000 */
[----:B------:R3:W-:Y:S01]  /*95e0*/  MUFU.TANH R213, R36 ;  /* 0x0000002400d57308 */ /* 0x0007e20000002400 */
[C---:B------:R-:W-:Y:S01]  /*95f0*/  HMMA.16816.F32 R88, R196.reuse, R4, R88 ;  /* 0x00000004c458723c */ /* 0x040fe20000001858 */
[----:B------:R-:W1:Y:S03]  /*9600*/  SHFL.IDX PT, R4, R0, RZ, 0x1c1f ;  /* 0x001c1fff00047589 */ /* 0x000e6600000e0000 */
[----:B------:R-:W-:Y:S02]  /*9610*/  FMUL.FTZ R61, R61, c[0x0][0x320] ;  /* 0x0000c8003d3d7a20 */ /* 0x000fe40000410000 */
[----:B------:R-:W-:Y:S02]  /*9620*/  FMUL.FTZ R62, R62, c[0x0][0x320] ;  /* 0x0000c8003e3e7a20 */ /* 0x000fe40000410000 */
[-C--:B------:R-:W-:Y:S01]  /*9630*/  HMMA.16816.F32 R92, R196, R6.reuse, R92 ;  /* 0x00000006c45c723c */ /* 0x080fe2000000185c */
[----:B------:R2:W-:Y:S03]  /*9640*/  MUFU.TANH R17, R73 ;  /* 0x0000004900117308 */ /* 0x0005e60000002400 */
[----:B------:R-:W-:Y:S02]  /*9650*/  IMAD R5, R216, -0x70, RZ ;  /* 0xffffff90d8057824 */ /* 0x000fe400078e02ff */
[----:B------:R-:W-:Y:S02]  /*9660*/  FMUL.FTZ R64, R64, c[0x0][0x320] ;  /* 0x0000c80040407a20 */ /* 0x000fe40000410000 */
[C---:B------:R-:W-:Y:S03]  /*9670*/  HMMA.16816.F32 R96, R204.reuse, R6, R96 ;  /* 0x00000006cc60723c */ /* 0x040fe60000001860 */
[----:B------:R-:W2:Y:S01]  /*9680*/  MUFU.TANH R218, R29 ;  /* 0x0000001d00da7308 */ /* 0x000ea20000002400 */
[----:B----4-:R-:W-:Y:S01]  /*9690*/  IADD3 R5, -R229, 0x1, R5 ;  /* 0x00000001e5057810 */ /* 0x010fe20007ffe105 */
[----:B------:R-:W-:Y:S02]  /*96a0*/  FMUL.FTZ R65, R65, c[0x0][0x320] ;  /* 0x0000c80041417a20 */ /* 0x000fe40000410000 */
[----:B------:R-:W-:Y:S01]  /*96b0*/  FMUL.FTZ R80, R80, c[0x0][0x320] ;  /* 0x0000c80050507a20 */ /* 0x000fe20000410000 */
[-C--:B------:R-:W-:Y:S04]  /*96c0*/  HMMA.16816.F32 R100, R204, R12.reuse, R100 ;  /* 0x0000000ccc64723c */ /* 0x080fe80000001864 */
[----:B------:R-:W-:Y:S01]  /*96d0*/  IADD3 R5, -R235, R5, R231 ;  /* 0x00000005eb057210 */ /* 0x000fe20007ffe1e7 */
[----:B------:R-:W-:Y:S01]  /*96e0*/  MUFU.TANH R217, R30 ;  /* 0x0000001e00d97308 */ /* 0x000fe20000002400 */
[----:B------:R-:W-:Y:S02]  /*96f0*/  FMUL.FTZ R89, R89, c[0x0][0x320] ;  /* 0x0000c80059597a20 */ /* 0x000fe40000410000 */
[C---:B-1----:R-:W-:Y:S01]  /*9700*/  IADD3 R4, R5.reuse, R4, RZ ;  /* 0x0000000405047210 */ /* 0x042fe20007ffe0ff */
[C---:B------:R-:W-:Y:S01]  /*9710*/  IMAD.IADD R2, R5.reuse, 0x1, R2 ;  /* 0x0000000105027824 */ /* 0x040fe200078e0202 */
[C---:B------:R-:W-:Y:S04]  /*9720*/  HMMA.16816.F32 R104, R196.reuse, R12, R104 ;  /* 0x0000000cc468723c */ /* 0x040fe80000001868 */
[----:B------:R-:W-:Y:S01]  /*9730*/  ISETP.GT.AND P0, PT, R2, RZ, PT ;  /* 0x000000ff0200720c */ /* 0x000fe20003f04270 */
[----:B------:R-:W-:Y:S01]  /*9740*/  MUFU.TANH R29, R32 ;  /* 0x00000020001d7308 */ /* 0x000fe20000002400 */
[C---:B------:R-:W-:Y:S01]  /*9750*/  IMAD.IADD R0, R5.reuse, 0x1, R9 ;  /* 0x0000000105007824 */ /* 0x040fe200078e0209 */
[----:B------:R-:W-:Y:S01]  /*9760*/  IADD3 R5, R5, R8, RZ ;  /* 0x0000000805057210 */ /* 0x000fe20007ffe0ff */
[----:B------:R-:W-:Y:S01]  /*9770*/  FMUL.FTZ R88, R88, c[0x0][0x320] ;  /* 0x0000c80058587a20 */ /* 0x000fe20000410000 */
[----:B------:R-:W-:Y:S01]  /*9780*/  ISETP.GT.AND P2, PT, R4, RZ, PT ;  /* 0x000000ff0400720c */ /* 0x000fe20003f44270 */
[-C--:B------:R-:W-:Y:S03]  /*9790*/  HMMA.16816.F32 R108, R196, R14.reuse, R108 ;  /* 0x0000000ec46c723c */ /* 0x080fe6000000186c */
[----:B------:R-:W-:Y:S01]  /*97a0*/  FSEL R8, R236, -INF , P2 ;  /* 0xff800000ec087808 */ /* 0x000fe20001000000 */
[----:B------:R-:W-:Y:S01]  /*97b0*/  FMUL.FTZ R81, R81, c[0x0][0x320] ;  /* 0x0000c80051517a20 */ /* 0x000fe20000410000 */
[----:B------:R-:W-:Y:S01]  /*97c0*/  MUFU.TANH R30, R33 ;  /* 0x00000021001e7308 */ /* 0x000fe20000002400 */
[----:B------:R-:W-:Y:S01]  /*97d0*/  ISETP.GT.AND P5, PT, R2, 0x1, PT ;  /* 0x000000010200780c */ /* 0x000fe20003fa4270 */
[----:B------:R-:W-:Y:S01]  /*97e0*/  FMUL.FTZ R78, R78, c[0x0][0x320] ;  /* 0x0000c8004e4e7a20 */ /* 0x000fe20000410000 */
[----:B------:R-:W-:Y:S01]  /*97f0*/  FSEL R12, R239, -INF , P0 ;  /* 0xff800000ef0c7808 */ /* 0x000fe20000000000 */
[----:B------:R-:W-:Y:S04]  /*9800*/  HMMA.16816.F32 R112, R204, R14, R112 ;  /* 0x0000000ecc70723c */ /* 0x000fe80000001870 */
[----:B------:R-:W-:Y:S01]  /*9810*/  ISETP.GT.AND P0, PT, R5, 0x1, PT ;  /* 0x000000010500780c */ /* 0x000fe20003f04270 */
[----:B------:R-:W-:Y:S01]  /*9820*/  FMUL.FTZ R84, R84, c[0x0][0x320] ;  /* 0x0000c80054547a20 */ /* 0x000fe20000410000 */
[----:B------:R-:W-:Y:S01]  /*9830*/  MUFU.TANH R32, R35 ;  /* 0x0000002300207308 */ /* 0x000fe20000002400 */
[----:B------:R-:W-:Y:S01]  /*9840*/  FSEL R13, R238, -INF , P5 ;  /* 0xff800000ee0d7808 */ /* 0x000fe20002800000 */
[----:B------:R-:W-:Y:S01]  /*9850*/  FMUL.FTZ R85, R85, c[0x0][0x320] ;  /* 0x0000c80055557a20 */ /* 0x000fe20000410000 */
[----:B------:R-:W-:Y:S02]  /*9860*/  FSEL R22, R230, -INF , P0 ;  /* 0xff800000e6167808 */ /* 0x000fe40000000000 */
[----:B------:R-:W-:Y:S01]  /*9870*/  ISETP.GT.AND P5, PT, R0, 0x8, PT ;  /* 0x000000080000780c */ /* 0x000fe20003fa4270 */
[----:B------:R-:W-:Y:S01]  /*9880*/  FMUL.FTZ R82, R82, c[0x0][0x320] ;  /* 0x0000c80052527a20 */ /* 0x000fe20000410000 */
[----:B------:R-:W-:Y:S01]  /*9890*/  ISETP.GT.AND P1, PT, R4, 0x1, PT ;  /* 0x000000010400780c */ /* 0x000fe20003f24270 */
[----:B------:R-:W-:Y:S01]  /*98a0*/  FMUL.FTZ R86, R86, c[0x0][0x320] ;  /* 0x0000c80056567a20 */ /* 0x000fe20000410000 */
[----:B------:R-:W-:Y:S01]  /*98b0*/  FSEL R19, R119, -INF , P5 ;  /* 0xff80000077137808 */ /* 0x000fe20002800000 */
[----:B------:R1:W-:Y:S01]  /*98c0*/  MUFU.TANH R212, R37 ;  /* 0x0000002500d47308 */ /* 0x0003e20000002400 */
[----:B------:R-:W-:Y:S01]  /*98d0*/  FMUL.FTZ R40, R40, c[0x0][0x320] ;  /* 0x0000c80028287a20 */ /* 0x000fe20000410000 */
[----:B------:R-:W-:Y:S01]  /*98e0*/  FSEL R9, R240, -INF , P1 ;  /* 0xff800000f0097808 */ /* 0x000fe20000800000 */
[----:B------:R-:W-:Y:S01]  /*98f0*/  FMUL.FTZ R83, R83, c[0x0][0x320] ;  /* 0x0000c80053537a20 */ /* 0x000fe20000410000 */
[----:B------:R-:W-:Y:S01]  /*9900*/  ISETP.GT.AND P1, PT, R5, RZ, PT ;  /* 0x000000ff0500720c */ /* 0x000fe20003f24270 */
[----:B------:R-:W-:Y:S01]  /*9910*/  FMUL.FTZ R87, R87, c[0x0][0x320] ;  /* 0x0000c80057577a20 */ /* 0x000fe20000410000 */
[----:B------:R-:W-:Y:S01]  /*9920*/  ISETP.GT.AND P5, PT, R4, 0x9, PT ;  /* 0x000000090400780c */ /* 0x000fe20003fa4270 */
[----:B------:R-:W-:Y:S01]  /*9930*/  FMUL.FTZ R98, R98, c[0x0][0x320] ;  /* 0x0000c80062627a20 */ /* 0x000fe20000410000 */
[----:B--2---:R-:W-:Y:S01]  /*9940*/  FSEL R21, R233, -INF , P1 ;  /* 0xff800000e9157808 */ /* 0x004fe20000800000 */
[----:B------:R-:W-:Y:S01]  /*9950*/  FMUL.FTZ R115, R115, c[0x0][0x320] ;  /* 0x0000c80073737a20 */ /* 0x000fe20000410000 */
[----:B------:R-:W-:Y:S01]  /*9960*/  MUFU.TANH R215, R31 ;  /* 0x0000001f00d77308 */ /* 0x000fe20000002400 */
[----:B------:R-:W-:Y:S01]  /*9970*/  FSEL R11, R248, -INF , P5 ;  /* 0xff800000f80b7808 */ /* 0x000fe20002800000 */
[----:B------:R-:W-:Y:S01]  /*9980*/  FMUL.FTZ R93, R93, c[0x0][0x320] ;  /* 0x0000c8005d5d7a20 */ /* 0x000fe20000410000 */
[----:B------:R-:W-:Y:S01]  /*9990*/  ISETP.GT.AND P5, PT, R2, 0x10, PT ;  /* 0x000000100200780c */ /* 0x000fe20003fa4270 */
[----:B------:R-:W-:Y:S01]  /*99a0*/  FMUL.FTZ R90, R90, c[0x0][0x320] ;  /* 0x0000c8005a5a7a20 */ /* 0x000fe20000410000 */
[----:B------:R-:W-:Y:S01]  /*99b0*/  FMNMX.FTZ R6, R12, R116, !PT ;  /* 0x000000740c067209 */ /* 0x000fe20007810000 */
[----:B------:R-:W-:Y:S01]  /*99c0*/  FMUL.FTZ R99, R99, c[0x0][0x320] ;  /* 0x0000c80063637a20 */ /* 0x000fe20000410000 */
[----:B------:R-:W-:Y:S01]  /*99d0*/  FSEL R27, R243, -INF , P5 ;  /* 0xff800000f31b7808 */ /* 0x000fe20002800000 */
[----:B------:R-:W-:Y:S01]  /*99e0*/  FMUL.FTZ R102, R102, c[0x0][0x320] ;  /* 0x0000c80066667a20 */ /* 0x000fe20000410000 */
[----:B------:R-:W-:Y:S01]  /*99f0*/  ISETP.GT.AND P5, PT, R5, 0x11, PT ;  /* 0x000000110500780c */ /* 0x000fe20003fa4270 */
[----:B------:R-:W2:Y:S01]  /*9a00*/  MUFU.TANH R31, R34 ;  /* 0x00000022001f7308 */ /* 0x000ea20000002400 */
[----:B------:R-:W-:Y:S01]  /*9a10*/  ISETP.GT.AND P3, PT, R0, RZ, PT ;  /* 0x000000ff0000720c */ /* 0x000fe20003f64270 */
[----:B------:R-:W-:Y:S01]  /*9a20*/  FMUL.FTZ R114, R114, c[0x0][0x320] ;  /* 0x0000c80072727a20 */ /* 0x000fe20000410000 */
[----:B---3--:R-:W-:Y:S01]  /*9a30*/  FSEL R36, R220, -INF , P5 ;  /* 0xff800000dc247808 */ /* 0x008fe20002800000 */
[----:B------:R-:W-:Y:S01]  /*9a40*/  FMUL.FTZ R79, R79, c[0x0][0x320] ;  /* 0x0000c8004f4f7a20 */ /* 0x000fe20000410000 */
[----:B------:R-:W-:Y:S01]  /*9a50*/  FSEL R16, R237, -INF , P3 ;  /* 0xff800000ed107808 */ /* 0x000fe20001800000 */
[----:B------:R-:W-:Y:S01]  /*9a60*/  FMUL.FTZ R92, R92, c[0x0][0x320] ;  /* 0x0000c8005c5c7a20 */ /* 0x000fe20000410000 */
[C---:B------:R-:W-:Y:S01]  /*9a70*/  ISETP.GT.AND P3, PT, R0.reuse, 0x9, PT ;  /* 0x000000090000780c */ /* 0x040fe20003f64270 */
[----:B------:R-:W-:Y:S01]  /*9a80*/  FMUL.FTZ R105, R105, c[0x0][0x320] ;  /* 0x0000c80069697a20 */ /* 0x000fe20000410000 */
[----:B------:R-:W-:Y:S01]  /*9a90*/  ISETP.GT.AND P2, PT, R0, 0x1, PT ;  /* 0x000000010000780c */ /* 0x000fe20003f44270 */
[----:B------:R3:W4:Y:S01]  /*9aa0*/  MUFU.TANH R211, R38 ;  /* 0x0000002600d37308 */ /* 0x0007220000002400 */
[----:B------:R-:W-:Y:S01]  /*9ab0*/  FSEL R20, R252, -INF , P3 ;  /* 0xff800000fc147808 */ /* 0x000fe20001800000 */
[----:B------:R-:W-:Y:S01]  /*9ac0*/  FMUL.FTZ R91, R91, c[0x0][0x320] ;  /* 0x0000c8005b5b7a20 */ /* 0x000fe20000410000 */
[----:B------:R-:W-:Y:S01]  /*9ad0*/  FSEL R18, R234, -INF , P2 ;  /* 0xff800000ea127808 */ /* 0x000fe20001000000 */
[----:B------:R-:W-:Y:S01]  /*9ae0*/  FMUL.FTZ R94, R94, c[0x0][0x320] ;  /* 0x0000c8005e5e7a20 */ /* 0x000fe20000410000 */
[----:B------:R-:W-:Y:S01]  /*9af0*/  ISETP.GT.AND P2, PT, R5, 0x8, PT ;  /* 0x000000080500780c */ /* 0x000fe20003f44270 */
[----:B------:R-:W-:Y:S01]  /*9b00*/  FMUL.FTZ R95, R95, c[0x0][0x320] ;  /* 0x0000c8005f5f7a20 */ /* 0x000fe20000410000 */
[----:B------:R-:W-:Y:S01]  /*9b10*/  ISETP.GT.AND P3, PT, R2, 0x8, PT ;  /* 0x000000080200780c */ /* 0x000fe20003f64270 */
[----:B------:R-:W-:Y:S01]  /*9b20*/  FMUL.FTZ R110, R110, c[0x0][0x320] ;  /* 0x0000c8006e6e7a20 */ /* 0x000fe20000410000 */
[----:B------:R-:W-:Y:S01]  /*9b30*/  FSEL R23, R251, -INF , P2 ;  /* 0xff800000fb177808 */ /* 0x000fe20001000000 */
[----:B------:R2:W-:Y:S01]  /*9b40*/  MUFU.TANH R209, R40 ;  /* 0x0000002800d17308 */ /* 0x0005e20000002400 */
[----:B------:R-:W-:Y:S01]  /*9b50*/  ISETP.GT.AND P0, PT, R4, 0x8, PT ;  /* 0x000000080400780c */ /* 0x000fe20003f04270 */
[----:B------:R-:W-:Y:S01]  /*9b60*/  FMUL.FTZ R41, R41, c[0x0][0x320] ;  /* 0x0000c80029297a20 */ /* 0x000fe20000410000 */
[----:B------:R-:W-:Y:S01]  /*9b70*/  FMNMX.FTZ R73, R8, R3, !PT ;  /* 0x0000000308497209 */ /* 0x000fe20007810000 */
[----:B------:R-:W-:Y:S01]  /*9b80*/  FMUL.FTZ R109, R109, c[0x0][0x320] ;  /* 0x0000c8006d6d7a20 */ /* 0x000fe20000410000 */
[----:B------:R-:W-:Y:S01]  /*9b90*/  ISETP.GT.AND P2, PT, R2, 0x9, PT ;  /* 0x000000090200780c */ /* 0x000fe20003f44270 */
[----:B------:R-:W-:Y:S01]  /*9ba0*/  FMUL.FTZ R42, R42, c[0x0][0x320] ;  /* 0x0000c8002a2a7a20 */ /* 0x000fe20000410000 */
[----:B------:R-:W-:Y:S01]  /*9bb0*/  FSEL R14, R247, -INF , P3 ;  /* 0xff800000f70e7808 */ /* 0x000fe20001800000 */
[----:B------:R-:W-:Y:S01]  /*9bc0*/  FMUL.FTZ R46, R46, c[0x0][0x320] ;  /* 0x0000c8002e2e7a20 */ /* 0x000fe20000410000 */
[----:B------:R-:W-:Y:S01]  /*9bd0*/  ISETP.GT.AND P3, PT, R2, 0x11, PT ;  /* 0x000000110200780c */ /* 0x000fe20003f64270 */
[----:B------:R-:W-:Y:S01]  /*9be0*/  MUFU.TANH R109, R109 ;  /* 0x0000006d006d7308 */ /* 0x000fe20000002400 */
[----:B------:R-:W-:Y:S01]  /*9bf0*/  FSEL R15, R246, -INF , P2 ;  /* 0xff800000f60f7808 */ /* 0x000fe20001000000 */
[----:B------:R-:W-:Y:S01]  /*9c00*/  FMUL.FTZ R48, R48, c[0x0][0x320] ;  /* 0x0000c80030307a20 */ /* 0x000fe20000410000 */
[----:B------:R-:W-:Y:S01]  /*9c10*/  FSEL R28, R242, -INF , P3 ;  /* 0xff800000f21c7808 */ /* 0x000fe20001800000 */
[----:B------:R-:W-:Y:S01]  /*9c20*/  FMUL.FTZ R47, R47, c[0x0][0x320] ;  /* 0x0000c8002f2f7a20 */ /* 0x000fe20000410000 */
[----:B------:R-:W-:Y:S01]  /*9c30*/  ISETP.GT.AND P3, PT, R0, 0x18, PT ;  /* 0x000000180000780c */ /* 0x000fe20003f64270 */
[----:B------:R-:W-:Y:S01]  /*9c40*/  FMUL.FTZ R58, R58, c[0x0][0x320] ;  /* 0x0000c8003a3a7a20 */ /* 0x000fe20000410000 */
[----:B------:R-:W-:Y:S01]  /*9c50*/  FSEL R10, R249, -INF , P0 ;  /* 0xff800000f90a7808 */ /* 0x000fe20000000000 */
[----:B------:R-:W-:Y:S01]  /*9c60*/  FMUL.FTZ R59, R59, c[0x0][0x320] ;  /* 0x0000c8003b3b7a20 */ /* 0x000fe20000410000 */
[----:B-1----:R-:W-:Y:S01]  /*9c70*/  FSEL R37, R219, -INF , P3 ;  /* 0xff800000db257808 */ /* 0x002fe20001800000 */
[----:B------:R-:W1:Y:S01]  /*9c80*/  MUFU.TANH R210, R39 ;  /* 0x0000002700d27308 */ /* 0x000e620000002400 */
[----:B------:R-:W-:Y:S01]  /*9c90*/  FMNMX.FTZ R73, R9, R73, !PT ;  /* 0x0000004909497209 */ /* 0x000fe20007810000 */
[----:B------:R-:W-:Y:S01]  /*9ca0*/  FMUL.FTZ R63, R63, c[0x0][0x320] ;  /* 0x0000c8003f3f7a20 */ /* 0x000fe20000410000 */
[----:B------:R-:W-:Y:S01]  /*9cb0*/  ISETP.GT.AND P1, PT, R5, 0x9, PT ;  /* 0x000000090500780c */ /* 0x000fe20003f24270 */
[----:B------:R-:W-:Y:S01]  /*9cc0*/  FMUL.FTZ R56, R56, c[0x0][0x320] ;  /* 0x0000c80038387a20 */ /* 0x000fe20000410000 */
[----:B------:R-:W-:Y:S01]  /*9cd0*/  FMNMX.FTZ R73, R10, R73, !PT ;  /* 0x000000490a497209 */ /* 0x000fe20007810000 */
[----:B------:R-:W-:Y:S01]  /*9ce0*/  FMUL.FTZ R70, R70, c[0x0][0x320] ;  /* 0x0000c80046467a20 */ /* 0x000fe20000410000 */
[----:B------:R-:W-:Y:S01]  /*9cf0*/  FSEL R24, R250, -INF , P1 ;  /* 0xff800000fa187808 */ /* 0x000fe20000800000 */
[----:B------:R-:W-:Y:S01]  /*9d00*/  FMUL.FTZ R74, R74, c[0x0][0x320] ;  /* 0x0000c8004a4a7a20 */ /* 0x000fe20000410000 */
[----:B------:R-:W-:Y:S01]  /*9d10*/  FMNMX.FTZ R73, R11, R73, !PT ;  /* 0x000000490b497209 */ /* 0x000fe20007810000 */
[----:B------:R-:W-:Y:S01]  /*9d20*/  MUFU.TANH R208, R41 ;  /* 0x0000002900d07308 */ /* 0x000fe20000002400 */
[----:B------:R-:W-:Y:S01]  /*9d30*/  ISETP.GT.AND P0, PT, R4, 0x11, PT ;  /* 0x000000110400780c */ /* 0x000fe20003f04270 */
[----:B------:R-:W-:Y:S01]  /*9d40*/  FMUL.FTZ R72, R72, c[0x0][0x320] ;  /* 0x0000c80048487a20 */ /* 0x000fe20000410000 */
[----:B------:R-:W-:Y:S01]  /*9d50*/  ISETP.GT.AND P2, PT, R0, 0x10, PT ;  /* 0x000000100000780c */ /* 0x000fe20003f44270 */
[----:B------:R-:W-:Y:S01]  /*9d60*/  FMUL.FTZ R75, R75, c[0x0][0x320] ;  /* 0x0000c8004b4b7a20 */ /* 0x000fe20000410000 */
[----:B------:R-:W-:Y:S01]  /*9d70*/  FSEL R26, R244, -INF , P0 ;  /* 0xff800000f41a7808 */ /* 0x000fe20000000000 */
[----:B------:R-:W-:Y:S01]  /*9d80*/  FMUL.FTZ R77, R77, c[0x0][0x320] ;  /* 0x0000c8004d4d7a20 */ /* 0x000fe20000410000 */
[----:B------:R-:W-:Y:S01]  /*9d90*/  IADD3 R244, R216, -0x1, RZ ;  /* 0xffffffffd8f47810 */ /* 0x000fe20007ffe0ff */
[----:B------:R-:W-:Y:S01]  /*9da0*/  FMUL.FTZ R71, R71, c[0x0][0x320] ;  /* 0x0000c80047477a20 */ /* 0x000fe20000410000 */
[----:B------:R-:W-:Y:S01]  /*9db0*/  ISETP.GT.AND P0, PT, R5, 0x10, PT ;  /* 0x000000100500780c */ /* 0x000fe20003f04270 */
[----:B------:R4:W1:Y:S01]  /*9dc0*/  MUFU.TANH R202, R43 ;  /* 0x0000002b00ca7308 */ /* 0x0008620000002400 */
[----:B------:R-:W-:Y:S01]  /*9dd0*/  FSEL R33, R223, -INF , P2 ;  /* 0xff800000df217808 */ /* 0x000fe20001000000 */
[----:B------:R-:W-:Y:S01]  /*9de0*/  FMUL.FTZ R76, R76, c[0x0][0x320] ;  /* 0x0000c8004c4c7a20 */ /* 0x000fe20000410000 */
[----:B------:R-:W-:Y:S01]  /*9df0*/  ISETP.GT.AND P2, PT, R0, 0x19, PT ;  /* 0x000000190000780c */ /* 0x000fe20003f44270 */
[----:B------:R-:W-:Y:S01]  /*9e00*/  FMUL.FTZ R96, R96, c[0x0][0x320] ;  /* 0x0000c80060607a20 */ /* 0x000fe20000410000 */
[----:B------:R-:W-:Y:S01]  /*9e10*/  FSEL R35, R221, -INF , P0 ;  /* 0xff800000dd237808 */ /* 0x000fe20000000000 */
[----:B------:R-:W-:Y:S01]  /*9e20*/  FMUL.FTZ R97, R97, c[0x0][0x320] ;  /* 0x0000c80061617a20 */ /* 0x000fe20000410000 */
[----:B---3--:R-:W-:Y:S01]  /*9e30*/  FSEL R38, R218, -INF , P2 ;  /* 0xff800000da267808 */ /* 0x008fe20001000000 */
[----:B------:R-:W-:Y:S01]  /*9e40*/  FMUL.FTZ R100, R100, c[0x0][0x320] ;  /* 0x0000c80064647a20 */ /* 0x000fe20000410000 */
[----:B------:R-:W-:Y:S01]  /*9e50*/  ISETP.GT.AND P2, PT, R2, 0x18, PT ;  /* 0x000000180200780c */ /* 0x000fe20003f44270 */
[----:B------:R-:W-:Y:S01]  /*9e60*/  MUFU.TANH R203, R42 ;  /* 0x0000002a00cb7308 */ /* 0x000fe20000002400 */
[----:B------:R-:W-:Y:S01]  /*9e70*/  ISETP.GT.AND P0, PT, R5, 0x19, PT ;  /* 0x000000190500780c */ /* 0x000fe20003f04270 */
[----:B------:R-:W-:Y:S01]  /*9e80*/  FMUL.FTZ R112, R112, c[0x0][0x320] ;  /* 0x0000c80070707a20 */ /* 0x000fe20000410000 */
[----:B--2---:R-:W-:Y:S01]  /*9e90*/  FSEL R31, R31, -INF , P2 ;  /* 0xff8000001f1f7808 */ /* 0x004fe20001000000 */
[----:B------:R-:W-:Y:S01]  /*9ea0*/  FMUL.FTZ R106, R106, c[0x0][0x320] ;  /* 0x0000c8006a6a7a20 */ /* 0x000fe20000410000 */
[----:B------:R-:W-:Y:S01]  /*9eb0*/  ISETP.GT.AND P2, PT, R2, 0x21, PT ;  /* 0x000000210200780c */ /* 0x000fe20003f44270 */
[----:B------:R-:W-:Y:S01]  /*9ec0*/  FMUL.FTZ R113, R113, c[0x0][0x320] ;  /* 0x0000c80071717a20 */ /* 0x000fe20000410000 */
[----:B------:R-:W-:Y:S01]  /*9ed0*/  ISETP.GT.AND P3, PT, R4, 0x19, PT ;  /* 0x000000190400780c */ /* 0x000fe20003f64270 */
[----:B------:R-:W-:Y:S01]  /*9ee0*/  FMUL.FTZ R57, R57, c[0x0][0x320] ;  /* 0x0000c80039397a20 */ /* 0x000fe20000410000 */
[----:B------:R-:W-:Y:S01]  /*9ef0*/  FSEL R40, R215, -INF , P0 ;  /* 0xff800000d7287808 */ /* 0x000fe20000000000 */
[----:B------:R1:W-:Y:S01]  /*9f00*/  MUFU.TANH R201, R44 ;  /* 0x0000002c00c97308 */ /* 0x0003e20000002400 */
[----:B------:R-:W-:Y:S01]  /*9f10*/  FSEL R30, R30, -INF , P3 ;  /* 0xff8000001e1e7808 */ /* 0x000fe20001800000 */
[----:B------:R-:W-:Y:S01]  /*9f20*/  FMUL.FTZ R101, R101, c[0x0][0x320] ;  /* 0x0000c80065657a20 */ /* 0x000fe20000410000 */
[----:B------:R-:W-:Y:S01]  /*9f30*/  ISETP.GT.AND P3, PT, R2, 0x20, PT ;  /* 0x000000200200780c */ /* 0x000fe20003f64270 */
[----:B------:R-:W-:Y:S01]  /*9f40*/  FMUL.FTZ R104, R104, c[0x0][0x320] ;  /* 0x0000c80068687a20 */ /* 0x000fe20000410000 */
[----:B------:R-:W-:Y:S01]  /*9f50*/  FMNMX.FTZ R6, R13, R6, !PT ;  /* 0x000000060d067209 */ /* 0x000fe20007810000 */
[----:B------:R-:W-:Y:S01]  /*9f60*/  FMUL.FTZ R108, R108, c[0x0][0x320] ;  /* 0x0000c8006c6c7a20 */ /* 0x000fe20000410000 */
[----:B----4-:R-:W-:Y:S02]  /*9f70*/  FSEL R43, R211, -INF , P3 ;  /* 0xff800000d32b7808 */ /* 0x010fe40001800000 */
[----:B------:R-:W-:Y:S01]  /*9f80*/  ISETP.GT.AND P3, PT, R5, 0x21, PT ;  /* 0x000000210500780c */ /* 0x000fe20003f64270 */
[----:B------:R-:W-:Y:S01]  /*9f90*/  MUFU.TANH R113, R113 ;  /* 0x0000007100717308 */ /* 0x000fe20000002400 */
[----:B------:R-:W-:Y:S02]  /*9fa0*/  FMNMX.FTZ R6, R14, R6, !PT ;  /* 0x000000060e067209 */ /* 0x000fe40007810000 */
[C---:B------:R-:W-:Y:S02]  /*9fb0*/  ISETP.GT.AND P1, PT, R4.reuse, 0x10, PT ;  /* 0x000000100400780c */ /* 0x040fe40003f24270 */
[----:B------:R-:W-:Y:S02]  /*9fc0*/  ISETP.GT.AND P5, PT, R4, 0x18, PT ;  /* 0x000000180400780c */ /* 0x000fe40003fa4270 */
[----:B------:R-:W-:Y:S02]  /*9fd0*/  FSEL R25, R245, -INF , P1 ;  /* 0xff800000f5197808 */ /* 0x000fe40000800000 */
[----:B------:R-:W-:Y:S01]  /*9fe0*/  ISETP.GT.AND P1, PT, R0, 0x11, PT ;  /* 0x000000110000780c */ /* 0x000fe20003f24270 */
[----:B------:R2:W-:Y:S01]  /*9ff0*/  MUFU.TANH R192, R52 ;  /* 0x0000003400c07308 */ /* 0x0005e20000002400 */
[----:B------:R-:W-:Y:S02]  /*a000*/  FSEL R29, R29, -INF , P5 ;  /* 0xff8000001d1d7808 */ /* 0x000fe40002800000 */
[----:B------:R-:W-:Y:S02]  /*a010*/  FSEL R34, R222, -INF , P1 ;  /* 0xff800000de227808 */ /* 0x000fe40000800000 */
[----:B------:R-:W-:Y:S02]  /*a020*/  ISETP.GT.AND P1, PT, R5, 0x18, PT ;  /* 0x000000180500780c */ /* 0x000fe40003f24270 */
[----:B-1----:R-:W-:Y:S02]  /*a030*/  FSEL R44, R210, -INF , P2 ;  /* 0xff800000d22c7808 */ /* 0x002fe40001000000 */
[----:B------:R-:W-:Y:S01]  /*a040*/  FSEL R39, R217, -INF , P1 ;  /* 0xff800000d9277808 */ /* 0x000fe20000800000 */
[----:B------:R-:W-:Y:S01]  /*a050*/  MUFU.TANH R200, R45 ;  /* 0x0000002d00c87308 */ /* 0x000fe20000002400 */
[----:B------:R-:W-:Y:S02]  /*a060*/  ISETP.GT.AND P1, PT, R2, 0x19, PT ;  /* 0x000000190200780c */ /* 0x000fe40003f24270 */
[----:B------:R-:W-:Y:S02]  /*a070*/  ISETP.GT.AND P2, PT, R0, 0x28, PT ;  /* 0x000000280000780c */ /* 0x000fe40003f44270 */
[----:B------:R-:W-:Y:S02]  /*a080*/  FSEL R32, R32, -INF , P1 ;  /* 0xff80000020207808 */ /* 0x000fe40000800000 */
[----:B------:R-:W-:Y:S02]  /*a090*/  ISETP.GT.AND P1, PT, R0, 0x20, PT ;  /* 0x000000200000780c */ /* 0x000fe40003f24270 */
[----:B------:R-:W-:Y:S01]  /*a0a0*/  FMNMX.FTZ R73, R25, R73, !PT ;  /* 0x0000004919497209 */ /* 0x000fe20007810000 */
[----:B------:R-:W-:Y:S01]  /*a0b0*/  MUFU.TANH R194, R46 ;  /* 0x0000002e00c27308 */ /* 0x000fe20000002400 */
[----:B------:R-:W-:Y:S02]  /*a0c0*/  ISETP.GT.AND P0, PT, R4, 0x20, PT ;  /* 0x000000200400780c */ /* 0x000fe40003f04270 */
[----:B------:R-:W-:Y:S02]  /*a0d0*/  FMNMX.FTZ R73, R26, R73, !PT ;  /* 0x000000491a497209 */ /* 0x000fe40007810000 */
[----:B--2---:R-:W-:Y:S02]  /*a0e0*/  FSEL R52, R202, -INF , P3 ;  /* 0xff800000ca347808 */ /* 0x004fe40001800000 */
[----:B------:R-:W-:Y:S02]  /*a0f0*/  FSEL R41, R213, -INF , P0 ;  /* 0xff800000d5297808 */ /* 0x000fe40000000000 */
[----:B------:R-:W-:Y:S01]  /*a100*/  ISETP.GT.AND P0, PT, R0, 0x21, PT ;  /* 0x000000210000780c */ /* 0x000fe20003f04270 */
[----:B------:R-:W1:Y:S01]  /*a110*/  MUFU.TANH R45, R48 ;  /* 0x00000030002d7308 */ /* 0x000e620000002400 */
[----:B------:R-:W-:Y:S02]  /*a120*/  FMNMX.FTZ R73, R29, R73, !PT ;  /* 0x000000491d497209 */ /* 0x000fe40007810000 */
[----:B------:R-:W-:Y:S02]  /*a130*/  ISETP.GT.AND P5, PT, R4, 0x21, PT ;  /* 0x000000210400780c */ /* 0x000fe40003fa4270 */
[----:B------:R-:W-:Y:S02]  /*a140*/  FMNMX.FTZ R73, R30, R73, !PT ;  /* 0x000000491e497209 */ /* 0x000fe40007810000 */
[----:B------:R-:W-:Y:S02]  /*a150*/  FSEL R42, R212, -INF , P5 ;  /* 0xff800000d42a7808 */ /* 0x000fe40002800000 */
[----:B------:R-:W-:Y:S01]  /*a160*/  ISETP.GT.AND P5, PT, R5, 0x20, PT ;  /* 0x000000200500780c */ /* 0x000fe20003fa4270 */
[----:B------:R2:W3:Y:S01]  /*a170*/  MUFU.TANH R46, R49 ;  /* 0x00000031002e7308 */ /* 0x0004e20000002400 */
[----:B------:R-:W-:Y:S02]  /*a180*/  ISETP.GT.AND P3, PT, R4, 0x28, PT ;  /* 0x000000280400780c */ /* 0x000fe40003f64270 */
[----:B------:R-:W-:Y:S04]  /*a190*/  FMNMX.FTZ R73, R41, R73, !PT ;  /* 0x0000004929497209 */ /* 0x000fe80007810000 */
[----:B------:R-:W-:Y:S03]  /*a1a0*/  FMNMX.FTZ R73, R42, R73, !PT ;  /* 0x000000492a497209 */ /* 0x000fe60007810000 */
[----:B------:R4:W-:Y:S01]  /*a1b0*/  MUFU.TANH R48, R51 ;  /* 0x0000003300307308 */ /* 0x0009e20000002400 */
[----:B-1----:R-:W-:Y:S02]  /*a1c0*/  FSEL R45, R45, -INF , P3 ;  /* 0xff8000002d2d7808 */ /* 0x002fe40001800000 */
[----:B------:R-:W-:Y:S02]  /*a1d0*/  ISETP.GT.AND P3, PT, R4, 0x31, PT ;  /* 0x000000310400780c */ /* 0x000fe40003f64270 */
[----:B------:R-:W-:Y:S05]  /*a1e0*/  FMNMX.FTZ R73, R45, R73, !PT ;  /* 0x000000492d497209 */ /* 0x000fea0007810000 */
[----:B------:R1:W-:Y:S01]  /*a1f0*/  MUFU.TANH R191, R53 ;  /* 0x0000003500bf7308 */ /* 0x0003e20000002400 */
[----:B--2---:R-:W-:Y:S02]  /*a200*/  FSEL R49, R209, -INF , P1 ;  /* 0xff800000d1317808 */ /* 0x004fe40000800000 */
[----:B------:R-:W-:Y:S07]  /*a210*/  ISETP.GT.AND P1, PT, R0, 0x29, PT ;  /* 0x000000290000780c */ /* 0x000fee0003f24270 */
[----:B------:R-:W2:Y:S01]  /*a220*/  MUFU.TANH R193, R47 ;  /* 0x0000002f00c17308 */ /* 0x000ea20000002400 */
[----:B----4-:R-:W-:Y:S02]  /*a230*/  FSEL R51, R203, -INF , P5 ;  /* 0xff800000cb337808 */ /* 0x010fe40002800000 */
[----:B------:R-:W-:Y:S07]  /*a240*/  ISETP.GT.AND P5, PT, R5, 0x29, PT ;  /* 0x000000290500780c */ /* 0x000fee0003fa4270 */
[----:B------:R4:W-:Y:S01]  /*a250*/  MUFU.TANH R190, R54 ;  /* 0x0000003600be7308 */ /* 0x0009e20000002400 */
[----:B-1----:R-:W-:Y:S02]  /*a260*/  FSEL R53, R201, -INF , P2 ;  /* 0xff800000c9357808 */ /* 0x002fe40001000000 */
[----:B------:R-:W-:Y:S07]  /*a270*/  ISETP.GT.AND P2, PT, R4, 0x29, PT ;  /* 0x000000290400780c */ /* 0x000fee0003f44270 */
[----:B------:R2:W-:Y:S01]  /*a280*/  MUFU.TANH R185, R57 ;  /* 0x0000003900b97308 */ /* 0x0005e20000002400 */
[----:B---3--:R-:W-:Y:S02]  /*a290*/  FSEL R46, R46, -INF , P2 ;  /* 0xff8000002e2e7808 */ /* 0x008fe40001000000 */
[----:B------:R-:W-:Y:S02]  /*a2a0*/  ISETP.GT.AND P2, PT, R2, 0x30, PT ;  /* 0x000000300200780c */ /* 0x000fe40003f44270 */
[----:B------:R-:W-:Y:S05]  /*a2b0*/  FMNMX.FTZ R73, R46, R73, !PT ;  /* 0x000000492e497209 */ /* 0x000fea0007810000 */
[----:B------:R-:W1:Y:S01]  /*a2c0*/  MUFU.TANH R47, R50 ;  /* 0x00000032002f7308 */ /* 0x000e620000002400 */
[----:B----4-:R-:W-:Y:S02]  /*a2d0*/  FSEL R54, R200, -INF , P1 ;  /* 0xff800000c8367808 */ /* 0x010fe40000800000 */
[----:B------:R-:W-:Y:S07]  /*a2e0*/  ISETP.GT.AND P1, PT, R2, 0x28, PT ;  /* 0x000000280200780c */ /* 0x000fee0003f24270 */
[----:B------:R3:W-:Y:S01]  /*a2f0*/  MUFU.TANH R187, R58 ;  /* 0x0000003a00bb7308 */ /* 0x0007e20000002400 */
[----:B--2---:R-:W-:Y:S02]  /*a300*/  FSEL R57, R193, -INF , P5 ;  /* 0xff800000c1397808 */ /* 0x004fe40002800000 */
[----:B------:R-:W-:Y:S07]  /*a310*/  ISETP.GT.AND P5, PT, R4, 0x30, PT ;  /* 0x000000300400780c */ /* 0x000fee0003fa4270 */
[----:B------:R2:W-:Y:S01]  /*a320*/  MUFU.TANH R189, R60 ;  /* 0x0000003c00bd7308 */ /* 0x0005e20000002400 */
[----:B-1----:R-:W-:Y:S02]  /*a330*/  FSEL R47, R47, -INF , P1 ;  /* 0xff8000002f2f7808 */ /* 0x002fe40000800000 */
[----:B------:R-:W-:Y:S02]  /*a340*/  ISETP.GT.AND P1, PT, R2, 0x31, PT ;  /* 0x000000310200780c */ /* 0x000fe40003f24270 */
[----:B------:R-:W-:Y:S05]  /*a350*/  FSEL R50, R208, -INF , P0 ;  /* 0xff800000d0327808 */ /* 0x000fea0000000000 */
[----:B------:R-:W-:Y:S01]  /*a360*/  MUFU.TANH R186, R55 ;  /* 0x0000003700ba7308 */ /* 0x000fe20000002400 */
[----:B------:R-:W-:Y:S02]  /*a370*/  ISETP.GT.AND P0, PT, R5, 0x28, PT ;  /* 0x000000280500780c */ /* 0x000fe40003f04270 */
[----:B---3--:R-:W-:Y:S02]  /*a380*/  FSEL R58, R192, -INF , P5 ;  /* 0xff800000c03a7808 */ /* 0x008fe40002800000 */
[----:B------:R-:W-:Y:S02]  /*a390*/  ISETP.GT.AND P5, PT, R0, 0x31, PT ;  /* 0x000000310000780c */ /* 0x000fe40003fa4270 */
[----:B------:R-:W-:Y:S03]  /*a3a0*/  FMNMX.FTZ R73, R58, R73, !PT ;  /* 0x000000493a497209 */ /* 0x000fe60007810000 */
[----:B------:R1:W3:Y:S01]  /*a3b0*/  MUFU.TANH R188, R59 ;  /* 0x0000003b00bc7308 */ /* 0x0002e20000002400 */
[----:B------:R-:W-:Y:S02]  /*a3c0*/  FSEL R185, R185, -INF , P5 ;  /* 0xff800000b9b97808 */ /* 0x000fe40002800000 */
[C---:B------:R-:W-:Y:S02]  /*a3d0*/  ISETP.GT.AND P5, PT, R5.reuse, 0x38, PT ;  /* 0x000000380500780c */ /* 0x040fe40003fa4270 */
[----:B--2---:R-:W-:Y:S02]  /*a3e0*/  FSEL R60, R190, -INF , P2 ;  /* 0xff800000be3c7808 */ /* 0x004fe40001000000 */
[----:B------:R-:W-:Y:S03]  /*a3f0*/  ISETP.GT.AND P2, PT, R5, 0x31, PT ;  /* 0x000000310500780c */ /* 0x000fe60003f44270 */
[----:B------:R2:W-:Y:S10]  /*a400*/  MUFU.TANH R195, R61 ;  /* 0x0000003d00c37308 */ /* 0x0005f40000002400 */
[----:B------:R-:W4:Y:S01]  /*a410*/  MUFU.TANH R55, R62 ;  /* 0x0000003e00377308 */ /* 0x000f220000002400 */
[----:B-1----:R-:W-:Y:S02]  /*a420*/  FSEL R59, R191, -INF , P3 ;  /* 0xff800000bf3b7808 */ /* 0x002fe40001800000 */
[----:B------:R-:W-:Y:S02]  /*a430*/  ISETP.GT.AND P3, PT, R5, 0x30, PT ;  /* 0x000000300500780c */ /* 0x000fe40003f64270 */
[----:B---3--:R-:W-:Y:S05]  /*a440*/  FSEL R188, R188, -INF , P2 ;  /* 0xff800000bcbc7808 */ /* 0x008fea0001000000 */
[----:B------:R-:W1:Y:S01]  /*a450*/  MUFU.TANH R62, R64 ;  /* 0x00000040003e7308 */ /* 0x000e620000002400 */
[----:B------:R-:W-:Y:S02]  /*a460*/  ISETP.GT.AND P2, PT, R4, 0x38, PT ;  /* 0x000000380400780c */ /* 0x000fe40003f44270 */
[----:B------:R-:W-:Y:S02]  /*a470*/  FSEL R187, R187, -INF , P3 ;  /* 0xff800000bbbb7808 */ /* 0x000fe40001800000 */
[----:B--2---:R-:W-:Y:S02]  /*a480*/  FSEL R61, R186, -INF , P1 ;  /* 0xff800000ba3d7808 */ /* 0x004fe40000800000 */
[----:B------:R-:W-:Y:S02]  /*a490*/  ISETP.GT.AND P1, PT, R0, 0x38, PT ;  /* 0x000000380000780c */ /* 0x000fe40003f24270 */
[----:B------:R-:W-:Y:S01]  /*a4a0*/  ISETP.GT.AND P3, PT, R5, 0x39, PT ;  /* 0x000000390500780c */ /* 0x000fe20003f64270 */
[----:B------:R-:W2:Y:S01]  /*a4b0*/  MUFU.TANH R214, R63 ;  /* 0x0000003f00d67308 */ /* 0x000ea20000002400 */
[----:B------:R-:W-:Y:S02]  /*a4c0*/  FSEL R189, R189, -INF , P1 ;  /* 0xff800000bdbd7808 */ /* 0x000fe40000800000 */
[----:B------:R-:W-:Y:S02]  /*a4d0*/  ISETP.GT.AND P1, PT, R4, 0x39, PT ;  /* 0x000000390400780c */ /* 0x000fe40003f24270 */
[----:B----4-:R-:W-:Y:S02]  /*a4e0*/  FSEL R199, R55, -INF , P5 ;  /* 0xff80000037c77808 */ /* 0x010fe40002800000 */
[----:B------:R-:W-:Y:S02]  /*a4f0*/  ISETP.GT.AND P5, PT, R2, 0x39, PT ;  /* 0x000000390200780c */ /* 0x000fe40003fa4270 */
[----:B------:R-:W-:Y:S01]  /*a500*/  FMNMX.FTZ R73, R59, R73, !PT ;  /* 0x000000493b497209 */ /* 0x000fe20007810000 */
[----:B------:R-:W3:Y:S01]  /*a510*/  MUFU.TANH R63, R65 ;  /* 0x00000041003f7308 */ /* 0x000ee20000002400 */
[----:B-1----:R-:W-:Y:S02]  /*a520*/  FSEL R62, R62, -INF , P2 ;  /* 0xff8000003e3e7808 */ /* 0x002fe40001000000 */
[----:B------:R-:W-:Y:S02]  /*a530*/  ISETP.GT.AND P2, PT, R4, 0x41, PT ;  /* 0x000000410400780c */ /* 0x000fe40003f44270 */
[----:B------:R-:W-:Y:S05]  /*a540*/  FMNMX.FTZ R73, R62, R73, !PT ;  /* 0x000000493e497209 */ /* 0x000fea0007810000 */
[----:B------:R1:W-:Y:S01]  /*a550*/  MUFU.TANH R184, R56 ;  /* 0x0000003800b87308 */ /* 0x0003e20000002400 */
[----:B--2---:R-:W-:Y:S02]  /*a560*/  FSEL R214, R214, -INF , P3 ;  /* 0xff800000d6d67808 */ /* 0x004fe40001800000 */
[----:B------:R-:W-:Y:S07]  /*a570*/  ISETP.GT.AND P3, PT, R4, 0x40, PT ;  /* 0x000000400400780c */ /* 0x000fee0003f64270 */
[----:B------:R-:W2:Y:S01]  /*a580*/  MUFU.TANH R68, R68 ;  /* 0x0000004400447308 */ /* 0x000ea20000002400 */
[----:B---3--:R-:W-:Y:S02]  /*a590*/  FSEL R63, R63, -INF , P1 ;  /* 0xff8000003f3f7808 */ /* 0x008fe40000800000 */
[----:B------:R-:W-:Y:S02]  /*a5a0*/  ISETP.GT.AND P1, PT, R2, 0x40, PT ;  /* 0x000000400200780c */ /* 0x000fe40003f24270 */
[----:B------:R-:W-:Y:S05]  /*a5b0*/  FMNMX.FTZ R73, R63, R73, !PT ;  /* 0x000000493f497209 */ /* 0x000fea0007810000 */
[----:B------:R-:W3:Y:S01]  /*a5c0*/  MUFU.TANH R69, R69 ;  /* 0x0000004500457308 */ /* 0x000ee20000002400 */
[----:B-1----:R-:W-:Y:S02]  /*a5d0*/  FSEL R56, R194, -INF , P0 ;  /* 0xff800000c2387808 */ /* 0x002fe40000000000 */
[----:B------:R-:W-:Y:S07]  /*a5e0*/  ISETP.GT.AND P0, PT, R2, 0x29, PT ;  /* 0x000000290200780c */ /* 0x000fee0003f04270 */
[----:B------:R-:W-:Y:S01]  /*a5f0*/  MUFU.TANH R67, R67 ;  /* 0x0000004300437308 */ /* 0x000fe20000002400 */
[----:B------:R-:W-:Y:S02]  /*a600*/  FSEL R48, R48, -INF , P0 ;  /* 0xff80000030307808 */ /* 0x000fe40000000000 */
[----:B------:R-:W-:Y:S02]  /*a610*/  ISETP.GT.AND P0, PT, R0, 0x30, PT ;  /* 0x000000300000780c */ /* 0x000fe40003f04270 */
[----:B--2---:R-:W-:Y:S02]  /*a620*/  FSEL R210, R68, -INF , P3 ;  /* 0xff80000044d27808 */ /* 0x004fe40001800000 */
[----:B------:R-:W-:Y:S02]  /*a630*/  FSEL R184, R184, -INF , P0 ;  /* 0xff800000b8b87808 */ /* 0x000fe40000000000 */
[----:B------:R-:W-:Y:S01]  /*a640*/  FMNMX.FTZ R73, R210, R73, !PT ;  /* 0x00000049d2497209 */ /* 0x000fe20007810000 */
[----:B------:R-:W1:Y:S01]  /*a650*/  MUFU.TANH R70, R70 ;  /* 0x0000004600467308 */ /* 0x000e620000002400 */
[C---:B------:R-:W-:Y:S02]  /*a660*/  ISETP.GT.AND P0, PT, R0.reuse, 0x39, PT ;  /* 0x000000390000780c */ /* 0x040fe40003f04270 */
[----:B------:R-:W-:Y:S02]  /*a670*/  ISETP.GT.AND P3, PT, R0, 0x41, PT ;  /* 0x000000410000780c */ /* 0x000fe40003f64270 */
[----:B---3--:R-:W-:Y:S02]  /*a680*/  FSEL R218, R69, -INF , P2 ;  /* 0xff80000045da7808 */ /* 0x008fe40001000000 */
[----:B------:R-:W2:Y:S01]  /*a690*/  LDL.64 R68, [R1+0x58] ;  /* 0x0000580001447983 */ /* 0x000ea20000100a00 */
[----:B------:R-:W-:Y:S02]  /*a6a0*/  ISETP.GT.AND P2, PT, R5, 0x40, PT ;  /* 0x000000400500780c */ /* 0x000fe40003f44270 */
[----:B------:R-:W3:Y:S01]  /*a6b0*/  MUFU.TANH R74, R74 ;  /* 0x0000004a004a7308 */ /* 0x000ee20000002400 */
[----:B------:R-:W-:Y:S02]  /*a6c0*/  FMNMX.FTZ R73, R218, R73, !PT ;  /* 0x00000049da497209 */ /* 0x000fe40007810000 */
[----:B------:R-:W-:Y:S02]  /*a6d0*/  FSEL R195, R195, -INF , P0 ;  /* 0xff800000c3c37808 */ /* 0x000fe40000000000 */
[----:B------:R-:W-:Y:S02]  /*a6e0*/  ISETP.GT.AND P0, PT, R2, 0x38, PT ;  /* 0x000000380200780c */ /* 0x000fe40003f04270 */
[----:B------:R-:W-:Y:S01]  /*a6f0*/  FSEL R252, R17, -INF , P3 ;  /* 0xff80000011fc7808 */ /* 0x000fe20001800000 */
[----:B------:R-:W-:Y:S01]  /*a700*/  FMUL.FTZ R17, R103, c[0x0][0x320] ;  /* 0x0000c80067117a20 */ /* 0x000fe20000410000 */
[C---:B------:R-:W-:Y:S01]  /*a710*/  ISETP.GT.AND P3, PT, R5.reuse, 0x48, PT ;  /* 0x000000480500780c */ /* 0x040fe20003f64270 */
[----:B------:R4:W-:Y:S01]  /*a720*/  MUFU.TANH R248, R89 ;  /* 0x0000005900f87308 */ /* 0x0009e20000002400 */
[----:B-1----:R-:W-:Y:S02]  /*a730*/  FSEL R222, R70, -INF , P1 ;  /* 0xff80000046de7808 */ /* 0x002fe40000800000 */
[----:B------:R-:W-:Y:S07]  /*a740*/  ISETP.GT.AND P1, PT, R5, 0x41, PT ;  /* 0x000000410500780c */ /* 0x000fee0003f24270 */
[----:B------:R-:W1:Y:S01]  /*a750*/  MUFU.TANH R72, R72 ;  /* 0x0000004800487308 */ /* 0x000e620000002400 */
[----:B---3--:R-:W-:Y:S02]  /*a760*/  FSEL R74, R74, -INF , P2 ;  /* 0xff8000004a4a7808 */ /* 0x008fe40001000000 */
[----:B------:R-:W-:Y:S07]  /*a770*/  ISETP.GT.AND P2, PT, R4, 0x48, PT ;  /* 0x000000480400780c */ /* 0x000fee0003f44270 */
[----:B------:R-:W3:Y:S01]  /*a780*/  MUFU.TANH R75, R75 ;  /* 0x0000004b004b7308 */ /* 0x000ee20000002400 */
[----:B----4-:R-:W-:Y:S02]  /*a790*/  FSEL R89, R67, -INF , P5 ;  /* 0xff80000043597808 */ /* 0x010fe40002800000 */
[----:B------:R-:W-:Y:S07]  /*a7a0*/  ISETP.GT.AND P5, PT, R0, 0x40, PT ;  /* 0x000000400000780c */ /* 0x000fee0003fa4270 */
[----:B------:R-:W4:Y:S01]  /*a7b0*/  MUFU.TANH R80, R80 ;  /* 0x0000005000507308 */ /* 0x000f220000002400 */
[----:B-1----:R-:W-:Y:S02]  /*a7c0*/  FSEL R72, R72, -INF , P5 ;  /* 0xff80000048487808 */ /* 0x002fe40002800000 */
[----:B------:R-:W-:Y:S07]  /*a7d0*/  ISETP.GT.AND P5, PT, R0, 0x49, PT ;  /* 0x000000490000780c */ /* 0x000fee0003fa4270 */
[----:B------:R-:W1:Y:S01]  /*a7e0*/  MUFU.TANH R77, R77 ;  /* 0x0000004d004d7308 */ /* 0x000e620000002400 */
[----:B---3--:R-:W-:Y:S02]  /*a7f0*/  FSEL R75, R75, -INF , P1 ;  /* 0xff8000004b4b7808 */ /* 0x008fe40000800000 */
[----:B------:R-:W-:Y:S07]  /*a800*/  ISETP.GT.AND P1, PT, R4, 0x49, PT ;  /* 0x000000490400780c */ /* 0x000fee0003f24270 */
[----:B------:R-:W3:Y:S01]  /*a810*/  MUFU.TANH R81, R81 ;  /* 0x0000005100517308 */ /* 0x000ee20000002400 */
[----:B----4-:R-:W-:Y:S02]  /*a820*/  FSEL R209, R80, -INF , P2 ;  /* 0xff80000050d17808 */ /* 0x010fe40001000000 */
[C---:B------:R-:W-:Y:S02]  /*a830*/  ISETP.GT.AND P2, PT, R4.reuse, 0x58, PT ;  /* 0x000000580400780c */ /* 0x040fe40003f44270 */
[----:B------:R-:W-:Y:S05]  /*a840*/  FMNMX.FTZ R73, R209, R73, !PT ;  /* 0x00000049d1497209 */ /* 0x000fea0007810000 */
[----:B------:R-:W4:Y:S01]  /*a850*/  MUFU.TANH R66, R66 ;  /* 0x0000004200427308 */ /* 0x000f220000002400 */
[----:B-1----:R-:W-:Y:S02]  /*a860*/  FSEL R7, R77, -INF , P5 ;  /* 0xff8000004d077808 */ /* 0x002fe40002800000 */
[C---:B------:R-:W-:Y:S07]  /*a870*/  ISETP.GT.AND P5, PT, R4.reuse, 0x50, PT ;  /* 0x000000500400780c */ /* 0x040fee0003fa4270 */
[----:B------:R4:W-:Y:S01]  /*a880*/  MUFU.TANH R249, R88 ;  /* 0x0000005800f97308 */ /* 0x0009e20000002400 */
[----:B---3--:R-:W-:Y:S02]  /*a890*/  FSEL R213, R81, -INF , P1 ;  /* 0xff80000051d57808 */ /* 0x008fe40000800000 */
[----:B------:R-:W-:Y:S02]  /*a8a0*/  ISETP.GT.AND P1, PT, R4, 0x59, PT ;  /* 0x000000590400780c */ /* 0x000fe40003f24270 */
[----:B------:R-:W-:Y:S05]  /*a8b0*/  FMNMX.FTZ R73, R213, R73, !PT ;  /* 0x00000049d5497209 */ /* 0x000fea0007810000 */
[----:B------:R-:W1:Y:S10]  /*a8c0*/  MUFU.TANH R78, R78 ;  /* 0x0000004e004e7308 */ /* 0x000e740000002400 */
[----:B------:R-:W3:Y:S01]  /*a8d0*/  MUFU.TANH R84, R84 ;  /* 0x0000005400547308 */ /* 0x000ee20000002400 */
[----:B----4-:R-:W-:Y:S02]  /*a8e0*/  FSEL R88, R66, -INF , P0 ;  /* 0xff80000042587808 */ /* 0x010fe40000000000 */
[----:B------:R-:W4:Y:S01]  /*a8f0*/  LDL.64 R66, [R1+0x60] ;  /* 0x0000600001427983 */ /* 0x000f220000100a00 */
[----:B------:R-:W-:Y:S06]  /*a900*/  ISETP.GT.AND P0, PT, R2, 0x41, PT ;  /* 0x000000410200780c */ /* 0x000fec0003f04270 */
[----:B------:R-:W3:Y:S01]  /*a910*/  MUFU.TANH R71, R71 ;  /* 0x0000004700477308 */ /* 0x000ee20000002400 */
[----:B-1----:R-:W-:Y:S02]  /*a920*/  FSEL R64, R78, -INF , P3 ;  /* 0xff8000004e407808 */ /* 0x002fe40001800000 */
[----:B------:R-:W-:Y:S07]  /*a930*/  ISETP.GT.AND P3, PT, R4, 0x51, PT ;  /* 0x000000510400780c */ /* 0x000fee0003f64270 */
[----:B------:R-:W1:Y:S01]  /*a940*/  MUFU.TANH R85, R85 ;  /* 0x0000005500557308 */ /* 0x000e620000002400 */
[----:B---3--:R-:W-:Y:S01]  /*a950*/  FSEL R245, R84, -INF , P5 ;  /* 0xff80000054f57808 */ /* 0x008fe20002800000 */
[----:B------:R-:W-:Y:S01]  /*a960*/  IMAD.MOV.U32 R84, RZ, RZ, R74 ;  /* 0x000000ffff547224 */ /* 0x000fe200078e004a */
[----:B------:R-:W-:Y:S01]  /*a970*/  ISETP.GT.AND P5, PT, R4, 0x61, PT ;  /* 0x000000610400780c */ /* 0x000fe20003fa4270 */
[----:B------:R-:W-:Y:S01]  /*a980*/  FMUL.FTZ R74, R111, c[0x0][0x320] ;  /* 0x0000c8006f4a7a20 */ /* 0x000fe20000410000 */
[----:B------:R-:W-:Y:S05]  /*a990*/  MOV R111, R64 ;  /* 0x00000040006f7202 */ /* 0x000fea0000000f00 */
[----:B------:R-:W3:Y:S01]  /*a9a0*/  MUFU.TANH R76, R76 ;  /* 0x0000004c004c7308 */ /* 0x000ee20000002400 */
[----:B------:R-:W-:Y:S02]  /*a9b0*/  FMNMX.FTZ R73, R245, R73, !PT ;  /* 0x00000049f5497209 */ /* 0x000fe40007810000 */
[----:B------:R-:W-:Y:S02]  /*a9c0*/  FSEL R243, R71, -INF , P0 ;  /* 0xff80000047f37808 */ /* 0x000fe40000000000 */
[----:B------:R-:W-:Y:S05]  /*a9d0*/  ISETP.GT.AND P0, PT, R0, 0x48, PT ;  /* 0x000000480000780c */ /* 0x000fea0003f04270 */
[----:B------:R-:W-:Y:S01]  /*a9e0*/  MUFU.TANH R74, R74 ;  /* 0x0000004a004a7308 */ /* 0x000fe20000002400 */
[----:B-1----:R-:W-:Y:S01]  /*a9f0*/  FSEL R223, R85, -INF , P3 ;  /* 0xff80000055df7808 */ /* 0x002fe20001800000 */
[----:B------:R-:W-:Y:S01]  /*aa00*/  IMAD.MOV.U32 R85, RZ, RZ, R72 ;  /* 0x000000ffff557224 */ /* 0x000fe200078e0048 */
[----:B------:R-:W-:Y:S02]  /*aa10*/  ISETP.GT.AND P3, PT, R4, 0x68, PT ;  /* 0x000000680400780c */ /* 0x000fe40003f64270 */
[----:B------:R-:W-:Y:S05]  /*aa20*/  FMNMX.FTZ R73, R223, R73, !PT ;  /* 0x00000049df497209 */ /* 0x000fea0007810000 */
[----:B------:R-:W1:Y:S01]  /*aa30*/  MUFU.TANH R96, R96 ;  /* 0x0000006000607308 */ /* 0x000e620000002400 */
[----:B---3--:R-:W-:Y:S02]  /*aa40*/  FSEL R65, R76, -INF , P0 ;  /* 0xff8000004c417808 */ /* 0x008fe40000000000 */
[----:B------:R-:W-:Y:S07]  /*aa50*/  ISETP.GT.AND P0, PT, R2, 0x48, PT ;  /* 0x000000480200780c */ /* 0x000fee0003f04270 */
[----:B------:R-:W3:Y:S10]  /*aa60*/  MUFU.TANH R82, R82 ;  /* 0x0000005200527308 */ /* 0x000ef40000002400 */
[----:B------:R-:W3:Y:S01]  /*aa70*/  MUFU.TANH R97, R97 ;  /* 0x0000006100617308 */ /* 0x000ee20000002400 */
[----:B-1----:R-:W-:Y:S02]  /*aa80*/  FSEL R219, R96, -INF , P2 ;  /* 0xff80000060db7808 */ /* 0x002fe40001000000 */
[----:B------:R-:W-:Y:S02]  /*aa90*/  ISETP.GT.AND P2, PT, R4, 0x69, PT ;  /* 0x000000690400780c */ /* 0x000fe40003f44270 */
[----:B------:R-:W-:Y:S05]  /*aaa0*/  FMNMX.FTZ R73, R219, R73, !PT ;  /* 0x00000049db497209 */ /* 0x000fea0007810000 */
[----:B------:R-:W1:Y:S01]  /*aab0*/  MUFU.TANH R100, R100 ;  /* 0x0000006400647308 */ /* 0x000e620000002400 */
[----:B------:R-:W-:Y:S02]  /*aac0*/  FSEL R193, R113, -INF , P2 ;  /* 0xff80000071c17808 */ /* 0x000fe40001000000 */
[----:B------:R-:W-:Y:S02]  /*aad0*/  ISETP.GT.AND P2, PT, R2, 0x59, PT ;  /* 0x000000590200780c */ /* 0x000fe40003f44270 */
[----:B---3--:R-:W-:Y:S02]  /*aae0*/  FSEL R221, R82, -INF , P0 ;  /* 0xff80000052dd7808 */ /* 0x008fe40000000000 */
[----:B------:R-:W-:Y:S02]  /*aaf0*/  ISETP.GT.AND P0, PT, R4, 0x60, PT ;  /* 0x000000600400780c */ /* 0x000fe40003f04270 */
[----:B------:R-:W-:Y:S01]  /*ab00*/  FMNMX.FTZ R4, R15, R6, !PT ;  /* 0x000000060f047209 */ /* 0x000fe20007810000 */
[----:B------:R-:W3:Y:S01]  /*ab10*/  MUFU.TANH R101, R101 ;  /* 0x0000006500657308 */ /* 0x000ee20000002400 */
[----:B------:R-:W-:Y:S02]  /*ab20*/  FMNMX.FTZ R6, R16, R117, !PT ;  /* 0x0000007510067209 */ /* 0x000fe40007810000 */
[----:B------:R-:W-:Y:S02]  /*ab30*/  FMNMX.FTZ R4, R27, R4, !PT ;  /* 0x000000041b047209 */ /* 0x000fe40007810000 */
[----:B------:R-:W-:Y:S02]  /*ab40*/  FSEL R201, R97, -INF , P1 ;  /* 0xff80000061c97808 */ /* 0x000fe40000800000 */
[----:B------:R-:W-:Y:S02]  /*ab50*/  ISETP.GT.AND P1, PT, R2, 0x49, PT ;  /* 0x000000490200780c */ /* 0x000fe40003f24270 */
[----:B------:R-:W-:Y:S01]  /*ab60*/  MOV R97, R75 ;  /* 0x0000004b00617202 */ /* 0x000fe20000000f00 */
[----:B------:R-:W3:Y:S01]  /*ab70*/  MUFU.TANH R112, R112 ;  /* 0x0000007000707308 */ /* 0x000ee20000002400 */
[----:B------:R-:W-:Y:S02]  /*ab80*/  FMNMX.FTZ R6, R18, R6, !PT ;  /* 0x0000000612067209 */ /* 0x000fe40007810000 */
[----:B------:R-:W-:Y:S02]  /*ab90*/  FMNMX.FTZ R73, R201, R73, !PT ;  /* 0x00000049c9497209 */ /* 0x000fe40007810000 */
[----:B-1----:R-:W-:Y:S02]  /*aba0*/  FSEL R200, R100, -INF , P0 ;  /* 0xff80000064c87808 */ /* 0x002fe40000000000 */
[----:B------:R-:W-:Y:S02]  /*abb0*/  ISETP.GT.AND P0, PT, R2, 0x50, PT ;  /* 0x000000500200780c */ /* 0x000fe40003f04270 */
[----:B------:R-:W-:Y:S01]  /*abc0*/  FMNMX.FTZ R6, R19, R6, !PT ;  /* 0x0000000613067209 */ /* 0x000fe20007810000 */
[----:B------:R-:W1:Y:S01]  /*abd0*/  MUFU.TANH R86, R86 ;  /* 0x0000005600567308 */ /* 0x000e620000002400 */
[----:B------:R-:W-:Y:S02]  /*abe0*/  FMNMX.FTZ R4, R28, R4, !PT ;  /* 0x000000041c047209 */ /* 0x000fe40007810000 */
[----:B------:R-:W-:Y:S02]  /*abf0*/  FMNMX.FTZ R73, R200, R73, !PT ;  /* 0x00000049c8497209 */ /* 0x000fe40007810000 */
        /* <DEDUP_REMOVED lines=8> */
[----:B------:R-:W-:Y:S01]  /*ac80*/  FMNMX.FTZ R73, R196, R73, !PT ;  /* 0x00000049c4497209 */ /* 0x000fe20007810000 */
[----:B------:R-:W3:Y:S01]  /*ac90*/  MUFU.TANH R87, R87 ;  /* 0x0000005700577308 */ /* 0x000ee20000002400 */
[----:B------:R-:W-:Y:S02]  /*aca0*/  FMNMX.FTZ R4, R43, R4, !PT ;  /* 0x000000042b047209 */ /* 0x000fe40007810000 */
[----:B------:R-:W-:Y:S02]  /*acb0*/  FMNMX.FTZ R73, R193, R73, !PT ;  /* 0x00000049c1497209 */ /* 0x000fe40007810000 */
[----:B-1----:R-:W-:Y:S01]  /*acc0*/  FSEL R197, R86, -INF , P0 ;  /* 0xff80000056c57808 */ /* 0x002fe20000000000 */
[----:B------:R-:W-:Y:S01]  /*acd0*/  IMAD.MOV.U32 R86, RZ, RZ, R7 ;  /* 0x000000ffff567224 */ /* 0x000fe200078e0007 */
[----:B------:R-:W-:Y:S01]  /*ace0*/  ISETP.GT.AND P0, PT, R2, 0x61, PT ;  /* 0x000000610200780c */ /* 0x000fe20003f04270 */
[----:B------:R-:W1:Y:S01]  /*acf0*/  SHFL.BFLY PT, R7, R73, 0x2, 0x1f ;  /* 0x0c401f0049077f89 */ /* 0x000e6200000e0000 */
[----:B------:R-:W-:Y:S01]  /*ad00*/  FMNMX.FTZ R4, R44, R4, !PT ;  /* 0x000000042c047209 */ /* 0x000fe20007810000 */
[----:B------:R-:W1:Y:S03]  /*ad10*/  MUFU.TANH R98, R98 ;  /* 0x0000006200627308 */ /* 0x000e660000002400 */
[----:B------:R-:W-:Y:S02]  /*ad20*/  FMNMX.FTZ R4, R47, R4, !PT ;  /* 0x000000042f047209 */ /* 0x000fe40007810000 */
[----:B---3--:R-:W-:Y:S01]  /*ad30*/  FSEL R103, R83, -INF , P1 ;  /* 0xff80000053677808 */ /* 0x008fe20000800000 */
[----:B------:R-:W-:Y:S01]  /*ad40*/  IMAD.MOV.U32 R83, RZ, RZ, R65 ;  /* 0x000000ffff537224 */ /* 0x000fe200078e0041 */
[----:B------:R-:W-:Y:S02]  /*ad50*/  ISETP.GT.AND P1, PT, R2, 0x60, PT ;  /* 0x000000600200780c */ /* 0x000fe40003f24270 */
[----:B------:R-:W-:Y:S01]  /*ad60*/  FMNMX.FTZ R4, R48, R4, !PT ;  /* 0x0000000430047209 */ /* 0x000fe20007810000 */
[----:B------:R-:W3:Y:S03]  /*ad70*/  MUFU.TANH R115, R115 ;  /* 0x0000007300737308 */ /* 0x000ee60000002400 */
[----:B------:R-:W-:Y:S02]  /*ad80*/  FMNMX.FTZ R4, R60, R4, !PT ;  /* 0x000000043c047209 */ /* 0x000fe40007810000 */
[----:B------:R-:W-:Y:S02]  /*ad90*/  FSEL R191, R87, -INF , P5 ;  /* 0xff80000057bf7808 */ /* 0x000fe40002800000 */
[----:B------:R-:W-:Y:S02]  /*ada0*/  ISETP.GT.AND P5, PT, R2, 0x68, PT ;  /* 0x000000680200780c */ /* 0x000fe40003fa4270 */
[----:B------:R-:W-:Y:S01]  /*adb0*/  FMNMX.FTZ R4, R61, R4, !PT ;  /* 0x000000043d047209 */ /* 0x000fe20007810000 */
[----:B------:R-:W-:Y:S01]  /*adc0*/  MUFU.TANH R93, R93 ;  /* 0x0000005d005d7308 */ /* 0x000fe20000002400 */
[----:B-1----:R-:W-:Y:S02]  /*add0*/  FMNMX.FTZ R73, R73, R7, !PT ;  /* 0x0000000749497209 */ /* 0x002fe40007810000 */
[----:B------:R-:W-:Y:S02]  /*ade0*/  FSEL R190, R98, -INF , P3 ;  /* 0xff80000062be7808 */ /* 0x000fe40001800000 */
[----:B------:R-:W-:Y:S01]  /*adf0*/  ISETP.GT.AND P3, PT, R2, 0x69, PT ;  /* 0x000000690200780c */ /* 0x000fe20003f64270 */
[----:B------:R-:W1:Y:S01]  /*ae00*/  SHFL.BFLY PT, R7, R73, 0x1, 0x1f ;  /* 0x0c201f0049077f89 */ /* 0x000e6200000e0000 */
[----:B------:R-:W-:Y:S03]  /*ae10*/  FMNMX.FTZ R2, R20, R6, !PT ;  /* 0x0000000614027209 */ /* 0x000fe60007810000 */
[----:B------:R-:W1:Y:S01]  /*ae20*/  MUFU.TANH R17, R17 ;  /* 0x0000001100117308 */ /* 0x000e620000002400 */
[----:B------:R-:W-:Y:S02]  /*ae30*/  FMNMX.FTZ R72, R88, R4, !PT ;  /* 0x0000000458487209 */ /* 0x000fe40007810000 */
[----:B------:R-:W-:Y:S02]  /*ae40*/  FMNMX.FTZ R2, R33, R2, !PT ;  /* 0x0000000221027209 */ /* 0x000fe40007810000 */
[----:B------:R-:W-:Y:S02]  /*ae50*/  FMNMX.FTZ R4, R21, R118, !PT ;  /* 0x0000007615047209 */ /* 0x000fe40007810000 */
[----:B------:R-:W-:Y:S02]  /*ae60*/  FMNMX.FTZ R2, R34, R2, !PT ;  /* 0x0000000222027209 */ /* 0x000fe40007810000 */
[----:B------:R-:W-:Y:S01]  /*ae70*/  FMNMX.FTZ R4, R22, R4, !PT ;  /* 0x0000000416047209 */ /* 0x000fe20007810000 */
[----:B------:R-:W-:Y:S01]  /*ae80*/  MUFU.TANH R90, R90 ;  /* 0x0000005a005a7308 */ /* 0x000fe20000002400 */
[----:B------:R-:W-:Y:S02]  /*ae90*/  FMNMX.FTZ R2, R37, R2, !PT ;  /* 0x0000000225027209 */ /* 0x000fe40007810000 */
[----:B------:R-:W-:Y:S02]  /*aea0*/  FMNMX.FTZ R4, R23, R4, !PT ;  /* 0x0000000417047209 */ /* 0x000fe40007810000 */
[----:B------:R-:W-:Y:S02]  /*aeb0*/  FMNMX.FTZ R2, R38, R2, !PT ;  /* 0x0000000226027209 */ /* 0x000fe40007810000 */
[----:B------:R-:W-:Y:S02]  /*aec0*/  FMNMX.FTZ R4, R24, R4, !PT ;  /* 0x0000000418047209 */ /* 0x000fe40007810000 */
[----:B------:R-:W-:Y:S01]  /*aed0*/  FMNMX.FTZ R2, R49, R2, !PT ;  /* 0x0000000231027209 */ /* 0x000fe20007810000 */
[----:B------:R-:W2:Y:S01]  /*aee0*/  MUFU.TANH R99, R99 ;  /* 0x0000006300637308 */ /* 0x000ea20000002400 */
[----:B------:R-:W-:Y:S02]  /*aef0*/  FMNMX.FTZ R4, R35, R4, !PT ;  /* 0x0000000423047209 */ /* 0x000fe40007810000 */
[----:B------:R-:W-:Y:S02]  /*af00*/  FMNMX.FTZ R2, R50, R2, !PT ;  /* 0x0000000232027209 */ /* 0x000fe40007810000 */
[----:B------:R-:W-:Y:S02]  /*af10*/  FMNMX.FTZ R4, R36, R4, !PT ;  /* 0x0000000424047209 */ /* 0x000fe40007810000 */
[----:B------:R-:W-:Y:S02]  /*af20*/  FMNMX.FTZ R2, R53, R2, !PT ;  /* 0x0000000235027209 */ /* 0x000fe40007810000 */
[----:B-1----:R-:W-:Y:S01]  /*af30*/  FMNMX.FTZ R73, R73, R7, !PT ;  /* 0x0000000749497209 */ /* 0x002fe20007810000 */
[----:B------:R-:W1:Y:S01]  /*af40*/  MUFU.TANH R102, R102 ;  /* 0x0000006600667308 */ /* 0x000e620000002400 */
[----:B------:R-:W-:Y:S02]  /*af50*/  FMNMX.FTZ R2, R54, R2, !PT ;  /* 0x0000000236027209 */ /* 0x000fe40007810000 */
[----:B------:R-:W-:Y:S01]  /*af60*/  FMNMX.FTZ R4, R39, R4, !PT ;  /* 0x0000000427047209 */ /* 0x000fe20007810000 */
[----:B------:R-:W-:Y:S01]  /*af70*/  FMUL.FTZ R75, R73, c[0x0][0x2d0] ;  /* 0x0000b400494b7a20 */ /* 0x000fe20000410000 */
[----:B------:R-:W-:Y:S02]  /*af80*/  FMNMX.FTZ R2, R184, R2, !PT ;  /* 0x00000002b8027209 */ /* 0x000fe40007810000 */
[----:B---3--:R-:W-:Y:S02]  /*af90*/  FSEL R115, R115, -INF , P3 ;  /* 0xff80000073737808 */ /* 0x008fe40001800000 */
[----:B------:R-:W-:Y:S01]  /*afa0*/  FSEL R98, R17, -INF , P0 ;  /* 0xff80000011627808 */ /* 0x000fe20000000000 */
[----:B------:R-:W-:Y:S01]  /*afb0*/  MUFU.TANH R7, R110 ;  /* 0x0000006e00077308 */ /* 0x000fe20000002400 */
[----:B------:R-:W-:Y:S01]  /*afc0*/  FMNMX.FTZ R72, R89, R72, !PT ;  /* 0x0000004859487209 */ /* 0x000fe20007810000 */
[----:B------:R-:W-:Y:S01]  /*afd0*/  FMUL.FTZ R17, R107, c[0x0][0x320] ;  /* 0x0000c8006b117a20 */ /* 0x000fe20000410000 */
[----:B------:R-:W-:Y:S02]  /*afe0*/  FMNMX.FTZ R2, R185, R2, !PT ;  /* 0x00000002b9027209 */ /* 0x000fe40007810000 */
[----:B--2---:R-:W-:Y:S02]  /*aff0*/  FSEL R186, R99, -INF , P2 ;  /* 0xff80000063ba7808 */ /* 0x004fe40001000000 */
[----:B------:R-:W-:Y:S02]  /*b000*/  FMNMX.FTZ R2, R189, R2, !PT ;  /* 0x00000002bd027209 */ /* 0x000fe40007810000 */
[----:B------:R-:W-:Y:S01]  /*b010*/  FMNMX.FTZ R4, R40, R4, !PT ;  /* 0x0000000428047209 */ /* 0x000fe20007810000 */
[----:B------:R-:W2:Y:S01]  /*b020*/  MUFU.TANH R114, R114 ;  /* 0x0000007200727308 */ /* 0x000ea20000002400 */
[----:B------:R-:W-:Y:S02]  /*b030*/  FMNMX.FTZ R2, R195, R2, !PT ;  /* 0x00000002c3027209 */ /* 0x000fe40007810000 */
[----:B------:R-:W-:Y:S02]  /*b040*/  FMNMX.FTZ R4, R51, R4, !PT ;  /* 0x0000000433047209 */ /* 0x000fe40007810000 */
[----:B------:R-:W-:Y:S02]  /*b050*/  FMNMX.FTZ R2, R85, R2, !PT ;  /* 0x0000000255027209 */ /* 0x000fe40007810000 */
[----:B------:R-:W-:Y:S02]  /*b060*/  FMNMX.FTZ R4, R52, R4, !PT ;  /* 0x0000000434047209 */ /* 0x000fe40007810000 */
[----:B-1----:R-:W-:Y:S01]  /*b070*/  FSEL R99, R102, -INF , P1 ;  /* 0xff80000066637808 */ /* 0x002fe20000800000 */
[----:B------:R-:W-:Y:S01]  /*b080*/  MUFU.TANH R17, R17 ;  /* 0x0000001100117308 */ /* 0x000fe20000002400 */
[----:B------:R-:W-:Y:S02]  /*b090*/  FMNMX.FTZ R2, R252, R2, !PT ;  /* 0x00000002fc027209 */ /* 0x000fe40007810000 */
[----:B------:R-:W-:Y:S02]  /*b0a0*/  ISETP.GT.AND P3, PT, R0, 0x59, PT ;  /* 0x000000590000780c */ /* 0x000fe40003f64270 */
[----:B------:R-:W-:Y:S02]  /*b0b0*/  FMNMX.FTZ R2, R83, R2, !PT ;  /* 0x0000000253027209 */ /* 0x000fe40007810000 */
[----:B------:R-:W-:Y:S02]  /*b0c0*/  FSEL R107, R93, -INF , P3 ;  /* 0xff8000005d6b7808 */ /* 0x000fe40001800000 */
[----:B------:R-:W-:Y:S01]  /*b0d0*/  FMNMX.FTZ R2, R86, R2, !PT ;  /* 0x0000000256027209 */ /* 0x000fe20007810000 */
[----:B------:R-:W1:Y:S01]  /*b0e0*/  MUFU.TANH R79, R79 ;  /* 0x0000004f004f7308 */ /* 0x000e620000002400 */
[----:B------:R-:W-:Y:S02]  /*b0f0*/  ISETP.GT.AND P3, PT, R5, 0x50, PT ;  /* 0x000000500500780c */ /* 0x000fe40003f64270 */
[----:B------:R-:W-:Y:S02]  /*b100*/  FMNMX.FTZ R72, R222, R72, !PT ;  /* 0x00000048de487209 */ /* 0x000fe40007810000 */
[----:B--2---:R-:W-:Y:S02]  /*b110*/  FSEL R114, R114, -INF , P5 ;  /* 0xff80000072727808 */ /* 0x004fe40002800000 */
[----:B------:R-:W-:Y:S02]  /*b120*/  FSEL R242, R90, -INF , P3 ;  /* 0xff8000005af27808 */ /* 0x000fe40001800000 */
[----:B------:R-:W-:Y:S01]  /*b130*/  FSETP.NEU.FTZ.AND P3, PT, R73, -INF , PT ;  /* 0xff8000004900780b */ /* 0x000fe20003f7d000 */
[----:B------:R-:W2:Y:S01]  /*b140*/  MUFU.TANH R92, R92 ;  /* 0x0000005c005c7308 */ /* 0x000ea20000002400 */
[----:B------:R-:W-:Y:S02]  /*b150*/  FMNMX.FTZ R4, R56, R4, !PT ;  /* 0x0000000438047209 */ /* 0x000fe40007810000 */
[----:B------:R-:W-:Y:S02]  /*b160*/  FSEL R75, R75, RZ, P3 ;  /* 0x000000ff4b4b7208 */ /* 0x000fe40001800000 */
[----:B------:R-:W-:Y:S02]  /*b170*/  ISETP.GT.AND P2, PT, R5, 0x49, PT ;  /* 0x000000490500780c */ /* 0x000fe40003f44270 */
[C---:B------:R-:W-:Y:S02]  /*b180*/  ISETP.GT.AND P5, PT, R0.reuse, 0x58, PT ;  /* 0x000000580000780c */ /* 0x040fe40003fa4270 */
[----:B------:R-:W-:Y:S01]  /*b190*/  FMNMX.FTZ R4, R57, R4, !PT ;  /* 0x0000000439047209 */ /* 0x000fe20007810000 */
[----:B------:R-:W-:Y:S01]  /*b1a0*/  MUFU.TANH R104, R104 ;  /* 0x0000006800687308 */ /* 0x000fe20000002400 */
[C---:B------:R-:W-:Y:S02]  /*b1b0*/  ISETP.GT.AND P1, PT, R0.reuse, 0x50, PT ;  /* 0x000000500000780c */ /* 0x040fe40003f24270 */
[----:B------:R-:W-:Y:S02]  /*b1c0*/  FMNMX.FTZ R4, R187, R4, !PT ;  /* 0x00000004bb047209 */ /* 0x000fe40007810000 */
[----:B-1----:R-:W-:Y:S02]  /*b1d0*/  FSEL R194, R79, -INF , P2 ;  /* 0xff8000004fc27808 */ /* 0x002fe40001000000 */
[----:B------:R-:W-:Y:S02]  /*b1e0*/  FSEL R249, R249, -INF , P1 ;  /* 0xff800000f9f97808 */ /* 0x000fe40000800000 */
[C---:B------:R-:W-:Y:S01]  /*b1f0*/  ISETP.GT.AND P1, PT, R0.reuse, 0x61, PT ;  /* 0x000000610000780c */ /* 0x040fe20003f24270 */
[----:B------:R-:W1:Y:S01]  /*b200*/  MUFU.TANH R105, R105 ;  /* 0x0000006900697308 */ /* 0x000e620000002400 */
[----:B------:R-:W-:Y:S02]  /*b210*/  ISETP.GT.AND P0, PT, R0, 0x51, PT ;  /* 0x000000510000780c */ /* 0x000fe40003f04270 */
[----:B------:R-:W-:Y:S02]  /*b220*/  FMNMX.FTZ R2, R249, R2, !PT ;  /* 0x00000002f9027209 */ /* 0x000fe40007810000 */
[----:B--2---:R-:W-:Y:S02]  /*b230*/  FSEL R247, R92, -INF , P5 ;  /* 0xff8000005cf77808 */ /* 0x004fe40002800000 */
[C---:B------:R-:W-:Y:S02]  /*b240*/  ISETP.GT.AND P5, PT, R0.reuse, 0x69, PT ;  /* 0x000000690000780c */ /* 0x040fe40003fa4270 */
[----:B------:R-:W-:Y:S01]  /*b250*/  FMNMX.FTZ R72, R243, R72, !PT ;  /* 0x00000048f3487209 */ /* 0x000fe20007810000 */
[----:B------:R-:W2:Y:S01]  /*b260*/  MUFU.TANH R108, R108 ;  /* 0x0000006c006c7308 */ /* 0x000ea20000002400 */
[----:B------:R-:W-:Y:S02]  /*b270*/  ISETP.GT.AND P2, PT, R0, 0x60, PT ;  /* 0x000000600000780c */ /* 0x000fe40003f44270 */
[----:B------:R-:W-:Y:S02]  /*b280*/  FSEL R248, R248, -INF , P0 ;  /* 0xff800000f8f87808 */ /* 0x000fe40000000000 */
[----:B------:R-:W-:Y:S02]  /*b290*/  ISETP.GT.AND P0, PT, R0, 0x68, PT ;  /* 0x000000680000780c */ /* 0x000fe40003f04270 */
[----:B------:R-:W-:Y:S01]  /*b2a0*/  FMNMX.FTZ R0, R188, R4, !PT ;  /* 0x00000004bc007209 */ /* 0x000fe20007810000 */
[--C-:B------:R-:W-:Y:S01]  /*b2b0*/  FFMA.FTZ R4, R8, c[0x0][0x2d0], -R75.reuse ;  /* 0x0000b40008047a23 */ /* 0x100fe2000001084b */
[----:B------:R-:W-:Y:S01]  /*b2c0*/  FMNMX.FTZ R72, R221, R72, !PT ;  /* 0x00000048dd487209 */ /* 0x000fe20007810000 */
[----:B------:R-:W3:Y:S01]  /*b2d0*/  MUFU.TANH R91, R91 ;  /* 0x0000005b005b7308 */ /* 0x000ee20000002400 */
[----:B------:R-:W-:Y:S01]  /*b2e0*/  FSEL R202, R109, -INF , P5 ;  /* 0xff8000006dca7808 */ /* 0x000fe20002800000 */
[--C-:B------:R-:W-:Y:S01]  /*b2f0*/  FFMA.FTZ R109, R201, c[0x0][0x2d0], -R75.reuse ;  /* 0x0000b400c96d7a23 */ /* 0x100fe2000001084b */
[----:B------:R-:W-:Y:S02]  /*b300*/  ISETP.GE.AND P5, PT, R216, 0x1, PT ;  /* 0x00000001d800780c */ /* 0x000fe40003fa6270 */
[----:B------:R-:W-:Y:S02]  /*b310*/  FMNMX.FTZ R72, R103, R72, !PT ;  /* 0x0000004867487209 */ /* 0x000fe40007810000 */
[----:B-1----:R-:W-:Y:S01]  /*b320*/  FSEL R207, R105, -INF , P1 ;  /* 0xff80000069cf7808 */ /* 0x002fe20000800000 */
[----:B------:R-:W-:Y:S01]  /*b330*/  IMAD.MOV.U32 R105, RZ, RZ, R86 ;  /* 0x000000ffff697224 */ /* 0x000fe200078e0056 */
[----:B------:R-:W-:Y:S01]  /*b340*/  FMNMX.FTZ R72, R197, R72, !PT ;  /* 0x00000048c5487209 */ /* 0x000fe20007810000 */
[----:B------:R1:W-:Y:S01]  /*b350*/  MUFU.EX2 R220, R4 ;  /* 0x0000000400dc7308 */ /* 0x0003e20000000800 */
[----:B------:R-:W-:Y:S02]  /*b360*/  FMNMX.FTZ R2, R248, R2, !PT ;  /* 0x00000002f8027209 */ /* 0x000fe40007810000 */
[----:B------:R-:W-:Y:S01]  /*b370*/  FSEL R211, R104, -INF , P2 ;  /* 0xff80000068d37808 */ /* 0x000fe20001000000 */
[--C-:B------:R-:W-:Y:S01]  /*b380*/  FFMA.FTZ R104, R223, c[0x0][0x2d0], -R75.reuse ;  /* 0x0000b400df687a23 */ /* 0x100fe2000001084b */
[----:B------:R-:W-:Y:S02]  /*b390*/  FMNMX.FTZ R2, R247, R2, !PT ;  /* 0x00000002f7027209 */ /* 0x000fe40007810000 */
[----:B------:R-:W-:Y:S02]  /*b3a0*/  FMNMX.FTZ R72, R191, R72, !PT ;  /* 0x00000048bf487209 */ /* 0x000fe40007810000 */
[----:B------:R-:W-:Y:S01]  /*b3b0*/  FMNMX.FTZ R2, R107, R2, !PT ;  /* 0x000000026b027209 */ /* 0x000fe20007810000 */
[----:B------:R-:W3:Y:S01]  /*b3c0*/  MUFU.TANH R94, R94 ;  /* 0x0000005e005e7308 */ /* 0x000ee20000002400 */
[----:B------:R-:W-:Y:S02]  /*b3d0*/  FMNMX.FTZ R72, R190, R72, !PT ;  /* 0x00000048be487209 */ /* 0x000fe40007810000 */
[----:B------:R-:W-:Y:S02]  /*b3e0*/  FMNMX.FTZ R2, R211, R2, !PT ;  /* 0x00000002d3027209 */ /* 0x000fe40007810000 */
[----:B--2---:R-:W-:Y:S01]  /*b3f0*/  FSEL R204, R108, -INF , P0 ;  /* 0xff8000006ccc7808 */ /* 0x004fe20000000000 */
[--C-:B------:R-:W-:Y:S01]  /*b400*/  FFMA.FTZ R108, R219, c[0x0][0x2d0], -R75.reuse ;  /* 0x0000b400db6c7a23 */ /* 0x100fe2000001084b */
[----:B------:R-:W-:Y:S02]  /*b410*/  FMNMX.FTZ R2, R207, R2, !PT ;  /* 0x00000002cf027209 */ /* 0x000fe40007810000 */
[----:B------:R-:W-:Y:S01]  /*b420*/  FMNMX.FTZ R72, R186, R72, !PT ;  /* 0x00000048ba487209 */ /* 0x000fe20007810000 */
[----:B------:R-:W2:Y:S01]  /*b430*/  MUFU.TANH R95, R95 ;  /* 0x0000005f005f7308 */ /* 0x000ea20000002400 */
[----:B------:R-:W-:Y:S02]  /*b440*/  FMNMX.FTZ R2, R204, R2, !PT ;  /* 0x00000002cc027209 */ /* 0x000fe40007810000 */
[----:B------:R-:W-:Y:S01]  /*b450*/  FMNMX.FTZ R72, R99, R72, !PT ;  /* 0x0000004863487209 */ /* 0x000fe20007810000 */
[--C-:B-1----:R-:W-:Y:S01]  /*b460*/  FFMA.FTZ R4, R9, c[0x0][0x2d0], -R75.reuse ;  /* 0x0000b40009047a23 */ /* 0x102fe2000001084b */
[----:B------:R-:W-:Y:S01]  /*b470*/  FMNMX.FTZ R2, R202, R2, !PT ;  /* 0x00000002ca027209 */ /* 0x000fe20007810000 */
[----:B------:R-:W-:Y:S01]  /*b480*/  IMAD.MOV.U32 R9, RZ, RZ, c[0x0][0x1e0] ;  /* 0x00007800ff097624 */ /* 0x000fe200078e00ff */
[----:B------:R-:W-:Y:S02]  /*b490*/  FMNMX.FTZ R72, R98, R72, !PT ;  /* 0x0000004862487209 */ /* 0x000fe40007810000 */
[----:B------:R-:W-:Y:S01]  /*b4a0*/  ISETP.GT.AND P2, PT, R5, 0x51, PT ;  /* 0x000000510500780c */ /* 0x000fe20003f44270 */
[----:B------:R1:W1:Y:S01]  /*b4b0*/  MUFU.EX2 R246, R4 ;  /* 0x0000000400f67308 */ /* 0x0002620000000800 */
[----:B------:R-:W-:Y:S01]  /*b4c0*/  FMNMX.FTZ R72, R114, R72, !PT ;  /* 0x0000004872487209 */ /* 0x000fe20007810000 */
[----:B------:R-:W2:Y:S01]  /*b4d0*/  SHFL.BFLY PT, R71, R2, 0x2, 0x1f ;  /* 0x0c401f0002477f89 */ /* 0x000ea200000e0000 */
[----:B------:R-:W-:Y:S02]  /*b4e0*/  FMNMX.FTZ R0, R199, R0, !PT ;  /* 0x00000000c7007209 */ /* 0x000fe40007810000 */
[----:B------:R-:W-:Y:S02]  /*b4f0*/  FMNMX.FTZ R72, R115, R72, !PT ;  /* 0x0000004873487209 */ /* 0x000fe40007810000 */
[----:B------:R-:W-:Y:S02]  /*b500*/  FMNMX.FTZ R0, R214, R0, !PT ;  /* 0x00000000d6007209 */ /* 0x000fe40007810000 */
[----:B---3--:R-:W-:Y:S01]  /*b510*/  FSEL R217, R91, -INF , P2 ;  /* 0xff8000005bd97808 */ /* 0x008fe20001000000 */
[----:B------:R-:W3:Y:S01]  /*b520*/  MUFU.TANH R106, R106 ;  /* 0x0000006a006a7308 */ /* 0x000ee20000002400 */
[----:B------:R-:W3:Y:S01]  /*b530*/  SHFL.BFLY PT, R6, R72, 0x2, 0x1f ;  /* 0x0c401f0048067f89 */ /* 0x000ee200000e0000 */
[----:B------:R-:W-:Y:S02]  /*b540*/  FMNMX.FTZ R0, R84, R0, !PT ;  /* 0x0000000054007209 */ /* 0x000fe40007810000 */
[----:B------:R-:W-:Y:S02]  /*b550*/  ISETP.GT.AND P1, PT, R5, 0x58, PT ;  /* 0x000000580500780c */ /* 0x000fe40003f24270 */
[----:B------:R-:W-:Y:S02]  /*b560*/  FMNMX.FTZ R0, R97, R0, !PT ;  /* 0x0000000061007209 */ /* 0x000fe40007810000 */
[----:B------:R-:W-:Y:S02]  /*b570*/  FSEL R215, R94, -INF , P1 ;  /* 0xff8000005ed77808 */ /* 0x000fe40000800000 */
[----:B------:R-:W-:Y:S02]  /*b580*/  FMNMX.FTZ R0, R111, R0, !PT ;  /* 0x000000006f007209 */ /* 0x000fe40007810000 */
[----:B------:R-:W-:Y:S01]  /*b590*/  ISETP.GT.AND P0, PT, R5, 0x59, PT ;  /* 0x000000590500780c */ /* 0x000fe20003f04270 */
[--C-:B-1----:R-:W-:Y:S01]  /*b5a0*/  FFMA.FTZ R4, R10, c[0x0][0x2d0], -R75.reuse ;  /* 0x0000b4000a047a23 */ /* 0x102fe2000001084b */
[----:B------:R-:W-:Y:S02]  /*b5b0*/  MOV R10, c[0x0][0x1e4] ;  /* 0x00007900000a7a02 */ /* 0x000fe40000000f00 */
[----:B--2---:R-:W-:Y:S01]  /*b5c0*/  FMNMX.FTZ R71, R2, R71, !PT ;  /* 0x0000004702477209 */ /* 0x004fe20007810000 */
[----:B------:R-:W-:Y:S01]  /*b5d0*/  MUFU.EX2 R64, R4 ;  /* 0x0000000400407308 */ /* 0x000fe20000000800 */
[----:B------:R-:W-:Y:S01]  /*b5e0*/  FFMA.FTZ R2, R11, c[0x0][0x2d0], -R75 ;  /* 0x0000b4000b027a23 */ /* 0x000fe2000001084b */
[----:B------:R-:W-:Y:S02]  /*b5f0*/  FSEL R212, R95, -INF , P0 ;  /* 0xff8000005fd47808 */ /* 0x000fe40000000000 */
[----:B------:R-:W-:Y:S02]  /*b600*/  F2FP.PACK_AB R76, R246, R220 ;  /* 0x000000dcf64c723e */ /* 0x000fe400000000ff */
[C---:B------:R-:W-:Y:S02]  /*b610*/  ISETP.GT.AND P0, PT, R5.reuse, 0x61, PT ;  /* 0x000000610500780c */ /* 0x040fe40003f04270 */
[----:B------:R-:W-:Y:S02]  /*b620*/  FMNMX.FTZ R0, R194, R0, !PT ;  /* 0x00000000c2007209 */ /* 0x000fe40007810000 */
[----:B------:R-:W1:Y:S01]  /*b630*/  MUFU.EX2 R4, R2 ;  /* 0x0000000200047308 */ /* 0x000e620000000800 */
[----:B---3--:R-:W-:Y:S02]  /*b640*/  FMNMX.FTZ R72, R72, R6, !PT ;  /* 0x0000000648487209 */ /* 0x008fe40007810000 */
[----:B------:R-:W-:Y:S02]  /*b650*/  FMNMX.FTZ R0, R242, R0, !PT ;  /* 0x00000000f2007209 */ /* 0x000fe40007810000 */
[----:B------:R-:W-:Y:S01]  /*b660*/  ISETP.GT.AND P1, PT, R5, 0x60, PT ;  /* 0x000000600500780c */ /* 0x000fe20003f24270 */
[----:B------:R-:W2:Y:S01]  /*b670*/  SHFL.BFLY PT, R6, R72, 0x1, 0x1f ;  /* 0x0c201f0048067f89 */ /* 0x000ea200000e0000 */
[----:B------:R-:W-:Y:S02]  /*b680*/  FMNMX.FTZ R0, R217, R0, !PT ;  /* 0x00000000d9007209 */ /* 0x000fe40007810000 */
[----:B------:R-:W-:Y:S02]  /*b690*/  FSEL R208, R106, -INF , P1 ;  /* 0xff8000006ad07808 */ /* 0x000fe40000800000 */
[----:B------:R-:W-:Y:S02]  /*b6a0*/  FMNMX.FTZ R0, R215, R0, !PT ;  /* 0x00000000d7007209 */ /* 0x000fe40007810000 */
[----:B------:R-:W-:Y:S02]  /*b6b0*/  ISETP.GT.AND P1, PT, R5, 0x68, PT ;  /* 0x000000680500780c */ /* 0x000fe40003f24270 */
[----:B------:R-:W-:Y:S02]  /*b6c0*/  FMNMX.FTZ R0, R212, R0, !PT ;  /* 0x00000000d4007209 */ /* 0x000fe40007810000 */
[----:B------:R-:W-:Y:S01]  /*b6d0*/  FSEL R206, R17, -INF , P0 ;  /* 0xff80000011ce7808 */ /* 0x000fe20000000000 */
[----:B------:R-:W-:Y:S01]  /*b6e0*/  @P5 IMAD.SHL.U32 R17, R9, 0x20, RZ ;  /* 0x0000002009115824 */ /* 0x000fe200078e00ff */
[----:B------:R-:W-:Y:S02]  /*b6f0*/  FMNMX.FTZ R0, R208, R0, !PT ;  /* 0x00000000d0007209 */ /* 0x000fe40007810000 */
[----:B------:R-:W-:Y:S02]  /*b700*/  ISETP.GT.AND P0, PT, R5, 0x69, PT ;  /* 0x000000690500780c */ /* 0x000fe40003f04270 */
[----:B------:R-:W-:Y:S01]  /*b710*/  FSEL R203, R7, -INF , P1 ;  /* 0xff80000007cb7808 */ /* 0x000fe20000800000 */
[----:B-1----:R1:W-:Y:S01]  /*b720*/  STL [R1], R4 ;  /* 0x0000000401007387 */ /* 0x0023e20000100800 */
[----:B------:R-:W-:Y:S02]  /*b730*/  FMNMX.FTZ R0, R206, R0, !PT ;  /* 0x00000000ce007209 */ /* 0x000fe40007810000 */
[----:B------:R-:W-:Y:S01]  /*b740*/  FSEL R74, R74, -INF , P0 ;  /* 0xff8000004a4a7808 */ /* 0x000fe20000000000 */
[----:B------:R-:W-:Y:S01]  /*b750*/  STL [R1+0xa0], R216 ;  /* 0x0000a0d801007387 */ /* 0x000fe20000100800 */
[----:B------:R-:W-:Y:S02]  /*b760*/  FMNMX.FTZ R0, R203, R0, !PT ;  /* 0x00000000cb007209 */ /* 0x000fe40007810000 */
[----:B--2---:R-:W-:Y:S01]  /*b770*/  FMNMX.FTZ R72, R72, R6, !PT ;  /* 0x0000000648487209 */ /* 0x004fe20007810000 */
[----:B------:R-:W-:Y:S01]  /*b780*/  STL [R1+0xa4], R244 ;  /* 0x0000a4f401007387 */ /* 0x000fe20000100800 */
[----:B------:R-:W-:Y:S02]  /*b790*/  FMNMX.FTZ R0, R74, R0, !PT ;  /* 0x000000004a007209 */ /* 0x000fe40007810000 */
[C---:B------:R-:W-:Y:S01]  /*b7a0*/  FSETP.NEU.FTZ.AND P2, PT, R72.reuse, -INF , PT ;  /* 0xff8000004800780b */ /* 0x040fe20003f5d000 */
[----:B------:R-:W-:Y:S01]  /*b7b0*/  FMUL.FTZ R96, R72, c[0x0][0x2d0] ;  /* 0x0000b40048607a20 */ /* 0x000fe20000410000 */
[----:B------:R-:W2:Y:S01]  /*b7c0*/  SHFL.BFLY PT, R6, R71, 0x1, 0x1f ;  /* 0x0c201f0047067f89 */ /* 0x000ea200000e0000 */
[----:B------:R-:W-:Y:S03]  /*b7d0*/  @P5 SHF.R.S32.HI R5, RZ, 0x1f, R244 ;  /* 0x0000001fff055819 */ /* 0x000fe600000114f4 */
[----:B------:R-:W-:Y:S02]  /*b7e0*/  FSEL R96, R96, RZ, P2 ;  /* 0x000000ff60607208 */ /* 0x000fe40001000000 */
[----:B------:R-:W-:Y:S02]  /*b7f0*/  @P5 IMAD R5, R5, c[0x0][0x1e0], RZ ;  /* 0x0000780005055a24 */ /* 0x000fe400078e02ff */
[----:B------:R-:W3:Y:S02]  /*b800*/  SHFL.BFLY PT, R2, R0, 0x2, 0x1f ;  /* 0x0c401f0000027f89 */ /* 0x000ee400000e0000 */
[----:B------:R-:W-:Y:S02]  /*b810*/  @P5 IMAD R5, R244, c[0x0][0x1e4], R5 ;  /* 0x00007900f4055a24 */ /* 0x000fe400078e0205 */
[----:B-1----:R-:W-:Y:S01]  /*b820*/  FFMA.FTZ R4, R12, c[0x0][0x2d0], -R96 ;  /* 0x0000b4000c047a23 */ /* 0x002fe20000010860 */
[----:B------:R-:W-:Y:S03]  /*b830*/  @P5 SHF.L.U64.HI R12, R9, 0x5, R10 ;  /* 0x00000005090c5819 */ /* 0x000fe6000001020a */
[----:B------:R1:W-:Y:S01]  /*b840*/  MUFU.EX2 R192, R4 ;  /* 0x0000000400c07308 */ /* 0x0003e20000000800 */
[----:B------:R-:W-:Y:S01]  /*b850*/  STL [R1+0xa8], R73 ;  /* 0x0000a84901007387 */ /* 0x000fe20000100800 */
[----:B--2---:R-:W-:Y:S01]  /*b860*/  FMNMX.FTZ R71, R71, R6, !PT ;  /* 0x0000000647477209 */ /* 0x004fe20007810000 */
[----:B------:R-:W-:Y:S03]  /*b870*/  @P5 IMAD.WIDE.U32 R6, R244, c[0x0][0x1e0], RZ ;  /* 0x00007800f4065a25 */ /* 0x000fe600078e00ff */
[C---:B------:R-:W-:Y:S01]  /*b880*/  FSETP.NEU.FTZ.AND P1, PT, R71.reuse, -INF , PT ;  /* 0xff8000004700780b */ /* 0x040fe20003f3d000 */
[----:B------:R-:W-:Y:S02]  /*b890*/  FMUL.FTZ R100, R71, c[0x0][0x2d0] ;  /* 0x0000b40047647a20 */ /* 0x000fe40000410000 */
[----:B------:R-:W-:Y:S01]  /*b8a0*/  @P5 IMAD.IADD R7, R7, 0x1, R5 ;  /* 0x0000000107075824 */ /* 0x000fe200078e0205 */
[----:B---3--:R-:W-:Y:S02]  /*b8b0*/  FMNMX.FTZ R0, R0, R2, !PT ;  /* 0x0000000200007209 */ /* 0x008fe40007810000 */
[----:B------:R-:W-:Y:S01]  /*b8c0*/  FSEL R100, R100, RZ, P1 ;  /* 0x000000ff64647208 */ /* 0x000fe20000800000 */
[----:B------:R-:W-:Y:S01]  /*b8d0*/  @P5 IMAD R7, R7, 0x70, RZ ;  /* 0x0000007007075824 */ /* 0x000fe200078e02ff */
[----:B------:R-:W-:Y:S01]  /*b8e0*/  @P5 MOV R5, R69 ;  /* 0x0000004500055202 */ /* 0x000fe20000000f00 */
[----:B------:R-:W2:Y:S02]  /*b8f0*/  SHFL.BFLY PT, R2, R0, 0x1, 0x1f ;  /* 0x0c201f0000027f89 */ /* 0x000ea400000e0000 */
[----:B------:R-:W-:Y:S02]  /*b900*/  FFMA.FTZ R8, R16, c[0x0][0x2d0], -R100 ;  /* 0x0000b40010087a23 */ /* 0x000fe40000010864 */
[----:B-1----:R-:W-:Y:S02]  /*b910*/  FFMA.FTZ R4, R13, c[0x0][0x2d0], -R96 ;  /* 0x0000b4000d047a23 */ /* 0x002fe40000010860 */
[----:B------:R1:W-:Y:S01]  /*b920*/  MUFU.EX2 R113, R8 ;  /* 0x0000000800717308 */ /* 0x0003e20000000800 */
[--C-:B------:R-:W-:Y:S02]  /*b930*/  FFMA.FTZ R13, R30, c[0x0][0x2d0], -R75.reuse ;  /* 0x0000b4001e0d7a23 */ /* 0x100fe4000001084b */
[--C-:B------:R-:W-:Y:S02]  /*b940*/  FFMA.FTZ R16, R25, c[0x0][0x2d0], -R75.reuse ;  /* 0x0000b40019107a23 */ /* 0x100fe4000001084b */
[--C-:B------:R-:W-:Y:S05]  /*b950*/  FFMA.FTZ R107, R107, c[0x0][0x2d0], -R100.reuse ;  /* 0x0000b4006b6b7a23 */ /* 0x100fea0000010864 */
[----:B------:R3:W3:Y:S01]  /*b960*/  MUFU.EX2 R205, R4 ;  /* 0x0000000400cd7308 */ /* 0x0006e20000000800 */
[----:B--2---:R-:W-:Y:S01]  /*b970*/  FMNMX.FTZ R70, R0, R2, !PT ;  /* 0x0000000200467209 */ /* 0x004fe20007810000 */
[----:B------:R-:W-:Y:S08]  /*b980*/  FFMA.FTZ R0, R19, c[0x0][0x2d0], -R100 ;  /* 0x0000b40013007a23 */ /* 0x000ff00000010864 */
[----:B------:R2:W-:Y:S01]  /*b990*/  MUFU.EX2 R230, R13 ;  /* 0x0000000d00e67308 */ /* 0x0005e20000000800 */
[----:B------:R-:W-:Y:S02]  /*b9a0*/  FFMA.FTZ R2, R27, c[0x0][0x2d0], -R96 ;  /* 0x0000b4001b027a23 */ /* 0x000fe40000010860 */
[----:B------:R-:W-:Y:S02]  /*b9b0*/  FMUL.FTZ R101, R70, c[0x0][0x2d0] ;  /* 0x0000b40046657a20 */ /* 0x000fe40000410000 */
[----:B-1----:R-:W-:Y:S05]  /*b9c0*/  FFMA.FTZ R8, R18, c[0x0][0x2d0], -R100 ;  /* 0x0000b40012087a23 */ /* 0x002fea0000010864 */
[----:B------:R-:W-:Y:S01]  /*b9d0*/  MUFU.EX2 R65, R8 ;  /* 0x0000000800417308 */ /* 0x000fe20000000800 */
[--C-:B---3--:R-:W-:Y:S01]  /*b9e0*/  FFMA.FTZ R4, R14, c[0x0][0x2d0], -R96.reuse ;  /* 0x0000b4000e047a23 */ /* 0x108fe20000010860 */
[----:B------:R-:W-:Y:S01]  /*b9f0*/  F2FP.PACK_AB R77, R205, R192 ;  /* 0x000000c0cd4d723e */ /* 0x000fe200000000ff */
[--C-:B------:R-:W-:Y:S07]  /*ba00*/  FFMA.FTZ R14, R29, c[0x0][0x2d0], -R75.reuse ;  /* 0x0000b4001d0e7a23 */ /* 0x100fee000001084b */
[----:B------:R1:W-:Y:S01]  /*ba10*/  MUFU.EX2 R55, R4 ;  /* 0x0000000400377308 */ /* 0x0003e20000000800 */
[--C-:B--2---:R-:W-:Y:S09]  /*ba20*/  FFMA.FTZ R13, R42, c[0x0][0x2d0], -R75.reuse ;  /* 0x0000b4002a0d7a23 */ /* 0x104ff2000001084b */
[----:B------:R2:W-:Y:S10]  /*ba30*/  MUFU.EX2 R106, R0 ;  /* 0x00000000006a7308 */ /* 0x0005f40000000800 */
[----:B------:R3:W-:Y:S01]  /*ba40*/  MUFU.EX2 R229, R2 ;  /* 0x0000000200e57308 */ /* 0x0007e20000000800 */
[----:B-1----:R-:W-:Y:S02]  /*ba50*/  FFMA.FTZ R4, R15, c[0x0][0x2d0], -R96 ;  /* 0x0000b4000f047a23 */ /* 0x002fe40000010860 */
[----:B------:R-:W-:Y:S07]  /*ba60*/  FFMA.FTZ R15, R26, c[0x0][0x2d0], -R75 ;  /* 0x0000b4001a0f7a23 */ /* 0x000fee000001084b */
[----:B------:R4:W-:Y:S01]  /*ba70*/  MUFU.EX2 R244, R4 ;  /* 0x0000000400f47308 */ /* 0x0009e20000000800 */
[--C-:B--2---:R-:W-:Y:S09]  /*ba80*/  FFMA.FTZ R0, R20, c[0x0][0x2d0], -R100.reuse ;  /* 0x0000b40014007a23 */ /* 0x104ff20000010864 */
[----:B------:R-:W1:Y:S01]  /*ba90*/  MUFU.EX2 R216, R0 ;  /* 0x0000000000d87308 */ /* 0x000e620000000800 */
[----:B---3--:R-:W-:Y:S09]  /*baa0*/  FFMA.FTZ R2, R37, c[0x0][0x2d0], -R100 ;  /* 0x0000b40025027a23 */ /* 0x008ff20000010864 */
[----:B------:R2:W-:Y:S01]  /*bab0*/  MUFU.EX2 R234, R2 ;  /* 0x0000000200ea7308 */ /* 0x0005e20000000800 */
[----:B----4-:R-:W-:Y:S04]  /*bac0*/  @P5 IMAD.MOV.U32 R4, RZ, RZ, R66 ;  /* 0x000000ffff045224 */ /* 0x010fe800078e0042 */
[----:B------:R-:W-:Y:S05]  /*bad0*/  @P5 IMAD.WIDE.U32 R4, R6, 0x70, R4 ;  /* 0x0000007006045825 */ /* 0x000fea00078e0004 */
[----:B------:R3:W-:Y:S01]  /*bae0*/  MUFU.EX2 R240, R14 ;  /* 0x0000000e00f07308 */ /* 0x0007e20000000800 */
[----:B------:R-:W-:Y:S01]  /*baf0*/  @P5 IMAD.IADD R7, R5, 0x1, R7 ;  /* 0x0000000105075824 */ /* 0x000fe200078e0207 */
[----:B------:R-:W-:Y:S02]  /*bb00*/  @P5 LEA R6, P0, R4, c[0x0][0x1c8], 0x1 ;  /* 0x0000720004065a11 */ /* 0x000fe400078008ff */
[----:B-1----:R-:W-:Y:S02]  /*bb10*/  F2FP.PACK_AB R66, R216, R106 ;  /* 0x0000006ad842723e */ /* 0x002fe400000000ff */
[----:B------:R-:W-:Y:S02]  /*bb20*/  @P5 LEA.HI.X R7, R4, c[0x0][0x1cc], R7, 0x1, P0 ;  /* 0x0000730004075a11 */ /* 0x000fe400000f0c07 */
[-C--:B------:R-:W-:Y:S02]  /*bb30*/  @P5 IADD3 R4, P0, R6, R17.reuse, RZ ;  /* 0x0000001106045210 */ /* 0x080fe40007f1e0ff */
[----:B------:R-:W-:Y:S01]  /*bb40*/  MUFU.EX2 R236, R15 ;  /* 0x0000000f00ec7308 */ /* 0x000fe20000000800 */
[----:B------:R1:W-:Y:S02]  /*bb50*/  @P5 LDGSTS.E.BYPASS.LTC128B.128 [R241+0x3900], [R6.64], !P6 ;  /* 0x0390000006f15fae */ /* 0x0003e4000f101d4a */
[----:B------:R-:W-:Y:S01]  /*bb60*/  @P5 IMAD.X R5, R7, 0x1, R12, P0 ;  /* 0x0000000107055824 */ /* 0x000fe200000e060c */
[-C--:B------:R-:W-:Y:S01]  /*bb70*/  @P5 IADD3 R8, P0, R4, R17.reuse, RZ ;  /* 0x0000001104085210 */ /* 0x080fe20007f1e0ff */
[----:B--2---:R-:W-:Y:S03]  /*bb80*/  FFMA.FTZ R2, R43, c[0x0][0x2d0], -R96 ;  /* 0x0000b4002b027a23 */ /* 0x004fe60000010860 */
[----:B------:R-:W-:Y:S02]  /*bb90*/  @P5 IADD3.X R9, R5, R12, RZ, P0, !PT ;  /* 0x0000000c05095210 */ /* 0x000fe400007fe4ff */
[----:B------:R2:W-:Y:S01]  /*bba0*/  MUFU.EX2 R90, R2 ;  /* 0x00000002005a7308 */ /* 0x0005e20000000800 */
[----:B------:R-:W-:Y:S01]  /*bbb0*/  @P5 IADD3 R10, P0, R8, R17, RZ ;  /* 0x00000011080a5210 */ /* 0x000fe20007f1e0ff */
[----:B------:R4:W-:Y:S01]  /*bbc0*/  @P5 LDGSTS.E.BYPASS.LTC128B.128 [R241+0x4100], [R4.64], !P6 ;  /* 0x0410000004f15fae */ /* 0x0009e2000f101d4a */
[----:B---3--:R-:W-:Y:S03]  /*bbd0*/  FFMA.FTZ R14, R41, c[0x0][0x2d0], -R75 ;  /* 0x0000b400290e7a23 */ /* 0x008fe6000001084b */
[----:B------:R-:W-:Y:S01]  /*bbe0*/  @P5 IMAD.X R11, R9, 0x1, R12, P0 ;  /* 0x00000001090b5824 */ /* 0x000fe200000e060c */
[----:B------:R-:W-:Y:S03]  /*bbf0*/  FSETP.NEU.FTZ.AND P0, PT, R70, -INF , PT ;  /* 0xff8000004600780b */ /* 0x000fe60003f1d000 */
[----:B------:R-:W-:Y:S01]  /*bc00*/  MUFU.EX2 R87, R14 ;  /* 0x0000000e00577308 */ /* 0x000fe20000000800 */
[----:B------:R-:W-:Y:S01]  /*bc10*/  FSEL R101, R101, RZ, P0 ;  /* 0x000000ff65657208 */ /* 0x000fe20000000000 */
[----:B------:R3:W-:Y:S04]  /*bc20*/  @P5 LDGSTS.E.BYPASS.LTC128B.128 [R241+0x4900], [R8.64], !P6 ;  /* 0x0490000008f15fae */ /* 0x0007e8000f101d4a */
[--C-:B------:R-:W-:Y:S04]  /*bc30*/  FFMA.FTZ R0, R21, c[0x0][0x2d0], -R101.reuse ;  /* 0x0000b40015007a23 */ /* 0x100fe80000010865 */
[----:B------:R1:W-:Y:S01]  /*bc40*/  MUFU.EX2 R112, R0 ;  /* 0x0000000000707308 */ /* 0x0003e20000000800 */
[----:B------:R3:W-:Y:S01]  /*bc50*/  @P5 LDGSTS.E.BYPASS.LTC128B.128 [R241+0x5100], [R10.64], !P6 ;  /* 0x051000000af15fae */ /* 0x0007e2000f101d4a */
[----:B--2---:R-:W-:Y:S08]  /*bc60*/  FFMA.FTZ R2, R49, c[0x0][0x2d0], -R100 ;  /* 0x0000b40031027a23 */ /* 0x004ff00000010864 */
[----:B------:R-:W-:Y:S10]  /*bc70*/  MUFU.EX2 R80, R2 ;  /* 0x0000000200507308 */ /* 0x000ff40000000800 */
[----:B------:R-:W-:Y:S01]  /*bc80*/  MUFU.EX2 R95, R13 ;  /* 0x0000000d005f7308 */ /* 0x000fe20000000800 */
[--C-:B-1----:R-:W-:Y:S09]  /*bc90*/  FFMA.FTZ R0, R22, c[0x0][0x2d0], -R101.reuse ;  /* 0x0000b40016007a23 */ /* 0x102ff20000010865 */
[----:B------:R1:W-:Y:S10]  /*bca0*/  MUFU.EX2 R250, R0 ;  /* 0x0000000000fa7308 */ /* 0x0003f40000000800 */
[----:B------:R-:W-:Y:S01]  /*bcb0*/  MUFU.EX2 R232, R16 ;  /* 0x0000001000e87308 */ /* 0x000fe20000000800 */
[--C-:B-1----:R-:W-:Y:S09]  /*bcc0*/  FFMA.FTZ R0, R23, c[0x0][0x2d0], -R101.reuse ;  /* 0x0000b40017007a23 */ /* 0x102ff20000010865 */
[----:B------:R1:W-:Y:S02]  /*bcd0*/  MUFU.EX2 R251, R0 ;  /* 0x0000000000fb7308 */ /* 0x0003e40000000800 */
[--C-:B-1----:R-:W-:Y:S08]  /*bce0*/  FFMA.FTZ R0, R24, c[0x0][0x2d0], -R101.reuse ;  /* 0x0000b40018007a23 */ /* 0x102ff00000010865 */
[----:B------:R1:W2:Y:S02]  /*bcf0*/  MUFU.EX2 R228, R0 ;  /* 0x0000000000e47308 */ /* 0x0002a40000000800 */
[--C-:B-1----:R-:W-:Y:S01]  /*bd00*/  FFMA.FTZ R0, R28, c[0x0][0x2d0], -R96.reuse ;  /* 0x0000b4001c007a23 */ /* 0x102fe20000010860 */
[----:B--2---:R-:W-:Y:S07]  /*bd10*/  F2FP.PACK_AB R67, R228, R251 ;  /* 0x000000fbe443723e */ /* 0x004fee00000000ff */
[----:B------:R1:W-:Y:S02]  /*bd20*/  MUFU.EX2 R237, R0 ;  /* 0x0000000000ed7308 */ /* 0x0003e40000000800 */
[--C-:B-1----:R-:W-:Y:S08]  /*bd30*/  FFMA.FTZ R0, R31, c[0x0][0x2d0], -R96.reuse ;  /* 0x0000b4001f007a23 */ /* 0x102ff00000010860 */
[----:B------:R1:W-:Y:S02]  /*bd40*/  MUFU.EX2 R233, R0 ;  /* 0x0000000000e97308 */ /* 0x0003e40000000800 */
[----:B-1----:R-:W-:Y:S08]  /*bd50*/  FFMA.FTZ R0, R32, c[0x0][0x2d0], -R96 ;  /* 0x0000b40020007a23 */ /* 0x002ff00000010860 */
[----:B------:R1:W-:Y:S02]  /*bd60*/  MUFU.EX2 R92, R0 ;  /* 0x00000000005c7308 */ /* 0x0003e40000000800 */
[--C-:B-1----:R-:W-:Y:S08]  /*bd70*/  FFMA.FTZ R0, R33, c[0x0][0x2d0], -R100.reuse ;  /* 0x0000b40021007a23 */ /* 0x102ff00000010864 */
[----:B------:R1:W-:Y:S02]  /*bd80*/  MUFU.EX2 R231, R0 ;  /* 0x0000000000e77308 */ /* 0x0003e40000000800 */
[--C-:B-1----:R-:W-:Y:S08]  /*bd90*/  FFMA.FTZ R0, R34, c[0x0][0x2d0], -R100.reuse ;  /* 0x0000b40022007a23 */ /* 0x102ff00000010864 */
[----:B------:R1:W-:Y:S02]  /*bda0*/  MUFU.EX2 R238, R0 ;  /* 0x0000000000ee7308 */ /* 0x0003e40000000800 */
[--C-:B-1----:R-:W-:Y:S08]  /*bdb0*/  FFMA.FTZ R0, R35, c[0x0][0x2d0], -R101.reuse ;  /* 0x0000b40023007a23 */ /* 0x102ff00000010865 */
[----:B------:R1:W-:Y:S02]  /*bdc0*/  MUFU.EX2 R235, R0 ;  /* 0x0000000000eb7308 */ /* 0x0003e40000000800 */
[--C-:B-1----:R-:W-:Y:S08]  /*bdd0*/  FFMA.FTZ R0, R36, c[0x0][0x2d0], -R101.reuse ;  /* 0x0000b40024007a23 */ /* 0x102ff00000010865 */
[----:B------:R1:W-:Y:S02]  /*bde0*/  MUFU.EX2 R239, R0 ;  /* 0x0000000000ef7308 */ /* 0x0003e40000000800 */
[----:B-1----:R-:W-:Y:S08]  /*bdf0*/  FFMA.FTZ R0, R38, c[0x0][0x2d0], -R100 ;  /* 0x0000b40026007a23 */ /* 0x002ff00000010864 */
        /* <DEDUP_REMOVED lines=15> */
[----:B-1----:R-:W-:Y:S02]  /*bef0*/  FSEL R0, R73, RZ, P3 ;  /* 0x000000ff49007208 */ /* 0x002fe40001800000 */
[----:B------:R-:W2:Y:S01]  /*bf00*/  LDL.LU R73, [R1] ;  /* 0x0000000001497983 */ /* 0x000ea20000300800 */
[-C--:B------:R-:W-:Y:S02]  /*bf10*/  @P5 IADD3 R6, P3, R10, R17.reuse, RZ ;  /* 0x000000110a065210 */ /* 0x080fe40007f7e0ff */
[----:B------:R-:W-:Y:S01]  /*bf20*/  FADD.FTZ R2, -R0, R3 ;  /* 0x0000000300027221 */ /* 0x000fe20000010100 */
[----:B------:R-:W-:Y:S02]  /*bf30*/  FSEL R0, R72, RZ, P2 ;  /* 0x000000ff48007208 */ /* 0x000fe40001000000 */
[----:B------:R-:W-:Y:S01]  /*bf40*/  @P5 IMAD.X R7, R11, 0x1, R12, P3 ;  /* 0x000000010b075824 */ /* 0x000fe200018e060c */
[-C--:B----4-:R-:W-:Y:S01]  /*bf50*/  @P5 IADD3 R4, P2, R6, R17.reuse, RZ ;  /* 0x0000001106045210 */ /* 0x090fe20007f5e0ff */
[----:B------:R-:W-:Y:S02]  /*bf60*/  FMUL.FTZ R2, R2, c[0x0][0x2d0] ;  /* 0x0000b40002027a20 */ /* 0x000fe40000410000 */
[----:B------:R-:W-:Y:S01]  /*bf70*/  FADD.FTZ R0, -R0, R116 ;  /* 0x0000007400007221 */ /* 0x000fe20000010100 */
[----:B------:R1:W-:Y:S01]  /*bf80*/  @P5 LDGSTS.E.BYPASS.LTC128B.128 [R241+0x5900], [R6.64], !P6 ;  /* 0x0590000006f15fae */ /* 0x0003e2000f101d4a */
[----:B------:R4:W4:Y:S01]  /*bf90*/  MUFU.EX2 R69, R2 ;  /* 0x0000000200457308 */ /* 0x0009220000000800 */
[--C-:B------:R-:W-:Y:S01]  /*bfa0*/  @P5 IMAD.X R5, R7, 0x1, R12.reuse, P2 ;  /* 0x0000000107055824 */ /* 0x100fe200010e060c */
[----:B---3--:R-:W-:Y:S01]  /*bfb0*/  @P5 IADD3 R8, P3, R4, R17, RZ ;  /* 0x0000001104085210 */ /* 0x008fe20007f7e0ff */
[----:B------:R-:W-:Y:S01]  /*bfc0*/  FMUL.FTZ R0, R0, c[0x0][0x2d0] ;  /* 0x0000b40000007a20 */ /* 0x000fe20000410000 */
[----:B------:R-:W-:Y:S02]  /*bfd0*/  MOV R116, R65 ;  /* 0x0000004100747202 */ /* 0x000fe40000000f00 */
[----:B------:R-:W-:Y:S01]  /*bfe0*/  F2FP.PACK_AB R65, R250, R112 ;  /* 0x00000070fa41723e */ /* 0x000fe200000000ff */
[----:B------:R3:W-:Y:S01]  /*bff0*/  @P5 LDGSTS.E.BYPASS.LTC128B.128 [R241+0x6100], [R4.64], !P6 ;  /* 0x0610000004f15fae */ /* 0x0007e2000f101d4a */
[----:B------:R-:W-:Y:S02]  /*c000*/  @P5 IMAD.X R9, R5, 0x1, R12, P3 ;  /* 0x0000000105095824 */ /* 0x000fe400018e060c */
[----:B------:R1:W1:Y:S05]  /*c010*/  MUFU.EX2 R68, R0 ;  /* 0x0000000000447308 */ /* 0x00026a0000000800 */
[----:B------:R3:W-:Y:S08]  /*c020*/  @P5 LDGSTS.E.BYPASS.LTC128B.128 [R241+0x6900], [R8.64], !P6 ;  /* 0x0690000008f15fae */ /* 0x0007f0000f101d4a */
[----:B------:R-:W2:Y:S01]  /*c030*/  LDSM.16.MT88.4 R20, [R224+0x100] ;  /* 0x00010000e014783b */ /* 0x000ea20000004200 */
[----:B----4-:R-:W-:Y:S01]  /*c040*/  FSEL R2, R71, RZ, P1 ;  /* 0x000000ff47027208 */ /* 0x010fe20000800000 */
[C---:B------:R-:W-:Y:S02]  /*c050*/  FMUL.FTZ R16, R69.reuse, R132 ;  /* 0x0000008445107220 */ /* 0x040fe40000410000 */
[C---:B------:R-:W-:Y:S02]  /*c060*/  FMUL.FTZ R17, R69.reuse, R133 ;  /* 0x0000008545117220 */ /* 0x040fe40000410000 */
[C---:B------:R-:W-:Y:S02]  /*c070*/  FMUL.FTZ R32, R69.reuse, R148 ;  /* 0x0000009445207220 */ /* 0x040fe40000410000 */
[----:B------:R-:W4:Y:S01]  /*c080*/  LDSM.16.MT88.4 R36, [R227+0x100] ;  /* 0x00010000e324783b */ /* 0x000f220000004200 */
[----:B------:R-:W-:Y:S02]  /*c090*/  IMAD.MOV.U32 R132, RZ, RZ, R85 ;  /* 0x000000ffff847224 */ /* 0x000fe400078e0055 */
[----:B-1----:R-:W-:Y:S01]  /*c0a0*/  FADD.FTZ R0, -R2, R117 ;  /* 0x0000007502007221 */ /* 0x002fe20000010100 */
[----:B------:R-:W-:Y:S01]  /*c0b0*/  FSEL R2, R70, RZ, P0 ;  /* 0x000000ff46027208 */ /* 0x000fe20000000000 */
[C---:B---3--:R-:W-:Y:S01]  /*c0c0*/  FMUL.FTZ R5, R69.reuse, R121 ;  /* 0x0000007945057220 */ /* 0x048fe20000410000 */
[----:B------:R-:W-:Y:S01]  /*c0d0*/  MOV R117, R64 ;  /* 0x0000004000757202 */ /* 0x000fe20000000f00 */
[----:B------:R-:W-:Y:S01]  /*c0e0*/  FMUL.FTZ R0, R0, c[0x0][0x2d0] ;  /* 0x0000b40000007a20 */ /* 0x000fe20000410000 */
[----:B------:R-:W-:Y:S01]  /*c0f0*/  F2FP.PACK_AB R64, R116, R113 ;  /* 0x000000717440723e */ /* 0x000fe200000000ff */
[C---:B------:R-:W-:Y:S01]  /*c100*/  FMUL.FTZ R18, R68.reuse, R134 ;  /* 0x0000008644127220 */ /* 0x040fe20000410000 */
[----:B------:R-:W0:Y:S01]  /*c110*/  LDGDEPBAR ;  /* 0x00000000000079af */ /* 0x000e220000000000 */
[----:B------:R1:W3:Y:S01]  /*c120*/  MUFU.EX2 R3, R0 ;  /* 0x0000000000037308 */ /* 0x0002e20000000800 */
[C---:B------:R-:W-:Y:S01]  /*c130*/  FMUL.FTZ R6, R68.reuse, R122 ;  /* 0x0000007a44067220 */ /* 0x040fe20000410000 */
[----:B------:R-:W-:Y:S01]  /*c140*/  MOV R122, R83 ;  /* 0x00000053007a7202 */ /* 0x000fe20000000f00 */
[C---:B------:R-:W-:Y:S02]  /*c150*/  FMUL.FTZ R4, R69.reuse, R120 ;  /* 0x0000007845047220 */ /* 0x040fe40000410000 */
[C---:B------:R-:W-:Y:S02]  /*c160*/  FMUL.FTZ R7, R68.reuse, R123 ;  /* 0x0000007b44077220 */ /* 0x040fe40000410000 */
[C---:B------:R-:W-:Y:S01]  /*c170*/  FMUL.FTZ R19, R68.reuse, R135 ;  /* 0x0000008744137220 */ /* 0x040fe20000410000 */
[----:B------:R-:W-:Y:S01]  /*c180*/  MOV R135, R84 ;  /* 0x0000005400877202 */ /* 0x000fe20000000f00 */
[C---:B------:R-:W-:Y:S02]  /*c190*/  FMUL.FTZ R35, R68.reuse, R151 ;  /* 0x0000009744237220 */ /* 0x040fe40000410000 */
[----:B------:R-:W-:Y:S01]  /*c1a0*/  FMUL.FTZ R34, R68, R150 ;  /* 0x0000009644227220 */ /* 0x000fe20000410000 */
[----:B------:R-:W-:Y:S01]  /*c1b0*/  MOV R150, R135 ;  /* 0x0000008700967202 */ /* 0x000fe20000000f00 */
[----:B------:R-:W-:Y:S01]  /*c1c0*/  IMAD.MOV.U32 R148, RZ, RZ, R82 ;  /* 0x000000ffff947224 */ /* 0x000fe200078e0052 */
[----:B------:R-:W-:Y:S01]  /*c1d0*/  MOV R135, R105 ;  /* 0x0000006900877202 */ /* 0x000fe20000000f00 */
[C---:B------:R-:W-:Y:S02]  /*c1e0*/  FMUL.FTZ R48, R69.reuse, R164 ;  /* 0x000000a445307220 */ /* 0x040fe40000410000 */
[----:B------:R-:W-:Y:S02]  /*c1f0*/  FMUL.FTZ R49, R69, R165 ;  /* 0x000000a545317220 */ /* 0x000fe40000410000 */
[----:B------:R-:W-:Y:S02]  /*c200*/  FFMA.FTZ R105, R191, c[0x0][0x2d0], -R96 ;  /* 0x0000b400bf697a23 */ /* 0x000fe40000010860 */
[----:B-1----:R-:W-:Y:S02]  /*c210*/  FADD.FTZ R0, -R2, R118 ;  /* 0x0000007602007221 */ /* 0x002fe40000010100 */
[----:B------:R-:W-:Y:S02]  /*c220*/  FFMA.FTZ R2, R50, c[0x0][0x2d0], -R100 ;  /* 0x0000b40032027a23 */ /* 0x000fe40000010864 */
[----:B------:R-:W-:Y:S02]  /*c230*/  FMUL.FTZ R0, R0, c[0x0][0x2d0] ;  /* 0x0000b40000007a20 */ /* 0x000fe40000410000 */
[----:B------:R1:W1:Y:S01]  /*c240*/  MUFU.EX2 R29, R2 ;  /* 0x00000002001d7308 */ /* 0x0002620000000800 */
[C---:B---3--:R-:W-:Y:S02]  /*c250*/  FMUL.FTZ R8, R3.reuse, R124 ;  /* 0x0000007c03087220 */ /* 0x048fe40000410000 */
[----:B------:R-:W-:Y:S02]  /*c260*/  IMAD.MOV.U32 R118, RZ, RZ, R55 ;  /* 0x000000ffff767224 */ /* 0x000fe400078e0037 */
[C---:B------:R-:W-:Y:S02]  /*c270*/  FMUL.FTZ R9, R3.reuse, R125 ;  /* 0x0000007d03097220 */ /* 0x040fe40000410000 */
[C---:B------:R-:W-:Y:S01]  /*c280*/  FMUL.FTZ R13, R3.reuse, R129 ;  /* 0x00000081030d7220 */ /* 0x040fe20000410000 */
[----:B------:R-:W-:Y:S01]  /*c290*/  F2FP.PACK_AB R79, R244, R118 ;  /* 0x00000076f44f723e */ /* 0x000fe200000000ff */
[C---:B------:R-:W-:Y:S01]  /*c2a0*/  FMUL.FTZ R12, R3.reuse, R128 ;  /* 0x00000080030c7220 */ /* 0x040fe20000410000 */
[----:B------:R-:W3:Y:S01]  /*c2b0*/  MUFU.EX2 R0, R0 ;  /* 0x0000000000007308 */ /* 0x000ee20000000800 */
[C---:B------:R-:W-:Y:S01]  /*c2c0*/  FMUL.FTZ R24, R3.reuse, R140 ;  /* 0x0000008c03187220 */ /* 0x040fe20000410000 */
[----:B------:R-:W-:Y:S01]  /*c2d0*/  MOV R140, R80 ;  /* 0x00000050008c7202 */ /* 0x000fe20000000f00 */
[C---:B------:R-:W-:Y:S02]  /*c2e0*/  FMUL.FTZ R25, R3.reuse, R141 ;  /* 0x0000008d03197220 */ /* 0x040fe40000410000 */
[C---:B------:R-:W-:Y:S02]  /*c2f0*/  FMUL.FTZ R28, R3.reuse, R144 ;  /* 0x00000090031c7220 */ /* 0x040fe40000410000 */
[C---:B------:R-:W-:Y:S02]  /*c300*/  FMUL.FTZ R41, R3.reuse, R157 ;  /* 0x0000009d03297220 */ /* 0x040fe40000410000 */
[----:B------:R-:W-:Y:S02]  /*c310*/  FMUL.FTZ R45, R3, R161 ;  /* 0x000000a1032d7220 */ /* 0x000fe40000410000 */
[----:B------:R-:W-:Y:S02]  /*c320*/  IMAD.MOV.U32 R129, RZ, RZ, R81 ;  /* 0x000000ffff817224 */ /* 0x000fe400078e0051 */
[----:B------:R-:W-:Y:S01]  /*c330*/  LDSM.16.MT88.4 R80, [R226+0x100] ;  /* 0x00010000e250783b */ /* 0x000fe20000004200 */
[----:B-1----:R-:W-:Y:S02]  /*c340*/  FFMA.FTZ R2, R51, c[0x0][0x2d0], -R101 ;  /* 0x0000b40033027a23 */ /* 0x002fe40000010865 */
[----:B------:R-:W-:Y:S02]  /*c350*/  IMAD.MOV.U32 R144, RZ, RZ, R29 ;  /* 0x000000ffff907224 */ /* 0x000fe400078e001d */
[----:B------:R1:W1:Y:S01]  /*c360*/  MUFU.EX2 R33, R2 ;  /* 0x0000000200217308 */ /* 0x0002620000000800 */
[C---:B------:R-:W-:Y:S01]  /*c370*/  FMUL.FTZ R29, R3.reuse, R145 ;  /* 0x00000091031d7220 */ /* 0x040fe20000410000 */
[----:B------:R-:W-:Y:S01]  /*c380*/  MOV R145, R102 ;  /* 0x0000006600917202 */ /* 0x000fe20000000f00 */
[C---:B------:R-:W-:Y:S02]  /*c390*/  FMUL.FTZ R40, R3.reuse, R156 ;  /* 0x0000009c03287220 */ /* 0x040fe40000410000 */
[----:B------:R-:W-:Y:S02]  /*c3a0*/  FMUL.FTZ R44, R3, R160 ;  /* 0x000000a0032c7220 */ /* 0x000fe40000410000 */
[C---:B---3--:R-:W-:Y:S02]  /*c3b0*/  FMUL.FTZ R11, R0.reuse, R127 ;  /* 0x0000007f000b7220 */ /* 0x048fe40000410000 */
[C---:B------:R-:W-:Y:S02]  /*c3c0*/  FMUL.FTZ R10, R0.reuse, R126 ;  /* 0x0000007e000a7220 */ /* 0x040fe40000410000 */
[C---:B------:R-:W-:Y:S02]  /*c3d0*/  FMUL.FTZ R14, R0.reuse, R130 ;  /* 0x00000082000e7220 */ /* 0x040fe40000410000 */
[C---:B------:R-:W-:Y:S02]  /*c3e0*/  FMUL.FTZ R15, R0.reuse, R131 ;  /* 0x00000083000f7220 */ /* 0x040fe40000410000 */
[C---:B------:R-:W-:Y:S02]  /*c3f0*/  FMUL.FTZ R31, R0.reuse, R147 ;  /* 0x00000093001f7220 */ /* 0x040fe40000410000 */
[C---:B------:R-:W-:Y:S01]  /*c400*/  FMUL.FTZ R26, R0.reuse, R142 ;  /* 0x0000008e001a7220 */ /* 0x040fe20000410000 */
[----:B------:R-:W-:Y:S01]  /*c410*/  MOV R142, R90 ;  /* 0x0000005a008e7202 */ /* 0x000fe20000000f00 */
[C---:B------:R-:W-:Y:S02]  /*c420*/  FMUL.FTZ R27, R0.reuse, R143 ;  /* 0x0000008f001b7220 */ /* 0x040fe40000410000 */
[C---:B------:R-:W-:Y:S02]  /*c430*/  FMUL.FTZ R30, R0.reuse, R146 ;  /* 0x00000092001e7220 */ /* 0x040fe40000410000 */
[----:B------:R-:W-:Y:S02]  /*c440*/  FMUL.FTZ R43, R0, R159 ;  /* 0x0000009f002b7220 */ /* 0x000fe40000410000 */
[----:B-1----:R-:W-:Y:S02]  /*c450*/  FFMA.FTZ R2, R52, c[0x0][0x2d0], -R101 ;  /* 0x0000b40034027a23 */ /* 0x002fe40000010865 */
[----:B------:R-:W-:Y:S02]  /*c460*/  IMAD.MOV.U32 R141, RZ, RZ, R33 ;  /* 0x000000ffff8d7224 */ /* 0x000fe400078e0021 */
[----:B------:R1:W-:Y:S01]  /*c470*/  MUFU.EX2 R121, R2 ;  /* 0x0000000200797308 */ /* 0x0003e20000000800 */
[----:B------:R-:W-:Y:S02]  /*c480*/  FMUL.FTZ R33, R69, R149 ;  /* 0x0000009545217220 */ /* 0x000fe40000410000 */
[C---:B------:R-:W-:Y:S02]  /*c490*/  FMUL.FTZ R42, R0.reuse, R158 ;  /* 0x0000009e002a7220 */ /* 0x040fe40000410000 */
[C---:B------:R-:W-:Y:S02]  /*c4a0*/  FMUL.FTZ R47, R0.reuse, R163 ;  /* 0x000000a3002f7220 */ /* 0x040fe40000410000 */
[----:B------:R-:W-:Y:S02]  /*c4b0*/  FMUL.FTZ R46, R0, R162 ;  /* 0x000000a2002e7220 */ /* 0x000fe40000410000 */
[----:B------:R-:W-:Y:S02]  /*c4c0*/  IMAD.MOV.U32 R131, RZ, RZ, R97 ;  /* 0x000000ffff837224 */ /* 0x000fe400078e0061 */
[----:B------:R-:W-:Y:S02]  /*c4d0*/  FFMA.FTZ R97, R199, c[0x0][0x2d0], -R101 ;  /* 0x0000b400c7617a23 */ /* 0x000fe40000010865 */
[C---:B------:R-:W-:Y:S01]  /*c4e0*/  FMUL.FTZ R50, R68.reuse, R166 ;  /* 0x000000a644327220 */ /* 0x040fe20000410000 */
[----:B------:R-:W-:Y:S01]  /*c4f0*/  MOV R149, R131 ;  /* 0x0000008300957202 */ /* 0x000fe20000000f00 */
[----:B------:R-:W-:Y:S01]  /*c500*/  FMUL.FTZ R51, R68, R167 ;  /* 0x000000a744337220 */ /* 0x000fe20000410000 */
[----:B------:R-:W-:Y:S01]  /*c510*/  MUFU.EX2 R156, R97 ;  /* 0x00000061009c7308 */ /* 0x000fe20000000800 */
[----:B------:R-:W-:Y:S01]  /*c520*/  LDSM.16.MT88.4 R164, [R225+0x3100] ;  /* 0x00310000e1a4783b */ /* 0x000fe20000004200 */
[----:B------:R-:W-:Y:S02]  /*c530*/  IMAD.MOV.U32 R143, RZ, RZ, R87 ;  /* 0x000000ffff8f7224 */ /* 0x000fe400078e0057 */
[----:B------:R-:W-:Y:S02]  /*c540*/  IMAD.MOV.U32 R146, RZ, RZ, R95 ;  /* 0x000000ffff927224 */ /* 0x000fe400078e005f */
[----:B------:R-:W-:Y:S02]  /*c550*/  FFMA.FTZ R131, R114, c[0x0][0x2d0], -R96 ;  /* 0x0000b40072837a23 */ /* 0x000fe40000010860 */
[--C-:B-1----:R-:W-:Y:S01]  /*c560*/  FFMA.FTZ R2, R53, c[0x0][0x2d0], -R100.reuse ;  /* 0x0000b40035027a23 */ /* 0x102fe20000010864 */
[----:B------:R-:W-:Y:S01]  /*c570*/  LDSM.16.MT88.4 R84, [R224+0x900] ;  /* 0x00090000e054783b */ /* 0x000fe20000004200 */
[----:B------:R-:W-:Y:S02]  /*c580*/  FFMA.FTZ R102, R245, c[0x0][0x2d0], -R75 ;  /* 0x0000b400f5667a23 */ /* 0x000fe4000001084b */
[----:B------:R1:W-:Y:S02]  /*c590*/  MUFU.EX2 R127, R2 ;  /* 0x00000002007f7308 */ /* 0x0003e40000000800 */
[----:B-1----:R-:W-:Y:S03]  /*c5a0*/  FFMA.FTZ R2, R54, c[0x0][0x2d0], -R100 ;  /* 0x0000b40036027a23 */ /* 0x002fe60000010864 */
[----:B------:R-:W1:Y:S05]  /*c5b0*/  LDSM.16.MT88.4 R52, [R225+0x100] ;  /* 0x00010000e134783b */ /* 0x000e6a0000004200 */
[----:B------:R3:W-:Y:S02]  /*c5c0*/  MUFU.EX2 R124, R2 ;  /* 0x00000002007c7308 */ /* 0x0007e40000000800 */
[--C-:B---3--:R-:W-:Y:S02]  /*c5d0*/  FFMA.FTZ R2, R56, c[0x0][0x2d0], -R101.reuse ;  /* 0x0000b40038027a23 */ /* 0x108fe40000010865 */
[----:B------:R-:W-:Y:S06]  /*c5e0*/  FMUL.FTZ R56, R3, R172 ;  /* 0x000000ac03387220 */ /* 0x000fec0000410000 */
[----:B------:R3:W-:Y:S02]  /*c5f0*/  MUFU.EX2 R134, R2 ;  /* 0x0000000200867308 */ /* 0x0007e40000000800 */
[----:B---3--:R-:W-:Y:S02]  /*c600*/  FFMA.FTZ R2, R57, c[0x0][0x2d0], -R101 ;  /* 0x0000b40039027a23 */ /* 0x008fe40000010865 */
[----:B------:R-:W-:Y:S06]  /*c610*/  FMUL.FTZ R57, R3, R173 ;  /* 0x000000ad03397220 */ /* 0x000fec0000410000 */
[----:B------:R3:W1:Y:S10]  /*c620*/  MUFU.EX2 R147, R2 ;  /* 0x0000000200937308 */ /* 0x0006740000000800 */
[----:B------:R4:W-:Y:S01]  /*c630*/  MUFU.EX2 R173, R105 ;  /* 0x0000006900ad7308 */ /* 0x0009e20000000800 */
[----:B---3--:R-:W-:Y:S02]  /*c640*/  FFMA.FTZ R2, R58, c[0x0][0x2d0], -R75 ;  /* 0x0000b4003a027a23 */ /* 0x008fe4000001084b */
[----:B------:R-:W-:Y:S07]  /*c650*/  FMUL.FTZ R58, R0, R174 ;  /* 0x000000ae003a7220 */ /* 0x000fee0000410000 */
[----:B------:R3:W3:Y:S01]  /*c660*/  MUFU.EX2 R120, R2 ;  /* 0x0000000200787308 */ /* 0x0006e20000000800 */
[----:B-1----:R-:W-:Y:S01]  /*c670*/  IMAD.MOV.U32 R201, RZ, RZ, R147 ;  /* 0x000000ffffc97224 */ /* 0x002fe200078e0093 */
[----:B------:R-:W-:Y:S01]  /*c680*/  MOV R147, R141 ;  /* 0x0000008d00937202 */ /* 0x000fe20000000f00 */
[----:B------:R-:W-:Y:S01]  /*c690*/  IMAD.MOV.U32 R141, RZ, RZ, R140 ;  /* 0x000000ffff8d7224 */ /* 0x000fe200078e008c */
[----:B------:R-:W-:Y:S01]  /*c6a0*/  MOV R140, R121 ;  /* 0x00000079008c7202 */ /* 0x000fe20000000f00 */
[--C-:B------:R-:W-:Y:S02]  /*c6b0*/  FFMA.FTZ R121, R200, c[0x0][0x2d0], -R75.reuse ;  /* 0x0000b400c8797a23 */ /* 0x100fe4000001084b */
[----:B------:R-:W-:Y:S02]  /*c6c0*/  IMAD.MOV.U32 R200, RZ, RZ, R124 ;  /* 0x000000ffffc87224 */ /* 0x000fe400078e007c */
[--C-:B------:R-:W-:Y:S01]  /*c6d0*/  FFMA.FTZ R124, R198, c[0x0][0x2d0], -R75.reuse ;  /* 0x0000b400c67c7a23 */ /* 0x100fe2000001084b */
[----:B------:R-:W-:Y:S01]  /*c6e0*/  MOV R198, R129 ;  /* 0x0000008100c67202 */ /* 0x000fe20000000f00 */
[----:B------:R-:W-:Y:S02]  /*c6f0*/  FFMA.FTZ R129, R196, c[0x0][0x2d0], -R75 ;  /* 0x0000b400c4817a23 */ /* 0x000fe4000001084b */
[----:B------:R-:W-:Y:S01]  /*c700*/  IMAD.MOV.U32 R196, RZ, RZ, R148 ;  /* 0x000000ffffc47224 */ /* 0x000fe200078e0094 */
[----:B------:R-:W-:Y:S01]  /*c710*/  MOV R148, R122 ;  /* 0x0000007a00947202 */ /* 0x000fe20000000f00 */
[----:B------:R-:W-:Y:S02]  /*c720*/  FFMA.FTZ R122, R99, c[0x0][0x2d0], -R96 ;  /* 0x0000b400637a7a23 */ /* 0x000fe40000010860 */
[----:B----4-:R-:W-:Y:S01]  /*c730*/  FFMA.FTZ R105, R215, c[0x0][0x2d0], -R101 ;  /* 0x0000b400d7697a23 */ /* 0x010fe20000010865 */
[----:B--2---:R-:W-:Y:S01]  /*c740*/  F2FP.PACK_AB R78, R73, R117 ;  /* 0x00000075494e723e */ /* 0x004fe200000000ff */
[----:B---3--:R-:W-:Y:S01]  /*c750*/  FFMA.FTZ R2, R59, c[0x0][0x2d0], -R75 ;  /* 0x0000b4003b027a23 */ /* 0x008fe2000001084b */
[----:B------:R-:W-:Y:S05]  /*c760*/  MOV R219, R120 ;  /* 0x0000007800db7202 */ /* 0x000fea0000000f00 */
[-C--:B------:R-:W-:Y:S05]  /*c770*/  HMMA.16816.F32 R4, R76, R20.reuse, R4 ;  /* 0x000000144c04723c */ /* 0x080fea0000001804 */
[----:B------:R-:W-:Y:S02]  /*c780*/  FMUL.FTZ R59, R0, R175 ;  /* 0x000000af003b7220 */ /* 0x000fe40000410000 */
[----:B------:R1:W-:Y:S01]  /*c790*/  MUFU.EX2 R175, R104 ;  /* 0x0000006800af7308 */ /* 0x0003e20000000800 */
[C---:B------:R-:W-:Y:S04]  /*c7a0*/  HMMA.16816.F32 R8, R64.reuse, R20, R8 ;  /* 0x000000144008723c */ /* 0x040fe80000001808 */
[----:B------:R-:W-:Y:S02]  /*c7b0*/  FFMA.FTZ R120, R211, c[0x0][0x2d0], -R100 ;  /* 0x0000b400d3787a23 */ /* 0x000fe40000010864 */
[----:B------:R-:W-:Y:S02]  /*c7c0*/  IMAD.MOV.U32 R211, RZ, RZ, R143 ;  /* 0x000000ffffd37224 */ /* 0x000fe400078e008f */
[-C--:B------:R-:W-:Y:S04]  /*c7d0*/  HMMA.16816.F32 R12, R64, R22.reuse, R12 ;  /* 0x00000016400c723c */ /* 0x080fe8000000180c */
[C---:B------:R-:W-:Y:S02]  /*c7e0*/  FMUL.FTZ R20, R69.reuse, R136 ;  /* 0x0000008845147220 */ /* 0x040fe40000410000 */
[----:B------:R-:W-:Y:S02]  /*c7f0*/  IMAD.MOV.U32 R136, RZ, RZ, R94 ;  /* 0x000000ffff887224 */ /* 0x000fe400078e005e */
[C---:B------:R-:W-:Y:S04]  /*c800*/  HMMA.16816.F32 R16, R76.reuse, R22, R16 ;  /* 0x000000164c10723c */ /* 0x040fe80000001810 */
[----:B------:R-:W-:Y:S01]  /*c810*/  FMUL.FTZ R21, R69, R137 ;  /* 0x0000008945157220 */ /* 0x000fe20000410000 */
[----:B------:R-:W-:Y:S02]  /*c820*/  MOV R137, R93 ;  /* 0x0000005d00897202 */ /* 0x000fe40000000f00 */
[C---:B------:R-:W-:Y:S02]  /*c830*/  FMUL.FTZ R22, R68.reuse, R138 ;  /* 0x0000008a44167220 */ /* 0x040fe40000410000 */
[C---:B------:R-:W-:Y:S03]  /*c840*/  FMUL.FTZ R23, R68.reuse, R139 ;  /* 0x0000008b44177220 */ /* 0x040fe60000410000 */
[----:B------:R-:W-:Y:S02]  /*c850*/  IMAD.MOV.U32 R138, RZ, RZ, R92 ;  /* 0x000000ffff8a7224 */ /* 0x000fe400078e005c */
[----:B------:R-:W-:Y:S01]  /*c860*/  LDSM.16.MT88.4 R92, [R225+0x900] ;  /* 0x00090000e15c783b */ /* 0x000fe20000004200 */
[----:B------:R-:W-:Y:S01]  /*c870*/  IMAD.MOV.U32 R139, RZ, RZ, R91 ;  /* 0x000000ffff8b7224 */ /* 0x000fe200078e005b */
[-C--:B------:R-:W-:Y:S03]  /*c880*/  HMMA.16816.F32 R20, R76, R36.reuse, R20 ;  /* 0x000000244c14723c */ /* 0x080fe60000001814 */
[----:B-1----:R-:W-:Y:S05]  /*c890*/  FFMA.FTZ R104, R217, c[0x0][0x2d0], -R101 ;  /* 0x0000b400d9687a23 */ /* 0x002fea0000010865 */
[C---:B------:R-:W-:Y:S07]  /*c8a0*/  HMMA.16816.F32 R24, R64.reuse, R36, R24 ;  /* 0x000000244018723c */ /* 0x040fee0000001818 */
[C---:B------:R-:W-:Y:S01]  /*c8b0*/  FMUL.FTZ R37, R69.reuse, R153 ;  /* 0x0000009945257220 */ /* 0x040fe20000410000 */
[-C--:B------:R-:W-:Y:S04]  /*c8c0*/  HMMA.16816.F32 R28, R64, R38.reuse, R28 ;  /* 0x00000026401c723c */ /* 0x080fe8000000181c */
[C---:B------:R-:W-:Y:S04]  /*c8d0*/  FMUL.FTZ R36, R69.reuse, R152 ;  /* 0x0000009845247220 */ /* 0x040fe80000410000 */
[C---:B------:R-:W-:Y:S07]  /*c8e0*/  HMMA.16816.F32 R32, R76.reuse, R38, R32 ;  /* 0x000000264c20723c */ /* 0x040fee0000001820 */
[C---:B------:R-:W-:Y:S02]  /*c8f0*/  FMUL.FTZ R39, R68.reuse, R155 ;  /* 0x0000009b44277220 */ /* 0x040fe40000410000 */
[----:B------:R1:W-:Y:S03]  /*c900*/  MUFU.EX2 R155, R2 ;  /* 0x00000002009b7308 */ /* 0x0003e60000000800 */
[----:B------:R-:W-:Y:S07]  /*c910*/  FMUL.FTZ R38, R68, R154 ;  /* 0x0000009a44267220 */ /* 0x000fee0000410000 */
[-C--:B------:R-:W-:Y:S08]  /*c920*/  HMMA.16816.F32 R36, R76, R52.reuse, R36 ;  /* 0x000000344c24723c */ /* 0x080ff00000001824 */
[C---:B------:R-:W-:Y:S04]  /*c930*/  HMMA.16816.F32 R40, R64.reuse, R52, R40 ;  /* 0x000000344028723c */ /* 0x040fe80000001828 */
[--C-:B-1----:R-:W-:Y:S04]  /*c940*/  FFMA.FTZ R2, R60, c[0x0][0x2d0], -R96.reuse ;  /* 0x0000b4003c027a23 */ /* 0x102fe80000010860 */
[-C--:B------:R-:W-:Y:S01]  /*c950*/  HMMA.16816.F32 R44, R64, R54.reuse, R44 ;  /* 0x00000036402c723c */ /* 0x080fe2000000182c */
[----:B------:R1:W-:Y:S03]  /*c960*/  MUFU.EX2 R154, R2 ;  /* 0x00000002009a7308 */ /* 0x0003e60000000800 */
[C---:B------:R-:W-:Y:S02]  /*c970*/  FMUL.FTZ R52, R69.reuse, R168 ;  /* 0x000000a845347220 */ /* 0x040fe40000410000 */
[----:B------:R-:W-:Y:S02]  /*c980*/  FMUL.FTZ R53, R69, R169 ;  /* 0x000000a945357220 */ /* 0x000fe40000410000 */
[C---:B------:R-:W-:Y:S04]  /*c990*/  HMMA.16816.F32 R48, R76.reuse, R54, R48 ;  /* 0x000000364c30723c */ /* 0x040fe80000001830 */
[----:B------:R-:W-:Y:S01]  /*c9a0*/  FMUL.FTZ R60, R3, R176 ;  /* 0x000000b0033c7220 */ /* 0x000fe20000410000 */
[----:B------:R2:W-:Y:S02]  /*c9b0*/  MUFU.EX2 R168, R102 ;  /* 0x0000006600a87308 */ /* 0x0005e40000000800 */
[C---:B------:R-:W-:Y:S02]  /*c9c0*/  FMUL.FTZ R54, R68.reuse, R170 ;  /* 0x000000aa44367220 */ /* 0x040fe40000410000 */
[----:B------:R-:W-:Y:S07]  /*c9d0*/  FMUL.FTZ R55, R68, R171 ;  /* 0x000000ab44377220 */ /* 0x000fee0000410000 */
[-C--:B------:R-:W-:Y:S03]  /*c9e0*/  HMMA.16816.F32 R52, R76, R80.reuse, R52 ;  /* 0x000000504c34723c */ /* 0x080fe60000001834 */
[----:B-1----:R-:W-:Y:S02]  /*c9f0*/  FFMA.FTZ R2, R61, c[0x0][0x2d0], -R96 ;  /* 0x0000b4003d027a23 */ /* 0x002fe40000010860 */
[----:B------:R-:W-:Y:S02]  /*ca00*/  FMUL.FTZ R61, R3, R177 ;  /* 0x000000b1033d7220 */ /* 0x000fe40000410000 */
[----:B------:R1:W3:Y:S01]  /*ca10*/  MUFU.EX2 R123, R2 ;  /* 0x00000002007b7308 */ /* 0x0002e20000000800 */
[C---:B------:R-:W-:Y:S04]  /*ca20*/  HMMA.16816.F32 R56, R64.reuse, R80, R56 ;  /* 0x000000504038723c */ /* 0x040fe80000001838 */
[--C-:B--2---:R-:W-:Y:S03]  /*ca30*/  FFMA.FTZ R102, R248, c[0x0][0x2d0], -R100.reuse ;  /* 0x0000b400f8667a23 */ /* 0x104fe60000010864 */
[----:B------:R-:W-:Y:S01]  /*ca40*/  F2FP.PACK_AB R80, R238, R231 ;  /* 0x000000e7ee50723e */ /* 0x000fe200000000ff */
[----:B------:R-:W-:Y:S01]  /*ca50*/  IMAD.MOV.U32 R248, RZ, RZ, R141 ;  /* 0x000000fffff87224 */ /* 0x000fe200078e008d */
[----:B------:R-:W-:Y:S03]  /*ca60*/  F2FP.PACK_AB R81, R239, R235 ;  /* 0x000000ebef51723e */ /* 0x000fe600000000ff */
[----:B-1----:R-:W-:Y:S02]  /*ca70*/  FFMA.FTZ R2, R62, c[0x0][0x2d0], -R75 ;  /* 0x0000b4003e027a23 */ /* 0x002fe4000001084b */
[----:B------:R-:W-:Y:S02]  /*ca80*/  FMUL.FTZ R62, R0, R178 ;  /* 0x000000b2003e7220 */ /* 0x000fe40000410000 */
[----:B------:R1:W2:Y:S01]  /*ca90*/  MUFU.EX2 R125, R2 ;  /* 0x00000002007d7308 */ /* 0x0002a20000000800 */
[----:B---3--:R-:W-:Y:S02]  /*caa0*/  IMAD.MOV.U32 R223, RZ, RZ, R123 ;  /* 0x000000ffffdf7224 */ /* 0x008fe400078e007b */
[----:B------:R-:W-:Y:S02]  /*cab0*/  FFMA.FTZ R123, R208, c[0x0][0x2d0], -R101 ;  /* 0x0000b400d07b7a23 */ /* 0x000fe40000010865 */
[----:B-1----:R-:W-:Y:S01]  /*cac0*/  FFMA.FTZ R2, R63, c[0x0][0x2d0], -R75 ;  /* 0x0000b4003f027a23 */ /* 0x002fe2000001084b */
[----:B--2---:R-:W-:Y:S01]  /*cad0*/  MOV R245, R125 ;  /* 0x0000007d00f57202 */ /* 0x004fe20000000f00 */
[----:B------:R-:W-:Y:S03]  /*cae0*/  FMUL.FTZ R63, R0, R179 ;  /* 0x000000b3003f7220 */ /* 0x000fe60000410000 */
[----:B------:R1:W-:Y:S01]  /*caf0*/  MUFU.EX2 R128, R2 ;  /* 0x0000000200807308 */ /* 0x0003e20000000800 */
[----:B------:R-:W-:Y:S03]  /*cb00*/  FFMA.FTZ R125, R207, c[0x0][0x2d0], -R100 ;  /* 0x0000b400cf7d7a23 */ /* 0x000fe60000010864 */
        /* <DEDUP_REMOVED lines=14> */
[-C--:B------:R-:W-:Y:S03]  /*cbf0*/  HMMA.16816.F32 R4, R76, R84.reuse, R4 ;  /* 0x000000544c04723c */ /* 0x080fe60000001804 */
[----:B-1----:R-:W-:Y:S02]  /*cc00*/  FFMA.FTZ R2, R89, c[0x0][0x2d0], -R96 ;  /* 0x0000b40059027a23 */ /* 0x002fe40000010860 */
[----:B------:R-:W1:Y:S03]  /*cc10*/  LDSM.16.MT88.4 R88, [R227+0x900] ;  /* 0x00090000e358783b */ /* 0x000e660000004200 */
[C---:B------:R-:W-:Y:S01]  /*cc20*/  HMMA.16816.F32 R8, R80.reuse, R84, R8 ;  /* 0x000000545008723c */ /* 0x040fe20000001808 */
[----:B------:R2:W-:Y:S07]  /*cc30*/  MUFU.EX2 R130, R2 ;  /* 0x0000000200827308 */ /* 0x0005ee0000000800 */
[-C--:B------:R-:W-:Y:S08]  /*cc40*/  HMMA.16816.F32 R12, R80, R86.reuse, R12 ;  /* 0x00000056500c723c */ /* 0x080ff0000000180c */
[C---:B------:R-:W-:Y:S01]  /*cc50*/  HMMA.16816.F32 R16, R76.reuse, R86, R16 ;  /* 0x000000564c10723c */ /* 0x040fe20000001810 */
[----:B------:R-:W3:Y:S03]  /*cc60*/  LDSM.16.MT88.4 R84, [R226+0x900] ;  /* 0x00090000e254783b */ /* 0x000ee60000004200 */
[--C-:B--2---:R-:W-:Y:S04]  /*cc70*/  FFMA.FTZ R2, R184, c[0x0][0x2d0], -R100.reuse ;  /* 0x0000b400b8027a23 */ /* 0x104fe80000010864 */
[----:B------:R2:W-:Y:S01]  /*cc80*/  MUFU.EX2 R153, R2 ;  /* 0x0000000200997308 */ /* 0x0005e20000000800 */
[-C--:B-1----:R-:W-:Y:S08]  /*cc90*/  HMMA.16816.F32 R20, R76, R88.reuse, R20 ;  /* 0x000000584c14723c */ /* 0x082ff00000001814 */
[C---:B------:R-:W-:Y:S04]  /*cca0*/  HMMA.16816.F32 R24, R80.reuse, R88, R24 ;  /* 0x000000585018723c */ /* 0x040fe80000001818 */
[--C-:B--2---:R-:W-:Y:S04]  /*ccb0*/  FFMA.FTZ R2, R185, c[0x0][0x2d0], -R100.reuse ;  /* 0x0000b400b9027a23 */ /* 0x104fe80000010864 */
[-C--:B------:R-:W-:Y:S01]  /*ccc0*/  HMMA.16816.F32 R28, R80, R90.reuse, R28 ;  /* 0x0000005a501c723c */ /* 0x080fe2000000181c */
[----:B------:R1:W-:Y:S07]  /*ccd0*/  MUFU.EX2 R159, R2 ;  /* 0x00000002009f7308 */ /* 0x0003ee0000000800 */
[C---:B------:R-:W-:Y:S01]  /*cce0*/  HMMA.16816.F32 R32, R76.reuse, R90, R32 ;  /* 0x0000005a4c20723c */ /* 0x040fe20000001820 */
[----:B------:R-:W2:Y:S07]  /*ccf0*/  LDSM.16.MT88.4 R88, [R224+0x1100] ;  /* 0x00110000e058783b */ /* 0x000eae0000004200 */
[-C--:B------:R-:W-:Y:S08]  /*cd00*/  HMMA.16816.F32 R36, R76, R92.reuse, R36 ;  /* 0x0000005c4c24723c */ /* 0x080ff00000001824 */
[C---:B------:R-:W-:Y:S04]  /*cd10*/  HMMA.16816.F32 R40, R80.reuse, R92, R40 ;  /* 0x0000005c5028723c */ /* 0x040fe80000001828 */
[--C-:B-1----:R-:W-:Y:S02]  /*cd20*/  FFMA.FTZ R2, R187, c[0x0][0x2d0], -R101.reuse ;  /* 0x0000b400bb027a23 */ /* 0x102fe40000010865 */
[----:B------:R1:W-:Y:S02]  /*cd30*/  MUFU.EX2 R187, R108 ;  /* 0x0000006c00bb7308 */ /* 0x0003e40000000800 */
[-C--:B------:R-:W-:Y:S08]  /*cd40*/  HMMA.16816.F32 R44, R80, R94.reuse, R44 ;  /* 0x0000005e502c723c */ /* 0x080ff0000000182c */
[C---:B------:R-:W-:Y:S01]  /*cd50*/  HMMA.16816.F32 R48, R76.reuse, R94, R48 ;  /* 0x0000005e4c30723c */ /* 0x040fe20000001830 */
[----:B------:R4:W-:Y:S01]  /*cd60*/  MUFU.EX2 R152, R2 ;  /* 0x0000000200987308 */ /* 0x0009e20000000800 */
[----:B------:R-:W-:Y:S06]  /*cd70*/  LDSM.16.MT88.4 R92, [R225+0x1100] ;  /* 0x00110000e15c783b */ /* 0x000fec0000004200 */
[-C--:B---3--:R-:W-:Y:S04]  /*cd80*/  HMMA.16816.F32 R52, R76, R84.reuse, R52 ;  /* 0x000000544c34723c */ /* 0x088fe80000001834 */
[--C-:B-1----:R-:W-:Y:S04]  /*cd90*/  FFMA.FTZ R108, R212, c[0x0][0x2d0], -R101.reuse ;  /* 0x0000b400d46c7a23 */ /* 0x102fe80000010865 */
[C---:B------:R-:W-:Y:S08]  /*cda0*/  HMMA.16816.F32 R56, R80.reuse, R84, R56 ;  /* 0x000000545038723c */ /* 0x040ff00000001838 */
[-C--:B------:R-:W-:Y:S04]  /*cdb0*/  HMMA.16816.F32 R60, R80, R86.reuse, R60 ;  /* 0x00000056503c723c */ /* 0x080fe8000000183c */
[----:B----4-:R-:W-:Y:S03]  /*cdc0*/  FFMA.FTZ R2, R188, c[0x0][0x2d0], -R101 ;  /* 0x0000b400bc027a23 */ /* 0x010fe60000010865 */
[----:B------:R-:W-:Y:S01]  /*cdd0*/  FFMA.FTZ R80, R252, c[0x0][0x2d0], -R100 ;  /* 0x0000b400fc507a23 */ /* 0x000fe20000010864 */
[----:B------:R-:W-:Y:S01]  /*cde0*/  HMMA.16816.F32 R64, R76, R86, R64 ;  /* 0x000000564c40723c */ /* 0x000fe20000001840 */
[----:B------:R1:W-:Y:S01]  /*cdf0*/  MUFU.EX2 R158, R2 ;  /* 0x00000002009e7308 */ /* 0x0003e20000000800 */
[----:B------:R-:W3:Y:S02]  /*ce00*/  LDSM.16.MT88.4 R84, [R227+0x1100] ;  /* 0x00110000e354783b */ /* 0x000ee40000004200 */
[----:B------:R-:W-:Y:S01]  /*ce10*/  IMAD.MOV.U32 R252, RZ, RZ, R127 ;  /* 0x000000fffffc7224 */ /* 0x000fe200078e007f */
[----:B------:R-:W-:Y:S01]  /*ce20*/  F2FP.PACK_AB R81, R140, R147 ;  /* 0x000000938c51723e */ /* 0x000fe200000000ff */
[----:B------:R-:W-:Y:S01]  /*ce30*/  FFMA.FTZ R127, R98, c[0x0][0x2d0], -R96 ;  /* 0x0000b400627f7a23 */ /* 0x000fe20000010860 */
[----:B------:R-:W-:Y:S02]  /*ce40*/  F2FP.PACK_AB R76, R146, R143 ;  /* 0x0000008f924c723e */ /* 0x000fe400000000ff */
[----:B------:R-:W-:Y:S02]  /*ce50*/  F2FP.PACK_AB R77, R145, R142 ;  /* 0x0000008e914d723e */ /* 0x000fe400000000ff */
[----:B------:R4:W-:Y:S01]  /*ce60*/  MUFU.EX2 R191, R80 ;  /* 0x0000005000bf7308 */ /* 0x0009e20000000800 */
[----:B------:R-:W-:Y:S02]  /*ce70*/  F2FP.PACK_AB R78, R196, R139 ;  /* 0x0000008bc44e723e */ /* 0x000fe400000000ff */
[----:B------:R-:W-:Y:S01]  /*ce80*/  F2FP.PACK_AB R82, R200, R252 ;  /* 0x000000fcc852723e */ /* 0x000fe200000000ff */
[--C-:B-1----:R-:W-:Y:S06]  /*ce90*/  FFMA.FTZ R2, R189, c[0x0][0x2d0], -R100.reuse ;  /* 0x0000b400bd027a23 */ /* 0x102fec0000010864 */
[----:B------:R1:W-:Y:S01]  /*cea0*/  MUFU.EX2 R157, R2 ;  /* 0x00000002009d7308 */ /* 0x0003e20000000800 */
[----:B----4-:R-:W-:Y:S01]  /*ceb0*/  F2FP.PACK_AB R80, R144, R141 ;  /* 0x0000008d9050723e */ /* 0x010fe200000000ff */
[----:B-1----:R-:W-:Y:S08]  /*cec0*/  FFMA.FTZ R2, R195, c[0x0][0x2d0], -R100 ;  /* 0x0000b400c3027a23 */ /* 0x002ff00000010864 */
[----:B------:R1:W4:Y:S02]  /*ced0*/  MUFU.EX2 R133, R2 ;  /* 0x0000000200857308 */ /* 0x0003240000000800 */
[----:B-1----:R-:W-:Y:S08]  /*cee0*/  FFMA.FTZ R2, R214, c[0x0][0x2d0], -R101 ;  /* 0x0000b400d6027a23 */ /* 0x002ff00000010865 */
[----:B------:R1:W-:Y:S02]  /*cef0*/  MUFU.EX2 R163, R2 ;  /* 0x0000000200a37308 */ /* 0x0003e40000000800 */
[--C-:B-1----:R-:W-:Y:S08]  /*cf00*/  FFMA.FTZ R2, R210, c[0x0][0x2d0], -R75.reuse ;  /* 0x0000b400d2027a23 */ /* 0x102ff0000001084b */
[----:B------:R1:W-:Y:S02]  /*cf10*/  MUFU.EX2 R162, R2 ;  /* 0x0000000200a27308 */ /* 0x0003e40000000800 */
[----:B-1----:R-:W-:Y:S08]  /*cf20*/  FFMA.FTZ R2, R218, c[0x0][0x2d0], -R75 ;  /* 0x0000b400da027a23 */ /* 0x002ff0000001084b */
[----:B------:R1:W-:Y:S02]  /*cf30*/  MUFU.EX2 R218, R2 ;  /* 0x0000000200da7308 */ /* 0x0003e40000000800 */
[----:B-1----:R-:W-:Y:S01]  /*cf40*/  FFMA.FTZ R2, R222, c[0x0][0x2d0], -R96 ;  /* 0x0000b400de027a23 */ /* 0x002fe20000010860 */
[----:B----4-:R-:W-:Y:S01]  /*cf50*/  MOV R222, R133 ;  /* 0x0000008500de7202 */ /* 0x010fe20000000f00 */
[----:B------:R-:W-:Y:S06]  /*cf60*/  IMAD.MOV.U32 R133, RZ, RZ, R106 ;  /* 0x000000ffff857224 */ /* 0x000fec00078e006a */
[----:B------:R1:W-:Y:S01]  /*cf70*/  MUFU.EX2 R161, R2 ;  /* 0x0000000200a17308 */ /* 0x0003e20000000800 */
[----:B------:R-:W-:Y:S01]  /*cf80*/  FFMA.FTZ R106, R247, c[0x0][0x2d0], -R100 ;  /* 0x0000b400f76a7a23 */ /* 0x000fe20000010864 */
[----:B------:R-:W-:Y:S01]  /*cf90*/  MOV R247, R142 ;  /* 0x0000008e00f77202 */ /* 0x000fe20000000f00 */
[----:B-1----:R-:W-:Y:S02]  /*cfa0*/  FFMA.FTZ R2, R243, c[0x0][0x2d0], -R96 ;  /* 0x0000b400f3027a23 */ /* 0x002fe40000010860 */
[----:B------:R-:W-:Y:S05]  /*cfb0*/  IMAD.MOV.U32 R243, RZ, RZ, R130 ;  /* 0x000000fffff37224 */ /* 0x000fea00078e0082 */
[----:B------:R1:W-:Y:S01]  /*cfc0*/  MUFU.EX2 R214, R2 ;  /* 0x0000000200d67308 */ /* 0x0003e20000000800 */
[----:B------:R-:W-:Y:S02]  /*cfd0*/  FFMA.FTZ R130, R203, c[0x0][0x2d0], -R101 ;  /* 0x0000b400cb827a23 */ /* 0x000fe40000010865 */
[--C-:B-1----:R-:W-:Y:S07]  /*cfe0*/  FFMA.FTZ R2, R209, c[0x0][0x2d0], -R75.reuse ;  /* 0x0000b400d1027a23 */ /* 0x102fee000001084b */
[----:B------:R1:W-:Y:S02]  /*cff0*/  MUFU.EX2 R209, R2 ;  /* 0x0000000200d17308 */ /* 0x0003e40000000800 */
[--C-:B-1----:R-:W-:Y:S01]  /*d000*/  FFMA.FTZ R2, R213, c[0x0][0x2d0], -R75.reuse ;  /* 0x0000b400d5027a23 */ /* 0x102fe2000001084b */
[----:B------:R-:W-:Y:S01]  /*d010*/  MOV R213, R128 ;  /* 0x0000008000d57202 */ /* 0x000fe20000000f00 */
[----:B------:R-:W-:Y:S06]  /*d020*/  FFMA.FTZ R75, R193, c[0x0][0x2d0], -R75 ;  /* 0x0000b400c14b7a23 */ /* 0x000fec000001084b */
[----:B------:R1:W-:Y:S01]  /*d030*/  MUFU.EX2 R210, R2 ;  /* 0x0000000200d27308 */ /* 0x0003e20000000800 */
[----:B------:R-:W-:Y:S02]  /*d040*/  IMAD.MOV.U32 R193, RZ, RZ, R134 ;  /* 0x000000ffffc17224 */ /* 0x000fe400078e0086 */
[----:B------:R-:W-:Y:S02]  /*d050*/  IMAD.MOV.U32 R134, RZ, RZ, R111 ;  /* 0x000000ffff867224 */ /* 0x000fe400078e006f */
[----:B------:R-:W-:Y:S01]  /*d060*/  FFMA.FTZ R111, R186, c[0x0][0x2d0], -R96 ;  /* 0x0000b400ba6f7a23 */ /* 0x000fe20000010860 */
[----:B------:R-:W-:Y:S01]  /*d070*/  F2FP.PACK_AB R83, R201, R193 ;  /* 0x000000c1c953723e */ /* 0x000fe200000000ff */
[----:B------:R-:W-:Y:S03]  /*d080*/  FFMA.FTZ R128, R204, c[0x0][0x2d0], -R100 ;  /* 0x0000b400cc807a23 */ /* 0x000fe60000010864 */
[----:B------:R-:W-:Y:S10]  /*d090*/  MUFU.EX2 R184, R111 ;  /* 0x0000006f00b87308 */ /* 0x000ff40000000800 */
[----:B------:R-:W-:Y:S01]  /*d0a0*/  MUFU.EX2 R111, R121 ;  /* 0x00000079006f7308 */ /* 0x000fe20000000800 */
[----:B-1----:R-:W-:Y:S02]  /*d0b0*/  FFMA.FTZ R2, R221, c[0x0][0x2d0], -R96 ;  /* 0x0000b400dd027a23 */ /* 0x002fe40000010860 */
[----:B------:R-:W-:Y:S02]  /*d0c0*/  IMAD.MOV.U32 R221, RZ, RZ, R126 ;  /* 0x000000ffffdd7224 */ /* 0x000fe400078e007e */
[--C-:B------:R-:W-:Y:S05]  /*d0d0*/  FFMA.FTZ R126, R206, c[0x0][0x2d0], -R101.reuse ;  /* 0x0000b400ce7e7a23 */ /* 0x100fea0000010865 */
[----:B------:R1:W-:Y:S10]  /*d0e0*/  MUFU.EX2 R199, R2 ;  /* 0x0000000200c77308 */ /* 0x0003f40000000800 */
[----:B------:R-:W-:Y:S10]  /*d0f0*/  MUFU.EX2 R186, R109 ;  /* 0x0000006d00ba7308 */ /* 0x000ff40000000800 */
[----:B------:R-:W-:Y:S01]  /*d100*/  MUFU.EX2 R109, R122 ;  /* 0x0000007a006d7308 */ /* 0x000fe20000000800 */
[--C-:B-1----:R-:W-:Y:S02]  /*d110*/  FFMA.FTZ R2, R103, c[0x0][0x2d0], -R96.reuse ;  /* 0x0000b40067027a23 */ /* 0x102fe40000010860 */
[----:B------:R-:W-:Y:S02]  /*d120*/  FFMA.FTZ R103, R197, c[0x0][0x2d0], -R96 ;  /* 0x0000b400c5677a23 */ /* 0x000fe40000010860 */
[----:B------:R-:W-:Y:S05]  /*d130*/  IMAD.MOV.U32 R197, RZ, RZ, R110 ;  /* 0x000000ffffc57224 */ /* 0x000fea00078e006e */
[----:B------:R1:W-:Y:S01]  /*d140*/  MUFU.EX2 R195, R2 ;  /* 0x0000000200c37308 */ /* 0x0003e20000000800 */
[----:B------:R-:W-:Y:S01]  /*d150*/  FFMA.FTZ R110, R190, c[0x0][0x2d0], -R96 ;  /* 0x0000b400be6e7a23 */ /* 0x000fe20000010860 */
[----:B------:R-:W-:Y:S07]  /*d160*/  F2FP.PACK_AB R79, R198, R197 ;  /* 0x000000c5c64f723e */ /* 0x000fee00000000ff */
[-C--:B--2---:R-:W-:Y:S01]  /*d170*/  HMMA.16816.F32 R4, R76, R88.reuse, R4 ;  /* 0x000000584c04723c */ /* 0x084fe20000001804 */
[----:B------:R2:W-:Y:S07]  /*d180*/  MUFU.EX2 R174, R103 ;  /* 0x0000006700ae7308 */ /* 0x0005ee0000000800 */
[C---:B------:R-:W-:Y:S03]  /*d190*/  HMMA.16816.F32 R8, R80.reuse, R88, R8 ;  /* 0x000000585008723c */ /* 0x040fe60000001808 */
[----:B------:R-:W-:Y:S01]  /*d1a0*/  MUFU.EX2 R185, R110 ;  /* 0x0000006e00b97308 */ /* 0x000fe20000000800 */
[----:B-1----:R-:W-:Y:S04]  /*d1b0*/  FFMA.FTZ R2, R132, c[0x0][0x2d0], -R100 ;  /* 0x0000b40084027a23 */ /* 0x002fe80000010864 */
[-C--:B------:R-:W-:Y:S04]  /*d1c0*/  HMMA.16816.F32 R12, R80, R90.reuse, R12 ;  /* 0x0000005a500c723c */ /* 0x080fe8000000180c */
[----:B------:R-:W-:Y:S01]  /*d1d0*/  FFMA.FTZ R132, R115, c[0x0][0x2d0], -R96 ;  /* 0x0000b40073847a23 */ /* 0x000fe20000010860 */
[----:B------:R1:W-:Y:S01]  /*d1e0*/  MUFU.EX2 R160, R2 ;  /* 0x0000000200a07308 */ /* 0x0003e20000000800 */
[----:B------:R-:W4:Y:S01]  /*d1f0*/  LDSM.16.MT88.4 R96, [R226+0x1100] ;  /* 0x00110000e260783b */ /* 0x000f220000004200 */
[--C-:B------:R-:W-:Y:S01]  /*d200*/  FFMA.FTZ R88, R148, c[0x0][0x2d0], -R100.reuse ;  /* 0x0000b40094587a23 */ /* 0x100fe20000010864 */
[C---:B------:R-:W-:Y:S04]  /*d210*/  HMMA.16816.F32 R16, R76.reuse, R90, R16 ;  /* 0x0000005a4c10723c */ /* 0x040fe80000001810 */
[----:B------:R-:W-:Y:S01]  /*d220*/  MOV R148, R116 ;  /* 0x0000007400947202 */ /* 0x000fe20000000f00 */
[--C-:B--2---:R-:W-:Y:S02]  /*d230*/  FFMA.FTZ R103, R242, c[0x0][0x2d0], -R101.reuse ;  /* 0x0000b400f2677a23 */ /* 0x104fe40000010865 */
[----:B------:R2:W-:Y:S01]  /*d240*/  MUFU.EX2 R189, R88 ;  /* 0x0000005800bd7308 */ /* 0x0005e20000000800 */
[-C--:B---3--:R-:W-:Y:S08]  /*d250*/  HMMA.16816.F32 R20, R76, R84.reuse, R20 ;  /* 0x000000544c14723c */ /* 0x088ff00000001814 */
[C---:B------:R-:W-:Y:S01]  /*d260*/  HMMA.16816.F32 R24, R80.reuse, R84, R24 ;  /* 0x000000545018723c */ /* 0x040fe20000001818 */
[----:B------:R-:W-:Y:S03]  /*d270*/  MUFU.EX2 R116, R104 ;  /* 0x0000006800747308 */ /* 0x000fe60000000800 */
[--C-:B-1----:R-:W-:Y:S04]  /*d280*/  FFMA.FTZ R2, R150, c[0x0][0x2d0], -R101.reuse ;  /* 0x0000b40096027a23 */ /* 0x102fe80000010865 */
[-C--:B------:R-:W-:Y:S03]  /*d290*/  HMMA.16816.F32 R28, R80, R86.reuse, R28 ;  /* 0x00000056501c723c */ /* 0x080fe6000000181c */
[----:B------:R1:W-:Y:S01]  /*d2a0*/  MUFU.EX2 R190, R2 ;  /* 0x0000000200be7308 */ /* 0x0003e20000000800 */
[----:B--2---:R-:W-:Y:S04]  /*d2b0*/  LDSM.16.MT88.4 R88, [R227+0x1900] ;  /* 0x00190000e358783b */ /* 0x004fe80000004200 */
[C---:B------:R-:W-:Y:S05]  /*d2c0*/  HMMA.16816.F32 R32, R76.reuse, R86, R32 ;  /* 0x000000564c20723c */ /* 0x040fea0000001820 */
[----:B------:R-:W-:Y:S01]  /*d2d0*/  MUFU.EX2 R104, R132 ;  /* 0x0000008400687308 */ /* 0x000fe20000000800 */
[----:B------:R-:W2:Y:S02]  /*d2e0*/  LDSM.16.MT88.4 R84, [R224+0x1900] ;  /* 0x00190000e054783b */ /* 0x000ea40000004200 */
[-C--:B------:R-:W-:Y:S07]  /*d2f0*/  HMMA.16816.F32 R36, R76, R92.reuse, R36 ;  /* 0x0000005c4c24723c */ /* 0x080fee0000001824 */
[----:B------:R-:W3:Y:S01]  /*d300*/  MUFU.EX2 R110, R124 ;  /* 0x0000007c006e7308 */ /* 0x000ee20000000800 */
[C---:B------:R-:W-:Y:S04]  /*d310*/  HMMA.16816.F32 R40, R80.reuse, R92, R40 ;  /* 0x0000005c5028723c */ /* 0x040fe80000001828 */
[--C-:B-1----:R-:W-:Y:S04]  /*d320*/  FFMA.FTZ R2, R149, c[0x0][0x2d0], -R101.reuse ;  /* 0x0000b40095027a23 */ /* 0x102fe80000010865 */
[-C--:B------:R-:W-:Y:S01]  /*d330*/  HMMA.16816.F32 R44, R80, R94.reuse, R44 ;  /* 0x0000005e502c723c */ /* 0x080fe2000000182c */
[----:B------:R1:W1:Y:S07]  /*d340*/  MUFU.EX2 R188, R2 ;  /* 0x0000000200bc7308 */ /* 0x00026e0000000800 */
[C---:B------:R-:W-:Y:S01]  /*d350*/  HMMA.16816.F32 R48, R76.reuse, R94, R48 ;  /* 0x0000005e4c30723c */ /* 0x040fe20000001830 */
[----:B------:R-:W2:Y:S03]  /*d360*/  LDSM.16.MT88.4 R92, [R225+0x1900] ;  /* 0x00190000e15c783b */ /* 0x000ea60000004200 */
[----:B---3--:R-:W-:Y:S04]  /*d370*/  F2FP.PACK_AB R180, R110, R111 ;  /* 0x0000006f6eb4723e */ /* 0x008fe800000000ff */
[-C--:B----4-:R-:W-:Y:S08]  /*d380*/  HMMA.16816.F32 R52, R76, R96.reuse, R52 ;  /* 0x000000604c34723c */ /* 0x090ff00000001834 */
[C---:B------:R-:W-:Y:S04]  /*d390*/  HMMA.16816.F32 R56, R80.reuse, R96, R56 ;  /* 0x000000605038723c */ /* 0x040fe80000001838 */
[--C-:B-1----:R-:W-:Y:S02]  /*d3a0*/  FFMA.FTZ R2, R135, c[0x0][0x2d0], -R100.reuse ;  /* 0x0000b40087027a23 */ /* 0x102fe40000010864 */
[----:B------:R-:W3:Y:S02]  /*d3b0*/  LDL.LU R135, [R1+0x40] ;  /* 0x0000400001877983 */ /* 0x000ee40000300800 */
[-C--:B------:R-:W-:Y:S01]  /*d3c0*/  HMMA.16816.F32 R60, R80, R98.reuse, R60 ;  /* 0x00000062503c723c */ /* 0x080fe2000000183c */
[----:B------:R1:W4:Y:S06]  /*d3d0*/  MUFU.EX2 R171, R2 ;  /* 0x0000000200ab7308 */ /* 0x00032c0000000800 */
[----:B------:R-:W-:Y:S01]  /*d3e0*/  F2FP.PACK_AB R80, R159, R153 ;  /* 0x000000999f50723e */ /* 0x000fe200000000ff */
[----:B------:R-:W-:Y:S01]  /*d3f0*/  HMMA.16816.F32 R64, R76, R98, R64 ;  /* 0x000000624c40723c */ /* 0x000fe20000001840 */
[----:B------:R-:W4:Y:S03]  /*d400*/  LDSM.16.MT88.4 R96, [R226+0x1900] ;  /* 0x00190000e260783b */ /* 0x000f260000004200 */
[----:B------:R-:W-:Y:S02]  /*d410*/  F2FP.PACK_AB R81, R158, R152 ;  /* 0x000000989e51723e */ /* 0x000fe400000000ff */
[----:B------:R-:W-:Y:S02]  /*d420*/  F2FP.PACK_AB R82, R222, R157 ;  /* 0x0000009dde52723e */ /* 0x000fe400000000ff */
[----:B------:R-:W-:Y:S04]  /*d430*/  F2FP.PACK_AB R76, R155, R219 ;  /* 0x000000db9b4c723e */ /* 0x000fe800000000ff */
[----:B------:R-:W-:Y:S02]  /*d440*/  F2FP.PACK_AB R77, R223, R154 ;  /* 0x0000009adf4d723e */ /* 0x000fe400000000ff */
[----:B------:R-:W-:Y:S02]  /*d450*/  F2FP.PACK_AB R78, R213, R245 ;  /* 0x000000f5d54e723e */ /* 0x000fe400000000ff */
[----:B------:R-:W-:Y:S01]  /*d460*/  F2FP.PACK_AB R79, R243, R221 ;  /* 0x000000ddf34f723e */ /* 0x000fe200000000ff */
[--C-:B-1----:R-:W-:Y:S01]  /*d470*/  FFMA.FTZ R2, R134, c[0x0][0x2d0], -R101.reuse ;  /* 0x0000b40086027a23 */ /* 0x102fe20000010865 */
[----:B------:R-:W-:Y:S01]  /*d480*/  F2FP.PACK_AB R83, R163, R156 ;  /* 0x0000009ca353723e */ /* 0x000fe200000000ff */
[----:B------:R-:W3:Y:S02]  /*d490*/  LDL.LU R134, [R1+0x48] ;  /* 0x0000480001867983 */ /* 0x000ee40000300800 */
[----:B------:R1:W-:Y:S02]  /*d4a0*/  MUFU.EX2 R170, R2 ;  /* 0x0000000200aa7308 */ /* 0x0003e40000000800 */
[-C--:B--2---:R-:W-:Y:S01]  /*d4b0*/  HMMA.16816.F32 R4, R76, R84.reuse, R4 ;  /* 0x000000544c04723c */ /* 0x084fe20000001804 */
[----:B------:R-:W2:Y:S04]  /*d4c0*/  LDL.LU R115, [R1+0x3c] ;  /* 0x00003c0001737983 */ /* 0x000ea80000300800 */
[----:B------:R-:W2:Y:S03]  /*d4d0*/  LDL.LU R114, [R1+0x44] ;  /* 0x0000440001727983 */ /* 0x000ea60000300800 */
[C---:B------:R-:W-:Y:S08]  /*d4e0*/  HMMA.16816.F32 R8, R80.reuse, R84, R8 ;  /* 0x000000545008723c */ /* 0x040ff00000001808 */
[-C--:B------:R-:W-:Y:S04]  /*d4f0*/  HMMA.16816.F32 R12, R80, R86.reuse, R12 ;  /* 0x00000056500c723c */ /* 0x080fe8000000180c */
[----:B-1----:R-:W-:Y:S04]  /*d500*/  FFMA.FTZ R2, R194, c[0x0][0x2d0], -R101 ;  /* 0x0000b400c2027a23 */ /* 0x002fe80000010865 */
[C---:B------:R-:W-:Y:S01]  /*d510*/  HMMA.16816.F32 R16, R76.reuse, R86, R16 ;  /* 0x000000564c10723c */ /* 0x040fe20000001810 */
[----:B------:R-:W1:Y:S01]  /*d520*/  LDSM.16.MT88.4 R84, [R224+0x2100] ;  /* 0x00210000e054783b */ /* 0x000e620000004200 */
[----:B------:R4:W1:Y:S02]  /*d530*/  MUFU.EX2 R169, R2 ;  /* 0x0000000200a97308 */ /* 0x0008640000000800 */
[----:B------:R-:W-:Y:S02]  /*d540*/  IMAD.MOV.U32 R194, RZ, RZ, R139 ;  /* 0x000000ffffc27224 */ /* 0x000fe400078e008b */
[----:B------:R-:W-:Y:S02]  /*d550*/  FFMA.FTZ R101, R74, c[0x0][0x2d0], -R101 ;  /* 0x0000b4004a657a23 */ /* 0x000fe40000010865 */
[-C--:B------:R-:W-:Y:S04]  /*d560*/  HMMA.16816.F32 R20, R76, R88.reuse, R20 ;  /* 0x000000584c14723c */ /* 0x080fe80000001814 */
[----:B------:R-:W-:Y:S04]  /*d570*/  MUFU.EX2 R101, R101 ;  /* 0x0000006500657308 */ /* 0x000fe80000000800 */
[C---:B------:R-:W-:Y:S08]  /*d580*/  HMMA.16816.F32 R24, R80.reuse, R88, R24 ;  /* 0x000000585018723c */ /* 0x040ff00000001818 */
[-C--:B------:R-:W-:Y:S04]  /*d590*/  HMMA.16816.F32 R28, R80, R90.reuse, R28 ;  /* 0x0000005a501c723c */ /* 0x080fe8000000181c */
[--C-:B----4-:R-:W-:Y:S01]  /*d5a0*/  FFMA.FTZ R2, R249, c[0x0][0x2d0], -R100.reuse ;  /* 0x0000b400f9027a23 */ /* 0x110fe20000010864 */
[----:B------:R-:W-:Y:S01]  /*d5b0*/  MOV R249, R140 ;  /* 0x0000008c00f97202 */ /* 0x000fe20000000f00 */
[----:B------:R-:W-:Y:S02]  /*d5c0*/  FFMA.FTZ R100, R202, c[0x0][0x2d0], -R100 ;  /* 0x0000b400ca647a23 */ /* 0x000fe40000010864 */
[C---:B------:R-:W-:Y:S01]  /*d5d0*/  HMMA.16816.F32 R32, R76.reuse, R90, R32 ;  /* 0x0000005a4c20723c */ /* 0x040fe20000001820 */
[----:B------:R-:W-:Y:S01]  /*d5e0*/  MUFU.EX2 R172, R2 ;  /* 0x0000000200ac7308 */ /* 0x000fe20000000800 */
[----:B------:R-:W4:Y:S06]  /*d5f0*/  LDSM.16.MT88.4 R88, [R227+0x2100] ;  /* 0x00210000e358783b */ /* 0x000f2c0000004200 */
[-C--:B------:R-:W-:Y:S03]  /*d600*/  HMMA.16816.F32 R36, R76, R92.reuse, R36 ;  /* 0x0000005c4c24723c */ /* 0x080fe60000001824 */
[----:B------:R-:W-:Y:S05]  /*d610*/  MUFU.EX2 R100, R100 ;  /* 0x0000006400647308 */ /* 0x000fea0000000800 */
        /* <DEDUP_REMOVED lines=15> */
[----:B------:R-:W-:Y:S02]  /*d710*/  F2FP.PACK_AB R79, R195, R199 ;  /* 0x000000c7c34f723e */ /* 0x000fe400000000ff */
[----:B-1----:R-:W-:Y:S05]  /*d720*/  F2FP.PACK_AB R83, R169, R170 ;  /* 0x000000aaa953723e */ /* 0x002fea00000000ff */
[-C--:B------:R-:W-:Y:S08]  /*d730*/  HMMA.16816.F32 R4, R76, R84.reuse, R4 ;  /* 0x000000544c04723c */ /* 0x080ff00000001804 */
[C---:B------:R-:W-:Y:S08]  /*d740*/  HMMA.16816.F32 R8, R80.reuse, R84, R8 ;  /* 0x000000545008723c */ /* 0x040ff00000001808 */
[-C--:B------:R-:W-:Y:S08]  /*d750*/  HMMA.16816.F32 R12, R80, R86.reuse, R12 ;  /* 0x00000056500c723c */ /* 0x080ff0000000180c */
[C---:B------:R-:W-:Y:S01]  /*d760*/  HMMA.16816.F32 R16, R76.reuse, R86, R16 ;  /* 0x000000564c10723c */ /* 0x040fe20000001810 */
[----:B------:R-:W1:Y:S07]  /*d770*/  LDSM.16.MT88.4 R84, [R224+0x2900] ;  /* 0x00290000e054783b */ /* 0x000e6e0000004200 */
[-C--:B----4-:R-:W-:Y:S08]  /*d780*/  HMMA.16816.F32 R20, R76, R88.reuse, R20 ;  /* 0x000000584c14723c */ /* 0x090ff00000001814 */
[C---:B------:R-:W-:Y:S08]  /*d790*/  HMMA.16816.F32 R24, R80.reuse, R88, R24 ;  /* 0x000000585018723c */ /* 0x040ff00000001818 */
[-C--:B------:R-:W-:Y:S08]  /*d7a0*/  HMMA.16816.F32 R28, R80, R90.reuse, R28 ;  /* 0x0000005a501c723c */ /* 0x080ff0000000181c */
[C---:B------:R-:W-:Y:S01]  /*d7b0*/  HMMA.16816.F32 R32, R76.reuse, R90, R32 ;  /* 0x0000005a4c20723c */ /* 0x040fe20000001820 */
[----:B------:R-:W4:Y:S07]  /*d7c0*/  LDSM.16.MT88.4 R88, [R227+0x2900] ;  /* 0x00290000e358783b */ /* 0x000f2e0000004200 */
[-C--:B------:R-:W-:Y:S08]  /*d7d0*/  HMMA.16816.F32 R36, R76, R92.reuse, R36 ;  /* 0x0000005c4c24723c */ /* 0x080ff00000001824 */
[C---:B------:R-:W-:Y:S08]  /*d7e0*/  HMMA.16816.F32 R40, R80.reuse, R92, R40 ;  /* 0x0000005c5028723c */ /* 0x040ff00000001828 */
[-C--:B------:R-:W-:Y:S08]  /*d7f0*/  HMMA.16816.F32 R44, R80, R94.reuse, R44 ;  /* 0x0000005e502c723c */ /* 0x080ff0000000182c */
[C---:B------:R-:W-:Y:S01]  /*d800*/  HMMA.16816.F32 R48, R76.reuse, R94, R48 ;  /* 0x0000005e4c30723c */ /* 0x040fe20000001830 */
[----:B------:R-:W1:Y:S07]  /*d810*/  LDSM.16.MT88.4 R92, [R225+0x2900] ;  /* 0x00290000e15c783b */ /* 0x000e6e0000004200 */
[-C--:B------:R-:W-:Y:S08]  /*d820*/  HMMA.16816.F32 R52, R76, R96.reuse, R52 ;  /* 0x000000604c34723c */ /* 0x080ff00000001834 */
[C---:B------:R-:W-:Y:S08]  /*d830*/  HMMA.16816.F32 R56, R80.reuse, R96, R56 ;  /* 0x000000605038723c */ /* 0x040ff00000001838 */
[-C--:B------:R-:W-:Y:S08]  /*d840*/  HMMA.16816.F32 R60, R80, R98.reuse, R60 ;  /* 0x00000062503c723c */ /* 0x080ff0000000183c */
[----:B------:R-:W-:Y:S01]  /*d850*/  HMMA.16816.F32 R64, R76, R98, R64 ;  /* 0x000000624c40723c */ /* 0x000fe20000001840 */
[----:B------:R-:W2:Y:S03]  /*d860*/  LDSM.16.MT88.4 R96, [R226+0x2900] ;  /* 0x00290000e260783b */ /* 0x000ea60000004200 */
[----:B---3--:R-:W-:Y:S02]  /*d870*/  FFMA.FTZ R69, R69, R135, R220 ;  /* 0x0000008745457223 */ /* 0x008fe400000100dc */
[----:B------:R-:W-:Y:S01]  /*d880*/  IMAD.MOV.U32 R135, RZ, RZ, R117 ;  /* 0x000000ffff877224 */ /* 0x000fe200078e0075 */
[----:B------:R-:W-:Y:S01]  /*d890*/  F2FP.PACK_AB R76, R175, R168 ;  /* 0x000000a8af4c723e */ /* 0x000fe200000000ff */
[----:B------:R-:W-:Y:S01]  /*d8a0*/  FADD.FTZ R69, R246, R69 ;  /* 0x00000045f6457221 */ /* 0x000fe20000010000 */
[----:B------:R-:W3:Y:S03]  /*d8b0*/  MUFU.EX2 R117, R103 ;  /* 0x0000006700757308 */ /* 0x000ee60000000800 */
[----:B------:R-:W-:Y:S02]  /*d8c0*/  F2FP.PACK_AB R77, R173, R174 ;  /* 0x000000aead4d723e */ /* 0x000fe400000000ff */
[----:B------:R-:W-:Y:S02]  /*d8d0*/  F2FP.PACK_AB R78, R186, R187 ;  /* 0x000000bbba4e723e */ /* 0x000fe400000000ff */
[----:B------:R-:W-:Y:S03]  /*d8e0*/  F2FP.PACK_AB R79, R184, R185 ;  /* 0x000000b9b84f723e */ /* 0x000fe600000000ff */
[----:B------:R-:W-:Y:S04]  /*d8f0*/  MUFU.EX2 R103, R120 ;  /* 0x0000007800677308 */ /* 0x000fe80000000800 */
[-C--:B-1----:R-:W-:Y:S03]  /*d900*/  HMMA.16816.F32 R4, R76, R84.reuse, R4 ;  /* 0x000000544c04723c */ /* 0x082fe60000001804 */
[----:B------:R-:W-:Y:S01]  /*d910*/  FFMA.FTZ R68, R68, R134, R192 ;  /* 0x0000008644447223 */ /* 0x000fe200000100c0 */
[----:B------:R-:W-:Y:S01]  /*d920*/  MOV R134, R118 ;  /* 0x0000007600867202 */ /* 0x000fe20000000f00 */
[----:B--2---:R-:W-:Y:S01]  /*d930*/  FFMA.FTZ R74, R3, R115, R113 ;  /* 0x00000073034a7223 */ /* 0x004fe20000010071 */
[----:B------:R-:W1:Y:S01]  /*d940*/  MUFU.EX2 R118, R102 ;  /* 0x0000006600767308 */ /* 0x000e620000000800 */
[----:B------:R-:W-:Y:S01]  /*d950*/  FADD.FTZ R3, R205, R68 ;  /* 0x00000044cd037221 */ /* 0x000fe20000010000 */
[----:B---3--:R-:W-:Y:S01]  /*d960*/  F2FP.PACK_AB R81, R116, R117 ;  /* 0x000000757451723e */ /* 0x008fe200000000ff */
[----:B------:R-:W-:Y:S03]  /*d970*/  FADD.FTZ R68, R135, R69 ;  /* 0x0000004587447221 */ /* 0x000fe60000010000 */
[----:B------:R-:W-:Y:S02]  /*d980*/  FADD.FTZ R2, R148, R74 ;  /* 0x0000004a94027221 */ /* 0x000fe40000010000 */
[----:B------:R-:W-:Y:S01]  /*d990*/  FADD.FTZ R3, R134, R3 ;  /* 0x0000000386037221 */ /* 0x000fe20000010000 */
[----:B------:R-:W-:Y:S01]  /*d9a0*/  LDSM.16.MT88.4 R148, [R227+0x3100] ;  /* 0x00310000e394783b */ /* 0x000fe20000004200 */
[----:B------:R-:W-:Y:S01]  /*d9b0*/  FADD.FTZ R68, R73, R68 ;  /* 0x0000004449447221 */ /* 0x000fe20000010000 */
[----:B------:R-:W-:Y:S01]  /*d9c0*/  MUFU.EX2 R115, R106 ;  /* 0x0000006a00737308 */ /* 0x000fe20000000800 */
[----:B------:R-:W-:Y:S02]  /*d9d0*/  FFMA.FTZ R0, R0, R114, R112 ;  /* 0x0000007200007223 */ /* 0x000fe40000010070 */
[----:B------:R-:W-:Y:S02]  /*d9e0*/  FADD.FTZ R2, R133, R2 ;  /* 0x0000000285027221 */ /* 0x000fe40000010000 */
[----:B------:R-:W-:Y:S01]  /*d9f0*/  FADD.FTZ R3, R244, R3 ;  /* 0x00000003f4037221 */ /* 0x000fe20000010000 */
[----:B------:R-:W2:Y:S01]  /*da00*/  LDL.LU R73, [R1+0xa8] ;  /* 0x0000a80001497983 */ /* 0x000ea20000300800 */
[----:B------:R-:W-:Y:S02]  /*da10*/  FADD.FTZ R0, R250, R0 ;  /* 0x00000000fa007221 */ /* 0x000fe40000010000 */
[----:B------:R-:W-:Y:S01]  /*da20*/  FADD.FTZ R2, R216, R2 ;  /* 0x00000002d8027221 */ /* 0x000fe20000010000 */
[----:B------:R3:W-:Y:S01]  /*da30*/  MUFU.EX2 R106, R75 ;  /* 0x0000004b006a7308 */ /* 0x0007e20000000800 */
[----:B------:R-:W2:Y:S01]  /*da40*/  LDL.LU R244, [R1+0xa4] ;  /* 0x0000a40001f47983 */ /* 0x000ea20000300800 */
[----:B------:R-:W-:Y:S02]  /*da50*/  FADD.FTZ R0, R251, R0 ;  /* 0x00000000fb007221 */ /* 0x000fe40000010000 */
[----:B------:R-:W-:Y:S01]  /*da60*/  FADD.FTZ R68, R232, R68 ;  /* 0x00000044e8447221 */ /* 0x000fe20000010000 */
[----:B------:R-:W2:Y:S01]  /*da70*/  LDL.LU R216, [R1+0xa0] ;  /* 0x0000a00001d87983 */ /* 0x000ea20000300800 */
[----:B------:R-:W-:Y:S01]  /*da80*/  FADD.FTZ R0, R228, R0 ;  /* 0x00000000e4007221 */ /* 0x000fe20000010000 */
[----:B-1----:R-:W-:Y:S01]  /*da90*/  F2FP.PACK_AB R80, R118, R172 ;  /* 0x000000ac7650723e */ /* 0x002fe200000000ff */
[----:B------:R-:W-:Y:S01]  /*daa0*/  FADD.FTZ R3, R229, R3 ;  /* 0x00000003e5037221 */ /* 0x000fe20000010000 */
[----:B------:R1:W5:Y:S01]  /*dab0*/  LDL.LU R228, [R1+0x9c] ;  /* 0x00009c0001e47983 */ /* 0x0003620000300800 */
[----:B------:R-:W-:Y:S01]  /*dac0*/  FADD.FTZ R69, R231, R2 ;  /* 0x00000002e7457221 */ /* 0x000fe20000010000 */
[----:B------:R-:W1:Y:S01]  /*dad0*/  MUFU.EX2 R114, R107 ;  /* 0x0000006b00727308 */ /* 0x000e620000000800 */
        /* <DEDUP_REMOVED lines=8> */
[----:B------:R-:W-:Y:S01]  /*db60*/  MUFU.EX2 R113, R105 ;  /* 0x0000006900717308 */ /* 0x000fe20000000800 */
[----:B---3--:R-:W-:Y:S02]  /*db70*/  FADD.FTZ R75, R235, R0 ;  /* 0x00000000eb4b7221 */ /* 0x008fe40000010000 */
[----:B------:R-:W3:Y:S01]  /*db80*/  LDSM.16.MT88.4 R132, [R224+0x3100] ;  /* 0x00310000e084783b */ /* 0x000ee20000004200 */
[----:B------:R-:W-:Y:S02]  /*db90*/  FADD.FTZ R0, R237, R3 ;  /* 0x00000003ed007221 */ /* 0x000fe40000010000 */
[----:B------:R-:W-:Y:S02]  /*dba0*/  FADD.FTZ R3, R239, R75 ;  /* 0x0000004bef037221 */ /* 0x000fe40000010000 */
[----:B------:R-:W-:Y:S02]  /*dbb0*/  FADD.FTZ R0, R233, R0 ;  /* 0x00000000e9007221 */ /* 0x000fe40000010000 */
[----:B------:R-:W4:Y:S01]  /*dbc0*/  MUFU.EX2 R112, R108 ;  /* 0x0000006c00707308 */ /* 0x000f220000000800 */
[----:B------:R2:W5:Y:S01]  /*dbd0*/  LDL.LU R235, [R1+0x8c] ;  /* 0x00008c0001eb7983 */ /* 0x0005620000300800 */
[----:B------:R-:W-:Y:S01]  /*dbe0*/  FADD.FTZ R3, R119, R3 ;  /* 0x0000000377037221 */ /* 0x000fe20000010000 */
[----:B-1----:R-:W-:Y:S01]  /*dbf0*/  F2FP.PACK_AB R82, R114, R115 ;  /* 0x000000737252723e */ /* 0x002fe200000000ff */
[----:B------:R-:W-:Y:S01]  /*dc00*/  FADD.FTZ R2, R138, R0 ;  /* 0x000000008a027221 */ /* 0x000fe20000010000 */
[----:B------:R-:W2:Y:S01]  /*dc10*/  LDL R121, [R1+0x10] ;  /* 0x0000100001797983 */ /* 0x000ea20000100800 */
[----:B------:R-:W-:Y:S02]  /*dc20*/  FADD.FTZ R0, R137, R68 ;  /* 0x0000004489007221 */ /* 0x000fe40000010000 */
[----:B------:R-:W-:Y:S01]  /*dc30*/  FADD.FTZ R68, R136, R3 ;  /* 0x0000000388447221 */ /* 0x000fe20000010000 */
[----:B------:R1:W5:Y:S01]  /*dc40*/  LDL.LU R236, [R1+0x88] ;  /* 0x0000880001ec7983 */ /* 0x0003620000300800 */
[----:B------:R-:W-:Y:S01]  /*dc50*/  FADD.FTZ R3, R211, R69 ;  /* 0x00000045d3037221 */ /* 0x000fe20000010000 */
[----:B------:R-:W1:Y:S01]  /*dc60*/  MUFU.EX2 R107, R127 ;  /* 0x0000007f006b7308 */ /* 0x000e620000000800 */
[----:B------:R-:W-:Y:S01]  /*dc70*/  FADD.FTZ R2, R247, R2 ;  /* 0x00000002f7027221 */ /* 0x000fe20000010000 */
[----:B------:R2:W5:Y:S01]  /*dc80*/  LDL.LU R237, [R1+0x84] ;  /* 0x0000840001ed7983 */ /* 0x0005620000300800 */
[----:B------:R-:W-:Y:S03]  /*dc90*/  FADD.FTZ R0, R248, R0 ;  /* 0x00000000f8007221 */ /* 0x000fe60000010000 */
[----:B------:R2:W5:Y:S04]  /*dca0*/  LDL.LU R238, [R1+0x80] ;  /* 0x0000800001ee7983 */ /* 0x0005680000300800 */
[----:B------:R2:W5:Y:S01]  /*dcb0*/  LDL.LU R239, [R1+0x7c] ;  /* 0x00007c0001ef7983 */ /* 0x0005620000300800 */
[----:B------:R-:W3:Y:S01]  /*dcc0*/  MUFU.EX2 R108, R129 ;  /* 0x00000081006c7308 */ /* 0x000ee20000000800 */
[----:B----4-:R-:W-:Y:S02]  /*dcd0*/  F2FP.PACK_AB R83, R112, R113 ;  /* 0x000000717053723e */ /* 0x010fe400000000ff */
[----:B------:R4:W5:Y:S04]  /*dce0*/  LDL.LU R240, [R1+0x78] ;  /* 0x0000780001f07983 */ /* 0x0009680000300800 */
[----:B------:R4:W5:Y:S01]  /*dcf0*/  LDL.LU R233, [R1+0x74] ;  /* 0x0000740001e97983 */ /* 0x0009620000300800 */
[C---:B------:R-:W-:Y:S02]  /*dd00*/  HMMA.16816.F32 R8, R80.reuse, R84, R8 ;  /* 0x000000545008723c */ /* 0x040fe40000001808 */
[----:B------:R-:W4:Y:S01]  /*dd10*/  MUFU.EX2 R105, R131 ;  /* 0x0000008300697308 */ /* 0x000f220000000800 */
[----:B------:R2:W5:Y:S01]  /*dd20*/  LDL.LU R234, [R1+0x70] ;  /* 0x0000700001ea7983 */ /* 0x0005620000300800 */
[----:B-1----:R-:W-:Y:S03]  /*dd30*/  F2FP.PACK_AB R181, R107, R109 ;  /* 0x0000006d6bb5723e */ /* 0x002fe600000000ff */
[----:B------:R1:W5:Y:S01]  /*dd40*/  LDL.LU R119, [R1+0x6c] ;  /* 0x00006c0001777983 */ /* 0x0003620000300800 */
[-C--:B------:R-:W-:Y:S03]  /*dd50*/  HMMA.16816.F32 R12, R80, R86.reuse, R12 ;  /* 0x00000056500c723c */ /* 0x080fe6000000180c */
[----:B------:R1:W5:Y:S01]  /*dd60*/  LDL.LU R230, [R1+0x68] ;  /* 0x0000680001e67983 */ /* 0x0003620000300800 */
[----:B------:R-:W1:Y:S01]  /*dd70*/  MUFU.EX2 R102, R125 ;  /* 0x0000007d00667308 */ /* 0x000e620000000800 */
[----:B---3--:R-:W-:Y:S03]  /*dd80*/  F2FP.PACK_AB R182, R106, R108 ;  /* 0x0000006c6ab6723e */ /* 0x008fe600000000ff */
[C---:B------:R-:W-:Y:S06]  /*dd90*/  HMMA.16816.F32 R16, R76.reuse, R86, R16 ;  /* 0x000000564c10723c */ /* 0x040fec0000001810 */
[----:B------:R-:W-:Y:S02]  /*dda0*/  MUFU.EX2 R86, R123 ;  /* 0x0000007b00567308 */ /* 0x000fe40000000800 */
[-C--:B------:R-:W-:Y:S04]  /*ddb0*/  HMMA.16816.F32 R20, R76, R88.reuse, R20 ;  /* 0x000000584c14723c */ /* 0x080fe80000001814 */
[----:B----4-:R-:W-:Y:S04]  /*ddc0*/  F2FP.PACK_AB R183, R104, R105 ;  /* 0x0000006968b7723e */ /* 0x010fe800000000ff */
[----:B------:R-:W3:Y:S01]  /*ddd0*/  MUFU.EX2 R85, R126 ;  /* 0x0000007e00557308 */ /* 0x000ee20000000800 */
[C---:B------:R-:W-:Y:S04]  /*dde0*/  HMMA.16816.F32 R24, R80.reuse, R88, R24 ;  /* 0x000000585018723c */ /* 0x040fe80000001818 */
[----:B-1----:R-:W-:Y:S04]  /*ddf0*/  F2FP.PACK_AB R176, R102, R103 ;  /* 0x0000006766b0723e */ /* 0x002fe800000000ff */
[-C--:B------:R-:W-:Y:S01]  /*de00*/  HMMA.16816.F32 R28, R80, R90.reuse, R28 ;  /* 0x0000005a501c723c */ /* 0x080fe2000000181c */
[----:B------:R-:W1:Y:S07]  /*de10*/  MUFU.EX2 R84, R128 ;  /* 0x0000008000547308 */ /* 0x000e6e0000000800 */
[C---:B------:R-:W-:Y:S03]  /*de20*/  HMMA.16816.F32 R32, R76.reuse, R90, R32 ;  /* 0x0000005a4c20723c */ /* 0x040fe60000001820 */
[----:B------:R-:W4:Y:S01]  /*de30*/  MUFU.EX2 R74, R130 ;  /* 0x00000082004a7308 */ /* 0x000f220000000800 */
[----:B---3--:R-:W-:Y:S04]  /*de40*/  F2FP.PACK_AB R177, R85, R86 ;  /* 0x0000005655b1723e */ /* 0x008fe800000000ff */
[-C--:B------:R-:W-:Y:S08]  /*de50*/  HMMA.16816.F32 R36, R76, R92.reuse, R36 ;  /* 0x0000005c4c24723c */ /* 0x080ff00000001824 */
[C---:B------:R-:W-:Y:S04]  /*de60*/  HMMA.16816.F32 R40, R80.reuse, R92, R40 ;  /* 0x0000005c5028723c */ /* 0x040fe80000001828 */
[----:B-1----:R-:W-:Y:S04]  /*de70*/  F2FP.PACK_AB R178, R100, R84 ;  /* 0x0000005464b2723e */ /* 0x002fe800000000ff */
[-C--:B------:R-:W-:Y:S04]  /*de80*/  HMMA.16816.F32 R44, R80, R94.reuse, R44 ;  /* 0x0000005e502c723c */ /* 0x080fe8000000182c */
[----:B----4-:R-:W-:Y:S04]  /*de90*/  F2FP.PACK_AB R179, R101, R74 ;  /* 0x0000004a65b3723e */ /* 0x010fe800000000ff */
[C---:B------:R-:W-:Y:S08]  /*dea0*/  HMMA.16816.F32 R48, R76.reuse, R94, R48 ;  /* 0x0000005e4c30723c */ /* 0x040ff00000001830 */
[-C--:B------:R-:W-:Y:S08]  /*deb0*/  HMMA.16816.F32 R52, R76, R96.reuse, R52 ;  /* 0x000000604c34723c */ /* 0x080ff00000001834 */
[C---:B------:R-:W-:Y:S08]  /*dec0*/  HMMA.16816.F32 R56, R80.reuse, R96, R56 ;  /* 0x000000605038723c */ /* 0x040ff00000001838 */
[-C--:B------:R-:W-:Y:S08]  /*ded0*/  HMMA.16816.F32 R60, R80, R98.reuse, R60 ;  /* 0x00000062503c723c */ /* 0x080ff0000000183c */
[----:B------:R-:W-:Y:S04]  /*dee0*/  HMMA.16816.F32 R64, R76, R98, R64 ;  /* 0x000000624c40723c */ /* 0x000fe80000001840 */
[----:B--2---:R-:W-:Y:S04]  /*def0*/  ISETP.GT.AND P0, PT, R216, R121, PT ;  /* 0x00000079d800720c */ /* 0x004fe80003f04270 */
[-C--:B------:R-:W-:Y:S05]  /*df00*/  HMMA.16816.F32 R120, R180, R132.reuse, R4 ;  /* 0x00000084b478723c */ /* 0x080fea0000001804 */
[----:B------:R-:W-:Y:S02]  /*df10*/  MOV R216, R244 ;  /* 0x000000f400d87202 */ /* 0x000fe40000000f00 */
        /* <DEDUP_REMOVED lines=61> */
[----:B------:R-:W-:Y:S01]  /*e2f0*/  FADD.FTZ R0, R117, R9 ;  /* 0x0000000975007221 */ /* 0x000fe20000010000 */
[----:B------:R-:W-:Y:S01]  /*e300*/  MOV R117, R71 ;  /* 0x0000004700757202 */ /* 0x000fe20000000f00 */
[----:B------:R-:W-:Y:S02]  /*e310*/  FADD.FTZ R11, R175, R8 ;  /* 0x00000008af0b7221 */ /* 0x000fe40000010000 */
[----:B------:R-:W-:Y:S02]  /*e320*/  FADD.FTZ R10, R173, R3 ;  /* 0x00000003ad0a7221 */ /* 0x000fe40000010000 */
[C---:B------:R-:W-:Y:S04]  /*e330*/  HMMA.16816.F32 R172, R176.reuse, R4, R56 ;  /* 0x00000004b0ac723c */ /* 0x040fe80000001838 */
[----:B------:R-:W-:Y:S02]  /*e340*/  FADD.FTZ R9, R118, R2 ;  /* 0x0000000276097221 */ /* 0x000fe40000010000 */
[----:B------:R-:W-:Y:S01]  /*e350*/  FADD.FTZ R8, R116, R0 ;  /* 0x0000000074087221 */ /* 0x000fe20000010000 */
[----:B------:R-:W-:Y:S01]  /*e360*/  MOV R116, R72 ;  /* 0x0000004800747202 */ /* 0x000fe20000000f00 */
        /* <DEDUP_REMOVED lines=26> */
[----:B------:R-:W-:Y:S01]  /*e510*/  FADD.FTZ R0, R101, R0 ;  /* 0x0000000065007221 */ /* 0x000fe20000010000 */
[----:B------:R1:W-:Y:S01]  /*e520*/  STL [R1+0x48], R3 ;  /* 0x0000480301007387 */ /* 0x0003e20000100800 */
[----:B------:R-:W-:Y:S03]  /*e530*/  IMAD.MOV.U32 R118, RZ, RZ, R70 ;  /* 0x000000ffff767224 */ /* 0x000fe600078e0046 */
[----:B------:R2:W-:Y:S04]  /*e540*/  STL [R1+0x3c], R2 ;  /* 0x00003c0201007387 */ /* 0x0005e80000100800 */
[----:B------:R2:W-:Y:S01]  /*e550*/  STL [R1+0x44], R0 ;  /* 0x0000440001007387 */ /* 0x0005e20000100800 */
[----:B-1----:R-:W-:Y:S01]  /*e560*/  IMAD.MOV.U32 R3, RZ, RZ, R73 ;  /* 0x000000ffff037224 */ /* 0x002fe200078e0049 */
[----:B------:R-:W-:-:S05]  /*e570*/  @P0 BRA `(.L_x_603) ;  /* 0xffff9ea000000947 */ /* 0x000fca000383ffff */
.L_x_602:
[----:B---3--:R-:W-:-:S13]  /*e580*/  ISETP.GE.AND P0, PT, R244, RZ, PT ;  /* 0x000000fff400720c */ /* 0x008fda0003f06270 */
[----:B------:R-:W-:Y:S05]  /*e590*/  @!P0 BRA `(.L_x_604) ;  /* 0x00005f2000008947 */ /* 0x000fea0003800000 */
[----:B------:R-:W3:Y:S01]  /*e5a0*/  LDL.LU.64 R6, [R1+0x28] ;  /* 0x0000280001067983 */ /* 0x000ee20000300a00 */
[----:B------:R-:W-:Y:S01]  /*e5b0*/  ULDC.64 UR4, c[0x0][0x208] ;  /* 0x0000820000047ab9 */ /* 0x000fe20000000a00 */
[----:B------:R-:W-:Y:S01]  /*e5c0*/  MOV R3, R72 ;  /* 0x0000004800037202 */ /* 0x000fe20000000f00 */
[----:B------:R-:W-:Y:S01]  /*e5d0*/  UIMAD.WIDE.U32 UR12, UR4, 0x70, URZ ;  /* 0x00000070040c78a5 */ /* 0x000fe2000f8e003f */
[----:B------:R-:W3:Y:S01]  /*e5e0*/  LDL.LU.64 R4, [R1+0x30] ;  /* 0x0000300001047983 */ /* 0x000ee20000300a00 */
[----:B------:R-:W-:Y:S01]  /*e5f0*/  UIMAD UR5, UR5, 0x70, URZ ;  /* 0x00000070050578a4 */ /* 0x000fe2000f8e023f */
[----:B--2---:R-:W-:Y:S01]  /*e600*/  MOV R2, R73 ;  /* 0x0000004900027202 */ /* 0x004fe20000000f00 */
[----:B------:R-:W-:Y:S01]  /*e610*/  ULDC.64 UR6, c[0x0][0x1e0] ;  /* 0x0000780000067ab9 */ /* 0x000fe20000000a00 */
[----:B------:R-:W-:Y:S01]  /*e620*/  IMAD.MOV.U32 R117, RZ, RZ, R70 ;  /* 0x000000ffff757224 */ /* 0x000fe200078e0046 */
[----:B------:R-:W-:Y:S01]  /*e630*/  MOV R116, R71 ;  /* 0x0000004700747202 */ /* 0x000fe20000000f00 */
[----:B------:R-:W-:-:S02]  /*e640*/  USHF.L.U64.HI UR7, UR6, 0x5, UR7 ;  /* 0x0000000506077899 */ /* 0x000fc40008010207 */
[----:B------:R-:W-:Y:S02]  /*e650*/  USHF.L.U32 UR6, UR6, 0x5, URZ ;  /* 0x0000000506067899 */ /* 0x000fe4000800063f */
[----:B------:R-:W-:Y:S01]  /*e660*/  UIADD3 UR5, UR13, UR5, URZ ;  /* 0x000000050d057290 */ /* 0x000fe2000fffe03f */
[----:B---3--:R-:W-:-:S05]  /*e670*/  IMAD.MOV.U32 R5, RZ, RZ, R7 ;  /* 0x000000ffff057224 */ /* 0x008fca00078e0007 */
[----:B------:R1:W-:Y:S04]  /*e680*/  STL.64 [R1+0x50], R4 ;  /* 0x0000500401007387 */ /* 0x0003e80000100a00 */
.L_x_605:
[----:B------:R-:W2:Y:S01]  /*e690*/  LDL.64 R78, [R1+0x50] ;  /* 0x00005000014e7983 */ /* 0x000ea20000100a00 */
[----:B------:R-:W-:Y:S04]  /*e6a0*/  DEPBAR.LE SB0, 0x0 ;  /* 0x000080000000791a */ /* 0x000fe80000000000 */
[----:B------:R-:W-:Y:S01]  /*e6b0*/  SHF.R.S32.HI R76, RZ, 0x1f, R244 ;  /* 0x0000001fff4c7819 */ /* 0x000fe200000114f4 */
[----:B------:R-:W-:Y:S01]  /*e6c0*/  BAR.SYNC.DEFER_BLOCKING 0x0 ;  /* 0x0000000000007b1d */ /* 0x000fe20000010000 */
[----:B---3--:R-:W-:Y:S04]  /*e6d0*/  IMAD R0, R244, UR5, RZ ;  /* 0x00000005f4007c24 */ /* 0x008fe8000f8e02ff */
[----:B------:R-:W-:Y:S03]  /*e6e0*/  IMAD R0, R76, UR12, R0 ;  /* 0x0000000c4c007c24 */ /* 0x000fe6000f8e0200 */
[----:B-----5:R-:W-:Y:S04]  /*e6f0*/  STL [R1+0x68], R230 ;  /* 0x000068e601007387 */ /* 0x020fe80000100800 */
[----:B------:R-:W-:Y:S04]  /*e700*/  STL [R1+0x6c], R119 ;  /* 0x00006c7701007387 */ /* 0x000fe80000100800 */
[----:B------:R-:W-:Y:S04]  /*e710*/  STL [R1+0x70], R234 ;  /* 0x000070ea01007387 */ /* 0x000fe80000100800 */
        /* <DEDUP_REMOVED lines=28> */
[----:B--2---:R-:W-:Y:S01]  /*e8e0*/  IMAD.WIDE.U32 R84, R244, UR12, R78 ;  /* 0x0000000cf4547c25 */ /* 0x004fe2000f8e004e */
        /* <DEDUP_REMOVED lines=32> */
[----:B----4-:R-:W-:Y:S04]  /*eaf0*/  IADD3 R104, P0, R242, UR9, RZ ;  /* 0x00000009f2687c10 */ /* 0x010fe8000ff1e0ff */
        /* <DEDUP_REMOVED lines=17> */
[-C--:B-1----:R-:W-:Y:S08]  /*ec10*/  HMMA.16816.F32 R92, R108, R98.reuse, RZ ;  /* 0x000000626c5c723c */ /* 0x082ff000000018ff */
[C---:B------:R-:W-:Y:S08]  /*ec20*/  HMMA.16816.F32 R96, R112.reuse, R98, RZ ;  /* 0x000000627060723c */ /* 0x040ff000000018ff */
[-C--:B--2---:R-:W-:Y:S08]  /*ec30*/  HMMA.16816.F32 R100, R112, R184.reuse, RZ ;  /* 0x000000b87064723c */ /* 0x084ff000000018ff */
[C---:B---3--:R-:W-:Y:S08]  /*ec40*/  HMMA.16816.F32 R104, R108.reuse, R184, RZ ;  /* 0x000000b86c68723c */ /* 0x048ff000000018ff */
        /* <DEDUP_REMOVED lines=35> */
[-C--:B------:R-:W-:Y:S01]  /*ee80*/  HMMA.16816.F32 R108, R196, R222.reuse, R108 ;  /* 0x000000dec46c723c */ /* 0x080fe2000000186c */
[----:B------:R-:W4:Y:S07]  /*ee90*/  LDSM.16.M88.4 R196, [R229+0x4900] ;  /* 0x00490000e5c4783b */ /* 0x000f2e0000000200 */
[----:B------:R-:W-:Y:S01]  /*eea0*/  HMMA.16816.F32 R112, R188, R222, R112 ;  /* 0x000000debc70723c */ /* 0x000fe20000001870 */
[----:B------:R-:W4:Y:S07]  /*eeb0*/  LDSM.16.M88.4 R188, [R229+0x5100] ;  /* 0x00510000e5bc783b */ /* 0x000f2e0000000200 */
[-C--:B-1----:R-:W-:Y:S01]  /*eec0*/  HMMA.16816.F32 R4, R184, R192.reuse, R4 ;  /* 0x000000c0b804723c */ /* 0x082fe20000001804 */
[----:B------:R-:W-:Y:S07]  /*eed0*/  LDSM.16.M88.4 R220, [R228] ;  /* 0x00000000e4dc783b */ /* 0x000fee0000000200 */
[C---:B--2---:R-:W-:Y:S08]  /*eee0*/  HMMA.16816.F32 R8, R200.reuse, R192, R8 ;  /* 0x000000c0c808723c */ /* 0x044ff00000001808 */
[-C--:B------:R-:W-:Y:S08]  /*eef0*/  HMMA.16816.F32 R12, R200, R194.reuse, R12 ;  /* 0x000000c2c80c723c */ /* 0x080ff0000000180c */
[C---:B------:R-:W-:Y:S01]  /*ef00*/  HMMA.16816.F32 R16, R184.reuse, R194, R16 ;  /* 0x000000c2b810723c */ /* 0x040fe20000001810 */
[----:B------:R-:W1:Y:S07]  /*ef10*/  LDSM.16.M88.4 R192, [R229+0x5900] ;  /* 0x00590000e5c0783b */ /* 0x000e6e0000000200 */
        /* <DEDUP_REMOVED lines=12> */
[----:B------:R-:W2:Y:S07]  /*efe0*/  LDSM.16.M88.4 R188, [R232+0x9100] ;  /* 0x00910000e8bc783b */ /* 0x000eae0000000200 */
        /* <DEDUP_REMOVED lines=13> */
[C---:B--2---:R-:W-:Y:S08]  /*f0c0*/  HMMA.16816.F32 R8, R188.reuse, R220, R8 ;  /* 0x000000dcbc08723c */ /* 0x044ff00000001808 */
        /* <DEDUP_REMOVED lines=23> */
[----:B------:R-:W-:Y:S01]  /*f240*/  MUFU.TANH R186, R9 ;  /* 0x0000000900ba7308 */ /* 0x000fe20000002400 */
[----:B-1----:R-:W1:Y:S09]  /*f250*/  LDSM.16.M88.4 R4, [R228+0x800] ;  /* 0x00080000e404783b */ /* 0x002e720000000200 */
[----:B------:R-:W-:Y:S10]  /*f260*/  MUFU.TANH R193, R10 ;  /* 0x0000000a00c17308 */ /* 0x000ff40000002400 */
[----:B------:R2:W-:Y:S10]  /*f270*/  MUFU.TANH R192, R11 ;  /* 0x0000000b00c07308 */ /* 0x0005f40000002400 */
[----:B------:R-:W-:Y:S10]  /*f280*/  MUFU.TANH R16, R16 ;  /* 0x0000001000107308 */ /* 0x000ff40000002400 */
[----:B------:R-:W-:Y:S01]  /*f290*/  MUFU.TANH R17, R17 ;  /* 0x0000001100117308 */ /* 0x000fe20000002400 */
[----:B--2---:R-:W2:Y:S01]  /*f2a0*/  LDSM.16.M88.4 R8, [R228+0x1000] ;  /* 0x00100000e408783b */ /* 0x004ea20000000200 */
[-C--:B-1----:R-:W-:Y:S08]  /*f2b0*/  HMMA.16816.F32 R20, R216, R4.reuse, R20 ;  /* 0x00000004d814723c */ /* 0x082ff00000001814 */
[----:B------:R-:W-:Y:S01]  /*f2c0*/  MUFU.TANH R18, R18 ;  /* 0x0000001200127308 */ /* 0x000fe20000002400 */
        /* <DEDUP_REMOVED lines=9> */
[----:B------:R-:W-:Y:S01]  /*f360*/  MUFU.TANH R20, R20 ;  /* 0x0000001400147308 */ /* 0x000fe20000002400 */
[----:B------:R-:W-:Y:S02]  /*f370*/  FMUL.FTZ R23, R23, c[0x0][0x320] ;  /* 0x0000c80017177a20 */ /* 0x000fe40000410000 */
[----:B------:R-:W-:Y:S01]  /*f380*/  FMUL.FTZ R24, R24, c[0x0][0x320] ;  /* 0x0000c80018187a20 */ /* 0x000fe20000410000 */
[-C--:B--2---:R-:W-:Y:S03]  /*f390*/  HMMA.16816.F32 R36, R216, R8.reuse, R36 ;  /* 0x00000008d824723c */ /* 0x084fe60000001824 */
        /* <DEDUP_REMOVED lines=40> */
[----:B------:R-:W2:Y:S03]  /*f620*/  MUFU.TANH R0, R59 ;  /* 0x0000003b00007308 */ /* 0x000ea60000002400 */
[----:B------:R-:W-:Y:S02]  /*f630*/  FMUL.FTZ R62, R62, c[0x0][0x320] ;  /* 0x0000c8003e3e7a20 */ /* 0x000fe40000410000 */
[----:B------:R-:W-:Y:S02]  /*f640*/  FMUL.FTZ R66, R66, c[0x0][0x320] ;  /* 0x0000c80042427a20 */ /* 0x000fe40000410000 */
[-C--:B------:R-:W-:Y:S03]  /*f650*/  HMMA.16816.F32 R76, R188, R10.reuse, R76 ;  /* 0x0000000abc4c723c */ /* 0x080fe6000000184c */
[----:B------:R-:W-:Y:S01]  /*f660*/  MUFU.TANH R213, R52 ;  /* 0x0000003400d57308 */ /* 0x000fe20000002400 */
[----:B------:R-:W-:Y:S02]  /*f670*/  FMUL.FTZ R48, R48, c[0x0][0x320] ;  /* 0x0000c80030307a20 */ /* 0x000fe40000410000 */
[----:B------:R-:W-:Y:S02]  /*f680*/  FMUL.FTZ R65, R65, c[0x0][0x320] ;  /* 0x0000c80041417a20 */ /* 0x000fe40000410000 */
[C---:B------:R-:W-:Y:S01]  /*f690*/  HMMA.16816.F32 R80, R216.reuse, R10, R80 ;  /* 0x0000000ad850723c */ /* 0x040fe20000001850 */
[----:B------:R-:W3:Y:S01]  /*f6a0*/  LDSM.16.M88.4 R8, [R228+0x3000] ;  /* 0x00300000e408783b */ /* 0x000ee20000000200 */
[----:B------:R-:W-:Y:S04]  /*f6b0*/  DEPBAR.LE SB0, 0x0 ;  /* 0x000080000000791a */ /* 0x000fe80000000000 */
[----:B------:R-:W-:Y:S01]  /*f6c0*/  MUFU.TANH R48, R48 ;  /* 0x0000003000307308 */ /* 0x000fe20000002400 */
[----:B------:R-:W-:Y:S01]  /*f6d0*/  FMUL.FTZ R69, R69, c[0x0][0x320] ;  /* 0x0000c80045457a20 */ /* 0x000fe20000410000 */
[-C--:B-1----:R-:W-:Y:S01]  /*f6e0*/  HMMA.16816.F32 R84, R216, R4.reuse, R84 ;  /* 0x00000004d854723c */ /* 0x082fe20000001854 */
[----:B--2---:R1:W-:Y:S04]  /*f6f0*/  STL [R1+0x8], R0 ;  /* 0x0000080001007387 */ /* 0x0043e80000100800 */
[----:B------:R-:W-:Y:S01]  /*f700*/  STL [R1+0x9c], R228 ;  /* 0x00009ce401007387 */ /* 0x000fe20000100800 */
[----:B------:R-:W-:Y:S02]  /*f710*/  FMUL.FTZ R73, R73, c[0x0][0x320] ;  /* 0x0000c80049497a20 */ /* 0x000fe40000410000 */
[----:B------:R-:W-:Y:S01]  /*f720*/  MUFU.TANH R210, R65 ;  /* 0x0000004100d27308 */ /* 0x000fe20000002400 */
[C---:B------:R-:W-:Y:S01]  /*f730*/  HMMA.16816.F32 R88, R188.reuse, R4, R88 ;  /* 0x00000004bc58723c */ /* 0x040fe20000001858 */
[----:B------:R-:W-:Y:S03]  /*f740*/  BAR.SYNC.DEFER_BLOCKING 0x0 ;  /* 0x0000000000007b1d */ /* 0x000fe60000010000 */
[----:B------:R-:W-:Y:S02]  /*f750*/  FMUL.FTZ R71, R71, c[0x0][0x320] ;  /* 0x0000c80047477a20 */ /* 0x000fe40000410000 */
[----:B------:R-:W-:Y:S01]  /*f760*/  FMUL.FTZ R78, R78, c[0x0][0x320] ;  /* 0x0000c8004e4e7a20 */ /* 0x000fe20000410000 */
[----:B------:R-:W-:Y:S01]  /*f770*/  FMNMX.FTZ R5, R194, R116, !PT ;  /* 0x00000074c2057209 */ /* 0x000fe20007810000 */
[-C--:B------:R-:W-:Y:S01]  /*f780*/  HMMA.16816.F32 R92, R188, R6.reuse, R92 ;  /* 0x00000006bc5c723c */ /* 0x080fe2000000185c */
[----:B------:R-:W-:Y:S03]  /*f790*/  MUFU.TANH R238, R73 ;  /* 0x0000004900ee7308 */ /* 0x000fe60000002400 */
[----:B------:R-:W-:Y:S02]  /*f7a0*/  FMUL.FTZ R82, R82, c[0x0][0x320] ;  /* 0x0000c80052527a20 */ /* 0x000fe40000410000 */
[----:B------:R-:W-:Y:S02]  /*f7b0*/  FMUL.FTZ R76, R76, c[0x0][0x320] ;  /* 0x0000c8004c4c7a20 */ /* 0x000fe40000410000 */
[----:B------:R-:W-:Y:S01]  /*f7c0*/  FMUL.FTZ R87, R87, c[0x0][0x320] ;  /* 0x0000c80057577a20 */ /* 0x000fe20000410000 */
[C---:B------:R-:W-:Y:S02]  /*f7d0*/  HMMA.16816.F32 R96, R216.reuse, R6, R96 ;  /* 0x00000006d860723c */ /* 0x040fe40000001860 */
[----:B-1----:R-:W-:Y:S02]  /*f7e0*/  MUFU.TANH R0, R66 ;  /* 0x0000004200007308 */ /* 0x002fe40000002400 */
[----:B------:R-:W-:Y:S02]  /*f7f0*/  FMUL.FTZ R86, R86, c[0x0][0x320] ;  /* 0x0000c80056567a20 */ /* 0x000fe40000410000 */
[----:B------:R-:W-:Y:S02]  /*f800*/  FMUL.FTZ R84, R84, c[0x0][0x320] ;  /* 0x0000c80054547a20 */ /* 0x000fe40000410000 */
[-C--:B---3--:R-:W-:Y:S04]  /*f810*/  HMMA.16816.F32 R100, R216, R8.reuse, R100 ;  /* 0x00000008d864723c */ /* 0x088fe80000001864 */
[----:B------:R-:W1:Y:S01]  /*f820*/  MUFU.TANH R4, R87 ;  /* 0x0000005700047308 */ /* 0x000e620000002400 */
[----:B------:R-:W-:Y:S02]  /*f830*/  FMUL.FTZ R85, R85, c[0x0][0x320] ;  /* 0x0000c80055557a20 */ /* 0x000fe40000410000 */
[----:B------:R-:W-:Y:S01]  /*f840*/  FMUL.FTZ R95, R95, c[0x0][0x320] ;  /* 0x0000c8005f5f7a20 */ /* 0x000fe20000410000 */
[C---:B------:R-:W-:Y:S04]  /*f850*/  HMMA.16816.F32 R104, R188.reuse, R8, R104 ;  /* 0x00000008bc68723c */ /* 0x040fe80000001868 */
[----:B------:R-:W-:Y:S02]  /*f860*/  FMUL.FTZ R88, R88, c[0x0][0x320] ;  /* 0x0000c80058587a20 */ /* 0x000fe40000410000 */
[----:B------:R-:W-:Y:S01]  /*f870*/  MUFU.TANH R49, R49 ;  /* 0x0000003100317308 */ /* 0x000fe20000002400 */
[----:B------:R-:W-:Y:S01]  /*f880*/  FMUL.FTZ R79, R79, c[0x0][0x320] ;  /* 0x0000c8004f4f7a20 */ /* 0x000fe20000410000 */
[-C--:B------:R-:W-:Y:S04]  /*f890*/  HMMA.16816.F32 R108, R188, R10.reuse, R108 ;  /* 0x0000000abc6c723c */ /* 0x080fe8000000186c */
[----:B------:R-:W-:Y:S02]  /*f8a0*/  FMUL.FTZ R97, R97, c[0x0][0x320] ;  /* 0x0000c80061617a20 */ /* 0x000fe40000410000 */
[----:B------:R-:W-:Y:S02]  /*f8b0*/  FMUL.FTZ R99, R99, c[0x0][0x320] ;  /* 0x0000c80063637a20 */ /* 0x000fe40000410000 */
[----:B------:R2:W-:Y:S01]  /*f8c0*/  MUFU.TANH R52, R97 ;  /* 0x0000006100347308 */ /* 0x0005e20000002400 */
[----:B------:R-:W-:Y:S01]  /*f8d0*/  HMMA.16816.F32 R112, R216, R10, R112 ;  /* 0x0000000ad870723c */ /* 0x000fe20000001870 */
[----:B-1----:R1:W-:Y:S03]  /*f8e0*/  STL [R1+0x20], R4 ;  /* 0x0000200401007387 */ /* 0x0023e60000100800 */
        /* <DEDUP_REMOVED lines=10> */
[----:B------:R-:W-:Y:S01]  /*f990*/  FMUL.FTZ R92, R92, c[0x0][0x320] ;  /* 0x0000c8005c5c7a20 */ /* 0x000fe20000410000 */
[----:B--2---:R-:W-:Y:S01]  /*f9a0*/  MOV R97, R0 ;  /* 0x0000000000617202 */ /* 0x004fe20000000f00 */
[----:B------:R-:W-:Y:S01]  /*f9b0*/  FMUL.FTZ R115, R115, c[0x0][0x320] ;  /* 0x0000c80073737a20 */ /* 0x000fe20000410000 */
[----:B------:R-:W-:Y:S01]  /*f9c0*/  FMNMX.FTZ R0, R184, R2, !PT ;  /* 0x00000002b8007209 */ /* 0x000fe20007810000 */
[----:B------:R-:W-:Y:S02]  /*f9d0*/  FMUL.FTZ R113, R113, c[0x0][0x320] ;  /* 0x0000c80071717a20 */ /* 0x000fe40000410000 */
[----:B------:R-:W-:Y:S01]  /*f9e0*/  FMUL.FTZ R93, R93, c[0x0][0x320] ;  /* 0x0000c8005d5d7a20 */ /* 0x000fe20000410000 */
[----:B-1----:R-:W1:Y:S01]  /*f9f0*/  MUFU.TANH R4, R99 ;  /* 0x0000006300047308 */ /* 0x002e620000002400 */
[----:B------:R-:W-:Y:S01]  /*fa00*/  FMNMX.FTZ R73, R118, R0, !PT ;  /* 0x0000000076497209 */ /* 0x000fe20007810000 */
[----:B------:R-:W-:Y:S02]  /*fa10*/  FMUL.FTZ R109, R109, c[0x0][0x320] ;  /* 0x0000c8006d6d7a20 */ /* 0x000fe40000410000 */
[----:B------:R-:W-:Y:S01]  /*fa20*/  FMUL.FTZ R91, R91, c[0x0][0x320] ;  /* 0x0000c8005b5b7a20 */ /* 0x000fe20000410000 */
[----:B------:R-:W-:Y:S01]  /*fa30*/  FMNMX.FTZ R73, R16, R73, !PT ;  /* 0x0000004910497209 */ /* 0x000fe20007810000 */
[----:B------:R-:W-:Y:S02]  /*fa40*/  FMUL.FTZ R94, R94, c[0x0][0x320] ;  /* 0x0000c8005e5e7a20 */ /* 0x000fe40000410000 */
[----:B------:R-:W-:Y:S01]  /*fa50*/  FMUL.FTZ R68, R68, c[0x0][0x320] ;  /* 0x0000c80044447a20 */ /* 0x000fe20000410000 */
[----:B------:R-:W-:Y:S01]  /*fa60*/  FMNMX.FTZ R73, R17, R73, !PT ;  /* 0x0000004911497209 */ /* 0x000fe20007810000 */
[----:B------:R-:W2:Y:S01]  /*fa70*/  MUFU.TANH R235, R69 ;  /* 0x0000004500eb7308 */ /* 0x000ea20000002400 */
[----:B------:R-:W-:Y:S02]  /*fa80*/  FMUL.FTZ R51, R51, c[0x0][0x320] ;  /* 0x0000c80033337a20 */ /* 0x000fe40000410000 */
[----:B------:R-:W-:Y:S01]  /*fa90*/  FMNMX.FTZ R73, R20, R73, !PT ;  /* 0x0000004914497209 */ /* 0x000fe20007810000 */
[----:B------:R-:W-:Y:S02]  /*faa0*/  FMUL.FTZ R83, R83, c[0x0][0x320] ;  /* 0x0000c80053537a20 */ /* 0x000fe40000410000 */
[----:B------:R-:W-:Y:S01]  /*fab0*/  FMUL.FTZ R57, R57, c[0x0][0x320] ;  /* 0x0000c80039397a20 */ /* 0x000fe20000410000 */
[----:B------:R-:W-:Y:S01]  /*fac0*/  FMNMX.FTZ R73, R21, R73, !PT ;  /* 0x0000004915497209 */ /* 0x000fe20007810000 */
[----:B------:R-:W-:Y:S02]  /*fad0*/  FMUL.FTZ R112, R112, c[0x0][0x320] ;  /* 0x0000c80070707a20 */ /* 0x000fe40000410000 */
[----:B------:R-:W-:Y:S01]  /*fae0*/  MUFU.TANH R23, R23 ;  /* 0x0000001700177308 */ /* 0x000fe20000002400 */
[----:B------:R-:W-:Y:S01]  /*faf0*/  FMNMX.FTZ R73, R32, R73, !PT ;  /* 0x0000004920497209 */ /* 0x000fe20007810000 */
[----:B------:R-:W-:Y:S01]  /*fb00*/  FMUL.FTZ R103, R103, c[0x0][0x320] ;  /* 0x0000c80067677a20 */ /* 0x000fe20000410000 */
[----:B-1----:R1:W-:Y:S02]  /*fb10*/  STL [R1+0xc], R4 ;  /* 0x00000c0401007387 */ /* 0x0023e40000100800 */
[----:B------:R-:W-:Y:S01]  /*fb20*/  FMNMX.FTZ R73, R33, R73, !PT ;  /* 0x0000004921497209 */ /* 0x000fe20007810000 */
[----:B------:R-:W-:Y:S01]  /*fb30*/  FMUL.FTZ R114, R114, c[0x0][0x320] ;  /* 0x0000c80072727a20 */ /* 0x000fe20000410000 */
[----:B------:R-:W-:Y:S01]  /*fb40*/  STL [R1+0xa8], R210 ;  /* 0x0000a8d201007387 */ /* 0x000fe20000100800 */
[----:B------:R-:W-:Y:S02]  /*fb50*/  FMUL.FTZ R58, R58, c[0x0][0x320] ;  /* 0x0000c8003a3a7a20 */ /* 0x000fe40000410000 */
[----:B------:R-:W3:Y:S01]  /*fb60*/  MUFU.TANH R24, R24 ;  /* 0x0000001800187308 */ /* 0x000ee20000002400 */
[----:B------:R-:W-:Y:S01]  /*fb70*/  FMUL.FTZ R72, R72, c[0x0][0x320] ;  /* 0x0000c80048487a20 */ /* 0x000fe20000410000 */
[----:B------:R-:W-:Y:S01]  /*fb80*/  FMNMX.FTZ R73, R31, R73, !PT ;  /* 0x000000491f497209 */ /* 0x000fe20007810000 */
[----:B------:R-:W-:Y:S01]  /*fb90*/  FMUL.FTZ R61, R61, c[0x0][0x320] ;  /* 0x0000c8003d3d7a20 */ /* 0x000fe20000410000 */
[----:B--2---:R2:W-:Y:S01]  /*fba0*/  STL [R1+0xa0], R235 ;  /* 0x0000a0eb01007387 */ /* 0x0045e20000100800 */
[----:B------:R-:W-:Y:S01]  /*fbb0*/  FMUL.FTZ R74, R74, c[0x0][0x320] ;  /* 0x0000c8004a4a7a20 */ /* 0x000fe20000410000 */
[----:B------:R-:W-:Y:S01]  /*fbc0*/  FMNMX.FTZ R73, R199, R73, !PT ;  /* 0x00000049c7497209 */ /* 0x000fe20007810000 */
[----:B------:R-:W-:Y:S02]  /*fbd0*/  FMUL.FTZ R106, R106, c[0x0][0x320] ;  /* 0x0000c8006a6a7a20 */ /* 0x000fe40000410000 */
[----:B------:R-:W-:Y:S01]  /*fbe0*/  FMUL.FTZ R105, R105, c[0x0][0x320] ;  /* 0x0000c80069697a20 */ /* 0x000fe20000410000 */
[----:B------:R-:W4:Y:S01]  /*fbf0*/  MUFU.TANH R214, R53 ;  /* 0x0000003500d67308 */ /* 0x000f220000002400 */
[----:B------:R-:W-:Y:S01]  /*fc00*/  FMUL.FTZ R64, R64, c[0x0][0x320] ;  /* 0x0000c80040407a20 */ /* 0x000fe20000410000 */
[----:B------:R-:W-:Y:S01]  /*fc10*/  FMNMX.FTZ R73, R48, R73, !PT ;  /* 0x0000004930497209 */ /* 0x000fe20007810000 */
[----:B------:R-:W-:Y:S02]  /*fc20*/  FMUL.FTZ R108, R108, c[0x0][0x320] ;  /* 0x0000c8006c6c7a20 */ /* 0x000fe40000410000 */
[----:B------:R-:W-:Y:S01]  /*fc30*/  FMUL.FTZ R40, R40, c[0x0][0x320] ;  /* 0x0000c80028287a20 */ /* 0x000fe20000410000 */
[----:B------:R-:W-:Y:S01]  /*fc40*/  FMNMX.FTZ R73, R49, R73, !PT ;  /* 0x0000004931497209 */ /* 0x000fe20007810000 */
[----:B------:R-:W-:Y:S01]  /*fc50*/  FMUL.FTZ R41, R41, c[0x0][0x320] ;  /* 0x0000c80029297a20 */ /* 0x000fe20000410000 */
[----:B-1----:R-:W-:Y:S02]  /*fc60*/  FMNMX.FTZ R4, R187, R3, !PT ;  /* 0x00000003bb047209 */ /* 0x002fe40007810000 */
        /* <DEDUP_REMOVED lines=10> */
[----:B------:R-:W2:Y:S01]  /*fd10*/  MUFU.TANH R211, R64 ;  /* 0x0000004000d37308 */ /* 0x000ea20000002400 */
[----:B------:R-:W-:Y:S01]  /*fd20*/  FMNMX.FTZ R0, R19, R0, !PT ;  /* 0x0000000013007209 */ /* 0x000fe20007810000 */
[----:B------:R-:W-:Y:S01]  /*fd30*/  FMUL.FTZ R80, R80, c[0x0][0x320] ;  /* 0x0000c80050507a20 */ /* 0x000fe20000410000 */
[----:B------:R-:W-:Y:S01]  /*fd40*/  FMNMX.FTZ R4, R13, R4, !PT ;  /* 0x000000040d047209 */ /* 0x000fe20007810000 */
[----:B------:R-:W-:Y:S01]  /*fd50*/  FMUL.FTZ R47, R47, c[0x0][0x320] ;  /* 0x0000c8002f2f7a20 */ /* 0x000fe20000410000 */
[----:B------:R-:W-:Y:S01]  /*fd60*/  FMNMX.FTZ R5, R22, R0, !PT ;  /* 0x0000000016057209 */ /* 0x000fe20007810000 */
[----:B------:R-:W-:Y:S01]  /*fd70*/  FMUL.FTZ R81, R81, c[0x0][0x320] ;  /* 0x0000c80051517a20 */ /* 0x000fe20000410000 */
[----:B---3--:R-:W-:Y:S01]  /*fd80*/  FMNMX.FTZ R0, R24, R4, !PT ;  /* 0x0000000418007209 */ /* 0x008fe20007810000 */
[----:B------:R-:W-:Y:S01]  /*fd90*/  FMUL.FTZ R26, R26, c[0x0][0x320] ;  /* 0x0000c8001a1a7a20 */ /* 0x000fe20000410000 */
[----:B------:R-:W-:Y:S01]  /*fda0*/  FMNMX.FTZ R5, R23, R5, !PT ;  /* 0x0000000517057209 */ /* 0x000fe20007810000 */
[----:B------:R-:W3:Y:S01]  /*fdb0*/  MUFU.TANH R28, R28 ;  /* 0x0000001c001c7308 */ /* 0x000ee20000002400 */
[----:B----4-:R-:W-:Y:S01]  /*fdc0*/  FMNMX.FTZ R73, R214, R73, !PT ;  /* 0x00000049d6497209 */ /* 0x010fe20007810000 */
[----:B------:R-:W-:Y:S01]  /*fdd0*/  FMUL.FTZ R27, R27, c[0x0][0x320] ;  /* 0x0000c8001b1b7a20 */ /* 0x000fe20000410000 */
[----:B------:R-:W-:Y:S01]  /*fde0*/  FMNMX.FTZ R5, R34, R5, !PT ;  /* 0x0000000522057209 */ /* 0x000fe20007810000 */
[----:B------:R-:W-:Y:S01]  /*fdf0*/  FMUL.FTZ R42, R42, c[0x0][0x320] ;  /* 0x0000c8002a2a7a20 */ /* 0x000fe20000410000 */
[----:B-1----:R-:W-:Y:S01]  /*fe00*/  FMNMX.FTZ R0, R25, R0, !PT ;  /* 0x0000000019007209 */ /* 0x002fe20007810000 */
[----:B------:R-:W-:Y:S02]  /*fe10*/  FMUL.FTZ R46, R46, c[0x0][0x320] ;  /* 0x0000c8002e2e7a20 */ /* 0x000fe40000410000 */
[----:B------:R-:W-:Y:S02]  /*fe20*/  FMUL.FTZ R60, R60, c[0x0][0x320] ;  /* 0x0000c8003c3c7a20 */ /* 0x000fe40000410000 */
[----:B------:R-:W1:Y:S01]  /*fe30*/  MUFU.TANH R35, R35 ;  /* 0x0000002300237308 */ /* 0x000e620000002400 */
[----:B------:R-:W-:Y:S02]  /*fe40*/  FMUL.FTZ R75, R75, c[0x0][0x320] ;  /* 0x0000c8004b4b7a20 */ /* 0x000fe40000410000 */
[----:B------:R-:W-:Y:S01]  /*fe50*/  FMUL.FTZ R107, R107, c[0x0][0x320] ;  /* 0x0000c8006b6b7a20 */ /* 0x000fe20000410000 */
[----:B--2---:R-:W-:Y:S01]  /*fe60*/  FMNMX.FTZ R73, R211, R73, !PT ;  /* 0x00000049d3497209 */ /* 0x004fe20007810000 */
[----:B------:R-:W-:Y:S02]  /*fe70*/  FMUL.FTZ R101, R101, c[0x0][0x320] ;  /* 0x0000c80065657a20 */ /* 0x000fe40000410000 */
[----:B------:R-:W-:Y:S01]  /*fe80*/  FMUL.FTZ R30, R30, c[0x0][0x320] ;  /* 0x0000c8001e1e7a20 */ /* 0x000fe20000410000 */
[----:B------:R-:W-:Y:S02]  /*fe90*/  FMNMX.FTZ R73, R210, R73, !PT ;  /* 0x00000049d2497209 */ /* 0x000fe40007810000 */
[----:B------:R-:W-:Y:S01]  /*fea0*/  MUFU.TANH R190, R101 ;  /* 0x0000006500be7308 */ /* 0x000fe20000002400 */
[----:B---3--:R-:W-:Y:S09]  /*feb0*/  FMNMX.FTZ R0, R28, R0, !PT ;  /* 0x000000001c007209 */ /* 0x008ff20007810000 */
[----:B------:R-:W2:Y:S01]  /*fec0*/  MUFU.TANH R29, R29 ;  /* 0x0000001d001d7308 */ /* 0x000ea20000002400 */
[----:B-1----:R-:W-:Y:S09]  /*fed0*/  FMNMX.FTZ R5, R35, R5, !PT ;  /* 0x0000000523057209 */ /* 0x002ff20007810000 */
[----:B------:R-:W1:Y:S10]  /*fee0*/  MUFU.TANH R205, R38 ;  /* 0x0000002600cd7308 */ /* 0x000e740000002400 */
[----:B------:R-:W3:Y:S01]  /*fef0*/  MUFU.TANH R220, R68 ;  /* 0x0000004400dc7308 */ /* 0x000ee20000002400 */
[----:B--2---:R-:W-:Y:S09]  /*ff00*/  FMNMX.FTZ R0, R29, R0, !PT ;  /* 0x000000001d007209 */ /* 0x004ff20007810000 */
[----:B------:R-:W-:Y:S01]  /*ff10*/  MUFU.TANH R206, R39 ;  /* 0x0000002700ce7308 */ /* 0x000fe20000002400 */
[----:B-1----:R-:W-:Y:S09]  /*ff20*/  FMNMX.FTZ R5, R205, R5, !PT ;  /* 0x00000005cd057209 */ /* 0x002ff20007810000 */
[----:B------:R-:W1:Y:S01]  /*ff30*/  MUFU.TANH R207, R40 ;  /* 0x0000002800cf7308 */ /* 0x000e620000002400 */
[----:B---3--:R-:W-:Y:S04]  /*ff40*/  FMNMX.FTZ R73, R220, R73, !PT ;  /* 0x00000049dc497209 */ /* 0x008fe80007810000 */
[----:B------:R-:W-:Y:S05]  /*ff50*/  FMNMX.FTZ R73, R235, R73, !PT ;  /* 0x00000049eb497209 */ /* 0x000fea0007810000 */
[----:B------:R-:W2:Y:S01]  /*ff60*/  MUFU.TANH R202, R50 ;  /* 0x0000003200ca7308 */ /* 0x000ea20000002400 */
[----:B------:R-:W4:Y:S09]  /*ff70*/  LDL.LU R235, [R1+0x20] ;  /* 0x0000200001eb7983 */ /* 0x000f320000300800 */
[----:B------:R-:W4:Y:S01]  /*ff80*/  MUFU.TANH R203, R51 ;  /* 0x0000003300cb7308 */ /* 0x000f220000002400 */
[----:B-1----:R-:W-:Y:S02]  /*ff90*/  FMNMX.FTZ R4, R207, R0, !PT ;  /* 0x00000000cf047209 */ /* 0x002fe40007810000 */
[----:B------:R-:W-:Y:S02]  /*ffa0*/  FMNMX.FTZ R0, R206, R5, !PT ;  /* 0x00000005ce007209 */ /* 0x000fe40007810000 */
[----:B------:R-:W-:Y:S05]  /*ffb0*/  FMNMX.FTZ R5, R193, R117, !PT ;  /* 0x00000075c1057209 */ /* 0x000fea0007810000 */
[----:B------:R-:W1:Y:S01]  /*ffc0*/  MUFU.TANH R249, R54 ;  /* 0x0000003600f97308 */ /* 0x000e620000002400 */
[----:B------:R-:W-:Y:S02]  /*ffd0*/  FMNMX.FTZ R5, R192, R5, !PT ;  /* 0x00000005c0057209 */ /* 0x000fe40007810000 */
[----:B--2---:R-:W-:Y:S07]  /*ffe0*/  FMNMX.FTZ R0, R202, R0, !PT ;  /* 0x00000000ca007209 */ /* 0x004fee0007810000 */
[----:B------:R1:W-:Y:S01]  /*fff0*/  MUFU.TANH R229, R63 ;  /* 0x0000003f00e57308 */ /* 0x0003e20000002400 */
[----:B----4-:R-:W-:Y:S09]  /*10000*/  FMNMX.FTZ R0, R203, R0, !PT ;  /* 0x00000000cb007209 */ /* 0x010ff20007810000 */
[----:B------:R-:W2:Y:S10]  /*10010*/  MUFU.TANH R237, R71 ;  /* 0x0000004700ed7308 */ /* 0x000eb40000002400 */
[----:B------:R-:W-:Y:S01]  /*10020*/  MUFU.TANH R212, R45 ;  /* 0x0000002d00d47308 */ /* 0x000fe20000002400 */
[----:B-1----:R-:W-:Y:S04]  /*10030*/  MOV R63, R249 ;  /* 0x000000f9003f7202 */ /* 0x002fe80000000f00 */
[----:B------:R-:W-:Y:S05]  /*10040*/  FMNMX.FTZ R0, R63, R0, !PT ;  /* 0x000000003f007209 */ /* 0x000fea0007810000 */
[----:B------:R-:W1:Y:S01]  /*10050*/  MUFU.TANH R230, R55 ;  /* 0x0000003700e67308 */ /* 0x000e620000002400 */
[----:B--2---:R2:W-:Y:S09]  /*10060*/  STL [R1+0xa4], R237 ;  /* 0x0000a4ed01007387 */ /* 0x0045f20000100800 */
[----:B------:R1:W-:Y:S10]  /*10070*/  MUFU.TANH R45, R86 ;  /* 0x00000056002d7308 */ /* 0x0003f40000002400 */
[----:B------:R-:W4:Y:S10]  /*10080*/  MUFU.TANH R209, R41 ;  /* 0x0000002900d17308 */ /* 0x000f340000002400 */
[----:B------:R-:W2:Y:S01]  /*10090*/  MUFU.TANH R41, R67 ;  /* 0x0000004300297308 */ /* 0x000ea20000002400 */
[----:B-1----:R-:W-:Y:S04]  /*100a0*/  MOV R86, R230 ;  /* 0x000000e600567202 */ /* 0x002fe80000000f00 */
[----:B------:R-:W-:Y:S05]  /*100b0*/  FMNMX.FTZ R0, R86, R0, !PT ;  /* 0x0000000056007209 */ /* 0x000fea0007810000 */
[----:B------:R-:W-:Y:S01]  /*100c0*/  MUFU.TANH R247, R56 ;  /* 0x0000003800f77308 */ /* 0x000fe20000002400 */
[----:B------:R-:W-:Y:S02]  /*100d0*/  FMNMX.FTZ R0, R97, R0, !PT ;  /* 0x0000000061007209 */ /* 0x000fe40007810000 */
[----:B----4-:R-:W-:Y:S07]  /*100e0*/  FMNMX.FTZ R4, R209, R4, !PT ;  /* 0x00000004d1047209 */ /* 0x010fee0007810000 */
[----:B------:R-:W1:Y:S01]  /*100f0*/  MUFU.TANH R56, R70 ;  /* 0x0000004600387308 */ /* 0x000e620000002400 */
[----:B--2---:R-:W-:Y:S09]  /*10100*/  FMNMX.FTZ R0, R41, R0, !PT ;  /* 0x0000000029007209 */ /* 0x004ff20007810000 */
[----:B------:R-:W2:Y:S10]  /*10110*/  MUFU.TANH R39, R82 ;  /* 0x0000005200277308 */ /* 0x000eb40000002400 */
[----:B------:R-:W4:Y:S01]  /*10120*/  MUFU.TANH R51, R83 ;  /* 0x0000005300337308 */ /* 0x000f220000002400 */
[----:B-1----:R-:W-:Y:S04]  /*10130*/  FMNMX.FTZ R0, R56, R0, !PT ;  /* 0x0000000038007209 */ /* 0x002fe80007810000 */
[----:B------:R-:W-:Y:S05]  /*10140*/  FMNMX.FTZ R0, R237, R0, !PT ;  /* 0x00000000ed007209 */ /* 0x000fea0007810000 */
[----:B------:R4:W-:Y:S01]  /*10150*/  MUFU.TANH R87, R96 ;  /* 0x0000006000577308 */ /* 0x0009e20000002400 */
[----:B------:R-:W3:Y:S01]  /*10160*/  LDL.LU R237, [R1+0xc] ;  /* 0x00000c0001ed7983 */ /* 0x000ee20000300800 */
[----:B--2---:R-:W-:Y:S03]  /*10170*/  MOV R99, R39 ;  /* 0x0000002700637202 */ /* 0x004fe60000000f00 */
[----:B------:R-:W2:Y:S01]  /*10180*/  LDL.LU R228, [R1+0x8] ;  /* 0x0000080001e47983 */ /* 0x000ea20000300800 */
[----:B------:R-:W-:Y:S03]  /*10190*/  FMNMX.FTZ R0, R99, R0, !PT ;  /* 0x0000000063007209 */ /* 0x000fe60007810000 */
[----:B------:R-:W2:Y:S01]  /*101a0*/  LDL.64 R54, [R1+0x58] ;  /* 0x0000580001367983 */ /* 0x000ea20000100a00 */
[----:B------:R-:W1:Y:S10]  /*101b0*/  MUFU.TANH R14, R14 ;  /* 0x0000000e000e7308 */ /* 0x000e740000002400 */
[----:B------:R-:W4:Y:S02]  /*101c0*/  MUFU.TANH R208, R44 ;  /* 0x0000002c00d07308 */ /* 0x000f240000002400 */
[----:B----4-:R-:W-:Y:S04]  /*101d0*/  MOV R96, R51 ;  /* 0x0000003300607202 */ /* 0x010fe80000000f00 */
[----:B------:R-:W-:Y:S04]  /*101e0*/  FMNMX.FTZ R0, R96, R0, !PT ;  /* 0x0000000060007209 */ /* 0x000fe80007810000 */
[----:B------:R-:W4:Y:S01]  /*101f0*/  MUFU.TANH R44, R80 ;  /* 0x00000050002c7308 */ /* 0x000f220000002400 */
[----:B------:R-:W-:Y:S02]  /*10200*/  FMNMX.FTZ R0, R45, R0, !PT ;  /* 0x000000002d007209 */ /* 0x000fe40007810000 */
[----:B-1----:R-:W-:Y:S07]  /*10210*/  FMNMX.FTZ R5, R14, R5, !PT ;  /* 0x000000050e057209 */ /* 0x002fee0007810000 */
[----:B------:R-:W1:Y:S01]  /*10220*/  MUFU.TANH R15, R15 ;  /* 0x0000000f000f7308 */ /* 0x000e620000002400 */
[----:B------:R-:W-:Y:S04]  /*10230*/  FMNMX.FTZ R4, R208, R4, !PT ;  /* 0x00000004d0047209 */ /* 0x000fe80007810000 */
[----:B------:R-:W-:Y:S05]  /*10240*/  FMNMX.FTZ R4, R212, R4, !PT ;  /* 0x00000004d4047209 */ /* 0x000fea0007810000 */
[----:B------:R-:W-:Y:S01]  /*10250*/  MUFU.TANH R221, R47 ;  /* 0x0000002f00dd7308 */ /* 0x000fe20000002400 */
[----:B------:R-:W-:Y:S02]  /*10260*/  FMNMX.FTZ R4, R247, R4, !PT ;  /* 0x00000004f7047209 */ /* 0x000fe40007810000 */
[----:B----4-:R-:W-:Y:S07]  /*10270*/  FMNMX.FTZ R73, R44, R73, !PT ;  /* 0x000000492c497209 */ /* 0x010fee0007810000 */
[----:B------:R-:W4:Y:S01]  /*10280*/  MUFU.TANH R47, R81 ;  /* 0x00000051002f7308 */ /* 0x000f220000002400 */
[----:B-1----:R-:W-:Y:S09]  /*10290*/  FMNMX.FTZ R5, R15, R5, !PT ;  /* 0x000000050f057209 */ /* 0x002ff20007810000 */
[----:B------:R-:W1:Y:S10]  /*102a0*/  MUFU.TANH R26, R26 ;  /* 0x0000001a001a7308 */ /* 0x000e740000002400 */
[----:B------:R-:W4:Y:S02]  /*102b0*/  MUFU.TANH R234, R84 ;  /* 0x0000005400ea7308 */ /* 0x000f240000002400 */
[----:B----4-:R-:W-:Y:S08]  /*102c0*/  FMNMX.FTZ R73, R47, R73, !PT ;  /* 0x000000492f497209 */ /* 0x010ff00007810000 */
[----:B------:R-:W4:Y:S01]  /*102d0*/  MUFU.TANH R27, R27 ;  /* 0x0000001b001b7308 */ /* 0x000f220000002400 */
[----:B-1----:R-:W-:Y:S09]  /*102e0*/  FMNMX.FTZ R5, R26, R5, !PT ;  /* 0x000000051a057209 */ /* 0x002ff20007810000 */
[----:B------:R-:W1:Y:S01]  /*102f0*/  MUFU.TANH R84, R85 ;  /* 0x0000005500547308 */ /* 0x000e620000002400 */
[----:B------:R-:W-:Y:S09]  /*10300*/  FMNMX.FTZ R73, R234, R73, !PT ;  /* 0x00000049ea497209 */ /* 0x000ff20007810000 */
[----:B------:R-:W-:Y:S01]  /*10310*/  MUFU.TANH R250, R57 ;  /* 0x0000003900fa7308 */ /* 0x000fe20000002400 */
[----:B----4-:R-:W-:Y:S09]  /*10320*/  FMNMX.FTZ R5, R27, R5, !PT ;  /* 0x000000051b057209 */ /* 0x010ff20007810000 */
[----:B------:R-:W-:Y:S01]  /*10330*/  MUFU.TANH R57, R98 ;  /* 0x0000006200397308 */ /* 0x000fe20000002400 */
[----:B-1----:R-:W-:Y:S04]  /*10340*/  FMNMX.FTZ R73, R84, R73, !PT ;  /* 0x0000004954497209 */ /* 0x002fe80007810000 */
[----:B------:R-:W-:Y:S05]  /*10350*/  FMNMX.FTZ R73, R87, R73, !PT ;  /* 0x0000004957497209 */ /* 0x000fea0007810000 */
[----:B------:R-:W1:Y:S10]  /*10360*/  MUFU.TANH R30, R30 ;  /* 0x0000001e001e7308 */ /* 0x000e740000002400 */
[----:B------:R4:W-:Y:S10]  /*10370*/  MUFU.TANH R188, R112 ;  /* 0x0000007000bc7308 */ /* 0x0009f40000002400 */
[----:B------:R-:W4:Y:S01]  /*10380*/  MUFU.TANH R6, R102 ;  /* 0x0000006600067308 */ /* 0x000f220000002400 */
[----:B-1----:R-:W-:Y:S04]  /*10390*/  FMNMX.FTZ R5, R30, R5, !PT ;  /* 0x000000051e057209 */ /* 0x002fe80007810000 */
[----:B------:R-:W-:Y:S05]  /*103a0*/  FMNMX.FTZ R5, R195, R5, !PT ;  /* 0x00000005c3057209 */ /* 0x000fea0007810000 */
[----:B------:R-:W-:Y:S01]  /*103b0*/  MUFU.TANH R230, R104 ;  /* 0x0000006800e67308 */ /* 0x000fe20000002400 */
[----:B------:R-:W-:Y:S02]  /*103c0*/  FMNMX.FTZ R0, R235, R0, !PT ;  /* 0x00000000eb007209 */ /* 0x000fe40007810000 */
[----:B----4-:R-:W-:Y:S02]  /*103d0*/  MOV R112, R52 ;  /* 0x0000003400707202 */ /* 0x010fe40000000f00 */
[----:B------:R-:W-:Y:S02]  /*103e0*/  FMNMX.FTZ R0, R57, R0, !PT ;  /* 0x0000000039007209 */ /* 0x000fe40007810000 */
[----:B------:R-:W-:Y:S03]  /*103f0*/  FMNMX.FTZ R73, R112, R73, !PT ;  /* 0x0000004970497209 */ /* 0x000fe60007810000 */
[----:B------:R1:W-:Y:S10]  /*10400*/  MUFU.TANH R104, R108 ;  /* 0x0000006c00687308 */ /* 0x0003f40000002400 */
[----:B------:R-:W4:Y:S10]  /*10410*/  MUFU.TANH R215, R42 ;  /* 0x0000002a00d77308 */ /* 0x000f340000002400 */
[----:B------:R-:W4:Y:S01]  /*10420*/  MUFU.TANH R231, R100 ;  /* 0x0000006400e77308 */ /* 0x000f220000002400 */
[----:B-1----:R-:W-:Y:S09]  /*10430*/  MOV R108, R6 ;  /* 0x00000006006c7202 */ /* 0x002ff20000000f00 */
[----:B------:R-:W-:Y:S01]  /*10440*/  MUFU.TANH R40, R103 ;  /* 0x0000006700287308 */ /* 0x000fe20000002400 */
[----:B----4-:R-:W-:Y:S09]  /*10450*/  FMNMX.FTZ R5, R215, R5, !PT ;  /* 0x00000005d7057209 */ /* 0x010ff20007810000 */
[----:B------:R-:W1:Y:S01]  /*10460*/  MUFU.TANH R245, R43 ;  /* 0x0000002b00f57308 */ /* 0x000e620000002400 */
[----:B------:R-:W-:Y:S04]  /*10470*/  FMNMX.FTZ R73, R231, R73, !PT ;  /* 0x00000049e7497209 */ /* 0x000fe80007810000 */
[----:B------:R-:W-:Y:S05]  /*10480*/  FMNMX.FTZ R73, R190, R73, !PT ;  /* 0x00000049be497209 */ /* 0x000fea0007810000 */
[----:B------:R-:W-:Y:S01]  /*10490*/  MUFU.TANH R51, R114 ;  /* 0x0000007200337308 */ /* 0x000fe20000002400 */
[----:B------:R-:W-:Y:S09]  /*104a0*/  FMNMX.FTZ R73, R188, R73, !PT ;  /* 0x00000049bc497209 */ /* 0x000ff20007810000 */
[----:B------:R-:W4:Y:S01]  /*104b0*/  MUFU.TANH R246, R46 ;  /* 0x0000002e00f67308 */ /* 0x000f220000002400 */
[----:B-1----:R-:W-:Y:S09]  /*104c0*/  FMNMX.FTZ R5, R245, R5, !PT ;  /* 0x00000005f5057209 */ /* 0x002ff20007810000 */
[----:B------:R-:W-:Y:S10]  /*104d0*/  MUFU.TANH R38, R88 ;  /* 0x0000005800267308 */ /* 0x000ff40000002400 */
[----:B------:R-:W-:Y:S01]  /*104e0*/  MUFU.TANH R88, R115 ;  /* 0x0000007300587308 */ /* 0x000fe20000002400 */
[----:B----4-:R-:W-:Y:S04]  /*104f0*/  FMNMX.FTZ R5, R246, R5, !PT ;  /* 0x00000005f6057209 */ /* 0x010fe80007810000 */
[----:B------:R-:W-:Y:S05]  /*10500*/  FMNMX.FTZ R5, R221, R5, !PT ;  /* 0x00000005dd057209 */ /* 0x000fea0007810000 */
[----:B------:R-:W1:Y:S10]  /*10510*/  MUFU.TANH R248, R58 ;  /* 0x0000003a00f87308 */ /* 0x000e740000002400 */
[----:B------:R4:W4:Y:S10]  /*10520*/  MUFU.TANH R103, R113 ;  /* 0x0000007100677308 */ /* 0x0009340000002400 */
[----:B------:R-:W-:Y:S01]  /*10530*/  MUFU.TANH R42, R72 ;  /* 0x00000048002a7308 */ /* 0x000fe20000002400 */
[----:B-1----:R-:W-:Y:S04]  /*10540*/  MOV R98, R248 ;  /* 0x000000f800627202 */ /* 0x002fe80000000f00 */
[----:B------:R-:W-:Y:S05]  /*10550*/  FMNMX.FTZ R5, R98, R5, !PT ;  /* 0x0000000562057209 */ /* 0x000fea0007810000 */
[----:B------:R-:W1:Y:S01]  /*10560*/  MUFU.TANH R50, R61 ;  /* 0x0000003d00327308 */ /* 0x000e620000002400 */
[----:B----4-:R-:W-:Y:S02]  /*10570*/  MOV R113, R38 ;  /* 0x0000002600717202 */ /* 0x010fe40000000f00 */
[----:B------:R-:W4:Y:S01]  /*10580*/  LDL.64 R38, [R1+0x60] ;  /* 0x0000600001267983 */ /* 0x000f220000100a00 */
[----:B------:R-:W-:Y:S06]  /*10590*/  FMNMX.FTZ R73, R103, R73, !PT ;  /* 0x0000004967497209 */ /* 0x000fec0007810000 */
[----:B------:R-:W1:Y:S01]  /*105a0*/  MUFU.TANH R232, R62 ;  /* 0x0000003e00e87308 */ /* 0x000e620000002400 */
[----:B---3--:R-:W-:Y:S01]  /*105b0*/  FMNMX.FTZ R0, R237, R0, !PT ;  /* 0x00000000ed007209 */ /* 0x008fe20007810000 */
[----:B------:R-:W3:Y:S03]  /*105c0*/  SHFL.BFLY PT, R6, R73, 0x2, 0x1f ;  /* 0x0c401f0049067f89 */ /* 0x000ee600000e0000 */
[----:B------:R-:W-:Y:S02]  /*105d0*/  FMNMX.FTZ R0, R108, R0, !PT ;  /* 0x000000006c007209 */ /* 0x000fe40007810000 */
[----:B--2---:R-:W-:Y:S02]  /*105e0*/  FMNMX.FTZ R5, R228, R5, !PT ;  /* 0x00000005e4057209 */ /* 0x004fe40007810000 */
[----:B------:R-:W-:Y:S01]  /*105f0*/  FMNMX.FTZ R0, R40, R0, !PT ;  /* 0x0000000028007209 */ /* 0x000fe20007810000 */
[----:B------:R-:W2:Y:S03]  /*10600*/  MUFU.TANH R58, R60 ;  /* 0x0000003c003a7308 */ /* 0x000ea60000002400 */
[----:B------:R-:W-:Y:S01]  /*10610*/  FMNMX.FTZ R0, R51, R0, !PT ;  /* 0x0000000033007209 */ /* 0x000fe20007810000 */
[----:B-1----:R-:W-:Y:S01]  /*10620*/  IMAD.MOV.U32 R85, RZ, RZ, R50 ;  /* 0x000000ffff557224 */ /* 0x002fe200078e0032 */
[----:B------:R-:W-:Y:S02]  /*10630*/  MOV R61, R250 ;  /* 0x000000fa003d7202 */ /* 0x000fe40000000f00 */
[----:B------:R-:W-:Y:S02]  /*10640*/  FMNMX.FTZ R0, R88, R0, !PT ;  /* 0x0000000058007209 */ /* 0x000fe40007810000 */
[----:B------:R-:W-:Y:S01]  /*10650*/  FMNMX.FTZ R4, R61, R4, !PT ;  /* 0x000000043d047209 */ /* 0x000fe20007810000 */
[----:B------:R-:W1:Y:S02]  /*10660*/  MUFU.TANH R60, R74 ;  /* 0x0000004a003c7308 */ /* 0x000e640000002400 */
[----:B------:R-:W1:Y:S01]  /*10670*/  SHFL.BFLY PT, R72, R0, 0x2, 0x1f ;  /* 0x0c401f0000487f89 */ /* 0x000e6200000e0000 */
[----:B------:R-:W-:Y:S02]  /*10680*/  FMNMX.FTZ R5, R232, R5, !PT ;  /* 0x00000005e8057209 */ /* 0x000fe40007810000 */
[----:B---3--:R-:W-:Y:S02]  /*10690*/  FMNMX.FTZ R73, R73, R6, !PT ;  /* 0x0000000649497209 */ /* 0x008fe40007810000 */
[----:B------:R-:W-:Y:S03]  /*106a0*/  FMNMX.FTZ R5, R229, R5, !PT ;  /* 0x00000005e5057209 */ /* 0x000fe60007810000 */
[----:B------:R-:W3:Y:S01]  /*106b0*/  MUFU.TANH R46, R75 ;  /* 0x0000004b002e7308 */ /* 0x000ee20000002400 */
[----:B------:R-:W3:Y:S01]  /*106c0*/  SHFL.BFLY PT, R8, R73, 0x1, 0x1f ;  /* 0x0c201f0049087f89 */ /* 0x000ee200000e0000 */
[----:B--2---:R-:W-:Y:S04]  /*106d0*/  FMNMX.FTZ R4, R58, R4, !PT ;  /* 0x000000043a047209 */ /* 0x004fe80007810000 */
[----:B------:R-:W-:Y:S04]  /*106e0*/  FMNMX.FTZ R4, R85, R4, !PT ;  /* 0x0000000455047209 */ /* 0x000fe80007810000 */
[----:B------:R-:W2:Y:S01]  /*106f0*/  MUFU.TANH R119, R78 ;  /* 0x0000004e00777308 */ /* 0x000ea20000002400 */
[----:B------:R-:W-:Y:S02]  /*10700*/  FMNMX.FTZ R4, R42, R4, !PT ;  /* 0x000000042a047209 */ /* 0x000fe40007810000 */
[----:B-1----:R-:W-:Y:S02]  /*10710*/  FMNMX.FTZ R5, R60, R5, !PT ;  /* 0x000000053c057209 */ /* 0x002fe40007810000 */
[----:B------:R-:W-:Y:S02]  /*10720*/  FMNMX.FTZ R4, R238, R4, !PT ;  /* 0x00000004ee047209 */ /* 0x000fe40007810000 */
[----:B------:R-:W-:Y:S03]  /*10730*/  FMNMX.FTZ R72, R0, R72, !PT ;  /* 0x0000004800487209 */ /* 0x000fe60007810000 */
[----:B------:R-:W1:Y:S02]  /*10740*/  MUFU.TANH R239, R76 ;  /* 0x0000004c00ef7308 */ /* 0x000e640000002400 */
[----:B------:R-:W1:Y:S01]  /*10750*/  SHFL.BFLY PT, R6, R72, 0x1, 0x1f ;  /* 0x0c201f0048067f89 */ /* 0x000e6200000e0000 */
[----:B---3--:R-:W-:Y:S02]  /*10760*/  FMNMX.FTZ R5, R46, R5, !PT ;  /* 0x000000052e057209 */ /* 0x008fe40007810000 */
[----:B------:R-:W-:Y:S05]  /*10770*/  FMNMX.FTZ R73, R73, R8, !PT ;  /* 0x0000000849497209 */ /* 0x000fea0007810000 */
[----:B------:R-:W3:Y:S01]  /*10780*/  MUFU.TANH R240, R79 ;  /* 0x0000004f00f07308 */ /* 0x000ee20000002400 */
[----:B--2---:R-:W-:Y:S09]  /*10790*/  FMNMX.FTZ R0, R119, R5, !PT ;  /* 0x0000000577007209 */ /* 0x004ff20007810000 */
[----:B------:R-:W2:Y:S01]  /*107a0*/  MUFU.TANH R36, R90 ;  /* 0x0000005a00247308 */ /* 0x000ea20000002400 */
[----:B-1----:R-:W-:Y:S01]  /*107b0*/  FMNMX.FTZ R4, R239, R4, !PT ;  /* 0x00000004ef047209 */ /* 0x002fe20007810000 */
[----:B------:R-:W-:Y:S01]  /*107c0*/  FMUL.FTZ R76, R110, c[0x0][0x320] ;  /* 0x0000c8006e4c7a20 */ /* 0x000fe20000410000 */
[----:B------:R-:W-:Y:S02]  /*107d0*/  MOV R110, R45 ;  /* 0x0000002d006e7202 */ /* 0x000fe40000000f00 */
[----:B------:R-:W-:Y:S05]  /*107e0*/  FMNMX.FTZ R72, R72, R6, !PT ;  /* 0x0000000648487209 */ /* 0x000fea0007810000 */
[----:B------:R2:W-:Y:S01]  /*107f0*/  MUFU.TANH R189, R106 ;  /* 0x0000006a00bd7308 */ /* 0x0005e20000002400 */
[----:B------:R-:W-:Y:S01]  /*10800*/  FMUL.FTZ R78, R72, c[0x0][0x2d0] ;  /* 0x0000b400484e7a20 */ /* 0x000fe20000410000 */
[----:B---3--:R-:W-:Y:S01]  /*10810*/  FMNMX.FTZ R0, R240, R0, !PT ;  /* 0x00000000f0007209 */ /* 0x008fe20007810000 */
[----:B------:R-:W-:Y:S07]  /*10820*/  FMUL.FTZ R79, R73, c[0x0][0x2d0] ;  /* 0x0000b400494f7a20 */ /* 0x000fee0000410000 */
[----:B------:R-:W1:Y:S10]  /*10830*/  MUFU.TANH R233, R77 ;  /* 0x0000004d00e97308 */ /* 0x000e740000002400 */
[----:B------:R-:W3:Y:S01]  /*10840*/  MUFU.TANH R236, R89 ;  /* 0x0000005900ec7308 */ /* 0x000ee20000002400 */
[----:B--2---:R-:W-:Y:S04]  /*10850*/  MOV R106, R36 ;  /* 0x00000024006a7202 */ /* 0x004fe80000000f00 */
[----:B------:R-:W-:Y:S01]  /*10860*/  FMNMX.FTZ R5, R106, R0, !PT ;  /* 0x000000006a057209 */ /* 0x000fe20007810000 */
[----:B------:R-:W-:Y:S04]  /*10870*/  FMUL.FTZ R0, R111, c[0x0][0x320] ;  /* 0x0000c8006f007a20 */ /* 0x000fe80000410000 */
[----:B------:R-:W2:Y:S01]  /*10880*/  MUFU.TANH R43, R92 ;  /* 0x0000005c002b7308 */ /* 0x000ea20000002400 */
[----:B------:R-:W-:Y:S02]  /*10890*/  MOV R111, R51 ;  /* 0x00000033006f7202 */ /* 0x000fe40000000f00 */
[----:B-1----:R-:W-:Y:S04]  /*108a0*/  FMNMX.FTZ R4, R233, R4, !PT ;  /* 0x00000004e9047209 */ /* 0x002fe80007810000 */
[----:B------:R-:W-:Y:S03]  /*108b0*/  FMNMX.FTZ R4, R113, R4, !PT ;  /* 0x0000000471047209 */ /* 0x000fe60007810000 */
[----:B------:R-:W1:Y:S01]  /*108c0*/  MUFU.TANH R59, R93 ;  /* 0x0000005d003b7308 */ /* 0x000e620000002400 */
[----:B---3--:R-:W-:Y:S09]  /*108d0*/  FMNMX.FTZ R4, R236, R4, !PT ;  /* 0x00000004ec047209 */ /* 0x008ff20007810000 */
[----:B------:R-:W3:Y:S01]  /*108e0*/  MUFU.TANH R7, R105 ;  /* 0x0000006900077308 */ /* 0x000ee20000002400 */
[----:B--2---:R-:W-:Y:S09]  /*108f0*/  FMNMX.FTZ R4, R43, R4, !PT ;  /* 0x000000042b047209 */ /* 0x004ff20007810000 */
[----:B------:R2:W-:Y:S01]  /*10900*/  MUFU.TANH R75, R0 ;  /* 0x00000000004b7308 */ /* 0x0005e20000002400 */
[----:B-1----:R-:W-:Y:S04]  /*10910*/  FMNMX.FTZ R4, R59, R4, !PT ;  /* 0x000000043b047209 */ /* 0x002fe80007810000 */
[----:B------:R-:W-:Y:S05]  /*10920*/  FMNMX.FTZ R4, R230, R4, !PT ;  /* 0x00000004e6047209 */ /* 0x000fea0007810000 */
[----:B------:R-:W1:Y:S01]  /*10930*/  MUFU.TANH R210, R109 ;  /* 0x0000006d00d27308 */ /* 0x000e620000002400 */
[----:B---3--:R-:W-:Y:S04]  /*10940*/  MOV R115, R7 ;  /* 0x0000000700737202 */ /* 0x008fe80000000f00 */
[----:B------:R-:W-:Y:S05]  /*10950*/  FMNMX.FTZ R4, R115, R4, !PT ;  /* 0x0000000473047209 */ /* 0x000fea0007810000 */
[----:B------:R-:W3:Y:S01]  /*10960*/  MUFU.TANH R37, R91 ;  /* 0x0000005b00257308 */ /* 0x000ee20000002400 */
[----:B------:R-:W-:Y:S01]  /*10970*/  FMNMX.FTZ R4, R104, R4, !PT ;  /* 0x0000000468047209 */ /* 0x000fe20007810000 */
[----:B--2---:R-:W-:Y:S04]  /*10980*/  FADD.FTZ R0, -R73, R2 ;  /* 0x0000000249007221 */ /* 0x004fe80000010100 */
[----:B------:R-:W-:Y:S04]  /*10990*/  FMUL.FTZ R2, R0, c[0x0][0x2d0] ;  /* 0x0000b40000027a20 */ /* 0x000fe80000410000 */
[----:B------:R-:W2:Y:S01]  /*109a0*/  MUFU.TANH R100, R94 ;  /* 0x0000005e00647308 */ /* 0x000ea20000002400 */
[----:B-1----:R-:W-:Y:S05]  /*109b0*/  FMNMX.FTZ R4, R210, R4, !PT ;  /* 0x00000004d2047209 */ /* 0x002fea0007810000 */
[----:B------:R-:W1:Y:S04]  /*109c0*/  SHFL.BFLY PT, R7, R4, 0x2, 0x1f ;  /* 0x0c401f0004077f89 */ /* 0x000e6800000e0000 */
[----:B------:R1:W1:Y:S01]  /*109d0*/  MUFU.EX2 R74, R2 ;  /* 0x00000002004a7308 */ /* 0x0002620000000800 */
[----:B---3--:R-:W-:Y:S04]  /*109e0*/  MOV R109, R37 ;  /* 0x00000025006d7202 */ /* 0x008fe80000000f00 */
[----:B------:R-:W-:Y:S05]  /*109f0*/  FMNMX.FTZ R5, R109, R5, !PT ;  /* 0x000000056d057209 */ /* 0x000fea0007810000 */
[----:B------:R-:W3:Y:S01]  /*10a00*/  MUFU.TANH R102, R95 ;  /* 0x0000005f00667308 */ /* 0x000ee20000002400 */
[----:B--2---:R-:W-:Y:S09]  /*10a10*/  FMNMX.FTZ R5, R100, R5, !PT ;  /* 0x0000000564057209 */ /* 0x004ff20007810000 */
[----:B------:R-:W2:Y:S01]  /*10a20*/  MUFU.TANH R62, R107 ;  /* 0x0000006b003e7308 */ /* 0x000ea20000002400 */
[----:B-1----:R-:W-:Y:S01]  /*10a30*/  FMNMX.FTZ R4, R4, R7, !PT ;  /* 0x0000000704047209 */ /* 0x002fe20007810000 */
[----:B------:R-:W-:Y:S02]  /*10a40*/  FADD.FTZ R2, -R72, R3 ;  /* 0x0000000348027221 */ /* 0x000fe40000010100 */
[--C-:B------:R-:W-:Y:S02]  /*10a50*/  FFMA.FTZ R7, R33, c[0x0][0x2d0], -R79.reuse ;  /* 0x0000b40021077a23 */ /* 0x100fe4000001084f */
[----:B------:R-:W1:Y:S01]  /*10a60*/  SHFL.BFLY PT, R71, R4, 0x1, 0x1f ;  /* 0x0c201f0004477f89 */ /* 0x000e6200000e0000 */
[----:B------:R-:W-:Y:S03]  /*10a70*/  FMUL.FTZ R2, R2, c[0x0][0x2d0] ;  /* 0x0000b40002027a20 */ /* 0x000fe60000410000 */
[----:B------:R-:W1:Y:S01]  /*10a80*/  MUFU.TANH R76, R76 ;  /* 0x0000004c004c7308 */ /* 0x000e620000002400 */
[----:B------:R-:W-:Y:S01]  /*10a90*/  FMUL.FTZ R33, R74, R149 ;  /* 0x000000954a217220 */ /* 0x000fe20000410000 */
[----:B---3--:R-:W-:Y:S04]  /*10aa0*/  FMNMX.FTZ R5, R102, R5, !PT ;  /* 0x0000000566057209 */ /* 0x008fe80007810000 */
[----:B------:R-:W-:Y:S04]  /*10ab0*/  FMNMX.FTZ R5, R189, R5, !PT ;  /* 0x00000005bd057209 */ /* 0x000fe80007810000 */
[----:B------:R3:W3:Y:S01]  /*10ac0*/  MUFU.EX2 R69, R2 ;  /* 0x0000000200457308 */ /* 0x0006e20000000800 */
[----:B--2---:R-:W-:Y:S01]  /*10ad0*/  FMNMX.FTZ R0, R62, R5, !PT ;  /* 0x000000053e007209 */ /* 0x004fe20007810000 */
[----:B------:R-:W-:Y:S02]  /*10ae0*/  FFMA.FTZ R5, R21, c[0x0][0x2d0], -R79 ;  /* 0x0000b40015057a23 */ /* 0x000fe4000001084f */
[----:B------:R-:W-:Y:S06]  /*10af0*/  IMAD.MOV.U32 R107, RZ, RZ, R59 ;  /* 0x000000ffff6b7224 */ /* 0x000fec00078e003b */
[----:B------:R2:W-:Y:S01]  /*10b00*/  MUFU.EX2 R90, R5 ;  /* 0x00000005005a7308 */ /* 0x0005e20000000800 */
[----:B-1----:R-:W-:Y:S01]  /*10b10*/  FMNMX.FTZ R71, R4, R71, !PT ;  /* 0x0000004704477209 */ /* 0x002fe20007810000 */
[----:B------:R-:W-:Y:S01]  /*10b20*/  FFMA.FTZ R4, R184, c[0x0][0x2d0], -R79 ;  /* 0x0000b400b8047a23 */ /* 0x000fe2000001084f */
[----:B------:R-:W-:Y:S02]  /*10b30*/  FMNMX.FTZ R0, R76, R0, !PT ;  /* 0x000000004c007209 */ /* 0x000fe40007810000 */
[----:B------:R-:W-:Y:S01]  /*10b40*/  MOV R184, R247 ;  /* 0x000000f700b87202 */ /* 0x000fe20000000f00 */
[----:B------:R-:W-:Y:S01]  /*10b50*/  FMUL.FTZ R105, R71, c[0x0][0x2d0] ;  /* 0x0000b40047697a20 */ /* 0x000fe20000410000 */
[----:B------:R-:W-:Y:S03]  /*10b60*/  FMNMX.FTZ R0, R75, R0, !PT ;  /* 0x000000004b007209 */ /* 0x000fe60007810000 */
[----:B------:R-:W-:Y:S01]  /*10b70*/  MUFU.EX2 R223, R4 ;  /* 0x0000000400df7308 */ /* 0x000fe20000000800 */
[----:B------:R-:W-:Y:S01]  /*10b80*/  FFMA.FTZ R104, R104, c[0x0][0x2d0], -R105 ;  /* 0x0000b40068687a23 */ /* 0x000fe20000010869 */
[----:B------:R-:W1:Y:S01]  /*10b90*/  SHFL.BFLY PT, R3, R0, 0x2, 0x1f ;  /* 0x0c401f0000037f89 */ /* 0x000e6200000e0000 */
[----:B---3--:R-:W-:Y:S01]  /*10ba0*/  FADD.FTZ R2, -R71, R116 ;  /* 0x0000007447027221 */ /* 0x008fe20000010100 */
[----:B------:R-:W-:Y:S01]  /*10bb0*/  MOV R116, R42 ;  /* 0x0000002a00747202 */ /* 0x000fe20000000f00 */
[----:B------:R-:W-:Y:S02]  /*10bc0*/  FMUL.FTZ R51, R69, R167 ;  /* 0x000000a745337220 */ /* 0x000fe40000410000 */
[----:B------:R-:W-:Y:S03]  /*10bd0*/  FMUL.FTZ R2, R2, c[0x0][0x2d0] ;  /* 0x0000b40002027a20 */ /* 0x000fe60000410000 */
[----:B------:R-:W-:Y:S01]  /*10be0*/  MUFU.EX2 R94, R7 ;  /* 0x00000007005e7308 */ /* 0x000fe20000000800 */
[----:B--2---:R-:W-:Y:S09]  /*10bf0*/  @P0 MOV R5, R55 ;  /* 0x0000003700050202 */ /* 0x004ff20000000f00 */
[----:B------:R2:W3:Y:S01]  /*10c00*/  MUFU.EX2 R68, R2 ;  /* 0x0000000200447308 */ /* 0x0004e20000000800 */
[----:B-1----:R-:W-:Y:S01]  /*10c10*/  FMNMX.FTZ R0, R0, R3, !PT ;  /* 0x0000000300007209 */ /* 0x002fe20007810000 */
[--C-:B------:R-:W-:Y:S08]  /*10c20*/  FFMA.FTZ R3, R17, c[0x0][0x2d0], -R79.reuse ;  /* 0x0000b40011037a23 */ /* 0x100ff0000001084f */
[----:B------:R-:W-:Y:S01]  /*10c30*/  MUFU.EX2 R104, R104 ;  /* 0x0000006800687308 */ /* 0x000fe20000000800 */
[----:B------:R-:W-:Y:S01]  /*10c40*/  FMUL.FTZ R17, R74, R133 ;  /* 0x000000854a117220 */ /* 0x000fe20000410000 */
[----:B------:R-:W-:Y:S04]  /*10c50*/  MOV R133, R63 ;  /* 0x0000003f00857202 */ /* 0x000fe80000000f00 */
[----:B------:R-:W-:Y:S02]  /*10c60*/  MOV R149, R133 ;  /* 0x0000008500957202 */ /* 0x000fe40000000f00 */
[----:B------:R-:W-:Y:S02]  /*10c70*/  MOV R133, R98 ;  /* 0x0000006200857202 */ /* 0x000fe40000000f00 */
[----:B------:R1:W-:Y:S01]  /*10c80*/  MUFU.EX2 R10, R3 ;  /* 0x00000003000a7308 */ /* 0x0003e20000000800 */
[--C-:B--2---:R-:W-:Y:S02]  /*10c90*/  FFMA.FTZ R2, R118, c[0x0][0x2d0], -R79.reuse ;  /* 0x0000b40076027a23 */ /* 0x104fe4000001084f */
[----:B---3--:R-:W-:Y:S07]  /*10ca0*/  FMUL.FTZ R45, R68, R161 ;  /* 0x000000a1442d7220 */ /* 0x008fee0000410000 */
[----:B------:R2:W3:Y:S01]  /*10cb0*/  MUFU.EX2 R243, R2 ;  /* 0x0000000200f37308 */ /* 0x0004e20000000800 */
[--C-:B-1----:R-:W-:Y:S01]  /*10cc0*/  FFMA.FTZ R3, R187, c[0x0][0x2d0], -R78.reuse ;  /* 0x0000b400bb037a23 */ /* 0x102fe2000001084e */
[----:B------:R-:W-:Y:S08]  /*10cd0*/  MOV R187, R62 ;  /* 0x0000003e00bb7202 */ /* 0x000ff00000000f00 */
[----:B------:R1:W-:Y:S01]  /*10ce0*/  MUFU.EX2 R222, R3 ;  /* 0x0000000300de7308 */ /* 0x0003e20000000800 */
[----:B--2---:R-:W-:Y:S01]  /*10cf0*/  FFMA.FTZ R2, R16, c[0x0][0x2d0], -R79 ;  /* 0x0000b40010027a23 */ /* 0x004fe2000001084f */
[----:B---3--:R-:W-:Y:S01]  /*10d00*/  F2FP.PACK_AB R80, R243, R223 ;  /* 0x000000dff350723e */ /* 0x008fe200000000ff */
[----:B------:R-:W-:Y:S01]  /*10d10*/  FMUL.FTZ R16, R74, R132 ;  /* 0x000000844a107220 */ /* 0x000fe20000410000 */
[----:B------:R-:W-:Y:S06]  /*10d20*/  MOV R132, R44 ;  /* 0x0000002c00847202 */ /* 0x000fec0000000f00 */
[----:B------:R2:W-:Y:S01]  /*10d30*/  MUFU.EX2 R36, R2 ;  /* 0x0000000200247308 */ /* 0x0005e20000000800 */
[----:B------:R-:W-:Y:S02]  /*10d40*/  FMUL.FTZ R44, R68, R160 ;  /* 0x000000a0442c7220 */ /* 0x000fe40000410000 */
[--C-:B-1----:R-:W-:Y:S01]  /*10d50*/  FFMA.FTZ R3, R185, c[0x0][0x2d0], -R78.reuse ;  /* 0x0000b400b9037a23 */ /* 0x102fe2000001084e */
[----:B------:R-:W-:Y:S06]  /*10d60*/  MOV R185, R88 ;  /* 0x0000005800b97202 */ /* 0x000fec0000000f00 */
[----:B------:R1:W3:Y:S01]  /*10d70*/  MUFU.EX2 R242, R3 ;  /* 0x0000000300f27308 */ /* 0x0002e20000000800 */
[----:B--2---:R-:W2:Y:S01]  /*10d80*/  SHFL.BFLY PT, R2, R0, 0x1, 0x1f ;  /* 0x0c201f0000027f89 */ /* 0x004ea200000e0000 */
[--C-:B-1----:R-:W-:Y:S01]  /*10d90*/  FFMA.FTZ R3, R18, c[0x0][0x2d0], -R78.reuse ;  /* 0x0000b40012037a23 */ /* 0x102fe2000001084e */
[----:B---3--:R-:W-:Y:S01]  /*10da0*/  F2FP.PACK_AB R81, R242, R222 ;  /* 0x000000def251723e */ /* 0x008fe200000000ff */
[----:B------:R-:W-:Y:S01]  /*10db0*/  FMUL.FTZ R18, R69, R134 ;  /* 0x0000008645127220 */ /* 0x000fe20000410000 */
[----:B------:R-:W-:Y:S05]  /*10dc0*/  MOV R134, R60 ;  /* 0x0000003c00867202 */ /* 0x000fea0000000f00 */
[----:B------:R1:W-:Y:S01]  /*10dd0*/  MUFU.EX2 R50, R3 ;  /* 0x0000000300327308 */ /* 0x0003e20000000800 */
[----:B------:R-:W-:Y:S01]  /*10de0*/  FMUL.FTZ R60, R68, R176 ;  /* 0x000000b0443c7220 */ /* 0x000fe20000410000 */
[----:B--2---:R-:W-:Y:S01]  /*10df0*/  FMNMX.FTZ R70, R0, R2, !PT ;  /* 0x0000000200467209 */ /* 0x004fe20007810000 */
[----:B------:R-:W-:Y:S01]  /*10e00*/  FFMA.FTZ R2, R194, c[0x0][0x2d0], -R105 ;  /* 0x0000b400c2027a23 */ /* 0x000fe20000010869 */
[----:B------:R-:W-:Y:S01]  /*10e10*/  MOV R194, R57 ;  /* 0x0000003900c27202 */ /* 0x000fe20000000f00 */
[----:B------:R-:W-:Y:S02]  /*10e20*/  FMUL.FTZ R57, R68, R173 ;  /* 0x000000ad44397220 */ /* 0x000fe40000410000 */
[----:B------:R-:W-:Y:S02]  /*10e30*/  FMUL.FTZ R77, R70, c[0x0][0x2d0] ;  /* 0x0000b400464d7a20 */ /* 0x000fe40000410000 */
[----:B------:R-:W-:Y:S01]  /*10e40*/  FFMA.FTZ R0, R19, c[0x0][0x2d0], -R78 ;  /* 0x0000b40013007a23 */ /* 0x000fe2000001084e */
[----:B------:R2:W-:Y:S01]  /*10e50*/  MUFU.EX2 R118, R2 ;  /* 0x0000000200767308 */ /* 0x0005e20000000800 */
[----:B------:R-:W-:Y:S01]  /*10e60*/  FMUL.FTZ R19, R69, R135 ;  /* 0x0000008745137220 */ /* 0x000fe20000410000 */
[----:B------:R-:W-:Y:S01]  /*10e70*/  MOV R135, R61 ;  /* 0x0000003d00877202 */ /* 0x000fe20000000f00 */
[----:B------:R-:W-:Y:S02]  /*10e80*/  FMUL.FTZ R61, R68, R177 ;  /* 0x000000b1443d7220 */ /* 0x000fe40000410000 */
[----:B------:R-:W-:Y:S05]  /*10e90*/  FFMA.FTZ R75, R75, c[0x0][0x2d0], -R77 ;  /* 0x0000b4004b4b7a23 */ /* 0x000fea000001084d */
[----:B------:R3:W3:Y:S01]  /*10ea0*/  MUFU.EX2 R191, R0 ;  /* 0x0000000000bf7308 */ /* 0x0006e20000000800 */
[----:B-1----:R-:W-:Y:S09]  /*10eb0*/  FFMA.FTZ R3, R20, c[0x0][0x2d0], -R79 ;  /* 0x0000b40014037a23 */ /* 0x002ff2000001084f */
[----:B------:R-:W-:Y:S01]  /*10ec0*/  MUFU.EX2 R89, R3 ;  /* 0x0000000300597308 */ /* 0x000fe20000000800 */
[----:B--2---:R-:W-:Y:S01]  /*10ed0*/  FFMA.FTZ R2, R186, c[0x0][0x2d0], -R105 ;  /* 0x0000b400ba027a23 */ /* 0x004fe20000010869 */
[----:B------:R-:W-:Y:S01]  /*10ee0*/  MOV R186, R40 ;  /* 0x0000002800ba7202 */ /* 0x000fe20000000f00 */
[----:B------:R-:W-:Y:S07]  /*10ef0*/  FMUL.FTZ R40, R68, R156 ;  /* 0x0000009c44287220 */ /* 0x000fee0000410000 */
[----:B------:R1:W2:Y:S01]  /*10f00*/  MUFU.EX2 R114, R2 ;  /* 0x0000000200727308 */ /* 0x0002a20000000800 */
[----:B---3--:R-:W-:Y:S01]  /*10f10*/  FADD.FTZ R0, -R70, R117 ;  /* 0x0000007546007221 */ /* 0x008fe20000010100 */
[----:B------:R-:W-:Y:S02]  /*10f20*/  F2FP.PACK_AB R83, R191, R50 ;  /* 0x00000032bf53723e */ /* 0x000fe400000000ff */
[----:B------:R-:W-:Y:S01]  /*10f30*/  MOV R117, R84 ;  /* 0x0000005400757202 */ /* 0x000fe20000000f00 */
[----:B------:R-:W-:Y:S05]  /*10f40*/  FMUL.FTZ R0, R0, c[0x0][0x2d0] ;  /* 0x0000b40000007a20 */ /* 0x000fea0000410000 */
[----:B------:R-:W-:Y:S10]  /*10f50*/  MUFU.EX2 R75, R75 ;  /* 0x0000004b004b7308 */ /* 0x000ff40000000800 */
[----:B------:R-:W3:Y:S01]  /*10f60*/  MUFU.EX2 R0, R0 ;  /* 0x0000000000007308 */ /* 0x000ee20000000800 */
[----:B-1----:R-:W-:Y:S01]  /*10f70*/  FFMA.FTZ R2, R12, c[0x0][0x2d0], -R105 ;  /* 0x0000b4000c027a23 */ /* 0x002fe20000010869 */
[----:B--2---:R-:W-:Y:S01]  /*10f80*/  F2FP.PACK_AB R64, R114, R118 ;  /* 0x000000767240723e */ /* 0x004fe200000000ff */
[C---:B------:R-:W-:Y:S02]  /*10f90*/  FMUL.FTZ R12, R68.reuse, R128 ;  /* 0x00000080440c7220 */ /* 0x040fe40000410000 */
[----:B------:R-:W-:Y:S05]  /*10fa0*/  IMAD.MOV.U32 R128, RZ, RZ, R41 ;  /* 0x000000ffff807224 */ /* 0x000fea00078e0029 */
[----:B------:R1:W-:Y:S01]  /*10fb0*/  MUFU.EX2 R52, R2 ;  /* 0x0000000200347308 */ /* 0x0003e20000000800 */
[----:B------:R-:W-:Y:S02]  /*10fc0*/  FMUL.FTZ R41, R68, R157 ;  /* 0x0000009d44297220 */ /* 0x000fe40000410000 */
[C---:B---3--:R-:W-:Y:S02]  /*10fd0*/  FMUL.FTZ R42, R0.reuse, R158 ;  /* 0x0000009e002a7220 */ /* 0x048fe40000410000 */
[C---:B------:R-:W-:Y:S02]  /*10fe0*/  FMUL.FTZ R59, R0.reuse, R175 ;  /* 0x000000af003b7220 */ /* 0x040fe40000410000 */
[C---:B------:R-:W-:Y:S02]  /*10ff0*/  FMUL.FTZ R62, R0.reuse, R178 ;  /* 0x000000b2003e7220 */ /* 0x040fe40000410000 */
[----:B------:R-:W-:Y:S02]  /*11000*/  FMUL.FTZ R63, R0, R179 ;  /* 0x000000b3003f7220 */ /* 0x000fe40000410000 */
[----:B-1----:R-:W-:Y:S02]  /*11010*/  FFMA.FTZ R2, R13, c[0x0][0x2d0], -R105 ;  /* 0x0000b4000d027a23 */ /* 0x002fe40000010869 */
[C---:B------:R-:W-:Y:S01]  /*11020*/  FMUL.FTZ R13, R68.reuse, R129 ;  /* 0x00000081440d7220 */ /* 0x040fe20000410000 */
[----:B------:R-:W-:Y:S01]  /*11030*/  MOV R129, R86 ;  /* 0x0000005600817202 */ /* 0x000fe20000000f00 */
[----:B------:R1:W-:Y:S02]  /*11040*/  MUFU.EX2 R53, R2 ;  /* 0x0000000200357308 */ /* 0x0003e40000000800 */
[--C-:B-1----:R-:W-:Y:S01]  /*11050*/  FFMA.FTZ R2, R193, c[0x0][0x2d0], -R77.reuse ;  /* 0x0000b400c1027a23 */ /* 0x102fe2000001084d */
[----:B------:R-:W-:Y:S01]  /*11060*/  MOV R193, R56 ;  /* 0x0000003800c17202 */ /* 0x000fe20000000f00 */
[----:B------:R-:W-:Y:S06]  /*11070*/  FMUL.FTZ R56, R68, R172 ;  /* 0x000000ac44387220 */ /* 0x000fec0000410000 */
[----:B------:R1:W-:Y:S02]  /*11080*/  MUFU.EX2 R101, R2 ;  /* 0x0000000200657308 */ /* 0x0003e40000000800 */
[--C-:B-1----:R-:W-:Y:S01]  /*11090*/  FFMA.FTZ R2, R192, c[0x0][0x2d0], -R77.reuse ;  /* 0x0000b400c0027a23 */ /* 0x102fe2000001084d */
[----:B------:R-:W-:Y:S07]  /*110a0*/  MOV R192, R10 ;  /* 0x0000000a00c07202 */ /* 0x000fee0000000f00 */
[----:B------:R1:W2:Y:S02]  /*110b0*/  MUFU.EX2 R200, R2 ;  /* 0x0000000200c87308 */ /* 0x0002a40000000800 */
[--C-:B-1----:R-:W-:Y:S01]  /*110c0*/  FFMA.FTZ R2, R14, c[0x0][0x2d0], -R77.reuse ;  /* 0x0000b4000e027a23 */ /* 0x102fe2000001084d */
[----:B--2---:R-:W-:Y:S01]  /*110d0*/  F2FP.PACK_AB R65, R200, R101 ;  /* 0x00000065c841723e */ /* 0x004fe200000000ff */
[C---:B------:R-:W-:Y:S01]  /*110e0*/  FMUL.FTZ R14, R0.reuse, R130 ;  /* 0x00000082000e7220 */ /* 0x040fe20000410000 */
[----:B------:R-:W-:Y:S05]  /*110f0*/  MOV R130, R85 ;  /* 0x0000005500827202 */ /* 0x000fea0000000f00 */
[----:B------:R1:W-:Y:S02]  /*11100*/  MUFU.EX2 R201, R2 ;  /* 0x0000000200c97308 */ /* 0x0003e40000000800 */
[----:B-1----:R-:W-:Y:S02]  /*11110*/  FFMA.FTZ R2, R15, c[0x0][0x2d0], -R77 ;  /* 0x0000b4000f027a23 */ /* 0x002fe4000001084d */
[C---:B------:R-:W-:Y:S01]  /*11120*/  FMUL.FTZ R15, R0.reuse, R131 ;  /* 0x00000083000f7220 */ /* 0x040fe20000410000 */
[----:B------:R-:W-:Y:S05]  /*11130*/  MOV R131, R43 ;  /* 0x0000002b00837202 */ /* 0x000fea0000000f00 */
[----:B------:R1:W2:Y:S01]  /*11140*/  MUFU.EX2 R204, R2 ;  /* 0x0000000200cc7308 */ /* 0x0002a20000000800 */
[----:B------:R-:W-:Y:S01]  /*11150*/  FMUL.FTZ R43, R0, R159 ;  /* 0x0000009f002b7220 */ /* 0x000fe20000410000 */
[----:B-1----:R-:W-:Y:S02]  /*11160*/  @P0 SHF.R.S32.HI R2, RZ, 0x1f, R244 ;  /* 0x0000001fff020819 */ /* 0x002fe400000114f4 */
[----:B--2---:R-:W-:Y:S03]  /*11170*/  F2FP.PACK_AB R67, R204, R201 ;  /* 0x000000c9cc43723e */ /* 0x004fe600000000ff */
[----:B------:R-:W-:Y:S02]  /*11180*/  @P0 IMAD R4, R2, c[0x0][0x1e0], RZ ;  /* 0x0000780002040a24 */ /* 0x000fe400078e02ff */
[C---:B------:R-:W-:Y:S04]  /*11190*/  @P0 IMAD.WIDE.U32 R2, R244.reuse, c[0x0][0x1e0], RZ ;  /* 0x00007800f4020a25 */ /* 0x040fe800078e00ff */
[----:B------:R-:W-:Y:S02]  /*111a0*/  @P0 IMAD R6, R244, c[0x0][0x1e4], R4 ;  /* 0x00007900f4060a24 */ /* 0x000fe400078e0204 */
[----:B----4-:R-:W-:Y:S03]  /*111b0*/  @P0 IMAD.MOV.U32 R4, RZ, RZ, R38 ;  /* 0x000000ffff040224 */ /* 0x010fe600078e0026 */
[----:B------:R-:W-:Y:S01]  /*111c0*/  @P0 IADD3 R3, R3, R6, RZ ;  /* 0x0000000603030210 */ /* 0x000fe20007ffe0ff */
[----:B------:R-:W-:Y:S04]  /*111d0*/  @P0 IMAD.WIDE.U32 R4, R2, 0x70, R4 ;  /* 0x0000007002040825 */ /* 0x000fe800078e0004 */
[----:B------:R-:W-:Y:S01]  /*111e0*/  @P0 IMAD R3, R3, 0x70, RZ ;  /* 0x0000007003030824 */ /* 0x000fe200078e02ff */
[----:B------:R-:W-:Y:S01]  /*111f0*/  @P0 LEA R2, P2, R4, c[0x0][0x1c8], 0x1 ;  /* 0x0000720004020a11 */ /* 0x000fe200078408ff */
[----:B------:R-:W-:Y:S03]  /*11200*/  FFMA.FTZ R6, R32, c[0x0][0x2d0], -R79 ;  /* 0x0000b40020067a23 */ /* 0x000fe6000001084f */
[----:B------:R-:W-:Y:S01]  /*11210*/  @P0 IADD3 R3, R5, R3, RZ ;  /* 0x0000000305030210 */ /* 0x000fe20007ffe0ff */
[----:B------:R1:W-:Y:S03]  /*11220*/  MUFU.EX2 R92, R6 ;  /* 0x00000006005c7308 */ /* 0x0003e60000000800 */
[----:B------:R-:W-:Y:S01]  /*11230*/  @P0 LEA.HI.X R3, R4, c[0x0][0x1cc], R3, 0x1, P2 ;  /* 0x0000730004030a11 */ /* 0x000fe200010f0c03 */
[--C-:B------:R-:W-:Y:S04]  /*11240*/  FFMA.FTZ R4, R22, c[0x0][0x2d0], -R78.reuse ;  /* 0x0000b40016047a23 */ /* 0x100fe8000001084e */
[----:B------:R2:W-:Y:S02]  /*11250*/  @P0 LDGSTS.E.BYPASS.LTC128B.128 [R241+0x3900], [R2.64], !P6 ;  /* 0x0390000002f10fae */ /* 0x0005e4000f101d4a */
[----:B------:R3:W-:Y:S01]  /*11260*/  MUFU.EX2 R251, R4 ;  /* 0x0000000400fb7308 */ /* 0x0007e20000000800 */
[----:B-1----:R-:W-:Y:S04]  /*11270*/  @P0 IADD3 R6, P1, R2, UR6, RZ ;  /* 0x0000000602060c10 */ /* 0x002fe8000ff3e0ff */
[----:B------:R-:W-:Y:S02]  /*11280*/  @P0 IADD3.X R7, R3, UR7, RZ, P1, !PT ;  /* 0x0000000703070c10 */ /* 0x000fe40008ffe4ff */
[----:B------:R-:W-:Y:S03]  /*11290*/  @P0 IADD3 R10, P3, R6, UR6, RZ ;  /* 0x00000006060a0c10 */ /* 0x000fe6000ff7e0ff */
[----:B------:R1:W-:Y:S01]  /*112a0*/  @P0 LDGSTS.E.BYPASS.LTC128B.128 [R241+0x4100], [R6.64], !P6 ;  /* 0x0410000006f10fae */ /* 0x0003e2000f101d4a */
[----:B------:R-:W-:Y:S01]  /*112b0*/  @P0 IADD3.X R11, R7, UR7, RZ, P3, !PT ;  /* 0x00000007070b0c10 */ /* 0x000fe20009ffe4ff */
[--C-:B--2---:R-:W-:Y:S01]  /*112c0*/  FFMA.FTZ R2, R23, c[0x0][0x2d0], -R78.reuse ;  /* 0x0000b40017027a23 */ /* 0x104fe2000001084e */
[----:B------:R-:W-:Y:S03]  /*112d0*/  @P0 IADD3 R8, P2, R10, UR6, RZ ;  /* 0x000000060a080c10 */ /* 0x000fe6000ff5e0ff */
[----:B------:R2:W4:Y:S01]  /*112e0*/  MUFU.EX2 R91, R2 ;  /* 0x00000002005b7308 */ /* 0x0005220000000800 */
[----:B------:R-:W-:Y:S01]  /*112f0*/  @P0 IADD3.X R9, R11, UR7, RZ, P2, !PT ;  /* 0x000000070b090c10 */ /* 0x000fe200097fe4ff */
[----:B------:R4:W-:Y:S01]  /*11300*/  @P0 LDGSTS.E.BYPASS.LTC128B.128 [R241+0x4900], [R10.64], !P6 ;  /* 0x049000000af10fae */ /* 0x0009e2000f101d4a */
[----:B---3--:R-:W-:Y:S04]  /*11310*/  @P0 IADD3 R4, P1, R8, UR6, RZ ;  /* 0x0000000608040c10 */ /* 0x008fe8000ff3e0ff */
[----:B------:R-:W-:Y:S03]  /*11320*/  @P0 IADD3.X R5, R9, UR7, RZ, P1, !PT ;  /* 0x0000000709050c10 */ /* 0x000fe60008ffe4ff */
[----:B------:R3:W-:Y:S08]  /*11330*/  @P0 LDGSTS.E.BYPASS.LTC128B.128 [R241+0x5100], [R8.64], !P6 ;  /* 0x0510000008f10fae */ /* 0x0007f0000f101d4a */
[----:B------:R3:W-:Y:S01]  /*11340*/  @P0 LDGSTS.E.BYPASS.LTC128B.128 [R241+0x5900], [R4.64], !P6 ;  /* 0x0590000004f10fae */ /* 0x0007e2000f101d4a */
[--C-:B-1----:R-:W-:Y:S02]  /*11350*/  FFMA.FTZ R7, R34, c[0x0][0x2d0], -R78.reuse ;  /* 0x0000b40022077a23 */ /* 0x102fe4000001084e */
[----:B------:R-:W-:Y:S01]  /*11360*/  FMUL.FTZ R34, R69, R150 ;  /* 0x0000009645227220 */ /* 0x000fe20000410000 */
[----:B--2---:R-:W-:Y:S01]  /*11370*/  @P0 IADD3 R2, P2, R4, UR6, RZ ;  /* 0x0000000604020c10 */ /* 0x004fe2000ff5e0ff */
[----:B------:R1:W-:Y:S03]  /*11380*/  MUFU.EX2 R93, R7 ;  /* 0x00000007005d7308 */ /* 0x0003e60000000800 */
[----:B------:R-:W-:Y:S01]  /*11390*/  @P0 IADD3.X R3, R5, UR7, RZ, P2, !PT ;  /* 0x0000000705030c10 */ /* 0x000fe200097fe4ff */
[----:B----4-:R-:W-:Y:S01]  /*113a0*/  FMUL.FTZ R11, R0, R127 ;  /* 0x0000007f000b7220 */ /* 0x010fe20000410000 */
[----:B------:R-:W-:Y:S01]  /*113b0*/  @P0 IADD3 R6, P1, R2, UR6, RZ ;  /* 0x0000000602060c10 */ /* 0x000fe2000ff3e0ff */
[----:B------:R-:W-:Y:S01]  /*113c0*/  FMUL.FTZ R10, R0, R126 ;  /* 0x0000007e000a7220 */ /* 0x000fe20000410000 */
[----:B------:R-:W-:Y:S01]  /*113d0*/  MOV R127, R52 ;  /* 0x00000034007f7202 */ /* 0x000fe20000000f00 */
[----:B------:R2:W-:Y:S01]  /*113e0*/  @P0 LDGSTS.E.BYPASS.LTC128B.128 [R241+0x6100], [R2.64], !P6 ;  /* 0x0610000002f10fae */ /* 0x0005e2000f101d4a */
[----:B------:R-:W-:Y:S01]  /*113f0*/  MOV R126, R50 ;  /* 0x00000032007e7202 */ /* 0x000fe20000000f00 */
[----:B------:R-:W-:Y:S02]  /*11400*/  FMUL.FTZ R50, R69, R166 ;  /* 0x000000a645327220 */ /* 0x000fe40000410000 */
[C---:B---3--:R-:W-:Y:S01]  /*11410*/  FMUL.FTZ R8, R68.reuse, R124 ;  /* 0x0000007c44087220 */ /* 0x048fe20000410000 */
[----:B------:R-:W-:Y:S01]  /*11420*/  MOV R124, R53 ;  /* 0x00000035007c7202 */ /* 0x000fe20000000f00 */
[----:B------:R-:W-:Y:S02]  /*11430*/  FMUL.FTZ R9, R68, R125 ;  /* 0x0000007d44097220 */ /* 0x000fe40000410000 */
[----:B------:R-:W-:Y:S01]  /*11440*/  IMAD.MOV.U32 R125, RZ, RZ, R87 ;  /* 0x000000ffff7d7224 */ /* 0x000fe200078e0057 */
[----:B------:R-:W-:Y:S01]  /*11450*/  F2FP.PACK_AB R66, R124, R127 ;  /* 0x0000007f7c42723e */ /* 0x000fe200000000ff */
[----:B------:R-:W-:Y:S02]  /*11460*/  FFMA.FTZ R4, R35, c[0x0][0x2d0], -R78 ;  /* 0x0000b40023047a23 */ /* 0x000fe4000001084e */
[----:B------:R-:W-:Y:S01]  /*11470*/  FMUL.FTZ R5, R74, R121 ;  /* 0x000000794a057220 */ /* 0x000fe20000410000 */
[----:B------:R-:W-:Y:S01]  /*11480*/  MOV R121, R91 ;  /* 0x0000005b00797202 */ /* 0x000fe20000000f00 */
[----:B------:R3:W4:Y:S01]  /*11490*/  MUFU.EX2 R32, R4 ;  /* 0x0000000400207308 */ /* 0x0007220000000800 */
[----:B-1----:R-:W-:Y:S01]  /*114a0*/  @P0 IADD3.X R7, R3, UR7, RZ, P1, !PT ;  /* 0x0000000703070c10 */ /* 0x002fe20008ffe4ff */
[C---:B------:R-:W-:Y:S04]  /*114b0*/  FMUL.FTZ R35, R69.reuse, R151 ;  /* 0x0000009745237220 */ /* 0x040fe80000410000 */
[----:B------:R1:W-:Y:S01]  /*114c0*/  @P0 LDGSTS.E.BYPASS.LTC128B.128 [R241+0x6900], [R6.64], !P6 ;  /* 0x0690000006f10fae */ /* 0x0003e2000f101d4a */
[--C-:B--2---:R-:W-:Y:S01]  /*114d0*/  FFMA.FTZ R2, R24, c[0x0][0x2d0], -R105.reuse ;  /* 0x0000b40018027a23 */ /* 0x104fe20000010869 */
[----:B------:R-:W-:Y:S01]  /*114e0*/  MOV R3, R36 ;  /* 0x0000002400037202 */ /* 0x000fe20000000f00 */
[----:B------:R-:W-:Y:S05]  /*114f0*/  FMUL.FTZ R24, R68, R140 ;  /* 0x0000008c44187220 */ /* 0x000fea0000410000 */
[----:B------:R-:W2:Y:S01]  /*11500*/  LDSM.16.MT88.4 R20, [R224+0x100] ;  /* 0x00010000e014783b */ /* 0x000ea20000004200 */
[----:B------:R1:W-:Y:S01]  /*11510*/  MUFU.EX2 R248, R2 ;  /* 0x0000000200f87308 */ /* 0x0003e20000000800 */
[----:B------:R-:W-:Y:S06]  /*11520*/  F2FP.PACK_AB R82, R192, R3 ;  /* 0x00000003c052723e */ /* 0x000fec00000000ff */
[----:B------:R-:W2:Y:S01]  /*11530*/  LDSM.16.MT88.4 R36, [R227+0x100] ;  /* 0x00010000e324783b */ /* 0x000ea20000004200 */
[C---:B---3--:R-:W-:Y:S02]  /*11540*/  FMUL.FTZ R4, R74.reuse, R120 ;  /* 0x000000784a047220 */ /* 0x048fe40000410000 */
[----:B----4-:R-:W-:Y:S02]  /*11550*/  IMAD.MOV.U32 R140, RZ, RZ, R32 ;  /* 0x000000ffff8c7224 */ /* 0x010fe400078e0020 */
[----:B------:R-:W-:Y:S01]  /*11560*/  FMUL.FTZ R32, R74, R148 ;  /* 0x000000944a207220 */ /* 0x000fe20000410000 */
[----:B------:R-:W-:Y:S02]  /*11570*/  MOV R148, R245 ;  /* 0x000000f500947202 */ /* 0x000fe40000000f00 */
[----:B------:R-:W3:Y:S01]  /*11580*/  LDSM.16.MT88.4 R52, [R225+0x100] ;  /* 0x00010000e134783b */ /* 0x000ee20000004200 */
[C---:B-1----:R-:W-:Y:S01]  /*11590*/  FMUL.FTZ R6, R69.reuse, R122 ;  /* 0x0000007a45067220 */ /* 0x042fe20000410000 */
[----:B------:R-:W-:Y:S01]  /*115a0*/  MOV R122, R90 ;  /* 0x0000005a007a7202 */ /* 0x000fe20000000f00 */
[----:B------:R-:W-:Y:S01]  /*115b0*/  FMUL.FTZ R7, R69, R123 ;  /* 0x0000007b45077220 */ /* 0x000fe20000410000 */
[----:B------:R-:W-:Y:S04]  /*115c0*/  MOV R123, R89 ;  /* 0x00000059007b7202 */ /* 0x000fe80000000f00 */
[----:B------:R-:W1:Y:S01]  /*115d0*/  LDSM.16.MT88.4 R84, [R226+0x100] ;  /* 0x00010000e254783b */ /* 0x000e620000004200 */
[--C-:B------:R-:W-:Y:S02]  /*115e0*/  FFMA.FTZ R2, R25, c[0x0][0x2d0], -R105.reuse ;  /* 0x0000b40019027a23 */ /* 0x100fe40000010869 */
[----:B------:R-:W-:Y:S01]  /*115f0*/  FMUL.FTZ R25, R68, R141 ;  /* 0x0000008d44197220 */ /* 0x000fe20000410000 */
[----:B------:R-:W-:Y:S01]  /*11600*/  MOV R141, R94 ;  /* 0x0000005e008d7202 */ /* 0x000fe20000000f00 */
[----:B------:R4:W1:Y:S03]  /*11610*/  MUFU.EX2 R249, R2 ;  /* 0x0000000200f97308 */ /* 0x0008660000000800 */
[----:B------:R-:W1:Y:S01]  /*11620*/  LDSM.16.MT88.4 R88, [R224+0x900] ;  /* 0x00090000e058783b */ /* 0x000e620000004200 */
[-C--:B--2---:R-:W-:Y:S07]  /*11630*/  HMMA.16816.F32 R4, R80, R20.reuse, R4 ;  /* 0x000000145004723c */ /* 0x084fee0000001804 */
[----:B------:R-:W0:Y:S01]  /*11640*/  LDGDEPBAR ;  /* 0x00000000000079af */ /* 0x000e220000000000 */
[C---:B------:R-:W-:Y:S04]  /*11650*/  HMMA.16816.F32 R8, R64.reuse, R20, R8 ;  /* 0x000000144008723c */ /* 0x040fe80000001808 */
[--C-:B----4-:R-:W-:Y:S02]  /*11660*/  FFMA.FTZ R2, R28, c[0x0][0x2d0], -R105.reuse ;  /* 0x0000b4001c027a23 */ /* 0x110fe40000010869 */
[----:B------:R-:W-:Y:S02]  /*11670*/  FMUL.FTZ R28, R68, R144 ;  /* 0x00000090441c7220 */ /* 0x000fe40000410000 */
[-C--:B------:R-:W-:Y:S01]  /*11680*/  HMMA.16816.F32 R12, R64, R22.reuse, R12 ;  /* 0x00000016400c723c */ /* 0x080fe2000000180c */
[----:B------:R2:W-:Y:S03]  /*11690*/  MUFU.EX2 R250, R2 ;  /* 0x0000000200fa7308 */ /* 0x0005e60000000800 */
[C---:B------:R-:W-:Y:S02]  /*116a0*/  FMUL.FTZ R20, R74.reuse, R136 ;  /* 0x000000884a147220 */ /* 0x040fe40000410000 */
[----:B------:R-:W-:Y:S01]  /*116b0*/  FMUL.FTZ R21, R74, R137 ;  /* 0x000000894a157220 */ /* 0x000fe20000410000 */
[----:B------:R-:W-:Y:S01]  /*116c0*/  MOV R137, R58 ;  /* 0x0000003a00897202 */ /* 0x000fe20000000f00 */
[C---:B------:R-:W-:Y:S04]  /*116d0*/  HMMA.16816.F32 R16, R80.reuse, R22, R16 ;  /* 0x000000165010723c */ /* 0x040fe80000001810 */
[----:B------:R-:W-:Y:S02]  /*116e0*/  IMAD.MOV.U32 R136, RZ, RZ, R46 ;  /* 0x000000ffff887224 */ /* 0x000fe400078e002e */
[C---:B------:R-:W-:Y:S02]  /*116f0*/  FMUL.FTZ R46, R0.reuse, R162 ;  /* 0x000000a2002e7220 */ /* 0x040fe40000410000 */
[C---:B------:R-:W-:Y:S01]  /*11700*/  FMUL.FTZ R23, R69.reuse, R139 ;  /* 0x0000008b45177220 */ /* 0x040fe20000410000 */
[----:B------:R-:W-:Y:S03]  /*11710*/  MOV R139, R221 ;  /* 0x000000dd008b7202 */ /* 0x000fe60000000f00 */
[----:B------:R-:W-:Y:S01]  /*11720*/  FMUL.FTZ R22, R69, R138 ;  /* 0x0000008a45167220 */ /* 0x000fe20000410000 */
[----:B------:R-:W-:Y:S01]  /*11730*/  MOV R138, R220 ;  /* 0x000000dc008a7202 */ /* 0x000fe20000000f00 */
[----:B------:R-:W-:Y:S01]  /*11740*/  FMUL.FTZ R58, R0, R174 ;  /* 0x000000ae003a7220 */ /* 0x000fe20000410000 */
[----:B------:R-:W-:Y:S01]  /*11750*/  MOV R150, R139 ;  /* 0x0000008b00967202 */ /* 0x000fe20000000f00 */
[----:B--2---:R-:W-:Y:S01]  /*11760*/  FFMA.FTZ R2, R29, c[0x0][0x2d0], -R105 ;  /* 0x0000b4001d027a23 */ /* 0x004fe20000010869 */
[----:B------:R-:W-:Y:S02]  /*11770*/  MOV R139, R135 ;  /* 0x00000087008b7202 */ /* 0x000fe40000000f00 */
[-C--:B------:R-:W-:Y:S01]  /*11780*/  HMMA.16816.F32 R20, R80, R36.reuse, R20 ;  /* 0x000000245014723c */ /* 0x080fe20000001814 */
[----:B------:R2:W-:Y:S02]  /*11790*/  MUFU.EX2 R252, R2 ;  /* 0x0000000200fc7308 */ /* 0x0005e40000000800 */
[----:B------:R-:W-:Y:S01]  /*117a0*/  FMUL.FTZ R29, R68, R145 ;  /* 0x00000091441d7220 */ /* 0x000fe20000410000 */
[----:B------:R-:W-:Y:S02]  /*117b0*/  MOV R135, R130 ;  /* 0x0000008200877202 */ /* 0x000fe40000000f00 */
[----:B------:R-:W-:Y:S02]  /*117c0*/  MOV R130, R125 ;  /* 0x0000007d00827202 */ /* 0x000fe40000000f00 */
[----:B------:R-:W-:Y:S04]  /*117d0*/  MOV R125, R185 ;  /* 0x000000b9007d7202 */ /* 0x000fe80000000f00 */
[----:B------:R-:W-:Y:S01]  /*117e0*/  MOV R185, R99 ;  /* 0x0000006300b97202 */ /* 0x000fe20000000f00 */
[--C-:B--2---:R-:W-:Y:S02]  /*117f0*/  FFMA.FTZ R2, R26, c[0x0][0x2d0], -R77.reuse ;  /* 0x0000b4001a027a23 */ /* 0x104fe4000001084d */
[C---:B------:R-:W-:Y:S01]  /*11800*/  FMUL.FTZ R26, R0.reuse, R142 ;  /* 0x0000008e001a7220 */ /* 0x040fe20000410000 */
[----:B------:R-:W-:Y:S01]  /*11810*/  MOV R142, R93 ;  /* 0x0000005d008e7202 */ /* 0x000fe20000000f00 */
[----:B------:R2:W-:Y:S02]  /*11820*/  MUFU.EX2 R120, R2 ;  /* 0x0000000200787308 */ /* 0x0005e40000000800 */
[--C-:B--2---:R-:W-:Y:S02]  /*11830*/  FFMA.FTZ R2, R27, c[0x0][0x2d0], -R77.reuse ;  /* 0x0000b4001b027a23 */ /* 0x104fe4000001084d */
[----:B------:R-:W-:Y:S01]  /*11840*/  FMUL.FTZ R27, R0, R143 ;  /* 0x0000008f001b7220 */ /* 0x000fe20000410000 */
[----:B------:R-:W-:Y:S05]  /*11850*/  MOV R143, R92 ;  /* 0x0000005c008f7202 */ /* 0x000fea0000000f00 */
[----:B------:R2:W4:Y:S01]  /*11860*/  MUFU.EX2 R198, R2 ;  /* 0x0000000200c67308 */ /* 0x0005220000000800 */
[----:B------:R-:W1:Y:S01]  /*11870*/  LDSM.16.MT88.4 R92, [R227+0x900] ;  /* 0x00090000e35c783b */ /* 0x000e620000004200 */
[C---:B------:R-:W-:Y:S07]  /*11880*/  HMMA.16816.F32 R24, R64.reuse, R36, R24 ;  /* 0x000000244018723c */ /* 0x040fee0000001818 */
[C---:B------:R-:W-:Y:S02]  /*11890*/  FMUL.FTZ R37, R74.reuse, R153 ;  /* 0x000000994a257220 */ /* 0x040fe40000410000 */
[----:B------:R-:W-:Y:S03]  /*118a0*/  FMUL.FTZ R36, R74, R152 ;  /* 0x000000984a247220 */ /* 0x000fe60000410000 */
[--C-:B--2---:R-:W-:Y:S02]  /*118b0*/  FFMA.FTZ R2, R30, c[0x0][0x2d0], -R77.reuse ;  /* 0x0000b4001e027a23 */ /* 0x104fe4000001084d */
[C---:B------:R-:W-:Y:S02]  /*118c0*/  FMUL.FTZ R30, R0.reuse, R146 ;  /* 0x00000092001e7220 */ /* 0x040fe40000410000 */
[----:B------:R2:W-:Y:S02]  /*118d0*/  MUFU.EX2 R197, R2 ;  /* 0x0000000200c57308 */ /* 0x0005e40000000800 */
[----:B--2---:R-:W-:Y:S01]  /*118e0*/  FFMA.FTZ R2, R195, c[0x0][0x2d0], -R77 ;  /* 0x0000b400c3027a23 */ /* 0x004fe2000001084d */
[----:B------:R-:W-:Y:S01]  /*118f0*/  MOV R195, R47 ;  /* 0x0000002f00c37202 */ /* 0x000fe20000000f00 */
[C---:B------:R-:W-:Y:S06]  /*11900*/  FMUL.FTZ R47, R0.reuse, R163 ;  /* 0x000000a3002f7220 */ /* 0x040fec0000410000 */
[----:B------:R2:W1:Y:S02]  /*11910*/  MUFU.EX2 R196, R2 ;  /* 0x0000000200c47308 */ /* 0x0004640000000800 */
[--C-:B--2---:R-:W-:Y:S02]  /*11920*/  FFMA.FTZ R2, R31, c[0x0][0x2d0], -R79.reuse ;  /* 0x0000b4001f027a23 */ /* 0x104fe4000001084f */
[----:B------:R-:W-:Y:S06]  /*11930*/  FMUL.FTZ R31, R0, R147 ;  /* 0x00000093001f7220 */ /* 0x000fec0000410000 */
[----:B------:R2:W-:Y:S01]  /*11940*/  MUFU.EX2 R247, R2 ;  /* 0x0000000200f77308 */ /* 0x0005e20000000800 */
[-C--:B------:R-:W-:Y:S08]  /*11950*/  HMMA.16816.F32 R28, R64, R38.reuse, R28 ;  /* 0x00000026401c723c */ /* 0x080ff0000000181c */
[C---:B------:R-:W-:Y:S07]  /*11960*/  HMMA.16816.F32 R32, R80.reuse, R38, R32 ;  /* 0x000000265020723c */ /* 0x040fee0000001820 */
[C---:B------:R-:W-:Y:S02]  /*11970*/  FMUL.FTZ R38, R69.reuse, R154 ;  /* 0x0000009a45267220 */ /* 0x040fe40000410000 */
[----:B------:R-:W-:Y:S03]  /*11980*/  FMUL.FTZ R39, R69, R155 ;  /* 0x0000009b45277220 */ /* 0x000fe60000410000 */
[--C-:B--2---:R-:W-:Y:S01]  /*11990*/  FFMA.FTZ R2, R199, c[0x0][0x2d0], -R79.reuse ;  /* 0x0000b400c7027a23 */ /* 0x104fe2000001084f */
[----:B------:R-:W-:Y:S03]  /*119a0*/  MOV R199, R246 ;  /* 0x000000f600c77202 */ /* 0x000fe60000000f00 */
[-C--:B---3--:R-:W-:Y:S01]  /*119b0*/  HMMA.16816.F32 R36, R80, R52.reuse, R36 ;  /* 0x000000345024723c */ /* 0x088fe20000001824 */
[----:B------:R2:W-:Y:S02]  /*119c0*/  MUFU.EX2 R147, R2 ;  /* 0x0000000200937308 */ /* 0x0005e40000000800 */
[----:B------:R-:W-:Y:S02]  /*119d0*/  MOV R151, R199 ;  /* 0x000000c700977202 */ /* 0x000fe40000000f00 */
[----:B------:R-:W-:Y:S03]  /*119e0*/  MOV R199, R97 ;  /* 0x0000006100c77202 */ /* 0x000fe60000000f00 */
[C---:B------:R-:W-:Y:S07]  /*119f0*/  HMMA.16816.F32 R40, R64.reuse, R52, R40 ;  /* 0x000000344028723c */ /* 0x040fee0000001828 */
[C---:B------:R-:W-:Y:S01]  /*11a00*/  FMUL.FTZ R53, R74.reuse, R169 ;  /* 0x000000a94a357220 */ /* 0x040fe20000410000 */
[-C--:B------:R-:W-:Y:S04]  /*11a10*/  HMMA.16816.F32 R44, R64, R54.reuse, R44 ;  /* 0x00000036402c723c */ /* 0x080fe8000000182c */
[----:B------:R-:W-:Y:S02]  /*11a20*/  FMUL.FTZ R52, R74, R168 ;  /* 0x000000a84a347220 */ /* 0x000fe40000410000 */
[--C-:B--2---:R-:W-:Y:S02]  /*11a30*/  FFMA.FTZ R2, R48, c[0x0][0x2d0], -R79.reuse ;  /* 0x0000b40030027a23 */ /* 0x104fe4000001084f */
[C---:B------:R-:W-:Y:S02]  /*11a40*/  FMUL.FTZ R48, R74.reuse, R164 ;  /* 0x000000a44a307220 */ /* 0x040fe40000410000 */
[----:B------:R2:W-:Y:S02]  /*11a50*/  MUFU.EX2 R245, R2 ;  /* 0x0000000200f57308 */ /* 0x0005e40000000800 */
[----:B--2---:R-:W-:Y:S02]  /*11a60*/  FFMA.FTZ R2, R49, c[0x0][0x2d0], -R79 ;  /* 0x0000b40031027a23 */ /* 0x004fe4000001084f */
[----:B------:R-:W-:Y:S06]  /*11a70*/  FMUL.FTZ R49, R74, R165 ;  /* 0x000000a54a317220 */ /* 0x000fec0000410000 */
[----:B------:R2:W-:Y:S01]  /*11a80*/  MUFU.EX2 R246, R2 ;  /* 0x0000000200f67308 */ /* 0x0005e20000000800 */
[C---:B------:R-:W-:Y:S07]  /*11a90*/  HMMA.16816.F32 R48, R80.reuse, R54, R48 ;  /* 0x000000365030723c */ /* 0x040fee0000001830 */
[C---:B------:R-:W-:Y:S02]  /*11aa0*/  FMUL.FTZ R55, R69.reuse, R171 ;  /* 0x000000ab45377220 */ /* 0x040fe40000410000 */
[----:B------:R-:W-:Y:S07]  /*11ab0*/  FMUL.FTZ R54, R69, R170 ;  /* 0x000000aa45367220 */ /* 0x000fee0000410000 */
[-C--:B-1----:R-:W-:Y:S03]  /*11ac0*/  HMMA.16816.F32 R52, R80, R84.reuse, R52 ;  /* 0x000000545034723c */ /* 0x082fe60000001834 */
[--C-:B--2---:R-:W-:Y:S04]  /*11ad0*/  FFMA.FTZ R2, R205, c[0x0][0x2d0], -R78.reuse ;  /* 0x0000b400cd027a23 */ /* 0x104fe8000001084e */
[----:B------:R1:W-:Y:S01]  /*11ae0*/  MUFU.EX2 R146, R2 ;  /* 0x0000000200927308 */ /* 0x0003e20000000800 */
[C---:B------:R-:W-:Y:S07]  /*11af0*/  HMMA.16816.F32 R56, R64.reuse, R84, R56 ;  /* 0x000000544038723c */ /* 0x040fee0000001838 */
[----:B------:R-:W-:Y:S01]  /*11b00*/  F2FP.PACK_AB R84, R249, R248 ;  /* 0x000000f8f954723e */ /* 0x000fe200000000ff */
[-C--:B------:R-:W-:Y:S04]  /*11b10*/  HMMA.16816.F32 R60, R64, R86.reuse, R60 ;  /* 0x00000056403c723c */ /* 0x080fe8000000183c */
[----:B----4-:R-:W-:Y:S03]  /*11b20*/  F2FP.PACK_AB R85, R198, R120 ;  /* 0x00000078c655723e */ /* 0x010fe600000000ff */
[C---:B------:R-:W-:Y:S02]  /*11b30*/  FMUL.FTZ R64, R74.reuse, R180 ;  /* 0x000000b44a407220 */ /* 0x040fe40000410000 */
[----:B------:R-:W-:Y:S03]  /*11b40*/  FMUL.FTZ R65, R74, R181 ;  /* 0x000000b54a417220 */ /* 0x000fe60000410000 */
[C---:B------:R-:W-:Y:S02]  /*11b50*/  FMUL.FTZ R66, R69.reuse, R182 ;  /* 0x000000b645427220 */ /* 0x040fe40000410000 */
[----:B------:R-:W-:Y:S02]  /*11b60*/  FMUL.FTZ R67, R69, R183 ;  /* 0x000000b745437220 */ /* 0x000fe40000410000 */
[--C-:B-1----:R-:W-:Y:S04]  /*11b70*/  FFMA.FTZ R2, R206, c[0x0][0x2d0], -R78.reuse ;  /* 0x0000b400ce027a23 */ /* 0x102fe8000001084e */
[----:B------:R1:W-:Y:S01]  /*11b80*/  MUFU.EX2 R221, R2 ;  /* 0x0000000200dd7308 */ /* 0x0003e20000000800 */
[----:B------:R-:W-:Y:S07]  /*11b90*/  HMMA.16816.F32 R64, R80, R86, R64 ;  /* 0x000000565040723c */ /* 0x000fee0000001840 */
[----:B------:R-:W-:Y:S02]  /*11ba0*/  F2FP.PACK_AB R80, R122, R123 ;  /* 0x0000007b7a50723e */ /* 0x000fe400000000ff */
[----:B------:R-:W-:Y:S03]  /*11bb0*/  F2FP.PACK_AB R82, R141, R143 ;  /* 0x0000008f8d52723e */ /* 0x000fe600000000ff */
[----:B------:R-:W-:Y:S02]  /*11bc0*/  F2FP.PACK_AB R81, R121, R251 ;  /* 0x000000fb7951723e */ /* 0x000fe400000000ff */
[----:B------:R-:W-:Y:S02]  /*11bd0*/  F2FP.PACK_AB R83, R140, R142 ;  /* 0x0000008e8c53723e */ /* 0x000fe400000000ff */
[----:B------:R-:W-:Y:S02]  /*11be0*/  F2FP.PACK_AB R86, R252, R250 ;  /* 0x000000fafc56723e */ /* 0x000fe400000000ff */
[----:B------:R-:W-:Y:S03]  /*11bf0*/  F2FP.PACK_AB R87, R196, R197 ;  /* 0x000000c5c457723e */ /* 0x000fe600000000ff */
[-C--:B------:R-:W-:Y:S03]  /*11c00*/  HMMA.16816.F32 R4, R80, R88.reuse, R4 ;  /* 0x000000585004723c */ /* 0x080fe60000001804 */
[--C-:B-1----:R-:W-:Y:S04]  /*11c10*/  FFMA.FTZ R2, R202, c[0x0][0x2d0], -R78.reuse ;  /* 0x0000b400ca027a23 */ /* 0x102fe8000001084e */
[----:B------:R1:W-:Y:S01]  /*11c20*/  MUFU.EX2 R219, R2 ;  /* 0x0000000200db7308 */ /* 0x0003e20000000800 */
[C---:B------:R-:W-:Y:S08]  /*11c30*/  HMMA.16816.F32 R8, R84.reuse, R88, R8 ;  /* 0x000000585408723c */ /* 0x040ff00000001808 */
[-C--:B------:R-:W-:Y:S08]  /*11c40*/  HMMA.16816.F32 R12, R84, R90.reuse, R12 ;  /* 0x0000005a540c723c */ /* 0x080ff0000000180c */
[C---:B------:R-:W-:Y:S01]  /*11c50*/  HMMA.16816.F32 R16, R80.reuse, R90, R16 ;  /* 0x0000005a5010723c */ /* 0x040fe20000001810 */
[----:B------:R-:W-:Y:S03]  /*11c60*/  LDSM.16.MT88.4 R88, [R226+0x900] ;  /* 0x00090000e258783b */ /* 0x000fe60000004200 */
[----:B-1----:R-:W-:Y:S04]  /*11c70*/  FFMA.FTZ R2, R203, c[0x0][0x2d0], -R78 ;  /* 0x0000b400cb027a23 */ /* 0x002fe8000001084e */
[-C--:B------:R-:W-:Y:S01]  /*11c80*/  HMMA.16816.F32 R20, R80, R92.reuse, R20 ;  /* 0x0000005c5014723c */ /* 0x080fe20000001814 */
[----:B------:R1:W-:Y:S07]  /*11c90*/  MUFU.EX2 R220, R2 ;  /* 0x0000000200dc7308 */ /* 0x0003ee0000000800 */
[C---:B------:R-:W-:Y:S08]  /*11ca0*/  HMMA.16816.F32 R24, R84.reuse, R92, R24 ;  /* 0x0000005c5418723c */ /* 0x040ff00000001818 */
[-C--:B------:R-:W-:Y:S08]  /*11cb0*/  HMMA.16816.F32 R28, R84, R94.reuse, R28 ;  /* 0x0000005e541c723c */ /* 0x080ff0000000181c */
[C---:B------:R-:W-:Y:S01]  /*11cc0*/  HMMA.16816.F32 R32, R80.reuse, R94, R32 ;  /* 0x0000005e5020723c */ /* 0x040fe20000001820 */
[----:B------:R-:W-:Y:S03]  /*11cd0*/  LDSM.16.MT88.4 R92, [R224+0x1100] ;  /* 0x00110000e05c783b */ /* 0x000fe60000004200 */
[--C-:B-1----:R-:W-:Y:S04]  /*11ce0*/  FFMA.FTZ R2, R207, c[0x0][0x2d0], -R105.reuse ;  /* 0x0000b400cf027a23 */ /* 0x102fe80000010869 */
[----:B------:R1:W-:Y:S04]  /*11cf0*/  MUFU.EX2 R145, R2 ;  /* 0x0000000200917308 */ /* 0x0003e80000000800 */
[--C-:B-1----:R-:W-:Y:S06]  /*11d00*/  FFMA.FTZ R2, R209, c[0x0][0x2d0], -R105.reuse ;  /* 0x0000b400d1027a23 */ /* 0x102fec0000010869 */
[----:B------:R1:W2:Y:S02]  /*11d10*/  MUFU.EX2 R218, R2 ;  /* 0x0000000200da7308 */ /* 0x0002a40000000800 */
[--C-:B-1----:R-:W-:Y:S08]  /*11d20*/  FFMA.FTZ R2, R208, c[0x0][0x2d0], -R105.reuse ;  /* 0x0000b400d0027a23 */ /* 0x102ff00000010869 */
[----:B------:R1:W-:Y:S02]  /*11d30*/  MUFU.EX2 R216, R2 ;  /* 0x0000000200d87308 */ /* 0x0003e40000000800 */
[----:B-1----:R-:W-:Y:S08]  /*11d40*/  FFMA.FTZ R2, R212, c[0x0][0x2d0], -R105 ;  /* 0x0000b400d4027a23 */ /* 0x002ff00000010869 */
[----:B------:R1:W3:Y:S02]  /*11d50*/  MUFU.EX2 R217, R2 ;  /* 0x0000000200d97308 */ /* 0x0002e40000000800 */
[--C-:B-1----:R-:W-:Y:S08]  /*11d60*/  FFMA.FTZ R2, R215, c[0x0][0x2d0], -R77.reuse ;  /* 0x0000b400d7027a23 */ /* 0x102ff0000001084d */
[----:B------:R1:W-:Y:S02]  /*11d70*/  MUFU.EX2 R144, R2 ;  /* 0x0000000200907308 */ /* 0x0003e40000000800 */
[----:B-1----:R-:W-:Y:S02]  /*11d80*/  FFMA.FTZ R2, R148, c[0x0][0x2d0], -R77 ;  /* 0x0000b40094027a23 */ /* 0x002fe4000001084d */
[----:B------:R-:W-:Y:S01]  /*11d90*/  IMAD.MOV.U32 R148, RZ, RZ, R129 ;  /* 0x000000ffff947224 */ /* 0x000fe200078e0081 */
[----:B------:R-:W-:Y:S05]  /*11da0*/  MOV R129, R96 ;  /* 0x0000006000817202 */ /* 0x000fea0000000f00 */
[----:B------:R1:W2:Y:S01]  /*11db0*/  MUFU.EX2 R153, R2 ;  /* 0x0000000200997308 */ /* 0x0002a20000000800 */
[----:B------:R-:W2:Y:S01]  /*11dc0*/  LDSM.16.MT88.4 R96, [R225+0x900] ;  /* 0x00090000e160783b */ /* 0x000ea20000004200 */
[--C-:B-1----:R-:W-:Y:S01]  /*11dd0*/  FFMA.FTZ R2, R151, c[0x0][0x2d0], -R77.reuse ;  /* 0x0000b40097027a23 */ /* 0x102fe2000001084d */
[----:B------:R-:W-:Y:S02]  /*11de0*/  MOV R151, R149 ;  /* 0x0000009500977202 */ /* 0x000fe40000000f00 */
[----:B------:R-:W-:Y:S05]  /*11df0*/  MOV R149, R199 ;  /* 0x000000c700957202 */ /* 0x000fea0000000f00 */
[----:B------:R1:W-:Y:S01]  /*11e00*/  MUFU.EX2 R152, R2 ;  /* 0x0000000200987308 */ /* 0x0003e20000000800 */
[----:B------:R-:W-:Y:S02]  /*11e10*/  MOV R199, R184 ;  /* 0x000000b800c77202 */ /* 0x000fe40000000f00 */
[----:B------:R-:W-:Y:S02]  /*11e20*/  MOV R184, R210 ;  /* 0x000000d200b87202 */ /* 0x000fe40000000f00 */
[----:B------:R-:W4:Y:S01]  /*11e30*/  LDL.LU R210, [R1+0xa8] ;  /* 0x0000a80001d27983 */ /* 0x000f220000300800 */
[-C--:B--2---:R-:W-:Y:S08]  /*11e40*/  HMMA.16816.F32 R36, R80, R96.reuse, R36 ;  /* 0x000000605024723c */ /* 0x084ff00000001824 */
[C---:B------:R-:W-:Y:S04]  /*11e50*/  HMMA.16816.F32 R40, R84.reuse, R96, R40 ;  /* 0x000000605428723c */ /* 0x040fe80000001828 */
[----:B-1----:R-:W-:Y:S02]  /*11e60*/  FFMA.FTZ R2, R150, c[0x0][0x2d0], -R77 ;  /* 0x0000b40096027a23 */ /* 0x002fe4000001084d */
[----:B------:R-:W-:Y:S01]  /*11e70*/  IMAD.MOV.U32 R150, RZ, RZ, R148 ;  /* 0x000000ffff967224 */ /* 0x000fe200078e0094 */
[----:B------:R-:W-:Y:S01]  /*11e80*/  MOV R148, R128 ;  /* 0x0000008000947202 */ /* 0x000fe20000000f00 */
[-C--:B------:R-:W-:Y:S01]  /*11e90*/  HMMA.16816.F32 R44, R84, R98.reuse, R44 ;  /* 0x00000062542c723c */ /* 0x080fe2000000182c */
[----:B------:R1:W2:Y:S03]  /*11ea0*/  MUFU.EX2 R154, R2 ;  /* 0x00000002009a7308 */ /* 0x0002a60000000800 */
[----:B------:R-:W-:Y:S01]  /*11eb0*/  MOV R128, R3 ;  /* 0x0000000300807202 */ /* 0x000fe20000000f00 */
[--C-:B------:R-:W-:Y:S03]  /*11ec0*/  FFMA.FTZ R3, R214, c[0x0][0x2d0], -R79.reuse ;  /* 0x0000b400d6037a23 */ /* 0x100fe6000001084f */
[C---:B------:R-:W-:Y:S01]  /*11ed0*/  HMMA.16816.F32 R48, R80.reuse, R98, R48 ;  /* 0x000000625030723c */ /* 0x040fe20000001830 */
[----:B------:R-:W-:Y:S02]  /*11ee0*/  LDSM.16.MT88.4 R96, [R225+0x1100] ;  /* 0x00110000e160783b */ /* 0x000fe40000004200 */
[----:B------:R-:W-:Y:S05]  /*11ef0*/  MUFU.EX2 R215, R3 ;  /* 0x0000000300d77308 */ /* 0x000fea0000000800 */
[-C--:B------:R-:W-:Y:S08]  /*11f00*/  HMMA.16816.F32 R52, R80, R88.reuse, R52 ;  /* 0x000000585034723c */ /* 0x080ff00000001834 */
[C---:B------:R-:W-:Y:S04]  /*11f10*/  HMMA.16816.F32 R56, R84.reuse, R88, R56 ;  /* 0x000000585438723c */ /* 0x040fe80000001838 */
[--C-:B-1----:R-:W-:Y:S04]  /*11f20*/  FFMA.FTZ R2, R213, c[0x0][0x2d0], -R79.reuse ;  /* 0x0000b400d5027a23 */ /* 0x102fe8000001084f */
[-C--:B------:R-:W-:Y:S01]  /*11f30*/  HMMA.16816.F32 R60, R84, R90.reuse, R60 ;  /* 0x0000005a543c723c */ /* 0x080fe2000000183c */
[----:B------:R1:W1:Y:S06]  /*11f40*/  MUFU.EX2 R213, R2 ;  /* 0x0000000200d57308 */ /* 0x00026c0000000800 */
[----:B------:R-:W-:Y:S01]  /*11f50*/  F2FP.PACK_AB R84, R218, R145 ;  /* 0x00000091da54723e */ /* 0x000fe200000000ff */
[----:B------:R-:W-:Y:S01]  /*11f60*/  HMMA.16816.F32 R64, R80, R90, R64 ;  /* 0x0000005a5040723c */ /* 0x000fe20000001840 */
[----:B------:R-:W2:Y:S03]  /*11f70*/  LDSM.16.MT88.4 R88, [R227+0x1100] ;  /* 0x00110000e358783b */ /* 0x000ea60000004200 */
[----:B---3--:R-:W-:Y:S02]  /*11f80*/  F2FP.PACK_AB R86, R217, R216 ;  /* 0x000000d8d956723e */ /* 0x008fe400000000ff */
[----:B------:R-:W-:Y:S02]  /*11f90*/  F2FP.PACK_AB R85, R153, R144 ;  /* 0x000000909955723e */ /* 0x000fe400000000ff */
[----:B------:R-:W-:Y:S04]  /*11fa0*/  F2FP.PACK_AB R80, R147, R247 ;  /* 0x000000f79350723e */ /* 0x000fe800000000ff */
[----:B------:R-:W-:Y:S02]  /*11fb0*/  F2FP.PACK_AB R82, R246, R245 ;  /* 0x000000f5f652723e */ /* 0x000fe400000000ff */
[----:B------:R-:W-:Y:S02]  /*11fc0*/  F2FP.PACK_AB R81, R221, R146 ;  /* 0x00000092dd51723e */ /* 0x000fe400000000ff */
[----:B------:R-:W-:Y:S01]  /*11fd0*/  F2FP.PACK_AB R83, R220, R219 ;  /* 0x000000dbdc53723e */ /* 0x000fe200000000ff */
[--C-:B-1----:R-:W-:Y:S01]  /*11fe0*/  FFMA.FTZ R2, R211, c[0x0][0x2d0], -R79.reuse ;  /* 0x0000b400d3027a23 */ /* 0x102fe2000001084f */
[----:B--2---:R-:W-:Y:S03]  /*11ff0*/  F2FP.PACK_AB R87, R154, R152 ;  /* 0x000000989a57723e */ /* 0x004fe600000000ff */
[----:B------:R4:W-:Y:S02]  /*12000*/  MUFU.EX2 R212, R2 ;  /* 0x0000000200d47308 */ /* 0x0009e40000000800 */
        /* <DEDUP_REMOVED lines=8> */
[C---:B------:R-:W-:Y:S01]  /*12090*/  HMMA.16816.F32 R32, R80.reuse, R90, R32 ;  /* 0x0000005a5020723c */ /* 0x040fe20000001820 */
[----:B------:R-:W2:Y:S07]  /*120a0*/  LDSM.16.MT88.4 R88, [R224+0x1900] ;  /* 0x00190000e058783b */ /* 0x000eae0000004200 */
[-C--:B------:R-:W-:Y:S08]  /*120b0*/  HMMA.16816.F32 R36, R80, R96.reuse, R36 ;  /* 0x000000605024723c */ /* 0x080ff00000001824 */
[C---:B------:R-:W-:Y:S08]  /*120c0*/  HMMA.16816.F32 R40, R84.reuse, R96, R40 ;  /* 0x000000605428723c */ /* 0x040ff00000001828 */
[-C--:B------:R-:W-:Y:S08]  /*120d0*/  HMMA.16816.F32 R44, R84, R98.reuse, R44 ;  /* 0x00000062542c723c */ /* 0x080ff0000000182c */
[C---:B------:R-:W-:Y:S01]  /*120e0*/  HMMA.16816.F32 R48, R80.reuse, R98, R48 ;  /* 0x000000625030723c */ /* 0x040fe20000001830 */
[----:B------:R-:W-:Y:S07]  /*120f0*/  LDSM.16.MT88.4 R96, [R225+0x1900] ;  /* 0x00190000e160783b */ /* 0x000fee0000004200 */
[-C--:B-1----:R-:W-:Y:S08]  /*12100*/  HMMA.16816.F32 R52, R80, R92.reuse, R52 ;  /* 0x0000005c5034723c */ /* 0x082ff00000001834 */
[C---:B------:R-:W-:Y:S08]  /*12110*/  HMMA.16816.F32 R56, R84.reuse, R92, R56 ;  /* 0x0000005c5438723c */ /* 0x040ff00000001838 */
[-C--:B------:R-:W-:Y:S08]  /*12120*/  HMMA.16816.F32 R60, R84, R94.reuse, R60 ;  /* 0x0000005e543c723c */ /* 0x080ff0000000183c */
[----:B------:R-:W-:Y:S01]  /*12130*/  HMMA.16816.F32 R64, R80, R94, R64 ;  /* 0x0000005e5040723c */ /* 0x000fe20000001840 */
[----:B------:R-:W1:Y:S06]  /*12140*/  LDSM.16.MT88.4 R92, [R227+0x1900] ;  /* 0x00190000e35c783b */ /* 0x000e6c0000004200 */
[----:B------:R-:W-:Y:S01]  /*12150*/  F2FP.PACK_AB R80, R215, R213 ;  /* 0x000000d5d750723e */ /* 0x000fe200000000ff */
[----:B----4-:R-:W-:Y:S04]  /*12160*/  FFMA.FTZ R2, R210, c[0x0][0x2d0], -R79 ;  /* 0x0000b400d2027a23 */ /* 0x010fe8000001084f */
[----:B------:R3:W4:Y:S02]  /*12170*/  MUFU.EX2 R214, R2 ;  /* 0x0000000200d67308 */ /* 0x0007240000000800 */
[----:B---3--:R-:W-:Y:S01]  /*12180*/  FFMA.FTZ R2, R151, c[0x0][0x2d0], -R78 ;  /* 0x0000b40097027a23 */ /* 0x008fe2000001084e */
[----:B----4-:R-:W-:Y:S02]  /*12190*/  F2FP.PACK_AB R82, R214, R212 ;  /* 0x000000d4d652723e */ /* 0x010fe400000000ff */
[----:B------:R-:W-:Y:S05]  /*121a0*/  MOV R151, R150 ;  /* 0x0000009600977202 */ /* 0x000fea0000000f00 */
[----:B------:R3:W-:Y:S01]  /*121b0*/  MUFU.EX2 R159, R2 ;  /* 0x00000002009f7308 */ /* 0x0007e20000000800 */
[----:B------:R-:W-:Y:S01]  /*121c0*/  MOV R150, R149 ;  /* 0x0000009500967202 */ /* 0x000fe20000000f00 */
[----:B------:R-:W-:Y:S01]  /*121d0*/  IMAD.MOV.U32 R149, RZ, RZ, R148 ;  /* 0x000000ffff957224 */ /* 0x000fe200078e0094 */
[----:B------:R-:W-:Y:S02]  /*121e0*/  MOV R148, R199 ;  /* 0x000000c700947202 */ /* 0x000fe40000000f00 */
[----:B------:R-:W-:Y:S02]  /*121f0*/  MOV R199, R139 ;  /* 0x0000008b00c77202 */ /* 0x000fe40000000f00 */
[----:B------:R-:W-:Y:S02]  /*12200*/  MOV R139, R137 ;  /* 0x00000089008b7202 */ /* 0x000fe40000000f00 */
[----:B------:R-:W-:Y:S02]  /*12210*/  MOV R137, R132 ;  /* 0x0000008400897202 */ /* 0x000fe40000000f00 */
[----:B------:R-:W-:Y:S02]  /*12220*/  MOV R132, R237 ;  /* 0x000000ed00847202 */ /* 0x000fe40000000f00 */
[----:B------:R-:W4:Y:S01]  /*12230*/  LDL.LU R237, [R1+0xa4] ;  /* 0x0000a40001ed7983 */ /* 0x000f220000300800 */
[----:B---3--:R-:W-:Y:S01]  /*12240*/  FFMA.FTZ R2, R151, c[0x0][0x2d0], -R78 ;  /* 0x0000b40097027a23 */ /* 0x008fe2000001084e */
[----:B------:R-:W-:Y:S02]  /*12250*/  MOV R151, R150 ;  /* 0x0000009600977202 */ /* 0x000fe40000000f00 */
[----:B------:R-:W-:Y:S01]  /*12260*/  MOV R150, R149 ;  /* 0x0000009500967202 */ /* 0x000fe20000000f00 */
[----:B------:R3:W1:Y:S01]  /*12270*/  MUFU.EX2 R158, R2 ;  /* 0x00000002009e7308 */ /* 0x0006620000000800 */
[----:B------:R-:W-:Y:S01]  /*12280*/  IMAD.MOV.U32 R149, RZ, RZ, R148 ;  /* 0x000000ffff957224 */ /* 0x000fe200078e0094 */
[----:B------:R-:W-:Y:S02]  /*12290*/  MOV R148, R199 ;  /* 0x000000c700947202 */ /* 0x000fe40000000f00 */
[----:B------:R-:W-:Y:S02]  /*122a0*/  MOV R199, R139 ;  /* 0x0000008b00c77202 */ /* 0x000fe40000000f00 */
[----:B------:R-:W-:Y:S02]  /*122b0*/  MOV R139, R135 ;  /* 0x00000087008b7202 */ /* 0x000fe40000000f00 */
[----:B------:R-:W-:Y:S02]  /*122c0*/  MOV R135, R235 ;  /* 0x000000eb00877202 */ /* 0x000fe40000000f00 */
[----:B------:R-:W4:Y:S01]  /*122d0*/  LDL.LU R235, [R1+0xa0] ;  /* 0x0000a00001eb7983 */ /* 0x000f220000300800 */
[--C-:B---3--:R-:W-:Y:S01]  /*122e0*/  FFMA.FTZ R2, R151, c[0x0][0x2d0], -R78.reuse ;  /* 0x0000b40097027a23 */ /* 0x108fe2000001084e */
[----:B-1----:R-:W-:Y:S02]  /*122f0*/  F2FP.PACK_AB R81, R158, R159 ;  /* 0x0000009f9e51723e */ /* 0x002fe400000000ff */
[----:B------:R-:W-:Y:S01]  /*12300*/  MOV R151, R150 ;  /* 0x0000009600977202 */ /* 0x000fe20000000f00 */
[----:B------:R1:W-:Y:S01]  /*12310*/  MUFU.EX2 R157, R2 ;  /* 0x00000002009d7308 */ /* 0x0003e20000000800 */
[----:B------:R-:W-:Y:S02]  /*12320*/  MOV R150, R149 ;  /* 0x0000009500967202 */ /* 0x000fe40000000f00 */
[----:B------:R-:W-:Y:S01]  /*12330*/  MOV R149, R148 ;  /* 0x0000009400957202 */ /* 0x000fe20000000f00 */
[----:B------:R-:W-:Y:S01]  /*12340*/  IMAD.MOV.U32 R148, RZ, RZ, R199 ;  /* 0x000000ffff947224 */ /* 0x000fe200078e00c7 */
[----:B------:R-:W-:Y:S02]  /*12350*/  MOV R199, R139 ;  /* 0x0000008b00c77202 */ /* 0x000fe40000000f00 */
[----:B------:R-:W-:Y:S02]  /*12360*/  MOV R139, R133 ;  /* 0x00000085008b7202 */ /* 0x000fe40000000f00 */
[----:B------:R-:W-:Y:S02]  /*12370*/  MOV R133, R130 ;  /* 0x0000008200857202 */ /* 0x000fe40000000f00 */
[----:B------:R-:W-:Y:S02]  /*12380*/  MOV R130, R228 ;  /* 0x000000e400827202 */ /* 0x000fe40000000f00 */
[----:B------:R3:W5:Y:S01]  /*12390*/  LDL.LU R228, [R1+0x9c] ;  /* 0x00009c0001e47983 */ /* 0x0007620000300800 */
[----:B-1----:R-:W-:Y:S01]  /*123a0*/  FFMA.FTZ R2, R151, c[0x0][0x2d0], -R78 ;  /* 0x0000b40097027a23 */ /* 0x002fe2000001084e */
[----:B------:R-:W-:Y:S02]  /*123b0*/  MOV R151, R150 ;  /* 0x0000009600977202 */ /* 0x000fe40000000f00 */
[----:B------:R-:W-:Y:S01]  /*123c0*/  MOV R150, R149 ;  /* 0x0000009500967202 */ /* 0x000fe20000000f00 */
[----:B------:R1:W1:Y:S01]  /*123d0*/  MUFU.EX2 R163, R2 ;  /* 0x0000000200a37308 */ /* 0x0002620000000800 */
[----:B------:R-:W-:Y:S01]  /*123e0*/  MOV R149, R148 ;  /* 0x0000009400957202 */ /* 0x000fe20000000f00 */
[----:B------:R-:W-:Y:S01]  /*123f0*/  IMAD.MOV.U32 R148, RZ, RZ, R199 ;  /* 0x000000ffff947224 */ /* 0x000fe200078e00c7 */
[----:B------:R-:W-:Y:S02]  /*12400*/  MOV R199, R139 ;  /* 0x0000008b00c77202 */ /* 0x000fe40000000f00 */
[----:B------:R-:W-:Y:S02]  /*12410*/  MOV R139, R130 ;  /* 0x00000082008b7202 */ /* 0x000fe40000000f00 */
[----:B------:R-:W-:Y:S02]  /*12420*/  MOV R130, R232 ;  /* 0x000000e800827202 */ /* 0x000fe40000000f00 */
[----:B------:R3:W5:Y:S01]  /*12430*/  LDL.LU R232, [R1+0x98] ;  /* 0x0000980001e87983 */ /* 0x0007620000300800 */
[----:B-1----:R-:W-:Y:S01]  /*12440*/  FFMA.FTZ R2, R151, c[0x0][0x2d0], -R105 ;  /* 0x0000b40097027a23 */ /* 0x002fe20000010869 */
[----:B------:R-:W-:Y:S02]  /*12450*/  F2FP.PACK_AB R83, R163, R157 ;  /* 0x0000009da353723e */ /* 0x000fe400000000ff */
[----:B------:R-:W-:Y:S01]  /*12460*/  MOV R151, R150 ;  /* 0x0000009600977202 */ /* 0x000fe20000000f00 */
[----:B------:R1:W-:Y:S01]  /*12470*/  MUFU.EX2 R155, R2 ;  /* 0x00000002009b7308 */ /* 0x0003e20000000800 */
[----:B------:R-:W-:Y:S02]  /*12480*/  MOV R150, R149 ;  /* 0x0000009500967202 */ /* 0x000fe40000000f00 */
[----:B------:R-:W-:Y:S01]  /*12490*/  MOV R149, R148 ;  /* 0x0000009400957202 */ /* 0x000fe20000000f00 */
[-C--:B--2---:R-:W-:Y:S03]  /*124a0*/  HMMA.16816.F32 R4, R80, R88.reuse, R4 ;  /* 0x000000585004723c */ /* 0x084fe60000001804 */
[----:B------:R-:W-:Y:S01]  /*124b0*/  MOV R148, R199 ;  /* 0x000000c700947202 */ /* 0x000fe20000000f00 */
[----:B------:R-:W-:Y:S01]  /*124c0*/  IMAD.MOV.U32 R199, RZ, RZ, R139 ;  /* 0x000000ffffc77224 */ /* 0x000fe200078e008b */
[----:B------:R-:W-:Y:S02]  /*124d0*/  MOV R139, R130 ;  /* 0x00000082008b7202 */ /* 0x000fe40000000f00 */
[----:B------:R-:W-:Y:S02]  /*124e0*/  MOV R130, R229 ;  /* 0x000000e500827202 */ /* 0x000fe40000000f00 */
[----:B------:R3:W5:Y:S03]  /*124f0*/  LDL.LU R229, [R1+0x94] ;  /* 0x0000940001e57983 */ /* 0x0007660000300800 */
[--C-:B-1----:R-:W-:Y:S01]  /*12500*/  FFMA.FTZ R2, R151, c[0x0][0x2d0], -R105.reuse ;  /* 0x0000b40097027a23 */ /* 0x102fe20000010869 */
[----:B------:R-:W-:Y:S02]  /*12510*/  MOV R151, R150 ;  /* 0x0000009600977202 */ /* 0x000fe40000000f00 */
[----:B------:R-:W-:Y:S01]  /*12520*/  MOV R150, R149 ;  /* 0x0000009500967202 */ /* 0x000fe20000000f00 */
[----:B------:R1:W2:Y:S01]  /*12530*/  MUFU.EX2 R156, R2 ;  /* 0x00000002009c7308 */ /* 0x0002a20000000800 */
[----:B------:R-:W-:Y:S02]  /*12540*/  MOV R149, R148 ;  /* 0x0000009400957202 */ /* 0x000fe40000000f00 */
[----:B------:R-:W-:Y:S02]  /*12550*/  MOV R148, R199 ;  /* 0x000000c700947202 */ /* 0x000fe40000000f00 */
[----:B------:R-:W-:Y:S01]  /*12560*/  MOV R199, R139 ;  /* 0x0000008b00c77202 */ /* 0x000fe20000000f00 */
[----:B------:R-:W-:Y:S01]  /*12570*/  IMAD.MOV.U32 R139, RZ, RZ, R130 ;  /* 0x000000ffff8b7224 */ /* 0x000fe200078e0082 */
[----:B------:R-:W-:Y:S02]  /*12580*/  MOV R130, R231 ;  /* 0x000000e700827202 */ /* 0x000fe40000000f00 */
[----:B------:R3:W5:Y:S01]  /*12590*/  LDL.LU R231, [R1+0x90] ;  /* 0x0000900001e77983 */ /* 0x0007620000300800 */
[--C-:B-1----:R-:W-:Y:S01]  /*125a0*/  FFMA.FTZ R2, R151, c[0x0][0x2d0], -R105.reuse ;  /* 0x0000b40097027a23 */ /* 0x102fe20000010869 */
[----:B--2---:R-:W-:Y:S02]  /*125b0*/  F2FP.PACK_AB R84, R156, R155 ;  /* 0x0000009b9c54723e */ /* 0x004fe400000000ff */
[----:B------:R-:W-:Y:S01]  /*125c0*/  MOV R151, R150 ;  /* 0x0000009600977202 */ /* 0x000fe20000000f00 */
[----:B------:R1:W-:Y:S01]  /*125d0*/  MUFU.EX2 R162, R2 ;  /* 0x0000000200a27308 */ /* 0x0003e20000000800 */
[----:B------:R-:W-:Y:S02]  /*125e0*/  MOV R150, R149 ;  /* 0x0000009500967202 */ /* 0x000fe40000000f00 */
[----:B------:R-:W-:Y:S02]  /*125f0*/  MOV R149, R148 ;  /* 0x0000009400957202 */ /* 0x000fe40000000f00 */
[----:B------:R-:W-:Y:S02]  /*12600*/  MOV R148, R199 ;  /* 0x000000c700947202 */ /* 0x000fe40000000f00 */
[----:B------:R-:W-:Y:S02]  /*12610*/  MOV R199, R139 ;  /* 0x0000008b00c77202 */ /* 0x000fe40000000f00 */
[----:B------:R-:W-:Y:S01]  /*12620*/  MOV R139, R138 ;  /* 0x0000008a008b7202 */ /* 0x000fe20000000f00 */
[----:B-1----:R-:W-:Y:S01]  /*12630*/  FFMA.FTZ R2, R151, c[0x0][0x2d0], -R105 ;  /* 0x0000b40097027a23 */ /* 0x002fe20000010869 */
[----:B------:R-:W-:Y:S02]  /*12640*/  MOV R151, R150 ;  /* 0x0000009600977202 */ /* 0x000fe40000000f00 */
[----:B------:R-:W-:Y:S01]  /*12650*/  MOV R150, R149 ;  /* 0x0000009500967202 */ /* 0x000fe20000000f00 */
[----:B------:R1:W2:Y:S01]  /*12660*/  MUFU.EX2 R161, R2 ;  /* 0x0000000200a17308 */ /* 0x0002a20000000800 */
[----:B------:R-:W-:Y:S02]  /*12670*/  MOV R149, R148 ;  /* 0x0000009400957202 */ /* 0x000fe40000000f00 */
[----:B------:R-:W-:Y:S02]  /*12680*/  MOV R148, R199 ;  /* 0x000000c700947202 */ /* 0x000fe40000000f00 */
[----:B------:R-:W-:Y:S02]  /*12690*/  MOV R199, R139 ;  /* 0x0000008b00c77202 */ /* 0x000fe40000000f00 */
[----:B------:R-:W-:Y:S02]  /*126a0*/  MOV R205, R150 ;  /* 0x0000009600cd7202 */ /* 0x000fe40000000f00 */
[----:B------:R-:W-:Y:S01]  /*126b0*/  MOV R150, R148 ;  /* 0x0000009400967202 */ /* 0x000fe20000000f00 */
[----:B-1----:R-:W-:Y:S01]  /*126c0*/  FFMA.FTZ R2, R151, c[0x0][0x2d0], -R77 ;  /* 0x0000b40097027a23 */ /* 0x002fe2000001084d */
[----:B------:R-:W-:Y:S02]  /*126d0*/  MOV R151, R149 ;  /* 0x0000009500977202 */ /* 0x000fe40000000f00 */
[----:B------:R-:W-:Y:S02]  /*126e0*/  MOV R149, R199 ;  /* 0x000000c700957202 */ /* 0x000fe40000000f00 */
[----:B--2---:R-:W-:Y:S01]  /*126f0*/  F2FP.PACK_AB R86, R161, R162 ;  /* 0x000000a2a156723e */ /* 0x004fe200000000ff */
[----:B----4-:R-:W-:Y:S02]  /*12700*/  IMAD.MOV.U32 R138, RZ, RZ, R235 ;  /* 0x000000ffff8a7224 */ /* 0x010fe400078e00eb */
[----:B------:R3:W5:Y:S03]  /*12710*/  LDL.LU R235, [R1+0x8c] ;  /* 0x00008c0001eb7983 */ /* 0x0007660000300800 */
[----:B------:R-:W-:Y:S02]  /*12720*/  MOV R139, R138 ;  /* 0x0000008a008b7202 */ /* 0x000fe40000000f00 */
[----:B------:R-:W-:Y:S01]  /*12730*/  MOV R138, R137 ;  /* 0x00000089008a7202 */ /* 0x000fe20000000f00 */
[----:B------:R-:W-:Y:S01]  /*12740*/  IMAD.MOV.U32 R137, RZ, RZ, R195 ;  /* 0x000000ffff897224 */ /* 0x000fe200078e00c3 */
[----:B------:R-:W-:Y:S02]  /*12750*/  MOV R195, R193 ;  /* 0x000000c100c37202 */ /* 0x000fe40000000f00 */
[----:B------:R-:W-:Y:S01]  /*12760*/  MOV R148, R139 ;  /* 0x0000008b00947202 */ /* 0x000fe20000000f00 */
[----:B------:R-:W-:Y:S01]  /*12770*/  IMAD.MOV.U32 R199, RZ, RZ, R138 ;  /* 0x000000ffffc77224 */ /* 0x000fe200078e008a */
[----:B------:R-:W-:Y:S02]  /*12780*/  MOV R138, R195 ;  /* 0x000000c3008a7202 */ /* 0x000fe40000000f00 */
[----:B------:R-:W-:Y:S02]  /*12790*/  MOV R195, R117 ;  /* 0x0000007500c37202 */ /* 0x000fe40000000f00 */
[----:B------:R1:W-:Y:S01]  /*127a0*/  MUFU.EX2 R117, R2 ;  /* 0x0000000200757308 */ /* 0x0003e20000000800 */
[----:B------:R-:W-:Y:S02]  /*127b0*/  MOV R139, R137 ;  /* 0x00000089008b7202 */ /* 0x000fe40000000f00 */
[----:B------:R-:W-:Y:S02]  /*127c0*/  MOV R137, R237 ;  /* 0x000000ed00897202 */ /* 0x000fe40000000f00 */
[----:B------:R-:W-:Y:S02]  /*127d0*/  MOV R193, R236 ;  /* 0x000000ec00c17202 */ /* 0x000fe40000000f00 */
[----:B------:R3:W5:Y:S04]  /*127e0*/  LDL.LU R236, [R1+0x88] ;  /* 0x0000880001ec7983 */ /* 0x0007680000300800 */
[----:B------:R3:W5:Y:S01]  /*127f0*/  LDL.LU R237, [R1+0x84] ;  /* 0x0000840001ed7983 */ /* 0x0007620000300800 */
[--C-:B-1----:R-:W-:Y:S01]  /*12800*/  FFMA.FTZ R2, R205, c[0x0][0x2d0], -R77.reuse ;  /* 0x0000b400cd027a23 */ /* 0x102fe2000001084d */
[----:B------:R-:W-:Y:S02]  /*12810*/  MOV R205, R151 ;  /* 0x0000009700cd7202 */ /* 0x000fe40000000f00 */
[----:B------:R-:W-:Y:S02]  /*12820*/  MOV R151, R150 ;  /* 0x0000009600977202 */ /* 0x000fe40000000f00 */
[----:B------:R-:W-:Y:S01]  /*12830*/  MOV R150, R149 ;  /* 0x0000009500967202 */ /* 0x000fe20000000f00 */
[----:B------:R-:W-:Y:S01]  /*12840*/  IMAD.MOV.U32 R149, RZ, RZ, R148 ;  /* 0x000000ffff957224 */ /* 0x000fe200078e0094 */
[----:B------:R-:W-:Y:S02]  /*12850*/  MOV R148, R199 ;  /* 0x000000c700947202 */ /* 0x000fe40000000f00 */
[----:B------:R-:W-:Y:S02]  /*12860*/  MOV R199, R139 ;  /* 0x0000008b00c77202 */ /* 0x000fe40000000f00 */
[----:B------:R-:W-:Y:S02]  /*12870*/  MOV R139, R138 ;  /* 0x0000008a008b7202 */ /* 0x000fe40000000f00 */
[----:B------:R-:W-:Y:S02]  /*12880*/  MOV R138, R137 ;  /* 0x00000089008a7202 */ /* 0x000fe40000000f00 */
[----:B------:R-:W-:Y:S02]  /*12890*/  MOV R137, R185 ;  /* 0x000000b900897202 */ /* 0x000fe40000000f00 */
[----:B------:R-:W-:Y:S02]  /*128a0*/  MOV R185, R115 ;  /* 0x0000007300b97202 */ /* 0x000fe40000000f00 */
[----:B------:R1:W2:Y:S01]  /*128b0*/  MUFU.EX2 R115, R2 ;  /* 0x0000000200737308 */ /* 0x0002a20000000800 */
[----:B------:R-:W-:Y:S02]  /*128c0*/  MOV R206, R151 ;  /* 0x0000009700ce7202 */ /* 0x000fe40000000f00 */
[----:B------:R-:W-:Y:S02]  /*128d0*/  MOV R151, R149 ;  /* 0x0000009500977202 */ /* 0x000fe40000000f00 */
[----:B------:R-:W-:Y:S02]  /*128e0*/  MOV R149, R199 ;  /* 0x000000c700957202 */ /* 0x000fe40000000f00 */
[----:B------:R-:W-:Y:S02]  /*128f0*/  MOV R199, R138 ;  /* 0x0000008a00c77202 */ /* 0x000fe40000000f00 */
[----:B------:R-:W-:Y:S02]  /*12900*/  MOV R138, R129 ;  /* 0x00000081008a7202 */ /* 0x000fe40000000f00 */
[----:B------:R-:W-:Y:S02]  /*12910*/  MOV R129, R238 ;  /* 0x000000ee00817202 */ /* 0x000fe40000000f00 */
[----:B------:R3:W5:Y:S01]  /*12920*/  LDL.LU R238, [R1+0x80] ;  /* 0x0000800001ee7983 */ /* 0x0007620000300800 */
[--C-:B-1----:R-:W-:Y:S01]  /*12930*/  FFMA.FTZ R2, R205, c[0x0][0x2d0], -R77.reuse ;  /* 0x0000b400cd027a23 */ /* 0x102fe2000001084d */
[----:B--2---:R-:W-:Y:S01]  /*12940*/  F2FP.PACK_AB R85, R115, R117 ;  /* 0x000000757355723e */ /* 0x004fe200000000ff */
[----:B------:R-:W-:Y:S01]  /*12950*/  IMAD.MOV.U32 R205, RZ, RZ, R150 ;  /* 0x000000ffffcd7224 */ /* 0x000fe200078e0096 */
[----:B------:R-:W-:Y:S02]  /*12960*/  MOV R150, R148 ;  /* 0x0000009400967202 */ /* 0x000fe40000000f00 */
[----:B------:R-:W-:Y:S02]  /*12970*/  MOV R148, R139 ;  /* 0x0000008b00947202 */ /* 0x000fe40000000f00 */
[----:B------:R-:W-:Y:S01]  /*12980*/  MOV R139, R137 ;  /* 0x00000089008b7202 */ /* 0x000fe20000000f00 */
[----:B------:R-:W-:Y:S02]  /*12990*/  IMAD.MOV.U32 R137, RZ, RZ, R116 ;  /* 0x000000ffff897224 */ /* 0x000fe400078e0074 */
[----:B------:R1:W-:Y:S02]  /*129a0*/  MUFU.EX2 R116, R2 ;  /* 0x0000000200747308 */ /* 0x0003e40000000800 */
[----:B-1----:R-:W-:Y:S01]  /*129b0*/  FFMA.FTZ R2, R206, c[0x0][0x2d0], -R77 ;  /* 0x0000b400ce027a23 */ /* 0x002fe2000001084d */
[----:B------:R-:W-:Y:S02]  /*129c0*/  MOV R206, R205 ;  /* 0x000000cd00ce7202 */ /* 0x000fe40000000f00 */
[----:B------:R-:W-:Y:S02]  /*129d0*/  MOV R205, R151 ;  /* 0x0000009700cd7202 */ /* 0x000fe40000000f00 */
[----:B------:R-:W-:Y:S01]  /*129e0*/  MOV R151, R150 ;  /* 0x0000009600977202 */ /* 0x000fe20000000f00 */
[----:B------:R-:W-:Y:S01]  /*129f0*/  FFMA.FTZ R3, R206, c[0x0][0x2d0], -R79 ;  /* 0x0000b400ce037a23 */ /* 0x000fe2000001084f */
[----:B------:R-:W-:Y:S02]  /*12a00*/  MOV R150, R149 ;  /* 0x0000009500967202 */ /* 0x000fe40000000f00 */
[----:B------:R-:W-:Y:S01]  /*12a10*/  MOV R149, R148 ;  /* 0x0000009400957202 */ /* 0x000fe20000000f00 */
[----:B------:R-:W-:Y:S01]  /*12a20*/  MUFU.EX2 R160, R3 ;  /* 0x0000000300a07308 */ /* 0x000fe20000000800 */
[----:B------:R-:W-:Y:S01]  /*12a30*/  MOV R148, R199 ;  /* 0x000000c700947202 */ /* 0x000fe20000000f00 */
[----:B------:R-:W-:Y:S01]  /*12a40*/  IMAD.MOV.U32 R199, RZ, RZ, R139 ;  /* 0x000000ffffc77224 */ /* 0x000fe200078e008b */
[----:B------:R-:W-:Y:S02]  /*12a50*/  MOV R139, R138 ;  /* 0x0000008a008b7202 */ /* 0x000fe40000000f00 */
[----:B------:R-:W-:Y:S02]  /*12a60*/  MOV R138, R137 ;  /* 0x00000089008a7202 */ /* 0x000fe40000000f00 */
[----:B------:R-:W-:Y:S02]  /*12a70*/  MOV R137, R129 ;  /* 0x0000008100897202 */ /* 0x000fe40000000f00 */
[----:B------:R-:W-:Y:S02]  /*12a80*/  MOV R129, R114 ;  /* 0x0000007200817202 */ /* 0x000fe40000000f00 */
[----:B------:R1:W2:Y:S01]  /*12a90*/  MUFU.EX2 R114, R2 ;  /* 0x0000000200727308 */ /* 0x0002a20000000800 */
        /* <DEDUP_REMOVED lines=13> */
[----:B------:R-:W-:Y:S01]  /*12b70*/  IMAD.MOV.U32 R205, RZ, RZ, R151 ;  /* 0x000000ffffcd7224 */ /* 0x000fe200078e0097 */
[----:B------:R-:W-:Y:S01]  /*12b80*/  MOV R151, R150 ;  /* 0x0000009600977202 */ /* 0x000fe20000000f00 */
[----:B------:R1:W4:Y:S01]  /*12b90*/  MUFU.EX2 R210, R2 ;  /* 0x0000000200d27308 */ /* 0x0003220000000800 */
[----:B------:R-:W-:Y:S02]  /*12ba0*/  MOV R150, R149 ;  /* 0x0000009500967202 */ /* 0x000fe40000000f00 */
[----:B------:R-:W-:Y:S02]  /*12bb0*/  MOV R149, R148 ;  /* 0x0000009400957202 */ /* 0x000fe40000000f00 */
[----:B------:R-:W-:Y:S02]  /*12bc0*/  MOV R148, R199 ;  /* 0x000000c700947202 */ /* 0x000fe40000000f00 */
[----:B------:R-:W-:Y:S02]  /*12bd0*/  MOV R199, R139 ;  /* 0x0000008b00c77202 */ /* 0x000fe40000000f00 */
[----:B------:R-:W-:Y:S02]  /*12be0*/  MOV R139, R138 ;  /* 0x0000008a008b7202 */ /* 0x000fe40000000f00 */
[----:B------:R-:W-:Y:S01]  /*12bf0*/  MOV R138, R137 ;  /* 0x00000089008a7202 */ /* 0x000fe20000000f00 */
[----:B------:R-:W-:Y:S01]  /*12c00*/  IMAD.MOV.U32 R137, RZ, RZ, R134 ;  /* 0x000000ffff897224 */ /* 0x000fe200078e0086 */
[----:B------:R-:W-:Y:S02]  /*12c10*/  MOV R134, R240 ;  /* 0x000000f000867202 */ /* 0x000fe40000000f00 */
[----:B------:R3:W5:Y:S01]  /*12c20*/  LDL.LU R240, [R1+0x78] ;  /* 0x0000780001f07983 */ /* 0x0007620000300800 */
[----:B--2---:R-:W-:Y:S07]  /*12c30*/  F2FP.PACK_AB R87, R114, R116 ;  /* 0x000000747257723e */ /* 0x004fee00000000ff */
[C---:B------:R-:W-:Y:S04]  /*12c40*/  HMMA.16816.F32 R8, R84.reuse, R88, R8 ;  /* 0x000000585408723c */ /* 0x040fe80000001808 */
[----:B-1----:R-:W-:Y:S01]  /*12c50*/  FFMA.FTZ R2, R206, c[0x0][0x2d0], -R79 ;  /* 0x0000b400ce027a23 */ /* 0x002fe2000001084f */
[----:B------:R-:W-:Y:S02]  /*12c60*/  MOV R206, R205 ;  /* 0x000000cd00ce7202 */ /* 0x000fe40000000f00 */
[----:B------:R-:W-:Y:S01]  /*12c70*/  MOV R205, R151 ;  /* 0x0000009700cd7202 */ /* 0x000fe20000000f00 */
[-C--:B------:R-:W-:Y:S01]  /*12c80*/  HMMA.16816.F32 R12, R84, R90.reuse, R12 ;  /* 0x0000005a540c723c */ /* 0x080fe2000000180c */
[----:B------:R1:W-:Y:S03]  /*12c90*/  MUFU.EX2 R211, R2 ;  /* 0x0000000200d37308 */ /* 0x0003e60000000800 */
[----:B------:R-:W-:Y:S02]  /*12ca0*/  MOV R151, R150 ;  /* 0x0000009600977202 */ /* 0x000fe40000000f00 */
[----:B------:R-:W-:Y:S02]  /*12cb0*/  MOV R150, R149 ;  /* 0x0000009500967202 */ /* 0x000fe40000000f00 */
[C---:B------:R-:W-:Y:S01]  /*12cc0*/  HMMA.16816.F32 R16, R80.reuse, R90, R16 ;  /* 0x0000005a5010723c */ /* 0x040fe20000001810 */
[----:B------:R-:W2:Y:S03]  /*12cd0*/  LDSM.16.MT88.4 R88, [R226+0x1900] ;  /* 0x00190000e258783b */ /* 0x000ea60000004200 */
[----:B------:R-:W-:Y:S02]  /*12ce0*/  MOV R149, R148 ;  /* 0x0000009400957202 */ /* 0x000fe40000000f00 */
[----:B------:R-:W-:Y:S01]  /*12cf0*/  MOV R148, R199 ;  /* 0x000000c700947202 */ /* 0x000fe20000000f00 */
[----:B------:R-:W-:Y:S01]  /*12d00*/  IMAD.MOV.U32 R199, RZ, RZ, R139 ;  /* 0x000000ffffc77224 */ /* 0x000fe200078e008b */
[-C--:B------:R-:W-:Y:S04]  /*12d10*/  HMMA.16816.F32 R20, R80, R92.reuse, R20 ;  /* 0x0000005c5014723c */ /* 0x080fe80000001814 */
[----:B------:R-:W-:Y:S02]  /*12d20*/  MOV R139, R138 ;  /* 0x0000008a008b7202 */ /* 0x000fe40000000f00 */
[----:B------:R-:W-:Y:S02]  /*12d30*/  MOV R138, R233 ;  /* 0x000000e9008a7202 */ /* 0x000fe40000000f00 */
[C---:B------:R-:W-:Y:S01]  /*12d40*/  HMMA.16816.F32 R24, R84.reuse, R92, R24 ;  /* 0x0000005c5418723c */ /* 0x040fe20000001818 */
[----:B------:R3:W5:Y:S03]  /*12d50*/  LDL.LU R233, [R1+0x74] ;  /* 0x0000740001e97983 */ /* 0x0007660000300800 */
[----:B-1----:R-:W-:Y:S01]  /*12d60*/  FFMA.FTZ R2, R206, c[0x0][0x2d0], -R79 ;  /* 0x0000b400ce027a23 */ /* 0x002fe2000001084f */
[----:B------:R-:W-:Y:S02]  /*12d70*/  MOV R206, R205 ;  /* 0x000000cd00ce7202 */ /* 0x000fe40000000f00 */
[----:B------:R-:W-:Y:S01]  /*12d80*/  MOV R205, R151 ;  /* 0x0000009700cd7202 */ /* 0x000fe20000000f00 */
[-C--:B------:R-:W-:Y:S01]  /*12d90*/  HMMA.16816.F32 R28, R84, R94.reuse, R28 ;  /* 0x0000005e541c723c */ /* 0x080fe2000000181c */
[----:B------:R1:W1:Y:S03]  /*12da0*/  MUFU.EX2 R209, R2 ;  /* 0x0000000200d17308 */ /* 0x0002660000000800 */
[----:B------:R-:W-:Y:S02]  /*12db0*/  MOV R151, R150 ;  /* 0x0000009600977202 */ /* 0x000fe40000000f00 */
[----:B------:R-:W-:Y:S02]  /*12dc0*/  MOV R150, R149 ;  /* 0x0000009500967202 */ /* 0x000fe40000000f00 */
[C---:B------:R-:W-:Y:S01]  /*12dd0*/  HMMA.16816.F32 R32, R80.reuse, R94, R32 ;  /* 0x0000005e5020723c */ /* 0x040fe20000001820 */
[----:B------:R-:W3:Y:S03]  /*12de0*/  LDSM.16.MT88.4 R92, [R224+0x2100] ;  /* 0x00210000e05c783b */ /* 0x000ee60000004200 */
[----:B------:R-:W-:Y:S01]  /*12df0*/  MOV R149, R148 ;  /* 0x0000009400957202 */ /* 0x000fe20000000f00 */
[----:B------:R-:W-:Y:S01]  /*12e00*/  IMAD.MOV.U32 R148, RZ, RZ, R199 ;  /* 0x000000ffff947224 */ /* 0x000fe200078e00c7 */
[----:B------:R-:W-:Y:S02]  /*12e10*/  MOV R199, R139 ;  /* 0x0000008b00c77202 */ /* 0x000fe40000000f00 */
[-C--:B------:R-:W-:Y:S04]  /*12e20*/  HMMA.16816.F32 R36, R80, R96.reuse, R36 ;  /* 0x000000605024723c */ /* 0x080fe80000001824 */
[----:B------:R-:W-:Y:S02]  /*12e30*/  MOV R139, R138 ;  /* 0x0000008a008b7202 */ /* 0x000fe40000000f00 */
[----:B------:R-:W-:Y:S02]  /*12e40*/  MOV R138, R136 ;  /* 0x00000088008a7202 */ /* 0x000fe40000000f00 */
[C---:B------:R-:W-:Y:S04]  /*12e50*/  HMMA.16816.F32 R40, R84.reuse, R96, R40 ;  /* 0x000000605428723c */ /* 0x040fe80000001828 */
[----:B-1----:R-:W-:Y:S01]  /*12e60*/  FFMA.FTZ R2, R206, c[0x0][0x2d0], -R78 ;  /* 0x0000b400ce027a23 */ /* 0x002fe2000001084e */
[----:B------:R-:W-:Y:S02]  /*12e70*/  MOV R206, R205 ;  /* 0x000000cd00ce7202 */ /* 0x000fe40000000f00 */
[----:B------:R-:W-:Y:S01]  /*12e80*/  MOV R205, R151 ;  /* 0x0000009700cd7202 */ /* 0x000fe20000000f00 */
[-C--:B------:R-:W-:Y:S01]  /*12e90*/  HMMA.16816.F32 R44, R84, R98.reuse, R44 ;  /* 0x00000062542c723c */ /* 0x080fe2000000182c */
[----:B------:R1:W-:Y:S03]  /*12ea0*/  MUFU.EX2 R208, R2 ;  /* 0x0000000200d07308 */ /* 0x0003e60000000800 */
[----:B------:R-:W-:Y:S01]  /*12eb0*/  MOV R164, R205 ;  /* 0x000000cd00a47202 */ /* 0x000fe20000000f00 */
[----:B------:R-:W-:Y:S01]  /*12ec0*/  IMAD.MOV.U32 R151, RZ, RZ, R150 ;  /* 0x000000ffff977224 */ /* 0x000fe200078e0096 */
[----:B------:R-:W-:Y:S02]  /*12ed0*/  MOV R150, R149 ;  /* 0x0000009500967202 */ /* 0x000fe40000000f00 */
[C---:B------:R-:W-:Y:S01]  /*12ee0*/  HMMA.16816.F32 R48, R80.reuse, R98, R48 ;  /* 0x000000625030723c */ /* 0x040fe20000001830 */
[----:B------:R-:W-:Y:S03]  /*12ef0*/  LDSM.16.MT88.4 R96, [R225+0x2100] ;  /* 0x00210000e160783b */ /* 0x000fe60000004200 */
[----:B------:R-:W-:Y:S01]  /*12f00*/  IMAD.MOV.U32 R205, RZ, RZ, R151 ;  /* 0x000000ffffcd7224 */ /* 0x000fe200078e0097 */
[----:B------:R-:W-:Y:S02]  /*12f10*/  MOV R151, R150 ;  /* 0x0000009600977202 */ /* 0x000fe40000000f00 */
[----:B------:R-:W-:Y:S01]  /*12f20*/  MOV R149, R148 ;  /* 0x0000009400957202 */ /* 0x000fe20000000f00 */
[-C--:B--2---:R-:W-:Y:S04]  /*12f30*/  HMMA.16816.F32 R52, R80, R88.reuse, R52 ;  /* 0x000000585034723c */ /* 0x084fe80000001834 */
[----:B------:R-:W-:Y:S02]  /*12f40*/  MOV R150, R149 ;  /* 0x0000009500967202 */ /* 0x000fe40000000f00 */
[----:B------:R-:W-:Y:S02]  /*12f50*/  MOV R148, R199 ;  /* 0x000000c700947202 */ /* 0x000fe40000000f00 */
[----:B------:R-:W-:Y:S01]  /*12f60*/  MOV R199, R139 ;  /* 0x0000008b00c77202 */ /* 0x000fe20000000f00 */
[--C-:B-1----:R-:W-:Y:S01]  /*12f70*/  FFMA.FTZ R2, R206, c[0x0][0x2d0], -R78.reuse ;  /* 0x0000b400ce027a23 */ /* 0x102fe2000001084e */
[C---:B------:R-:W-:Y:S03]  /*12f80*/  HMMA.16816.F32 R56, R84.reuse, R88, R56 ;  /* 0x000000585438723c */ /* 0x040fe60000001838 */
[----:B------:R1:W2:Y:S01]  /*12f90*/  MUFU.EX2 R206, R2 ;  /* 0x0000000200ce7308 */ /* 0x0002a20000000800 */
[----:B------:R-:W-:Y:S02]  /*12fa0*/  MOV R149, R148 ;  /* 0x0000009400957202 */ /* 0x000fe40000000f00 */
[----:B------:R-:W-:Y:S02]  /*12fb0*/  MOV R148, R199 ;  /* 0x000000c700947202 */ /* 0x000fe40000000f00 */
[----:B------:R-:W-:Y:S01]  /*12fc0*/  MOV R139, R138 ;  /* 0x0000008a008b7202 */ /* 0x000fe20000000f00 */
[-C--:B------:R-:W-:Y:S03]  /*12fd0*/  HMMA.16816.F32 R60, R84, R90.reuse, R60 ;  /* 0x0000005a543c723c */ /* 0x080fe6000000183c */
[----:B------:R-:W-:Y:S02]  /*12fe0*/  MOV R199, R139 ;  /* 0x0000008b00c77202 */ /* 0x000fe40000000f00 */
[----:B------:R-:W-:Y:S02]  /*12ff0*/  MOV R136, R110 ;  /* 0x0000006e00887202 */ /* 0x000fe40000000f00 */
[----:B------:R-:W-:Y:S01]  /*13000*/  MOV R110, R234 ;  /* 0x000000ea006e7202 */ /* 0x000fe20000000f00 */
[----:B------:R-:W-:Y:S01]  /*13010*/  HMMA.16816.F32 R64, R80, R90, R64 ;  /* 0x0000005a5040723c */ /* 0x000fe20000001840 */
[----:B------:R3:W5:Y:S03]  /*13020*/  LDL.LU R234, [R1+0x70] ;  /* 0x0000700001ea7983 */ /* 0x0007660000300800 */
[----:B------:R-:W-:Y:S01]  /*13030*/  MOV R138, R119 ;  /* 0x00000077008a7202 */ /* 0x000fe20000000f00 */
[----:B------:R-:W3:Y:S02]  /*13040*/  LDSM.16.MT88.4 R88, [R227+0x2100] ;  /* 0x00210000e358783b */ /* 0x000ee40000004200 */
[----:B----4-:R-:W-:Y:S02]  /*13050*/  F2FP.PACK_AB R80, R210, R160 ;  /* 0x000000a0d250723e */ /* 0x010fe400000000ff */
[----:B------:R-:W-:Y:S03]  /*13060*/  MOV R139, R138 ;  /* 0x0000008a008b7202 */ /* 0x000fe60000000f00 */
[--C-:B-1----:R-:W-:Y:S01]  /*13070*/  FFMA.FTZ R2, R164, c[0x0][0x2d0], -R78.reuse ;  /* 0x0000b400a4027a23 */ /* 0x102fe2000001084e */
[----:B------:R1:W5:Y:S01]  /*13080*/  LDL.LU R119, [R1+0x6c] ;  /* 0x00006c0001777983 */ /* 0x0003620000300800 */
[----:B------:R-:W-:Y:S02]  /*13090*/  F2FP.PACK_AB R82, R209, R211 ;  /* 0x000000d3d152723e */ /* 0x000fe400000000ff */
[----:B------:R4:W-:Y:S01]  /*130a0*/  MUFU.EX2 R207, R2 ;  /* 0x0000000200cf7308 */ /* 0x0009e20000000800 */
[----:B------:R-:W-:Y:S01]  /*130b0*/  MOV R138, R195 ;  /* 0x000000c3008a7202 */ /* 0x000fe20000000f00 */
[----:B------:R-:W-:Y:S01]  /*130c0*/  IMAD.MOV.U32 R195, RZ, RZ, R135 ;  /* 0x000000ffffc37224 */ /* 0x000fe200078e0087 */
[----:B------:R-:W-:Y:S01]  /*130d0*/  MOV R135, R194 ;  /* 0x000000c200877202 */ /* 0x000fe20000000f00 */
[----:B------:R-:W-:Y:S01]  /*130e0*/  LDSM.16.MT88.4 R164, [R225+0x3100] ;  /* 0x00310000e1a4783b */ /* 0x000fe20000004200 */
[----:B------:R-:W-:Y:S02]  /*130f0*/  MOV R194, R230 ;  /* 0x000000e600c27202 */ /* 0x000fe40000000f00 */
[----:B--2---:R-:W-:Y:S05]  /*13100*/  F2FP.PACK_AB R81, R206, R208 ;  /* 0x000000d0ce51723e */ /* 0x004fea00000000ff */
[----:B------:R1:W5:Y:S01]  /*13110*/  LDL.LU R230, [R1+0x68] ;  /* 0x0000680001e67983 */ /* 0x0003620000300800 */
[----:B----4-:R-:W-:Y:S04]  /*13120*/  FFMA.FTZ R2, R205, c[0x0][0x2d0], -R78 ;  /* 0x0000b400cd027a23 */ /* 0x010fe8000001084e */
[----:B------:R2:W4:Y:S02]  /*13130*/  MUFU.EX2 R205, R2 ;  /* 0x0000000200cd7308 */ /* 0x0005240000000800 */
[--C-:B--2---:R-:W-:Y:S01]  /*13140*/  FFMA.FTZ R2, R151, c[0x0][0x2d0], -R105.reuse ;  /* 0x0000b40097027a23 */ /* 0x104fe20000010869 */
[----:B----4-:R-:W-:Y:S07]  /*13150*/  F2FP.PACK_AB R83, R205, R207 ;  /* 0x000000cfcd53723e */ /* 0x010fee00000000ff */
[----:B------:R2:W-:Y:S01]  /*13160*/  MUFU.EX2 R171, R2 ;  /* 0x0000000200ab7308 */ /* 0x0005e20000000800 */
[-C--:B---3--:R-:W-:Y:S03]  /*13170*/  HMMA.16816.F32 R4, R80, R92.reuse, R4 ;  /* 0x0000005c5004723c */ /* 0x088fe60000001804 */
[--C-:B--2---:R-:W-:Y:S06]  /*13180*/  FFMA.FTZ R2, R150, c[0x0][0x2d0], -R105.reuse ;  /* 0x0000b40096027a23 */ /* 0x104fec0000010869 */
[----:B------:R2:W3:Y:S03]  /*13190*/  MUFU.EX2 R169, R2 ;  /* 0x0000000200a97308 */ /* 0x0004e60000000800 */
[--C-:B--2---:R-:W-:Y:S01]  /*131a0*/  FFMA.FTZ R2, R149, c[0x0][0x2d0], -R105.reuse ;  /* 0x0000b40095027a23 */ /* 0x104fe20000010869 */
[----:B---3--:R-:W-:Y:S06]  /*131b0*/  F2FP.PACK_AB R84, R169, R171 ;  /* 0x000000aba954723e */ /* 0x008fec00000000ff */
[----:B------:R2:W-:Y:S02]  /*131c0*/  MUFU.EX2 R170, R2 ;  /* 0x0000000200aa7308 */ /* 0x0005e40000000800 */
[----:B--2---:R-:W-:Y:S08]  /*131d0*/  FFMA.FTZ R2, R148, c[0x0][0x2d0], -R105 ;  /* 0x0000b40094027a23 */ /* 0x004ff00000010869 */
[----:B------:R2:W3:Y:S02]  /*131e0*/  MUFU.EX2 R168, R2 ;  /* 0x0000000200a87308 */ /* 0x0004e40000000800 */
[--C-:B--2---:R-:W-:Y:S01]  /*131f0*/  FFMA.FTZ R2, R137, c[0x0][0x2d0], -R77.reuse ;  /* 0x0000b40089027a23 */ /* 0x104fe2000001084d */
[----:B------:R-:W-:Y:S02]  /*13200*/  MOV R137, R134 ;  /* 0x0000008600897202 */ /* 0x000fe40000000f00 */
[----:B------:R-:W-:Y:S05]  /*13210*/  MOV R134, R112 ;  /* 0x0000007000867202 */ /* 0x000fea0000000f00 */
[----:B------:R2:W-:Y:S01]  /*13220*/  MUFU.EX2 R112, R2 ;  /* 0x0000000200707308 */ /* 0x0005e20000000800 */
[----:B---3--:R-:W-:Y:S01]  /*13230*/  F2FP.PACK_AB R86, R168, R170 ;  /* 0x000000aaa856723e */ /* 0x008fe200000000ff */
[----:B--2---:R-:W-:Y:S01]  /*13240*/  FFMA.FTZ R2, R199, c[0x0][0x2d0], -R77 ;  /* 0x0000b400c7027a23 */ /* 0x004fe2000001084d */
[----:B------:R-:W-:Y:S07]  /*13250*/  MOV R199, R110 ;  /* 0x0000006e00c77202 */ /* 0x000fee0000000f00 */
[----:B------:R2:W3:Y:S01]  /*13260*/  MUFU.EX2 R110, R2 ;  /* 0x00000002006e7308 */ /* 0x0004e20000000800 */
[----:B------:R-:W-:Y:S09]  /*13270*/  FFMA.FTZ R3, R199, c[0x0][0x2d0], -R79 ;  /* 0x0000b400c7037a23 */ /* 0x000ff2000001084f */
[----:B------:R4:W-:Y:S01]  /*13280*/  MUFU.EX2 R203, R3 ;  /* 0x0000000300cb7308 */ /* 0x0009e20000000800 */
[----:B--2---:R-:W-:Y:S01]  /*13290*/  FFMA.FTZ R2, R139, c[0x0][0x2d0], -R77 ;  /* 0x0000b4008b027a23 */ /* 0x004fe2000001084d */
[----:B------:R-:W-:Y:S02]  /*132a0*/  MOV R139, R138 ;  /* 0x0000008a008b7202 */ /* 0x000fe40000000f00 */
[----:B------:R-:W-:Y:S01]  /*132b0*/  MOV R138, R133 ;  /* 0x00000085008a7202 */ /* 0x000fe20000000f00 */
[----:B------:R-:W-:Y:S01]  /*132c0*/  IMAD.MOV.U32 R133, RZ, RZ, R132 ;  /* 0x000000ffff857224 */ /* 0x000fe200078e0084 */
[----:B------:R-:W-:Y:S02]  /*132d0*/  MOV R132, R131 ;  /* 0x0000008300847202 */ /* 0x000fe40000000f00 */
[----:B------:R-:W-:Y:S02]  /*132e0*/  MOV R131, R130 ;  /* 0x0000008200837202 */ /* 0x000fe40000000f00 */
[----:B------:R-:W-:Y:S01]  /*132f0*/  MOV R130, R129 ;  /* 0x0000008100827202 */ /* 0x000fe20000000f00 */
[----:B----4-:R-:W-:Y:S01]  /*13300*/  FFMA.FTZ R3, R107, c[0x0][0x2d0], -R105 ;  /* 0x0000b4006b037a23 */ /* 0x010fe20000010869 */
[----:B------:R-:W-:Y:S02]  /*13310*/  MOV R129, R128 ;  /* 0x0000008000817202 */ /* 0x000fe40000000f00 */
[----:B------:R-:W-:Y:S02]  /*13320*/  MOV R128, R126 ;  /* 0x0000007e00807202 */ /* 0x000fe40000000f00 */
[----:B------:R-:W-:Y:S02]  /*13330*/  MOV R126, R111 ;  /* 0x0000006f007e7202 */ /* 0x000fe40000000f00 */
[----:B------:R2:W-:Y:S01]  /*13340*/  MUFU.EX2 R111, R2 ;  /* 0x00000002006f7308 */ /* 0x0005e20000000800 */
[----:B---3--:R-:W-:Y:S01]  /*13350*/  F2FP.PACK_AB R85, R110, R112 ;  /* 0x000000706e55723e */ /* 0x008fe200000000ff */
[----:B--2---:R-:W-:Y:S01]  /*13360*/  FFMA.FTZ R2, R137, c[0x0][0x2d0], -R77 ;  /* 0x0000b40089027a23 */ /* 0x004fe2000001084d */
[----:B------:R-:W-:Y:S01]  /*13370*/  MOV R137, R134 ;  /* 0x0000008600897202 */ /* 0x000fe20000000f00 */
[----:B------:R-:W-:Y:S06]  /*13380*/  IMAD.MOV.U32 R134, RZ, RZ, R113 ;  /* 0x000000ffff867224 */ /* 0x000fec00078e0071 */
[----:B------:R2:W3:Y:S02]  /*13390*/  MUFU.EX2 R113, R2 ;  /* 0x0000000200717308 */ /* 0x0004e40000000800 */
[--C-:B--2---:R-:W-:Y:S01]  /*133a0*/  FFMA.FTZ R2, R139, c[0x0][0x2d0], -R79.reuse ;  /* 0x0000b4008b027a23 */ /* 0x104fe2000001084f */
[----:B---3--:R-:W-:Y:S07]  /*133b0*/  F2FP.PACK_AB R87, R113, R111 ;  /* 0x0000006f7157723e */ /* 0x008fee00000000ff */
[----:B------:R2:W-:Y:S01]  /*133c0*/  MUFU.EX2 R175, R2 ;  /* 0x0000000200af7308 */ /* 0x0005e20000000800 */
[C---:B------:R-:W-:Y:S08]  /*133d0*/  HMMA.16816.F32 R8, R84.reuse, R92, R8 ;  /* 0x0000005c5408723c */ /* 0x040ff00000001808 */
[-C--:B------:R-:W-:Y:S08]  /*133e0*/  HMMA.16816.F32 R12, R84, R94.reuse, R12 ;  /* 0x0000005e540c723c */ /* 0x080ff0000000180c */
[C---:B------:R-:W-:Y:S01]  /*133f0*/  HMMA.16816.F32 R16, R80.reuse, R94, R16 ;  /* 0x0000005e5010723c */ /* 0x040fe20000001810 */
[----:B------:R-:W3:Y:S03]  /*13400*/  LDSM.16.MT88.4 R92, [R226+0x2100] ;  /* 0x00210000e25c783b */ /* 0x000ee60000004200 */
[--C-:B--2---:R-:W-:Y:S04]  /*13410*/  FFMA.FTZ R2, R138, c[0x0][0x2d0], -R79.reuse ;  /* 0x0000b4008a027a23 */ /* 0x104fe8000001084f */
[-C--:B------:R-:W-:Y:S01]  /*13420*/  HMMA.16816.F32 R20, R80, R88.reuse, R20 ;  /* 0x000000585014723c */ /* 0x080fe20000001814 */
[----:B------:R2:W-:Y:S07]  /*13430*/  MUFU.EX2 R202, R2 ;  /* 0x0000000200ca7308 */ /* 0x0005ee0000000800 */
[C---:B------:R-:W-:Y:S08]  /*13440*/  HMMA.16816.F32 R24, R84.reuse, R88, R24 ;  /* 0x000000585418723c */ /* 0x040ff00000001818 */
[-C--:B------:R-:W-:Y:S08]  /*13450*/  HMMA.16816.F32 R28, R84, R90.reuse, R28 ;  /* 0x0000005a541c723c */ /* 0x080ff0000000181c */
[C---:B------:R-:W-:Y:S01]  /*13460*/  HMMA.16816.F32 R32, R80.reuse, R90, R32 ;  /* 0x0000005a5020723c */ /* 0x040fe20000001820 */
[----:B------:R-:W4:Y:S03]  /*13470*/  LDSM.16.MT88.4 R88, [R224+0x2900] ;  /* 0x00290000e058783b */ /* 0x000f260000004200 */
[----:B--2---:R-:W-:Y:S04]  /*13480*/  FFMA.FTZ R2, R137, c[0x0][0x2d0], -R79 ;  /* 0x0000b40089027a23 */ /* 0x004fe8000001084f */
[-C--:B------:R-:W-:Y:S01]  /*13490*/  HMMA.16816.F32 R36, R80, R96.reuse, R36 ;  /* 0x000000605024723c */ /* 0x080fe20000001824 */
[----:B------:R2:W-:Y:S07]  /*134a0*/  MUFU.EX2 R199, R2 ;  /* 0x0000000200c77308 */ /* 0x0005ee0000000800 */
[C---:B------:R-:W-:Y:S08]  /*134b0*/  HMMA.16816.F32 R40, R84.reuse, R96, R40 ;  /* 0x000000605428723c */ /* 0x040ff00000001828 */
[-C--:B------:R-:W-:Y:S08]  /*134c0*/  HMMA.16816.F32 R44, R84, R98.reuse, R44 ;  /* 0x00000062542c723c */ /* 0x080ff0000000182c */
[C---:B------:R-:W-:Y:S01]  /*134d0*/  HMMA.16816.F32 R48, R80.reuse, R98, R48 ;  /* 0x000000625030723c */ /* 0x040fe20000001830 */
[----:B------:R-:W1:Y:S03]  /*134e0*/  LDSM.16.MT88.4 R96, [R227+0x2900] ;  /* 0x00290000e360783b */ /* 0x000e660000004200 */
[--C-:B--2---:R-:W-:Y:S01]  /*134f0*/  FFMA.FTZ R2, R136, c[0x0][0x2d0], -R78.reuse ;  /* 0x0000b40088027a23 */ /* 0x104fe2000001084e */
[----:B------:R-:W-:Y:S03]  /*13500*/  MOV R136, R189 ;  /* 0x000000bd00887202 */ /* 0x000fe60000000f00 */
[-C--:B---3--:R-:W-:Y:S01]  /*13510*/  HMMA.16816.F32 R52, R80, R92.reuse, R52 ;  /* 0x0000005c5034723c */ /* 0x088fe20000001834 */
[----:B------:R2:W-:Y:S07]  /*13520*/  MUFU.EX2 R174, R2 ;  /* 0x0000000200ae7308 */ /* 0x0005ee0000000800 */
[C---:B------:R-:W-:Y:S08]  /*13530*/  HMMA.16816.F32 R56, R84.reuse, R92, R56 ;  /* 0x0000005c5438723c */ /* 0x040ff00000001838 */
[-C--:B------:R-:W-:Y:S01]  /*13540*/  HMMA.16816.F32 R60, R84, R94.reuse, R60 ;  /* 0x0000005e543c723c */ /* 0x080fe2000000183c */
[----:B------:R-:W3:Y:S07]  /*13550*/  LDSM.16.MT88.4 R84, [R225+0x2900] ;  /* 0x00290000e154783b */ /* 0x000eee0000004200 */
[----:B------:R-:W-:Y:S01]  /*13560*/  HMMA.16816.F32 R64, R80, R94, R64 ;  /* 0x0000005e5040723c */ /* 0x000fe20000001840 */
[----:B------:R-:W1:Y:S03]  /*13570*/  LDSM.16.MT88.4 R92, [R226+0x2900] ;  /* 0x00290000e25c783b */ /* 0x000e660000004200 */
[--C-:B--2---:R-:W-:Y:S04]  /*13580*/  FFMA.FTZ R2, R195, c[0x0][0x2d0], -R78.reuse ;  /* 0x0000b400c3027a23 */ /* 0x104fe8000001084e */
[----:B------:R2:W-:Y:S04]  /*13590*/  MUFU.EX2 R173, R2 ;  /* 0x0000000200ad7308 */ /* 0x0005e80000000800 */
[--C-:B--2---:R-:W-:Y:S06]  /*135a0*/  FFMA.FTZ R2, R135, c[0x0][0x2d0], -R78.reuse ;  /* 0x0000b40087027a23 */ /* 0x104fec000001084e */
[----:B------:R2:W-:Y:S02]  /*135b0*/  MUFU.EX2 R195, R2 ;  /* 0x0000000200c37308 */ /* 0x0005e40000000800 */
[--C-:B--2---:R-:W-:Y:S01]  /*135c0*/  FFMA.FTZ R2, R133, c[0x0][0x2d0], -R78.reuse ;  /* 0x0000b40085027a23 */ /* 0x104fe2000001084e */
        /* <DEDUP_REMOVED lines=8> */
[----:B------:R-:W-:Y:S04]  /*13650*/  MOV R132, R192 ;  /* 0x000000c000847202 */ /* 0x000fe80000000f00 */
[----:B------:R-:W-:Y:S03]  /*13660*/  MOV R138, R132 ;  /* 0x00000084008a7202 */ /* 0x000fe60000000f00 */
[----:B------:R1:W-:Y:S01]  /*13670*/  MUFU.EX2 R192, R3 ;  /* 0x0000000300c07308 */ /* 0x0003e20000000800 */
[----:B--2---:R-:W-:Y:S02]  /*13680*/  FFMA.FTZ R2, R134, c[0x0][0x2d0], -R105 ;  /* 0x0000b40086027a23 */ /* 0x004fe40000010869 */
[----:B------:R-:W-:Y:S01]  /*13690*/  IMAD.MOV.U32 R134, RZ, RZ, R131 ;  /* 0x000000ffff867224 */ /* 0x000fe200078e0083 */
[----:B------:R-:W-:Y:S06]  /*136a0*/  MOV R131, R185 ;  /* 0x000000b900837202 */ /* 0x000fec0000000f00 */
[----:B------:R2:W-:Y:S01]  /*136b0*/  MUFU.EX2 R172, R2 ;  /* 0x0000000200ac7308 */ /* 0x0005e20000000800 */
[----:B------:R-:W-:Y:S02]  /*136c0*/  MOV R185, R108 ;  /* 0x0000006c00b97202 */ /* 0x000fe40000000f00 */
[----:B------:R-:W-:Y:S02]  /*136d0*/  MOV R148, R134 ;  /* 0x0000008600947202 */ /* 0x000fe40000000f00 */
[----:B------:R-:W3:Y:S01]  /*136e0*/  LDL.LU R134, [R1+0x40] ;  /* 0x0000400001867983 */ /* 0x000ee20000300800 */
[----:B-1----:R-:W-:Y:S01]  /*136f0*/  FFMA.FTZ R3, R135, c[0x0][0x2d0], -R79 ;  /* 0x0000b40087037a23 */ /* 0x002fe2000001084f */
[----:B------:R-:W-:Y:S02]  /*13700*/  MOV R137, R131 ;  /* 0x0000008300897202 */ /* 0x000fe40000000f00 */
[----:B------:R-:W-:Y:S01]  /*13710*/  MOV R135, R187 ;  /* 0x000000bb00877202 */ /* 0x000fe20000000f00 */
[----:B------:R1:W-:Y:S01]  /*13720*/  MUFU.EX2 R189, R3 ;  /* 0x0000000300bd7308 */ /* 0x0003e20000000800 */
[----:B--2---:R-:W-:Y:S09]  /*13730*/  FFMA.FTZ R2, R193, c[0x0][0x2d0], -R105 ;  /* 0x0000b400c1027a23 */ /* 0x004ff20000010869 */
[----:B------:R2:W2:Y:S01]  /*13740*/  MUFU.EX2 R193, R2 ;  /* 0x0000000200c17308 */ /* 0x0004a20000000800 */
[----:B-1----:R-:W-:Y:S02]  /*13750*/  FFMA.FTZ R3, R135, c[0x0][0x2d0], -R77 ;  /* 0x0000b40087037a23 */ /* 0x002fe4000001084d */
[----:B--2---:R-:W-:Y:S01]  /*13760*/  FFMA.FTZ R2, R133, c[0x0][0x2d0], -R105 ;  /* 0x0000b40085027a23 */ /* 0x004fe20000010869 */
[----:B------:R-:W-:Y:S02]  /*13770*/  MOV R133, R126 ;  /* 0x0000007e00857202 */ /* 0x000fe40000000f00 */
[----:B------:R-:W-:Y:S02]  /*13780*/  MOV R126, R125 ;  /* 0x0000007d007e7202 */ /* 0x000fe40000000f00 */
[----:B------:R-:W-:Y:S01]  /*13790*/  MOV R125, R191 ;  /* 0x000000bf007d7202 */ /* 0x000fe20000000f00 */
[----:B------:R-:W-:Y:S01]  /*137a0*/  IMAD.MOV.U32 R139, RZ, RZ, R133 ;  /* 0x000000ffff8b7224 */ /* 0x000fe200078e0085 */
[----:B------:R1:W2:Y:S01]  /*137b0*/  MUFU.EX2 R191, R2 ;  /* 0x0000000200bf7308 */ /* 0x0002a20000000800 */
[----:B------:R-:W4:Y:S01]  /*137c0*/  LDL.LU R133, [R1+0x48] ;  /* 0x0000480001857983 */ /* 0x000f220000300800 */
[----:B------:R-:W-:Y:S03]  /*137d0*/  F2FP.PACK_AB R80, R193, R172 ;  /* 0x000000acc150723e */ /* 0x000fe600000000ff */
[----:B------:R-:W4:Y:S04]  /*137e0*/  LDL.LU R132, [R1+0x3c] ;  /* 0x00003c0001847983 */ /* 0x000f280000300800 */
[----:B------:R-:W4:Y:S01]  /*137f0*/  LDL.LU R131, [R1+0x44] ;  /* 0x0000440001837983 */ /* 0x000f220000300800 */
[--C-:B-1----:R-:W-:Y:S01]  /*13800*/  FFMA.FTZ R2, R106, c[0x0][0x2d0], -R77.reuse ;  /* 0x0000b4006a027a23 */ /* 0x102fe2000001084d */
[----:B--2---:R-:W-:Y:S03]  /*13810*/  F2FP.PACK_AB R82, R192, R191 ;  /* 0x000000bfc052723e */ /* 0x004fe600000000ff */
[----:B------:R1:W-:Y:S02]  /*13820*/  MUFU.EX2 R107, R2 ;  /* 0x00000002006b7308 */ /* 0x0003e40000000800 */
[--C-:B-1----:R-:W-:Y:S08]  /*13830*/  FFMA.FTZ R2, R109, c[0x0][0x2d0], -R77.reuse ;  /* 0x0000b4006d027a23 */ /* 0x102ff0000001084d */
[----:B------:R1:W2:Y:S02]  /*13840*/  MUFU.EX2 R109, R2 ;  /* 0x00000002006d7308 */ /* 0x0002a40000000800 */
[--C-:B-1----:R-:W-:Y:S01]  /*13850*/  FFMA.FTZ R2, R100, c[0x0][0x2d0], -R77.reuse ;  /* 0x0000b40064027a23 */ /* 0x102fe2000001084d */
[----:B--2---:R-:W-:Y:S01]  /*13860*/  F2FP.PACK_AB R81, R109, R107 ;  /* 0x0000006b6d51723e */ /* 0x004fe200000000ff */
[--C-:B------:R-:W-:Y:S01]  /*13870*/  FFMA.FTZ R100, R76, c[0x0][0x2d0], -R77.reuse ;  /* 0x0000b4004c647a23 */ /* 0x100fe2000001084d */
[----:B------:R-:W-:Y:S05]  /*13880*/  F2FP.PACK_AB R76, R175, R203 ;  /* 0x000000cbaf4c723e */ /* 0x000fea00000000ff */
[----:B------:R1:W-:Y:S10]  /*13890*/  MUFU.EX2 R106, R2 ;  /* 0x00000002006a7308 */ /* 0x0003f40000000800 */
[----:B------:R-:W2:Y:S01]  /*138a0*/  MUFU.EX2 R100, R100 ;  /* 0x0000006400647308 */ /* 0x000ea20000000800 */
[----:B-1----:R-:W-:Y:S02]  /*138b0*/  FFMA.FTZ R2, R102, c[0x0][0x2d0], -R77 ;  /* 0x0000b40066027a23 */ /* 0x002fe4000001084d */
[----:B------:R-:W-:Y:S07]  /*138c0*/  FFMA.FTZ R102, R138, c[0x0][0x2d0], -R105 ;  /* 0x0000b4008a667a23 */ /* 0x000fee0000010869 */
[----:B------:R1:W1:Y:S01]  /*138d0*/  MUFU.EX2 R108, R2 ;  /* 0x00000002006c7308 */ /* 0x0002620000000800 */
[----:B--2---:R-:W-:Y:S09]  /*138e0*/  F2FP.PACK_AB R179, R75, R100 ;  /* 0x000000644bb3723e */ /* 0x004ff200000000ff */
[----:B------:R-:W-:Y:S01]  /*138f0*/  MUFU.EX2 R102, R102 ;  /* 0x0000006600667308 */ /* 0x000fe20000000800 */
[--C-:B-1----:R-:W-:Y:S01]  /*13900*/  FFMA.FTZ R2, R190, c[0x0][0x2d0], -R79.reuse ;  /* 0x0000b400be027a23 */ /* 0x102fe2000001084f */
[----:B------:R-:W-:Y:S08]  /*13910*/  F2FP.PACK_AB R83, R108, R106 ;  /* 0x0000006a6c53723e */ /* 0x000ff000000000ff */
[----:B------:R1:W2:Y:S02]  /*13920*/  MUFU.EX2 R190, R2 ;  /* 0x0000000200be7308 */ /* 0x0002a40000000800 */
[--C-:B-1----:R-:W-:Y:S01]  /*13930*/  FFMA.FTZ R2, R188, c[0x0][0x2d0], -R79.reuse ;  /* 0x0000b400bc027a23 */ /* 0x102fe2000001084f */
[----:B--2---:R-:W-:Y:S07]  /*13940*/  F2FP.PACK_AB R180, R190, R189 ;  /* 0x000000bdbeb4723e */ /* 0x004fee00000000ff */
[----:B------:R1:W-:Y:S02]  /*13950*/  MUFU.EX2 R188, R2 ;  /* 0x0000000200bc7308 */ /* 0x0003e40000000800 */
[----:B-1----:R-:W-:Y:S01]  /*13960*/  FFMA.FTZ R2, R103, c[0x0][0x2d0], -R79 ;  /* 0x0000b40067027a23 */ /* 0x002fe2000001084f */
[----:B------:R-:W-:Y:S01]  /*13970*/  F2FP.PACK_AB R79, R194, R195 ;  /* 0x000000c3c24f723e */ /* 0x000fe200000000ff */
[--C-:B------:R-:W-:Y:S06]  /*13980*/  FFMA.FTZ R103, R137, c[0x0][0x2d0], -R105.reuse ;  /* 0x0000b40089677a23 */ /* 0x100fec0000010869 */
[----:B------:R1:W2:Y:S01]  /*13990*/  MUFU.EX2 R187, R2 ;  /* 0x0000000200bb7308 */ /* 0x0002a20000000800 */
[----:B------:R-:W-:Y:S09]  /*139a0*/  FFMA.FTZ R105, R184, c[0x0][0x2d0], -R105 ;  /* 0x0000b400b8697a23 */ /* 0x000ff20000010869 */
[----:B------:R-:W2:Y:S10]  /*139b0*/  MUFU.EX2 R105, R105 ;  /* 0x0000006900697308 */ /* 0x000eb40000000800 */
[----:B------:R-:W3:Y:S01]  /*139c0*/  MUFU.EX2 R103, R103 ;  /* 0x0000006700677308 */ /* 0x000ee20000000800 */
[--C-:B-1----:R-:W-:Y:S01]  /*139d0*/  FFMA.FTZ R2, R185, c[0x0][0x2d0], -R78.reuse ;  /* 0x0000b400b9027a23 */ /* 0x102fe2000001084e */
[----:B--2---:R-:W-:Y:S08]  /*139e0*/  F2FP.PACK_AB R182, R187, R188 ;  /* 0x000000bcbbb6723e */ /* 0x004ff000000000ff */
[----:B------:R1:W-:Y:S01]  /*139f0*/  MUFU.EX2 R185, R2 ;  /* 0x0000000200b97308 */ /* 0x0003e20000000800 */
[----:B------:R-:W-:Y:S02]  /*13a00*/  F2FP.PACK_AB R178, R105, R104 ;  /* 0x0000006869b2723e */ /* 0x000fe400000000ff */
[----:B---3--:R-:W-:Y:S01]  /*13a10*/  F2FP.PACK_AB R176, R103, R102 ;  /* 0x0000006667b0723e */ /* 0x008fe200000000ff */
[----:B------:R-:W-:Y:S02]  /*13a20*/  FFMA.FTZ R74, R74, R134, R223 ;  /* 0x000000864a4a7223 */ /* 0x000fe400000100df */
[--C-:B-1----:R-:W-:Y:S04]  /*13a30*/  FFMA.FTZ R2, R186, c[0x0][0x2d0], -R78.reuse ;  /* 0x0000b400ba027a23 */ /* 0x102fe8000001084e */
[----:B------:R1:W2:Y:S02]  /*13a40*/  MUFU.EX2 R186, R2 ;  /* 0x0000000200ba7308 */ /* 0x0002a40000000800 */
[--C-:B-1----:R-:W-:Y:S01]  /*13a50*/  FFMA.FTZ R2, R148, c[0x0][0x2d0], -R78.reuse ;  /* 0x0000b40094027a23 */ /* 0x102fe2000001084e */
[----:B--2---:R-:W-:Y:S01]  /*13a60*/  F2FP.PACK_AB R181, R186, R185 ;  /* 0x000000b9bab5723e */ /* 0x004fe200000000ff */
[----:B------:R-:W-:Y:S01]  /*13a70*/  FFMA.FTZ R78, R139, c[0x0][0x2d0], -R78 ;  /* 0x0000b4008b4e7a23 */ /* 0x000fe2000001084e */
[----:B------:R-:W-:Y:S05]  /*13a80*/  LDSM.16.MT88.4 R148, [R227+0x3100] ;  /* 0x00310000e394783b */ /* 0x000fea0000004200 */
[----:B------:R1:W-:Y:S01]  /*13a90*/  MUFU.EX2 R184, R2 ;  /* 0x0000000200b87308 */ /* 0x0003e20000000800 */
[----:B----4-:R-:W-:Y:S02]  /*13aa0*/  FFMA.FTZ R69, R69, R133, R222 ;  /* 0x0000008545457223 */ /* 0x010fe400000100de */
[----:B------:R-:W-:Y:S07]  /*13ab0*/  FFMA.FTZ R68, R68, R132, R118 ;  /* 0x0000008444447223 */ /* 0x000fee0000010076 */
[----:B------:R2:W3:Y:S01]  /*13ac0*/  MUFU.EX2 R118, R78 ;  /* 0x0000004e00767308 */ /* 0x0004e20000000800 */
[----:B-1----:R-:W-:Y:S01]  /*13ad0*/  FFMA.FTZ R2, R136, c[0x0][0x2d0], -R77 ;  /* 0x0000b40088027a23 */ /* 0x002fe2000001084d */
[----:B------:R-:W-:Y:S01]  /*13ae0*/  F2FP.PACK_AB R77, R173, R174 ;  /* 0x000000aead4d723e */ /* 0x000fe200000000ff */
[----:B------:R-:W1:Y:S01]  /*13af0*/  LDSM.16.MT88.4 R132, [R224+0x3100] ;  /* 0x00310000e084783b */ /* 0x000e620000004200 */
[----:B------:R-:W-:Y:S02]  /*13b00*/  FFMA.FTZ R0, R0, R131, R101 ;  /* 0x0000008300007223 */ /* 0x000fe40000010065 */
        /* <DEDUP_REMOVED lines=9> */
[----:B--2---:R-:W-:Y:S02]  /*13ba0*/  F2FP.PACK_AB R78, R199, R202 ;  /* 0x000000cac74e723e */ /* 0x004fe400000000ff */
[----:B---3--:R-:W-:Y:S05]  /*13bb0*/  F2FP.PACK_AB R183, R118, R184 ;  /* 0x000000b876b7723e */ /* 0x008fea00000000ff */
[-C--:B------:R-:W-:Y:S08]  /*13bc0*/  HMMA.16816.F32 R4, R76, R88.reuse, R4 ;  /* 0x000000584c04723c */ /* 0x080ff00000001804 */
[C---:B------:R-:W-:Y:S01]  /*13bd0*/  HMMA.16816.F32 R8, R80.reuse, R88, R8 ;  /* 0x000000585008723c */ /* 0x040fe20000001808 */
[----:B------:R2:W-:Y:S07]  /*13be0*/  MUFU.EX2 R88, R2 ;  /* 0x0000000200587308 */ /* 0x0005ee0000000800 */
[-C--:B------:R-:W-:Y:S08]  /*13bf0*/  HMMA.16816.F32 R12, R80, R90.reuse, R12 ;  /* 0x0000005a500c723c */ /* 0x080ff0000000180c */
[C---:B------:R-:W-:Y:S08]  /*13c00*/  HMMA.16816.F32 R16, R76.reuse, R90, R16 ;  /* 0x0000005a4c10723c */ /* 0x040ff00000001810 */
[-C--:B------:R-:W-:Y:S04]  /*13c10*/  HMMA.16816.F32 R20, R76, R96.reuse, R20 ;  /* 0x000000604c14723c */ /* 0x080fe80000001814 */
[----:B--2---:R-:W-:Y:S02]  /*13c20*/  FADD.FTZ R2, R128, R74 ;  /* 0x0000004a80027221 */ /* 0x004fe40000010000 */
[----:B------:R-:W-:Y:S02]  /*13c30*/  FADD.FTZ R74, R248, R0 ;  /* 0x00000000f84a7221 */ /* 0x000fe40000010000 */
[C---:B------:R-:W-:Y:S04]  /*13c40*/  HMMA.16816.F32 R24, R80.reuse, R96, R24 ;  /* 0x000000605018723c */ /* 0x040fe80000001818 */
[----:B------:R-:W-:Y:S04]  /*13c50*/  FADD.FTZ R2, R125, R2 ;  /* 0x000000027d027221 */ /* 0x000fe80000010000 */
[-C--:B------:R-:W-:Y:S04]  /*13c60*/  HMMA.16816.F32 R28, R80, R98.reuse, R28 ;  /* 0x00000062501c723c */ /* 0x080fe8000000181c */
[----:B------:R-:W-:Y:S04]  /*13c70*/  FADD.FTZ R2, R251, R2 ;  /* 0x00000002fb027221 */ /* 0x000fe80000010000 */
[C---:B------:R-:W-:Y:S04]  /*13c80*/  HMMA.16816.F32 R32, R76.reuse, R98, R32 ;  /* 0x000000624c20723c */ /* 0x040fe80000001820 */
[----:B------:R-:W-:Y:S04]  /*13c90*/  FADD.FTZ R0, R121, R2 ;  /* 0x0000000279007221 */ /* 0x000fe80000010000 */
[-C--:B------:R-:W-:Y:S04]  /*13ca0*/  HMMA.16816.F32 R36, R76, R84.reuse, R36 ;  /* 0x000000544c24723c */ /* 0x080fe80000001824 */
[----:B------:R-:W-:Y:S04]  /*13cb0*/  FADD.FTZ R0, R142, R0 ;  /* 0x000000008e007221 */ /* 0x000fe80000010000 */
[C---:B------:R-:W-:Y:S01]  /*13cc0*/  HMMA.16816.F32 R40, R80.reuse, R84, R40 ;  /* 0x000000545028723c */ /* 0x040fe20000001828 */
[----:B------:R2:W3:Y:S07]  /*13cd0*/  MUFU.EX2 R84, R3 ;  /* 0x0000000300547308 */ /* 0x0004ee0000000800 */
[-C--:B------:R-:W-:Y:S08]  /*13ce0*/  HMMA.16816.F32 R44, R80, R86.reuse, R44 ;  /* 0x00000056502c723c */ /* 0x080ff0000000182c */
[C---:B------:R-:W-:Y:S08]  /*13cf0*/  HMMA.16816.F32 R48, R76.reuse, R86, R48 ;  /* 0x000000564c30723c */ /* 0x040ff00000001830 */
[-C--:B------:R-:W-:Y:S04]  /*13d00*/  HMMA.16816.F32 R52, R76, R92.reuse, R52 ;  /* 0x0000005c4c34723c */ /* 0x080fe80000001834 */
[----:B--2---:R-:W-:Y:S01]  /*13d10*/  FADD.FTZ R3, R129, R101 ;  /* 0x0000006581037221 */ /* 0x004fe20000010000 */
[----:B---3--:R-:W-:Y:S03]  /*13d20*/  F2FP.PACK_AB R177, R84, R88 ;  /* 0x0000005854b1723e */ /* 0x008fe600000000ff */
[----:B------:R-:W-:Y:S01]  /*13d30*/  FADD.FTZ R3, R126, R3 ;  /* 0x000000037e037221 */ /* 0x000fe20000010000 */
[C---:B------:R-:W-:Y:S04]  /*13d40*/  HMMA.16816.F32 R56, R80.reuse, R92, R56 ;  /* 0x0000005c5038723c */ /* 0x040fe80000001838 */
[----:B------:R-:W-:Y:S04]  /*13d50*/  FADD.FTZ R3, R123, R3 ;  /* 0x000000037b037221 */ /* 0x000fe80000010000 */
[----:B------:R-:W-:Y:S01]  /*13d60*/  FADD.FTZ R68, R122, R3 ;  /* 0x000000037a447221 */ /* 0x000fe20000010000 */
[-C--:B------:R-:W-:Y:S03]  /*13d70*/  HMMA.16816.F32 R60, R80, R94.reuse, R60 ;  /* 0x0000005e503c723c */ /* 0x080fe6000000183c */
[----:B------:R-:W-:Y:S02]  /*13d80*/  FADD.FTZ R3, R198, R69 ;  /* 0x00000045c6037221 */ /* 0x000fe40000010000 */
[----:B------:R-:W-:Y:S03]  /*13d90*/  FADD.FTZ R2, R143, R68 ;  /* 0x000000448f027221 */ /* 0x000fe60000010000 */
[----:B------:R-:W-:Y:S08]  /*13da0*/  HMMA.16816.F32 R64, R76, R94, R64 ;  /* 0x0000005e4c40723c */ /* 0x000ff00000001840 */
[-C--:B-1----:R-:W-:Y:S07]  /*13db0*/  HMMA.16816.F32 R120, R180, R132.reuse, R4 ;  /* 0x00000084b478723c */ /* 0x082fee0000001804 */
        /* <DEDUP_REMOVED lines=39> */
[----:B------:R-:W-:Y:S02]  /*14030*/  FADD.FTZ R11, R156, R8 ;  /* 0x000000089c0b7221 */ /* 0x000fe40000010000 */
[----:B------:R-:W-:Y:S03]  /*14040*/  FADD.FTZ R9, R212, R2 ;  /* 0x00000002d4097221 */ /* 0x000fe60000010000 */
        /* <DEDUP_REMOVED lines=64> */
[----:B------:R1:W-:Y:S01]  /*14450*/  STL [R1+0x48], R3 ;  /* 0x0000480301007387 */ /* 0x0003e20000100800 */
[----:B------:R-:W-:Y:S03]  /*14460*/  FADD.FTZ R0, R75, R0 ;  /* 0x000000004b007221 */ /* 0x000fe60000010000 */
[----:B------:R2:W-:Y:S04]  /*14470*/  STL [R1+0x3c], R2 ;  /* 0x00003c0201007387 */ /* 0x0005e80000100800 */
[----:B------:R3:W-:Y:S01]  /*14480*/  STL [R1+0x44], R0 ;  /* 0x0000440001007387 */ /* 0x0007e20000100800 */
[----:B-1----:R-:W-:Y:S02]  /*14490*/  MOV R3, R72 ;  /* 0x0000004800037202 */ /* 0x002fe40000000f00 */
[----:B--2---:R-:W-:Y:S01]  /*144a0*/  MOV R2, R73 ;  /* 0x0000004900027202 */ /* 0x004fe20000000f00 */
[----:B------:R-:W-:-:S05]  /*144b0*/  @P0 BRA `(.L_x_605) ;  /* 0xffffa1d000000947 */ /* 0x000fca000383ffff */
.L_x_604:
[----:B--23--:R-:W2:Y:S04]  /*144c0*/  LDL.LU R0, [R1+0x40] ;  /* 0x0000400001007983 */ /* 0x00cea80000300800 */
        /* <DEDUP_REMOVED lines=25> */
[----:B------:R-:W-:Y:S01]  /*14660*/  FSETP.NE.FTZ.AND P3, PT, R5, RZ, PT ;  /* 0x000000ff0500720b */ /* 0x000fe20003f75000 */
[----:B------:R-:W-:Y:S01]  /*14670*/  CS2R R2, SRZ ;  /* 0x0000000000027805 */ /* 0x000fe2000001ff00 */
[----:B----4-:R-:W-:Y:S02]  /*14680*/  FADD.FTZ R7, R8, R7 ;  /* 0x0000000708077221 */ /* 0x010fe40000010000 */
[----:B------:R-:W-:-:S03]  /*14690*/  FSETP.NE.FTZ.AND P2, PT, R6, RZ, PT ;  /* 0x000000ff0600720b */ /* 0x000fc60003f55000 */
[----:B------:R-:W-:-:S04]  /*146a0*/  FSETP.NE.FTZ.AND P1, PT, R7, RZ, PT ;  /* 0x000000ff0700720b */ /* 0x000fc80003f35000 */
        /* <DEDUP_REMOVED lines=89> */
.L_x_586:
[----:B------:R-:W-:Y:S05]  /*14c40*/  @P0 BRA `(.L_x_606) ;  /* 0x0000131000000947 */ /* 0x000fea0003800000 */
[----:B------:R-:W3:Y:S01]  /*14c50*/  LDL R43, [R1+0x4c] ;  /* 0x00004c00012b7983 */ /* 0x000ee20000100800 */
[----:B------:R-:W-:Y:S01]  /*14c60*/  IMAD.MOV.U32 R6, RZ, RZ, -0x10 ;  /* 0xfffffff0ff067424 */ /* 0x000fe200078e00ff */
[----:B------:R-:W-:Y:S02]  /*14c70*/  F2FP.PACK_AB R5, R121, R120 ;  /* 0x000000787905723e */ /* 0x000fe400000000ff */
[----:B------:R-:W4:Y:S01]  /*14c80*/  S2R R41, SR_TID.X ;  /* 0x0000000000297919 */ /* 0x000f220000002100 */
        /* <DEDUP_REMOVED lines=12> */
[----:B----4-:R-:W-:Y:S02]  /*14d50*/  SHF.R.S32.HI R42, RZ, 0x1f, R41 ;  /* 0x0000001fff2a7819 */ /* 0x010fe40000011429 */
        /* <DEDUP_REMOVED lines=53> */
[----:B----4-:R-:W-:-:S03]  /*150b0*/  IMAD.MOV.U32 R5, RZ, RZ, 0x20 ;  /* 0x00000020ff057424 */ /* 0x010fc600078e00ff */
[----:B------:R4:W-:Y:S02]  /*150c0*/  STS [R3+0x2480], R130 ;  /* 0x0024808203007388 */ /* 0x0009e40000000800 */
[----:B-1----:R-:W-:Y:S02]  /*150d0*/  SEL R8, R5, 0xffffffe0, !P1 ;  /* 0xffffffe005087807 */ /* 0x002fe40004800000 */
[----:B------:R-:W-:-:S03]  /*150e0*/  ISETP.NE.U32.AND P1, PT, RZ, c[0x0][0x508], PT ;  /* 0x00014200ff007a0c */ /* 0x000fc60003f25070 */
[----:B------:R-:W-:Y:S01]  /*150f0*/  IMAD.IADD R5, R2, 0x1, R8 ;  /* 0x0000000102057824 */ /* 0x000fe200078e0208 */
[----:B------:R-:W-:Y:S01]  /*15100*/  ISETP.NE.AND.EX P1, PT, RZ, c[0x0][0x50c], PT, P1 ;  /* 0x00014300ff007a0c */ /* 0x000fe20003f25310 */
[----:B------:R-:W-:-:S03]  /*15110*/  IMAD.IADD R4, R8, 0x1, R3 ;  /* 0x0000000108047824 */ /* 0x000fc600078e0203 */
[----:B------:R-:W-:Y:S01]  /*15120*/  STS [R5+0x80], R29 ;  /* 0x0000801d05007388 */ /* 0x000fe20000000800 */
[----:B--2---:R-:W-:-:S03]  /*15130*/  IADD3 R2, R8, 0x400, R0 ;  /* 0x0000040008027810 */ /* 0x004fc60007ffe000 */
[----:B------:R-:W-:Y:S02]  /*15140*/  STS [R5+0x480], R28 ;  /* 0x0004801c05007388 */ /* 0x000fe40000000800 */
[C---:B------:R-:W-:Y:S02]  /*15150*/  IMAD.IADD R7, R6.reuse, 0x1, R2 ;  /* 0x0000000106077824 */ /* 0x040fe400078e0202 */
[----:B------:R-:W-:Y:S01]  /*15160*/  STS [R4+0x80], R14 ;  /* 0x0000800e04007388 */ /* 0x000fe20000000800 */
[----:B------:R-:W-:-:S03]  /*15170*/  IMAD.IADD R2, R6, 0x1, R0 ;  /* 0x0000000106027824 */ /* 0x000fc600078e0200 */
[----:B------:R-:W-:Y:S01]  /*15180*/  STS [R4+0x480], R26 ;  /* 0x0004801a04007388 */ /* 0x000fe20000000800 */
[----:B----4-:R-:W-:-:S03]  /*15190*/  IMAD.IADD R3, R8, 0x1, R2 ;  /* 0x0000000108037824 */ /* 0x010fc600078e0202 */
        /* <DEDUP_REMOVED lines=14> */
[----:B--2---:R-:W-:-:S03]  /*15280*/  IMAD.MOV.U32 R2, RZ, RZ, 0x4 ;  /* 0x00000004ff027424 */ /* 0x004fc600078e00ff */
[----:B------:R-:W-:Y:S04]  /*15290*/  STS [R0+0x400], R16 ;  /* 0x0004001000007388 */ /* 0x000fe80000000800 */
[----:B------:R-:W-:Y:S04]  /*152a0*/  STS [R3], R12 ;  /* 0x0000000c03007388 */ /* 0x000fe80000000800 */
[----:B------:R-:W-:Y:S04]  /*152b0*/  STS [R7], R11 ;  /* 0x0000000b07007388 */ /* 0x000fe80000000800 */
[----:B------:R-:W-:Y:S04]  /*152c0*/  STS [R0+0x2000], R13 ;  /* 0x0020000d00007388 */ /* 0x000fe80000000800 */
[----:B------:R1:W-:Y:S04]  /*152d0*/  STS [R0+0x2400], R15 ;  /* 0x0024000f00007388 */ /* 0x0003e80000000800 */
[----:B------:R2:W-:Y:S04]  /*152e0*/  STS [R3+0x2000], R10 ;  /* 0x0020000a03007388 */ /* 0x0005e80000000800 */
[----:B------:R4:W-:Y:S01]  /*152f0*/  STS [R7+0x2000], R9 ;  /* 0x0020000907007388 */ /* 0x0009e20000000800 */
[----:B---3--:R-:W-:-:S03]  /*15300*/  IMAD.WIDE R4, R43, R2, c[0x0][0x500] ;  /* 0x000140002b047625 */ /* 0x008fc600078e0202 */
[----:B------:R-:W-:Y:S06]  /*15310*/  BAR.SYNC.DEFER_BLOCKING 0x1, 0x80 ;  /* 0x0042000000007b1d */ /* 0x000fec0000010000 */
[----:B-1----:R-:W3:Y:S01]  /*15320*/  @P0 LDG.E R0, [R4.64] ;  /* 0x0000000a04000981 */ /* 0x002ee2000c1e1900 */
[----:B------:R-:W-:Y:S02]  /*15330*/  IMAD.MOV.U32 R17, RZ, RZ, c[0x0][0x388] ;  /* 0x0000e200ff117624 */ /* 0x000fe400078e00ff */
[----:B--2---:R-:W-:-:S05]  /*15340*/  @P1 IMAD.WIDE R2, R43, R2, c[0x0][0x508] ;  /* 0x000142002b021625 */ /* 0x004fca00078e0202 */
[----:B------:R1:W5:Y:S02]  /*15350*/  @P1 LDG.E R17, [R2.64] ;  /* 0x0000000a02111981 */ /* 0x000364000c1e1900 */
[----:B-1----:R-:W-:Y:S02]  /*15360*/  CS2R R2, SRZ ;  /* 0x0000000000027805 */ /* 0x002fe4000001ff00 */
[--C-:B---3--:R-:W-:Y:S01]  /*15370*/  @P0 SHF.R.S32.HI R3, RZ, 0x1f, R0.reuse ;  /* 0x0000001fff030819 */ /* 0x108fe20000011400 */
[----:B------:R-:W-:Y:S01]  /*15380*/  @P0 IMAD.MOV.U32 R2, RZ, RZ, R0 ;  /* 0x000000ffff020224 */ /* 0x000fe200078e0000 */
[----:B------:R-:W-:Y:S05]  /*15390*/  @P1 BRA `(.L_x_607) ;  /* 0x0000004000001947 */ /* 0x000fea0003800000 */
[----:B----4-:R-:W-:Y:S05]  /*153a0*/  @!P0 BRA `(.L_x_607) ;  /* 0x0000003000008947 */ /* 0x010fea0003800000 */
[----:B------:R-:W2:Y:S04]  /*153b0*/  LDG.E R6, [R4.64] ;  /* 0x0000000a04067981 */ /* 0x000ea8000c1e1900 */
[----:B------:R-:W2:Y:S02]  /*153c0*/  LDG.E R0, [R4.64+0x4] ;  /* 0x0000040a04007981 */ /* 0x000ea4000c1e1900 */
[----:B--2--5:R-:W-:-:S02]  /*153d0*/  IADD3 R17, -R6, R0, RZ ;  /* 0x0000000006117210 */ /* 0x024fc40007ffe1ff */
.L_x_607:
        /* <DEDUP_REMOVED lines=184> */
.L_x_606:
[----:B------:R-:W3:Y:S01]  /*15f60*/  LDL R8, [R1+0x4c] ;  /* 0x00004c0001087983 */ /* 0x000ee20000100800 */
[----:B------:R-:W-:Y:S01]  /*15f70*/  ISETP.NE.U32.AND P0, PT, RZ, c[0x0][0x508], PT ;  /* 0x00014200ff007a0c */ /* 0x000fe20003f05070 */
[----:B------:R-:W-:Y:S01]  /*15f80*/  IMAD.MOV.U32 R2, RZ, RZ, 0x4 ;  /* 0x00000004ff027424 */ /* 0x000fe200078e00ff */
[----:B------:R-:W-:Y:S02]  /*15f90*/  ISETP.NE.U32.AND P1, PT, RZ, c[0x0][0x500], PT ;  /* 0x00014000ff007a0c */ /* 0x000fe40003f25070 */
[----:B------:R-:W-:Y:S02]  /*15fa0*/  ISETP.NE.AND.EX P0, PT, RZ, c[0x0][0x50c], PT, P0 ;  /* 0x00014300ff007a0c */ /* 0x000fe40003f05300 */
[----:B------:R-:W-:Y:S01]  /*15fb0*/  ISETP.NE.AND.EX P1, PT, RZ, c[0x0][0x504], PT, P1 ;  /* 0x00014100ff007a0c */ /* 0x000fe20003f25310 */
[----:B------:R-:W-:Y:S02]  /*15fc0*/  IMAD.MOV.U32 R18, RZ, RZ, c[0x0][0x388] ;  /* 0x0000e200ff127624 */ /* 0x000fe400078e00ff */
[----:B---3--:R-:W-:-:S08]  /*15fd0*/  IMAD.WIDE R6, R8, R2, c[0x0][0x500] ;  /* 0x0001400008067625 */ /* 0x008fd000078e0202 */
[----:B------:R-:W-:Y:S02]  /*15fe0*/  @P0 IMAD.WIDE R2, R8, R2, c[0x0][0x508] ;  /* 0x0001420008020625 */ /* 0x000fe400078e0202 */
[----:B------:R-:W3:Y:S04]  /*15ff0*/  @P1 LDG.E R0, [R6.64] ;  /* 0x0000000a06001981 */ /* 0x000ee8000c1e1900 */
[----:B------:R4:W5:Y:S01]  /*16000*/  @P0 LDG.E R18, [R2.64] ;  /* 0x0000000a02120981 */ /* 0x000962000c1e1900 */
[----:B------:R-:W-:Y:S02]  /*16010*/  CS2R R4, SRZ ;  /* 0x0000000000047805 */ /* 0x000fe4000001ff00 */
[--C-:B---3--:R-:W-:Y:S01]  /*16020*/  @P1 SHF.R.S32.HI R5, RZ, 0x1f, R0.reuse ;  /* 0x0000001fff051819 */ /* 0x108fe20000011400 */
[----:B------:R-:W-:Y:S01]  /*16030*/  @P1 IMAD.MOV.U32 R4, RZ, RZ, R0 ;  /* 0x000000ffff041224 */ /* 0x000fe200078e0000 */
[----:B------:R-:W-:Y:S05]  /*16040*/  @P0 BRA `(.L_x_608) ;  /* 0x0000004000000947 */ /* 0x000fea0003800000 */
[----:B----4-:R-:W-:Y:S05]  /*16050*/  @!P1 BRA `(.L_x_608) ;  /* 0x0000003000009947 */ /* 0x010fea0003800000 */
[----:B------:R3:W4:Y:S04]  /*16060*/  LDG.E R0, [R6.64] ;  /* 0x0000000a06007981 */ /* 0x000728000c1e1900 */
[----:B---3--:R-:W4:Y:S02]  /*16070*/  LDG.E R6, [R6.64+0x4] ;  /* 0x0000040a06067981 */ /* 0x008f24000c1e1900 */
[----:B----45:R-:W-:-:S02]  /*16080*/  IADD3 R18, -R0, R6, RZ ;  /* 0x0000000600127210 */ /* 0x030fc40007ffe1ff */
.L_x_608:
[----:B----4-:R-:W3:Y:S01]  /*16090*/  S2R R12, SR_TID.X ;  /* 0x00000000000c7919 */ /* 0x010ee20000002100 */
[----:B------:R-:W-:Y:S01]  /*160a0*/  SHF.R.S32.HI R0, RZ, 0x1f, R8 ;  /* 0x0000001fff007819 */ /* 0x000fe20000011408 */
[----:B------:R-:W-:Y:S01]  /*160b0*/  BSSY B0, `(.L_x_609) ;  /* 0x0000028000007945 */ /* 0x000fe20003800000 */
[----:B------:R-:W-:-:S02]  /*160c0*/  SEL R10, R8, RZ, !P1 ;  /* 0x000000ff080a7207 */ /* 0x000fc40004800000 */
[----:B------:R-:W-:Y:S02]  /*160d0*/  SEL R11, R0, RZ, !P1 ;  /* 0x000000ff000b7207 */ /* 0x000fe40004800000 */
[----:B---3--:R-:W-:-:S13]  /*160e0*/  ISETP.GT.AND P0, PT, R12, 0x7f, PT ;  /* 0x0000007f0c00780c */ /* 0x008fda0003f04270 */
[----:B------:R-:W-:Y:S05]  /*160f0*/  @P0 BRA `(.L_x_610) ;  /* 0x0000023000000947 */ /* 0x000fea0003800000 */
[----:B------:R-:W3:Y:S01]  /*16100*/  S2R R9, SR_CTAID.X ;  /* 0x0000000000097919 */ /* 0x000ee20000002500 */
[----:B-----5:R-:W-:Y:S01]  /*16110*/  IMAD R0, R18, c[0x0][0x4e8], RZ ;  /* 0x00013a0012007a24 */ /* 0x020fe200078e02ff */
[----:B---3--:R-:W-:-:S04]  /*16120*/  LEA R9, R9, R12, 0x7 ;  /* 0x0000000c09097211 */ /* 0x008fc800078e38ff */
[----:B------:R-:W-:-:S13]  /*16130*/  ISETP.GE.AND P0, PT, R9, R0, PT ;  /* 0x000000000900720c */ /* 0x000fda0003f06270 */
[----:B------:R-:W-:Y:S05]  /*16140*/  @P0 BRA `(.L_x_610) ;  /* 0x000001e000000947 */ /* 0x000fea0003800000 */
[----:B------:R-:W3:Y:S01]  /*16150*/  S2R R8, SR_CTAID.Y ;  /* 0x0000000000087919 */ /* 0x000ee20000002600 */
[----:B------:R-:W-:Y:S01]  /*16160*/  MOV R0, c[0x0][0x4e8] ;  /* 0x00013a0000007a02 */ /* 0x000fe20000000f00 */
[----:B------:R-:W-:Y:S01]  /*16170*/  IMAD.MOV.U32 R3, RZ, RZ, R5 ;  /* 0x000000ffff037224 */ /* 0x000fe200078e0005 */
[----:B------:R-:W-:Y:S02]  /*16180*/  MOV R2, R4 ;  /* 0x0000000400027202 */ /* 0x000fe40000000f00 */
[----:B------:R-:W-:-:S13]  /*16190*/  ISETP.NE.AND P0, PT, R0, 0x1, PT ;  /* 0x000000010000780c */ /* 0x000fda0003f05270 */
[----:B------:R-:W-:Y:S01]  /*161a0*/  @P0 IMAD.HI.U32 R7, R9, c[0x0][0x4ec], RZ ;  /* 0x00013b0009070a27 */ /* 0x000fe200078e00ff */
[----:B---3--:R-:W-:-:S03]  /*161b0*/  SHF.R.S32.HI R0, RZ, 0x1f, R8 ;  /* 0x0000001fff007819 */ /* 0x008fc60000011408 */
        /* <DEDUP_REMOVED lines=23> */
.L_x_610:
[----:B------:R-:W-:Y:S05]  /*16330*/  BSYNC B0 ;  /* 0x0000000000007941 */ /* 0x000fea0003800000 */
.L_x_609:
[----:B---3--:R-:W3:Y:S01]  /*16340*/  S2R R6, SR_CTAID.Y ;  /* 0x0000000000067919 */ /* 0x008ee20000002600 */
[----:B------:R-:W-:Y:S01]  /*16350*/  IMAD R0, R5, c[0x0][0x3a0], RZ ;  /* 0x0000e80005007a24 */ /* 0x000fe200078e02ff */
[----:B------:R-:W-:Y:S01]  /*16360*/  SHF.R.S32.HI R5, RZ, 0x1f, R12 ;  /* 0x0000001fff057819 */ /* 0x000fe2000001140c */
[C---:B------:R-:W-:Y:S01]  /*16370*/  IMAD.WIDE.U32 R2, R4.reuse, c[0x0][0x3a0], RZ ;  /* 0x0000e80004027a25 */ /* 0x040fe200078e00ff */
[----:B------:R-:W4:Y:S02]  /*16380*/  S2R R13, SR_CTAID.X ;  /* 0x00000000000d7919 */ /* 0x000f240000002500 */
        /* <DEDUP_REMOVED lines=10> */
[----:B---3--:R-:W-:Y:S01]  /*16430*/  SHF.R.S32.HI R7, RZ, 0x1f, R6 ;  /* 0x0000001fff077819 */ /* 0x008fe20000011406 */
[----:B------:R-:W-:-:S04]  /*16440*/  IMAD.WIDE.U32 R2, R6, c[0x0][0x3e8], R2 ;  /* 0x0000fa0006027a25 */ /* 0x000fc800078e0002 */
[----:B------:R-:W-:Y:S02]  /*16450*/  IMAD R0, R7, c[0x0][0x3e8], RZ ;  /* 0x0000fa0007007a24 */ /* 0x000fe400078e02ff */
[----:B----4-:R-:W-:Y:S02]  /*16460*/  IMAD R4, R13, 0x80, R4 ;  /* 0x000000800d047824 */ /* 0x010fe400078e0204 */
        /* <DEDUP_REMOVED lines=22> */
[----:B------:R-:W3:Y:S01]  /*165d0*/  SHFL.IDX PT, R6, R4, RZ, 0x181f ;  /* 0x00181fff04067589 */ /* 0x000ee200000e0000 */
[----:B------:R-:W-:Y:S02]  /*165e0*/  IMAD.SHL.U32 R0, R8, 0x8, RZ ;  /* 0x0000000808007824 */ /* 0x000fe400078e00ff */
[----:B------:R-:W-:Y:S01]  /*165f0*/  LEA.HI.X R3, R2, c[0x0][0x384], R3, 0x1, P0 ;  /* 0x0000e10002037a11 */ /* 0x000fe200000f0c03 */
[----:B------:R-:W-:Y:S01]  /*16600*/  IMAD R2, R13, 0x80, R9 ;  /* 0x000000800d027824 */ /* 0x000fe200078e0209 */
[----:B------:R-:W-:Y:S01]  /*16610*/  SHFL.IDX PT, R5, R4, 0x1, 0x181f ;  /* 0x00381f0004057f89 */ /* 0x000fe200000e0000 */
[----:B------:R-:W-:Y:S02]  /*16620*/  ISETP.GE.AND P0, PT, R0, c[0x0][0x3c8], PT ;  /* 0x0000f20000007a0c */ /* 0x000fe40003f06270 */
[----:B------:R-:W-:Y:S01]  /*16630*/  SHF.R.S32.HI R19, RZ, 0x1f, R0 ;  /* 0x0000001fff137819 */ /* 0x000fe20000011400 */
[----:B------:R-:W4:Y:S01]  /*16640*/  SHFL.IDX PT, R7, R3, RZ, 0x181f ;  /* 0x00181fff03077589 */ /* 0x000f2200000e0000 */
[----:B------:R-:W-:-:S02]  /*16650*/  ISETP.GE.OR P2, PT, R2, R18, P0 ;  /* 0x000000120200720c */ /* 0x000fc40000746670 */
[C---:B------:R-:W-:Y:S01]  /*16660*/  IADD3 R8, R2.reuse, 0x10, RZ ;  /* 0x0000001002087810 */ /* 0x040fe20007ffe0ff */
[----:B------:R-:W1:Y:S01]  /*16670*/  SHFL.IDX PT, R9, R3, 0x1, 0x181f ;  /* 0x00381f0003097f89 */ /* 0x000e6200000e0000 */
[----:B------:R-:W-:Y:S02]  /*16680*/  IADD3 R14, R2, 0x20, RZ ;  /* 0x00000020020e7810 */ /* 0x000fe40007ffe0ff */
[-C--:B------:R-:W-:Y:S01]  /*16690*/  ISETP.GE.OR P4, PT, R8, R18.reuse, P0 ;  /* 0x000000120800720c */ /* 0x080fe20000786670 */
[----:B------:R-:W-:Y:S01]  /*166a0*/  SHFL.IDX PT, R12, R3, 0x2, 0x181f ;  /* 0x00581f00030c7f89 */ /* 0x000fe200000e0000 */
[C---:B------:R-:W-:Y:S02]  /*166b0*/  IADD3 R10, R2.reuse, 0x40, RZ ;  /* 0x00000040020a7810 */ /* 0x040fe40007ffe0ff */
[----:B------:R-:W-:Y:S01]  /*166c0*/  IADD3 R13, R2, 0x30, RZ ;  /* 0x00000030020d7810 */ /* 0x000fe20007ffe0ff */
[----:B------:R-:W2:Y:S01]  /*166d0*/  SHFL.IDX PT, R8, R4, 0x2, 0x181f ;  /* 0x00581f0004087f89 */ /* 0x000ea200000e0000 */
[----:B------:R-:W-:-:S02]  /*166e0*/  ISETP.GE.OR P3, PT, R14, R18, P0 ;  /* 0x000000120e00720c */ /* 0x000fc40000766670 */
[----:B---3--:R-:W-:Y:S01]  /*166f0*/  @!P2 LEA R6, P1, R0, R6, 0x1 ;  /* 0x000000060006a211 */ /* 0x008fe200078208ff */
[----:B------:R-:W-:Y:S01]  /*16700*/  SHFL.IDX PT, R11, R4, 0x3, 0x181f ;  /* 0x00781f00040b7f89 */ /* 0x000fe200000e0000 */
[----:B------:R-:W-:-:S03]  /*16710*/  ISETP.GE.OR P6, PT, R10, R18, P0 ;  /* 0x000000120a00720c */ /* 0x000fc600007c6670 */
[----:B------:R-:W-:Y:S01]  /*16720*/  SHFL.IDX PT, R14, R3, 0x3, 0x181f ;  /* 0x00781f00030e7f89 */ /* 0x000fe200000e0000 */
[----:B----4-:R-:W-:-:S03]  /*16730*/  @!P2 LEA.HI.X R7, R0, R7, R19, 0x1, P1 ;  /* 0x000000070007a211 */ /* 0x010fc600008f0c13 */
[----:B------:R-:W3:Y:S01]  /*16740*/  SHFL.IDX PT, R10, R4, 0x4, 0x181f ;  /* 0x00981f00040a7f89 */ /* 0x000ee200000e0000 */
[----:B------:R-:W-:-:S03]  /*16750*/  ISETP.GE.OR P1, PT, R13, R18, P0 ;  /* 0x000000120d00720c */ /* 0x000fc60000726670 */
[----:B------:R4:W-:Y:S04]  /*16760*/  @!P2 ST.E.128 [R6.64], RZ ;  /* 0x000000ff0600a985 */ /* 0x0009e8000c101d0a */
[----:B------:R-:W-:Y:S04]  /*16770*/  SHFL.IDX PT, R13, R4, 0x5, 0x181f ;  /* 0x00b81f00040d7f89 */ /* 0x000fe800000e0000 */
[----:B------:R-:W1:Y:S04]  /*16780*/  SHFL.IDX PT, R17, R3, 0x4, 0x181f ;  /* 0x00981f0003117f89 */ /* 0x000e6800000e0000 */
[----:B------:R-:W2:Y:S04]  /*16790*/  SHFL.IDX PT, R16, R3, 0x5, 0x181f ;  /* 0x00b81f0003107f89 */ /* 0x000ea800000e0000 */
[----:B------:R-:W-:Y:S04]  /*167a0*/  SHFL.IDX PT, R15, R3, 0x6, 0x181f ;  /* 0x00d81f00030f7f89 */ /* 0x000fe800000e0000 */
[----:B------:R-:W-:Y:S01]  /*167b0*/  SHFL.IDX PT, R3, R3, 0x7, 0x181f ;  /* 0x00f81f0003037f89 */ /* 0x000fe200000e0000 */
[----:B----4-:R-:W-:-:S02]  /*167c0*/  @!P4 LEA R6, P2, R0, R5, 0x1 ;  /* 0x000000050006c211 */ /* 0x010fc400078408ff */
[----:B------:R-:W-:Y:S01]  /*167d0*/  IADD3 R7, R2, 0x50, RZ ;  /* 0x0000005002077810 */ /* 0x000fe20007ffe0ff */
[----:B------:R-:W4:Y:S03]  /*167e0*/  SHFL.IDX PT, R5, R4, 0x6, 0x181f ;  /* 0x00d81f0004057f89 */ /* 0x000f2600000e0000 */
[----:B------:R-:W-:Y:S01]  /*167f0*/  ISETP.GE.OR P5, PT, R7, R18, P0 ;  /* 0x000000120700720c */ /* 0x000fe200007a6670 */
[----:B------:R-:W4:Y:S01]  /*16800*/  SHFL.IDX PT, R4, R4, 0x7, 0x181f ;  /* 0x00f81f0004047f89 */ /* 0x000f2200000e0000 */
[----:B-1----:R-:W-:Y:S02]  /*16810*/  @!P4 LEA.HI.X R7, R0, R9, R19, 0x1, P2 ;  /* 0x000000090007c211 */ /* 0x002fe400010f0c13 */
[----:B------:R-:W-:Y:S02]  /*16820*/  IADD3 R9, R2, 0x60, RZ ;  /* 0x0000006002097810 */ /* 0x000fe40007ffe0ff */
[----:B--2---:R-:W-:Y:S01]  /*16830*/  @!P3 LEA R8, P2, R0, R8, 0x1 ;  /* 0x000000080008b211 */ /* 0x004fe200078408ff */
[----:B------:R1:W-:Y:S01]  /*16840*/  @!P4 ST.E.128 [R6.64], RZ ;  /* 0x000000ff0600c985 */ /* 0x0003e2000c101d0a */
[----:B------:R-:W-:-:S02]  /*16850*/  ISETP.GE.OR P4, PT, R9, R18, P0 ;  /* 0x000000120900720c */ /* 0x000fc40000786670 */
[----:B------:R-:W-:Y:S02]  /*16860*/  @!P3 LEA.HI.X R9, R0, R12, R19, 0x1, P2 ;  /* 0x0000000c0009b211 */ /* 0x000fe400010f0c13 */
[----:B------:R-:W-:-:S03]  /*16870*/  IADD3 R2, R2, 0x70, RZ ;  /* 0x0000007002027810 */ /* 0x000fc60007ffe0ff */
[----:B------:R2:W-:Y:S01]  /*16880*/  @!P3 ST.E.128 [R8.64], RZ ;  /* 0x000000ff0800b985 */ /* 0x0005e2000c101d0a */
[----:B------:R-:W-:Y:S02]  /*16890*/  ISETP.GE.OR P0, PT, R2, R18, P0 ;  /* 0x000000120200720c */ /* 0x000fe40000706670 */
[C---:B---3--:R-:W-:Y:S02]  /*168a0*/  @!P6 LEA R10, P3, R0.reuse, R10, 0x1 ;  /* 0x0000000a000ae211 */ /* 0x048fe400078608ff */
[C---:B-1----:R-:W-:Y:S02]  /*168b0*/  @!P1 LEA R6, P2, R0.reuse, R11, 0x1 ;  /* 0x0000000b00069211 */ /* 0x042fe400078408ff */
[C-C-:B------:R-:W-:Y:S02]  /*168c0*/  @!P6 LEA.HI.X R11, R0.reuse, R17, R19.reuse, 0x1, P3 ;  /* 0x00000011000be211 */ /* 0x140fe400018f0c13 */
[C---:B------:R-:W-:Y:S02]  /*168d0*/  @!P1 LEA.HI.X R7, R0.reuse, R14, R19, 0x1, P2 ;  /* 0x0000000e00079211 */ /* 0x040fe400010f0c13 */
[----:B--2---:R-:W-:-:S03]  /*168e0*/  @!P5 LEA R8, P2, R0, R13, 0x1 ;  /* 0x0000000d0008d211 */ /* 0x004fc600078408ff */
[----:B------:R4:W-:Y:S01]  /*168f0*/  @!P1 ST.E.128 [R6.64], RZ ;  /* 0x000000ff06009985 */ /* 0x0009e2000c101d0a */
[----:B------:R-:W-:-:S03]  /*16900*/  @!P5 LEA.HI.X R9, R0, R16, R19, 0x1, P2 ;  /* 0x000000100009d211 */ /* 0x000fc600010f0c13 */
[----:B------:R1:W-:Y:S04]  /*16910*/  @!P6 ST.E.128 [R10.64], RZ ;  /* 0x000000ff0a00e985 */ /* 0x0003e8000c101d0a */
[----:B------:R1:W-:Y:S01]  /*16920*/  @!P5 ST.E.128 [R8.64], RZ ;  /* 0x000000ff0800d985 */ /* 0x0003e2000c101d0a */
[----:B----4-:R-:W-:-:S04]  /*16930*/  @!P4 LEA R6, P1, R0, R5, 0x1 ;  /* 0x000000050006c211 */ /* 0x010fc800078208ff */
[----:B------:R-:W-:-:S05]  /*16940*/  @!P4 LEA.HI.X R7, R0, R15, R19, 0x1, P1 ;  /* 0x0000000f0007c211 */ /* 0x000fca00008f0c13 */
[----:B------:R1:W-:Y:S01]  /*16950*/  @!P4 ST.E.128 [R6.64], RZ ;  /* 0x000000ff0600c985 */ /* 0x0003e2000c101d0a */
[----:B------:R-:W-:Y:S05]  /*16960*/  @P0 EXIT ;  /* 0x000000000000094d */ /* 0x000fea0003800000 */
[----:B------:R-:W-:-:S04]  /*16970*/  LEA R2, P0, R0, R4, 0x1 ;  /* 0x0000000400027211 */ /* 0x000fc800078008ff */
[----:B------:R-:W-:-:S05]  /*16980*/  LEA.HI.X R3, R0, R3, R19, 0x1, P0 ;  /* 0x0000000300037211 */ /* 0x000fca00000f0c13 */
[----:B------:R-:W-:Y:S01]  /*16990*/  ST.E.128 [R2.64], RZ ;  /* 0x000000ff02007985 */ /* 0x000fe2000c101d0a */
[----:B------:R-:W-:Y:S05]  /*169a0*/  EXIT ;  /* 0x000000000000794d */ /* 0x000fea0003800000 */
.L_x_611:
        /* <DEDUP_REMOVED lines=13> */
.L_x_1479:


//--------------------- .text._ZN7cutlass13device_kernelIN5flash19enable_sm80_to_sm89INS1_16FlashAttnFwdSm80INS1_25CollectiveMainloopFwdSm80ILi4ELi1ELb0EN4cute5tupleIJNS5_1CILi128EEENS7_ILi112EEENS7_ILi64EEEEEELi64ENS_6half_tEfNS_4arch4Sm80ELb1ELb0ELb1ELb1ELb0ELb1ELb1ELb0EEENS1_21CollectiveEpilogueFwdINS6_IJS8_SA_S9_EEENS6_IJNS7_ILi1EEESI_SI_EEESC_SE_Li128ELb1ELb1ELb0ELb0EEENS1_19SingleTileSchedulerILb1ELb0ELb1ELi128EEEEEEEEEvNT_6ParamsE --------------------------
	.section	.text._ZN7cutlass13device_kernelIN5flash19enable_sm80_to_sm89INS1_16FlashAttnFwdSm80INS1_25CollectiveMainloopFwdSm80ILi4ELi1ELb0EN4cute5tupleIJNS5_1CILi128EEENS7_ILi112EEENS7_ILi64EEEEEELi64ENS_6half_tEfNS_4arch4Sm80ELb1ELb0ELb1ELb1ELb0ELb1ELb1ELb0EEENS1_21CollectiveEpilogueFwdINS6_IJS8_SA_S9_EEENS6_IJNS7_ILi1EEESI_SI_EEESC_SE_Li128ELb1ELb1ELb0ELb0EEENS1_19SingleTileSchedulerILb1ELb0ELb1ELi128EEEEEEEEEvNT_6ParamsE,"ax",@progbits
	.sectioninfo	@"SHI_REGISTERS=255"
	.align	128
.text._ZN7cutlass13device_kernelIN5flash19enable_sm80_to_sm89INS1_16FlashAttnFwdSm80INS1_25CollectiveMainloopFwdSm80ILi4ELi1ELb0EN4cute5tupleIJNS5_1CILi128EEENS7_ILi112EEENS7_ILi64EEEEEELi64ENS_6half_tEfNS_4arch4Sm80ELb1ELb0ELb1ELb1ELb0ELb1ELb1ELb0EEENS1_21CollectiveEpilogueFwdINS6_IJS8_SA_S9_EEENS6_IJNS7_ILi1EEESI_SI_EEESC_SE_Li128ELb1ELb1ELb0ELb0EEENS1_19SingleTileSchedulerILb1ELb0ELb1ELi128EEEEEEEEEvNT_6ParamsE:
        .type           _ZN7cutlass13device_kernelIN5flash19enable_sm80_to_sm89INS1_16FlashAttnFwdSm80INS1_25CollectiveMainloopFwdSm80ILi4ELi1ELb0EN4cute5tupleIJNS5_1CILi128EEENS7_ILi112EEENS7_ILi64EEEEEELi64ENS_6half_tEfNS_4arch4Sm80ELb1ELb0ELb1ELb1ELb0ELb1ELb1ELb0EEENS1_21CollectiveEpilogueFwdINS6_IJS8_SA_S9_EEENS6_IJNS7_ILi1EEESI_SI_EEESC_SE_Li128ELb1ELb1ELb0ELb0EEENS1_19SingleTileSchedulerILb1ELb0ELb1ELi128EEEEEEEEEvNT_6ParamsE,@function
        .size           _ZN7cutlass13device_kernelIN5flash19enable_sm80_to_sm89INS1_16FlashAttnFwdSm80INS1_25CollectiveMainloopFwdSm80ILi4ELi1ELb0EN4cute5tupleIJNS5_1CILi128EEENS7_ILi112EEENS7_ILi64EEEEEELi64ENS_6half_tEfNS_4arch4Sm80ELb1ELb0ELb1ELb1ELb0ELb1ELb1ELb0EEENS1_21CollectiveEpilogueFwdINS6_IJS8_SA_S9_EEENS6_IJNS7_ILi1EEESI_SI_EEESC_SE_Li128ELb1ELb1ELb0ELb0EEENS1_19SingleTileSchedulerILb1ELb0ELb1ELi128EEEEEEEEEvNT_6ParamsE,(.L_x_1480 - _ZN7cutlass13device_kernelIN5flash19enable_sm80_to_sm89INS1_16FlashAttnFwdSm80INS1_25CollectiveMainloopFwdSm80ILi4ELi1ELb0EN4cute5tupleIJNS5_1CILi128EEENS7_ILi112EEENS7_ILi64EEEEEELi64ENS_6half_tEfNS_4arch4Sm80ELb1ELb0ELb1ELb1ELb0ELb1ELb1ELb0EEENS1_21CollectiveEpilogueFwdINS6_IJS8_SA_S9_EEENS6_IJNS7_ILi1EEESI_SI_EEESC_SE_Li128ELb1ELb1ELb0ELb0EEENS1_19SingleTileSchedulerILb1ELb0ELb1ELi128EEEEEEEEEvNT_6ParamsE)
        .other          _ZN7cutlass13device_kernelIN5flash19enable_sm80_to_sm89INS1_16FlashAttnFwdSm80INS1_25CollectiveMainloopFwdSm80ILi4ELi1ELb0EN4cute5tupleIJNS5_1CILi128EEENS7_ILi112EEENS7_ILi64EEEEEELi64ENS_6half_tEfNS_4arch4Sm80ELb1ELb0ELb1ELb1ELb0ELb1ELb1ELb0EEENS1_21CollectiveEpilogueFwdINS6_IJS8_SA_S9_EEENS6_IJNS7_ILi1EEESI_SI_EEESC_SE_Li128ELb1ELb1ELb0ELb0EEENS1_19SingleTileSchedulerILb1ELb0ELb1ELi128EEEEEEEEEvNT_6ParamsE,@"STO_CUDA_ENTRY STV_DEFAULT"
_ZN7cutlass13device_kernelIN5flash19enable_sm80_to_sm89INS1_16FlashAttnFwdSm80INS1_25CollectiveMainloopFwdSm80ILi4ELi1ELb0EN4cute5tupleIJNS5_1CILi128EEENS7_ILi112EEENS7_ILi64EEEEEELi64ENS_6half_tEfNS_4arch4Sm80ELb1ELb0ELb1ELb1ELb0ELb1ELb1ELb0EEENS1_21CollectiveEpilogueFwdINS6_IJS8_SA_S9_EEENS6_IJNS7_ILi1EEESI_SI_EEESC_SE_Li128ELb1ELb1ELb0ELb0EEENS1_19SingleTileSchedulerILb1ELb0ELb1ELi128EEEEEEEEEvNT_6ParamsE:
        /* <DEDUP_REMOVED lines=17> */
.L_x_613:
        /* <DEDUP_REMOVED lines=8> */
.L_x_615:
[----:B------:R-:W-:-:S04]  /*0190*/  MOV R0, c[0x0][0x54c] ;  /* 0x0001530000007a02 */ /* 0x000fc80000000f00 */
.L_x_614:
[----:B------:R-:W-:Y:S01]  /*01a0*/  USHF.L.U32 UR4, UR4, 0x7, URZ ;  /* 0x0000000704047899 */ /* 0x000fe2000800063f */
[----:B-----5:R-:W-:-:S05]  /*01b0*/  IMAD R0, R0, c[0x0][0x548], RZ ;  /* 0x0001520000007a24 */ /* 0x020fca00078e02ff */
[----:B------:R-:W-:-:S04]  /*01c0*/  MOV R12, UR4 ;  /* 0x00000004000c7c02 */ /* 0x000fc80008000f00 */
[----:B------:R-:W-:-:S04]  /*01d0*/  ISETP.GE.AND P0, PT, R12, R0, PT ;  /* 0x000000000c00720c */ /* 0x000fc80003f06270 */
[----:B------:R-:W-:-:S05]  /*01e0*/  SEL R0, R5, 0xffffffff, !P0 ;  /* 0xffffffff05007807 */ /* 0x000fca0004000000 */
[----:B------:R2:W-:Y:S01]  /*01f0*/  STL [R1+0x78], R0 ;  /* 0x0000780001007387 */ /* 0x0005e20000100800 */
[----:B------:R-:W-:Y:S05]  /*0200*/  BRA `(.L_x_616) ;  /* 0x0000014000007947 */ /* 0x000fea0003800000 */
.L_x_612:
[----:B------:R-:W-:-:S04]  /*0210*/  ISETP.NE.U32.AND P0, PT, RZ, c[0x0][0x568], PT ;  /* 0x00015a00ff007a0c */ /* 0x000fc80003f05070 */
[----:B------:R-:W-:-:S13]  /*0220*/  ISETP.NE.AND.EX P0, PT, RZ, c[0x0][0x56c], PT, P0 ;  /* 0x00015b00ff007a0c */ /* 0x000fda0003f05300 */
[----:B------:R-:W-:Y:S05]  /*0230*/  @!P0 BRA `(.L_x_617) ;  /* 0x0000002000008947 */ /* 0x000fea0003800000 */
[----:B------:R1:W5:Y:S01]  /*0240*/  LDG.E R0, [R2.64] ;  /* 0x0000000802007981 */ /* 0x000362000c1e1900 */
[----:B------:R-:W-:Y:S05]  /*0250*/  BRA `(.L_x_618) ;  /* 0x0000009000007947 */ /* 0x000fea0003800000 */
.L_x_617:
        /* <DEDUP_REMOVED lines=8> */
.L_x_619:
[----:B------:R-:W-:-:S04]  /*02e0*/  MOV R0, c[0x0][0x54c] ;  /* 0x0001530000007a02 */ /* 0x000fc80000000f00 */
.L_x_618:
[----:B------:R-:W-:Y:S01]  /*02f0*/  USHF.L.U32 UR4, UR4, 0x7, URZ ;  /* 0x0000000704047899 */ /* 0x000fe2000800063f */
[----:B-----5:R-:W-:-:S05]  /*0300*/  IMAD R0, R0, c[0x0][0x548], RZ ;  /* 0x0001520000007a24 */ /* 0x020fca00078e02ff */
[----:B------:R-:W-:-:S04]  /*0310*/  MOV R12, UR4 ;  /* 0x00000004000c7c02 */ /* 0x000fc80008000f00 */
[----:B------:R-:W-:-:S04]  /*0320*/  ISETP.GE.AND P0, PT, R12, R0, PT ;  /* 0x000000000c00720c */ /* 0x000fc80003f06270 */
[----:B------:R-:W-:-:S05]  /*0330*/  SEL R0, R5, 0xffffffff, !P0 ;  /* 0xffffffff05007807 */ /* 0x000fca0004000000 */
[----:B------:R2:W-:Y:S04]  /*0340*/  STL [R1+0x78], R0 ;  /* 0x0000780001007387 */ /* 0x0005e80000100800 */
.L_x_616:
        /* <DEDUP_REMOVED lines=22> */
[----:B-1----:R-:W-:Y:S01]  /*04b0*/  IMAD.WIDE R2, R38, R15, c[0x0][0x358] ;  /* 0x0000d60026027625 */ /* 0x002fe200078e020f */
[----:B------:R-:W3:Y:S04]  /*04c0*/  @P0 LDG.E R0, [R8.64] ;  /* 0x0000000808000981 */ /* 0x000ee8000c1e1900 */
[----:B------:R2:W5:Y:S04]  /*04d0*/  @P1 LDG.E R187, [R6.64] ;  /* 0x0000000806bb1981 */ /* 0x000568000c1e1900 */
[----:B------:R2:W5:Y:S04]  /*04e0*/  @P5 LDG.E R191, [R4.64] ;  /* 0x0000000804bf5981 */ /* 0x000568000c1e1900 */
[----:B------:R2:W5:Y:S04]  /*04f0*/  @P3 LDG.E R13, [R2.64] ;  /* 0x00000008020d3981 */ /* 0x000568000c1e1900 */
[----:B------:R-:W1:Y:S01]  /*0500*/  S2R R39, SR_CTAID.Y ;  /* 0x0000000000277919 */ /* 0x000e620000002600 */
[----:B------:R-:W-:Y:S01]  /*0510*/  IMAD.MOV.U32 R14, RZ, RZ, c[0x0][0x1d0] ;  /* 0x00007400ff0e7624 */ /* 0x000fe200078e00ff */
[----:B-1----:R-:W-:-:S02]  /*0520*/  SHF.R.S32.HI R218, RZ, 0x1f, R39 ;  /* 0x0000001fffda7819 */ /* 0x002fc40000011427 */
[----:B---3--:R1:W-:Y:S01]  /*0530*/  STL [R1+0x40], R0 ;  /* 0x0000400001007387 */ /* 0x0083e20000100800 */
[----:B------:R-:W-:Y:S02]  /*0540*/  IMAD.MOV.U32 R9, RZ, RZ, R0 ;  /* 0x000000ffff097224 */ /* 0x000fe400078e0000 */
[----:B-1----:R-:W-:Y:S01]  /*0550*/  IMAD.MOV.U32 R0, RZ, RZ, c[0x0][0x228] ;  /* 0x00008a00ff007624 */ /* 0x002fe200078e00ff */
[----:B------:R-:W-:Y:S05]  /*0560*/  @P0 BRA `(.L_x_620) ;  /* 0x0000005000000947 */ /* 0x000fea0003800000 */
[----:B--2---:R-:W-:Y:S05]  /*0570*/  @!P1 BRA `(.L_x_620) ;  /* 0x0000004000009947 */ /* 0x004fea0003800000 */
[----:B------:R1:W2:Y:S04]  /*0580*/  LDG.E R8, [R6.64] ;  /* 0x0000000806087981 */ /* 0x0002a8000c1e1900 */
[----:B-1----:R-:W2:Y:S02]  /*0590*/  LDG.E R6, [R6.64+0x4] ;  /* 0x0000040806067981 */ /* 0x002ea4000c1e1900 */
[----:B--2---:R-:W-:-:S05]  /*05a0*/  IADD3 R9, -R8, R6, RZ ;  /* 0x0000000608097210 */ /* 0x004fca0007ffe1ff */
[----:B------:R1:W-:Y:S02]  /*05b0*/  STL [R1+0x40], R9 ;  /* 0x0000400901007387 */ /* 0x0003e40000100800 */
.L_x_620:
[----:B--2---:R-:W-:-:S04]  /*05c0*/  ISETP.NE.U32.AND P0, PT, RZ, c[0x0][0x368], PT ;  /* 0x0000da00ff007a0c */ /* 0x004fc80003f05070 */
[----:B------:R-:W-:-:S13]  /*05d0*/  ISETP.NE.AND.EX P0, PT, RZ, c[0x0][0x36c], PT, P0 ;  /* 0x0000db00ff007a0c */ /* 0x000fda0003f05300 */
[----:B------:R-:W-:Y:S05]  /*05e0*/  @!P0 BRA `(.L_x_621) ;  /* 0x0000003000008947 */ /* 0x000fea0003800000 */
[----:B------:R-:W-:-:S05]  /*05f0*/  IMAD.WIDE R4, R38, R15, c[0x0][0x368] ;  /* 0x0000da0026047625 */ /* 0x000fca00078e020f */
[----:B------:R2:W5:Y:S01]  /*0600*/  LDG.E R14, [R4.64] ;  /* 0x00000008040e7981 */ /* 0x000562000c1e1900 */
[----:B------:R-:W-:Y:S05]  /*0610*/  BRA `(.L_x_622) ;  /* 0x0000004000007947 */ /* 0x000fea0003800000 */
.L_x_621:
[----:B------:R-:W-:Y:S05]  /*0620*/  @!P5 BRA `(.L_x_622) ;  /* 0x000000300000d947 */ /* 0x000fea0003800000 */
[----:B------:R2:W3:Y:S04]  /*0630*/  LDG.E R6, [R4.64] ;  /* 0x0000000804067981 */ /* 0x0004e8000c1e1900 */
[----:B--2---:R-:W3:Y:S02]  /*0640*/  LDG.E R4, [R4.64+0x4] ;  /* 0x0000040804047981 */ /* 0x004ee4000c1e1900 */
[----:B---3--:R-:W-:Y:S02]  /*0650*/  IADD3 R14, -R6, R4, RZ ;  /* 0x00000004060e7210 */ /* 0x008fe40007ffe1ff */
.L_x_622:
[----:B--2---:R2:W3:Y:S04]  /*0660*/  @P3 LDG.E R5, [R2.64] ;  /* 0x0000000802053981 */ /* 0x0044e8000c1e1900 */
[----:B------:R2:W3:Y:S01]  /*0670*/  @P3 LDG.E R4, [R2.64+0x4] ;  /* 0x0000040802043981 */ /* 0x0004e2000c1e1900 */
[----:B------:R-:W-:Y:S01]  /*0680*/  ISETP.NE.U32.AND P0, PT, RZ, c[0x0][0x378], PT ;  /* 0x0000de00ff007a0c */ /* 0x000fe20003f05070 */
[----:B-----5:R-:W-:-:S03]  /*0690*/  IMAD.MOV.U32 R167, RZ, RZ, R14 ;  /* 0x000000ffffa77224 */ /* 0x020fc600078e000e */
[----:B------:R-:W-:Y:S01]  /*06a0*/  ISETP.NE.AND.EX P0, PT, RZ, c[0x0][0x37c], PT, P0 ;  /* 0x0000df00ff007a0c */ /* 0x000fe20003f05300 */
[----:B------:R-:W-:-:S12]  /*06b0*/  IMAD.MOV.U32 R6, RZ, RZ, c[0x0][0x2c4] ;  /* 0x0000b100ff067624 */ /* 0x000fd800078e00ff */
[----:B--2---:R-:W-:-:S05]  /*06c0*/  @P0 IMAD.WIDE R2, R38, R15, c[0x0][0x378] ;  /* 0x0000de0026020625 */ /* 0x004fca00078e020f */
[----:B------:R2:W5:Y:S01]  /*06d0*/  @P0 LDG.E R167, [R2.64] ;  /* 0x0000000802a70981 */ /* 0x000562000c1e1900 */
[----:B------:R-:W-:Y:S01]  /*06e0*/  ISETP.NE.AND P0, PT, R6, 0x1, PT ;  /* 0x000000010600780c */ /* 0x000fe20003f05270 */
[----:B------:R-:W-:Y:S02]  /*06f0*/  IMAD.IADD R6, R14, 0x1, -R190 ;  /* 0x000000010e067824 */ /* 0x000fe400078e0abe */
[----:B--2---:R-:W-:Y:S01]  /*0700*/  IMAD.MOV.U32 R2, RZ, RZ, R12 ;  /* 0x000000ffff027224 */ /* 0x004fe200078e000c */
[----:B------:R-:W-:-:S04]  /*0710*/  IADD3 R3, R12, 0x7f, RZ ;  /* 0x0000007f0c037810 */ /* 0x000fc80007ffe0ff */
[----:B------:R2:W-:Y:S05]  /*0720*/  STL [R1+0x18], R2 ;  /* 0x0000180201007387 */ /* 0x0005ea0000100800 */
[----:B--2---:R-:W-:-:S05]  /*0730*/  @P0 IADD3 R2, R2, 0x7f, RZ ;  /* 0x0000007f02020810 */ /* 0x004fca0007ffe0ff */
[----:B------:R-:W-:-:S05]  /*0740*/  @P0 IMAD.HI.U32 R2, R2, c[0x0][0x2c8], RZ ;  /* 0x0000b20002020a27 */ /* 0x000fca00078e00ff */
[----:B------:R-:W-:Y:S01]  /*0750*/  @P0 SHF.R.U32.HI R3, RZ, c[0x0][0x2cc], R2 ;  /* 0x0000b300ff030a19 */ /* 0x000fe20000011602 */
[----:B------:R-:W-:Y:S02]  /*0760*/  IMAD.MOV.U32 R2, RZ, RZ, RZ ;  /* 0x000000ffff027224 */ /* 0x000fe400078e00ff */
[----:B---3--:R-:W-:Y:S02]  /*0770*/  @P3 IMAD.IADD R0, R4, 0x1, -R5 ;  /* 0x0000000104003824 */ /* 0x008fe400078e0a05 */
[----:B------:R-:W-:Y:S02]  /*0780*/  IMAD.MOV.U32 R4, RZ, RZ, RZ ;  /* 0x000000ffff047224 */ /* 0x000fe400078e00ff */
[----:B------:R-:W-:-:S05]  /*0790*/  IMAD.IADD R5, R6, 0x1, R0 ;  /* 0x0000000106057824 */ /* 0x000fca00078e0200 */
[----:B------:R-:W-:Y:S01]  /*07a0*/  IADD3 R200, R5, 0x70, -R9 ;  /* 0x0000007005c87810 */ /* 0x000fe20007ffe809 */
[----:B------:R2:W-:Y:S04]  /*07b0*/  STL [R1+0x44], R5 ;  /* 0x0000440501007387 */ /* 0x0005e80000100800 */
[----:B------:R-:W-:-:S04]  /*07c0*/  IMAD.IADD R3, R200, 0x1, R3 ;  /* 0x00000001c8037824 */ /* 0x000fc800078e0203 */
[----:B------:R-:W-:-:S05]  /*07d0*/  IMAD.HI R2, R3, -0x6db6db6d, R2 ;  /* 0x9249249303027827 */ /* 0x000fca00078e0202 */
[----:B------:R-:W-:-:S04]  /*07e0*/  SHF.R.U32.HI R3, RZ, 0x1f, R2 ;  /* 0x0000001fff037819 */ /* 0x000fc80000011602 */
[----:B------:R-:W-:Y:S02]  /*07f0*/  LEA.HI.SX32 R2, R2, R3, 0x1a ;  /* 0x0000000302027211 */ /* 0x000fe400078fd2ff */
[----:B--2---:R-:W-:-:S05]  /*0800*/  IADD3 R5, R5, 0x6f, RZ ;  /* 0x0000006f05057810 */ /* 0x004fca0007ffe0ff */
[----:B------:R-:W-:-:S05]  /*0810*/  IMAD.HI R4, R5, -0x6db6db6d, R4 ;  /* 0x9249249305047827 */ /* 0x000fca00078e0204 */
[----:B------:R-:W-:-:S04]  /*0820*/  SHF.R.U32.HI R5, RZ, 0x1f, R4 ;  /* 0x0000001fff057819 */ /* 0x000fc80000011604 */
[----:B------:R-:W-:-:S04]  /*0830*/  LEA.HI.SX32 R199, R4, R5, 0x1a ;  /* 0x0000000504c77211 */ /* 0x000fc800078fd2ff */
[----:B------:R-:W-:Y:S01]  /*0840*/  IMNMX R3, R199, R2, PT ;  /* 0x00000002c7037217 */ /* 0x000fe20003800200 */
[----:B------:R-:W-:-:S04]  /*0850*/  IMAD.MOV R2, RZ, RZ, -R6 ;  /* 0x000000ffff027224 */ /* 0x000fc800078e0a06 */
[----:B------:R-:W-:Y:S01]  /*0860*/  IMAD R3, R3, 0x70, -R6 ;  /* 0x0000007003037824 */ /* 0x000fe200078e0a06 */
[----:B------:R-:W-:-:S04]  /*0870*/  IMNMX R2, RZ, R2, !PT ;  /* 0x00000002ff027217 */ /* 0x000fc80007800200 */
[----:B------:R-:W-:-:S04]  /*0880*/  IMNMX R3, R3, R0, PT ;  /* 0x0000000003037217 */ /* 0x000fc80003800200 */
[----:B------:R-:W-:Y:S02]  /*0890*/  ISETP.GT.AND P0, PT, R3, R2, PT ;  /* 0x000000020300720c */ /* 0x000fe40003f04270 */
[----:B------:R-:W-:-:S05]  /*08a0*/  SHF.R.U32.HI R2, RZ, 0x4, R2 ;  /* 0x00000004ff027819 */ /* 0x000fca0000011602 */
[----:B------:R-:W-:-:S04]  /*08b0*/  IMAD.WIDE.U32 R4, R2, 0x24924925, RZ ;  /* 0x2492492502047825 */ /* 0x000fc800078e00ff */
[----:B------:R-:W-:Y:S02]  /*08c0*/  IMAD.MOV.U32 R165, RZ, RZ, R5 ;  /* 0x000000ffffa57224 */ /* 0x000fe400078e0005 */
[----:B------:R-:W-:Y:S01]  /*08d0*/  @P0 IADD3 R3, R3, 0x6f, RZ ;  /* 0x0000006f03030810 */ /* 0x000fe20007ffe0ff */
[----:B------:R-:W-:Y:S02]  /*08e0*/  @P0 IMAD.MOV.U32 R2, RZ, RZ, RZ ;  /* 0x000000ffff020224 */ /* 0x000fe400078e00ff */
[----:B------:R-:W-:Y:S02]  /*08f0*/  IMAD.MOV.U32 R6, RZ, RZ, R165 ;  /* 0x000000ffff067224 */ /* 0x000fe400078e00a5 */
[----:B------:R-:W-:-:S05]  /*0900*/  @P0 IMAD.HI R2, R3, -0x6db6db6d, R2 ;  /* 0x9249249303020827 */ /* 0x000fca00078e0202 */
[----:B------:R-:W-:-:S04]  /*0910*/  @P0 SHF.R.U32.HI R3, RZ, 0x1f, R2 ;  /* 0x0000001fff030819 */ /* 0x000fc80000011602 */
[----:B------:R-:W-:-:S04]  /*0920*/  @P0 LEA.HI.SX32 R6, R2, R3, 0x1a ;  /* 0x0000000302060211 */ /* 0x000fc800078fd2ff */
[----:B------:R-:W-:-:S13]  /*0930*/  ISETP.GT.AND P0, PT, R6, R165, PT ;  /* 0x000000a50600720c */ /* 0x000fda0003f04270 */
[----:B------:R-:W-:Y:S05]  /*0940*/  @!P0 BRA `(.L_x_623) ;  /* 0x0000777000008947 */ /* 0x000fea0003800000 */
[----:B------:R-:W-:-:S04]  /*0950*/  ISETP.NE.U32.AND P0, PT, RZ, c[0x0][0x340], PT ;  /* 0x0000d000ff007a0c */ /* 0x000fc80003f05070 */
[----:B------:R-:W-:-:S13]  /*0960*/  ISETP.NE.AND.EX P4, PT, RZ, c[0x0][0x344], PT, P0 ;  /* 0x0000d100ff007a0c */ /* 0x000fda0003f85300 */
[----:B------:R-:W-:-:S05]  /*0970*/  @P4 IMAD.WIDE R2, R38, R15, c[0x0][0x340] ;  /* 0x0000d00026024625 */ /* 0x000fca00078e020f */
[----:B------:R2:W3:Y:S01]  /*0980*/  @P4 LDG.E R30, [R2.64] ;  /* 0x00000008021e4981 */ /* 0x0004e2000c1e1900 */
        /* <DEDUP_REMOVED lines=24> */
[----:B--2---:R-:W-:Y:S01]  /*0b10*/  LEA.HI R3, R36, R252, RZ, 0x3 ;  /* 0x000000fc24037211 */ /* 0x004fe200078f18ff */
        /* <DEDUP_REMOVED lines=11> */
[----:B------:R-:W-:Y:S01]  /*0bd0*/  IADD3 R118, R32, 0x20, RZ ;  /* 0x0000002020767810 */ /* 0x000fe20007ffe0ff */
[----:B------:R-:W-:Y:S01]  /*0be0*/  IMAD.SHL.U32 R10, R2, 0x8, RZ ;  /* 0x00000008020a7824 */ /* 0x000fe200078e00ff */
[C---:B------:R-:W-:Y:S01]  /*0bf0*/  LEA.HI.X.SX32 R166, R5.reuse, R3, 0x1, P0 ;  /* 0x0000000305a67211 */ /* 0x040fe200000f0eff */
[----:B------:R-:W-:Y:S01]  /*0c00*/  IMAD.SHL.U32 R5, R5, 0x40, RZ ;  /* 0x0000004005057824 */ /* 0x000fe200078e00ff */
[----:B------:R-:W-:Y:S01]  /*0c10*/  SHF.R.S32.HI R33, RZ, 0x1f, R32 ;  /* 0x0000001fff217819 */ /* 0x000fe20000011420 */
[----:B------:R-:W-:Y:S01]  /*0c20*/  IMAD R13, R42, -0x70, R135 ;  /* 0xffffff902a0d7824 */ /* 0x000fe200078e0287 */
[----:B------:R-:W-:Y:S01]  /*0c30*/  SHF.R.S32.HI R11, RZ, 0x1f, R10 ;  /* 0x0000001fff0b7819 */ /* 0x000fe2000001140a */
[----:B------:R-:W-:Y:S01]  /*0c40*/  IMAD R2, R166, c[0x0][0x238], RZ ;  /* 0x00008e00a6027a24 */ /* 0x000fe200078e02ff */
[----:B------:R-:W-:Y:S01]  /*0c50*/  ISETP.GE.AND P6, PT, R10, c[0x0][0x1d4], PT ;  /* 0x000075000a007a0c */ /* 0x000fe20003fc6270 */
[C---:B------:R-:W-:Y:S01]  /*0c60*/  IMAD R16, R102.reuse, c[0x0][0x284], R16 ;  /* 0x0000a10066107a24 */ /* 0x040fe200078e0210 */
[----:B------:R-:W-:Y:S01]  /*0c70*/  ISETP.GE.AND P1, PT, R13, 0x1, PT ;  /* 0x000000010d00780c */ /* 0x000fe20003f26270 */
[----:B------:R-:W-:Y:S01]  /*0c80*/  IMAD R4, R161, c[0x0][0x23c], R2 ;  /* 0x00008f00a1047a24 */ /* 0x000fe200078e0202 */
[----:B------:R-:W-:Y:S01]  /*0c90*/  ISETP.GE.AND P0, PT, R13, 0x11, PT ;  /* 0x000000110d00780c */ /* 0x000fe20003f06270 */
        /* <DEDUP_REMOVED lines=40> */
[----:B------:R-:W-:Y:S01]  /*0f20*/  IMAD.WIDE.U32 R14, R102, c[0x0][0x280], R34 ;  /* 0x0000a000660e7a25 */ /* 0x000fe200078e0022 */
[----:B------:R-:W-:-:S03]  /*0f30*/  @P1 LEA R4, P2, R22, c[0x0][0x220], 0x1 ;  /* 0x0000880016041a11 */ /* 0x000fc600078408ff */
[----:B------:R-:W-:Y:S01]  /*0f40*/  IMAD.SHL.U32 R93, R2, 0x2, RZ ;  /* 0x00000002025d7824 */ /* 0x000fe200078e00ff */
[----:B------:R-:W-:Y:S01]  /*0f50*/  @P1 LEA.HI.X R5, R22, c[0x0][0x224], R3, 0x1, P2 ;  /* 0x0000890016051a11 */ /* 0x000fe200010f0c03 */
[----:B------:R-:W-:Y:S01]  /*0f60*/  IMAD.IADD R117, R15, 0x1, R16 ;  /* 0x000000010f757824 */ /* 0x000fe200078e0210 */
[----:B------:R-:W-:Y:S01]  /*0f70*/  @P0 LEA R2, P2, R168, R22, 0x4 ;  /* 0x00000016a8020211 */ /* 0x000fe200078420ff */
[----:B------:R-:W-:Y:S02]  /*0f80*/  IMAD.MOV.U32 R116, RZ, RZ, R14 ;  /* 0x000000ffff747224 */ /* 0x000fe400078e000e */
[----:B------:R-:W-:Y:S01]  /*0f90*/  @!PT LDS RZ, [RZ] ;  /* 0x00000000fffff984 */ /* 0x000fe20000000800 */
[----:B------:R-:W-:Y:S01]  /*0fa0*/  @!PT LDS RZ, [RZ] ;  /* 0x00000000fffff984 */ /* 0x000fe20000000800 */
[----:B------:R-:W-:Y:S01]  /*0fb0*/  @!PT LDS RZ, [RZ] ;  /* 0x00000000fffff984 */ /* 0x000fe20000000800 */
[----:B------:R2:W-:Y:S01]  /*0fc0*/  @P1 LDGSTS.E.BYPASS.LTC128B.128 [R93+0x3900], [R4.64], !P6 ;  /* 0x03900000045d1fae */ /* 0x0005e2000f101d48 */
[----:B------:R-:W-:Y:S01]  /*0fd0*/  ISETP.GE.AND P1, PT, R13, 0x31, PT ;  /* 0x000000310d00780c */ /* 0x000fe20003f26270 */
[----:B------:R-:W-:-:S04]  /*0fe0*/  IMAD.WIDE.U32 R188, R102, c[0x0][0x1e0], RZ ;  /* 0x0000780066bc7a25 */ /* 0x000fc800078e00ff */
[----:B------:R-:W-:Y:S02]  /*0ff0*/  IMAD.SHL.U32 R216, R182, 0x40, RZ ;  /* 0x00000040b6d87824 */ /* 0x000fe400078e00ff */
[C---:B------:R-:W-:Y:S02]  /*1000*/  IMAD R202, R174.reuse, c[0x0][0x294], RZ ;  /* 0x0000a500aeca7a24 */ /* 0x040fe400078e02ff */
[C---:B------:R-:W-:Y:S02]  /*1010*/  IMAD R203, R174.reuse, c[0x0][0x284], RZ ;  /* 0x0000a100aecb7a24 */ /* 0x040fe400078e02ff */
[C---:B------:R-:W-:Y:S02]  /*1020*/  IMAD R204, R174.reuse, c[0x0][0x1e4], RZ ;  /* 0x00007900aecc7a24 */ /* 0x040fe400078e02ff */
[----:B------:R-:W-:Y:S02]  /*1030*/  @P1 IMAD R12, R37, 0x30, RZ ;  /* 0x00000030250c1824 */ /* 0x000fe400078e02ff */
[----:B------:R-:W-:-:S04]  /*1040*/  IMAD.WIDE.U32 R178, R174, c[0x0][0x290], RZ ;  /* 0x0000a400aeb27a25 */ /* 0x000fc800078e00ff */
[----:B------:R-:W-:-:S04]  /*1050*/  IMAD.WIDE.U32 R176, R174, c[0x0][0x280], RZ ;  /* 0x0000a000aeb07a25 */ /* 0x000fc800078e00ff */
[----:B------:R-:W-:Y:S01]  /*1060*/  IMAD.WIDE.U32 R182, R182, 0x60, RZ ;  /* 0x00000060b6b67825 */ /* 0x000fe200078e00ff */
[----:B--2---:R-:W-:-:S03]  /*1070*/  @P0 LEA.HI.X R5, R168, R3, R37, 0x4, P2 ;  /* 0x00000003a8050211 */ /* 0x004fc600010f2425 */
[----:B------:R-:W-:Y:S01]  /*1080*/  IMAD.WIDE.U32 R194, R170, c[0x0][0x1e0], RZ ;  /* 0x00007800aac27a25 */ /* 0x000fe200078e00ff */
[----:B------:R-:W-:Y:S02]  /*1090*/  @P0 LEA R4, P2, R2, c[0x0][0x220], 0x1 ;  /* 0x0000880002040a11 */ /* 0x000fe400078408ff */
[----:B------:R-:W-:Y:S01]  /*10a0*/  IADD3 R201, R183, UR10, RZ ;  /* 0x0000000ab7c97c10 */ /* 0x000fe2000fffe0ff */
[----:B------:R-:W-:Y:S01]  /*10b0*/  IMAD.WIDE.U32 R174, R174, c[0x0][0x1e0], RZ ;  /* 0x00007800aeae7a25 */ /* 0x000fe200078e00ff */
[----:B------:R-:W-:Y:S02]  /*10c0*/  @P0 LEA.HI.X R5, R2, c[0x0][0x224], R5, 0x1, P2 ;  /* 0x0000890002050a11 */ /* 0x000fe400010f0c05 */
[----:B------:R-:W-:Y:S01]  /*10d0*/  @P3 IADD3 R6, P2, R22, R6, RZ ;  /* 0x0000000616063210 */ /* 0x000fe20007f5e0ff */
[----:B------:R-:W-:Y:S02]  /*10e0*/  IMAD.SHL.U32 R2, R37, 0x20, RZ ;  /* 0x0000002025027824 */ /* 0x000fe400078e00ff */
[----:B------:R2:W-:Y:S01]  /*10f0*/  @P0 LDGSTS.E.BYPASS.LTC128B.128 [R93+0x4100], [R4.64], !P6 ;  /* 0x04100000045d0fae */ /* 0x0005e2000f101d48 */
[----:B------:R-:W-:Y:S01]  /*1100*/  @P3 LEA R8, P0, R6, c[0x0][0x220], 0x1 ;  /* 0x0000880006083a11 */ /* 0x000fe200078008ff */
[----:B------:R-:W-:Y:S01]  /*1110*/  IMAD.WIDE.U32 R196, R171, c[0x0][0x1e0], RZ ;  /* 0x00007800abc47a25 */ /* 0x000fe200078e00ff */
[----:B------:R-:W-:-:S02]  /*1120*/  @P3 IADD3.X R7, R3, R7, R2, P2, !PT ;  /* 0x0000000703073210 */ /* 0x000fc400017fe402 */
[----:B------:R-:W-:Y:S01]  /*1130*/  @P1 MOV R2, R22 ;  /* 0x0000001600021202 */ /* 0x000fe20000000f00 */
[----:B------:R-:W-:Y:S01]  /*1140*/  IMAD.WIDE.U32 R192, R169, c[0x0][0x1e0], RZ ;  /* 0x00007800a9c07a25 */ /* 0x000fe200078e00ff */
[----:B------:R-:W-:Y:S02]  /*1150*/  ISETP.GE.AND P2, PT, R13, 0x41, PT ;  /* 0x000000410d00780c */ /* 0x000fe40003f46270 */
[----:B-1----:R-:W-:Y:S01]  /*1160*/  @P3 LEA.HI.X R9, R6, c[0x0][0x224], R7, 0x1, P0 ;  /* 0x0000890006093a11 */ /* 0x002fe200000f0c07 */
[----:B-----5:R-:W-:-:S04]  /*1170*/  IMAD.WIDE.U32 R116, R167, c[0x0][0x280], R116 ;  /* 0x0000a000a7747a25 */ /* 0x020fc800078e0074 */
[----:B------:R1:W-:Y:S01]  /*1180*/  @P3 LDGSTS.E.BYPASS.LTC128B.128 [R93+0x4900], [R8.64], !P6 ;  /* 0x04900000085d3fae */ /* 0x0003e2000f101d48 */
[----:B------:R-:W-:Y:S02]  /*1190*/  IMAD.IADD R202, R179, 0x1, R202 ;  /* 0x00000001b3ca7824 */ /* 0x000fe400078e02ca */
[----:B------:R-:W-:Y:S02]  /*11a0*/  IMAD.IADD R203, R177, 0x1, R203 ;  /* 0x00000001b1cb7824 */ /* 0x000fe400078e02cb */
[----:B------:R-:W-:Y:S02]  /*11b0*/  IMAD.IADD R204, R175, 0x1, R204 ;  /* 0x00000001afcc7824 */ /* 0x000fe400078e02cc */
[----:B--2---:R-:W-:-:S04]  /*11c0*/  @P1 IMAD.WIDE.U32 R4, R168, 0x30, R2 ;  /* 0x00000030a8041825 */ /* 0x004fc800078e0002 */
        /* <DEDUP_REMOVED lines=8> */
[----:B-1----:R-:W-:Y:S01]  /*1250*/  IMAD R9, R218, c[0x0][0x260], RZ ;  /* 0x00009800da097a24 */ /* 0x002fe200078e02ff */
        /* <DEDUP_REMOVED lines=15> */
[----:B--2---:R-:W-:-:S03]  /*1350*/  IMAD R6, R29, c[0x0][0x1e0], RZ ;  /* 0x000078001d067a24 */ /* 0x004fc600078e02ff */
[----:B------:R-:W-:Y:S02]  /*1360*/  SEL R23, RZ, 0xffffffff, P0 ;  /* 0xffffffffff177807 */ /* 0x000fe40000000000 */
[----:B------:R-:W-:Y:S01]  /*1370*/  ISETP.GT.AND P0, PT, R13, 0x60, PT ;  /* 0x000000600d00780c */ /* 0x000fe20003f04270 */
[----:B------:R-:W-:-:S04]  /*1380*/  IMAD R6, R26, c[0x0][0x1e4], R6 ;  /* 0x000079001a067a24 */ /* 0x000fc800078e0206 */
[----:B------:R-:W-:-:S04]  /*1390*/  IMAD.IADD R5, R5, 0x1, R6 ;  /* 0x0000000105057824 */ /* 0x000fc800078e0206 */
        /* <DEDUP_REMOVED lines=31> */
[----:B------:R-:W-:Y:S01]  /*1590*/  @P1 IMAD R6, R37, 0x50, RZ ;  /* 0x0000005025061824 */ /* 0x000fe200078e02ff */
[----:B------:R-:W-:Y:S01]  /*15a0*/  LEA.HI R7, R36, R252, RZ, 0x5 ;  /* 0x000000fc24077211 */ /* 0x000fe200078f28ff */
[----:B------:R-:W-:Y:S01]  /*15b0*/  @P1 IMAD.WIDE.U32 R4, R168, 0x50, R4 ;  /* 0x00000050a8041825 */ /* 0x000fe200078e0004 */
[----:B------:R-:W-:Y:S02]  /*15c0*/  IADD3 R36, R34, 0x10, RZ ;  /* 0x0000001022247810 */ /* 0x000fe40007ffe0ff */
[----:B------:R-:W-:Y:S01]  /*15d0*/  LOP3.LUT R99, R24, 0x1, RZ, 0xc0, !PT ;  /* 0x0000000118637812 */ /* 0x000fe200078ec0ff */
[----:B------:R-:W-:Y:S01]  /*15e0*/  @P1 IMAD.IADD R5, R5, 0x1, R6 ;  /* 0x0000000105051824 */ /* 0x000fe200078e0206 */
[----:B------:R-:W-:Y:S01]  /*15f0*/  @P1 LEA R8, P2, R4, c[0x0][0x220], 0x1 ;  /* 0x0000880004081a11 */ /* 0x000fe200078408ff */
[----:B------:R-:W-:Y:S01]  /*1600*/  IMAD.IADD R2, R102, 0x1, -R2 ;  /* 0x0000000166027824 */ /* 0x000fe200078e0a02 */
[----:B------:R-:W-:Y:S01]  /*1610*/  LOP3.LUT R100, R24, 0x2, RZ, 0xc0, !PT ;  /* 0x0000000218647812 */ /* 0x000fe200078ec0ff */
[----:B------:R-:W-:Y:S01]  /*1620*/  IMAD.SHL.U32 R6, R7, 0x10, RZ ;  /* 0x0000001007067824 */ /* 0x000fe200078e00ff */
[----:B------:R-:W-:Y:S01]  /*1630*/  SHF.R.S32.HI R7, RZ, 0x1f, R171 ;  /* 0x0000001fff077819 */ /* 0x000fe200000114ab */
[----:B------:R-:W-:Y:S01]  /*1640*/  IMAD.WIDE.U32 R10, R102, c[0x0][0x280], R32 ;  /* 0x0000a000660a7a25 */ /* 0x000fe200078e0020 */
[----:B------:R-:W-:-:S02]  /*1650*/  @P1 LEA.HI.X R9, R4, c[0x0][0x224], R5, 0x1, P2 ;  /* 0x0000890004091a11 */ /* 0x000fc400010f0c05 */
[C---:B------:R-:W-:Y:S01]  /*1660*/  LOP3.LUT P3, RZ, R2.reuse, 0x4, RZ, 0xc0, !PT ;  /* 0x0000000402ff7812 */ /* 0x040fe2000786c0ff */
[----:B------:R-:W-:Y:S01]  /*1670*/  IMAD.SHL.U32 R2, R2, 0x40, RZ ;  /* 0x0000004002027824 */ /* 0x000fe200078e00ff */
[----:B------:R-:W-:Y:S01]  /*1680*/  SHF.R.S32.HI R5, RZ, 0x4, R27 ;  /* 0x00000004ff057819 */ /* 0x000fe2000001141b */
[----:B------:R-:W-:Y:S01]  /*1690*/  IMAD.MOV.U32 R114, RZ, RZ, R12 ;  /* 0x000000ffff727224 */ /* 0x000fe200078e000c */
[----:B------:R-:W-:Y:S01]  /*16a0*/  LEA.HI R7, R7, R171, RZ, 0x3 ;  /* 0x000000ab07077211 */ /* 0x000fe200078f18ff */
[----:B------:R2:W-:Y:S01]  /*16b0*/  @P1 LDGSTS.E.BYPASS.LTC128B.128 [R93+0x6100], [R8.64], !P6 ;  /* 0x06100000085d1fae */ /* 0x0005e2000f101d48 */
[----:B------:R-:W-:Y:S01]  /*16c0*/  MOV R112, R10 ;  /* 0x0000000a00707202 */ /* 0x000fe20000000f00 */
[----:B------:R-:W-:Y:S01]  /*16d0*/  IMAD.WIDE.U32 R114, R167, c[0x0][0x290], R114 ;  /* 0x0000a400a7727a25 */ /* 0x000fe200078e0072 */
[----:B------:R-:W-:Y:S02]  /*16e0*/  LEA.HI.SX32 R10, R20, R5, 0x1d ;  /* 0x00000005140a7211 */ /* 0x000fe400078feaff */
[----:B------:R-:W-:Y:S01]  /*16f0*/  SHF.L.U32 R4, R171, 0x6, RZ ;  /* 0x00000006ab047819 */ /* 0x000fe200000006ff */
[----:B------:R-:W-:Y:S01]  /*1700*/  IMAD.WIDE.U32 R110, R167, c[0x0][0x290], R110 ;  /* 0x0000a400a76e7a25 */ /* 0x000fe200078e006e */
[----:B------:R-:W-:-:S02]  /*1710*/  IADD3 R113, R16, R11, RZ ;  /* 0x0000000b10717210 */ /* 0x000fc40007ffe0ff */
        /* <DEDUP_REMOVED lines=8> */
[----:B------:R-:W-:Y:S02]  /*17a0*/  LOP3.LUT R12, R2, 0x18, R32, 0xf8, !PT ;  /* 0x00000018020c7812 */ /* 0x000fe400078ef820 */
[----:B------:R-:W-:Y:S01]  /*17b0*/  LOP3.LUT R10, R11, 0xfffffe00, RZ, 0xc0, !PT ;  /* 0xfffffe000b0a7812 */ /* 0x000fe200078ec0ff */
[----:B------:R-:W-:Y:S01]  /*17c0*/  IMAD.IADD R103, R105, 0x1, R103 ;  /* 0x0000000169677824 */ /* 0x000fe200078e0267 */
[----:B------:R-:W-:-:S02]  /*17d0*/  SHF.R.U32.HI R7, RZ, 0x3, R4 ;  /* 0x00000003ff077819 */ /* 0x000fc40000011604 */
[--C-:B------:R-:W-:Y:S02]  /*17e0*/  LOP3.LUT R11, R4, 0x38, R20.reuse, 0xf8, !PT ;  /* 0x00000038040b7812 */ /* 0x100fe400078ef814 */
[----:B------:R-:W-:Y:S02]  /*17f0*/  LOP3.LUT R98, R6, R12, R5, 0xf6, !PT ;  /* 0x0000000c06627212 */ /* 0x000fe400078ef605 */
[--C-:B------:R-:W-:Y:S02]  /*1800*/  LOP3.LUT R4, R4, 0x38, R101.reuse, 0xf8, !PT ;  /* 0x0000003804047812 */ /* 0x100fe400078ef865 */
[C---:B------:R-:W-:Y:S02]  /*1810*/  LOP3.LUT R12, R2.reuse, 0x38, R20, 0xf8, !PT ;  /* 0x00000038020c7812 */ /* 0x040fe400078ef814 */
[----:B--2---:R-:W-:Y:S02]  /*1820*/  SHF.R.S32.HI R8, RZ, 0x1f, R170 ;  /* 0x0000001fff087819 */ /* 0x004fe400000114aa */
[----:B------:R-:W-:-:S02]  /*1830*/  LOP3.LUT R2, R2, 0x38, R101, 0xf8, !PT ;  /* 0x0000003802027812 */ /* 0x000fc400078ef865 */
[C-C-:B-1----:R-:W-:Y:S02]  /*1840*/  LOP3.LUT R19, R10.reuse, R11, R7.reuse, 0xf6, !PT ;  /* 0x0000000b0a137212 */ /* 0x142fe400078ef607 */
[----:B------:R-:W-:Y:S01]  /*1850*/  LOP3.LUT R18, R10, R4, R7, 0xf6, !PT ;  /* 0x000000040a127212 */ /* 0x000fe200078ef607 */
[----:B------:R-:W-:Y:S01]  /*1860*/  @P0 IMAD.MOV.U32 R4, RZ, RZ, R22 ;  /* 0x000000ffff040224 */ /* 0x000fe200078e0016 */
[----:B------:R-:W-:Y:S01]  /*1870*/  SHF.R.S32.HI R7, RZ, 0x1f, R169 ;  /* 0x0000001fff077819 */ /* 0x000fe200000114a9 */
[----:B------:R-:W-:Y:S01]  /*1880*/  IMAD.SHL.U32 R154, R19, 0x2, RZ ;  /* 0x00000002139a7824 */ /* 0x000fe200078e00ff */
[----:B------:R-:W-:Y:S01]  /*1890*/  LEA.HI R8, R8, R170, RZ, 0x3 ;  /* 0x000000aa08087211 */ /* 0x000fe200078f18ff */
[----:B------:R-:W-:Y:S01]  /*18a0*/  IMAD.SHL.U32 R150, R18, 0x2, RZ ;  /* 0x0000000212967824 */ /* 0x000fe200078e00ff */
[--C-:B------:R-:W-:Y:S02]  /*18b0*/  LOP3.LUT R21, R6, R2, R5.reuse, 0xf6, !PT ;  /* 0x0000000206157212 */ /* 0x100fe400078ef605 */
[----:B------:R-:W-:Y:S01]  /*18c0*/  SHF.L.U32 R2, R170, 0x6, RZ ;  /* 0x00000006aa027819 */ /* 0x000fe200000006ff */
[----:B------:R-:W-:Y:S01]  /*18d0*/  IMAD.SHL.U32 R9, R8, 0x40, RZ ;  /* 0x0000004008097824 */ /* 0x000fe200078e00ff */
[----:B------:R-:W-:Y:S01]  /*18e0*/  LOP3.LUT R23, R6, R12, R5, 0xf6, !PT ;  /* 0x0000000c06177212 */ /* 0x000fe200078ef605 */
[----:B------:R-:W-:Y:S01]  /*18f0*/  IMAD.SHL.U32 R6, R169, 0x40, RZ ;  /* 0x00000040a9067824 */ /* 0x000fe200078e00ff */
[----:B------:R-:W-:Y:S01]  /*1900*/  LEA.HI R7, R7, R169, RZ, 0x3 ;  /* 0x000000a907077211 */ /* 0x000fe200078f18ff */
[----:B------:R-:W-:Y:S01]  /*1910*/  @P0 IMAD.MOV.U32 R5, RZ, RZ, R3 ;  /* 0x000000ffff050224 */ /* 0x000fe200078e0003 */
[----:B------:R-:W-:-:S02]  /*1920*/  LOP3.LUT R2, R2, 0x1c0, RZ, 0xc0, !PT ;  /* 0x000001c002027812 */ /* 0x000fc400078ec0ff */
[----:B------:R-:W-:Y:S01]  /*1930*/  LOP3.LUT R6, R6, 0x1c0, RZ, 0xc0, !PT ;  /* 0x000001c006067812 */ /* 0x000fe200078ec0ff */
[----:B------:R-:W-:Y:S01]  /*1940*/  IMAD.SHL.U32 R8, R7, 0x40, RZ ;  /* 0x0000004007087824 */ /* 0x000fe200078e00ff */
[----:B------:R-:W-:Y:S01]  /*1950*/  SHF.R.U32.HI R13, RZ, 0x3, R2 ;  /* 0x00000003ff0d7819 */ /* 0x000fe20000011602 */
[----:B------:R-:W-:Y:S01]  /*1960*/  @P0 IMAD.WIDE.U32 R4, R168, 0x60, R4 ;  /* 0x00000060a8040825 */ /* 0x000fe200078e0004 */
[----:B------:R-:W-:Y:S02]  /*1970*/  LOP3.LUT R9, R9, 0xfffffe00, RZ, 0xc0, !PT ;  /* 0xfffffe0009097812 */ /* 0x000fe400078ec0ff */
[C---:B------:R-:W-:Y:S02]  /*1980*/  LOP3.LUT R10, R2.reuse, 0x38, R20, 0xf8, !PT ;  /* 0x00000038020a7812 */ /* 0x040fe400078ef814 */
[----:B------:R-:W-:Y:S01]  /*1990*/  LOP3.LUT R11, R2, 0x38, R101, 0xf8, !PT ;  /* 0x00000038020b7812 */ /* 0x000fe200078ef865 */
[----:B------:R-:W-:Y:S01]  /*19a0*/  @P0 IMAD.IADD R2, R5, 0x1, R16 ;  /* 0x0000000105020824 */ /* 0x000fe200078e0210 */
[----:B------:R-:W-:Y:S01]  /*19b0*/  SHF.R.U32.HI R7, RZ, 0x3, R6 ;  /* 0x00000003ff077819 */ /* 0x000fe20000011606 */
[----:B------:R-:W-:Y:S01]  /*19c0*/  IMAD.MOV.U32 R5, RZ, RZ, c[0x0][0x280] ;  /* 0x0000a000ff057624 */ /* 0x000fe200078e00ff */
[----:B------:R-:W-:-:S02]  /*19d0*/  LOP3.LUT R8, R8, 0xfffffe00, RZ, 0xc0, !PT ;  /* 0xfffffe0008087812 */ /* 0x000fc400078ec0ff */
[C---:B------:R-:W-:Y:S01]  /*19e0*/  LOP3.LUT R12, R6.reuse, 0x38, R20, 0xf8, !PT ;  /* 0x00000038060c7812 */ /* 0x040fe200078ef814 */
[----:B------:R-:W-:Y:S01]  /*19f0*/  IMAD.SHL.U32 R212, R5, 0x40, RZ ;  /* 0x0000004005d47824 */ /* 0x000fe200078e00ff */
[----:B------:R-:W-:Y:S01]  /*1a00*/  LOP3.LUT R17, R9, R10, R13, 0xf6, !PT ;  /* 0x0000000a09117212 */ /* 0x000fe200078ef60d */
[C---:B------:R-:W-:Y:S01]  /*1a10*/  IMAD.SHL.U32 R214, R5.reuse, 0x20, RZ ;  /* 0x0000002005d67824 */ /* 0x040fe200078e00ff */
[----:B------:R-:W-:Y:S01]  /*1a20*/  LOP3.LUT R10, R6, 0x38, R101, 0xf8, !PT ;  /* 0x00000038060a7812 */ /* 0x000fe200078ef865 */
[----:B------:R-:W-:Y:S01]  /*1a30*/  IMAD.WIDE.U32 R208, R5, 0x60, RZ ;  /* 0x0000006005d07825 */ /* 0x000fe200078e00ff */
[----:B---3--:R-:W-:Y:S02]  /*1a40*/  @P4 SHF.R.S32.HI R3, RZ, 0x1f, R30 ;  /* 0x0000001fff034819 */ /* 0x008fe4000001141e */
[----:B------:R-:W-:Y:S01]  /*1a50*/  @P0 LEA R6, P1, R4, c[0x0][0x220], 0x1 ;  /* 0x0000880004060a11 */ /* 0x000fe200078208ff */
[----:B------:R-:W-:Y:S01]  /*1a60*/  @!P4 IMAD.MOV.U32 R3, RZ, RZ, R28 ;  /* 0x000000ffff03c224 */ /* 0x000fe200078e001c */
[----:B------:R-:W-:Y:S01]  /*1a70*/  LOP3.LUT R16, R9, R11, R13, 0xf6, !PT ;  /* 0x0000000b09107212 */ /* 0x000fe200078ef60d */
[----:B------:R-:W-:Y:S01]  /*1a80*/  IMAD.SHL.U32 R153, R17, 0x2, RZ ;  /* 0x0000000211997824 */ /* 0x000fe200078e00ff */
[----:B------:R-:W-:-:S02]  /*1a90*/  LOP3.LUT R13, R8, R12, R7, 0xf6, !PT ;  /* 0x0000000c080d7212 */ /* 0x000fc400078ef607 */
        /* <DEDUP_REMOVED lines=14> */
[----:B------:R-:W-:Y:S01]  /*1b80*/  SHF.L.U64.HI R185, R5, R186, c[0x0][0x284] ;  /* 0x0000a10005b97619 */ /* 0x000fe200000102ba */
        /* <DEDUP_REMOVED lines=28> */
[C---:B------:R-:W-:Y:S01]  /*1d50*/  IMAD.WIDE.U32 R138, R2.reuse, c[0x0][0x1e0], RZ ;  /* 0x00007800028a7a25 */ /* 0x040fe200078e00ff */
        /* <DEDUP_REMOVED lines=12> */
[----:B------:R-:W-:Y:S01]  /*1e20*/  IMAD.X R143, R198, 0x1, R144, P1 ;  /* 0x00000001c68f7824 */ /* 0x000fe200008e0690 */
        /* <DEDUP_REMOVED lines=27> */
.L_x_670:
        /* <DEDUP_REMOVED lines=48> */
.L_x_628:
[----:B------:R-:W-:Y:S05]  /*22e0*/  BSYNC B0 ;  /* 0x0000000000007941 */ /* 0x000fea0003800000 */
.L_x_627:
        /* <DEDUP_REMOVED lines=37> */
.L_x_630:
[----:B------:R-:W-:Y:S05]  /*2540*/  BSYNC B0 ;  /* 0x0000000000007941 */ /* 0x000fea0003800000 */
.L_x_629:
        /* <DEDUP_REMOVED lines=40> */
.L_x_632:
[----:B------:R-:W-:Y:S05]  /*27d0*/  BSYNC B0 ;  /* 0x0000000000007941 */ /* 0x000fea0003800000 */
.L_x_631:
        /* <DEDUP_REMOVED lines=38> */
.L_x_634:
[----:B------:R-:W-:Y:S05]  /*2a40*/  BSYNC B0 ;  /* 0x0000000000007941 */ /* 0x000fea0003800000 */
.L_x_633:
        /* <DEDUP_REMOVED lines=76> */
.L_x_638:
[----:B------:R-:W-:Y:S05]  /*2f10*/  BSYNC B0 ;  /* 0x0000000000007941 */ /* 0x000fea0003800000 */
.L_x_637:
        /* <DEDUP_REMOVED lines=59> */
.L_x_636:
[----:B------:R-:W-:Y:S05]  /*32d0*/  BSYNC B1 ;  /* 0x0000000000017941 */ /* 0x000fea0003800000 */
.L_x_635:
        /* <DEDUP_REMOVED lines=63> */
.L_x_642:
[----:B------:R-:W-:Y:S05]  /*36d0*/  BSYNC B0 ;  /* 0x0000000000007941 */ /* 0x000fea0003800000 */
.L_x_641:
        /* <DEDUP_REMOVED lines=58> */
.L_x_640:
[----:B------:R-:W-:Y:S05]  /*3a80*/  BSYNC B1 ;  /* 0x0000000000017941 */ /* 0x000fea0003800000 */
.L_x_639:
        /* <DEDUP_REMOVED lines=63> */
.L_x_646:
[----:B------:R-:W-:Y:S05]  /*3e80*/  BSYNC B0 ;  /* 0x0000000000007941 */ /* 0x000fea0003800000 */
.L_x_645:
        /* <DEDUP_REMOVED lines=58> */
.L_x_644:
[----:B------:R-:W-:Y:S05]  /*4230*/  BSYNC B1 ;  /* 0x0000000000017941 */ /* 0x000fea0003800000 */
.L_x_643:
        /* <DEDUP_REMOVED lines=61> */
.L_x_649:
[----:B------:R-:W-:Y:S05]  /*4610*/  BSYNC B0 ;  /* 0x0000000000007941 */ /* 0x000fea0003800000 */
.L_x_648:
        /* <DEDUP_REMOVED lines=59> */
.L_x_626:
        /* <DEDUP_REMOVED lines=223> */
.L_x_651:
[----:B------:R-:W-:Y:S05]  /*57c0*/  BSYNC B0 ;  /* 0x0000000000007941 */ /* 0x000fea0003800000 */
.L_x_650:
        /* <DEDUP_REMOVED lines=115> */
.L_x_653:
[----:B------:R-:W-:Y:S05]  /*5f00*/  BSYNC B0 ;  /* 0x0000000000007941 */ /* 0x000fea0003800000 */
.L_x_652:
        /* <DEDUP_REMOVED lines=115> */
.L_x_655:
[----:B------:R-:W-:Y:S05]  /*6640*/  BSYNC B0 ;  /* 0x0000000000007941 */ /* 0x000fea0003800000 */
.L_x_654:
        /* <DEDUP_REMOVED lines=115> */
.L_x_625:
        /* <DEDUP_REMOVED lines=20> */
.L_x_657:
[----:B------:R-:W-:Y:S05]  /*6ec0*/  BSYNC B0 ;  /* 0x0000000000007941 */ /* 0x000fea0003800000 */
.L_x_656:
        /* <DEDUP_REMOVED lines=20> */
.L_x_659:
[----:B------:R-:W-:Y:S05]  /*7010*/  BSYNC B0 ;  /* 0x0000000000007941 */ /* 0x000fea0003800000 */
.L_x_658:
        /* <DEDUP_REMOVED lines=20> */
.L_x_661:
[----:B------:R-:W-:Y:S05]  /*7160*/  BSYNC B0 ;  /* 0x0000000000007941 */ /* 0x000fea0003800000 */
.L_x_660:
        /* <DEDUP_REMOVED lines=19> */
.L_x_647:
[----:B------:R-:W-:Y:S05]  /*72a0*/  BSYNC B2 ;  /* 0x0000000000027941 */ /* 0x000fea0003800000 */
.L_x_624:
        /* <DEDUP_REMOVED lines=125> */
.L_x_663:
[----:B-1----:R-:W-:Y:S05]  /*7a80*/  BSYNC B0 ;  /* 0x0000000000007941 */ /* 0x002fea0003800000 */
.L_x_662:
        /* <DEDUP_REMOVED lines=20> */
.L_x_665:
[----:B------:R-:W-:Y:S05]  /*7bd0*/  BSYNC B0 ;  /* 0x0000000000007941 */ /* 0x000fea0003800000 */
.L_x_664:
        /* <DEDUP_REMOVED lines=20> */
.L_x_667:
[----:B------:R-:W-:Y:S05]  /*7d20*/  BSYNC B0 ;  /* 0x0000000000007941 */ /* 0x000fea0003800000 */
.L_x_666:
        /* <DEDUP_REMOVED lines=20> */
.L_x_669:
[----:B------:R-:W-:Y:S05]  /*7e70*/  BSYNC B0 ;  /* 0x0000000000007941 */ /* 0x000fea0003800000 */
.L_x_668:
        /* <DEDUP_REMOVED lines=36> */
.L_x_623:
[----:B------:R-:W3:Y:S01]  /*80c0*/  LDL.LU R27, [R1+0x60] ;  /* 0x00006000011b7983 */ /* 0x000ee20000300800 */
[----:B------:R-:W-:-:S03]  /*80d0*/  IMAD.MOV.U32 R0, RZ, RZ, c[0x0][0x2c4] ;  /* 0x0000b100ff007624 */ /* 0x000fc600078e00ff */
[----:B------:R-:W4:Y:S02]  /*80e0*/  LDL R88, [R1+0x18] ;  /* 0x0000180001587983 */ /* 0x000f240000100800 */
[----:B------:R-:W-:Y:S01]  /*80f0*/  ISETP.NE.AND P6, PT, R0, 0x1, PT ;  /* 0x000000010000780c */ /* 0x000fe20003fc5270 */
[----:B--2---:R-:W-:Y:S01]  /*8100*/  IMAD.IADD R6, R191, 0x1, R190 ;  /* 0x00000001bf067824 */ /* 0x004fe200078e02be */
[----:B------:R-:W-:Y:S01]  /*8110*/  PLOP3.LUT P4, PT, PT, PT, PT, 0x80, 0x0 ;  /* 0x000000000000781c */ /* 0x000fe20003f8f070 */
[----:B------:R-:W-:Y:S01]  /*8120*/  CS2R R178, SRZ ;  /* 0x0000000000b27805 */ /* 0x000fe2000001ff00 */
[----:B------:R-:W-:Y:S01]  /*8130*/  CS2R R176, SRZ ;  /* 0x0000000000b07805 */ /* 0x000fe2000001ff00 */
[----:B------:R-:W-:Y:S01]  /*8140*/  IMAD.MOV.U32 R11, RZ, RZ, RZ ;  /* 0x000000ffff0b7224 */ /* 0x000fe200078e00ff */
[----:B------:R-:W-:Y:S01]  /*8150*/  MOV R182, RZ ;  /* 0x000000ff00b67202 */ /* 0x000fe20000000f00 */
[----:B------:R-:W-:Y:S01]  /*8160*/  CS2R R12, SRZ ;  /* 0x00000000000c7805 */ /* 0x000fe2000001ff00 */
[----:B------:R-:W-:Y:S01]  /*8170*/  IMAD.MOV.U32 R180, RZ, RZ, RZ ;  /* 0x000000ffffb47224 */ /* 0x000fe200078e00ff */
[----:B------:R-:W-:Y:S01]  /*8180*/  CS2R R16, SRZ ;  /* 0x0000000000107805 */ /* 0x000fe2000001ff00 */
[----:B------:R-:W-:Y:S01]  /*8190*/  IMAD.MOV.U32 R174, RZ, RZ, RZ ;  /* 0x000000ffffae7224 */ /* 0x000fe200078e00ff */
[----:B------:R-:W-:Y:S01]  /*81a0*/  CS2R R14, SRZ ;  /* 0x00000000000e7805 */ /* 0x000fe2000001ff00 */
[----:B------:R-:W-:Y:S01]  /*81b0*/  MOV R172, RZ ;  /* 0x000000ff00ac7202 */ /* 0x000fe20000000f00 */
[----:B------:R-:W-:Y:S01]  /*81c0*/  IMAD.MOV.U32 R170, RZ, RZ, RZ ;  /* 0x000000ffffaa7224 */ /* 0x000fe200078e00ff */
[----:B------:R-:W-:Y:S01]  /*81d0*/  CS2R R18, SRZ ;  /* 0x0000000000127805 */ /* 0x000fe2000001ff00 */
[----:B------:R-:W-:Y:S01]  /*81e0*/  IMAD.MOV.U32 R168, RZ, RZ, RZ ;  /* 0x000000ffffa87224 */ /* 0x000fe200078e00ff */
[----:B------:R-:W-:Y:S01]  /*81f0*/  MOV R26, RZ ;  /* 0x000000ff001a7202 */ /* 0x000fe20000000f00 */
[----:B------:R-:W-:Y:S01]  /*8200*/  IMAD.MOV.U32 R162, RZ, RZ, RZ ;  /* 0x000000ffffa27224 */ /* 0x000fe200078e00ff */
[----:B------:R-:W-:Y:S01]  /*8210*/  MOV R166, RZ ;  /* 0x000000ff00a67202 */ /* 0x000fe20000000f00 */
[----:B------:R-:W-:Y:S01]  /*8220*/  IMAD.MOV.U32 R160, RZ, RZ, RZ ;  /* 0x000000ffffa07224 */ /* 0x000fe200078e00ff */
[----:B------:R-:W-:Y:S01]  /*8230*/  CS2R R20, SRZ ;  /* 0x0000000000147805 */ /* 0x000fe2000001ff00 */
[----:B------:R-:W-:Y:S01]  /*8240*/  IMAD.MOV.U32 R164, RZ, RZ, RZ ;  /* 0x000000ffffa47224 */ /* 0x000fe200078e00ff */
[----:B------:R-:W-:Y:S01]  /*8250*/  CS2R R22, SRZ ;  /* 0x0000000000167805 */ /* 0x000fe2000001ff00 */
[----:B------:R-:W-:Y:S01]  /*8260*/  IMAD.MOV.U32 R158, RZ, RZ, RZ ;  /* 0x000000ffff9e7224 */ /* 0x000fe200078e00ff */
        /* <DEDUP_REMOVED lines=26> */
[----:B------:R-:W-:-:S02]  /*8410*/  MOV R37, RZ ;  /* 0x000000ff00257202 */ /* 0x000fc40000000f00 */
[----:B----4-:R-:W-:-:S05]  /*8420*/  IADD3 R0, R88, 0x7f, RZ ;  /* 0x0000007f58007810 */ /* 0x010fca0007ffe0ff */
[----:B------:R-:W-:-:S05]  /*8430*/  @P6 IMAD.HI.U32 R2, R0, c[0x0][0x2c8], RZ ;  /* 0x0000b20000026a27 */ /* 0x000fca00078e00ff */
[----:B------:R-:W-:Y:S02]  /*8440*/  @P6 SHF.R.U32.HI R0, RZ, c[0x0][0x2cc], R2 ;  /* 0x0000b300ff006a19 */ /* 0x000fe40000011602 */
[----:B------:R-:W-:-:S03]  /*8450*/  MOV R2, RZ ;  /* 0x000000ff00027202 */ /* 0x000fc60000000f00 */
[----:B------:R-:W-:Y:S01]  /*8460*/  IMAD.IADD R3, R200, 0x1, R0 ;  /* 0x00000001c8037824 */ /* 0x000fe200078e0200 */
[----:B---3--:R-:W-:-:S03]  /*8470*/  LOP3.LUT R27, R27, 0xfffffffd, RZ, 0xc0, !PT ;  /* 0xfffffffd1b1b7812 */ /* 0x008fc600078ec0ff */
[----:B------:R-:W-:Y:S01]  /*8480*/  IMAD.HI R2, R3, -0x6db6db6d, R2 ;  /* 0x9249249303027827 */ /* 0x000fe200078e0202 */
[----:B------:R-:W-:-:S04]  /*8490*/  @P6 LOP3.LUT R27, R27, 0x2, RZ, 0xfc, !PT ;  /* 0x000000021b1b6812 */ /* 0x000fc800078efcff */
[----:B------:R-:W-:Y:S01]  /*84a0*/  SHF.R.U32.HI R0, RZ, 0x1f, R2 ;  /* 0x0000001fff007819 */ /* 0x000fe20000011602 */
[----:B------:R2:W-:Y:S03]  /*84b0*/  STL [R1+0x60], R27 ;  /* 0x0000601b01007387 */ /* 0x0005e60000100800 */
[----:B------:R-:W-:-:S04]  /*84c0*/  LEA.HI.SX32 R2, R2, R0, 0x1a ;  /* 0x0000000002027211 */ /* 0x000fc800078fd2ff */
[----:B------:R-:W-:-:S04]  /*84d0*/  IMNMX R235, R199, R2, PT ;  /* 0x00000002c7eb7217 */ /* 0x000fc80003800200 */
[----:B------:R-:W-:-:S13]  /*84e0*/  ISETP.GE.AND P0, PT, R235, 0x1, PT ;  /* 0x00000001eb00780c */ /* 0x000fda0003f06270 */
[----:B------:R-:W-:Y:S05]  /*84f0*/  @!P0 BRA `(.L_x_671) ;  /* 0x00018bf000008947 */ /* 0x000fea0003800000 */
[----:B------:R-:W3:Y:S01]  /*8500*/  LDL R36, [R1+0x78] ;  /* 0x0000780001247983 */ /* 0x000ee20000100800 */
[----:B------:R-:W-:-:S03]  /*8510*/  ISETP.NE.U32.AND P0, PT, RZ, c[0x0][0x340], PT ;  /* 0x0000d000ff007a0c */ /* 0x000fc60003f05070 */
[----:B------:R-:W4:Y:S01]  /*8520*/  LDL R35, [R1+0x40] ;  /* 0x0000400001237983 */ /* 0x000f220000100800 */
[----:B------:R-:W-:-:S13]  /*8530*/  ISETP.NE.AND.EX P2, PT, RZ, c[0x0][0x344], PT, P0 ;  /* 0x0000d100ff007a0c */ /* 0x000fda0003f45300 */
[----:B------:R-:W-:Y:S01]  /*8540*/  @P2 IMAD.MOV.U32 R2, RZ, RZ, 0x4 ;  /* 0x00000004ff022424 */ /* 0x000fe200078e00ff */
[----:B------:R-:W1:Y:S01]  /*8550*/  S2R R41, SR_CTAID.Y ;  /* 0x0000000000297919 */ /* 0x000e620000002600 */
        /* <DEDUP_REMOVED lines=10> */
[----:B-1----:R-:W-:Y:S02]  /*8600*/  IMAD R4, R41, c[0x0][0x1bc], R5 ;  /* 0x00006f0029047a24 */ /* 0x002fe400078e0205 */
[----:B---3--:R-:W-:-:S05]  /*8610*/  @P2 IMAD.WIDE R2, R36, R2, c[0x0][0x340] ;  /* 0x0000d00024022625 */ /* 0x008fca00078e0202 */
[----:B------:R1:W3:Y:S01]  /*8620*/  @P2 LDG.E R16, [R2.64] ;  /* 0x0000000802102981 */ /* 0x0002e2000c1e1900 */
[----:B------:R-:W-:Y:S01]  /*8630*/  ISETP.NE.U32.AND P0, PT, RZ, c[0x0][0x348], PT ;  /* 0x0000d200ff007a0c */ /* 0x000fe20003f05070 */
[----:B----4-:R-:W-:Y:S01]  /*8640*/  IMAD R25, R35, c[0x0][0x2c4], RZ ;  /* 0x0000b10023197a24 */ /* 0x010fe200078e02ff */
[----:B------:R-:W-:Y:S01]  /*8650*/  SHF.R.S32.HI R15, RZ, 0x1f, R36 ;  /* 0x0000001fff0f7819 */ /* 0x000fe20000011424 */
[----:B------:R-:W-:Y:S01]  /*8660*/  BSSY B0, `(.L_x_672) ;  /* 0x0000066000007945 */ /* 0x000fe20003800000 */
[----:B------:R-:W-:Y:S02]  /*8670*/  ISETP.NE.AND.EX P0, PT, RZ, c[0x0][0x34c], PT, P0 ;  /* 0x0000d300ff007a0c */ /* 0x000fe40003f05300 */
[----:B------:R-:W-:Y:S02]  /*8680*/  LEA.HI R85, R251, R252, RZ, 0x4 ;  /* 0x000000fcfb557211 */ /* 0x000fe400078f20ff */
[----:B------:R-:W-:Y:S02]  /*8690*/  SHF.R.S32.HI R9, RZ, 0x1f, R6 ;  /* 0x0000001fff097819 */ /* 0x000fe40000011406 */
[----:B------:R-:W-:-:S02]  /*86a0*/  LOP3.LUT R7, R85, 0xfffffff0, RZ, 0xc0, !PT ;  /* 0xfffffff055077812 */ /* 0x000fc400078ec0ff */
[----:B------:R-:W-:Y:S02]  /*86b0*/  SHF.R.S32.HI R73, RZ, 0x1f, R72 ;  /* 0x0000001fff497819 */ /* 0x000fe40000011448 */
[----:B------:R-:W-:Y:S02]  /*86c0*/  IADD3 R11, -R7, R252, RZ ;  /* 0x000000fc070b7210 */ /* 0x000fe40007ffe1ff */
[----:B------:R-:W-:Y:S02]  /*86d0*/  ISETP.NE.U32.AND P1, PT, RZ, c[0x0][0x350], PT ;  /* 0x0000d400ff007a0c */ /* 0x000fe40003f25070 */
[----:B------:R-:W-:Y:S02]  /*86e0*/  ISETP.GE.AND P3, PT, R72, c[0x0][0x198], PT ;  /* 0x0000660048007a0c */ /* 0x000fe40003f66270 */
[----:B------:R-:W-:Y:S01]  /*86f0*/  ISETP.NE.AND.EX P1, PT, RZ, c[0x0][0x354], PT, P1 ;  /* 0x0000d500ff007a0c */ /* 0x000fe20003f25310 */
[----:B-1----:R-:W-:-:S04]  /*8700*/  IMAD.WIDE.U32 R2, R187, c[0x0][0x178], RZ ;  /* 0x00005e00bb027a25 */ /* 0x002fc800078e00ff */
        /* <DEDUP_REMOVED lines=8> */
[----:B------:R-:W-:Y:S01]  /*8790*/  IMAD R0, R116, 0x10, R70 ;  /* 0x0000001074007824 */ /* 0x000fe200078e0246 */
[----:B------:R-:W-:-:S04]  /*87a0*/  SEL R4, R15, RZ, !P0 ;  /* 0x000000ff0f047207 */ /* 0x000fc80004000000 */
[----:B------:R-:W-:Y:S02]  /*87b0*/  IADD3 R12, R88, R0, RZ ;  /* 0x00000000580c7210 */ /* 0x000fe40007ffe0ff */
[----:B------:R-:W-:Y:S02]  /*87c0*/  SEL R0, R36, RZ, !P0 ;  /* 0x000000ff24007207 */ /* 0x000fe40004000000 */
[----:B------:R-:W-:Y:S01]  /*87d0*/  IADD3 R5, P0, R70, R6, RZ ;  /* 0x0000000646057210 */ /* 0x000fe20007f1e0ff */
[----:B------:R-:W-:Y:S02]  /*87e0*/  IMAD R6, R4, c[0x0][0x1c0], RZ ;  /* 0x0000700004067a24 */ /* 0x000fe400078e02ff */
[----:B------:R-:W-:Y:S01]  /*87f0*/  @P6 IMAD.HI.U32 R10, R12, c[0x0][0x2c8], RZ ;  /* 0x0000b2000c0a6a27 */ /* 0x000fe200078e00ff */
[----:B------:R-:W-:Y:S02]  /*8800*/  LEA.HI.X.SX32 R4, R70, R9, 0x1, P0 ;  /* 0x0000000946047211 */ /* 0x000fe400000f0eff */
[----:B------:R-:W-:Y:S01]  /*8810*/  SHF.R.S32.HI R9, RZ, 0x1f, R11 ;  /* 0x0000001fff097819 */ /* 0x000fe2000001140b */
[----:B------:R-:W-:-:S02]  /*8820*/  IMAD R7, R0, c[0x0][0x1c4], R6 ;  /* 0x0000710000077a24 */ /* 0x000fc400078e0206 */
[----:B------:R-:W-:Y:S01]  /*8830*/  IMAD.WIDE.U32 R2, R0, c[0x0][0x1c0], R2 ;  /* 0x0000700000027a25 */ /* 0x000fe200078e0002 */
[----:B------:R-:W-:-:S03]  /*8840*/  LEA.HI R84, R9, R11, RZ, 0x3 ;  /* 0x0000000b09547211 */ /* 0x000fc600078f18ff */
[----:B------:R-:W-:Y:S01]  /*8850*/  IMAD.MOV.U32 R8, RZ, RZ, R12 ;  /* 0x000000ffff087224 */ /* 0x000fe200078e000c */
[----:B------:R-:W-:Y:S01]  /*8860*/  @P6 SHF.R.U32.HI R8, RZ, c[0x0][0x2cc], R10 ;  /* 0x0000b300ff086a19 */ /* 0x000fe2000001160a */
[----:B------:R-:W-:Y:S01]  /*8870*/  IMAD R0, R4, c[0x0][0x208], RZ ;  /* 0x0000820004007a24 */ /* 0x000fe200078e02ff */
[----:B------:R-:W-:Y:S01]  /*8880*/  LOP3.LUT R10, R84, 0xfffffff8, RZ, 0xc0, !PT ;  /* 0xfffffff8540a7812 */ /* 0x000fe200078ec0ff */
[----:B------:R-:W-:Y:S01]  /*8890*/  IMAD R6, R4, c[0x0][0x1e0], RZ ;  /* 0x0000780004067a24 */ /* 0x000fe200078e02ff */
[----:B------:R-:W-:Y:S01]  /*88a0*/  IADD3 R9, -R8, RZ, RZ ;  /* 0x000000ff08097210 */ /* 0x000fe20007ffe1ff */
[C---:B------:R-:W-:Y:S01]  /*88b0*/  IMAD R14, R5.reuse, c[0x0][0x20c], R0 ;  /* 0x00008300050e7a24 */ /* 0x040fe200078e0200 */
[----:B------:R-:W-:Y:S01]  /*88c0*/  SHF.R.S32.HI R0, RZ, 0x1f, R8 ;  /* 0x0000001fff007819 */ /* 0x000fe20000011408 */
[----:B------:R-:W-:Y:S01]  /*88d0*/  IMAD R13, R5, c[0x0][0x1e4], R6 ;  /* 0x00007900050d7a24 */ /* 0x000fe200078e0206 */
[----:B------:R-:W-:Y:S01]  /*88e0*/  IADD3 R83, R11, -R10, RZ ;  /* 0x8000000a0b537210 */ /* 0x000fe20007ffe0ff */
[----:B------:R-:W-:-:S02]  /*88f0*/  IMAD.IADD R3, R3, 0x1, R7 ;  /* 0x0000000103037824 */ /* 0x000fc400078e0207 */
[----:B------:R-:W-:-:S04]  /*8900*/  IMAD.WIDE.U32 R6, R5, c[0x0][0x1e0], R72 ;  /* 0x0000780005067a25 */ /* 0x000fc800078e0048 */
[----:B------:R-:W-:Y:S02]  /*8910*/  IMAD R0, R0, c[0x0][0x1b0], RZ ;  /* 0x00006c0000007a24 */ /* 0x000fe400078e02ff */
[----:B------:R-:W-:Y:S02]  /*8920*/  IMAD.IADD R7, R7, 0x1, R13 ;  /* 0x0000000107077824 */ /* 0x000fe400078e020d */
[C---:B------:R-:W-:Y:S02]  /*8930*/  IMAD R13, R8.reuse, c[0x0][0x1b4], R0 ;  /* 0x00006d00080d7a24 */ /* 0x040fe400078e0200 */
[----:B------:R-:W-:-:S04]  /*8940*/  IMAD.WIDE.U32 R2, R8, c[0x0][0x1b0], R2 ;  /* 0x00006c0008027a25 */ /* 0x000fc800078e0002 */
[----:B------:R-:W-:Y:S01]  /*8950*/  IMAD.WIDE.U32 R4, R5, c[0x0][0x208], R72 ;  /* 0x0000820005047a25 */ /* 0x000fe200078e0048 */
[----:B------:R-:W-:-:S03]  /*8960*/  IADD3 R3, R3, R13, RZ ;  /* 0x0000000d03037210 */ /* 0x000fc60007ffe0ff */
[----:B------:R-:W-:Y:S02]  /*8970*/  IMAD R0, R9, c[0x0][0x2c4], R12 ;  /* 0x0000b10009007a24 */ /* 0x000fe400078e020c */
[----:B------:R-:W-:Y:S02]  /*8980*/  IMAD.IADD R5, R5, 0x1, R14 ;  /* 0x0000000105057824 */ /* 0x000fe400078e020e */
[----:B------:R-:W-:Y:S01]  /*8990*/  IMAD.WIDE.U32 R8, R41, c[0x0][0x1e8], R6 ;  /* 0x00007a0029087a25 */ /* 0x000fe200078e0006 */
[----:B------:R-:W-:-:S03]  /*89a0*/  SHF.R.S32.HI R10, RZ, 0x1f, R0 ;  /* 0x0000001fff0a7819 */ /* 0x000fc60000011400 */
[----:B------:R-:W-:-:S04]  /*89b0*/  IMAD.WIDE.U32 R6, R41, c[0x0][0x210], R4 ;  /* 0x0000840029067a25 */ /* 0x000fc800078e0004 */
[----:B------:R-:W-:-:S04]  /*89c0*/  IMAD.WIDE.U32 R4, R0, c[0x0][0x1a8], R2 ;  /* 0x00006a0000047a25 */ /* 0x000fc800078e0002 */
[----:B------:R-:W-:Y:S02]  /*89d0*/  IMAD R10, R10, c[0x0][0x1a8], RZ ;  /* 0x00006a000a0a7a24 */ /* 0x000fe400078e02ff */
[----:B------:R-:W-:Y:S02]  /*89e0*/  IMAD R12, R218, c[0x0][0x210], RZ ;  /* 0x00008400da0c7a24 */ /* 0x000fe400078e02ff */
[----:B------:R-:W-:Y:S02]  /*89f0*/  IMAD R10, R0, c[0x0][0x1ac], R10 ;  /* 0x00006b00000a7a24 */ /* 0x000fe400078e020a */
[----:B------:R-:W-:Y:S02]  /*8a00*/  IMAD R11, R218, c[0x0][0x1e8], RZ ;  /* 0x00007a00da0b7a24 */ /* 0x000fe400078e02ff */
[C---:B------:R-:W-:Y:S02]  /*8a10*/  IMAD R12, R41.reuse, c[0x0][0x214], R12 ;  /* 0x00008500290c7a24 */ /* 0x040fe400078e020c */
[----:B------:R-:W-:-:S02]  /*8a20*/  IMAD R11, R41, c[0x0][0x1ec], R11 ;  /* 0x00007b00290b7a24 */ /* 0x000fc400078e020b */
[----:B------:R-:W-:Y:S01]  /*8a30*/  IMAD.IADD R10, R5, 0x1, R10 ;  /* 0x00000001050a7824 */ /* 0x000fe200078e020a */
[----:B------:R-:W-:Y:S01]  /*8a40*/  IADD3 R7, R12, R7, RZ ;  /* 0x000000070c077210 */ /* 0x000fe20007ffe0ff */
[----:B------:R-:W-:Y:S01]  /*8a50*/  IMAD.IADD R9, R11, 0x1, R9 ;  /* 0x000000010b097824 */ /* 0x000fe200078e0209 */
[----:B------:R-:W-:Y:S01]  /*8a60*/  LEA R12, P0, R4, c[0x0][0x160], 0x1 ;  /* 0x00005800040c7a11 */ /* 0x000fe200078008ff */
[----:B------:R-:W-:-:S03]  /*8a70*/  IMAD.IADD R5, R88, 0x1, R70 ;  /* 0x0000000158057824 */ /* 0x000fc600078e0246 */
[----:B------:R-:W-:Y:S01]  /*8a80*/  LEA.HI.X R10, R4, c[0x0][0x164], R10, 0x1, P0 ;  /* 0x00005900040a7a11 */ /* 0x000fe200000f0c0a */
[----:B------:R1:W4:Y:S01]  /*8a90*/  SHFL.IDX PT, R13, R12, RZ, 0x181f ;  /* 0x00181fff0c0d7589 */ /* 0x00032200000e0000 */
[----:B------:R-:W-:Y:S02]  /*8aa0*/  ISETP.GE.AND P0, PT, R5, R25, PT ;  /* 0x000000190500720c */ /* 0x000fe40003f06270 */
[----:B------:R-:W-:Y:S01]  /*8ab0*/  LEA.HI R4, R251, R252, RZ, 0x6 ;  /* 0x000000fcfb047211 */ /* 0x000fe200078f30ff */
[----:B------:R1:W2:Y:S03]  /*8ac0*/  SHFL.IDX PT, R14, R10, RZ, 0x181f ;  /* 0x00181fff0a0e7589 */ /* 0x0002a600000e0000 */
[----:B------:R-:W-:-:S04]  /*8ad0*/  SHF.L.U32 R4, R4, 0x3, RZ ;  /* 0x0000000304047819 */ /* 0x000fc800000006ff */
[----:B------:R-:W-:Y:S02]  /*8ae0*/  LOP3.LUT R74, R17, 0xfffffe00, R4, 0xf8, !PT ;  /* 0xfffffe00114a7812 */ /* 0x000fe400078ef804 */
[----:B---3--:R-:W-:Y:S01]  /*8af0*/  @P2 MOV R2, R16 ;  /* 0x0000001000022202 */ /* 0x008fe20000000f00 */
[----:B------:R-:W-:Y:S01]  /*8b00*/  @!P2 IMAD.MOV.U32 R2, RZ, RZ, R36 ;  /* 0x000000ffff02a224 */ /* 0x000fe200078e0024 */
[----:B------:R-:W-:Y:S01]  /*8b10*/  @P2 SHF.R.S32.HI R3, RZ, 0x1f, R16 ;  /* 0x0000001fff032819 */ /* 0x000fe20000011410 */
[----:B------:R-:W-:Y:S01]  /*8b20*/  IMAD.MOV.U32 R16, RZ, RZ, 0x20 ;  /* 0x00000020ff107424 */ /* 0x000fe200078e00ff */
[----:B------:R-:W-:Y:S02]  /*8b30*/  @!P2 MOV R3, R15 ;  /* 0x0000000f0003a202 */ /* 0x000fe40000000f00 */
[----:B------:R-:W-:Y:S02]  /*8b40*/  SEL R0, R2, RZ, !P1 ;  /* 0x000000ff02007207 */ /* 0x000fe40004800000 */
[----:B------:R-:W-:-:S02]  /*8b50*/  SEL R2, R3, RZ, !P1 ;  /* 0x000000ff03027207 */ /* 0x000fc40004800000 */
[----:B------:R-:W-:Y:S01]  /*8b60*/  R2P PR, R83, 0x6 ;  /* 0x0000000653007804 */ /* 0x000fe20000000000 */
[----:B------:R-:W-:Y:S01]  /*8b70*/  IMAD.WIDE.U32 R100, R0, c[0x0][0x218], R6 ;  /* 0x0000860000647a25 */ /* 0x000fe200078e0006 */
[----:B------:R-:W-:-:S03]  /*8b80*/  MOV R15, 0x10 ;  /* 0x00000010000f7802 */ /* 0x000fc60000000f00 */
[----:B------:R-:W-:Y:S01]  /*8b90*/  IMAD R3, R2, c[0x0][0x1f0], RZ ;  /* 0x00007c0002037a24 */ /* 0x000fe200078e02ff */
[----:B------:R-:W-:Y:S01]  /*8ba0*/  SEL R4, R16, 0xffffffe0, !P2 ;  /* 0xffffffe010047807 */ /* 0x000fe20005000000 */
[----:B------:R-:W-:Y:S02]  /*8bb0*/  IMAD R2, R2, c[0x0][0x218], RZ ;  /* 0x0000860002027a24 */ /* 0x000fe400078e02ff */
[C---:B------:R-:W-:Y:S02]  /*8bc0*/  IMAD R11, R0.reuse, c[0x0][0x1f4], R3 ;  /* 0x00007d00000b7a24 */ /* 0x040fe400078e0203 */
[C---:B------:R-:W-:Y:S01]  /*8bd0*/  IMAD R3, R0.reuse, c[0x0][0x21c], R2 ;  /* 0x0000870000037a24 */ /* 0x040fe200078e0202 */
[----:B------:R-:W-:Y:S01]  /*8be0*/  SEL R2, R15, 0xfffffff0, !P1 ;  /* 0xfffffff00f027807 */ /* 0x000fe20004800000 */
[----:B------:R-:W-:-:S03]  /*8bf0*/  IMAD.WIDE.U32 R22, R0, c[0x0][0x1f0], R8 ;  /* 0x00007c0000167a25 */ /* 0x000fc600078e0008 */
[----:B------:R-:W-:Y:S01]  /*8c00*/  IADD3 R87, R101, R3, RZ ;  /* 0x0000000365577210 */ /* 0x000fe20007ffe0ff */
[----:B------:R-:W-:Y:S01]  /*8c10*/  IMAD.IADD R19, R23, 0x1, R11 ;  /* 0x0000000117137824 */ /* 0x000fe200078e020b */
[----:B------:R1:W-:Y:S04]  /*8c20*/  STL.64 [R1+0x70], R22 ;  /* 0x0000701601007387 */ /* 0x0003e80000100a00 */
[----:B------:R1:W-:Y:S04]  /*8c30*/  STL.64 [R1+0x38], R100 ;  /* 0x0000386401007387 */ /* 0x0003e80000100a00 */
[----:B------:R1:W-:Y:S04]  /*8c40*/  STL [R1+0x34], R87 ;  /* 0x0000345701007387 */ /* 0x0003e80000100800 */
[----:B------:R1:W-:Y:S01]  /*8c50*/  STL [R1+0x6c], R19 ;  /* 0x00006c1301007387 */ /* 0x0003e20000100800 */
[----:B------:R-:W-:Y:S05]  /*8c60*/  @P0 BRA `(.L_x_673) ;  /* 0x0000005000000947 */ /* 0x000fea0003800000 */
[----:B--2-4-:R-:W-:Y:S01]  /*8c70*/  LEA R6, P0, R72, R13, 0x1 ;  /* 0x0000000d48067211 */ /* 0x014fe200078008ff */
[----:B------:R-:W-:-:S03]  /*8c80*/  IMAD.SHL.U32 R0, R74, 0x2, RZ ;  /* 0x000000024a007824 */ /* 0x000fc600078e00ff */
[----:B------:R-:W-:-:S05]  /*8c90*/  LEA.HI.X R7, R72, R14, R73, 0x1, P0 ;  /* 0x0000000e48077211 */ /* 0x000fca00000f0c49 */
[----:B------:R-:W-:Y:S01]  /*8ca0*/  @!PT LDS RZ, [RZ] ;  /* 0x00000000fffff984 */ /* 0x000fe20000000800 */
[----:B------:R2:W-:Y:S04]  /*8cb0*/  LDGSTS.E.BYPASS.LTC128B.128 [R0+0x7100], [R6.64], !P3 ;  /* 0x0710000006007fae */ /* 0x0005e8000d901d48 */
.L_x_673:
[----:B--2-4-:R-:W-:Y:S05]  /*8cc0*/  BSYNC B0 ;  /* 0x0000000000007941 */ /* 0x014fea0003800000 */
.L_x_672:
        /* <DEDUP_REMOVED lines=11> */
.L_x_675:
[----:B------:R-:W-:Y:S05]  /*8d80*/  BSYNC B0 ;  /* 0x0000000000007941 */ /* 0x000fea0003800000 */
.L_x_674:
        /* <DEDUP_REMOVED lines=11> */
.L_x_677:
[----:B------:R-:W-:Y:S05]  /*8e40*/  BSYNC B0 ;  /* 0x0000000000007941 */ /* 0x000fea0003800000 */
.L_x_676:
        /* <DEDUP_REMOVED lines=11> */
.L_x_679:
[----:B------:R-:W-:Y:S05]  /*8f00*/  BSYNC B0 ;  /* 0x0000000000007941 */ /* 0x000fea0003800000 */
.L_x_678:
        /* <DEDUP_REMOVED lines=11> */
.L_x_681:
[----:B------:R-:W-:Y:S05]  /*8fc0*/  BSYNC B0 ;  /* 0x0000000000007941 */ /* 0x000fea0003800000 */
.L_x_680:
        /* <DEDUP_REMOVED lines=11> */
.L_x_683:
[----:B------:R-:W-:Y:S05]  /*9080*/  BSYNC B0 ;  /* 0x0000000000007941 */ /* 0x000fea0003800000 */
.L_x_682:
        /* <DEDUP_REMOVED lines=11> */
.L_x_685:
[----:B------:R-:W-:Y:S05]  /*9140*/  BSYNC B0 ;  /* 0x0000000000007941 */ /* 0x000fea0003800000 */
.L_x_684:
[----:B-12---:R-:W2:Y:S01]  /*9150*/  LDL R7, [R1+0x44] ;  /* 0x0000440001077983 */ /* 0x006ea20000100800 */
[----:B------:R-:W-:Y:S01]  /*9160*/  IADD3 R0, R5, 0x70, RZ ;  /* 0x0000007005007810 */ /* 0x000fe20007ffe0ff */
[----:B----4-:R-:W-:Y:S01]  /*9170*/  IMAD.MOV.U32 R6, RZ, RZ, 0x70 ;  /* 0x00000070ff067424 */ /* 0x010fe200078e00ff */
[C---:B------:R-:W-:Y:S01]  /*9180*/  IADD3 R96, R235.reuse, -0x1, RZ ;  /* 0xffffffffeb607810 */ /* 0x040fe20007ffe0ff */
[----:B------:R-:W1:Y:S01]  /*9190*/  SHFL.IDX PT, R8, R12, 0x7, 0x181f ;  /* 0x00f81f000c087f89 */ /* 0x000e6200000e0000 */
[----:B------:R-:W-:Y:S01]  /*91a0*/  ISETP.GE.AND P1, PT, R0, R25, PT ;  /* 0x000000190000720c */ /* 0x000fe20003f26270 */
[----:B------:R-:W-:Y:S01]  /*91b0*/  IMAD R248, R235, -0x70, R6 ;  /* 0xffffff90ebf87824 */ /* 0x000fe200078e0206 */
[----:B------:R-:W-:Y:S01]  /*91c0*/  SHF.R.S32.HI R97, RZ, 0x1f, R96 ;  /* 0x0000001fff617819 */ /* 0x000fe20000011460 */
[----:B------:R-:W4:Y:S01]  /*91d0*/  SHFL.IDX PT, R3, R10, 0x7, 0x181f ;  /* 0x00f81f000a037f89 */ /* 0x000f2200000e0000 */
[----:B------:R-:W-:Y:S01]  /*91e0*/  IMAD.MOV.U32 R14, RZ, RZ, R18 ;  /* 0x000000ffff0e7224 */ /* 0x000fe200078e0012 */
[----:B------:R-:W-:Y:S01]  /*91f0*/  BSSY B0, `(.L_x_686) ;  /* 0x0000057000007945 */ /* 0x000fe20003800000 */
[----:B------:R-:W-:-:S02]  /*9200*/  IMAD.MOV.U32 R15, RZ, RZ, R19 ;  /* 0x000000ffff0f7224 */ /* 0x000fc400078e0013 */
[C---:B------:R-:W-:Y:S02]  /*9210*/  IMAD R0, R6.reuse, c[0x0][0x1e4], RZ ;  /* 0x0000790006007a24 */ /* 0x040fe400078e02ff */
[----:B------:R-:W-:-:S04]  /*9220*/  IMAD.WIDE.U32 R18, R6, c[0x0][0x1e0], RZ ;  /* 0x0000780006127a25 */ /* 0x000fc800078e00ff */
[----:B------:R-:W-:Y:S02]  /*9230*/  IMAD.IADD R118, R19, 0x1, R0 ;  /* 0x0000000113767824 */ /* 0x000fe400078e0200 */
[----:B------:R-:W-:Y:S02]  /*9240*/  IMAD.MOV.U32 R14, RZ, RZ, R22 ;  /* 0x000000ffff0e7224 */ /* 0x000fe400078e0016 */
[----:B------:R-:W-:Y:S02]  /*9250*/  IMAD R6, R118, R96, RZ ;  /* 0x0000006076067224 */ /* 0x000fe400078e02ff */
[----:B------:R-:W-:Y:S01]  /*9260*/  IMAD.MOV.U32 R21, RZ, RZ, c[0x0][0x1e0] ;  /* 0x00007800ff157624 */ /* 0x000fe200078e00ff */
[----:B------:R3:W-:Y:S01]  /*9270*/  STL.64 [R1+0x68], R14 ;  /* 0x0000680e01007387 */ /* 0x0007e20000100a00 */
[----:B------:R-:W-:Y:S01]  /*9280*/  IMAD R6, R97, R18, R6 ;  /* 0x0000001261067224 */ /* 0x000fe200078e0206 */
[----:B-1----:R-:W-:Y:S01]  /*9290*/  @!P1 LEA R8, P0, R72, R8, 0x1 ;  /* 0x0000000848089211 */ /* 0x002fe200078008ff */
[----:B------:R-:W-:-:S02]  /*92a0*/  IMAD.MOV.U32 R20, RZ, RZ, c[0x0][0x1e4] ;  /* 0x00007900ff147624 */ /* 0x000fc400078e00ff */
[----:B------:R-:W-:Y:S01]  /*92b0*/  IMAD.MOV.U32 R16, RZ, RZ, R27 ;  /* 0x000000ffff107224 */ /* 0x000fe200078e001b */
[----:B----4-:R-:W-:Y:S01]  /*92c0*/  @!P1 LEA.HI.X R9, R72, R3, R73, 0x1, P0 ;  /* 0x0000000348099211 */ /* 0x010fe200000f0c49 */
[----:B------:R-:W-:Y:S02]  /*92d0*/  @!P1 IMAD.SHL.U32 R3, R74, 0x2, RZ ;  /* 0x000000024a039824 */ /* 0x000fe400078e00ff */
[----:B---3--:R-:W-:Y:S01]  /*92e0*/  IMAD.WIDE.U32 R12, R21, 0x20, RZ ;  /* 0x00000020150c7825 */ /* 0x008fe200078e00ff */
[----:B------:R-:W-:Y:S02]  /*92f0*/  LOP3.LUT R16, R16, 0xfffffffe, RZ, 0xc0, !PT ;  /* 0xfffffffe10107812 */ /* 0x000fe400078ec0ff */
[----:B------:R-:W-:Y:S01]  /*9300*/  @!PT LDS RZ, [RZ] ;  /* 0x00000000fffff984 */ /* 0x000fe20000000800 */
[----:B------:R1:W-:Y:S01]  /*9310*/  @!P1 LDGSTS.E.BYPASS.LTC128B.128 [R3+0xa900], [R8.64], !P3 ;  /* 0x0a90000008039fae */ /* 0x0003e2000d901d48 */
[----:B------:R-:W-:-:S03]  /*9320*/  ISETP.GE.AND P3, PT, R72, c[0x0][0x1d4], PT ;  /* 0x0000750048007a0c */ /* 0x000fc60003f66270 */
[----:B------:R-:W0:Y:S10]  /*9330*/  LDGDEPBAR ;  /* 0x00000000000079af */ /* 0x000e340000000000 */
[----:B------:R-:W-:Y:S01]  /*9340*/  @P3 LOP3.LUT R16, R16, 0x1, RZ, 0xfc, !PT ;  /* 0x0000000110103812 */ /* 0x000fe200078efcff */
[----:B------:R-:W-:-:S04]  /*9350*/  IMAD.WIDE.U32 R14, R96, R18, R14 ;  /* 0x00000012600e7225 */ /* 0x000fc800078e000e */
[----:B------:R3:W-:Y:S01]  /*9360*/  STL [R1+0x60], R16 ;  /* 0x0000601001007387 */ /* 0x0007e20000100800 */
[----:B-1----:R-:W-:-:S03]  /*9370*/  IMAD.SHL.U32 R3, R20, 0x20, RZ ;  /* 0x0000002014037824 */ /* 0x002fc600078e00ff */
[----:B------:R-:W-:Y:S01]  /*9380*/  BAR.SYNC.DEFER_BLOCKING 0x0 ;  /* 0x0000000000007b1d */ /* 0x000fe20000010000 */
[----:B--2---:R-:W-:Y:S01]  /*9390*/  IADD3 R75, R248, R7, -R70 ;  /* 0x00000007f84b7210 */ /* 0x004fe20007ffe846 */
[----:B------:R-:W-:-:S03]  /*93a0*/  IMAD.IADD R7, R15, 0x1, R6 ;  /* 0x000000010f077824 */ /* 0x000fc600078e0206 */
[C---:B------:R-:W-:Y:S02]  /*93b0*/  ISETP.GE.AND P2, PT, R75.reuse, 0x11, PT ;  /* 0x000000114b00780c */ /* 0x040fe40003f46270 */
[C---:B------:R-:W-:Y:S02]  /*93c0*/  ISETP.GE.AND P4, PT, R75.reuse, 0x1, PT ;  /* 0x000000014b00780c */ /* 0x040fe40003f86270 */
[----:B------:R-:W-:-:S09]  /*93d0*/  ISETP.GE.AND P5, PT, R75, 0x21, PT ;  /* 0x000000214b00780c */ /* 0x000fd20003fa6270 */
[C---:B------:R-:W-:Y:S02]  /*93e0*/  @P2 LEA R0, P0, R21.reuse, R14, 0x4 ;  /* 0x0000000e15002211 */ /* 0x040fe400078020ff */
[----:B------:R-:W-:Y:S02]  /*93f0*/  @P4 LEA R8, P1, R14, c[0x0][0x1c8], 0x1 ;  /* 0x000072000e084a11 */ /* 0x000fe400078208ff */
[----:B------:R-:W-:Y:S02]  /*9400*/  @P2 LEA.HI.X R5, R21, R7, R20, 0x4, P0 ;  /* 0x0000000715052211 */ /* 0x000fe400000f2414 */
[----:B------:R-:W-:Y:S02]  /*9410*/  @P2 LEA R10, P0, R0, c[0x0][0x1c8], 0x1 ;  /* 0x00007200000a2a11 */ /* 0x000fe400078008ff */
[----:B------:R-:W-:Y:S02]  /*9420*/  @P4 LEA.HI.X R9, R14, c[0x0][0x1cc], R7, 0x1, P1 ;  /* 0x000073000e094a11 */ /* 0x000fe400008f0c07 */
[----:B------:R-:W-:Y:S01]  /*9430*/  @P2 LEA.HI.X R11, R0, c[0x0][0x1cc], R5, 0x1, P0 ;  /* 0x00007300000b2a11 */ /* 0x000fe200000f0c05 */
[----:B------:R-:W-:Y:S01]  /*9440*/  @P4 IMAD.SHL.U32 R5, R74, 0x2, RZ ;  /* 0x000000024a054824 */ /* 0x000fe200078e00ff */
[----:B------:R-:W-:-:S02]  /*9450*/  ISETP.GE.AND P1, PT, R75, 0x31, PT ;  /* 0x000000314b00780c */ /* 0x000fc40003f26270 */
[----:B------:R-:W-:Y:S02]  /*9460*/  @P5 IADD3 R0, P0, R14, R12, RZ ;  /* 0x0000000c0e005210 */ /* 0x000fe40007f1e0ff */
[----:B------:R-:W-:Y:S01]  /*9470*/  @!PT LDS RZ, [RZ] ;  /* 0x00000000fffff984 */ /* 0x000fe20000000800 */
[----:B------:R-:W-:Y:S01]  /*9480*/  @!PT LDS RZ, [RZ] ;  /* 0x00000000fffff984 */ /* 0x000fe20000000800 */
[----:B------:R-:W-:Y:S01]  /*9490*/  @!PT LDS RZ, [RZ] ;  /* 0x00000000fffff984 */ /* 0x000fe20000000800 */
[----:B------:R1:W-:Y:S01]  /*94a0*/  @P4 LDGSTS.E.BYPASS.LTC128B.128 [R5+0x3900], [R8.64], !P3 ;  /* 0x0390000008054fae */ /* 0x0003e2000d901d48 */
[----:B------:R-:W-:Y:S02]  /*94b0*/  LOP3.LUT P4, RZ, R16, 0x1, RZ, 0xc0, !PT ;  /* 0x0000000110ff7812 */ /* 0x000fe4000788c0ff */
[----:B------:R-:W-:Y:S01]  /*94c0*/  @P5 IADD3.X R12, R7, R13, R3, P0, !PT ;  /* 0x0000000d070c5210 */ /* 0x000fe200007fe403 */
[----:B------:R-:W-:Y:S01]  /*94d0*/  @P2 IMAD.SHL.U32 R3, R74, 0x2, RZ ;  /* 0x000000024a032824 */ /* 0x000fe200078e00ff */
[C---:B------:R-:W-:Y:S02]  /*94e0*/  @P5 LEA R18, P3, R0.reuse, c[0x0][0x1c8], 0x1 ;  /* 0x0000720000125a11 */ /* 0x040fe400078608ff */
[----:B------:R-:W-:Y:S02]  /*94f0*/  ISETP.GE.AND P0, PT, R75, 0x51, PT ;  /* 0x000000514b00780c */ /* 0x000fe40003f06270 */
[----:B------:R-:W-:Y:S01]  /*9500*/  @P1 IMAD.MOV.U32 R6, RZ, RZ, R14 ;  /* 0x000000ffff061224 */ /* 0x000fe200078e000e */
[----:B------:R-:W-:-:S04]  /*9510*/  @P5 LEA.HI.X R19, R0, c[0x0][0x1cc], R12, 0x1, P3 ;  /* 0x0000730000135a11 */ /* 0x000fc800018f0c0c */
[----:B------:R2:W-:Y:S01]  /*9520*/  @P2 LDGSTS.E.BYPASS.LTC128B.128 [R3+0x4100], [R10.64], !P4 ;  /* 0x041000000a032fae */ /* 0x0005e2000e101d48 */
[----:B------:R-:W-:Y:S01]  /*9530*/  ISETP.GE.AND P2, PT, R75, 0x41, PT ;  /* 0x000000414b00780c */ /* 0x000fe20003f46270 */
[----:B-1----:R-:W-:-:S04]  /*9540*/  @P1 IMAD.WIDE.U32 R8, R21, 0x30, R6 ;  /* 0x0000003015081825 */ /* 0x002fc800078e0006 */
[----:B------:R-:W-:Y:S01]  /*9550*/  @P0 IMAD R5, R20, 0x50, RZ ;  /* 0x0000005014050824 */ /* 0x000fe200078e02ff */
[----:B---3--:R-:W-:Y:S01]  /*9560*/  @P1 LEA R16, P3, R8, c[0x0][0x1c8], 0x1 ;  /* 0x0000720008101a11 */ /* 0x008fe200078608ff */
[----:B--2---:R-:W-:-:S04]  /*9570*/  @P1 IMAD R3, R20, 0x30, RZ ;  /* 0x0000003014031824 */ /* 0x004fc800078e02ff */
[----:B------:R-:W-:Y:S02]  /*9580*/  @P1 IMAD.IADD R0, R9, 0x1, R3 ;  /* 0x0000000109001824 */ /* 0x000fe400078e0203 */
[----:B------:R-:W-:-:S03]  /*9590*/  @P0 IMAD.MOV.U32 R9, RZ, RZ, R7 ;  /* 0x000000ffff090224 */ /* 0x000fc600078e0007 */
[----:B------:R-:W-:Y:S01]  /*95a0*/  @P1 LEA.HI.X R17, R8, c[0x0][0x1cc], R0, 0x1, P3 ;  /* 0x0000730008111a11 */ /* 0x000fe200018f0c00 */
[----:B------:R-:W-:Y:S01]  /*95b0*/  @P0 IMAD.MOV.U32 R8, RZ, RZ, R14 ;  /* 0x000000ffff080224 */ /* 0x000fe200078e000e */
[----:B------:R-:W-:-:S03]  /*95c0*/  @P2 LEA R0, P3, R21, R14, 0x6 ;  /* 0x0000000e15002211 */ /* 0x000fc600078630ff */
[C---:B------:R-:W-:Y:S01]  /*95d0*/  @P0 IMAD.WIDE.U32 R8, R21.reuse, 0x50, R8 ;  /* 0x0000005015080825 */ /* 0x040fe200078e0008 */
[----:B------:R-:W-:Y:S02]  /*95e0*/  @P2 LEA.HI.X R3, R21, R7, R20, 0x6, P3 ;  /* 0x0000000715032211 */ /* 0x000fe400018f3414 */
[----:B------:R-:W-:-:S04]  /*95f0*/  @P2 LEA R12, P3, R0, c[0x0][0x1c8], 0x1 ;  /* 0x00007200000c2a11 */ /* 0x000fc800078608ff */
[----:B------:R-:W-:Y:S01]  /*9600*/  @P2 LEA.HI.X R13, R0, c[0x0][0x1cc], R3, 0x1, P3 ;  /* 0x00007300000d2a11 */ /* 0x000fe200018f0c03 */
[----:B------:R-:W-:Y:S01]  /*9610*/  @P5 IMAD.SHL.U32 R3, R74, 0x2, RZ ;  /* 0x000000024a035824 */ /* 0x000fe200078e00ff */
[----:B------:R-:W-:Y:S01]  /*9620*/  @P0 LEA R10, P3, R8, c[0x0][0x1c8], 0x1 ;  /* 0x00007200080a0a11 */ /* 0x000fe200078608ff */
[----:B------:R-:W-:Y:S02]  /*9630*/  @P0 IMAD.IADD R0, R9, 0x1, R5 ;  /* 0x0000000109000824 */ /* 0x000fe400078e0205 */
[----:B------:R-:W-:Y:S01]  /*9640*/  @P1 IMAD.SHL.U32 R5, R74, 0x2, RZ ;  /* 0x000000024a051824 */ /* 0x000fe200078e00ff */
[----:B------:R1:W-:Y:S02]  /*9650*/  @P5 LDGSTS.E.BYPASS.LTC128B.128 [R3+0x4900], [R18.64], !P4 ;  /* 0x0490000012035fae */ /* 0x0003e4000e101d48 */
[----:B------:R-:W-:Y:S01]  /*9660*/  @P0 LEA.HI.X R11, R8, c[0x0][0x1cc], R0, 0x1, P3 ;  /* 0x00007300080b0a11 */ /* 0x000fe200018f0c00 */
[C---:B------:R-:W-:Y:S01]  /*9670*/  @P0 IMAD.SHL.U32 R0, R74.reuse, 0x2, RZ ;  /* 0x000000024a000824 */ /* 0x040fe200078e00ff */
[----:B------:R2:W-:Y:S01]  /*9680*/  @P1 LDGSTS.E.BYPASS.LTC128B.128 [R5+0x5100], [R16.64], !P4 ;  /* 0x0510000010051fae */ /* 0x0005e2000e101d48 */
[----:B-1----:R-:W-:-:S05]  /*9690*/  @P2 IMAD.SHL.U32 R3, R74, 0x2, RZ ;  /* 0x000000024a032824 */ /* 0x002fca00078e00ff */
[----:B------:R2:W-:Y:S04]  /*96a0*/  @P2 LDGSTS.E.BYPASS.LTC128B.128 [R3+0x5900], [R12.64], !P4 ;  /* 0x059000000c032fae */ /* 0x0005e8000e101d48 */
[----:B------:R2:W-:Y:S01]  /*96b0*/  @P0 LDGSTS.E.BYPASS.LTC128B.128 [R0+0x6100], [R10.64], !P4 ;  /* 0x061000000a000fae */ /* 0x0005e2000e101d48 */
[----:B------:R-:W-:-:S13]  /*96c0*/  ISETP.GE.AND P0, PT, R75, 0x61, PT ;  /* 0x000000614b00780c */ /* 0x000fda0003f06270 */
[----:B------:R-:W-:Y:S05]  /*96d0*/  @!P0 BRA `(.L_x_687) ;  /* 0x0000008000008947 */ /* 0x000fea0003800000 */
[----:B------:R-:W-:Y:S01]  /*96e0*/  MOV R6, R14 ;  /* 0x0000000e00067202 */ /* 0x000fe20000000f00 */
[----:B--2---:R-:W-:-:S04]  /*96f0*/  IMAD R0, R20, 0x60, RZ ;  /* 0x0000006014007824 */ /* 0x004fc800078e02ff */
[----:B------:R-:W-:-:S05]  /*9700*/  IMAD.WIDE.U32 R8, R21, 0x60, R6 ;  /* 0x0000006015087825 */ /* 0x000fca00078e0006 */
[----:B------:R-:W-:Y:S02]  /*9710*/  IADD3 R0, R0, R9, RZ ;  /* 0x0000000900007210 */ /* 0x000fe40007ffe0ff */
[----:B------:R-:W-:-:S04]  /*9720*/  LEA R6, P0, R8, c[0x0][0x1c8], 0x1 ;  /* 0x0000720008067a11 */ /* 0x000fc800078008ff */
[----:B------:R-:W-:Y:S02]  /*9730*/  LEA.HI.X R7, R8, c[0x0][0x1cc], R0, 0x1, P0 ;  /* 0x0000730008077a11 */ /* 0x000fe400000f0c00 */
[----:B------:R-:W-:-:S05]  /*9740*/  SHF.L.U32 R0, R74, 0x1, RZ ;  /* 0x000000014a007819 */ /* 0x000fca00000006ff */
[----:B------:R1:W-:Y:S02]  /*9750*/  LDGSTS.E.BYPASS.LTC128B.128 [R0+0x6900], [R6.64], !P4 ;  /* 0x0690000006007fae */ /* 0x0003e4000e101d48 */
.L_x_687:
[----:B------:R-:W-:Y:S05]  /*9760*/  BSYNC B0 ;  /* 0x0000000000007941 */ /* 0x000fea0003800000 */
.L_x_686:
[----:B------:R-:W-:Y:S01]  /*9770*/  ISETP.LT.AND P0, PT, RZ, c[0x0][0x27c], PT ;  /* 0x00009f00ff007a0c */ /* 0x000fe20003f01270 */
[----:B------:R-:W0:Y:S01]  /*9780*/  LDGDEPBAR ;  /* 0x00000000000079af */ /* 0x000e220000000000 */
[----:B------:R-:W-:-:S04]  /*9790*/  LEA.HI R249, R251, R252, RZ, 0x5 ;  /* 0x000000fcfbf97211 */ /* 0x000fc800078f28ff */
[----:B------:R-:W-:-:S07]  /*97a0*/  SHF.R.S32.HI R250, RZ, 0x5, R249 ;  /* 0x00000005fffa7819 */ /* 0x000fce00000114f9 */
[----:B------:R-:W-:Y:S05]  /*97b0*/  @P0 BRA `(.L_x_688) ;  /* 0x0000002000000947 */ /* 0x000fea0003800000 */
[----:B------:R-:W-:-:S04]  /*97c0*/  DEPBAR.LE SB0, 0x1 ;  /* 0x000080400000791a */ /* 0x000fc80000000000 */
[----:B------:R-:W-:Y:S05]  /*97d0*/  BRA `(.L_x_689) ;  /* 0x00004b1000007947 */ /* 0x000fea0003800000 */
.L_x_688:
[----:B------:R-:W-:Y:S01]  /*97e0*/  ULDC.U8 UR4, c[0x0][0x298] ;  /* 0x0000a60000047ab9 */ /* 0x000fe20000000000 */
[----:B-12--5:R-:W-:Y:S01]  /*97f0*/  SHF.R.S32.HI R0, RZ, 0x1f, R167 ;  /* 0x0000001fff007819 */ /* 0x026fe200000114a7 */
[----:B------:R-:W-:Y:S01]  /*9800*/  IMAD.WIDE.U32 R12, R167, c[0x0][0x280], RZ ;  /* 0x0000a000a70c7a25 */ /* 0x000fe200078e00ff */
        /* <DEDUP_REMOVED lines=17> */
[----:B------:R-:W-:Y:S01]  /*9920*/  @P6 IMAD.HI.U32 R3, R0, c[0x0][0x2c8], RZ ;  /* 0x0000b20000036a27 */ /* 0x000fe200078e00ff */
[----:B------:R-:W-:Y:S01]  /*9930*/  MOV R8, R12 ;  /* 0x0000000c00087202 */ /* 0x000fe20000000f00 */
[----:B------:R-:W-:Y:S01]  /*9940*/  BSSY B0, `(.L_x_691) ;  /* 0x000002e000007945 */ /* 0x000fe20003800000 */
[----:B------:R-:W-:Y:S01]  /*9950*/  MOV R6, R10 ;  /* 0x0000000a00067202 */ /* 0x000fe20000000f00 */
[----:B------:R-:W-:Y:S01]  /*9960*/  IMAD.SHL.U32 R16, R14, 0x4, RZ ;  /* 0x000000040e107824 */ /* 0x000fe200078e00ff */
[----:B------:R-:W-:Y:S01]  /*9970*/  @P6 SHF.R.U32.HI R0, RZ, c[0x0][0x2cc], R3 ;  /* 0x0000b300ff006a19 */ /* 0x000fe20000011603 */
[----:B------:R-:W-:Y:S01]  /*9980*/  CS2R R38, SRZ ;  /* 0x0000000000267805 */ /* 0x000fe2000001ff00 */
[----:B------:R-:W-:Y:S01]  /*9990*/  CS2R R28, SRZ ;  /* 0x00000000001c7805 */ /* 0x000fe2000001ff00 */
[----:B------:R-:W-:Y:S01]  /*99a0*/  CS2R R14, SRZ ;  /* 0x00000000000e7805 */ /* 0x000fe2000001ff00 */
[----:B------:R-:W-:Y:S01]  /*99b0*/  SHF.R.S32.HI R3, RZ, 0x1f, R0 ;  /* 0x0000001fff037819 */ /* 0x000fe20000011400 */
[----:B------:R-:W-:Y:S01]  /*99c0*/  IMAD.WIDE.U32 R8, R0, c[0x0][0x280], R8 ;  /* 0x0000a00000087a25 */ /* 0x000fe200078e0008 */
[----:B------:R-:W-:Y:S01]  /*99d0*/  CS2R R30, SRZ ;  /* 0x00000000001e7805 */ /* 0x000fe2000001ff00 */
[----:B------:R-:W-:-:S02]  /*99e0*/  CS2R R18, SRZ ;  /* 0x0000000000127805 */ /* 0x000fc4000001ff00 */
        /* <DEDUP_REMOVED lines=35> */
.L_x_692:
[----:B------:R-:W-:Y:S05]  /*9c20*/  BSYNC B0 ;  /* 0x0000000000007941 */ /* 0x000fea0003800000 */
.L_x_691:
        /* <DEDUP_REMOVED lines=45> */
.L_x_694:
[----:B----4-:R-:W-:Y:S05]  /*9f00*/  BSYNC B0 ;  /* 0x0000000000007941 */ /* 0x010fea0003800000 */
.L_x_693:
        /* <DEDUP_REMOVED lines=47> */
.L_x_696:
[----:B--2---:R-:W-:Y:S05]  /*a200*/  BSYNC B0 ;  /* 0x0000000000007941 */ /* 0x004fea0003800000 */
.L_x_695:
        /* <DEDUP_REMOVED lines=45> */
.L_x_698:
[----:B----4-:R-:W-:Y:S05]  /*a4e0*/  BSYNC B0 ;  /* 0x0000000000007941 */ /* 0x010fea0003800000 */
.L_x_697:
        /* <DEDUP_REMOVED lines=53> */
[--C-:B------:R-:W-:Y:S02]  /*a840*/  HADD2.F32 R15, -RZ, R9.reuse.H0_H0 ;  /* 0x20000009ff0f7230 */ /* 0x100fe40000004100 */
[----:B------:R-:W-:Y:S01]  /*a850*/  HADD2.F32 R14, -RZ, R9.H1_H1 ;  /* 0x30000009ff0e7230 */ /* 0x000fe20000004100 */
[C---:B------:R-:W-:Y:S01]  /*a860*/  FMUL.FTZ R9, R5.reuse, R10 ;  /* 0x0000000a05097220 */ /* 0x040fe20000410000 */
[----:B------:R-:W-:Y:S01]  /*a870*/  HADD2.F32 R0, -RZ, R27.H0_H0 ;  /* 0x2000001bff007230 */ /* 0x000fe20000004100 */
[-C--:B------:R-:W-:Y:S02]  /*a880*/  FFMA.FTZ R17, R5, R19.reuse, -R7 ;  /* 0x0000001305117223 */ /* 0x080fe40000010807 */
[----:B------:R-:W-:Y:S01]  /*a890*/  FFMA.FTZ R11, R11, R19, R9 ;  /* 0x000000130b0b7223 */ /* 0x000fe20000010009 */
[----:B------:R-:W-:Y:S01]  /*a8a0*/  HADD2.F32 R9, -RZ, R18.H0_H0 ;  /* 0x20000012ff097230 */ /* 0x000fe20000004100 */
[----:B------:R-:W-:-:S02]  /*a8b0*/  FMUL.FTZ R10, R8, R0 ;  /* 0x00000000080a7220 */ /* 0x000fc40000410000 */
[C---:B------:R-:W-:Y:S01]  /*a8c0*/  FMUL.FTZ R5, R6.reuse, R0 ;  /* 0x0000000006057220 */ /* 0x040fe20000410000 */
[--C-:B------:R-:W-:Y:S01]  /*a8d0*/  HADD2.F32 R0, -RZ, R57.reuse.H0_H0 ;  /* 0x20000039ff007230 */ /* 0x100fe20000004100 */
[-C--:B------:R-:W-:Y:S01]  /*a8e0*/  FFMA.FTZ R7, R6, R3.reuse, -R10 ;  /* 0x0000000306077223 */ /* 0x080fe2000001080a */
[----:B------:R-:W-:Y:S01]  /*a8f0*/  HADD2.F32 R10, -RZ, R20.H0_H0 ;  /* 0x20000014ff0a7230 */ /* 0x000fe20000004100 */
        /* <DEDUP_REMOVED lines=15> */
.L_x_702:
[----:B------:R-:W-:Y:S05]  /*a9f0*/  BSYNC B0 ;  /* 0x0000000000007941 */ /* 0x000fea0003800000 */
.L_x_701:
        /* <DEDUP_REMOVED lines=30> */
[----:B------:R-:W-:Y:S01]  /*abe0*/  F2FP.PACK_AB R11, R11, R18 ;  /* 0x000000120b0b723e */ /* 0x000fe200000000ff */
[----:B------:R-:W-:Y:S01]  /*abf0*/  FFMA.FTZ R8, R8, R3, R5 ;  /* 0x0000000308087223 */ /* 0x000fe20000010005 */
[----:B------:R-:W-:Y:S01]  /*ac00*/  HADD2.F32 R3, -RZ, R59.H1_H1 ;  /* 0x3000003bff037230 */ /* 0x000fe20000004100 */
[-C--:B------:R-:W-:Y:S02]  /*ac10*/  FMUL.FTZ R5, R12, R0.reuse ;  /* 0x000000000c057220 */ /* 0x080fe40000410000 */
        /* <DEDUP_REMOVED lines=11> */
.L_x_700:
[----:B------:R-:W-:Y:S05]  /*acd0*/  BSYNC B1 ;  /* 0x0000000000017941 */ /* 0x000fea0003800000 */
.L_x_699:
        /* <DEDUP_REMOVED lines=49> */
.L_x_706:
[----:B------:R-:W-:Y:S05]  /*aff0*/  BSYNC B0 ;  /* 0x0000000000007941 */ /* 0x000fea0003800000 */
.L_x_705:
        /* <DEDUP_REMOVED lines=45> */
.L_x_704:
[----:B------:R-:W-:Y:S05]  /*b2d0*/  BSYNC B1 ;  /* 0x0000000000017941 */ /* 0x000fea0003800000 */
.L_x_703:
        /* <DEDUP_REMOVED lines=49> */
.L_x_710:
[----:B------:R-:W-:Y:S05]  /*b5f0*/  BSYNC B0 ;  /* 0x0000000000007941 */ /* 0x000fea0003800000 */
.L_x_709:
        /* <DEDUP_REMOVED lines=45> */
.L_x_708:
[----:B------:R-:W-:Y:S05]  /*b8d0*/  BSYNC B1 ;  /* 0x0000000000017941 */ /* 0x000fea0003800000 */
.L_x_707:
        /* <DEDUP_REMOVED lines=31> */
[----:B------:R-:W-:Y:S01]  /*bad0*/  HADD2.F32 R0, -RZ, R25.H1_H1 ;  /* 0x30000019ff007230 */ /* 0x000fe20000004100 */
[-C--:B------:R-:W-:Y:S01]  /*bae0*/  FFMA.FTZ R7, R6, R3.reuse, -R10 ;  /* 0x0000000306077223 */ /* 0x080fe2000001080a */
[----:B------:R-:W-:Y:S01]  /*baf0*/  F2FP.PACK_AB R11, R11, R18 ;  /* 0x000000120b0b723e */ /* 0x000fe200000000ff */
[----:B------:R-:W-:Y:S01]  /*bb00*/  FFMA.FTZ R8, R8, R3, R5 ;  /* 0x0000000308087223 */ /* 0x000fe20000010005 */
[----:B------:R-:W-:Y:S01]  /*bb10*/  HADD2.F32 R3, -RZ, R26.H0_H0 ;  /* 0x2000001aff037230 */ /* 0x000fe20000004100 */
        /* <DEDUP_REMOVED lines=12> */
.L_x_713:
[----:B------:R-:W-:Y:S05]  /*bbe0*/  BSYNC B0 ;  /* 0x0000000000007941 */ /* 0x000fea0003800000 */
.L_x_712:
        /* <DEDUP_REMOVED lines=22> */
[----:B------:R-:W-:Y:S01]  /*bd50*/  HADD2.F32 R0, -RZ, R26.H1_H1 ;  /* 0x3000001aff007230 */ /* 0x000fe20000004100 */
[-C--:B------:R-:W-:Y:S02]  /*bd60*/  FFMA.FTZ R17, R5, R19.reuse, -R7 ;  /* 0x0000001305117223 */ /* 0x080fe40000010807 */
[----:B------:R-:W-:Y:S01]  /*bd70*/  FFMA.FTZ R11, R11, R19, R9 ;  /* 0x000000130b0b7223 */ /* 0x000fe20000010009 */
[----:B------:R-:W-:Y:S01]  /*bd80*/  HADD2.F32 R9, -RZ, R16.H0_H0 ;  /* 0x20000010ff097230 */ /* 0x000fe20000004100 */
[----:B------:R-:W-:-:S02]  /*bd90*/  FMUL.FTZ R10, R8, R0 ;  /* 0x00000000080a7220 */ /* 0x000fc40000410000 */
[C---:B------:R-:W-:Y:S01]  /*bda0*/  FMUL.FTZ R5, R6.reuse, R0 ;  /* 0x0000000006057220 */ /* 0x040fe20000410000 */
[----:B------:R-:W-:Y:S01]  /*bdb0*/  HADD2.F32 R0, -RZ, R67.H1_H1 ;  /* 0x30000043ff007230 */ /* 0x000fe20000004100 */
[----:B------:R-:W-:Y:S01]  /*bdc0*/  FFMA.FTZ R7, R6, R3, -R10 ;  /* 0x0000000306077223 */ /* 0x000fe2000001080a */
        /* <DEDUP_REMOVED lines=16> */
.L_x_690:
[----:B------:R-:W-:Y:S01]  /*bed0*/  @P6 IMAD.HI.U32 R3, R0, c[0x0][0x2c8], RZ ;  /* 0x0000b20000036a27 */ /* 0x000fe200078e00ff */
[----:B------:R-:W-:Y:S01]  /*bee0*/  ISETP.GE.AND P2, PT, R26, c[0x0][0x27c], PT ;  /* 0x00009f001a007a0c */ /* 0x000fe20003f46270 */
[----:B------:R-:W-:Y:S01]  /*bef0*/  CS2R R22, SRZ ;  /* 0x0000000000167805 */ /* 0x000fe2000001ff00 */
[----:B------:R-:W-:Y:S01]  /*bf00*/  SHF.R.S32.HI R27, RZ, 0x1f, R26 ;  /* 0x0000001fff1b7819 */ /* 0x000fe2000001141a */
[----:B------:R-:W-:Y:S01]  /*bf10*/  IMAD.MOV.U32 R8, RZ, RZ, R12 ;  /* 0x000000ffff087224 */ /* 0x000fe200078e000c */
[----:B------:R-:W-:Y:S01]  /*bf20*/  @P6 SHF.R.U32.HI R0, RZ, c[0x0][0x2cc], R3 ;  /* 0x0000b300ff006a19 */ /* 0x000fe20000011603 */
[----:B------:R-:W-:Y:S01]  /*bf30*/  IMAD.MOV.U32 R6, RZ, RZ, R10 ;  /* 0x000000ffff067224 */ /* 0x000fe200078e000a */
[----:B------:R-:W-:Y:S02]  /*bf40*/  CS2R R20, SRZ ;  /* 0x0000000000147805 */ /* 0x000fe4000001ff00 */
        /* <DEDUP_REMOVED lines=39> */
[----:B--2---:R-:W-:Y:S02]  /*c1c0*/  IMAD.MOV.U32 R6, RZ, RZ, R22 ;  /* 0x000000ffff067224 */ /* 0x004fe400078e0016 */
[----:B------:R-:W-:Y:S02]  /*c1d0*/  IMAD.MOV.U32 R5, RZ, RZ, R23 ;  /* 0x000000ffff057224 */ /* 0x000fe400078e0017 */
[----:B------:R-:W-:Y:S01]  /*c1e0*/  IMAD.MOV.U32 R3, RZ, RZ, R20 ;  /* 0x000000ffff037224 */ /* 0x000fe200078e0014 */
[----:B------:R-:W-:Y:S01]  /*c1f0*/  PRMT R65, R6, 0x7610, R65 ;  /* 0x0000761006417816 */ /* 0x000fe20000000041 */
        /* <DEDUP_REMOVED lines=8> */
[----:B------:R-:W-:Y:S01]  /*c280*/  IMAD.MOV.U32 R0, RZ, RZ, R17 ;  /* 0x000000ffff007224 */ /* 0x000fe200078e0011 */
[----:B------:R-:W-:-:S02]  /*c290*/  PRMT R38, R5, 0x7610, R38 ;  /* 0x0000761005267816 */ /* 0x000fc40000000026 */
        /* <DEDUP_REMOVED lines=15> */
.L_x_715:
[----:B-1-3--:R-:W-:Y:S05]  /*c390*/  BSYNC B0 ;  /* 0x0000000000007941 */ /* 0x00afea0003800000 */
.L_x_714:
        /* <DEDUP_REMOVED lines=31> */
[----:B------:R-:W2:Y:S01]  /*c590*/  SHFL.IDX PT, R12, R12, 0x3, 0x1c1f ;  /* 0x007c1f000c0c7f89 */ /* 0x000ea200000e0000 */
[----:B------:R-:W-:Y:S01]  /*c5a0*/  PRMT R67, R67, 0x5410, R3 ;  /* 0x0000541043437816 */ /* 0x000fe20000000003 */
[----:B------:R-:W-:Y:S01]  /*c5b0*/  CS2R R62, SRZ ;  /* 0x00000000003e7805 */ /* 0x000fe2000001ff00 */
[----:B------:R-:W-:Y:S01]  /*c5c0*/  PRMT R66, R66, 0x5410, R0 ;  /* 0x0000541042427816 */ /* 0x000fe20000000000 */
[----:B-1----:R1:W1:Y:S01]  /*c5d0*/  SHFL.IDX PT, R9, R13, 0x3, 0x1c1f ;  /* 0x007c1f000d097f89 */ /* 0x00226200000e0000 */
[----:B------:R-:W-:Y:S01]  /*c5e0*/  CS2R R60, SRZ ;  /* 0x00000000003c7805 */ /* 0x000fe2000001ff00 */
[----:B------:R-:W-:Y:S01]  /*c5f0*/  CS2R R54, SRZ ;  /* 0x0000000000367805 */ /* 0x000fe2000001ff00 */
[----:B------:R-:W-:Y:S01]  /*c600*/  CS2R R52, SRZ ;  /* 0x0000000000347805 */ /* 0x000fe2000001ff00 */
[----:B------:R1:W1:Y:S01]  /*c610*/  SHFL.IDX PT, R10, R11, 0x3, 0x1c1f ;  /* 0x007c1f000b0a7f89 */ /* 0x00026200000e0000 */
[----:B---3--:R-:W-:-:S03]  /*c620*/  IMAD.MOV.U32 R6, RZ, RZ, R34 ;  /* 0x000000ffff067224 */ /* 0x008fc600078e0022 */
[----:B------:R3:W1:Y:S02]  /*c630*/  SHFL.IDX PT, R7, R14, 0x3, 0x1c1f ;  /* 0x007c1f000e077f89 */ /* 0x00066400000e0000 */
[----:B------:R-:W-:Y:S01]  /*c640*/  PRMT R69, R6, 0x7610, R69 ;  /* 0x0000761006457816 */ /* 0x000fe20000000045 */
[----:B------:R-:W-:-:S05]  /*c650*/  IMAD.MOV.U32 R6, RZ, RZ, R30 ;  /* 0x000000ffff067224 */ /* 0x000fca00078e001e */
[----:B------:R-:W-:Y:S01]  /*c660*/  PRMT R68, R6, 0x7610, R68 ;  /* 0x0000761006447816 */ /* 0x000fe20000000044 */
        /* <DEDUP_REMOVED lines=28> */
.L_x_717:
[----:B-1-3--:R-:W-:Y:S05]  /*c830*/  BSYNC B0 ;  /* 0x0000000000007941 */ /* 0x00afea0003800000 */
.L_x_716:
        /* <DEDUP_REMOVED lines=23> */
[----:B------:R-:W-:Y:S02]  /*c9b0*/  SHF.L.U32 R0, R56, 0x6, RZ ;  /* 0x0000000638007819 */ /* 0x000fe400000006ff */
[----:B------:R-:W-:Y:S02]  /*c9c0*/  IADD3 R5, R26, c[0x0][0x27c], RZ ;  /* 0x00009f001a057a10 */ /* 0x000fe40007ffe0ff */
[----:B------:R-:W-:Y:S02]  /*c9d0*/  LOP3.LUT R0, R0, 0x1c0, RZ, 0xc0, !PT ;  /* 0x000001c000007812 */ /* 0x000fe400078ec0ff */
[----:B------:R-:W-:Y:S02]  /*c9e0*/  SHF.L.U32 R7, R250, 0x9, RZ ;  /* 0x00000009fa077819 */ /* 0x000fe400000006ff */
[----:B------:R-:W-:-:S02]  /*c9f0*/  LOP3.LUT R3, R0, 0x38, R26, 0xf8, !PT ;  /* 0x0000003800037812 */ /* 0x000fc400078ef81a */
[----:B------:R-:W-:Y:S02]  /*ca00*/  SHF.R.U32.HI R6, RZ, 0x3, R0 ;  /* 0x00000003ff067819 */ /* 0x000fe40000011600 */
[----:B------:R-:W-:Y:S02]  /*ca10*/  LOP3.LUT R0, R0, 0x38, R5, 0xf8, !PT ;  /* 0x0000003800007812 */ /* 0x000fe400078ef805 */
[C-C-:B------:R-:W-:Y:S02]  /*ca20*/  LOP3.LUT R3, R7.reuse, R3, R6.reuse, 0xf6, !PT ;  /* 0x0000000307037212 */ /* 0x140fe400078ef606 */
[----:B------:R-:W-:Y:S02]  /*ca30*/  LOP3.LUT R0, R7, R0, R6, 0xf6, !PT ;  /* 0x0000000007007212 */ /* 0x000fe400078ef606 */
[----:B------:R-:W-:Y:S01]  /*ca40*/  SHF.L.U32 R39, R3, 0x1, RZ ;  /* 0x0000000103277819 */ /* 0x000fe200000006ff */
[--C-:B------:R-:W-:Y:S01]  /*ca50*/  HADD2.F32 R3, -RZ, R36.reuse.H1_H1 ;  /* 0x30000024ff037230 */ /* 0x100fe20000004100 */
[----:B------:R-:W-:Y:S01]  /*ca60*/  SHF.L.U32 R37, R0, 0x1, RZ ;  /* 0x0000000100257819 */ /* 0x000fe200000006ff */
[----:B------:R-:W-:Y:S01]  /*ca70*/  HADD2.F32 R0, -RZ, R36.H0_H0 ;  /* 0x20000024ff007230 */ /* 0x000fe20000004100 */
[----:B------:R-:W-:Y:S01]  /*ca80*/  SHF.R.U32.HI R5, RZ, 0x10, R17 ;  /* 0x00000010ff057819 */ /* 0x000fe20000011611 */
[----:B------:R-:W1:Y:S01]  /*ca90*/  LDS.128 R8, [R39+0x7100] ;  /* 0x0071000027087984 */ /* 0x000e620000000c00 */
[----:B------:R-:W-:-:S02]  /*caa0*/  SHF.R.U64 R57, R20, 0x10, R21 ;  /* 0x0000001014397819 */ /* 0x000fc40000001215 */
[----:B------:R-:W-:Y:S01]  /*cab0*/  SHF.R.U32.HI R24, RZ, 0x10, R21 ;  /* 0x00000010ff187819 */ /* 0x000fe20000011615 */
[----:B------:R-:W2:Y:S01]  /*cac0*/  LDS.128 R12, [R37+0x7100] ;  /* 0x00710000250c7984 */ /* 0x000ea20000000c00 */
[----:B------:R-:W-:Y:S01]  /*cad0*/  HADD2.F32 R36, -RZ, R5.H0_H0 ;  /* 0x20000005ff247230 */ /* 0x000fe20000004100 */
[----:B------:R-:W-:Y:S02]  /*cae0*/  SHF.R.U64 R42, R16, 0x10, R17 ;  /* 0x00000010102a7819 */ /* 0x000fe40000001211 */
[--C-:B------:R-:W-:Y:S02]  /*caf0*/  SHF.R.U64 R43, R22, 0x10, R23.reuse ;  /* 0x00000010162b7819 */ /* 0x100fe40000001217 */
[----:B------:R-:W-:Y:S02]  /*cb00*/  SHF.R.U32.HI R27, RZ, 0x10, R23 ;  /* 0x00000010ff1b7819 */ /* 0x000fe40000011617 */
[--C-:B------:R-:W-:Y:S02]  /*cb10*/  SHF.R.U64 R41, R18, 0x10, R19.reuse ;  /* 0x0000001012297819 */ /* 0x100fe40000001213 */
[----:B------:R-:W-:Y:S01]  /*cb20*/  SHF.R.U32.HI R21, RZ, 0x10, R19 ;  /* 0x00000010ff157819 */ /* 0x000fe20000011613 */
[----:B-1----:R-:W-:-:S02]  /*cb30*/  HADD2.F32 R16, -RZ, R9.H0_H0 ;  /* 0x20000009ff107230 */ /* 0x002fc40000004100 */
[--C-:B------:R-:W-:Y:S02]  /*cb40*/  HADD2.F32 R19, -RZ, R8.reuse.H0_H0 ;  /* 0x20000008ff137230 */ /* 0x100fe40000004100 */
[----:B--2---:R-:W-:Y:S01]  /*cb50*/  HADD2.F32 R5, -RZ, R13.H0_H0 ;  /* 0x2000000dff057230 */ /* 0x004fe20000004100 */
[CC--:B------:R-:W-:Y:S01]  /*cb60*/  FMUL.FTZ R7, R16.reuse, R0.reuse ;  /* 0x0000000010077220 */ /* 0x0c0fe20000410000 */
[----:B------:R-:W-:Y:S02]  /*cb70*/  HADD2.F32 R23, -RZ, R8.H1_H1 ;  /* 0x30000008ff177230 */ /* 0x000fe40000004100 */
[--C-:B------:R-:W-:Y:S01]  /*cb80*/  HADD2.F32 R17, -RZ, R11.reuse.H0_H0 ;  /* 0x2000000bff117230 */ /* 0x100fe20000004100 */
[----:B------:R-:W-:Y:S01]  /*cb90*/  FMUL.FTZ R6, R5, R0 ;  /* 0x0000000005067220 */ /* 0x000fe20000410000 */
[----:B------:R-:W-:Y:S02]  /*cba0*/  HADD2.F32 R18, -RZ, R11.H1_H1 ;  /* 0x3000000bff127230 */ /* 0x000fe40000004100 */
[--C-:B------:R-:W-:Y:S01]  /*cbb0*/  HADD2.F32 R20, -RZ, R10.reuse.H0_H0 ;  /* 0x2000000aff147230 */ /* 0x100fe20000004100 */
[----:B------:R-:W-:Y:S01]  /*cbc0*/  FFMA.FTZ R40, R16, R3, -R6 ;  /* 0x0000000310287223 */ /* 0x000fe20000010806 */
[----:B------:R-:W-:-:S02]  /*cbd0*/  HADD2.F32 R25, -RZ, R10.H1_H1 ;  /* 0x3000000aff197230 */ /* 0x000fc40000004100 */
[----:B------:R-:W-:Y:S02]  /*cbe0*/  HADD2.F32 R8, -RZ, R13.H1_H1 ;  /* 0x3000000dff087230 */ /* 0x000fe40000004100 */
[--C-:B------:R-:W-:Y:S02]  /*cbf0*/  HADD2.F32 R11, -RZ, R15.reuse.H0_H0 ;  /* 0x2000000fff0b7230 */ /* 0x100fe40000004100 */
[----:B------:R-:W-:Y:S01]  /*cc00*/  HADD2.F32 R10, -RZ, R15.H1_H1 ;  /* 0x3000000fff0a7230 */ /* 0x000fe20000004100 */
[----:B------:R-:W-:Y:S01]  /*cc10*/  FMUL.FTZ R6, R8, R36 ;  /* 0x0000002408067220 */ /* 0x000fe20000410000 */
[--C-:B------:R-:W-:Y:S02]  /*cc20*/  HADD2.F32 R13, -RZ, R12.reuse.H0_H0 ;  /* 0x2000000cff0d7230 */ /* 0x100fe40000004100 */
[----:B------:R-:W-:Y:S02]  /*cc30*/  HADD2.F32 R15, -RZ, R12.H1_H1 ;  /* 0x3000000cff0f7230 */ /* 0x000fe40000004100 */
[----:B------:R-:W-:-:S02]  /*cc40*/  HADD2.F32 R9, -RZ, R9.H1_H1 ;  /* 0x30000009ff097230 */ /* 0x000fc40000004100 */
[--C-:B------:R-:W-:Y:S02]  /*cc50*/  HADD2.F32 R12, -RZ, R14.reuse.H0_H0 ;  /* 0x2000000eff0c7230 */ /* 0x100fe40000004100 */
[----:B------:R-:W-:Y:S02]  /*cc60*/  HADD2.F32 R22, -RZ, R14.H1_H1 ;  /* 0x3000000eff167230 */ /* 0x000fe40000004100 */
[----:B------:R-:W-:Y:S02]  /*cc70*/  HADD2.F32 R14, -RZ, R24.H0_H0 ;  /* 0x20000018ff0e7230 */ /* 0x000fe40000004100 */
[----:B------:R-:W-:Y:S01]  /*cc80*/  HADD2.F32 R0, -RZ, R38.H0_H0 ;  /* 0x20000026ff007230 */ /* 0x000fe20000004100 */
[----:B------:R-:W-:Y:S01]  /*cc90*/  FFMA.FTZ R38, R5, R3, R7 ;  /* 0x0000000305267223 */ /* 0x000fe20000010007 */
[----:B------:R-:W-:Y:S01]  /*cca0*/  HADD2.F32 R3, -RZ, R59.H0_H0 ;  /* 0x2000003bff037230 */ /* 0x000fe20000004100 */
[C---:B------:R-:W-:Y:S01]  /*ccb0*/  FMUL.FTZ R5, R9.reuse, R36 ;  /* 0x0000002409057220 */ /* 0x040fe20000410000 */
[----:B------:R-:W-:Y:S01]  /*ccc0*/  HADD2.F32 R7, -RZ, R27.H0_H0 ;  /* 0x2000001bff077230 */ /* 0x000fe20000004100 */
[----:B------:R-:W-:Y:S01]  /*ccd0*/  FFMA.FTZ R36, R9, R14, -R6 ;  /* 0x0000000e09247223 */ /* 0x000fe20000010806 */
[----:B------:R-:W-:Y:S01]  /*cce0*/  HADD2.F32 R9, -RZ, R21.H0_H0 ;  /* 0x20000015ff097230 */ /* 0x000fe20000004100 */
[----:B------:R-:W-:-:S02]  /*ccf0*/  FMUL.FTZ R6, R11, R0 ;  /* 0x000000000b067220 */ /* 0x000fc40000410000 */
[C---:B------:R-:W-:Y:S02]  /*cd00*/  FMUL.FTZ R0, R17.reuse, R0 ;  /* 0x0000000011007220 */ /* 0x040fe40000410000 */
[-C--:B------:R-:W-:Y:S02]  /*cd10*/  FFMA.FTZ R21, R17, R3.reuse, -R6 ;  /* 0x0000000311157223 */ /* 0x080fe40000010806 */
[----:B------:R-:W-:Y:S02]  /*cd20*/  FFMA.FTZ R24, R8, R14, R5 ;  /* 0x0000000e08187223 */ /* 0x000fe40000010005 */
[----:B------:R-:W-:Y:S01]  /*cd30*/  FFMA.FTZ R17, R11, R3, R0 ;  /* 0x000000030b117223 */ /* 0x000fe20000010000 */
[----:B------:R-:W-:Y:S01]  /*cd40*/  HADD2.F32 R3, -RZ, R59.H1_H1 ;  /* 0x3000003bff037230 */ /* 0x000fe20000004100 */
[-C--:B------:R-:W-:Y:S01]  /*cd50*/  FMUL.FTZ R6, R10, R9.reuse ;  /* 0x000000090a067220 */ /* 0x080fe20000410000 */
[--C-:B------:R-:W-:Y:S01]  /*cd60*/  HADD2.F32 R0, -RZ, R64.reuse.H0_H0 ;  /* 0x20000040ff007230 */ /* 0x100fe20000004100 */
[----:B------:R-:W-:Y:S01]  /*cd70*/  FMUL.FTZ R5, R18, R9 ;  /* 0x0000000912057220 */ /* 0x000fe20000410000 */
[----:B------:R-:W-:Y:S01]  /*cd80*/  F2FP.PACK_AB R9, R24, R38 ;  /* 0x000000261809723e */ /* 0x000fe200000000ff */
[-C--:B------:R-:W-:Y:S01]  /*cd90*/  FFMA.FTZ R18, R18, R7.reuse, -R6 ;  /* 0x0000000712127223 */ /* 0x080fe20000010806 */
[----:B------:R-:W-:Y:S01]  /*cda0*/  HADD2.F32 R6, -RZ, R64.H1_H1 ;  /* 0x30000040ff067230 */ /* 0x000fe20000004100 */
[----:B------:R-:W-:Y:S01]  /*cdb0*/  FFMA.FTZ R11, R10, R7, R5 ;  /* 0x000000070a0b7223 */ /* 0x000fe20000010005 */
[----:B------:R-:W-:Y:S01]  /*cdc0*/  HADD2.F32 R5, -RZ, R65.H0_H0 ;  /* 0x20000041ff057230 */ /* 0x000fe20000004100 */
[----:B------:R-:W-:-:S02]  /*cdd0*/  FMUL.FTZ R8, R13, R3 ;  /* 0x000000030d087220 */ /* 0x000fc40000410000 */
[----:B------:R-:W-:Y:S01]  /*cde0*/  FMUL.FTZ R7, R19, R3 ;  /* 0x0000000313077220 */ /* 0x000fe20000410000 */
[----:B------:R-:W-:Y:S01]  /*cdf0*/  F2FP.PACK_AB R11, R11, R17 ;  /* 0x000000110b0b723e */ /* 0x000fe200000000ff */
[-C--:B------:R-:W-:Y:S02]  /*ce00*/  FMUL.FTZ R3, R12, R0.reuse ;  /* 0x000000000c037220 */ /* 0x080fe40000410000 */
        /* <DEDUP_REMOVED lines=25> */
.L_x_719:
[----:B------:R-:W-:Y:S05]  /*cfa0*/  BSYNC B0 ;  /* 0x0000000000007941 */ /* 0x000fea0003800000 */
.L_x_718:
        /* <DEDUP_REMOVED lines=12> */
[----:B------:R-:W-:Y:S02]  /*d070*/  SHF.R.U64 R38, R34, 0x10, R35 ;  /* 0x0000001022267819 */ /* 0x000fe40000001223 */
[----:B------:R-:W-:Y:S02]  /*d080*/  LOP3.LUT R3, R6, R5, R7, 0xf6, !PT ;  /* 0x0000000506037212 */ /* 0x000fe400078ef607 */
[----:B------:R-:W-:Y:S02]  /*d090*/  IADD3 R5, R26, c[0x0][0x27c], RZ ;  /* 0x00009f001a057a10 */ /* 0x000fe40007ffe0ff */
[----:B-1----:R-:W-:Y:S01]  /*d0a0*/  SHF.L.U32 R37, R3, 0x1, RZ ;  /* 0x0000000103257819 */ /* 0x002fe200000006ff */
[----:B------:R-:W-:Y:S01]  /*d0b0*/  HADD2.F32 R3, -RZ, R66.H0_H0 ;  /* 0x20000042ff037230 */ /* 0x000fe20000004100 */
[----:B------:R-:W-:-:S02]  /*d0c0*/  LOP3.LUT R0, R0, 0x38, R5, 0xf8, !PT ;  /* 0x0000003800007812 */ /* 0x000fc400078ef805 */
[----:B------:R-:W-:Y:S01]  /*d0d0*/  SHF.R.U32.HI R5, RZ, 0x10, R31 ;  /* 0x00000010ff057819 */ /* 0x000fe2000001161f */
[----:B------:R-:W1:Y:S01]  /*d0e0*/  LDS.128 R8, [R37+0x7100] ;  /* 0x0071000025087984 */ /* 0x000e620000000c00 */
[----:B------:R-:W-:Y:S02]  /*d0f0*/  LOP3.LUT R0, R6, R0, R7, 0xf6, !PT ;  /* 0x0000000006007212 */ /* 0x000fe400078ef607 */
[----:B------:R-:W-:Y:S02]  /*d100*/  SHF.R.U64 R34, R32, 0x10, R33 ;  /* 0x0000001020227819 */ /* 0x000fe40000001221 */
[----:B------:R-:W-:Y:S01]  /*d110*/  SHF.L.U32 R36, R0, 0x1, RZ ;  /* 0x0000000100247819 */ /* 0x000fe200000006ff */
[----:B------:R-:W-:Y:S01]  /*d120*/  HADD2.F32 R0, -RZ, R65.H1_H1 ;  /* 0x30000041ff007230 */ /* 0x000fe20000004100 */
        /* <DEDUP_REMOVED lines=29> */
[----:B------:R-:W-:Y:S01]  /*d300*/  HADD2.F32 R0, -RZ, R66.H1_H1 ;  /* 0x30000042ff007230 */ /* 0x000fe20000004100 */
[C---:B------:R-:W-:Y:S01]  /*d310*/  FMUL.FTZ R5, R11.reuse, R28 ;  /* 0x0000001c0b057220 */ /* 0x040fe20000410000 */
[----:B------:R-:W-:Y:S01]  /*d320*/  HADD2.F32 R3, -RZ, R67.H0_H0 ;  /* 0x20000043ff037230 */ /* 0x000fe20000004100 */
        /* <DEDUP_REMOVED lines=8> */
[----:B------:R-:W-:Y:S01]  /*d3b0*/  HADD2.F32 R3, -RZ, R67.H1_H1 ;  /* 0x30000043ff037230 */ /* 0x000fe20000004100 */
[CC--:B------:R-:W-:Y:S01]  /*d3c0*/  FMUL.FTZ R6, R9.reuse, R11.reuse ;  /* 0x0000000b09067220 */ /* 0x0c0fe20000410000 */
        /* <DEDUP_REMOVED lines=36> */
.L_x_721:
[----:B------:R-:W-:Y:S05]  /*d610*/  BSYNC B0 ;  /* 0x0000000000007941 */ /* 0x000fea0003800000 */
.L_x_720:
        /* <DEDUP_REMOVED lines=16> */
[----:B------:R-:W-:Y:S01]  /*d720*/  HADD2.F32 R3, -RZ, R71.H0_H0 ;  /* 0x20000047ff037230 */ /* 0x000fe20000004100 */
[----:B------:R-:W-:-:S02]  /*d730*/  LOP3.LUT R0, R0, 0x38, R5, 0xf8, !PT ;  /* 0x0000003800007812 */ /* 0x000fc400078ef805 */
[----:B------:R-:W-:Y:S01]  /*d740*/  SHF.R.U32.HI R5, RZ, 0x10, R47 ;  /* 0x00000010ff057819 */ /* 0x000fe2000001162f */
[----:B-1----:R-:W1:Y:S01]  /*d750*/  LDS.128 R8, [R31+0x7100] ;  /* 0x007100001f087984 */ /* 0x002e620000000c00 */
[----:B------:R-:W-:Y:S02]  /*d760*/  LOP3.LUT R0, R6, R0, R7, 0xf6, !PT ;  /* 0x0000000006007212 */ /* 0x000fe400078ef607 */
[----:B------:R-:W-:Y:S01]  /*d770*/  SHF.R.U32.HI R22, RZ, 0x10, R45 ;  /* 0x00000010ff167819 */ /* 0x000fe2000001162d */
[----:B------:R-:W-:Y:S01]  /*d780*/  HADD2.F32 R28, -RZ, R5.H0_H0 ;  /* 0x20000005ff1c7230 */ /* 0x000fe20000004100 */
[----:B------:R-:W-:Y:S01]  /*d790*/  SHF.L.U32 R29, R0, 0x1, RZ ;  /* 0x00000001001d7819 */ /* 0x000fe200000006ff */
[----:B------:R-:W-:Y:S01]  /*d7a0*/  HADD2.F32 R0, -RZ, R69.H1_H1 ;  /* 0x30000045ff007230 */ /* 0x000fe20000004100 */
        /* <DEDUP_REMOVED lines=77> */
.L_x_723:
[----:B------:R-:W-:Y:S05]  /*dc80*/  BSYNC B0 ;  /* 0x0000000000007941 */ /* 0x000fea0003800000 */
.L_x_722:
        /* <DEDUP_REMOVED lines=39> */
[----:B------:R-:W-:Y:S01]  /*df00*/  HADD2.F32 R8, -RZ, R13.H0_H0 ;  /* 0x2000000dff087230 */ /* 0x000fe20000004100 */
[C---:B------:R-:W-:Y:S01]  /*df10*/  FMUL.FTZ R6, R5.reuse, R0 ;  /* 0x0000000005067220 */ /* 0x040fe20000410000 */
[----:B------:R-:W-:Y:S01]  /*df20*/  HADD2.F32 R0, -RZ, R79.H1_H1 ;  /* 0x3000004fff007230 */ /* 0x000fe20000004100 */
[-C--:B------:R-:W-:Y:S01]  /*df30*/  FFMA.FTZ R31, R5, R3.reuse, R7 ;  /* 0x00000003051f7223 */ /* 0x080fe20000010007 */
[----:B------:R-:W-:Y:S01]  /*df40*/  HADD2.F32 R13, -RZ, R13.H1_H1 ;  /* 0x3000000dff0d7230 */ /* 0x000fe20000004100 */
[----:B------:R-:W-:Y:S01]  /*df50*/  FFMA.FTZ R33, R16, R3, -R6 ;  /* 0x0000000310217223 */ /* 0x000fe20000010806 */
[----:B------:R-:W-:Y:S01]  /*df60*/  HADD2.F32 R3, -RZ, R80.H0_H0 ;  /* 0x20000050ff037230 */ /* 0x000fe20000004100 */
        /* <DEDUP_REMOVED lines=17> */
[----:B------:R-:W-:Y:S01]  /*e080*/  HADD2.F32 R3, -RZ, R80.H1_H1 ;  /* 0x30000050ff037230 */ /* 0x000fe20000004100 */
[C---:B------:R-:W-:Y:S01]  /*e090*/  FMUL.FTZ R5, R9.reuse, R11 ;  /* 0x0000000b09057220 */ /* 0x040fe20000410000 */
[--C-:B------:R-:W-:Y:S01]  /*e0a0*/  HADD2.F32 R0, -RZ, R81.reuse.H0_H0 ;  /* 0x20000051ff007230 */ /* 0x100fe20000004100 */
[-C--:B------:R-:W-:Y:S01]  /*e0b0*/  FFMA.FTZ R16, R9, R7.reuse, -R6 ;  /* 0x0000000709107223 */ /* 0x080fe20000010806 */
[----:B------:R-:W-:Y:S01]  /*e0c0*/  HADD2.F32 R6, -RZ, R81.H1_H1 ;  /* 0x30000051ff067230 */ /* 0x000fe20000004100 */
[----:B------:R-:W-:Y:S01]  /*e0d0*/  FFMA.FTZ R9, R13, R7, R5 ;  /* 0x000000070d097223 */ /* 0x000fe20000010005 */
[----:B------:R-:W-:Y:S01]  /*e0e0*/  HADD2.F32 R5, -RZ, R82.H0_H0 ;  /* 0x20000052ff057230 */ /* 0x000fe20000004100 */
        /* <DEDUP_REMOVED lines=31> */
.L_x_711:
[----:B------:R-:W-:Y:S05]  /*e2e0*/  BSYNC B2 ;  /* 0x0000000000027941 */ /* 0x000fea0003800000 */
.L_x_689:
[----:B-1----:R-:W-:Y:S01]  /*e2f0*/  SHF.R.S32.HI R7, RZ, 0x4, R85 ;  /* 0x00000004ff077819 */ /* 0x002fe20000011455 */
[----:B------:R-:W-:Y:S01]  /*e300*/  IMAD.SHL.U32 R6, R116, 0x40, RZ ;  /* 0x0000004074067824 */ /* 0x000fe200078e00ff */
[----:B------:R-:W-:-:S04]  /*e310*/  DEPBAR.LE SB0, 0x0 ;  /* 0x000080000000791a */ /* 0x000fc80000000000 */
[----:B--2---:R-:W-:Y:S01]  /*e320*/  LEA.HI R0, R85, R7, RZ, 0x1 ;  /* 0x0000000755007211 */ /* 0x004fe200078f08ff */
[----:B------:R-:W-:Y:S01]  /*e330*/  IMAD.SHL.U32 R3, R83, 0x40, RZ ;  /* 0x0000004053037824 */ /* 0x000fe200078e00ff */
[----:B------:R-:W-:Y:S01]  /*e340*/  LOP3.LUT P0, RZ, R116, 0x2, RZ, 0xc0, !PT ;  /* 0x0000000274ff7812 */ /* 0x000fe2000780c0ff */
[----:B------:R-:W-:Y:S01]  /*e350*/  IMAD.SHL.U32 R5, R84, 0x40, RZ ;  /* 0x0000004054057824 */ /* 0x000fe200078e00ff */
[----:B------:R-:W-:Y:S01]  /*e360*/  LOP3.LUT R0, R0, 0xfffffffe, RZ, 0xc0, !PT ;  /* 0xfffffffe00007812 */ /* 0x000fe200078ec0ff */
[----:B------:R-:W-:Y:S01]  /*e370*/  IMAD.SHL.U32 R8, R70, 0x8, RZ ;  /* 0x0000000846087824 */ /* 0x000fe200078e00ff */
[----:B------:R-:W-:Y:S01]  /*e380*/  LOP3.LUT R3, R3, 0x1c0, RZ, 0xc0, !PT ;  /* 0x000001c003037812 */ /* 0x000fe200078ec0ff */
[----:B------:R-:W-:Y:S01]  /*e390*/  IMAD.MOV.U32 R98, RZ, RZ, R86 ;  /* 0x000000ffff627224 */ /* 0x000fe200078e0056 */
[----:B------:R-:W-:Y:S01]  /*e3a0*/  LOP3.LUT R243, R5, 0xfffffe00, RZ, 0xc0, !PT ;  /* 0xfffffe0005f37812 */ /* 0x000fe200078ec0ff */
[----:B------:R-:W-:Y:S01]  /*e3b0*/  IMAD.IADD R7, R7, 0x1, -R0 ;  /* 0x0000000107077824 */ /* 0x000fe200078e0a00 */
[----:B------:R-:W-:Y:S01]  /*e3c0*/  LOP3.LUT R0, R6, 0x1c0, RZ, 0xc0, !PT ;  /* 0x000001c006007812 */ /* 0x000fe200078ec0ff */
[----:B------:R-:W-:-:S02]  /*e3d0*/  IMAD.MOV.U32 R99, RZ, RZ, R87 ;  /* 0x000000ffff637224 */ /* 0x000fc400078e0057 */
        /* <DEDUP_REMOVED lines=11> */
[----:B------:R-:W-:-:S03]  /*e490*/  LOP3.LUT R242, R8, R6, RZ, 0x3c, !PT ;  /* 0x0000000608f27212 */ /* 0x000fc600078e3cff */
[----:B------:R-:W-:Y:S02]  /*e4a0*/  IMAD R0, R7, 0x200, R0 ;  /* 0x0000020007007824 */ /* 0x000fe400078e0200 */
[----:B------:R-:W-:Y:S02]  /*e4b0*/  IMAD.IADD R3, R242, 0x1, R3 ;  /* 0x00000001f2037824 */ /* 0x000fe400078e0203 */
[----:B------:R-:W-:Y:S01]  /*e4c0*/  IMAD.SHL.U32 R119, R0, 0x2, RZ ;  /* 0x0000000200777824 */ /* 0x000fe200078e00ff */
[----:B------:R-:W-:Y:S01]  /*e4d0*/  BAR.SYNC.DEFER_BLOCKING 0x0 ;  /* 0x0000000000007b1d */ /* 0x000fe20000010000 */
[----:B------:R-:W-:Y:S02]  /*e4e0*/  IMAD.SHL.U32 R230, R3, 0x2, RZ ;  /* 0x0000000203e67824 */ /* 0x000fe400078e00ff */
[----:B------:R-:W-:Y:S01]  /*e4f0*/  IMAD.WIDE.U32 R6, R96, c[0x0][0x208], RZ ;  /* 0x0000820060067a25 */ /* 0x000fe200078e00ff */
[C---:B------:R-:W-:Y:S02]  /*e500*/  IADD3 R0, R119.reuse, 0x3900, RZ ;  /* 0x0000390077007810 */ /* 0x040fe40007ffe0ff */
[----:B------:R-:W-:Y:S01]  /*e510*/  IADD3 R234, R119, 0x3920, RZ ;  /* 0x0000392077ea7810 */ /* 0x000fe20007ffe0ff */
[----:B------:R-:W-:Y:S01]  /*e520*/  IMAD.MOV.U32 R3, RZ, RZ, c[0x0][0x208] ;  /* 0x00008200ff037624 */ /* 0x000fe200078e00ff */
[----:B------:R-:W-:Y:S01]  /*e530*/  @P0 IADD3 R234, R0, -0x20, RZ ;  /* 0xffffffe000ea0810 */ /* 0x000fe20007ffe0ff */
[----:B------:R-:W-:-:S02]  /*e540*/  IMAD R0, R97, c[0x0][0x208], RZ ;  /* 0x0000820061007a24 */ /* 0x000fc400078e02ff */
[----:B------:R-:W-:Y:S01]  /*e550*/  IMAD R233, R2, 0x2, R230 ;  /* 0x0000000202e97824 */ /* 0x000fe200078e02e6 */
[----:B------:R-:W-:Y:S01]  /*e560*/  SHF.L.U64.HI R5, R3, R117, c[0x0][0x20c] ;  /* 0x0000830003057619 */ /* 0x000fe20000010275 */
[----:B------:R-:W-:Y:S01]  /*e570*/  IMAD R0, R96, c[0x0][0x20c], R0 ;  /* 0x0000830060007a24 */ /* 0x000fe200078e0200 */
[----:B------:R-:W-:Y:S01]  /*e580*/  IADD3 R240, R234, 0x800, RZ ;  /* 0x00000800eaf07810 */ /* 0x000fe20007ffe0ff */
[----:B------:R-:W-:Y:S02]  /*e590*/  IMAD R231, R4, 0x2, R230 ;  /* 0x0000000204e77824 */ /* 0x000fe400078e02e6 */
[----:B------:R-:W-:Y:S02]  /*e5a0*/  IMAD.IADD R0, R7, 0x1, R0 ;  /* 0x0000000107007824 */ /* 0x000fe400078e0200 */
[----:B------:R-:W-:-:S04]  /*e5b0*/  IMAD.WIDE.U32 R6, R6, 0x70, R98 ;  /* 0x0000007006067825 */ /* 0x000fc800078e0062 */
[----:B------:R-:W-:Y:S01]  /*e5c0*/  IMAD R0, R0, 0x70, RZ ;  /* 0x0000007000007824 */ /* 0x000fe200078e02ff */
[----:B------:R-:W-:Y:S01]  /*e5d0*/  LDSM.16.M88.4 R24, [R119+0x3900] ;  /* 0x003900007718783b */ /* 0x000fe20000000200 */
[----:B------:R-:W-:Y:S02]  /*e5e0*/  IMAD R232, R2, 0x2, R231 ;  /* 0x0000000202e87824 */ /* 0x000fe400078e02e7 */
[----:B------:R-:W-:Y:S01]  /*e5f0*/  IMAD.IADD R0, R7, 0x1, R0 ;  /* 0x0000000107007824 */ /* 0x000fe200078e0200 */
[----:B------:R-:W1:Y:S04]  /*e600*/  LDSM.16.M88.4 R8, [R230+0x9100] ;  /* 0x00910000e608783b */ /* 0x000e680000000200 */
[----:B------:R-:W2:Y:S04]  /*e610*/  LDSM.16.M88.4 R12, [R230+0x7100] ;  /* 0x00710000e60c783b */ /* 0x000ea80000000200 */
[----:B------:R-:W3:Y:S04]  /*e620*/  LDSM.16.M88.4 R20, [R119+0x4100] ;  /* 0x004100007714783b */ /* 0x000ee80000000200 */
[----:B------:R-:W4:Y:S04]  /*e630*/  LDSM.16.M88.4 R16, [R119+0x4900] ;  /* 0x004900007710783b */ /* 0x000f280000000200 */
[----:B------:R-:W2:Y:S04]  /*e640*/  LDSM.16.M88.4 R28, [R119+0x5100] ;  /* 0x00510000771c783b */ /* 0x000ea80000000200 */
[----:B------:R-:W3:Y:S04]  /*e650*/  LDSM.16.M88.4 R32, [R119+0x5900] ;  /* 0x005900007720783b */ /* 0x000ee80000000200 */
[----:B------:R-:W3:Y:S04]  /*e660*/  LDSM.16.M88.4 R40, [R119+0x6100] ;  /* 0x006100007728783b */ /* 0x000ee80000000200 */
[----:B------:R-:W3:Y:S04]  /*e670*/  LDSM.16.M88.4 R36, [R119+0x6900] ;  /* 0x006900007724783b */ /* 0x000ee80000000200 */
[----:B------:R-:W-:Y:S04]  /*e680*/  LDSM.16.M88.4 R56, [R234] ;  /* 0x00000000ea38783b */ /* 0x000fe80000000200 */
[----:B------:R-:W-:Y:S01]  /*e690*/  LDSM.16.M88.4 R48, [R234+0x1000] ;  /* 0x00100000ea30783b */ /* 0x000fe20000000200 */
[C---:B-1----:R-:W-:Y:S03]  /*e6a0*/  HMMA.16816.F32 R60, R8.reuse, R24, RZ ;  /* 0x00000018083c723c */ /* 0x042fe600000018ff */
[----:B------:R-:W-:Y:S04]  /*e6b0*/  LDSM.16.M88.4 R44, [R234+0x1800] ;  /* 0x00180000ea2c783b */ /* 0x000fe80000000200 */
[----:B------:R-:W-:Y:S01]  /*e6c0*/  LDSM.16.M88.4 R52, [R234+0x800] ;  /* 0x00080000ea34783b */ /* 0x000fe20000000200 */
[----:B------:R-:W-:Y:S08]  /*e6d0*/  HMMA.16816.F32 R108, R8, R26, RZ ;  /* 0x0000001a086c723c */ /* 0x000ff000000018ff */
[C---:B--2---:R-:W-:Y:S07]  /*e6e0*/  HMMA.16816.F32 R184, R12.reuse, R24, RZ ;  /* 0x000000180cb8723c */ /* 0x044fee00000018ff */
[C---:B------:R-:W-:Y:S01]  /*e6f0*/  LEA R24, P0, R6.reuse, c[0x0][0x1f8], 0x1 ;  /* 0x00007e0006187a11 */ /* 0x040fe200078008ff */
[----:B------:R-:W-:Y:S03]  /*e700*/  HMMA.16816.F32 R180, R12, R26, RZ ;  /* 0x0000001a0cb4723c */ /* 0x000fe600000018ff */
[----:B------:R-:W-:Y:S01]  /*e710*/  LEA.HI.X R25, R6, c[0x0][0x1fc], R0, 0x1, P0 ;  /* 0x00007f0006197a11 */ /* 0x000fe200000f0c00 */
[----:B------:R-:W-:-:S03]  /*e720*/  IMAD.MOV.U32 R0, RZ, RZ, 0x40 ;  /* 0x00000040ff007424 */ /* 0x000fc600078e00ff */
[----:B------:R-:W-:Y:S01]  /*e730*/  IMAD.SHL.U32 R26, R3, 0x20, RZ ;  /* 0x00000020031a7824 */ /* 0x000fe200078e00ff */
[-C--:B---3--:R-:W-:Y:S08]  /*e740*/  HMMA.16816.F32 R64, R8, R20.reuse, RZ ;  /* 0x000000140840723c */ /* 0x088ff000000018ff */
[C---:B------:R-:W-:Y:S07]  /*e750*/  HMMA.16816.F32 R156, R12.reuse, R20, RZ ;  /* 0x000000140c9c723c */ /* 0x040fee00000018ff */
[----:B------:R-:W-:Y:S01]  /*e760*/  IADD3 R20, P0, R26, R24, RZ ;  /* 0x000000181a147210 */ /* 0x000fe20007f1e0ff */
[----:B------:R-:W-:Y:S04]  /*e770*/  HMMA.16816.F32 R176, R12, R22, RZ ;  /* 0x000000160cb0723c */ /* 0x000fe800000018ff */
[----:B------:R-:W-:Y:S01]  /*e780*/  IMAD.X R21, R5, 0x1, R25, P0 ;  /* 0x0000000105157824 */ /* 0x000fe200000e0619 */
[----:B------:R-:W-:-:S03]  /*e790*/  ISETP.GE.AND P0, PT, R72, c[0x0][0x1d4], PT ;  /* 0x0000750048007a0c */ /* 0x000fc60003f06270 */
[----:B----4-:R-:W-:Y:S01]  /*e7a0*/  HMMA.16816.F32 R148, R12, R16, RZ ;  /* 0x000000100c94723c */ /* 0x010fe200000018ff */
[C---:B------:R-:W-:Y:S02]  /*e7b0*/  ISETP.LT.OR P4, PT, R75.reuse, 0x1, P0 ;  /* 0x000000014b00780c */ /* 0x040fe40000781670 */
[C---:B------:R-:W-:Y:S02]  /*e7c0*/  ISETP.LT.OR P3, PT, R75.reuse, 0x11, P0 ;  /* 0x000000114b00780c */ /* 0x040fe40000761670 */
[----:B------:R-:W-:-:S03]  /*e7d0*/  ISETP.LT.OR P5, PT, R75, 0x31, P0 ;  /* 0x000000314b00780c */ /* 0x000fc600007a1670 */
[C---:B------:R-:W-:Y:S08]  /*e7e0*/  HMMA.16816.F32 R172, R12.reuse, R18, RZ ;  /* 0x000000120cac723c */ /* 0x040ff000000018ff */
[C---:B------:R-:W-:Y:S08]  /*e7f0*/  HMMA.16816.F32 R144, R12.reuse, R28, RZ ;  /* 0x0000001c0c90723c */ /* 0x040ff000000018ff */
[C---:B------:R-:W-:Y:S08]  /*e800*/  HMMA.16816.F32 R168, R12.reuse, R30, RZ ;  /* 0x0000001e0ca8723c */ /* 0x040ff000000018ff */
[C---:B------:R-:W-:Y:S08]  /*e810*/  HMMA.16816.F32 R140, R12.reuse, R32, RZ ;  /* 0x000000200c8c723c */ /* 0x040ff000000018ff */
[C---:B-----5:R-:W-:Y:S08]  /*e820*/  HMMA.16816.F32 R164, R12.reuse, R34, RZ ;  /* 0x000000220ca4723c */ /* 0x060ff000000018ff */
[C---:B------:R-:W-:Y:S08]  /*e830*/  HMMA.16816.F32 R132, R12.reuse, R40, RZ ;  /* 0x000000280c84723c */ /* 0x040ff000000018ff */
[C---:B------:R-:W-:Y:S08]  /*e840*/  HMMA.16816.F32 R152, R12.reuse, R42, RZ ;  /* 0x0000002a0c98723c */ /* 0x040ff000000018ff */
[C---:B------:R-:W-:Y:S08]  /*e850*/  HMMA.16816.F32 R128, R12.reuse, R36, RZ ;  /* 0x000000240c80723c */ /* 0x040ff000000018ff */
[----:B------:R-:W-:Y:S07]  /*e860*/  HMMA.16816.F32 R136, R12, R38, RZ ;  /* 0x000000260c88723c */ /* 0x000fee00000018ff */
[-C--:B------:R-:W-:Y:S01]  /*e870*/  IADD3 R14, P2, R20, R26.reuse, RZ ;  /* 0x0000001a140e7210 */ /* 0x080fe20007f5e0ff */
[----:B------:R-:W-:Y:S03]  /*e880*/  HMMA.16816.F32 R68, R8, R16, RZ ;  /* 0x000000100844723c */ /* 0x000fe600000018ff */
[----:B------:R-:W-:Y:S01]  /*e890*/  IADD3 R12, P1, R14, R26, RZ ;  /* 0x0000001a0e0c7210 */ /* 0x000fe20007f3e0ff */
[----:B------:R-:W-:-:S03]  /*e8a0*/  IMAD.X R15, R21, 0x1, R5, P2 ;  /* 0x00000001150f7824 */ /* 0x000fc600010e0605 */
[----:B------:R-:W-:Y:S01]  /*e8b0*/  IADD3 R6, P2, R12, R26, RZ ;  /* 0x0000001a0c067210 */ /* 0x000fe20007f5e0ff */
[----:B------:R-:W-:Y:S01]  /*e8c0*/  HMMA.16816.F32 R112, R8, R18, RZ ;  /* 0x000000120870723c */ /* 0x000fe200000018ff */
[----:B------:R-:W1:Y:S01]  /*e8d0*/  LDSM.16.M88.4 R16, [R233+0x9100] ;  /* 0x00910000e910783b */ /* 0x000e620000000200 */
[----:B------:R-:W-:-:S04]  /*e8e0*/  IMAD.X R13, R15, 0x1, R5, P1 ;  /* 0x000000010f0d7824 */ /* 0x000fc800008e0605 */
[--C-:B------:R-:W-:Y:S01]  /*e8f0*/  IMAD.X R7, R13, 0x1, R5.reuse, P2 ;  /* 0x000000010d077824 */ /* 0x100fe200010e0605 */
[----:B------:R-:W-:Y:S01]  /*e900*/  ISETP.LT.OR P2, PT, R75, 0x21, P0 ;  /* 0x000000214b00780c */ /* 0x000fe20000741670 */
[C---:B------:R-:W-:Y:S08]  /*e910*/  HMMA.16816.F32 R80, R8.reuse, R32, RZ ;  /* 0x000000200850723c */ /* 0x040ff000000018ff */
[C---:B------:R-:W-:Y:S01]  /*e920*/  HMMA.16816.F32 R160, R8.reuse, R34, RZ ;  /* 0x0000002208a0723c */ /* 0x040fe200000018ff */
[----:B------:R-:W2:Y:S07]  /*e930*/  LDSM.16.M88.4 R32, [R234+0x2800] ;  /* 0x00280000ea20783b */ /* 0x000eae0000000200 */
[C---:B------:R-:W-:Y:S08]  /*e940*/  HMMA.16816.F32 R76, R8.reuse, R28, RZ ;  /* 0x0000001c084c723c */ /* 0x040ff000000018ff */
[C---:B------:R-:W-:Y:S08]  /*e950*/  HMMA.16816.F32 R84, R8.reuse, R40, RZ ;  /* 0x000000280854723c */ /* 0x040ff000000018ff */
[C---:B------:R-:W-:Y:S01]  /*e960*/  HMMA.16816.F32 R124, R8.reuse, R30, RZ ;  /* 0x0000001e087c723c */ /* 0x040fe200000018ff */
[----:B------:R-:W-:Y:S07]  /*e970*/  LDSM.16.M88.4 R28, [R234+0x3000] ;  /* 0x00300000ea1c783b */ /* 0x000fee0000000200 */
[C---:B------:R-:W-:Y:S01]  /*e980*/  HMMA.16816.F32 R192, R8.reuse, R42, RZ ;  /* 0x0000002a08c0723c */ /* 0x040fe200000018ff */
[----:B------:R-:W3:Y:S07]  /*e990*/  LDSM.16.M88.4 R40, [R234+0x2000] ;  /* 0x00200000ea28783b */ /* 0x000eee0000000200 */
[C---:B------:R-:W-:Y:S07]  /*e9a0*/  HMMA.16816.F32 R92, R8.reuse, R22, RZ ;  /* 0x00000016085c723c */ /* 0x040fee00000018ff */
[----:B------:R-:W-:Y:S01]  /*e9b0*/  IADD3 R22, P1, R6, R26, RZ ;  /* 0x0000001a06167210 */ /* 0x000fe20007f3e0ff */
[----:B------:R-:W-:Y:S04]  /*e9c0*/  HMMA.16816.F32 R88, R8, R36, RZ ;  /* 0x000000240858723c */ /* 0x000fe800000018ff */
[----:B------:R-:W-:Y:S01]  /*e9d0*/  IMAD.X R23, R7, 0x1, R5, P1 ;  /* 0x0000000107177824 */ /* 0x000fe200008e0605 */
[----:B------:R-:W-:-:S03]  /*e9e0*/  ISETP.LT.OR P1, PT, R75, 0x61, P0 ;  /* 0x000000614b00780c */ /* 0x000fc60000721670 */
[----:B------:R-:W-:Y:S01]  /*e9f0*/  HMMA.16816.F32 R188, R8, R38, RZ ;  /* 0x0000002608bc723c */ /* 0x000fe200000018ff */
[----:B------:R-:W4:Y:S04]  /*ea00*/  LDSM.16.M88.4 R8, [R233+0x7100] ;  /* 0x00710000e908783b */ /* 0x000f280000000200 */
[----:B------:R-:W-:Y:S01]  /*ea10*/  @!PT LDS RZ, [RZ] ;  /* 0x00000000fffff984 */ /* 0x000fe20000000800 */
[----:B------:R-:W-:Y:S01]  /*ea20*/  @!PT LDS RZ, [RZ] ;  /* 0x00000000fffff984 */ /* 0x000fe20000000800 */
[----:B------:R-:W-:Y:S01]  /*ea30*/  @!PT LDS RZ, [RZ] ;  /* 0x00000000fffff984 */ /* 0x000fe20000000800 */
[----:B------:R2:W-:Y:S01]  /*ea40*/  LDGSTS.E.BYPASS.LTC128B.128 [R241+0x100], [R24.64], !P4 ;  /* 0x0010000018f17fae */ /* 0x0005e2000e101d48 */
[----:B------:R-:W-:Y:S02]  /*ea50*/  ISETP.LT.OR P4, PT, R75, 0x41, P0 ;  /* 0x000000414b00780c */ /* 0x000fe40000781670 */
[----:B-1----:R-:W-:Y:S01]  /*ea60*/  HMMA.16816.F32 R120, R16, R56, R60 ;  /* 0x000000381078723c */ /* 0x002fe2000000183c */
[----:B------:R1:W-:Y:S01]  /*ea70*/  LDGSTS.E.BYPASS.LTC128B.128 [R241+0x900], [R20.64], !P3 ;  /* 0x0090000014f17fae */ /* 0x0003e2000d901d48 */
[----:B------:R-:W-:-:S03]  /*ea80*/  LOP3.LUT P3, RZ, R116, 0x4, RZ, 0xc0, !PT ;  /* 0x0000000474ff7812 */ /* 0x000fc6000786c0ff */
[----:B------:R1:W-:Y:S01]  /*ea90*/  LDGSTS.E.BYPASS.LTC128B.128 [R241+0x1100], [R14.64], !P2 ;  /* 0x011000000ef17fae */ /* 0x0003e2000d101d48 */
[----:B------:R-:W-:Y:S02]  /*eaa0*/  ISETP.LT.OR P2, PT, R75, 0x51, P0 ;  /* 0x000000514b00780c */ /* 0x000fe40000741670 */
[----:B------:R-:W-:Y:S01]  /*eab0*/  SEL R0, R0, 0xffffffc0, !P3 ;  /* 0xffffffc000007807 */ /* 0x000fe20005800000 */
[----:B------:R1:W-:Y:S01]  /*eac0*/  LDGSTS.E.BYPASS.LTC128B.128 [R241+0x1900], [R12.64], !P5 ;  /* 0x019000000cf17fae */ /* 0x0003e2000e901d48 */
[----:B------:R-:W-:Y:S03]  /*ead0*/  HMMA.16816.F32 R100, R16, R48, R68 ;  /* 0x000000301064723c */ /* 0x000fe60000001844 */
[----:B------:R-:W-:Y:S01]  /*eae0*/  IMAD.IADD R229, R119, 0x1, R0 ;  /* 0x0000000177e57824 */ /* 0x000fe200078e0200 */
[----:B------:R3:W-:Y:S01]  /*eaf0*/  LDGSTS.E.BYPASS.LTC128B.128 [R241+0x2100], [R6.64], !P4 ;  /* 0x0210000006f17fae */ /* 0x0007e2000e101d48 */
[----:B------:R-:W-:-:S03]  /*eb00*/  IMAD.IADD R228, R0, 0x1, R234 ;  /* 0x0000000100e47824 */ /* 0x000fc600078e02ea */
[C---:B------:R-:W-:Y:S01]  /*eb10*/  HMMA.16816.F32 R208, R16.reuse, R46, R124 ;  /* 0x0000002e10d0723c */ /* 0x040fe2000000187c */
[----:B------:R3:W-:Y:S07]  /*eb20*/  LDGSTS.E.BYPASS.LTC128B.128 [R241+0x2900], [R22.64], !P2 ;  /* 0x0290000016f17fae */ /* 0x0007ee000d101d48 */
[C---:B--2---:R-:W-:Y:S08]  /*eb30*/  HMMA.16816.F32 R204, R16.reuse, R34, R192 ;  /* 0x0000002210cc723c */ /* 0x044ff000000018c0 */
[----:B------:R-:W-:Y:S01]  /*eb40*/  HMMA.16816.F32 R104, R16, R52, R64 ;  /* 0x000000341068723c */ /* 0x000fe20000001840 */
[----:B-1----:R-:W-:-:S05]  /*eb50*/  IADD3 R12, P0, R22, R26, RZ ;  /* 0x0000001a160c7210 */ /* 0x002fca0007f1e0ff */
[----:B------:R-:W-:Y:S02]  /*eb60*/  IMAD.X R13, R23, 0x1, R5, P0 ;  /* 0x00000001170d7824 */ /* 0x000fe400000e0605 */
[C---:B------:R-:W-:Y:S03]  /*eb70*/  HMMA.16816.F32 R96, R16.reuse, R44, R76 ;  /* 0x0000002c1060723c */ /* 0x040fe6000000184c */
[----:B------:R1:W-:Y:S04]  /*eb80*/  LDGSTS.E.BYPASS.LTC128B.128 [R241+0x3100], [R12.64], !P1 ;  /* 0x031000000cf17fae */ /* 0x0003e8000c901d48 */
[----:B---3--:R-:W-:Y:S01]  /*eb90*/  LDSM.16.M88.4 R20, [R231+0x9100] ;  /* 0x00910000e714783b */ /* 0x008fe20000000200 */
[C---:B------:R-:W-:Y:S03]  /*eba0*/  HMMA.16816.F32 R36, R16.reuse, R40, R80 ;  /* 0x000000281024723c */ /* 0x040fe60000001850 */
[----:B------:R-:W2:Y:S04]  /*ebb0*/  LDSM.16.M88.4 R60, [R229+0x5900] ;  /* 0x00590000e53c783b */ /* 0x000ea80000000200 */
[----:B------:R-:W3:Y:S01]  /*ebc0*/  LDSM.16.M88.4 R72, [R229+0x4100] ;  /* 0x00410000e548783b */ /* 0x000ee20000000200 */
[C---:B------:R-:W-:Y:S03]  /*ebd0*/  HMMA.16816.F32 R84, R16.reuse, R32, R84 ;  /* 0x000000201054723c */ /* 0x040fe60000001854 */
[----:B------:R-:W2:Y:S04]  /*ebe0*/  LDSM.16.M88.4 R68, [R229+0x4900] ;  /* 0x00490000e544783b */ /* 0x000ea80000000200 */
[----:B------:R-:W2:Y:S01]  /*ebf0*/  LDSM.16.M88.4 R76, [R229+0x3900] ;  /* 0x00390000e54c783b */ /* 0x000ea20000000200 */
[C---:B------:R-:W-:Y:S03]  /*ec00*/  HMMA.16816.F32 R88, R16.reuse, R28, R88 ;  /* 0x0000001c1058723c */ /* 0x040fe60000001858 */
[----:B------:R-:W2:Y:S04]  /*ec10*/  LDSM.16.M88.4 R64, [R229+0x5100] ;  /* 0x00510000e540783b */ /* 0x000ea80000000200 */
[----:B------:R-:W2:Y:S01]  /*ec20*/  LDSM.16.M88.4 R80, [R229+0x6100] ;  /* 0x00610000e550783b */ /* 0x000ea20000000200 */
[C---:B------:R-:W-:Y:S03]  /*ec30*/  HMMA.16816.F32 R108, R16.reuse, R58, R108 ;  /* 0x0000003a106c723c */ /* 0x040fe6000000186c */
[----:B-1----:R-:W-:Y:S04]  /*ec40*/  LDSM.16.M88.4 R12, [R232+0x7100] ;  /* 0x00710000e80c783b */ /* 0x002fe80000000200 */
[----:B------:R-:W-:Y:S01]  /*ec50*/  LDSM.16.M88.4 R24, [R228+0x3000] ;  /* 0x00300000e418783b */ /* 0x000fe20000000200 */
[C---:B------:R-:W-:Y:S03]  /*ec60*/  HMMA.16816.F32 R236, R16.reuse, R54, R92 ;  /* 0x0000003610ec723c */ /* 0x040fe6000000185c */
[----:B------:R-:W1:Y:S04]  /*ec70*/  LDSM.16.M88.4 R92, [R229+0x6900] ;  /* 0x00690000e55c783b */ /* 0x000e680000000200 */
[----:B------:R-:W0:Y:S01]  /*ec80*/  LDGDEPBAR ;  /* 0x00000000000079af */ /* 0x000e220000000000 */
[C---:B------:R-:W-:Y:S08]  /*ec90*/  HMMA.16816.F32 R224, R16.reuse, R50, R112 ;  /* 0x0000003210e0723c */ /* 0x040ff00000001870 */
[C---:B------:R-:W-:Y:S08]  /*eca0*/  HMMA.16816.F32 R124, R16.reuse, R42, R160 ;  /* 0x0000002a107c723c */ /* 0x040ff000000018a0 */
[----:B------:R-:W-:Y:S01]  /*ecb0*/  HMMA.16816.F32 R192, R16, R30, R188 ;  /* 0x0000001e10c0723c */ /* 0x000fe200000018bc */
[----:B------:R-:W1:Y:S07]  /*ecc0*/  LDSM.16.M88.4 R16, [R231+0x7100] ;  /* 0x00710000e710783b */ /* 0x000e6e0000000200 */
[C---:B----4-:R-:W-:Y:S08]  /*ecd0*/  HMMA.16816.F32 R188, R8.reuse, R56, R184 ;  /* 0x0000003808bc723c */ /* 0x050ff000000018b8 */
[C---:B------:R-:W-:Y:S08]  /*ece0*/  HMMA.16816.F32 R196, R8.reuse, R52, R156 ;  /* 0x0000003408c4723c */ /* 0x040ff0000000189c */
[C---:B------:R-:W-:Y:S08]  /*ecf0*/  HMMA.16816.F32 R200, R8.reuse, R48, R148 ;  /* 0x0000003008c8723c */ /* 0x040ff00000001894 */
[C---:B------:R-:W-:Y:S08]  /*ed00*/  HMMA.16816.F32 R56, R8.reuse, R58, R180 ;  /* 0x0000003a0838723c */ /* 0x040ff000000018b4 */
[C---:B------:R-:W-:Y:S08]  /*ed10*/  HMMA.16816.F32 R52, R8.reuse, R54, R176 ;  /* 0x000000360834723c */ /* 0x040ff000000018b0 */
[C---:B------:R-:W-:Y:S01]  /*ed20*/  HMMA.16816.F32 R148, R8.reuse, R50, R172 ;  /* 0x000000320894723c */ /* 0x040fe200000018ac */
[----:B------:R-:W-:Y:S07]  /*ed30*/  LDSM.16.M88.4 R48, [R228] ;  /* 0x00000000e430783b */ /* 0x000fee0000000200 */
[C---:B------:R-:W-:Y:S08]  /*ed40*/  HMMA.16816.F32 R212, R8.reuse, R44, R144 ;  /* 0x0000002c08d4723c */ /* 0x040ff00000001890 */
[C---:B------:R-:W-:Y:S01]  /*ed50*/  HMMA.16816.F32 R160, R8.reuse, R46, R168 ;  /* 0x0000002e08a0723c */ /* 0x040fe200000018a8 */
[----:B------:R-:W-:Y:S07]  /*ed60*/  LDSM.16.M88.4 R44, [R228+0x800] ;  /* 0x00080000e42c783b */ /* 0x000fee0000000200 */
[C---:B------:R-:W-:Y:S08]  /*ed70*/  HMMA.16816.F32 R216, R8.reuse, R40, R140 ;  /* 0x0000002808d8723c */ /* 0x040ff0000000188c */
[C---:B------:R-:W-:Y:S08]  /*ed80*/  HMMA.16816.F32 R220, R8.reuse, R32, R132 ;  /* 0x0000002008dc723c */ /* 0x040ff00000001884 */
[C---:B------:R-:W-:Y:S08]  /*ed90*/  HMMA.16816.F32 R244, R8.reuse, R28, R128 ;  /* 0x0000001c08f4723c */ /* 0x040ff00000001880 */
[C---:B------:R-:W-:Y:S01]  /*eda0*/  HMMA.16816.F32 R180, R8.reuse, R42, R164 ;  /* 0x0000002a08b4723c */ /* 0x040fe200000018a4 */
[----:B------:R-:W-:Y:S07]  /*edb0*/  LDSM.16.M88.4 R40, [R228+0x1000] ;  /* 0x00100000e428783b */ /* 0x000fee0000000200 */
[C---:B------:R-:W-:Y:S01]  /*edc0*/  HMMA.16816.F32 R184, R8.reuse, R34, R152 ;  /* 0x0000002208b8723c */ /* 0x040fe20000001898 */
[----:B------:R-:W-:Y:S07]  /*edd0*/  LDSM.16.M88.4 R32, [R228+0x2000] ;  /* 0x00200000e420783b */ /* 0x000fee0000000200 */
[----:B------:R-:W-:Y:S01]  /*ede0*/  HMMA.16816.F32 R176, R8, R30, R136 ;  /* 0x0000001e08b0723c */ /* 0x000fe20000001888 */
[----:B------:R-:W4:Y:S04]  /*edf0*/  LDSM.16.M88.4 R8, [R232+0x9100] ;  /* 0x00910000e808783b */ /* 0x000f280000000200 */
[----:B------:R-:W-:Y:S03]  /*ee00*/  LDSM.16.M88.4 R28, [R228+0x2800] ;  /* 0x00280000e41c783b */ /* 0x000fe60000000200 */
[----:B--2---:R-:W-:Y:S01]  /*ee10*/  HMMA.16816.F32 R152, R20, R60, R36 ;  /* 0x0000003c1498723c */ /* 0x004fe20000001824 */
[----:B------:R-:W2:Y:S01]  /*ee20*/  LDSM.16.M88.4 R36, [R228+0x1800] ;  /* 0x00180000e424783b */ /* 0x000ea20000000200 */
[----:B------:R-:W-:-:S06]  /*ee30*/  DEPBAR.LE SB0, 0x0 ;  /* 0x000080000000791a */ /* 0x000fcc0000000000 */
[C---:B---3--:R-:W-:Y:S08]  /*ee40*/  HMMA.16816.F32 R168, R20.reuse, R72, R104 ;  /* 0x0000004814a8723c */ /* 0x048ff00000001868 */
[C---:B------:R-:W-:Y:S08]  /*ee50*/  HMMA.16816.F32 R164, R20.reuse, R68, R100 ;  /* 0x0000004414a4723c */ /* 0x040ff00000001864 */
[C---:B------:R-:W-:Y:S08]  /*ee60*/  HMMA.16816.F32 R172, R20.reuse, R76, R120 ;  /* 0x0000004c14ac723c */ /* 0x040ff00000001878 */
[C---:B------:R-:W-:Y:S08]  /*ee70*/  HMMA.16816.F32 R156, R20.reuse, R64, R96 ;  /* 0x00000040149c723c */ /* 0x040ff00000001860 */
[C---:B------:R-:W-:Y:S08]  /*ee80*/  HMMA.16816.F32 R144, R20.reuse, R80, R84 ;  /* 0x000000501490723c */ /* 0x040ff00000001854 */
[C---:B-1----:R-:W-:Y:S08]  /*ee90*/  HMMA.16816.F32 R112, R20.reuse, R92, R88 ;  /* 0x0000005c1470723c */ /* 0x042ff00000001858 */
[----:B------:R-:W-:Y:S08]  /*eea0*/  HMMA.16816.F32 R140, R20, R78, R108 ;  /* 0x0000004e148c723c */ /* 0x000ff0000000186c */
[C---:B------:R-:W-:Y:S08]  /*eeb0*/  HMMA.16816.F32 R104, R16.reuse, R76, R188 ;  /* 0x0000004c1068723c */ /* 0x040ff000000018bc */
[----:B------:R-:W-:Y:S08]  /*eec0*/  HMMA.16816.F32 R100, R16, R78, R56 ;  /* 0x0000004e1064723c */ /* 0x000ff00000001838 */
[C---:B------:R-:W-:Y:S07]  /*eed0*/  HMMA.16816.F32 R136, R20.reuse, R74, R236 ;  /* 0x0000004a1488723c */ /* 0x040fee00000018ec */
[C---:B------:R-:W-:Y:S01]  /*eee0*/  IADD3 R239, R234.reuse, 0x1000, RZ ;  /* 0x00001000eaef7810 */ /* 0x040fe20007ffe0ff */
[----:B------:R-:W-:Y:S01]  /*eef0*/  HMMA.16816.F32 R132, R20, R70, R224 ;  /* 0x000000461484723c */ /* 0x000fe200000018e0 */
[----:B------:R-:W-:-:S02]  /*ef00*/  IADD3 R238, R234, 0x1800, RZ ;  /* 0x00001800eaee7810 */ /* 0x000fc40007ffe0ff */
[C---:B------:R-:W-:Y:S02]  /*ef10*/  IADD3 R237, R234.reuse, 0x2000, RZ ;  /* 0x00002000eaed7810 */ /* 0x040fe40007ffe0ff */
[----:B------:R-:W-:-:S03]  /*ef20*/  IADD3 R236, R234, 0x2800, RZ ;  /* 0x00002800eaec7810 */ /* 0x000fc60007ffe0ff */
[C---:B------:R-:W-:Y:S08]  /*ef30*/  HMMA.16816.F32 R96, R16.reuse, R72, R196 ;  /* 0x000000481060723c */ /* 0x040ff000000018c4 */
[C---:B------:R-:W-:Y:S08]  /*ef40*/  HMMA.16816.F32 R88, R16.reuse, R74, R52 ;  /* 0x0000004a1058723c */ /* 0x040ff00000001834 */
[C---:B------:R-:W-:Y:S08]  /*ef50*/  HMMA.16816.F32 R84, R16.reuse, R68, R200 ;  /* 0x000000441054723c */ /* 0x040ff000000018c8 */
[----:B------:R-:W-:Y:S08]  /*ef60*/  HMMA.16816.F32 R76, R16, R70, R148 ;  /* 0x00000046104c723c */ /* 0x000ff00000001894 */
[----:B------:R-:W-:Y:S08]  /*ef70*/  HMMA.16816.F32 R128, R20, R66, R208 ;  /* 0x000000421480723c */ /* 0x000ff000000018d0 */
[C---:B------:R-:W-:Y:S08]  /*ef80*/  HMMA.16816.F32 R72, R16.reuse, R64, R212 ;  /* 0x000000401048723c */ /* 0x040ff000000018d4 */
[----:B------:R-:W-:Y:S08]  /*ef90*/  HMMA.16816.F32 R68, R16, R66, R160 ;  /* 0x000000421044723c */ /* 0x000ff000000018a0 */
[C---:B------:R-:W-:Y:S08]  /*efa0*/  HMMA.16816.F32 R124, R20.reuse, R62, R124 ;  /* 0x0000003e147c723c */ /* 0x040ff0000000187c */
[C---:B------:R-:W-:Y:S07]  /*efb0*/  HMMA.16816.F32 R120, R20.reuse, R82, R204 ;  /* 0x000000521478723c */ /* 0x040fee00000018cc */
[----:B------:R-:W-:Y:S01]  /*efc0*/  IMAD.MOV.U32 R204, RZ, RZ, R235 ;  /* 0x000000ffffcc7224 */ /* 0x000fe200078e00eb */
[----:B------:R-:W-:Y:S01]  /*efd0*/  HMMA.16816.F32 R108, R20, R94, R192 ;  /* 0x0000005e146c723c */ /* 0x000fe200000018c0 */
[----:B------:R-:W-:-:S03]  /*efe0*/  IADD3 R235, R234, 0x3000, RZ ;  /* 0x00003000eaeb7810 */ /* 0x000fc60007ffe0ff */
[----:B------:R-:W-:-:S04]  /*eff0*/  ISETP.GE.AND P0, PT, R204, 0x2, PT ;  /* 0x00000002cc00780c */ /* 0x000fc80003f06270 */
[C---:B------:R-:W-:Y:S08]  /*f000*/  HMMA.16816.F32 R64, R16.reuse, R60, R216 ;  /* 0x0000003c1040723c */ /* 0x040ff000000018d8 */
[C---:B------:R-:W-:Y:S08]  /*f010*/  HMMA.16816.F32 R60, R16.reuse, R62, R180 ;  /* 0x0000003e103c723c */ /* 0x040ff000000018b4 */
[C---:B------:R-:W-:Y:S08]  /*f020*/  HMMA.16816.F32 R56, R16.reuse, R80, R220 ;  /* 0x000000501038723c */ /* 0x040ff000000018dc */
[C---:B------:R-:W-:Y:S08]  /*f030*/  HMMA.16816.F32 R52, R16.reuse, R82, R184 ;  /* 0x000000521034723c */ /* 0x040ff000000018b8 */
[C---:B------:R-:W-:Y:S08]  /*f040*/  HMMA.16816.F32 R20, R16.reuse, R92, R244 ;  /* 0x0000005c1014723c */ /* 0x040ff000000018f4 */
[----:B------:R-:W-:Y:S08]  /*f050*/  HMMA.16816.F32 R16, R16, R94, R176 ;  /* 0x0000005e1010723c */ /* 0x000ff000000018b0 */
[C---:B----4-:R-:W-:Y:S08]  /*f060*/  HMMA.16816.F32 R168, R8.reuse, R44, R168 ;  /* 0x0000002c08a8723c */ /* 0x050ff000000018a8 */
[C---:B------:R-:W-:Y:S08]  /*f070*/  HMMA.16816.F32 R136, R8.reuse, R46, R136 ;  /* 0x0000002e0888723c */ /* 0x040ff00000001888 */
        /* <DEDUP_REMOVED lines=8> */
[C---:B--2---:R-:W-:Y:S08]  /*f100*/  HMMA.16816.F32 R156, R8.reuse, R36, R156 ;  /* 0x00000024089c723c */ /* 0x044ff0000000189c */
        /* <DEDUP_REMOVED lines=19> */
[----:B------:R-:W2:Y:S04]  /*f240*/  LDL.64 R226, [R1+0x68] ;  /* 0x0000680001e27983 */ /* 0x000ea80000100a00 */
[----:B------:R-:W3:Y:S01]  /*f250*/  LDL R5, [R1+0x60] ;  /* 0x0000600001057983 */ /* 0x000ee20000100800 */
[----:B------:R-:W-:Y:S01]  /*f260*/  IADD3 R0, R204, -0x2, RZ ;  /* 0xfffffffecc007810 */ /* 0x000fe20007ffe0ff */
[----:B------:R-:W-:-:S04]  /*f270*/  IMAD.MOV.U32 R116, RZ, RZ, c[0x0][0x1e0] ;  /* 0x00007800ff747624 */ /* 0x000fc800078e00ff */
[----:B------:R-:W-:Y:S02]  /*f280*/  IMAD R3, R118, R0, RZ ;  /* 0x0000000076037224 */ /* 0x000fe400078e02ff */
[----:B--2---:R-:W-:Y:S02]  /*f290*/  IMAD.MOV.U32 R224, RZ, RZ, R226 ;  /* 0x000000ffffe07224 */ /* 0x004fe400078e00e2 */
[----:B------:R-:W-:Y:S02]  /*f2a0*/  IMAD.MOV.U32 R226, RZ, RZ, 0x70 ;  /* 0x00000070ffe27424 */ /* 0x000fe400078e00ff */
[----:B------:R-:W-:Y:S01]  /*f2b0*/  IMAD.MOV.U32 R225, RZ, RZ, R227 ;  /* 0x000000ffffe17224 */ /* 0x000fe200078e00e3 */
[----:B---3--:R-:W-:Y:S01]  /*f2c0*/  LOP3.LUT P5, RZ, R5, 0x1, RZ, 0xc0, !PT ;  /* 0x0000000105ff7812 */ /* 0x008fe200078ac0ff */
[----:B------:R-:W-:Y:S01]  /*f2d0*/  IMAD.WIDE.U32 R226, R226, c[0x0][0x1e0], RZ ;  /* 0x00007800e2e27a25 */ /* 0x000fe200078e00ff */
[----:B------:R-:W-:-:S05]  /*f2e0*/  SHF.R.S32.HI R5, RZ, 0x1f, R0 ;  /* 0x0000001fff057819 */ /* 0x000fca0000011400 */
[----:B------:R-:W-:Y:S01]  /*f2f0*/  IMAD.WIDE.U32 R8, R0, R226, R224 ;  /* 0x000000e200087225 */ /* 0x000fe200078e00e0 */
[----:B------:R-:W-:-:S03]  /*f300*/  SHF.L.U64.HI R0, R116, R117, c[0x0][0x1e4] ;  /* 0x0000790074007619 */ /* 0x000fc60000010275 */
[----:B------:R-:W-:Y:S01]  /*f310*/  IMAD R3, R5, R226, R3 ;  /* 0x000000e205037224 */ /* 0x000fe200078e0203 */
[----:B------:R-:W-:Y:S02]  /*f320*/  SHF.L.U32 R5, R116, 0x5, RZ ;  /* 0x0000000574057819 */ /* 0x000fe400000006ff */
[----:B------:R-:W-:Y:S01]  /*f330*/  LEA R6, P0, R8, c[0x0][0x1c8], 0x1 ;  /* 0x0000720008067a11 */ /* 0x000fe200078008ff */
[----:B------:R-:W-:-:S03]  /*f340*/  IMAD.IADD R3, R9, 0x1, R3 ;  /* 0x0000000109037824 */ /* 0x000fc600078e0203 */
[C---:B------:R-:W-:Y:S02]  /*f350*/  IADD3 R14, P1, R5.reuse, R6, RZ ;  /* 0x00000006050e7210 */ /* 0x040fe40007f3e0ff */
[----:B------:R-:W-:Y:S02]  /*f360*/  LEA.HI.X R7, R8, c[0x0][0x1cc], R3, 0x1, P0 ;  /* 0x0000730008077a11 */ /* 0x000fe400000f0c03 */
[----:B------:R-:W-:-:S03]  /*f370*/  IADD3 R12, P0, R5, R14, RZ ;  /* 0x0000000e050c7210 */ /* 0x000fc60007f1e0ff */
[C---:B------:R-:W-:Y:S01]  /*f380*/  IMAD.X R15, R0.reuse, 0x1, R7, P1 ;  /* 0x00000001000f7824 */ /* 0x040fe200008e0607 */
[C---:B------:R-:W-:Y:S01]  /*f390*/  IADD3 R10, P1, R5.reuse, R12, RZ ;  /* 0x0000000c050a7210 */ /* 0x040fe20007f3e0ff */
[----:B------:R-:W-:Y:S01]  /*f3a0*/  @!PT LDS RZ, [RZ] ;  /* 0x00000000fffff984 */ /* 0x000fe20000000800 */
[----:B------:R-:W-:Y:S01]  /*f3b0*/  @!PT LDS RZ, [RZ] ;  /* 0x00000000fffff984 */ /* 0x000fe20000000800 */
[----:B------:R-:W-:Y:S01]  /*f3c0*/  @!PT LDS RZ, [RZ] ;  /* 0x00000000fffff984 */ /* 0x000fe20000000800 */
[----:B------:R1:W-:Y:S03]  /*f3d0*/  LDGSTS.E.BYPASS.LTC128B.128 [R241+0x3900], [R6.64], !P5 ;  /* 0x0390000006f17fae */ /* 0x0003e6000e901d48 */
[----:B------:R-:W-:Y:S01]  /*f3e0*/  IADD3.X R13, R0, R15, RZ, P0, !PT ;  /* 0x0000000f000d7210 */ /* 0x000fe200007fe4ff */
[----:B------:R2:W-:Y:S01]  /*f3f0*/  LDGSTS.E.BYPASS.LTC128B.128 [R241+0x4100], [R14.64], !P5 ;  /* 0x041000000ef17fae */ /* 0x0005e2000e901d48 */
[----:B------:R-:W-:-:S03]  /*f400*/  IADD3 R8, P0, R5, R10, RZ ;  /* 0x0000000a05087210 */ /* 0x000fc60007f1e0ff */
[C---:B------:R-:W-:Y:S01]  /*f410*/  IMAD.X R11, R0.reuse, 0x1, R13, P1 ;  /* 0x00000001000b7824 */ /* 0x040fe200008e060d */
        /* <DEDUP_REMOVED lines=10> */
.L_x_724:
[----:B------:R-:W-:Y:S01]  /*f4c0*/  FMUL.FTZ R0, R105, c[0x0][0x320] ;  /* 0x0000c80069007a20 */ /* 0x000fe20000410000 */
[----:B---3--:R-:W2:Y:S03]  /*f4d0*/  LDL R11, [R1+0x18] ;  /* 0x00001800010b7983 */ /* 0x008ea60000100800 */
[----:B------:R1:W3:Y:S01]  /*f4e0*/  MUFU.TANH R23, R0 ;  /* 0x0000000000177308 */ /* 0x0002e20000002400 */
[----:B------:R-:W4:Y:S01]  /*f4f0*/  LDL R9, [R1+0x40] ;  /* 0x0000400001097983 */ /* 0x000f220000100800 */
[----:B------:R-:W-:Y:S01]  /*f500*/  LEA.HI R3, R251, R252, RZ, 0x2 ;  /* 0x000000fcfb037211 */ /* 0x000fe200078f10ff */
[----:B------:R-:W-:Y:S01]  /*f510*/  FMUL.FTZ R5, R121, c[0x0][0x320] ;  /* 0x0000c80079057a20 */ /* 0x000fe20000410000 */
[----:B------:R-:W-:Y:S01]  /*f520*/  SHF.R.S32.HI R6, RZ, 0x1f, R250 ;  /* 0x0000001fff067819 */ /* 0x000fe200000114fa */
[----:B------:R-:W-:Y:S01]  /*f530*/  FMUL.FTZ R7, R122, c[0x0][0x320] ;  /* 0x0000c8007a077a20 */ /* 0x000fe20000410000 */
[----:B------:R-:W0:Y:S01]  /*f540*/  LDGDEPBAR ;  /* 0x00000000000079af */ /* 0x000e220000000000 */
[----:B-1----:R-:W-:-:S04]  /*f550*/  FMUL.FTZ R0, R100, c[0x0][0x320] ;  /* 0x0000c80064007a20 */ /* 0x002fc80000410000 */
        /* <DEDUP_REMOVED lines=68> */
[----:B------:R1:W-:Y:S01]  /*f9a0*/  MUFU.TANH R76, R0 ;  /* 0x00000000004c7308 */ /* 0x0003e20000002400 */
[----:B------:R-:W-:Y:S01]  /*f9b0*/  STL [R1+0xb0], R240 ;  /* 0x0000b0f001007387 */ /* 0x000fe20000100800 */
[----:B-1----:R-:W-:-:S06]  /*f9c0*/  FMUL.FTZ R0, R166, c[0x0][0x320] ;  /* 0x0000c800a6007a20 */ /* 0x002fcc0000410000 */
[----:B------:R1:W-:Y:S01]  /*f9d0*/  MUFU.TANH R102, R0 ;  /* 0x0000000000667308 */ /* 0x0003e20000002400 */
[----:B------:R-:W-:Y:S01]  /*f9e0*/  STL [R1+0xac], R239 ;  /* 0x0000acef01007387 */ /* 0x000fe20000100800 */
[----:B-1----:R-:W-:-:S06]  /*f9f0*/  FMUL.FTZ R0, R167, c[0x0][0x320] ;  /* 0x0000c800a7007a20 */ /* 0x002fcc0000410000 */
[----:B------:R1:W-:Y:S01]  /*fa00*/  MUFU.TANH R83, R0 ;  /* 0x0000000000537308 */ /* 0x0003e20000002400 */
[----:B------:R2:W-:Y:S01]  /*fa10*/  STL [R1+0xa8], R238 ;  /* 0x0000a8ee01007387 */ /* 0x0005e20000100800 */
[----:B-1----:R-:W-:-:S06]  /*fa20*/  FMUL.FTZ R0, R103, c[0x0][0x320] ;  /* 0x0000c80067007a20 */ /* 0x002fcc0000410000 */
[----:B------:R1:W-:Y:S01]  /*fa30*/  MUFU.TANH R163, R0 ;  /* 0x0000000000a37308 */ /* 0x0003e20000002400 */
[----:B--2---:R-:W2:Y:S01]  /*fa40*/  LDL R238, [R1+0x44] ;  /* 0x0000440001ee7983 */ /* 0x004ea20000100800 */
        /* <DEDUP_REMOVED lines=94> */
[----:B------:R-:W-:Y:S01]  /*10030*/  LOP3.LUT R3, R3, 0xfffffffc, RZ, 0xc0, !PT ;  /* 0xfffffffc03037812 */ /* 0x000fe200078ec0ff */
[----:B-1----:R-:W-:-:S06]  /*10040*/  FMUL.FTZ R0, R175, c[0x0][0x320] ;  /* 0x0000c800af007a20 */ /* 0x002fcc0000410000 */
[----:B------:R1:W-:Y:S01]  /*10050*/  MUFU.TANH R29, R0 ;  /* 0x00000000001d7308 */ /* 0x0003e20000002400 */
[----:B------:R-:W-:Y:S01]  /*10060*/  LEA.HI R6, R6, R250, RZ, 0x2 ;  /* 0x000000fa06067211 */ /* 0x000fe200078f10ff */
[----:B-1----:R-:W-:-:S06]  /*10070*/  FMUL.FTZ R0, R120, c[0x0][0x320] ;  /* 0x0000c80078007a20 */ /* 0x002fcc0000410000 */
[----:B------:R1:W-:Y:S01]  /*10080*/  MUFU.TANH R28, R0 ;  /* 0x00000000001c7308 */ /* 0x0003e20000002400 */
[----:B------:R-:W-:Y:S01]  /*10090*/  IMAD.IADD R3, R252, 0x1, -R3 ;  /* 0x00000001fc037824 */ /* 0x000fe200078e0a03 */
[----:B------:R-:W-:Y:S02]  /*100a0*/  LOP3.LUT R8, R6, 0xffffffc, RZ, 0xc0, !PT ;  /* 0x0ffffffc06087812 */ /* 0x000fe400078ec0ff */
[----:B-1----:R-:W-:-:S04]  /*100b0*/  LOP3.LUT R0, R249, 0xffffffe0, RZ, 0xc0, !PT ;  /* 0xffffffe0f9007812 */ /* 0x002fc800078ec0ff */
[----:B------:R1:W-:Y:S01]  /*100c0*/  MUFU.TANH R27, R5 ;  /* 0x00000005001b7308 */ /* 0x0003e20000002400 */
[----:B------:R-:W-:Y:S02]  /*100d0*/  IMAD.IADD R0, R252, 0x1, -R0 ;  /* 0x00000001fc007824 */ /* 0x000fe400078e0a00 */
[----:B------:R-:W-:-:S05]  /*100e0*/  IMAD.IADD R10, R250, 0x1, -R8 ;  /* 0x00000001fa0a7824 */ /* 0x000fca00078e0a08 */
[----:B------:R2:W-:Y:S01]  /*100f0*/  MUFU.TANH R49, R7 ;  /* 0x0000000700317308 */ /* 0x0005e20000002400 */
[----:B-1----:R-:W-:-:S04]  /*10100*/  SHF.R.S32.HI R5, RZ, 0x1f, R0 ;  /* 0x0000001fff057819 */ /* 0x002fc80000011400 */
[----:B------:R-:W-:Y:S02]  /*10110*/  LEA.HI R6, R5, R0, RZ, 0x2 ;  /* 0x0000000005067211 */ /* 0x000fe400078f10ff */
[----:B------:R-:W-:Y:S02]  /*10120*/  LEA.HI R5, R3, R3, RZ, 0x1 ;  /* 0x0000000303057211 */ /* 0x000fe400078f08ff */
[----:B--2---:R-:W-:-:S03]  /*10130*/  LEA.HI.SX32 R7, R6, R11, 0x1e ;  /* 0x0000000b06077211 */ /* 0x004fc600078ff2ff */
[C---:B------:R-:W-:Y:S01]  /*10140*/  IMAD.SHL.U32 R8, R5.reuse, 0x20, RZ ;  /* 0x0000002005087824 */ /* 0x040fe200078e00ff */
[----:B----4-:R-:W-:Y:S02]  /*10150*/  MOV R193, R9 ;  /* 0x0000000900c17202 */ /* 0x010fe40000000f00 */
[----:B------:R-:W-:Y:S01]  /*10160*/  LOP3.LUT R9, R5, 0x1ffffffe, RZ, 0xc0, !PT ;  /* 0x1ffffffe05097812 */ /* 0x000fe200078ec0ff */
[----:B------:R-:W-:Y:S01]  /*10170*/  IMAD R5, R10, 0x10, R7 ;  /* 0x000000100a057824 */ /* 0x000fe200078e0207 */
[----:B------:R-:W-:-:S03]  /*10180*/  LOP3.LUT R7, R8, 0xffffffc0, RZ, 0xc0, !PT ;  /* 0xffffffc008077812 */ /* 0x000fc600078ec0ff */
[----:B------:R-:W-:Y:S01]  /*10190*/  IMAD.IADD R8, R3, 0x1, -R9 ;  /* 0x0000000103087824 */ /* 0x000fe200078e0a09 */
[----:B------:R-:W-:Y:S01]  /*101a0*/  IADD3 R5, R7, R5, RZ ;  /* 0x0000000507057210 */ /* 0x000fe20007ffe0ff */
[----:B------:R-:W-:-:S04]  /*101b0*/  FMUL.FTZ R3, R112, c[0x0][0x320] ;  /* 0x0000c80070037a20 */ /* 0x000fc80000410000 */
[----:B------:R-:W-:Y:S01]  /*101c0*/  IMAD R12, R8, 0x8, R5 ;  /* 0x00000008080c7824 */ /* 0x000fe200078e0205 */
[----:B------:R1:W-:Y:S01]  /*101d0*/  MUFU.TANH R18, R3 ;  /* 0x0000000300127308 */ /* 0x0003e20000002400 */
[----:B------:R-:W-:Y:S02]  /*101e0*/  FMUL.FTZ R11, R123, c[0x0][0x320] ;  /* 0x0000c8007b0b7a20 */ /* 0x000fe40000410000 */
[----:B------:R-:W-:-:S05]  /*101f0*/  @P6 IMAD.HI.U32 R5, R12, c[0x0][0x2c8], RZ ;  /* 0x0000b2000c056a27 */ /* 0x000fca00078e00ff */
[----:B------:R2:W-:Y:S01]  /*10200*/  MUFU.TANH R56, R11 ;  /* 0x0000000b00387308 */ /* 0x0005e20000002400 */
[----:B-1----:R-:W-:-:S07]  /*10210*/  FMUL.FTZ R3, R113, c[0x0][0x320] ;  /* 0x0000c80071037a20 */ /* 0x002fce0000410000 */
[----:B------:R1:W-:Y:S01]  /*10220*/  MUFU.TANH R17, R3 ;  /* 0x0000000300117308 */ /* 0x0003e20000002400 */
[----:B--2---:R-:W-:Y:S01]  /*10230*/  IMAD.MOV.U32 R11, RZ, RZ, R12 ;  /* 0x000000ffff0b7224 */ /* 0x004fe200078e000c */
[----:B------:R-:W-:Y:S01]  /*10240*/  @P6 SHF.R.U32.HI R11, RZ, c[0x0][0x2cc], R5 ;  /* 0x0000b300ff0b6a19 */ /* 0x000fe20000011605 */
[----:B------:R-:W-:-:S04]  /*10250*/  FMUL.FTZ R5, R136, c[0x0][0x320] ;  /* 0x0000c80088057a20 */ /* 0x000fc80000410000 */
[----:B------:R-:W2:Y:S01]  /*10260*/  SHFL.IDX PT, R7, R11, RZ, 0x1c1f ;  /* 0x001c1fff0b077589 */ /* 0x000ea200000e0000 */
[----:B-1----:R-:W-:-:S04]  /*10270*/  FMUL.FTZ R3, R114, c[0x0][0x320] ;  /* 0x0000c80072037a20 */ /* 0x002fc80000410000 */
[----:B------:R1:W-:Y:S01]  /*10280*/  MUFU.TANH R52, R3 ;  /* 0x0000000300347308 */ /* 0x0003e20000002400 */
[----:B------:R-:W-:Y:S07]  /*10290*/  STL [R1+0xa4], R237 ;  /* 0x0000a4ed01007387 */ /* 0x000fee0000100800 */
[----:B------:R4:W2:Y:S01]  /*102a0*/  MUFU.TANH R16, R5 ;  /* 0x0000000500107308 */ /* 0x0008a20000002400 */
[----:B-1----:R-:W-:Y:S01]  /*102b0*/  LOP3.LUT R3, R6, 0x7ffffffc, RZ, 0xc0, !PT ;  /* 0x7ffffffc06037812 */ /* 0x002fe200078ec0ff */
[----:B------:R-:W-:Y:S04]  /*102c0*/  STL [R1+0xa0], R236 ;  /* 0x0000a0ec01007387 */ /* 0x000fe80000100800 */
[----:B----4-:R-:W-:Y:S01]  /*102d0*/  IMAD.IADD R5, R0, 0x1, -R3 ;  /* 0x0000000100057824 */ /* 0x010fe200078e0a03 */
[----:B------:R-:W-:Y:S01]  /*102e0*/  STL [R1+0x9c], R235 ;  /* 0x00009ceb01007387 */ /* 0x000fe20000100800 */
[----:B------:R-:W-:-:S02]  /*102f0*/  IADD3 R0, R238, R248, RZ ;  /* 0x000000f8ee007210 */ /* 0x000fc40007ffe0ff */
[----:B------:R-:W-:Y:S01]  /*10300*/  IMAD.SHL.U32 R13, R5, 0x2, RZ ;  /* 0x00000002050d7824 */ /* 0x000fe200078e00ff */
[----:B------:R-:W-:Y:S04]  /*10310*/  STL [R1+0x98], R234 ;  /* 0x000098ea01007387 */ /* 0x000fe80000100800 */
[----:B------:R-:W-:Y:S01]  /*10320*/  STL [R1+0x94], R233 ;  /* 0x000094e901007387 */ /* 0x000fe20000100800 */
[----:B------:R-:W-:-:S03]  /*10330*/  IADD3 R5, -R13, 0x1, R0 ;  /* 0x000000010d057810 */ /* 0x000fc60007ffe100 */
[----:B------:R-:W-:Y:S04]  /*10340*/  STL [R1+0x90], R232 ;  /* 0x000090e801007387 */ /* 0x000fe80000100800 */
[----:B------:R-:W-:Y:S04]  /*10350*/  STL [R1+0x8c], R231 ;  /* 0x00008ce701007387 */ /* 0x000fe80000100800 */
[----:B------:R-:W-:Y:S04]  /*10360*/  STL [R1+0x88], R230 ;  /* 0x000088e601007387 */ /* 0x000fe80000100800 */
[----:B------:R-:W-:Y:S04]  /*10370*/  STL [R1+0x84], R229 ;  /* 0x000084e501007387 */ /* 0x000fe80000100800 */
[----:B------:R-:W-:Y:S04]  /*10380*/  STL [R1+0x80], R228 ;  /* 0x000080e401007387 */ /* 0x000fe80000100800 */
[----:B------:R-:W-:Y:S04]  /*10390*/  STL [R1+0x7c], R119 ;  /* 0x00007c7701007387 */ /* 0x000fe80000100800 */
[----:B------:R1:W-:Y:S04]  /*103a0*/  STL [R1+0x24], R12 ;  /* 0x0000240c01007387 */ /* 0x0003e80000100800 */
[----:B------:R4:W-:Y:S04]  /*103b0*/  STL [R1+0x28], R13 ;  /* 0x0000280d01007387 */ /* 0x0009e80000100800 */
[----:B------:R-:W3:Y:S01]  /*103c0*/  SHFL.IDX PT, R9, R11, 0x2, 0x1c1f ;  /* 0x005c1f000b097f89 */ /* 0x000ee200000e0000 */
[----:B-1----:R-:W-:-:S02]  /*103d0*/  IMAD.IADD R12, R5, 0x1, -R193 ;  /* 0x00000001050c7824 */ /* 0x002fc400078e0ac1 */
[----:B----4-:R-:W-:-:S03]  /*103e0*/  IMAD.IADD R13, R0, 0x1, -R13 ;  /* 0x00000001000d7824 */ /* 0x010fc600078e0a0d */
[----:B--2---:R-:W-:-:S04]  /*103f0*/  IADD3 R0, R12, R7, RZ ;  /* 0x000000070c007210 */ /* 0x004fc80007ffe0ff */
[----:B------:R-:W-:-:S04]  /*10400*/  IMNMX R0, R13, R0, PT ;  /* 0x000000000d007217 */ /* 0x000fc80003800200 */
[C---:B------:R-:W-:Y:S02]  /*10410*/  ISETP.GT.AND P1, PT, R0.reuse, 0x1, PT ;  /* 0x000000010000780c */ /* 0x040fe40003f24270 */
[----:B------:R-:W-:Y:S01]  /*10420*/  ISETP.GT.AND P2, PT, R0, 0x8, PT ;  /* 0x000000080000780c */ /* 0x000fe20003f44270 */
[----:B------:R-:W-:Y:S01]  /*10430*/  FMUL.FTZ R3, R108, c[0x0][0x320] ;  /* 0x0000c8006c037a20 */ /* 0x000fe20000410000 */
[----:B------:R-:W-:Y:S02]  /*10440*/  ISETP.GT.AND P3, PT, R0, 0x9, PT ;  /* 0x000000090000780c */ /* 0x000fe40003f64270 */
[----:B---3--:R-:W-:Y:S02]  /*10450*/  FSEL R23, R23, -INF , P1 ;  /* 0xff80000017177808 */ /* 0x008fe40000800000 */
[----:B------:R-:W-:Y:S02]  /*10460*/  FSEL R92, R92, -INF , P2 ;  /* 0xff8000005c5c7808 */ /* 0x000fe40001000000 */
[----:B------:R-:W-:-:S02]  /*10470*/  ISETP.GT.AND P0, PT, R0, RZ, PT ;  /* 0x000000ff0000720c */ /* 0x000fc40003f04270 */
[C---:B------:R-:W-:Y:S02]  /*10480*/  ISETP.GT.AND P1, PT, R0.reuse, 0x18, PT ;  /* 0x000000180000780c */ /* 0x040fe40003f24270 */
[C---:B------:R-:W-:Y:S01]  /*10490*/  ISETP.GT.AND P2, PT, R0.reuse, 0x19, PT ;  /* 0x000000190000780c */ /* 0x040fe20003f44270 */
[----:B------:R1:W-:Y:S01]  /*104a0*/  MUFU.TANH R15, R3 ;  /* 0x00000003000f7308 */ /* 0x0003e20000002400 */
[----:B------:R-:W-:Y:S02]  /*104b0*/  FSEL R93, R93, -INF , P3 ;  /* 0xff8000005d5d7808 */ /* 0x000fe40001800000 */
[C---:B------:R-:W-:Y:S02]  /*104c0*/  ISETP.GT.AND P4, PT, R0.reuse, 0x10, PT ;  /* 0x000000100000780c */ /* 0x040fe40003f84270 */
[----:B------:R-:W-:Y:S02]  /*104d0*/  FSEL R21, R21, -INF , P0 ;  /* 0xff80000015157808 */ /* 0x000fe40000000000 */
[----:B------:R-:W-:-:S02]  /*104e0*/  ISETP.GT.AND P3, PT, R0, 0x20, PT ;  /* 0x000000200000780c */ /* 0x000fc40003f64270 */
[----:B------:R-:W-:Y:S02]  /*104f0*/  FSEL R100, R100, -INF , P1 ;  /* 0xff80000064647808 */ /* 0x000fe40000800000 */
[----:B------:R-:W-:Y:S02]  /*10500*/  FSEL R101, R101, -INF , P2 ;  /* 0xff80000065657808 */ /* 0x000fe40001000000 */
[C---:B------:R-:W-:Y:S02]  /*10510*/  ISETP.GT.AND P0, PT, R0.reuse, 0x11, PT ;  /* 0x000000110000780c */ /* 0x040fe40003f04270 */
[C---:B------:R-:W-:Y:S01]  /*10520*/  ISETP.GT.AND P1, PT, R0.reuse, 0x29, PT ;  /* 0x000000290000780c */ /* 0x040fe20003f24270 */
[----:B-1----:R-:W-:Y:S01]  /*10530*/  FMUL.FTZ R3, R109, c[0x0][0x320] ;  /* 0x0000c8006d037a20 */ /* 0x002fe20000410000 */
[----:B------:R-:W-:Y:S01]  /*10540*/  ISETP.GT.AND P2, PT, R0, 0x30, PT ;  /* 0x000000300000780c */ /* 0x000fe20003f44270 */
[----:B------:R-:W-:Y:S01]  /*10550*/  FMUL.FTZ R20, R111, c[0x0][0x320] ;  /* 0x0000c8006f147a20 */ /* 0x000fe20000410000 */
[----:B------:R-:W-:Y:S01]  /*10560*/  FSEL R94, R94, -INF , P4 ;  /* 0xff8000005e5e7808 */ /* 0x000fe20002000000 */
[----:B------:R1:W-:Y:S01]  /*10570*/  MUFU.TANH R14, R3 ;  /* 0x00000003000e7308 */ /* 0x0003e20000002400 */
[----:B------:R-:W-:-:S02]  /*10580*/  FSEL R111, R160, -INF , P3 ;  /* 0xff800000a06f7808 */ /* 0x000fc40001800000 */
[C---:B------:R-:W-:Y:S02]  /*10590*/  ISETP.GT.AND P4, PT, R0.reuse, 0x21, PT ;  /* 0x000000210000780c */ /* 0x040fe40003f84270 */
[----:B------:R-:W-:Y:S02]  /*105a0*/  FSEL R95, R95, -INF , P0 ;  /* 0xff8000005f5f7808 */ /* 0x000fe40000000000 */
[----:B------:R-:W-:Y:S02]  /*105b0*/  ISETP.GT.AND P3, PT, R0, 0x31, PT ;  /* 0x000000310000780c */ /* 0x000fe40003f64270 */
[----:B------:R-:W-:Y:S02]  /*105c0*/  FSEL R133, R117, -INF , P1 ;  /* 0xff80000075857808 */ /* 0x000fe40000800000 */
[----:B------:R-:W-:Y:S02]  /*105d0*/  FSEL R147, R116, -INF , P2 ;  /* 0xff80000074937808 */ /* 0x000fe40001000000 */
[----:B------:R-:W-:-:S02]  /*105e0*/  ISETP.GT.AND P0, PT, R0, 0x28, PT ;  /* 0x000000280000780c */ /* 0x000fc40003f04270 */
[C---:B------:R-:W-:Y:S01]  /*105f0*/  ISETP.GT.AND P1, PT, R0.reuse, 0x40, PT ;  /* 0x000000400000780c */ /* 0x040fe20003f24270 */
[----:B-1----:R-:W-:Y:S01]  /*10600*/  FMUL.FTZ R3, R137, c[0x0][0x320] ;  /* 0x0000c80089037a20 */ /* 0x002fe20000410000 */
[----:B------:R-:W-:Y:S02]  /*10610*/  ISETP.GT.AND P2, PT, R0, 0x41, PT ;  /* 0x000000410000780c */ /* 0x000fe40003f44270 */
[----:B------:R-:W-:Y:S01]  /*10620*/  FSEL R130, R151, -INF , P4 ;  /* 0xff80000097827808 */ /* 0x000fe20002000000 */
[----:B------:R1:W2:Y:S01]  /*10630*/  MUFU.TANH R7, R3 ;  /* 0x0000000300077308 */ /* 0x0002a20000002400 */
[----:B------:R-:W-:Y:S02]  /*10640*/  FSEL R148, R148, -INF , P3 ;  /* 0xff80000094947808 */ /* 0x000fe40001800000 */
[----:B------:R-:W-:Y:S02]  /*10650*/  ISETP.GT.AND P4, PT, R0, 0x38, PT ;  /* 0x000000380000780c */ /* 0x000fe40003f84270 */
[----:B------:R-:W-:-:S02]  /*10660*/  FSEL R132, R118, -INF , P0 ;  /* 0xff80000076847808 */ /* 0x000fc40000000000 */
[C---:B------:R-:W-:Y:S02]  /*10670*/  ISETP.GT.AND P3, PT, R0.reuse, 0x48, PT ;  /* 0x000000480000780c */ /* 0x040fe40003f64270 */
[----:B------:R-:W-:Y:S02]  /*10680*/  FSEL R172, R105, -INF , P1 ;  /* 0xff80000069ac7808 */ /* 0x000fe40000800000 */
[----:B------:R-:W-:Y:S02]  /*10690*/  FSEL R173, R97, -INF , P2 ;  /* 0xff80000061ad7808 */ /* 0x000fe40001000000 */
[C---:B------:R-:W-:Y:S02]  /*106a0*/  ISETP.GT.AND P0, PT, R0.reuse, 0x39, PT ;  /* 0x000000390000780c */ /* 0x040fe40003f04270 */
[----:B------:R-:W-:Y:S01]  /*106b0*/  ISETP.GT.AND P1, PT, R0, 0x51, PT ;  /* 0x000000510000780c */ /* 0x000fe20003f24270 */
[----:B-1----:R-:W-:Y:S01]  /*106c0*/  IMAD.IADD R3, R12, 0x1, R9 ;  /* 0x000000010c037824 */ /* 0x002fe200078e0209 */
[----:B------:R-:W-:Y:S01]  /*106d0*/  ISETP.GT.AND P2, PT, R0, 0x58, PT ;  /* 0x000000580000780c */ /* 0x000fe20003f44270 */
[----:B------:R-:W1:Y:S01]  /*106e0*/  SHFL.IDX PT, R10, R11, 0x3, 0x1c1f ;  /* 0x007c1f000b0a7f89 */ /* 0x000e6200000e0000 */
[----:B------:R-:W-:-:S02]  /*106f0*/  FSEL R149, R149, -INF , P4 ;  /* 0xff80000095957808 */ /* 0x000fc40002000000 */
[----:B------:R-:W-:Y:S02]  /*10700*/  FSEL R174, R96, -INF , P3 ;  /* 0xff80000060ae7808 */ /* 0x000fe40001800000 */
[----:B------:R-:W-:Y:S02]  /*10710*/  ISETP.GT.AND P4, PT, R0, 0x49, PT ;  /* 0x000000490000780c */ /* 0x000fe40003f84270 */
[----:B------:R-:W-:Y:S02]  /*10720*/  FSEL R150, R150, -INF , P0 ;  /* 0xff80000096967808 */ /* 0x000fe40000000000 */
[----:B------:R-:W-:Y:S02]  /*10730*/  ISETP.GT.AND P3, PT, R0, 0x59, PT ;  /* 0x000000590000780c */ /* 0x000fe40003f64270 */
[----:B------:R-:W-:Y:S02]  /*10740*/  FSEL R205, R85, -INF , P1 ;  /* 0xff80000055cd7808 */ /* 0x000fe40000800000 */
[----:B------:R-:W-:-:S02]  /*10750*/  FSEL R207, R82, -INF , P2 ;  /* 0xff80000052cf7808 */ /* 0x000fc40001000000 */
[C---:B------:R-:W-:Y:S02]  /*10760*/  ISETP.GT.AND P0, PT, R0.reuse, 0x50, PT ;  /* 0x000000500000780c */ /* 0x040fe40003f04270 */
[C---:B------:R-:W-:Y:S02]  /*10770*/  ISETP.GT.AND P1, PT, R0.reuse, 0x68, PT ;  /* 0x000000680000780c */ /* 0x040fe40003f24270 */
[----:B------:R-:W-:Y:S02]  /*10780*/  ISETP.GT.AND P2, PT, R0, 0x69, PT ;  /* 0x000000690000780c */ /* 0x000fe40003f44270 */
[----:B------:R-:W-:Y:S01]  /*10790*/  IMNMX R3, R13, R3, PT ;  /* 0x000000030d037217 */ /* 0x000fe20003800200 */
[----:B------:R-:W-:Y:S01]  /*107a0*/  FMUL.FTZ R6, R156, c[0x0][0x320] ;  /* 0x0000c8009c067a20 */ /* 0x000fe20000410000 */
[----:B------:R-:W-:Y:S02]  /*107b0*/  FSEL R175, R89, -INF , P4 ;  /* 0xff80000059af7808 */ /* 0x000fe40002000000 */
[----:B------:R-:W-:-:S02]  /*107c0*/  FSEL R239, R84, -INF , P3 ;  /* 0xff80000054ef7808 */ /* 0x000fc40001800000 */
[----:B------:R-:W-:Y:S02]  /*107d0*/  ISETP.GT.AND P4, PT, R0, 0x60, PT ;  /* 0x000000600000780c */ /* 0x000fe40003f84270 */
[----:B------:R-:W-:Y:S02]  /*107e0*/  FSEL R202, R88, -INF , P0 ;  /* 0xff80000058ca7808 */ /* 0x000fe40000000000 */
[----:B------:R-:W-:Y:S02]  /*107f0*/  ISETP.GT.AND P3, PT, R3, RZ, PT ;  /* 0x000000ff0300720c */ /* 0x000fe40003f64270 */
[----:B------:R-:W-:Y:S02]  /*10800*/  FSEL R231, R34, -INF , P1 ;  /* 0xff80000022e77808 */ /* 0x000fe40000800000 */
[----:B------:R-:W-:Y:S02]  /*10810*/  FSEL R230, R32, -INF , P2 ;  /* 0xff80000020e67808 */ /* 0x000fe40001000000 */
[----:B------:R-:W-:-:S02]  /*10820*/  ISETP.GT.AND P0, PT, R0, 0x61, PT ;  /* 0x000000610000780c */ /* 0x000fc40003f04270 */
[C---:B------:R-:W-:Y:S02]  /*10830*/  ISETP.GT.AND P1, PT, R3.reuse, 0x9, PT ;  /* 0x000000090300780c */ /* 0x040fe40003f24270 */
[----:B------:R-:W-:Y:S01]  /*10840*/  ISETP.GT.AND P2, PT, R3, 0x10, PT ;  /* 0x000000100300780c */ /* 0x000fe20003f44270 */
[----:B------:R-:W3:Y:S01]  /*10850*/  MUFU.TANH R6, R6 ;  /* 0x0000000600067308 */ /* 0x000ee20000002400 */
[----:B------:R-:W-:Y:S02]  /*10860*/  FSEL R190, R81, -INF , P4 ;  /* 0xff80000051be7808 */ /* 0x000fe40002000000 */
[----:B------:R-:W-:Y:S02]  /*10870*/  FSEL R22, R22, -INF , P3 ;  /* 0xff80000016167808 */ /* 0x000fe40001800000 */
[----:B------:R-:W-:Y:S02]  /*10880*/  ISETP.GT.AND P4, PT, R3, 0x1, PT ;  /* 0x000000010300780c */ /* 0x000fe40003f84270 */
[----:B------:R-:W-:-:S02]  /*10890*/  FSEL R200, R80, -INF , P0 ;  /* 0xff80000050c87808 */ /* 0x000fc40000000000 */
[C---:B------:R-:W-:Y:S02]  /*108a0*/  ISETP.GT.AND P3, PT, R3.reuse, 0x11, PT ;  /* 0x000000110300780c */ /* 0x040fe40003f64270 */
[----:B------:R-:W-:Y:S02]  /*108b0*/  FSEL R26, R26, -INF , P1 ;  /* 0xff8000001a1a7808 */ /* 0x000fe40000800000 */
[----:B------:R-:W-:Y:S02]  /*108c0*/  FSEL R30, R30, -INF , P2 ;  /* 0xff8000001e1e7808 */ /* 0x000fe40001000000 */
[C---:B------:R-:W-:Y:S02]  /*108d0*/  ISETP.GT.AND P0, PT, R3.reuse, 0x8, PT ;  /* 0x000000080300780c */ /* 0x040fe40003f04270 */
[C---:B------:R-:W-:Y:S02]  /*108e0*/  ISETP.GT.AND P1, PT, R3.reuse, 0x20, PT ;  /* 0x000000200300780c */ /* 0x040fe40003f24270 */
[----:B------:R-:W-:-:S02]  /*108f0*/  ISETP.GT.AND P2, PT, R3, 0x21, PT ;  /* 0x000000210300780c */ /* 0x000fc40003f44270 */
[----:B------:R-:W-:Y:S02]  /*10900*/  FSEL R24, R24, -INF , P4 ;  /* 0xff80000018187808 */ /* 0x000fe40002000000 */
[----:B------:R-:W-:Y:S02]  /*10910*/  FSEL R31, R31, -INF , P3 ;  /* 0xff8000001f1f7808 */ /* 0x000fe40001800000 */
[----:B------:R-:W-:Y:S02]  /*10920*/  ISETP.GT.AND P4, PT, R3, 0x18, PT ;  /* 0x000000180300780c */ /* 0x000fe40003f84270 */
[----:B------:R-:W-:Y:S02]  /*10930*/  FSEL R25, R25, -INF , P0 ;  /* 0xff80000019197808 */ /* 0x000fe40000000000 */
[----:B------:R-:W-:Y:S02]  /*10940*/  ISETP.GT.AND P3, PT, R3, 0x28, PT ;  /* 0x000000280300780c */ /* 0x000fe40003f64270 */
[----:B------:R-:W-:-:S02]  /*10950*/  FSEL R108, R77, -INF , P1 ;  /* 0xff8000004d6c7808 */ /* 0x000fc40000800000 */
[----:B------:R-:W-:Y:S02]  /*10960*/  FSEL R109, R76, -INF , P2 ;  /* 0xff8000004c6d7808 */ /* 0x000fe40001000000 */
[C---:B------:R-:W-:Y:S02]  /*10970*/  ISETP.GT.AND P0, PT, R3.reuse, 0x19, PT ;  /* 0x000000190300780c */ /* 0x040fe40003f04270 */
[C---:B------:R-:W-:Y:S02]  /*10980*/  ISETP.GT.AND P1, PT, R3.reuse, 0x31, PT ;  /* 0x000000310300780c */ /* 0x040fe40003f24270 */
[----:B------:R-:W-:Y:S01]  /*10990*/  ISETP.GT.AND P2, PT, R3, 0x38, PT ;  /* 0x000000380300780c */ /* 0x000fe20003f44270 */
[----:B------:R-:W-:Y:S01]  /*109a0*/  FMUL.FTZ R19, R110, c[0x0][0x320] ;  /* 0x0000c8006e137a20 */ /* 0x000fe20000410000 */
[----:B------:R-:W-:Y:S02]  /*109b0*/  FSEL R32, R16, -INF , P4 ;  /* 0xff80000010207808 */ /* 0x000fe40002000000 */
[----:B------:R-:W-:-:S02]  /*109c0*/  FSEL R110, R73, -INF , P3 ;  /* 0xff800000496e7808 */ /* 0x000fc40001800000 */
[----:B------:R-:W-:Y:S02]  /*109d0*/  ISETP.GT.AND P4, PT, R3, 0x29, PT ;  /* 0x000000290300780c */ /* 0x000fe40003f84270 */
[----:B--2---:R-:W-:Y:S02]  /*109e0*/  FSEL R34, R7, -INF , P0 ;  /* 0xff80000007227808 */ /* 0x004fe40000000000 */
[----:B------:R-:W-:Y:S02]  /*109f0*/  ISETP.GT.AND P3, PT, R3, 0x39, PT ;  /* 0x000000390300780c */ /* 0x000fe40003f64270 */
[----:B------:R-:W-:Y:S02]  /*10a00*/  FSEL R143, R61, -INF , P1 ;  /* 0xff8000003d8f7808 */ /* 0x000fe40000800000 */
[----:B------:R-:W-:Y:S01]  /*10a10*/  FSEL R142, R48, -INF , P2 ;  /* 0xff800000308e7808 */ /* 0x000fe20001000000 */
[----:B-1----:R-:W-:Y:S01]  /*10a20*/  IMAD.IADD R5, R12, 0x1, R10 ;  /* 0x000000010c057824 */ /* 0x002fe200078e020a */
[----:B------:R-:W-:-:S02]  /*10a30*/  ISETP.GT.AND P0, PT, R3, 0x30, PT ;  /* 0x000000300300780c */ /* 0x000fc40003f04270 */
[C---:B------:R-:W-:Y:S02]  /*10a40*/  ISETP.GT.AND P1, PT, R3.reuse, 0x48, PT ;  /* 0x000000480300780c */ /* 0x040fe40003f24270 */
[----:B------:R-:W-:Y:S02]  /*10a50*/  ISETP.GT.AND P2, PT, R3, 0x49, PT ;  /* 0x000000490300780c */ /* 0x000fe40003f44270 */
[----:B------:R-:W-:Y:S02]  /*10a60*/  FSEL R131, R72, -INF , P4 ;  /* 0xff80000048837808 */ /* 0x000fe40002000000 */
[----:B------:R-:W-:Y:S02]  /*10a70*/  FSEL R145, R45, -INF , P3 ;  /* 0xff8000002d917808 */ /* 0x000fe40001800000 */
[----:B------:R-:W-:Y:S02]  /*10a80*/  ISETP.GT.AND P4, PT, R3, 0x40, PT ;  /* 0x000000400300780c */ /* 0x000fe40003f84270 */
[----:B---3--:R-:W-:-:S02]  /*10a90*/  FSEL R139, R6, -INF , P0 ;  /* 0xff800000068b7808 */ /* 0x008fc40000000000 */
[----:B------:R-:W-:Y:S02]  /*10aa0*/  ISETP.GT.AND P3, PT, R3, 0x50, PT ;  /* 0x000000500300780c */ /* 0x000fe40003f64270 */
[----:B------:R-:W-:Y:S02]  /*10ab0*/  FSEL R167, R39, -INF , P1 ;  /* 0xff80000027a77808 */ /* 0x000fe40000800000 */
[----:B------:R-:W-:Y:S02]  /*10ac0*/  FSEL R171, R38, -INF , P2 ;  /* 0xff80000026ab7808 */ /* 0x000fe40001000000 */
[C---:B------:R-:W-:Y:S02]  /*10ad0*/  ISETP.GT.AND P0, PT, R3.reuse, 0x41, PT ;  /* 0x000000410300780c */ /* 0x040fe40003f04270 */
[C---:B------:R-:W-:Y:S02]  /*10ae0*/  ISETP.GT.AND P1, PT, R3.reuse, 0x59, PT ;  /* 0x000000590300780c */ /* 0x040fe40003f24270 */
[----:B------:R-:W-:-:S02]  /*10af0*/  ISETP.GT.AND P2, PT, R3, 0x60, PT ;  /* 0x000000600300780c */ /* 0x000fc40003f44270 */
[----:B------:R-:W-:Y:S02]  /*10b00*/  IMNMX R0, R13, R5, PT ;  /* 0x000000050d007217 */ /* 0x000fe40003800200 */
[----:B------:R-:W-:Y:S02]  /*10b10*/  FSEL R165, R41, -INF , P4 ;  /* 0xff80000029a57808 */ /* 0x000fe40002000000 */
[----:B------:R-:W-:Y:S02]  /*10b20*/  FSEL R184, R35, -INF , P3 ;  /* 0xff80000023b87808 */ /* 0x000fe40001800000 */
[C---:B------:R-:W-:Y:S02]  /*10b30*/  ISETP.GT.AND P4, PT, R3.reuse, 0x51, PT ;  /* 0x000000510300780c */ /* 0x040fe40003f84270 */
[----:B------:R-:W-:Y:S02]  /*10b40*/  FSEL R166, R40, -INF , P0 ;  /* 0xff80000028a67808 */ /* 0x000fe40000000000 */
[----:B------:R-:W-:-:S02]  /*10b50*/  ISETP.GT.AND P3, PT, R3, 0x61, PT ;  /* 0x000000610300780c */ /* 0x000fc40003f64270 */
[----:B------:R-:W-:Y:S02]  /*10b60*/  FSEL R189, R27, -INF , P1 ;  /* 0xff8000001bbd7808 */ /* 0x000fe40000800000 */
[----:B------:R-:W-:Y:S02]  /*10b70*/  FSEL R234, R18, -INF , P2 ;  /* 0xff80000012ea7808 */ /* 0x000fe40001000000 */
[----:B------:R-:W-:Y:S02]  /*10b80*/  ISETP.GT.AND P0, PT, R3, 0x58, PT ;  /* 0x000000580300780c */ /* 0x000fe40003f04270 */
[C---:B------:R-:W-:Y:S02]  /*10b90*/  ISETP.GT.AND P1, PT, R0.reuse, RZ, PT ;  /* 0x000000ff0000720c */ /* 0x040fe40003f24270 */
[----:B------:R-:W-:Y:S02]  /*10ba0*/  ISETP.GT.AND P2, PT, R0, 0x1, PT ;  /* 0x000000010000780c */ /* 0x000fe40003f44270 */
[----:B------:R-:W-:-:S02]  /*10bb0*/  FSEL R185, R33, -INF , P4 ;  /* 0xff80000021b97808 */ /* 0x000fc40002000000 */
[----:B------:R-:W-:Y:S02]  /*10bc0*/  ISETP.GT.AND P5, PT, R3, 0x68, PT ;  /* 0x000000680300780c */ /* 0x000fe40003fa4270 */
[----:B------:R-:W-:Y:S02]  /*10bd0*/  FSEL R228, R17, -INF , P3 ;  /* 0xff80000011e47808 */ /* 0x000fe40001800000 */
[----:B------:R-:W-:Y:S02]  /*10be0*/  FSEL R187, R28, -INF , P0 ;  /* 0xff8000001cbb7808 */ /* 0x000fe40000000000 */
[----:B------:R-:W-:Y:S02]  /*10bf0*/  ISETP.GT.AND P4, PT, R0, 0x8, PT ;  /* 0x000000080000780c */ /* 0x000fe40003f84270 */
[----:B------:R-:W-:Y:S02]  /*10c00*/  FSEL R16, R44, -INF , P1 ;  /* 0xff8000002c107808 */ /* 0x000fe40000800000 */
[----:B------:R-:W-:-:S02]  /*10c10*/  FSEL R17, R29, -INF , P2 ;  /* 0xff8000001d117808 */ /* 0x000fc40001000000 */
[----:B------:R-:W-:Y:S02]  /*10c20*/  ISETP.GT.AND P0, PT, R3, 0x69, PT ;  /* 0x000000690300780c */ /* 0x000fe40003f04270 */
[----:B------:R-:W-:Y:S02]  /*10c30*/  FMNMX.FTZ R3, R21, R23, !PT ;  /* 0x0000001715037209 */ /* 0x000fe40007810000 */
[----:B------:R-:W-:Y:S02]  /*10c40*/  FSEL R119, R15, -INF , P5 ;  /* 0xff8000000f777808 */ /* 0x000fe40002800000 */
[----:B------:R-:W-:Y:S02]  /*10c50*/  FMNMX.FTZ R6, R22, R24, !PT ;  /* 0x0000001816067209 */ /* 0x000fe40007810000 */
[----:B------:R-:W-:Y:S02]  /*10c60*/  ISETP.GT.AND P5, PT, R0, 0x9, PT ;  /* 0x000000090000780c */ /* 0x000fe40003fa4270 */
[----:B------:R-:W-:-:S02]  /*10c70*/  FSEL R27, R69, -INF , P4 ;  /* 0xff800000451b7808 */ /* 0x000fc40002000000 */
[----:B------:R-:W-:Y:S02]  /*10c80*/  FMNMX.FTZ R7, R16, R17, !PT ;  /* 0x0000001110077209 */ /* 0x000fe40007810000 */
[----:B------:R-:W-:Y:S02]  /*10c90*/  FMNMX.FTZ R3, R92, R3, !PT ;  /* 0x000000035c037209 */ /* 0x000fe40007810000 */
[----:B------:R-:W-:Y:S02]  /*10ca0*/  FSEL R186, R14, -INF , P0 ;  /* 0xff8000000eba7808 */ /* 0x000fe40000000000 */
        /* <DEDUP_REMOVED lines=74> */
[----:B------:R-:W-:-:S02]  /*11150*/  ISETP.GT.AND P2, PT, R0, 0x49, PT ;  /* 0x000000490000780c */ /* 0x000fc40003f44270 */
[C---:B------:R-:W-:Y:S02]  /*11160*/  ISETP.GT.AND P1, PT, R0.reuse, 0x50, PT ;  /* 0x000000500000780c */ /* 0x040fe40003f24270 */
[----:B------:R-:W-:Y:S02]  /*11170*/  ISETP.GT.AND P0, PT, R0, 0x51, PT ;  /* 0x000000510000780c */ /* 0x000fe40003f04270 */
[----:B------:R-:W-:Y:S02]  /*11180*/  FMNMX.FTZ R5, R173, R3, !PT ;  /* 0x00000003ad057209 */ /* 0x000fe40007810000 */
[----:B------:R-:W-:Y:S02]  /*11190*/  FMNMX.FTZ R3, R166, R6, !PT ;  /* 0x00000006a6037209 */ /* 0x000fe40007810000 */
[----:B------:R-:W-:Y:S02]  /*111a0*/  FSEL R154, R51, -INF , P5 ;  /* 0xff800000339a7808 */ /* 0x000fe40002800000 */
[----:B------:R-:W-:-:S02]  /*111b0*/  FMNMX.FTZ R7, R155, R7, !PT ;  /* 0x000000079b077209 */ /* 0x000fc40007810000 */
[----:B------:R-:W-:Y:S02]  /*111c0*/  FSEL R152, R57, -INF , P2 ;  /* 0xff80000039987808 */ /* 0x000fe40001000000 */
[----:B------:R-:W-:Y:S02]  /*111d0*/  FSEL R249, R50, -INF , P1 ;  /* 0xff80000032f97808 */ /* 0x000fe40000800000 */
[----:B------:R-:W-:Y:S02]  /*111e0*/  FSEL R194, R53, -INF , P0 ;  /* 0xff80000035c27808 */ /* 0x000fe40000000000 */
[C---:B------:R-:W-:Y:S02]  /*111f0*/  ISETP.GT.AND P4, PT, R0.reuse, 0x58, PT ;  /* 0x000000580000780c */ /* 0x040fe40003f84270 */
[C---:B------:R-:W-:Y:S02]  /*11200*/  ISETP.GT.AND P5, PT, R0.reuse, 0x59, PT ;  /* 0x000000590000780c */ /* 0x040fe40003fa4270 */
[----:B------:R-:W-:-:S02]  /*11210*/  ISETP.GT.AND P3, PT, R0, 0x60, PT ;  /* 0x000000600000780c */ /* 0x000fc40003f64270 */
[C---:B------:R-:W-:Y:S02]  /*11220*/  ISETP.GT.AND P2, PT, R0.reuse, 0x61, PT ;  /* 0x000000610000780c */ /* 0x040fe40003f44270 */
[C---:B------:R-:W-:Y:S02]  /*11230*/  ISETP.GT.AND P1, PT, R0.reuse, 0x68, PT ;  /* 0x000000680000780c */ /* 0x040fe40003f24270 */
[----:B------:R-:W-:Y:S02]  /*11240*/  ISETP.GT.AND P0, PT, R0, 0x69, PT ;  /* 0x000000690000780c */ /* 0x000fe40003f04270 */
[----:B------:R-:W-:Y:S02]  /*11250*/  FMNMX.FTZ R6, R174, R5, !PT ;  /* 0x00000005ae067209 */ /* 0x000fe40007810000 */
[----:B------:R-:W-:Y:S02]  /*11260*/  FMNMX.FTZ R0, R167, R3, !PT ;  /* 0x00000003a7007209 */ /* 0x000fe40007810000 */
[----:B------:R-:W-:Y:S01]  /*11270*/  FMNMX.FTZ R5, R154, R7, !PT ;  /* 0x000000079a057209 */ /* 0x000fe20007810000 */
[----:B------:R-:W-:Y:S01]  /*11280*/  FMUL.FTZ R8, R115, c[0x0][0x320] ;  /* 0x0000c80073087a20 */ /* 0x000fe20000410000 */
[----:B------:R-:W-:-:S02]  /*11290*/  FMNMX.FTZ R0, R171, R0, !PT ;  /* 0x00000000ab007209 */ /* 0x000fc40007810000 */
[----:B------:R-:W-:Y:S01]  /*112a0*/  FMNMX.FTZ R5, R152, R5, !PT ;  /* 0x0000000598057209 */ /* 0x000fe20007810000 */
[----:B------:R-:W1:Y:S01]  /*112b0*/  MUFU.TANH R9, R8 ;  /* 0x0000000800097308 */ /* 0x000e620000002400 */
[----:B------:R-:W-:Y:S02]  /*112c0*/  FMNMX.FTZ R0, R184, R0, !PT ;  /* 0x00000000b8007209 */ /* 0x000fe40007810000 */
[----:B------:R-:W-:Y:S02]  /*112d0*/  FMNMX.FTZ R5, R249, R5, !PT ;  /* 0x00000005f9057209 */ /* 0x000fe40007810000 */
[----:B------:R-:W-:-:S03]  /*112e0*/  FMNMX.FTZ R0, R185, R0, !PT ;  /* 0x00000000b9007209 */ /* 0x000fc60007810000 */
[----:B------:R-:W2:Y:S01]  /*112f0*/  MUFU.TANH R3, R19 ;  /* 0x0000001300037308 */ /* 0x000ea20000002400 */
[----:B------:R-:W-:Y:S02]  /*11300*/  FSEL R247, R49, -INF , P4 ;  /* 0xff80000031f77808 */ /* 0x000fe40002000000 */
[----:B------:R-:W-:Y:S02]  /*11310*/  FMNMX.FTZ R5, R194, R5, !PT ;  /* 0x00000005c2057209 */ /* 0x000fe40007810000 */
[----:B------:R-:W-:Y:S02]  /*11320*/  FMNMX.FTZ R0, R187, R0, !PT ;  /* 0x00000000bb007209 */ /* 0x000fe40007810000 */
[----:B------:R-:W-:Y:S01]  /*11330*/  FSEL R178, R56, -INF , P5 ;  /* 0xff80000038b27808 */ /* 0x000fe20002800000 */
[----:B------:R-:W3:Y:S01]  /*11340*/  MUFU.TANH R8, R20 ;  /* 0x0000001400087308 */ /* 0x000ee20000002400 */
[----:B------:R-:W-:Y:S02]  /*11350*/  FMNMX.FTZ R5, R247, R5, !PT ;  /* 0x00000005f7057209 */ /* 0x000fe40007810000 */
[----:B------:R-:W-:-:S02]  /*11360*/  FMNMX.FTZ R0, R189, R0, !PT ;  /* 0x00000000bd007209 */ /* 0x000fc40007810000 */
[----:B------:R-:W-:Y:S02]  /*11370*/  FSEL R212, R52, -INF , P3 ;  /* 0xff80000034d47808 */ /* 0x000fe40001800000 */
[----:B------:R-:W-:Y:S02]  /*11380*/  FMNMX.FTZ R5, R178, R5, !PT ;  /* 0x00000005b2057209 */ /* 0x000fe40007810000 */
[----:B------:R-:W-:Y:S02]  /*11390*/  FMNMX.FTZ R0, R234, R0, !PT ;  /* 0x00000000ea007209 */ /* 0x000fe40007810000 */
[----:B-1----:R-:W-:Y:S02]  /*113a0*/  FSEL R211, R9, -INF , P2 ;  /* 0xff80000009d37808 */ /* 0x002fe40001000000 */
[----:B------:R-:W-:Y:S02]  /*113b0*/  FMNMX.FTZ R5, R212, R5, !PT ;  /* 0x00000005d4057209 */ /* 0x000fe40007810000 */
[----:B--2---:R-:W-:-:S02]  /*113c0*/  FSEL R210, R3, -INF , P1 ;  /* 0xff80000003d27808 */ /* 0x004fc40000800000 */
[----:B------:R-:W-:Y:S02]  /*113d0*/  FMNMX.FTZ R3, R228, R0, !PT ;  /* 0x00000000e4037209 */ /* 0x000fe40007810000 */
[----:B------:R-:W-:Y:S02]  /*113e0*/  FMNMX.FTZ R0, R211, R5, !PT ;  /* 0x00000005d3007209 */ /* 0x000fe40007810000 */
[----:B---3--:R-:W-:Y:S02]  /*113f0*/  FSEL R209, R8, -INF , P0 ;  /* 0xff80000008d17808 */ /* 0x008fe40000000000 */
[----:B------:R-:W-:Y:S02]  /*11400*/  FMNMX.FTZ R0, R210, R0, !PT ;  /* 0x00000000d2007209 */ /* 0x000fe40007810000 */
[----:B------:R-:W-:Y:S02]  /*11410*/  FMNMX.FTZ R6, R175, R6, !PT ;  /* 0x00000006af067209 */ /* 0x000fe40007810000 */
[----:B------:R-:W-:-:S02]  /*11420*/  FMNMX.FTZ R0, R209, R0, !PT ;  /* 0x00000000d1007209 */ /* 0x000fc40007810000 */
[----:B------:R-:W-:-:S03]  /*11430*/  FMNMX.FTZ R6, R202, R6, !PT ;  /* 0x00000006ca067209 */ /* 0x000fc60007810000 */
[----:B------:R-:W1:Y:S01]  /*11440*/  SHFL.BFLY PT, R71, R0, 0x2, 0x1f ;  /* 0x0c401f0000477f89 */ /* 0x000e6200000e0000 */
[----:B------:R-:W-:Y:S02]  /*11450*/  FMNMX.FTZ R6, R205, R6, !PT ;  /* 0x00000006cd067209 */ /* 0x000fe40007810000 */
[----:B------:R-:W-:Y:S02]  /*11460*/  FMNMX.FTZ R3, R119, R3, !PT ;  /* 0x0000000377037209 */ /* 0x000fe40007810000 */
[----:B------:R-:W-:Y:S02]  /*11470*/  FMNMX.FTZ R6, R207, R6, !PT ;  /* 0x00000006cf067209 */ /* 0x000fe40007810000 */
[----:B------:R-:W-:Y:S02]  /*11480*/  FMNMX.FTZ R3, R186, R3, !PT ;  /* 0x00000003ba037209 */ /* 0x000fe40007810000 */
[----:B------:R-:W-:Y:S01]  /*11490*/  FMNMX.FTZ R6, R239, R6, !PT ;  /* 0x00000006ef067209 */ /* 0x000fe20007810000 */
[----:B------:R2:W-:Y:S03]  /*114a0*/  SHFL.IDX PT, R8, R11, 0x1, 0x1c1f ;  /* 0x003c1f000b087f89 */ /* 0x0005e600000e0000 */
[----:B------:R-:W-:Y:S01]  /*114b0*/  FMNMX.FTZ R6, R190, R6, !PT ;  /* 0x00000006be067209 */ /* 0x000fe20007810000 */
[----:B------:R-:W3:Y:S03]  /*114c0*/  SHFL.BFLY PT, R72, R3, 0x2, 0x1f ;  /* 0x0c401f0003487f89 */ /* 0x000ee600000e0000 */
[----:B------:R-:W-:Y:S01]  /*114d0*/  FMNMX.FTZ R6, R200, R6, !PT ;  /* 0x00000006c8067209 */ /* 0x000fe20007810000 */
[----:B------:R-:W-:-:S03]  /*114e0*/  FMUL.FTZ R7, R54, c[0x0][0x320] ;  /* 0x0000c80036077a20 */ /* 0x000fc60000410000 */
[----:B------:R-:W-:Y:S01]  /*114f0*/  FMNMX.FTZ R5, R231, R6, !PT ;  /* 0x00000006e7057209 */ /* 0x000fe20007810000 */
[----:B------:R-:W-:Y:S01]  /*11500*/  FMUL.FTZ R6, R55, c[0x0][0x320] ;  /* 0x0000c80037067a20 */ /* 0x000fe20000410000 */
[----:B-1----:R-:W-:Y:S01]  /*11510*/  FMNMX.FTZ R71, R0, R71, !PT ;  /* 0x0000004700477209 */ /* 0x002fe20007810000 */
[----:B------:R-:W-:Y:S01]  /*11520*/  FMUL.FTZ R0, R91, c[0x0][0x320] ;  /* 0x0000c8005b007a20 */ /* 0x000fe20000410000 */
[----:B------:R-:W-:Y:S01]  /*11530*/  FMNMX.FTZ R5, R230, R5, !PT ;  /* 0x00000005e6057209 */ /* 0x000fe20007810000 */
[----:B------:R1:W-:Y:S08]  /*11540*/  MUFU.TANH R18, R7 ;  /* 0x0000000700127308 */ /* 0x0003f00000002400 */
[----:B------:R4:W-:Y:S01]  /*11550*/  MUFU.TANH R36, R6 ;  /* 0x0000000600247308 */ /* 0x0009e20000002400 */
[----:B-1----:R-:W1:Y:S07]  /*11560*/  SHFL.BFLY PT, R7, R5, 0x2, 0x1f ;  /* 0x0c401f0005077f89 */ /* 0x002e6e00000e0000 */
[----:B--2---:R2:W-:Y:S01]  /*11570*/  MUFU.TANH R11, R0 ;  /* 0x00000000000b7308 */ /* 0x0045e20000002400 */
[----:B---3--:R-:W-:Y:S01]  /*11580*/  FMNMX.FTZ R72, R3, R72, !PT ;  /* 0x0000004803487209 */ /* 0x008fe20007810000 */
[----:B----4-:R-:W-:-:S06]  /*11590*/  FMUL.FTZ R6, R107, c[0x0][0x320] ;  /* 0x0000c8006b067a20 */ /* 0x010fcc0000410000 */
[----:B------:R-:W-:Y:S01]  /*115a0*/  MUFU.TANH R15, R6 ;  /* 0x00000006000f7308 */ /* 0x000fe20000002400 */
[----:B--2---:R-:W-:-:S07]  /*115b0*/  FMUL.FTZ R0, R106, c[0x0][0x320] ;  /* 0x0000c8006a007a20 */ /* 0x004fce0000410000 */
[----:B------:R2:W3:Y:S01]  /*115c0*/  MUFU.TANH R10, R0 ;  /* 0x00000000000a7308 */ /* 0x0004e20000002400 */
[----:B------:R-:W-:-:S05]  /*115d0*/  IMAD.IADD R3, R12, 0x1, R8 ;  /* 0x000000010c037824 */ /* 0x000fca00078e0208 */
[----:B------:R-:W-:-:S04]  /*115e0*/  IMNMX R3, R13, R3, PT ;  /* 0x000000030d037217 */ /* 0x000fc80003800200 */
[C---:B------:R-:W-:Y:S02]  /*115f0*/  ISETP.GT.AND P2, PT, R3.reuse, RZ, PT ;  /* 0x000000ff0300720c */ /* 0x040fe40003f44270 */
[C---:B------:R-:W-:Y:S01]  /*11600*/  ISETP.GT.AND P1, PT, R3.reuse, 0x1, PT ;  /* 0x000000010300780c */ /* 0x040fe20003f24270 */
[----:B--2---:R-:W-:Y:S01]  /*11610*/  FMUL.FTZ R0, R42, c[0x0][0x320] ;  /* 0x0000c8002a007a20 */ /* 0x004fe20000410000 */
[----:B------:R-:W-:-:S03]  /*11620*/  ISETP.GT.AND P0, PT, R3, 0x8, PT ;  /* 0x000000080300780c */ /* 0x000fc60003f04270 */
[----:B------:R2:W-:Y:S01]  /*11630*/  MUFU.TANH R12, R0 ;  /* 0x00000000000c7308 */ /* 0x0005e20000002400 */
[----:B------:R-:W-:Y:S01]  /*11640*/  FMUL.FTZ R6, R90, c[0x0][0x320] ;  /* 0x0000c8005a067a20 */ /* 0x000fe20000410000 */
[----:B---3--:R-:W-:Y:S02]  /*11650*/  FSEL R57, R10, -INF , P2 ;  /* 0xff8000000a397808 */ /* 0x008fe40001000000 */
[----:B------:R-:W-:Y:S02]  /*11660*/  FSEL R56, R15, -INF , P1 ;  /* 0xff8000000f387808 */ /* 0x000fe40000800000 */
[----:B-1----:R-:W-:Y:S02]  /*11670*/  FMNMX.FTZ R5, R5, R7, !PT ;  /* 0x0000000705057209 */ /* 0x002fe40007810000 */
[----:B------:R-:W1:Y:S01]  /*11680*/  MUFU.TANH R14, R6 ;  /* 0x00000006000e7308 */ /* 0x000e620000002400 */
[----:B------:R-:W-:Y:S02]  /*11690*/  ISETP.GT.AND P4, PT, R3, 0x9, PT ;  /* 0x000000090300780c */ /* 0x000fe40003f84270 */
[----:B--2---:R-:W-:-:S02]  /*116a0*/  IADD3 R0, R243, R242, RZ ;  /* 0x000000f2f3007210 */ /* 0x004fc40007ffe0ff */
[----:B------:R-:W-:-:S03]  /*116b0*/  FSEL R58, R177, -INF , P0 ;  /* 0xff800000b13a7808 */ /* 0x000fc60000000000 */
[----:B------:R-:W-:Y:S01]  /*116c0*/  IMAD.SHL.U32 R224, R0, 0x2, RZ ;  /* 0x0000000200e07824 */ /* 0x000fe200078e00ff */
[----:B------:R-:W-:Y:S01]  /*116d0*/  FMNMX.FTZ R0, R57, R56, !PT ;  /* 0x0000003839007209 */ /* 0x000fe20007810000 */
[----:B------:R-:W2:Y:S01]  /*116e0*/  SHFL.BFLY PT, R74, R5, 0x1, 0x1f ;  /* 0x0c201f00054a7f89 */ /* 0x000ea200000e0000 */
[----:B------:R-:W-:Y:S02]  /*116f0*/  ISETP.GT.AND P6, PT, R3, 0x10, PT ;  /* 0x000000100300780c */ /* 0x000fe40003fc4270 */
[----:B------:R-:W-:Y:S02]  /*11700*/  FSEL R59, R163, -INF , P4 ;  /* 0xff800000a33b7808 */ /* 0x000fe40002000000 */
[----:B------:R-:W-:Y:S01]  /*11710*/  FMNMX.FTZ R0, R58, R0, !PT ;  /* 0x000000003a007209 */ /* 0x000fe20007810000 */
[----:B------:R-:W3:Y:S01]  /*11720*/  SHFL.BFLY PT, R7, R72, 0x1, 0x1f ;  /* 0x0c201f0048077f89 */ /* 0x000ee200000e0000 */
[----:B------:R-:W-:Y:S02]  /*11730*/  ISETP.GT.AND P5, PT, R3, 0x11, PT ;  /* 0x000000110300780c */ /* 0x000fe40003fa4270 */
[----:B------:R-:W-:-:S02]  /*11740*/  FSEL R68, R70, -INF , P6 ;  /* 0xff80000046447808 */ /* 0x000fc40003000000 */
[----:B------:R-:W-:Y:S02]  /*11750*/  FMNMX.FTZ R0, R59, R0, !PT ;  /* 0x000000003b007209 */ /* 0x000fe40007810000 */
[----:B------:R-:W-:Y:S02]  /*11760*/  ISETP.GT.AND P3, PT, R3, 0x18, PT ;  /* 0x000000180300780c */ /* 0x000fe40003f64270 */
[----:B------:R-:W-:Y:S02]  /*11770*/  FSEL R69, R67, -INF , P5 ;  /* 0xff80000043457808 */ /* 0x000fe40002800000 */
[----:B------:R-:W-:Y:S01]  /*11780*/  FMNMX.FTZ R0, R68, R0, !PT ;  /* 0x0000000044007209 */ /* 0x000fe20007810000 */
[----:B------:R-:W4:Y:S01]  /*11790*/  SHFL.BFLY PT, R9, R71, 0x1, 0x1f ;  /* 0x0c201f0047097f89 */ /* 0x000f2200000e0000 */
[----:B------:R-:W-:Y:S02]  /*117a0*/  ISETP.GT.AND P1, PT, R3, 0x19, PT ;  /* 0x000000190300780c */ /* 0x000fe40003f24270 */
[----:B-1----:R-:W-:-:S02]  /*117b0*/  FSEL R70, R14, -INF , P3 ;  /* 0xff8000000e467808 */ /* 0x002fc40001800000 */
[----:B------:R-:W-:Y:S02]  /*117c0*/  FMNMX.FTZ R0, R69, R0, !PT ;  /* 0x0000000045007209 */ /* 0x000fe40007810000 */
[----:B------:R-:W-:Y:S02]  /*117d0*/  ISETP.GT.AND P0, PT, R3, 0x20, PT ;  /* 0x000000200300780c */ /* 0x000fe40003f04270 */
[----:B------:R-:W-:Y:S02]  /*117e0*/  FSEL R75, R11, -INF , P1 ;  /* 0xff8000000b4b7808 */ /* 0x000fe40000800000 */
[----:B------:R-:W-:Y:S02]  /*117f0*/  FMNMX.FTZ R0, R70, R0, !PT ;  /* 0x0000000046007209 */ /* 0x000fe40007810000 */
[----:B------:R-:W-:Y:S02]  /*11800*/  ISETP.GT.AND P2, PT, R3, 0x21, PT ;  /* 0x000000210300780c */ /* 0x000fe40003f44270 */
[----:B------:R-:W-:-:S02]  /*11810*/  FSEL R88, R180, -INF , P0 ;  /* 0xff800000b4587808 */ /* 0x000fc40000000000 */
[----:B------:R-:W-:Y:S01]  /*11820*/  FMNMX.FTZ R0, R75, R0, !PT ;  /* 0x000000004b007209 */ /* 0x000fe20007810000 */
[----:B------:R-:W-:Y:S01]  /*11830*/  FMUL.FTZ R6, R46, c[0x0][0x320] ;  /* 0x0000c8002e067a20 */ /* 0x000fe20000410000 */
[----:B--2---:R-:W-:Y:S02]  /*11840*/  FMNMX.FTZ R74, R5, R74, !PT ;  /* 0x0000004a054a7209 */ /* 0x004fe40007810000 */
[----:B------:R-:W-:Y:S02]  /*11850*/  ISETP.GT.AND P4, PT, R3, 0x28, PT ;  /* 0x000000280300780c */ /* 0x000fe40003f84270 */
[----:B------:R-:W-:Y:S02]  /*11860*/  FSEL R89, R179, -INF , P2 ;  /* 0xff800000b3597808 */ /* 0x000fe40001000000 */
[----:B------:R-:W-:Y:S01]  /*11870*/  FMNMX.FTZ R0, R88, R0, !PT ;  /* 0x0000000058007209 */ /* 0x000fe20007810000 */
[----:B------:R1:W2:Y:S01]  /*11880*/  MUFU.TANH R40, R6 ;  /* 0x0000000600287308 */ /* 0x0002a20000002400 */
[----:B---3--:R-:W-:Y:S01]  /*11890*/  FMNMX.FTZ R72, R72, R7, !PT ;  /* 0x0000000748487209 */ /* 0x008fe20007810000 */
[----:B------:R-:W-:Y:S01]  /*118a0*/  FMUL.FTZ R7, R74, c[0x0][0x2d0] ;  /* 0x0000b4004a077a20 */ /* 0x000fe20000410000 */
[----:B------:R-:W-:-:S02]  /*118b0*/  ISETP.GT.AND P3, PT, R3, 0x29, PT ;  /* 0x000000290300780c */ /* 0x000fc40003f64270 */
[----:B------:R-:W-:Y:S02]  /*118c0*/  FSEL R90, R164, -INF , P4 ;  /* 0xff800000a45a7808 */ /* 0x000fe40002000000 */
[----:B------:R-:W-:Y:S02]  /*118d0*/  FMNMX.FTZ R0, R89, R0, !PT ;  /* 0x0000000059007209 */ /* 0x000fe40007810000 */
[----:B------:R-:W-:Y:S02]  /*118e0*/  FSETP.NEU.FTZ.AND P0, PT, R74, -INF , PT ;  /* 0xff8000004a00780b */ /* 0x000fe40003f1d000 */
[----:B------:R-:W-:Y:S02]  /*118f0*/  ISETP.GT.AND P6, PT, R3, 0x30, PT ;  /* 0x000000300300780c */ /* 0x000fe40003fc4270 */
[----:B------:R-:W-:Y:S01]  /*11900*/  FSEL R91, R176, -INF , P3 ;  /* 0xff800000b05b7808 */ /* 0x000fe20001800000 */
[----:B-1----:R-:W-:Y:S01]  /*11910*/  FMUL.FTZ R6, R47, c[0x0][0x320] ;  /* 0x0000c8002f067a20 */ /* 0x002fe20000410000 */
[----:B------:R-:W-:-:S02]  /*11920*/  FMNMX.FTZ R0, R90, R0, !PT ;  /* 0x000000005a007209 */ /* 0x000fc40007810000 */
[----:B------:R-:W-:Y:S01]  /*11930*/  FSEL R7, R7, RZ, P0 ;  /* 0x000000ff07077208 */ /* 0x000fe20000000000 */
[----:B------:R1:W3:Y:S01]  /*11940*/  MUFU.TANH R20, R6 ;  /* 0x0000000600147308 */ /* 0x0002e20000002400 */
[----:B------:R-:W-:Y:S02]  /*11950*/  ISETP.GT.AND P1, PT, R3, 0x31, PT ;  /* 0x000000310300780c */ /* 0x000fe40003f24270 */
[----:B------:R-:W-:Y:S02]  /*11960*/  FSEL R117, R162, -INF , P6 ;  /* 0xff800000a2757808 */ /* 0x000fe40003000000 */
[----:B------:R-:W-:Y:S02]  /*11970*/  FMNMX.FTZ R0, R91, R0, !PT ;  /* 0x000000005b007209 */ /* 0x000fe40007810000 */
[----:B----4-:R-:W-:Y:S01]  /*11980*/  FMNMX.FTZ R71, R71, R9, !PT ;  /* 0x0000000947477209 */ /* 0x010fe20007810000 */
[----:B------:R-:W-:Y:S01]  /*11990*/  FFMA.FTZ R5, R21, c[0x0][0x2d0], -R7 ;  /* 0x0000b40015057a23 */ /* 0x000fe20000010807 */
[----:B------:R-:W-:Y:S01]  /*119a0*/  ISETP.GT.AND P2, PT, R3, 0x38, PT ;  /* 0x000000380300780c */ /* 0x000fe20003f44270 */
[----:B-1----:R-:W-:Y:S01]  /*119b0*/  FMUL.FTZ R6, R43, c[0x0][0x320] ;  /* 0x0000c8002b067a20 */ /* 0x002fe20000410000 */
[----:B------:R-:W-:-:S03]  /*119c0*/  FSEL R118, R161, -INF , P1 ;  /* 0xff800000a1767808 */ /* 0x000fc60000800000 */
[----:B------:R1:W4:Y:S01]  /*119d0*/  MUFU.TANH R9, R6 ;  /* 0x0000000600097308 */ /* 0x0003220000002400 */
[----:B------:R-:W-:Y:S02]  /*119e0*/  FSETP.NEU.FTZ.AND P0, PT, R72, -INF , PT ;  /* 0xff8000004800780b */ /* 0x000fe40003f1d000 */
[----:B------:R-:W-:Y:S02]  /*119f0*/  FMNMX.FTZ R0, R117, R0, !PT ;  /* 0x0000000075007209 */ /* 0x000fe40007810000 */
[----:B------:R-:W-:Y:S02]  /*11a00*/  ISETP.GT.AND P4, PT, R3, 0x39, PT ;  /* 0x000000390300780c */ /* 0x000fe40003f84270 */
[----:B------:R-:W-:Y:S01]  /*11a10*/  FSEL R116, R87, -INF , P2 ;  /* 0xff80000057747808 */ /* 0x000fe20001000000 */
[----:B------:R2:W-:Y:S01]  /*11a20*/  MUFU.EX2 R251, R5 ;  /* 0x0000000500fb7308 */ /* 0x0005e20000000800 */
[----:B------:R-:W-:Y:S01]  /*11a30*/  FMNMX.FTZ R0, R118, R0, !PT ;  /* 0x0000000076007209 */ /* 0x000fe20007810000 */
[----:B-1----:R-:W-:Y:S01]  /*11a40*/  FMUL.FTZ R6, R72, c[0x0][0x2d0] ;  /* 0x0000b40048067a20 */ /* 0x002fe20000410000 */
[----:B------:R-:W-:-:S04]  /*11a50*/  ISETP.GT.AND P5, PT, R3, 0x40, PT ;  /* 0x000000400300780c */ /* 0x000fc80003fa4270 */
[----:B------:R-:W-:Y:S01]  /*11a60*/  FSEL R6, R6, RZ, P0 ;  /* 0x000000ff06067208 */ /* 0x000fe20000000000 */
[----:B--2---:R-:W-:Y:S01]  /*11a70*/  FFMA.FTZ R5, R23, c[0x0][0x2d0], -R7 ;  /* 0x0000b40017057a23 */ /* 0x004fe20000010807 */
[----:B------:R-:W-:Y:S02]  /*11a80*/  FSEL R128, R157, -INF , P4 ;  /* 0xff8000009d807808 */ /* 0x000fe40002000000 */
[----:B------:R-:W-:Y:S01]  /*11a90*/  FMNMX.FTZ R0, R116, R0, !PT ;  /* 0x0000000074007209 */ /* 0x000fe20007810000 */
[----:B------:R1:W-:Y:S01]  /*11aa0*/  MUFU.EX2 R183, R5 ;  /* 0x0000000500b77308 */ /* 0x0003e20000000800 */
[----:B------:R-:W-:Y:S02]  /*11ab0*/  ISETP.GT.AND P3, PT, R3, 0x41, PT ;  /* 0x000000410300780c */ /* 0x000fe40003f64270 */
[----:B------:R-:W-:Y:S02]  /*11ac0*/  FSEL R137, R79, -INF , P5 ;  /* 0xff8000004f897808 */ /* 0x000fe40002800000 */
[----:B------:R-:W-:-:S02]  /*11ad0*/  FMNMX.FTZ R0, R128, R0, !PT ;  /* 0x0000000080007209 */ /* 0x000fc40007810000 */
[----:B------:R-:W-:Y:S02]  /*11ae0*/  ISETP.GT.AND P1, PT, R3, 0x48, PT ;  /* 0x000000480300780c */ /* 0x000fe40003f24270 */
[----:B------:R-:W-:Y:S01]  /*11af0*/  FSEL R136, R86, -INF , P3 ;  /* 0xff80000056887808 */ /* 0x000fe20001800000 */
[----:B-1----:R-:W-:Y:S01]  /*11b00*/  FFMA.FTZ R5, R22, c[0x0][0x2d0], -R6 ;  /* 0x0000b40016057a23 */ /* 0x002fe20000010806 */
[----:B------:R-:W-:-:S03]  /*11b10*/  FMNMX.FTZ R0, R137, R0, !PT ;  /* 0x0000000089007209 */ /* 0x000fc60007810000 */
[----:B------:R1:W-:Y:S01]  /*11b20*/  MUFU.EX2 R197, R5 ;  /* 0x0000000500c57308 */ /* 0x0003e20000000800 */
[C---:B------:R-:W-:Y:S02]  /*11b30*/  ISETP.GT.AND P0, PT, R3.reuse, 0x49, PT ;  /* 0x000000490300780c */ /* 0x040fe40003f04270 */
[----:B------:R-:W-:Y:S02]  /*11b40*/  FSEL R138, R62, -INF , P1 ;  /* 0xff8000003e8a7808 */ /* 0x000fe40000800000 */
[----:B------:R-:W-:Y:S02]  /*11b50*/  FMNMX.FTZ R0, R136, R0, !PT ;  /* 0x0000000088007209 */ /* 0x000fe40007810000 */
[C---:B------:R-:W-:Y:S02]  /*11b60*/  ISETP.GT.AND P2, PT, R3.reuse, 0x50, PT ;  /* 0x000000500300780c */ /* 0x040fe40003f44270 */
[----:B------:R-:W-:Y:S01]  /*11b70*/  ISETP.GT.AND P6, PT, R3, 0x51, PT ;  /* 0x000000510300780c */ /* 0x000fe20003fc4270 */
[----:B------:R-:W-:-:S02]  /*11b80*/  IMAD R225, R4, 0x2, R224 ;  /* 0x0000000204e17824 */ /* 0x000fc400078e02e0 */
[----:B-1----:R-:W-:Y:S01]  /*11b90*/  FFMA.FTZ R5, R24, c[0x0][0x2d0], -R6 ;  /* 0x0000b40018057a23 */ /* 0x002fe20000010806 */
[----:B------:R-:W-:Y:S01]  /*11ba0*/  FSEL R140, R140, -INF , P0 ;  /* 0xff8000008c8c7808 */ /* 0x000fe20000000000 */
[----:B------:R-:W-:Y:S01]  /*11bb0*/  IMAD R227, R2, 0x2, R224 ;  /* 0x0000000202e37824 */ /* 0x000fe200078e02e0 */
[----:B------:R-:W-:Y:S01]  /*11bc0*/  FMNMX.FTZ R0, R138, R0, !PT ;  /* 0x000000008a007209 */ /* 0x000fe20007810000 */
[----:B------:R1:W2:Y:S01]  /*11bd0*/  MUFU.EX2 R198, R5 ;  /* 0x0000000500c67308 */ /* 0x0002a20000000800 */
[----:B------:R-:W-:Y:S01]  /*11be0*/  FSETP.NEU.FTZ.AND P0, PT, R71, -INF , PT ;  /* 0xff8000004700780b */ /* 0x000fe20003f1d000 */
[----:B------:R-:W-:Y:S01]  /*11bf0*/  FFMA.FTZ R8, R26, c[0x0][0x2d0], -R6 ;  /* 0x0000b4001a087a23 */ /* 0x000fe20000010806 */
[----:B------:R-:W-:Y:S01]  /*11c00*/  FSEL R158, R158, -INF , P2 ;  /* 0xff8000009e9e7808 */ /* 0x000fe20001000000 */
[----:B------:R-:W-:Y:S01]  /*11c10*/  LDSM.16.MT88.4 R64, [R227+0x900] ;  /* 0x00090000e340783b */ /* 0x000fe20000004200 */
[----:B------:R-:W-:Y:S02]  /*11c20*/  FMNMX.FTZ R0, R140, R0, !PT ;  /* 0x000000008c007209 */ /* 0x000fe40007810000 */
[----:B------:R-:W-:Y:S01]  /*11c30*/  ISETP.GT.AND P5, PT, R3, 0x58, PT ;  /* 0x000000580300780c */ /* 0x000fe20003fa4270 */
[----:B------:R-:W-:Y:S01]  /*11c40*/  LDSM.16.MT88.4 R60, [R224+0x900] ;  /* 0x00090000e03c783b */ /* 0x000fe20000004200 */
[----:B------:R-:W-:-:S02]  /*11c50*/  FSEL R159, R159, -INF , P6 ;  /* 0xff8000009f9f7808 */ /* 0x000fc40003000000 */
[----:B------:R-:W-:Y:S01]  /*11c60*/  ISETP.GT.AND P4, PT, R3, 0x59, PT ;  /* 0x000000590300780c */ /* 0x000fe20003f84270 */
[----:B------:R-:W-:Y:S01]  /*11c70*/  LDSM.16.MT88.4 R80, [R225+0x900] ;  /* 0x00090000e150783b */ /* 0x000fe20000004200 */
[----:B-1----:R-:W-:-:S04]  /*11c80*/  FFMA.FTZ R5, R25, c[0x0][0x2d0], -R6 ;  /* 0x0000b40019057a23 */ /* 0x002fc80000010806 */
[----:B------:R1:W-:Y:S01]  /*11c90*/  MUFU.EX2 R240, R5 ;  /* 0x0000000500f07308 */ /* 0x0003e20000000800 */
[----:B------:R-:W-:Y:S02]  /*11ca0*/  FMNMX.FTZ R0, R158, R0, !PT ;  /* 0x000000009e007209 */ /* 0x000fe40007810000 */
[C---:B------:R-:W-:Y:S02]  /*11cb0*/  ISETP.GT.AND P3, PT, R3.reuse, 0x60, PT ;  /* 0x000000600300780c */ /* 0x040fe40003f64270 */
[C---:B------:R-:W-:Y:S02]  /*11cc0*/  ISETP.GT.AND P2, PT, R3.reuse, 0x61, PT ;  /* 0x000000610300780c */ /* 0x040fe40003f44270 */
[----:B------:R-:W-:Y:S01]  /*11cd0*/  ISETP.GT.AND P1, PT, R3, 0x68, PT ;  /* 0x000000680300780c */ /* 0x000fe20003f24270 */
[----:B-1----:R-:W-:-:S05]  /*11ce0*/  FMUL.FTZ R5, R71, c[0x0][0x2d0] ;  /* 0x0000b40047057a20 */ /* 0x002fca0000410000 */
[----:B------:R-:W-:Y:S02]  /*11cf0*/  FSEL R5, R5, RZ, P0 ;  /* 0x000000ff05057208 */ /* 0x000fe40000000000 */
[----:B------:R-:W-:-:S03]  /*11d00*/  ISETP.GT.AND P0, PT, R3, 0x69, PT ;  /* 0x000000690300780c */ /* 0x000fc60003f04270 */
[----:B------:R-:W-:Y:S01]  /*11d10*/  FFMA.FTZ R3, R17, c[0x0][0x2d0], -R5 ;  /* 0x0000b40011037a23 */ /* 0x000fe20000010805 */
[----:B------:R-:W-:Y:S02]  /*11d20*/  FSEL R170, R18, -INF , P5 ;  /* 0xff80000012aa7808 */ /* 0x000fe40002800000 */
[----:B------:R-:W-:Y:S01]  /*11d30*/  FMNMX.FTZ R0, R159, R0, !PT ;  /* 0x000000009f007209 */ /* 0x000fe20007810000 */
[----:B------:R1:W-:Y:S01]  /*11d40*/  MUFU.EX2 R199, R3 ;  /* 0x0000000300c77308 */ /* 0x0003e20000000800 */
[----:B------:R-:W-:Y:S02]  /*11d50*/  FSEL R169, R36, -INF , P4 ;  /* 0xff80000024a97808 */ /* 0x000fe40002000000 */
[----:B------:R-:W-:Y:S01]  /*11d60*/  FMNMX.FTZ R0, R170, R0, !PT ;  /* 0x00000000aa007209 */ /* 0x000fe20007810000 */
[----:B------:R-:W-:Y:S01]  /*11d70*/  LDSM.16.MT88.4 R36, [R227+0x100] ;  /* 0x00010000e324783b */ /* 0x000fe20000004200 */
[----:B------:R-:W-:Y:S02]  /*11d80*/  FSEL R168, R40, -INF , P3 ;  /* 0xff80000028a87808 */ /* 0x000fe40001800000 */
[----:B------:R-:W-:Y:S01]  /*11d90*/  LEA R226, R2, R225, 0x1 ;  /* 0x000000e102e27211 */ /* 0x000fe200078e08ff */
[----:B------:R-:W2:Y:S01]  /*11da0*/  MUFU.EX2 R201, R8 ;  /* 0x0000000800c97308 */ /* 0x000ea20000000800 */
[----:B---3--:R-:W-:Y:S01]  /*11db0*/  FSEL R164, R20, -INF , P2 ;  /* 0xff80000014a47808 */ /* 0x008fe20001000000 */
[----:B------:R-:W-:Y:S01]  /*11dc0*/  LDSM.16.MT88.4 R40, [R225+0x100] ;  /* 0x00010000e128783b */ /* 0x000fe20000004200 */
[----:B------:R-:W-:-:S02]  /*11dd0*/  FSEL R157, R12, -INF , P1 ;  /* 0xff8000000c9d7808 */ /* 0x000fc40000800000 */
[----:B----4-:R-:W-:Y:S01]  /*11de0*/  FSEL R156, R9, -INF , P0 ;  /* 0xff800000099c7808 */ /* 0x010fe20000000000 */
[----:B------:R-:W-:Y:S01]  /*11df0*/  LDSM.16.MT88.4 R52, [R226+0x100] ;  /* 0x00010000e234783b */ /* 0x000fe20000004200 */
[----:B-1----:R-:W-:-:S03]  /*11e00*/  FFMA.FTZ R3, R27, c[0x0][0x2d0], -R5 ;  /* 0x0000b4001b037a23 */ /* 0x002fc60000010805 */
[----:B------:R-:W-:Y:S01]  /*11e10*/  LDSM.16.MT88.4 R84, [R226+0x900] ;  /* 0x00090000e254783b */ /* 0x000fe20000004200 */
[----:B------:R1:W-:Y:S02]  /*11e20*/  MUFU.EX2 R213, R3 ;  /* 0x0000000300d57308 */ /* 0x0003e40000000800 */
[----:B-1----:R-:W-:Y:S01]  /*11e30*/  FMNMX.FTZ R3, R169, R0, !PT ;  /* 0x00000000a9037209 */ /* 0x002fe20007810000 */
[----:B------:R-:W-:-:S03]  /*11e40*/  FFMA.FTZ R0, R28, c[0x0][0x2d0], -R5 ;  /* 0x0000b4001c007a23 */ /* 0x000fc60000010805 */
[----:B------:R-:W-:Y:S02]  /*11e50*/  FMNMX.FTZ R2, R168, R3, !PT ;  /* 0x00000003a8027209 */ /* 0x000fe40007810000 */
[----:B------:R1:W-:Y:S02]  /*11e60*/  MUFU.EX2 R188, R0 ;  /* 0x0000000000bc7308 */ /* 0x0003e40000000800 */
[----:B-1----:R-:W-:-:S04]  /*11e70*/  FMNMX.FTZ R0, R164, R2, !PT ;  /* 0x00000002a4007209 */ /* 0x002fc80007810000 */
[----:B------:R-:W-:-:S04]  /*11e80*/  FMNMX.FTZ R0, R157, R0, !PT ;  /* 0x000000009d007209 */ /* 0x000fc80007810000 */
[----:B------:R-:W-:-:S05]  /*11e90*/  FMNMX.FTZ R0, R156, R0, !PT ;  /* 0x000000009c007209 */ /* 0x000fca0007810000 */
[----:B------:R-:W1:Y:S01]  /*11ea0*/  SHFL.BFLY PT, R3, R0, 0x2, 0x1f ;  /* 0x0c401f0000037f89 */ /* 0x000e6200000e0000 */
[----:B------:R-:W-:-:S04]  /*11eb0*/  FFMA.FTZ R2, R30, c[0x0][0x2d0], -R6 ;  /* 0x0000b4001e027a23 */ /* 0x000fc80000010806 */
[----:B------:R3:W-:Y:S02]  /*11ec0*/  MUFU.EX2 R233, R2 ;  /* 0x0000000200e97308 */ /* 0x0007e40000000800 */
[----:B---3--:R-:W-:-:S06]  /*11ed0*/  FFMA.FTZ R2, R31, c[0x0][0x2d0], -R6 ;  /* 0x0000b4001f027a23 */ /* 0x008fcc0000010806 */
[----:B------:R3:W-:Y:S01]  /*11ee0*/  MUFU.EX2 R237, R2 ;  /* 0x0000000200ed7308 */ /* 0x0007e20000000800 */
[----:B-1----:R-:W-:Y:S01]  /*11ef0*/  FMNMX.FTZ R0, R0, R3, !PT ;  /* 0x0000000300007209 */ /* 0x002fe20007810000 */
[----:B---3--:R-:W-:-:S06]  /*11f00*/  FFMA.FTZ R2, R32, c[0x0][0x2d0], -R6 ;  /* 0x0000b40020027a23 */ /* 0x008fcc0000010806 */
[----:B------:R1:W-:Y:S01]  /*11f10*/  MUFU.EX2 R203, R2 ;  /* 0x0000000200cb7308 */ /* 0x0003e20000000800 */
[----:B------:R-:W3:Y:S01]  /*11f20*/  SHFL.BFLY PT, R3, R0, 0x1, 0x1f ;  /* 0x0c201f0000037f89 */ /* 0x000ee200000e0000 */
        /* <DEDUP_REMOVED lines=9> */
[----:B------:R1:W-:Y:S01]  /*11fc0*/  MUFU.EX2 R232, R2 ;  /* 0x0000000200e87308 */ /* 0x0003e20000000800 */
[----:B---3--:R-:W-:-:S04]  /*11fd0*/  FMNMX.FTZ R73, R0, R3, !PT ;  /* 0x0000000300497209 */ /* 0x008fc80007810000 */
[C---:B------:R-:W-:Y:S01]  /*11fe0*/  FSETP.NEU.FTZ.AND P0, PT, R73.reuse, -INF , PT ;  /* 0xff8000004900780b */ /* 0x040fe20003f1d000 */
[----:B------:R-:W-:Y:S02]  /*11ff0*/  FMUL.FTZ R0, R73, c[0x0][0x2d0] ;  /* 0x0000b40049007a20 */ /* 0x000fe40000410000 */
[----:B-1----:R-:W-:-:S04]  /*12000*/  FFMA.FTZ R2, R92, c[0x0][0x2d0], -R7 ;  /* 0x0000b4005c027a23 */ /* 0x002fc80000010807 */
[----:B------:R1:W-:Y:S01]  /*12010*/  MUFU.EX2 R182, R2 ;  /* 0x0000000200b67308 */ /* 0x0003e20000000800 */
[----:B------:R-:W-:Y:S01]  /*12020*/  FSEL R0, R0, RZ, P0 ;  /* 0x000000ff00007208 */ /* 0x000fe20000000000 */
        /* <DEDUP_REMOVED lines=8> */
[----:B------:R-:W-:Y:S02]  /*120b0*/  FFMA.FTZ R8, R16, c[0x0][0x2d0], -R5 ;  /* 0x0000b40010087a23 */ /* 0x000fe40000010805 */
[----:B------:R-:W3:Y:S01]  /*120c0*/  LDSM.16.MT88.4 R16, [R224+0x100] ;  /* 0x00010000e010783b */ /* 0x000ee20000004200 */
[----:B-1----:R-:W-:-:S04]  /*120d0*/  FFMA.FTZ R2, R56, c[0x0][0x2d0], -R0 ;  /* 0x0000b40038027a23 */ /* 0x002fc80000010800 */
        /* <DEDUP_REMOVED lines=8> */
[----:B------:R1:W-:Y:S08]  /*12160*/  MUFU.EX2 R195, R2 ;  /* 0x0000000200c37308 */ /* 0x0003f00000000800 */
[----:B------:R-:W4:Y:S01]  /*12170*/  MUFU.EX2 R196, R8 ;  /* 0x0000000800c47308 */ /* 0x000f220000000800 */
[----:B-1----:R-:W-:-:S07]  /*12180*/  FFMA.FTZ R2, R68, c[0x0][0x2d0], -R0 ;  /* 0x0000b40044027a23 */ /* 0x002fce0000010800 */
[----:B------:R1:W-:Y:S02]  /*12190*/  MUFU.EX2 R181, R2 ;  /* 0x0000000200b57308 */ /* 0x0003e40000000800 */
[----:B-1----:R-:W-:-:S06]  /*121a0*/  FFMA.FTZ R2, R69, c[0x0][0x2d0], -R0 ;  /* 0x0000b40045027a23 */ /* 0x002fcc0000010800 */
[----:B------:R1:W1:Y:S01]  /*121b0*/  MUFU.EX2 R180, R2 ;  /* 0x0000000200b47308 */ /* 0x0002620000000800 */
[----:B--2---:R-:W-:Y:S02]  /*121c0*/  F2FP.PACK_AB R8, R198, R197 ;  /* 0x000000c5c608723e */ /* 0x004fe400000000ff */
[----:B------:R-:W-:Y:S02]  /*121d0*/  F2FP.PACK_AB R10, R201, R240 ;  /* 0x000000f0c90a723e */ /* 0x000fe400000000ff */
[----:B----4-:R-:W-:Y:S01]  /*121e0*/  F2FP.PACK_AB R9, R199, R196 ;  /* 0x000000c4c709723e */ /* 0x010fe200000000ff */
[----:B-1----:R-:W-:-:S04]  /*121f0*/  FFMA.FTZ R2, R70, c[0x0][0x2d0], -R0 ;  /* 0x0000b40046027a23 */ /* 0x002fc80000010800 */
[----:B------:R1:W-:Y:S01]  /*12200*/  MUFU.EX2 R160, R2 ;  /* 0x0000000200a07308 */ /* 0x0003e20000000800 */
[----:B------:R-:W-:Y:S01]  /*12210*/  F2FP.PACK_AB R11, R188, R213 ;  /* 0x000000d5bc0b723e */ /* 0x000fe200000000ff */
[----:B-1----:R-:W-:-:S06]  /*12220*/  FFMA.FTZ R2, R75, c[0x0][0x2d0], -R0 ;  /* 0x0000b4004b027a23 */ /* 0x002fcc0000010800 */
[----:B------:R1:W2:Y:S01]  /*12230*/  MUFU.EX2 R75, R2 ;  /* 0x00000002004b7308 */ /* 0x0002a20000000800 */
[----:B---3--:R-:W-:Y:S01]  /*12240*/  HMMA.16816.F32 R44, R8, R16, RZ ;  /* 0x00000010082c723c */ /* 0x008fe200000018ff */
[----:B-1----:R-:W-:-:S06]  /*12250*/  FFMA.FTZ R2, R111, c[0x0][0x2d0], -R7 ;  /* 0x0000b4006f027a23 */ /* 0x002fcc0000010807 */
[----:B------:R1:W-:Y:S01]  /*12260*/  MUFU.EX2 R248, R2 ;  /* 0x0000000200f87308 */ /* 0x0003e20000000800 */
[C---:B------:R-:W-:Y:S08]  /*12270*/  HMMA.16816.F32 R76, R8.reuse, R36, RZ ;  /* 0x00000024084c723c */ /* 0x040ff000000018ff */
[----:B------:R-:W-:Y:S01]  /*12280*/  HMMA.16816.F32 R48, R8, R40, RZ ;  /* 0x000000280830723c */ /* 0x000fe200000018ff */
[----:B-1----:R-:W-:-:S07]  /*12290*/  FFMA.FTZ R2, R130, c[0x0][0x2d0], -R7 ;  /* 0x0000b40082027a23 */ /* 0x002fce0000010807 */
[C---:B------:R-:W-:Y:S01]  /*122a0*/  HMMA.16816.F32 R20, R8.reuse, R52, RZ ;  /* 0x000000340814723c */ /* 0x040fe200000018ff */
[----:B------:R1:W-:Y:S07]  /*122b0*/  MUFU.EX2 R250, R2 ;  /* 0x0000000200fa7308 */ /* 0x0003ee0000000800 */
[C---:B------:R-:W-:Y:S08]  /*122c0*/  HMMA.16816.F32 R32, R8.reuse, R18, RZ ;  /* 0x000000120820723c */ /* 0x040ff000000018ff */
[----:B------:R-:W-:Y:S01]  /*122d0*/  HMMA.16816.F32 R28, R8, R38, RZ ;  /* 0x00000026081c723c */ /* 0x000fe200000018ff */
[----:B-1----:R-:W-:-:S07]  /*122e0*/  FFMA.FTZ R2, R132, c[0x0][0x2d0], -R7 ;  /* 0x0000b40084027a23 */ /* 0x002fce0000010807 */
[C---:B------:R-:W-:Y:S01]  /*122f0*/  HMMA.16816.F32 R24, R8.reuse, R42, RZ ;  /* 0x0000002a0818723c */ /* 0x040fe200000018ff */
[----:B------:R1:W-:Y:S07]  /*12300*/  MUFU.EX2 R252, R2 ;  /* 0x0000000200fc7308 */ /* 0x0003ee0000000800 */
[----:B------:R-:W-:Y:S01]  /*12310*/  HMMA.16816.F32 R8, R8, R54, RZ ;  /* 0x000000360808723c */ /* 0x000fe200000018ff */
[----:B-1----:R-:W-:-:S04]  /*12320*/  FFMA.FTZ R2, R133, c[0x0][0x2d0], -R7 ;  /* 0x0000b40085027a23 */ /* 0x002fc80000010807 */
[----:B------:R1:W-:Y:S01]  /*12330*/  MUFU.EX2 R68, R2 ;  /* 0x0000000200447308 */ /* 0x0003e20000000800 */
[----:B------:R-:W-:Y:S02]  /*12340*/  F2FP.PACK_AB R12, R237, R233 ;  /* 0x000000e9ed0c723e */ /* 0x000fe400000000ff */
[----:B------:R-:W-:Y:S02]  /*12350*/  F2FP.PACK_AB R13, R229, R208 ;  /* 0x000000d0e50d723e */ /* 0x000fe400000000ff */
[----:B------:R-:W-:Y:S02]  /*12360*/  F2FP.PACK_AB R14, R235, R203 ;  /* 0x000000cbeb0e723e */ /* 0x000fe400000000ff */
[----:B------:R-:W-:Y:S01]  /*12370*/  F2FP.PACK_AB R15, R232, R236 ;  /* 0x000000ece80f723e */ /* 0x000fe200000000ff */
[----:B-1----:R-:W-:-:S04]  /*12380*/  FFMA.FTZ R2, R108, c[0x0][0x2d0], -R6 ;  /* 0x0000b4006c027a23 */ /* 0x002fc80000010806 */
[----:B------:R1:W-:Y:S02]  /*12390*/  MUFU.EX2 R244, R2 ;  /* 0x0000000200f47308 */ /* 0x0003e40000000800 */
[----:B------:R-:W-:Y:S01]  /*123a0*/  HMMA.16816.F32 R124, R12, R64, R76 ;  /* 0x000000400c7c723c */ /* 0x000fe2000000184c */
[----:B-1----:R-:W-:-:S05]  /*123b0*/  FFMA.FTZ R2, R109, c[0x0][0x2d0], -R6 ;  /* 0x0000b4006d027a23 */ /* 0x002fca0000010806 */
[----:B------:R1:W3:Y:S02]  /*123c0*/  MUFU.EX2 R245, R2 ;  /* 0x0000000200f57308 */ /* 0x0002e40000000800 */
[----:B------:R-:W-:Y:S07]  /*123d0*/  HMMA.16816.F32 R76, R12, R86, R8 ;  /* 0x000000560c4c723c */ /* 0x000fee0000001808 */
[----:B------:R-:W-:Y:S02]  /*123e0*/  F2FP.PACK_AB R8, R183, R251 ;  /* 0x000000fbb708723e */ /* 0x000fe400000000ff */
[----:B------:R-:W-:-:S02]  /*123f0*/  F2FP.PACK_AB R10, R179, R182 ;  /* 0x000000b6b30a723e */ /* 0x000fc400000000ff */
[----:B------:R-:W-:Y:S01]  /*12400*/  F2FP.PACK_AB R9, R4, R151 ;  /* 0x000000970409723e */ /* 0x000fe200000000ff */
[----:B-1----:R-:W-:Y:S01]  /*12410*/  FFMA.FTZ R2, R110, c[0x0][0x2d0], -R6 ;  /* 0x0000b4006e027a23 */ /* 0x002fe20000010806 */
[----:B------:R-:W-:-:S03]  /*12420*/  F2FP.PACK_AB R11, R176, R177 ;  /* 0x000000b1b00b723e */ /* 0x000fc600000000ff */
[----:B------:R1:W-:Y:S01]  /*12430*/  MUFU.EX2 R246, R2 ;  /* 0x0000000200f67308 */ /* 0x0003e20000000800 */
[C---:B------:R-:W-:Y:S08]  /*12440*/  HMMA.16816.F32 R112, R12.reuse, R84, R20 ;  /* 0x000000540c70723c */ /* 0x040ff00000001814 */
[----:B------:R-:W-:Y:S01]  /*12450*/  HMMA.16816.F32 R92, R12, R66, R28 ;  /* 0x000000420c5c723c */ /* 0x000fe2000000181c */
[----:B-1----:R-:W-:-:S07]  /*12460*/  FFMA.FTZ R2, R131, c[0x0][0x2d0], -R6 ;  /* 0x0000b40083027a23 */ /* 0x002fce0000010806 */
[C---:B------:R-:W-:Y:S01]  /*12470*/  HMMA.16816.F32 R20, R8.reuse, R16, RZ ;  /* 0x000000100814723c */ /* 0x040fe200000018ff */
[----:B------:R1:W-:Y:S07]  /*12480*/  MUFU.EX2 R243, R2 ;  /* 0x0000000200f37308 */ /* 0x0003ee0000000800 */
[C---:B------:R-:W-:Y:S08]  /*12490*/  HMMA.16816.F32 R28, R8.reuse, R18, RZ ;  /* 0x00000012081c723c */ /* 0x040ff000000018ff */
[----:B------:R-:W-:Y:S01]  /*124a0*/  HMMA.16816.F32 R16, R8, R36, RZ ;  /* 0x000000240810723c */ /* 0x000fe200000018ff */
[----:B-1----:R-:W-:-:S04]  /*124b0*/  FFMA.FTZ R2, R102, c[0x0][0x2d0], -R5 ;  /* 0x0000b40066027a23 */ /* 0x002fc80000010805 */
[----:B------:R1:W-:Y:S03]  /*124c0*/  MUFU.EX2 R242, R2 ;  /* 0x0000000200f27308 */ /* 0x0003e60000000800 */
[----:B------:R-:W-:Y:S01]  /*124d0*/  HMMA.16816.F32 R104, R12, R60, R44 ;  /* 0x0000003c0c68723c */ /* 0x000fe2000000182c */
[----:B-1----:R-:W-:-:S04]  /*124e0*/  FFMA.FTZ R2, R103, c[0x0][0x2d0], -R5 ;  /* 0x0000b40067027a23 */ /* 0x002fc80000010805 */
[----:B------:R1:W4:Y:S03]  /*124f0*/  MUFU.EX2 R223, R2 ;  /* 0x0000000200df7308 */ /* 0x0003260000000800 */
[C---:B------:R-:W-:Y:S08]  /*12500*/  HMMA.16816.F32 R96, R12.reuse, R62, R32 ;  /* 0x0000003e0c60723c */ /* 0x040ff00000001820 */
[----:B------:R-:W-:Y:S01]  /*12510*/  HMMA.16816.F32 R44, R12, R82, R24 ;  /* 0x000000520c2c723c */ /* 0x000fe20000001818 */
[----:B-1----:R-:W-:-:S07]  /*12520*/  FFMA.FTZ R2, R129, c[0x0][0x2d0], -R5 ;  /* 0x0000b40081027a23 */ /* 0x002fce0000010805 */
[----:B------:R-:W-:Y:S01]  /*12530*/  HMMA.16816.F32 R120, R12, R80, R48 ;  /* 0x000000500c78723c */ /* 0x000fe20000001830 */
[----:B------:R1:W-:Y:S07]  /*12540*/  MUFU.EX2 R222, R2 ;  /* 0x0000000200de7308 */ /* 0x0003ee0000000800 */
[C---:B------:R-:W-:Y:S08]  /*12550*/  HMMA.16816.F32 R32, R8.reuse, R38, RZ ;  /* 0x000000260820723c */ /* 0x040ff000000018ff */
[----:B------:R-:W-:Y:S01]  /*12560*/  HMMA.16816.F32 R24, R8, R52, RZ ;  /* 0x000000340818723c */ /* 0x000fe200000018ff */
[----:B-1----:R-:W-:-:S04]  /*12570*/  FFMA.FTZ R2, R134, c[0x0][0x2d0], -R5 ;  /* 0x0000b40086027a23 */ /* 0x002fc80000010805 */
[----:B------:R1:W1:Y:S03]  /*12580*/  MUFU.EX2 R221, R2 ;  /* 0x0000000200dd7308 */ /* 0x0002660000000800 */
[C---:B------:R-:W-:Y:S08]  /*12590*/  HMMA.16816.F32 R12, R8.reuse, R40, RZ ;  /* 0x00000028080c723c */ /* 0x040ff000000018ff */
[C---:B------:R-:W-:Y:S08]  /*125a0*/  HMMA.16816.F32 R36, R8.reuse, R42, RZ ;  /* 0x0000002a0824723c */ /* 0x040ff000000018ff */
[----:B------:R-:W-:Y:S01]  /*125b0*/  HMMA.16816.F32 R52, R8, R54, RZ ;  /* 0x000000360834723c */ /* 0x000fe200000018ff */
[----:B-1----:R-:W-:-:S06]  /*125c0*/  FFMA.FTZ R2, R88, c[0x0][0x2d0], -R0 ;  /* 0x0000b40058027a23 */ /* 0x002fcc0000010800 */
[----:B------:R-:W-:Y:S02]  /*125d0*/  F2FP.PACK_AB R8, R191, R192 ;  /* 0x000000c0bf08723e */ /* 0x000fe400000000ff */
[----:B------:R-:W-:Y:S02]  /*125e0*/  F2FP.PACK_AB R9, R180, R181 ;  /* 0x000000b5b409723e */ /* 0x000fe400000000ff */
[----:B------:R-:W-:Y:S02]  /*125f0*/  F2FP.PACK_AB R10, R195, R206 ;  /* 0x000000cec30a723e */ /* 0x000fe400000000ff */
[----:B--2---:R-:W-:Y:S01]  /*12600*/  F2FP.PACK_AB R11, R75, R160 ;  /* 0x000000a04b0b723e */ /* 0x004fe200000000ff */
[----:B------:R1:W-:Y:S06]  /*12610*/  MUFU.EX2 R219, R2 ;  /* 0x0000000200db7308 */ /* 0x0003ec0000000800 */
[----:B------:R-:W-:Y:S01]  /*12620*/  HMMA.16816.F32 R56, R8, R64, R16 ;  /* 0x000000400838723c */ /* 0x000fe20000001810 */
[----:B------:R-:W2:Y:S01]  /*12630*/  LDSM.16.MT88.4 R16, [R227+0x1100] ;  /* 0x00110000e310783b */ /* 0x000ea20000004200 */
[----:B-1----:R-:W-:-:S04]  /*12640*/  FFMA.FTZ R2, R89, c[0x0][0x2d0], -R0 ;  /* 0x0000b40059027a23 */ /* 0x002fc80000010800 */
[----:B------:R1:W1:Y:S01]  /*12650*/  MUFU.EX2 R220, R2 ;  /* 0x0000000200dc7308 */ /* 0x0002620000000800 */
[----:B------:R-:W-:Y:S02]  /*12660*/  IMAD.MOV.U32 R69, RZ, RZ, R213 ;  /* 0x000000ffff457224 */ /* 0x000fe400078e00d5 */
[----:B-1----:R-:W-:-:S05]  /*12670*/  FFMA.FTZ R2, R90, c[0x0][0x2d0], -R0 ;  /* 0x0000b4005a027a23 */ /* 0x002fca0000010800 */
[----:B------:R1:W-:Y:S02]  /*12680*/  MUFU.EX2 R218, R2 ;  /* 0x0000000200da7308 */ /* 0x0003e40000000800 */
[----:B-1----:R-:W-:-:S06]  /*12690*/  FFMA.FTZ R2, R91, c[0x0][0x2d0], -R0 ;  /* 0x0000b4005b027a23 */ /* 0x002fcc0000010800 */
[----:B------:R1:W1:Y:S02]  /*126a0*/  MUFU.EX2 R217, R2 ;  /* 0x0000000200d97308 */ /* 0x0002640000000800 */
[----:B-1----:R-:W-:-:S06]  /*126b0*/  FFMA.FTZ R2, R147, c[0x0][0x2d0], -R7 ;  /* 0x0000b40093027a23 */ /* 0x002fcc0000010807 */
[----:B------:R1:W-:Y:S01]  /*126c0*/  MUFU.EX2 R213, R2 ;  /* 0x0000000200d57308 */ /* 0x0003e20000000800 */
[----:B------:R-:W-:Y:S01]  /*126d0*/  HMMA.16816.F32 R40, R8, R60, R20 ;  /* 0x0000003c0828723c */ /* 0x000fe20000001814 */
[----:B------:R-:W-:Y:S01]  /*126e0*/  MOV R129, R210 ;  /* 0x000000d200817202 */ /* 0x000fe20000000f00 */
[----:B------:R-:W-:Y:S01]  /*126f0*/  IMAD.MOV.U32 R132, RZ, RZ, R212 ;  /* 0x000000ffff847224 */ /* 0x000fe200078e00d4 */
[----:B------:R-:W2:Y:S01]  /*12700*/  LDSM.16.MT88.4 R20, [R224+0x1100] ;  /* 0x00110000e014783b */ /* 0x000ea20000004200 */
[----:B-1----:R-:W-:-:S04]  /*12710*/  FFMA.FTZ R2, R148, c[0x0][0x2d0], -R7 ;  /* 0x0000b40094027a23 */ /* 0x002fc80000010807 */
[----:B------:R1:W-:Y:S01]  /*12720*/  MUFU.EX2 R214, R2 ;  /* 0x0000000200d67308 */ /* 0x0003e20000000800 */
[----:B------:R-:W-:Y:S01]  /*12730*/  HMMA.16816.F32 R48, R8, R80, R12 ;  /* 0x000000500830723c */ /* 0x000fe2000000180c */
[----:B------:R-:W-:Y:S01]  /*12740*/  IMAD.MOV.U32 R131, RZ, RZ, R209 ;  /* 0x000000ffff837224 */ /* 0x000fe200078e00d1 */
[----:B------:R-:W2:Y:S01]  /*12750*/  LDSM.16.MT88.4 R12, [R225+0x1100] ;  /* 0x00110000e10c783b */ /* 0x000ea20000004200 */
[----:B-1----:R-:W-:-:S04]  /*12760*/  FFMA.FTZ R2, R149, c[0x0][0x2d0], -R7 ;  /* 0x0000b40095027a23 */ /* 0x002fc80000010807 */
[----:B------:R1:W-:Y:S01]  /*12770*/  MUFU.EX2 R215, R2 ;  /* 0x0000000200d77308 */ /* 0x0003e20000000800 */
[C---:B------:R-:W-:Y:S01]  /*12780*/  HMMA.16816.F32 R108, R8.reuse, R84, R24 ;  /* 0x00000054086c723c */ /* 0x040fe20000001818 */
[----:B------:R-:W-:Y:S01]  /*12790*/  IMAD.MOV.U32 R130, RZ, RZ, R208 ;  /* 0x000000ffff827224 */ /* 0x000fe200078e00d0 */
[----:B------:R-:W2:Y:S06]  /*127a0*/  LDSM.16.MT88.4 R24, [R226+0x1100] ;  /* 0x00110000e218783b */ /* 0x000eac0000004200 */
[----:B------:R-:W-:Y:S01]  /*127b0*/  HMMA.16816.F32 R28, R8, R62, R28 ;  /* 0x0000003e081c723c */ /* 0x000fe2000000181c */
[----:B-1----:R-:W-:-:S07]  /*127c0*/  FFMA.FTZ R2, R150, c[0x0][0x2d0], -R7 ;  /* 0x0000b40096027a23 */ /* 0x002fce0000010807 */
[C---:B------:R-:W-:Y:S01]  /*127d0*/  HMMA.16816.F32 R32, R8.reuse, R66, R32 ;  /* 0x000000420820723c */ /* 0x040fe20000001820 */
[----:B------:R1:W-:Y:S07]  /*127e0*/  MUFU.EX2 R216, R2 ;  /* 0x0000000200d87308 */ /* 0x0003ee0000000800 */
[C---:B------:R-:W-:Y:S08]  /*127f0*/  HMMA.16816.F32 R36, R8.reuse, R82, R36 ;  /* 0x000000520824723c */ /* 0x040ff00000001824 */
[----:B------:R-:W-:Y:S01]  /*12800*/  HMMA.16816.F32 R52, R8, R86, R52 ;  /* 0x000000560834723c */ /* 0x000fe20000001834 */
[----:B-1----:R-:W-:-:S06]  /*12810*/  FFMA.FTZ R2, R139, c[0x0][0x2d0], -R6 ;  /* 0x0000b4008b027a23 */ /* 0x002fcc0000010806 */
[----:B---3--:R-:W-:Y:S02]  /*12820*/  F2FP.PACK_AB R8, R245, R244 ;  /* 0x000000f4f508723e */ /* 0x008fe400000000ff */
[----:B----4-:R-:W-:Y:S02]  /*12830*/  F2FP.PACK_AB R9, R223, R242 ;  /* 0x000000f2df09723e */ /* 0x010fe400000000ff */
[----:B------:R-:W-:Y:S02]  /*12840*/  F2FP.PACK_AB R10, R243, R246 ;  /* 0x000000f6f30a723e */ /* 0x000fe400000000ff */
[----:B------:R-:W-:Y:S01]  /*12850*/  F2FP.PACK_AB R11, R221, R222 ;  /* 0x000000dedd0b723e */ /* 0x000fe200000000ff */
[----:B------:R1:W-:Y:S06]  /*12860*/  MUFU.EX2 R210, R2 ;  /* 0x0000000200d27308 */ /* 0x0003ec0000000800 */
[----:B--2---:R-:W-:Y:S07]  /*12870*/  HMMA.16816.F32 R100, R8, R16, R124 ;  /* 0x000000100864723c */ /* 0x004fee000000187c */
[----:B------:R-:W-:-:S02]  /*12880*/  IMAD.MOV.U32 R127, RZ, RZ, R211 ;  /* 0x000000ffff7f7224 */ /* 0x000fc400078e00d3 */
[----:B-1----:R-:W-:-:S04]  /*12890*/  FFMA.FTZ R2, R143, c[0x0][0x2d0], -R6 ;  /* 0x0000b4008f027a23 */ /* 0x002fc80000010806 */
[----:B------:R1:W2:Y:S02]  /*128a0*/  MUFU.EX2 R211, R2 ;  /* 0x0000000200d37308 */ /* 0x0002a40000000800 */
[----:B-1----:R-:W-:-:S06]  /*128b0*/  FFMA.FTZ R2, R142, c[0x0][0x2d0], -R6 ;  /* 0x0000b4008e027a23 */ /* 0x002fcc0000010806 */
[----:B------:R1:W-:Y:S01]  /*128c0*/  MUFU.EX2 R212, R2 ;  /* 0x0000000200d47308 */ /* 0x0003e20000000800 */
[----:B------:R-:W-:Y:S02]  /*128d0*/  IMAD.MOV.U32 R3, RZ, RZ, R207 ;  /* 0x000000ffff037224 */ /* 0x000fe400078e00cf */
[----:B-1----:R-:W-:-:S05]  /*128e0*/  FFMA.FTZ R2, R145, c[0x0][0x2d0], -R6 ;  /* 0x0000b40091027a23 */ /* 0x002fca0000010806 */
[----:B------:R1:W-:Y:S01]  /*128f0*/  MUFU.EX2 R209, R2 ;  /* 0x0000000200d17308 */ /* 0x0003e20000000800 */
[----:B------:R-:W-:Y:S01]  /*12900*/  MOV R126, R206 ;  /* 0x000000ce007e7202 */ /* 0x000fe20000000f00 */
[----:B-1----:R-:W-:-:S06]  /*12910*/  FFMA.FTZ R2, R135, c[0x0][0x2d0], -R5 ;  /* 0x0000b40087027a23 */ /* 0x002fcc0000010805 */
[----:B------:R1:W-:Y:S02]  /*12920*/  MUFU.EX2 R208, R2 ;  /* 0x0000000200d07308 */ /* 0x0003e40000000800 */
[----:B-1----:R-:W-:-:S06]  /*12930*/  FFMA.FTZ R2, R141, c[0x0][0x2d0], -R5 ;  /* 0x0000b4008d027a23 */ /* 0x002fcc0000010805 */
[----:B------:R1:W3:Y:S01]  /*12940*/  MUFU.EX2 R207, R2 ;  /* 0x0000000200cf7308 */ /* 0x0002e20000000800 */
[----:B------:R-:W-:Y:S02]  /*12950*/  IMAD.MOV.U32 R135, RZ, RZ, R203 ;  /* 0x000000ffff877224 */ /* 0x000fe400078e00cb */
[----:B-1----:R-:W-:-:S05]  /*12960*/  FFMA.FTZ R2, R146, c[0x0][0x2d0], -R5 ;  /* 0x0000b40092027a23 */ /* 0x002fca0000010805 */
[----:B------:R1:W-:Y:S01]  /*12970*/  MUFU.EX2 R206, R2 ;  /* 0x0000000200ce7308 */ /* 0x0003e20000000800 */
[----:B------:R-:W-:Y:S02]  /*12980*/  IMAD.MOV.U32 R146, RZ, RZ, R205 ;  /* 0x000000ffff927224 */ /* 0x000fe400078e00cd */
[----:B------:R-:W-:Y:S02]  /*12990*/  IMAD.MOV.U32 R143, RZ, RZ, R204 ;  /* 0x000000ffff8f7224 */ /* 0x000fe400078e00cc */
[----:B-1----:R-:W-:-:S04]  /*129a0*/  FFMA.FTZ R2, R144, c[0x0][0x2d0], -R5 ;  /* 0x0000b40090027a23 */ /* 0x002fc80000010805 */
[----:B------:R1:W4:Y:S02]  /*129b0*/  MUFU.EX2 R205, R2 ;  /* 0x0000000200cd7308 */ /* 0x0003240000000800 */
[----:B-1----:R-:W-:-:S06]  /*129c0*/  FFMA.FTZ R2, R117, c[0x0][0x2d0], -R0 ;  /* 0x0000b40075027a23 */ /* 0x002fcc0000010800 */
[----:B------:R1:W-:Y:S01]  /*129d0*/  MUFU.EX2 R203, R2 ;  /* 0x0000000200cb7308 */ /* 0x0003e20000000800 */
[----:B------:R-:W-:Y:S01]  /*129e0*/  MOV R117, R202 ;  /* 0x000000ca00757202 */ /* 0x000fe20000000f00 */
[----:B------:R-:W-:Y:S02]  /*129f0*/  IMAD.MOV.U32 R70, RZ, RZ, R201 ;  /* 0x000000ffff467224 */ /* 0x000fe400078e00c9 */
[----:B-1----:R-:W-:-:S04]  /*12a00*/  FFMA.FTZ R2, R118, c[0x0][0x2d0], -R0 ;  /* 0x0000b40076027a23 */ /* 0x002fc80000010800 */
[----:B------:R1:W1:Y:S01]  /*12a10*/  MUFU.EX2 R204, R2 ;  /* 0x0000000200cc7308 */ /* 0x0002620000000800 */
[----:B------:R-:W-:Y:S01]  /*12a20*/  MOV R118, R194 ;  /* 0x000000c200767202 */ /* 0x000fe20000000f00 */
[----:B-1----:R-:W-:-:S06]  /*12a30*/  FFMA.FTZ R2, R116, c[0x0][0x2d0], -R0 ;  /* 0x0000b40074027a23 */ /* 0x002fcc0000010800 */
[----:B------:R1:W-:Y:S01]  /*12a40*/  MUFU.EX2 R202, R2 ;  /* 0x0000000200ca7308 */ /* 0x0003e20000000800 */
[----:B------:R-:W-:Y:S01]  /*12a50*/  HMMA.16816.F32 R104, R8, R20, R104 ;  /* 0x000000140868723c */ /* 0x000fe20000001868 */
[----:B------:R-:W-:Y:S02]  /*12a60*/  IMAD.MOV.U32 R148, RZ, RZ, R197 ;  /* 0x000000ffff947224 */ /* 0x000fe400078e00c5 */
[----:B-1----:R-:W-:-:S04]  /*12a70*/  FFMA.FTZ R2, R128, c[0x0][0x2d0], -R0 ;  /* 0x0000b40080027a23 */ /* 0x002fc80000010800 */
[----:B------:R1:W1:Y:S01]  /*12a80*/  MUFU.EX2 R201, R2 ;  /* 0x0000000200c97308 */ /* 0x0002620000000800 */
[C---:B------:R-:W-:Y:S08]  /*12a90*/  HMMA.16816.F32 R88, R8.reuse, R12, R120 ;  /* 0x0000000c0858723c */ /* 0x040ff00000001878 */
[----:B------:R-:W-:Y:S01]  /*12aa0*/  HMMA.16816.F32 R80, R8, R24, R112 ;  /* 0x000000180850723c */ /* 0x000fe20000001870 */
[----:B-1----:R-:W-:-:S07]  /*12ab0*/  FFMA.FTZ R2, R172, c[0x0][0x2d0], -R7 ;  /* 0x0000b400ac027a23 */ /* 0x002fce0000010807 */
[C---:B------:R-:W-:Y:S01]  /*12ac0*/  HMMA.16816.F32 R96, R8.reuse, R22, R96 ;  /* 0x000000160860723c */ /* 0x040fe20000001860 */
[----:B------:R1:W-:Y:S07]  /*12ad0*/  MUFU.EX2 R194, R2 ;  /* 0x0000000200c27308 */ /* 0x0003ee0000000800 */
[C---:B------:R-:W-:Y:S08]  /*12ae0*/  HMMA.16816.F32 R92, R8.reuse, R18, R92 ;  /* 0x00000012085c723c */ /* 0x040ff0000000185c */
[----:B------:R-:W-:Y:S01]  /*12af0*/  HMMA.16816.F32 R84, R8, R14, R44 ;  /* 0x0000000e0854723c */ /* 0x000fe2000000182c */
[----:B-1----:R-:W-:-:S07]  /*12b00*/  FFMA.FTZ R2, R173, c[0x0][0x2d0], -R7 ;  /* 0x0000b400ad027a23 */ /* 0x002fce0000010807 */
[----:B------:R-:W-:Y:S01]  /*12b10*/  HMMA.16816.F32 R76, R8, R26, R76 ;  /* 0x0000001a084c723c */ /* 0x000fe2000000184c */
[----:B------:R1:W-:Y:S06]  /*12b20*/  MUFU.EX2 R197, R2 ;  /* 0x0000000200c57308 */ /* 0x0003ec0000000800 */
[----:B------:R-:W-:Y:S02]  /*12b30*/  F2FP.PACK_AB R8, R250, R248 ;  /* 0x000000f8fa08723e */ /* 0x000fe400000000ff */
[----:B------:R-:W-:Y:S02]  /*12b40*/  F2FP.PACK_AB R9, R220, R219 ;  /* 0x000000dbdc09723e */ /* 0x000fe400000000ff */
[----:B------:R-:W-:-:S02]  /*12b50*/  F2FP.PACK_AB R10, R68, R252 ;  /* 0x000000fc440a723e */ /* 0x000fc400000000ff */
[----:B------:R-:W-:Y:S01]  /*12b60*/  F2FP.PACK_AB R11, R217, R218 ;  /* 0x000000dad90b723e */ /* 0x000fe200000000ff */
[----:B------:R-:W-:Y:S02]  /*12b70*/  IMAD.MOV.U32 R133, RZ, RZ, R199 ;  /* 0x000000ffff857224 */ /* 0x000fe400078e00c7 */
[----:B-1----:R-:W-:-:S04]  /*12b80*/  FFMA.FTZ R2, R174, c[0x0][0x2d0], -R7 ;  /* 0x0000b400ae027a23 */ /* 0x002fc80000010807 */
[----:B------:R-:W-:Y:S01]  /*12b90*/  HMMA.16816.F32 R64, R8, R20, R40 ;  /* 0x000000140840723c */ /* 0x000fe20000001828 */
[----:B------:R1:W-:Y:S01]  /*12ba0*/  MUFU.EX2 R199, R2 ;  /* 0x0000000200c77308 */ /* 0x0003e20000000800 */
[----:B------:R-:W-:-:S06]  /*12bb0*/  IMAD.MOV.U32 R139, RZ, RZ, R200 ;  /* 0x000000ffff8b7224 */ /* 0x000fcc00078e00c8 */
[C---:B------:R-:W-:Y:S01]  /*12bc0*/  HMMA.16816.F32 R60, R8.reuse, R22, R28 ;  /* 0x00000016083c723c */ /* 0x040fe2000000181c */
[----:B------:R-:W2:Y:S04]  /*12bd0*/  LDSM.16.MT88.4 R20, [R224+0x1900] ;  /* 0x00190000e014783b */ /* 0x000ea80000004200 */
[----:B------:R-:W-:Y:S03]  /*12be0*/  LDSM.16.MT88.4 R28, [R226+0x1900] ;  /* 0x00190000e21c783b */ /* 0x000fe60000004200 */
[----:B------:R-:W-:Y:S01]  /*12bf0*/  HMMA.16816.F32 R56, R8, R16, R56 ;  /* 0x000000100838723c */ /* 0x000fe20000001838 */
[----:B-1----:R-:W-:-:S07]  /*12c00*/  FFMA.FTZ R2, R175, c[0x0][0x2d0], -R7 ;  /* 0x0000b400af027a23 */ /* 0x002fce0000010807 */
[C---:B------:R-:W-:Y:S01]  /*12c10*/  HMMA.16816.F32 R44, R8.reuse, R18, R32 ;  /* 0x00000012082c723c */ /* 0x040fe20000001820 */
[----:B------:R-:W1:Y:S01]  /*12c20*/  LDSM.16.MT88.4 R16, [R227+0x1900] ;  /* 0x00190000e310783b */ /* 0x000e620000004200 */
[----:B------:R3:W-:Y:S06]  /*12c30*/  MUFU.EX2 R200, R2 ;  /* 0x0000000200c87308 */ /* 0x0007ec0000000800 */
[C---:B------:R-:W-:Y:S08]  /*12c40*/  HMMA.16816.F32 R40, R8.reuse, R12, R48 ;  /* 0x0000000c0828723c */ /* 0x040ff00000001830 */
[----:B------:R-:W-:Y:S01]  /*12c50*/  HMMA.16816.F32 R32, R8, R14, R36 ;  /* 0x0000000e0820723c */ /* 0x000fe20000001824 */
[----:B------:R-:W1:Y:S01]  /*12c60*/  LDSM.16.MT88.4 R12, [R225+0x1900] ;  /* 0x00190000e10c783b */ /* 0x000e620000004200 */
[----:B---3--:R-:W-:-:S02]  /*12c70*/  FFMA.FTZ R2, R165, c[0x0][0x2d0], -R6 ;  /* 0x0000b400a5027a23 */ /* 0x008fc40000010806 */
[----:B------:R-:W-:Y:S02]  /*12c80*/  IMAD.MOV.U32 R142, RZ, RZ, R193 ;  /* 0x000000ffff8e7224 */ /* 0x000fe400078e00c1 */
[----:B------:R3:W-:Y:S01]  /*12c90*/  MUFU.EX2 R193, R2 ;  /* 0x0000000200c17308 */ /* 0x0007e20000000800 */
[----:B------:R-:W-:Y:S01]  /*12ca0*/  IMAD.MOV.U32 R149, RZ, RZ, R196 ;  /* 0x000000ffff957224 */ /* 0x000fe200078e00c4 */
[----:B------:R-:W-:Y:S01]  /*12cb0*/  MOV R134, R198 ;  /* 0x000000c600867202 */ /* 0x000fe20000000f00 */
[----:B------:R-:W-:Y:S02]  /*12cc0*/  IMAD.MOV.U32 R150, RZ, RZ, R195 ;  /* 0x000000ffff967224 */ /* 0x000fe400078e00c3 */
[----:B---3--:R-:W-:-:S04]  /*12cd0*/  FFMA.FTZ R2, R166, c[0x0][0x2d0], -R6 ;  /* 0x0000b400a6027a23 */ /* 0x008fc80000010806 */
[----:B------:R3:W1:Y:S01]  /*12ce0*/  MUFU.EX2 R196, R2 ;  /* 0x0000000200c47308 */ /* 0x0006620000000800 */
[----:B------:R-:W-:Y:S01]  /*12cf0*/  MOV R124, R192 ;  /* 0x000000c0007c7202 */ /* 0x000fe20000000f00 */
[----:B---3--:R-:W-:-:S06]  /*12d00*/  FFMA.FTZ R2, R167, c[0x0][0x2d0], -R6 ;  /* 0x0000b400a7027a23 */ /* 0x008fcc0000010806 */
[----:B------:R3:W-:Y:S01]  /*12d10*/  MUFU.EX2 R198, R2 ;  /* 0x0000000200c67308 */ /* 0x0007e20000000800 */
[----:B------:R-:W-:Y:S01]  /*12d20*/  HMMA.16816.F32 R48, R8, R24, R108 ;  /* 0x000000180830723c */ /* 0x000fe2000000186c */
[----:B------:R-:W-:Y:S02]  /*12d30*/  IMAD.MOV.U32 R125, RZ, RZ, R191 ;  /* 0x000000ffff7d7224 */ /* 0x000fe400078e00bf */
[----:B---3--:R-:W-:-:S04]  /*12d40*/  FFMA.FTZ R2, R171, c[0x0][0x2d0], -R6 ;  /* 0x0000b400ab027a23 */ /* 0x008fc80000010806 */
[----:B------:R3:W-:Y:S01]  /*12d50*/  MUFU.EX2 R195, R2 ;  /* 0x0000000200c37308 */ /* 0x0007e20000000800 */
[----:B------:R-:W-:Y:S01]  /*12d60*/  HMMA.16816.F32 R52, R8, R26, R52 ;  /* 0x0000001a0834723c */ /* 0x000fe20000001834 */
[----:B------:R-:W-:Y:S01]  /*12d70*/  IMAD.MOV.U32 R147, RZ, RZ, R68 ;  /* 0x000000ffff937224 */ /* 0x000fe200078e0044 */
[----:B------:R-:W1:Y:S05]  /*12d80*/  LDSM.16.MT88.4 R24, [R224+0x2100] ;  /* 0x00210000e018783b */ /* 0x000e6a0000004200 */
[----:B--2---:R-:W-:Y:S01]  /*12d90*/  F2FP.PACK_AB R8, R211, R210 ;  /* 0x000000d2d308723e */ /* 0x004fe200000000ff */
[----:B---3--:R-:W-:Y:S01]  /*12da0*/  FFMA.FTZ R2, R153, c[0x0][0x2d0], -R5 ;  /* 0x0000b40099027a23 */ /* 0x008fe20000010805 */
[----:B------:R-:W-:-:S03]  /*12db0*/  F2FP.PACK_AB R9, R207, R208 ;  /* 0x000000d0cf09723e */ /* 0x000fc600000000ff */
[----:B------:R2:W-:Y:S01]  /*12dc0*/  MUFU.EX2 R192, R2 ;  /* 0x0000000200c07308 */ /* 0x0005e20000000800 */
[----:B------:R-:W-:Y:S02]  /*12dd0*/  F2FP.PACK_AB R10, R209, R212 ;  /* 0x000000d4d10a723e */ /* 0x000fe400000000ff */
[----:B----4-:R-:W-:Y:S01]  /*12de0*/  F2FP.PACK_AB R11, R205, R206 ;  /* 0x000000cecd0b723e */ /* 0x010fe200000000ff */
[----:B------:R-:W-:Y:S02]  /*12df0*/  IMAD.MOV.U32 R68, RZ, RZ, R190 ;  /* 0x000000ffff447224 */ /* 0x000fe400078e00be */
[----:B------:R-:W-:Y:S02]  /*12e00*/  IMAD.MOV.U32 R144, RZ, RZ, R160 ;  /* 0x000000ffff907224 */ /* 0x000fe400078e00a0 */
[----:B--2---:R-:W-:-:S04]  /*12e10*/  FFMA.FTZ R2, R155, c[0x0][0x2d0], -R5 ;  /* 0x0000b4009b027a23 */ /* 0x004fc80000010805 */
[----:B------:R2:W3:Y:S01]  /*12e20*/  MUFU.EX2 R191, R2 ;  /* 0x0000000200bf7308 */ /* 0x0004e20000000800 */
[----:B------:R-:W-:Y:S01]  /*12e30*/  HMMA.16816.F32 R120, R8, R20, R104 ;  /* 0x000000140878723c */ /* 0x000fe20000001868 */
[----:B------:R-:W-:-:S07]  /*12e40*/  IMAD.MOV.U32 R128, RZ, RZ, R189 ;  /* 0x000000ffff807224 */ /* 0x000fce00078e00bd */
[----:B------:R-:W-:Y:S01]  /*12e50*/  HMMA.16816.F32 R112, R8, R22, R96 ;  /* 0x000000160870723c */ /* 0x000fe20000001860 */
[----:B--2---:R-:W-:-:S07]  /*12e60*/  FFMA.FTZ R2, R154, c[0x0][0x2d0], -R5 ;  /* 0x0000b4009a027a23 */ /* 0x004fce0000010805 */
[C---:B-1----:R-:W-:Y:S01]  /*12e70*/  HMMA.16816.F32 R108, R8.reuse, R16, R100 ;  /* 0x00000010086c723c */ /* 0x042fe20000001864 */
[----:B------:R1:W-:Y:S07]  /*12e80*/  MUFU.EX2 R190, R2 ;  /* 0x0000000200be7308 */ /* 0x0003ee0000000800 */
        /* <DEDUP_REMOVED lines=8> */
[----:B-1----:R-:W-:-:S06]  /*12f10*/  FFMA.FTZ R2, R137, c[0x0][0x2d0], -R0 ;  /* 0x0000b40089027a23 */ /* 0x002fcc0000010800 */
[----:B------:R-:W-:Y:S02]  /*12f20*/  F2FP.PACK_AB R8, R214, R213 ;  /* 0x000000d5d608723e */ /* 0x000fe400000000ff */
[----:B------:R-:W-:Y:S02]  /*12f30*/  F2FP.PACK_AB R9, R204, R203 ;  /* 0x000000cbcc09723e */ /* 0x000fe400000000ff */
[----:B------:R-:W-:Y:S02]  /*12f40*/  F2FP.PACK_AB R10, R216, R215 ;  /* 0x000000d7d80a723e */ /* 0x000fe400000000ff */
[----:B------:R-:W-:Y:S01]  /*12f50*/  F2FP.PACK_AB R11, R201, R202 ;  /* 0x000000cac90b723e */ /* 0x000fe200000000ff */
[----:B------:R1:W-:Y:S01]  /*12f60*/  MUFU.EX2 R185, R2 ;  /* 0x0000000200b97308 */ /* 0x0003e20000000800 */
[----:B------:R-:W-:-:S05]  /*12f70*/  MOV R145, R188 ;  /* 0x000000bc00917202 */ /* 0x000fca0000000f00 */
[C---:B------:R-:W-:Y:S08]  /*12f80*/  HMMA.16816.F32 R88, R8.reuse, R20, R64 ;  /* 0x000000140858723c */ /* 0x040ff00000001840 */
[----:B------:R-:W-:Y:S01]  /*12f90*/  HMMA.16816.F32 R64, R8, R16, R56 ;  /* 0x000000100840723c */ /* 0x000fe20000001838 */
[----:B-1----:R-:W-:-:S07]  /*12fa0*/  FFMA.FTZ R2, R136, c[0x0][0x2d0], -R0 ;  /* 0x0000b40088027a23 */ /* 0x002fce0000010800 */
[C---:B------:R-:W-:Y:S01]  /*12fb0*/  HMMA.16816.F32 R44, R8.reuse, R18, R44 ;  /* 0x00000012082c723c */ /* 0x040fe2000000182c */
[----:B------:R-:W1:Y:S01]  /*12fc0*/  LDSM.16.MT88.4 R16, [R225+0x2100] ;  /* 0x00210000e110783b */ /* 0x000e620000004200 */
[----:B------:R4:W1:Y:S06]  /*12fd0*/  MUFU.EX2 R188, R2 ;  /* 0x0000000200bc7308 */ /* 0x00086c0000000800 */
[C---:B------:R-:W-:Y:S01]  /*12fe0*/  HMMA.16816.F32 R80, R8.reuse, R22, R60 ;  /* 0x000000160850723c */ /* 0x040fe2000000183c */
[----:B------:R-:W1:Y:S07]  /*12ff0*/  LDSM.16.MT88.4 R20, [R227+0x2100] ;  /* 0x00210000e314783b */ /* 0x000e6e0000004200 */
[----:B------:R-:W-:Y:S01]  /*13000*/  HMMA.16816.F32 R40, R8, R12, R40 ;  /* 0x0000000c0828723c */ /* 0x000fe20000001828 */
[----:B----4-:R-:W-:-:S07]  /*13010*/  FFMA.FTZ R2, R138, c[0x0][0x2d0], -R0 ;  /* 0x0000b4008a027a23 */ /* 0x010fce0000010800 */
[----:B------:R-:W-:Y:S01]  /*13020*/  HMMA.16816.F32 R36, R8, R14, R32 ;  /* 0x0000000e0824723c */ /* 0x000fe20000001820 */
[----:B------:R-:W4:Y:S01]  /*13030*/  LDSM.16.MT88.4 R12, [R226+0x2100] ;  /* 0x00210000e20c783b */ /* 0x000f220000004200 */
[----:B------:R-:W-:Y:S02]  /*13040*/  IMAD.MOV.U32 R172, RZ, RZ, R187 ;  /* 0x000000ffffac7224 */ /* 0x000fe400078e00bb */
[----:B------:R2:W-:Y:S01]  /*13050*/  MUFU.EX2 R187, R2 ;  /* 0x0000000200bb7308 */ /* 0x0005e20000000800 */
[----:B------:R-:W-:Y:S02]  /*13060*/  IMAD.MOV.U32 R141, RZ, RZ, R186 ;  /* 0x000000ffff8d7224 */ /* 0x000fe400078e00ba */
[----:B------:R-:W-:Y:S01]  /*13070*/  MOV R174, R172 ;  /* 0x000000ac00ae7202 */ /* 0x000fe20000000f00 */
[----:B------:R-:W-:Y:S02]  /*13080*/  IMAD.MOV.U32 R172, RZ, RZ, R118 ;  /* 0x000000ffffac7224 */ /* 0x000fe400078e0076 */
[----:B--2---:R-:W-:-:S04]  /*13090*/  FFMA.FTZ R2, R140, c[0x0][0x2d0], -R0 ;  /* 0x0000b4008c027a23 */ /* 0x004fc80000010800 */
[----:B------:R2:W1:Y:S01]  /*130a0*/  MUFU.EX2 R186, R2 ;  /* 0x0000000200ba7308 */ /* 0x0004620000000800 */
[----:B------:R-:W-:Y:S01]  /*130b0*/  MOV R118, R144 ;  /* 0x0000009000767202 */ /* 0x000fe20000000f00 */
[----:B------:R-:W-:Y:S01]  /*130c0*/  HMMA.16816.F32 R32, R8, R28, R48 ;  /* 0x0000001c0820723c */ /* 0x000fe20000001830 */
[----:B--2---:R-:W-:-:S05]  /*130d0*/  FFMA.FTZ R2, R184, c[0x0][0x2d0], -R6 ;  /* 0x0000b400b8027a23 */ /* 0x004fca0000010806 */
[----:B------:R2:W-:Y:S02]  /*130e0*/  MUFU.EX2 R116, R2 ;  /* 0x0000000200747308 */ /* 0x0005e40000000800 */
[----:B------:R-:W-:Y:S01]  /*130f0*/  HMMA.16816.F32 R28, R8, R30, R52 ;  /* 0x0000001e081c723c */ /* 0x000fe20000001834 */
[----:B--2---:R-:W-:Y:S02]  /*13100*/  FFMA.FTZ R2, R173, c[0x0][0x2d0], -R6 ;  /* 0x0000b400ad027a23 */ /* 0x004fe40000010806 */
[----:B------:R-:W-:Y:S02]  /*13110*/  IMAD.MOV.U32 R173, RZ, RZ, R128 ;  /* 0x000000ffffad7224 */ /* 0x000fe400078e0080 */
[----:B------:R-:W-:Y:S02]  /*13120*/  IMAD.MOV.U32 R128, RZ, RZ, R117 ;  /* 0x000000ffff807224 */ /* 0x000fe400078e0075 */
[----:B------:R2:W1:Y:S01]  /*13130*/  MUFU.EX2 R117, R2 ;  /* 0x0000000200757308 */ /* 0x0004620000000800 */
[----:B------:R-:W-:-:S02]  /*13140*/  IMAD.MOV.U32 R175, RZ, RZ, R173 ;  /* 0x000000ffffaf7224 */ /* 0x000fc400078e00ad */
[----:B------:R-:W-:Y:S01]  /*13150*/  MOV R173, R128 ;  /* 0x0000008000ad7202 */ /* 0x000fe20000000f00 */
[----:B------:R-:W-:Y:S01]  /*13160*/  IMAD.MOV.U32 R128, RZ, RZ, R118 ;  /* 0x000000ffff807224 */ /* 0x000fe200078e0076 */
[----:B------:R-:W-:Y:S02]  /*13170*/  F2FP.PACK_AB R8, R196, R193 ;  /* 0x000000c1c408723e */ /* 0x000fe400000000ff */
[----:B---3--:R-:W-:Y:S02]  /*13180*/  F2FP.PACK_AB R9, R191, R192 ;  /* 0x000000c0bf09723e */ /* 0x008fe400000000ff */
[----:B------:R-:W-:Y:S01]  /*13190*/  F2FP.PACK_AB R10, R195, R198 ;  /* 0x000000c6c30a723e */ /* 0x000fe200000000ff */
[----:B--2---:R-:W-:Y:S01]  /*131a0*/  FFMA.FTZ R2, R174, c[0x0][0x2d0], -R6 ;  /* 0x0000b400ae027a23 */ /* 0x004fe20000010806 */
[----:B------:R-:W-:-:S03]  /*131b0*/  F2FP.PACK_AB R11, R189, R190 ;  /* 0x000000bebd0b723e */ /* 0x000fc600000000ff */
[----:B------:R2:W-:Y:S01]  /*131c0*/  MUFU.EX2 R118, R2 ;  /* 0x0000000200767308 */ /* 0x0005e20000000800 */
[----:B------:R-:W-:Y:S02]  /*131d0*/  IMAD.MOV.U32 R174, RZ, RZ, R172 ;  /* 0x000000ffffae7224 */ /* 0x000fe400078e00ac */
[----:B------:R-:W-:Y:S01]  /*131e0*/  IMAD.MOV.U32 R144, RZ, RZ, R146 ;  /* 0x000000ffff907224 */ /* 0x000fe200078e0092 */
[C---:B------:R-:W-:Y:S01]  /*131f0*/  HMMA.16816.F32 R52, R8.reuse, R26, R112 ;  /* 0x0000001a0834723c */ /* 0x040fe20000001870 */
[----:B------:R-:W-:Y:S02]  /*13200*/  IMAD.MOV.U32 R146, RZ, RZ, R126 ;  /* 0x000000ffff927224 */ /* 0x000fe400078e007e */
[----:B--2---:R-:W-:Y:S02]  /*13210*/  FFMA.FTZ R2, R175, c[0x0][0x2d0], -R6 ;  /* 0x0000b400af027a23 */ /* 0x004fe40000010806 */
[----:B------:R-:W-:Y:S02]  /*13220*/  IMAD.MOV.U32 R175, RZ, RZ, R174 ;  /* 0x000000ffffaf7224 */ /* 0x000fe400078e00ae */
[----:B------:R2:W-:Y:S01]  /*13230*/  MUFU.EX2 R184, R2 ;  /* 0x0000000200b87308 */ /* 0x0005e20000000800 */
[----:B-1----:R-:W-:Y:S01]  /*13240*/  HMMA.16816.F32 R84, R8, R16, R100 ;  /* 0x000000100854723c */ /* 0x002fe20000001864 */
[----:B------:R-:W-:-:S02]  /*13250*/  IMAD.MOV.U32 R172, RZ, RZ, R144 ;  /* 0x000000ffffac7224 */ /* 0x000fc400078e0090 */
[----:B------:R-:W-:Y:S01]  /*13260*/  IMAD.MOV.U32 R144, RZ, RZ, R146 ;  /* 0x000000ffff907224 */ /* 0x000fe200078e0092 */
[----:B------:R-:W-:Y:S01]  /*13270*/  MOV R146, R141 ;  /* 0x0000008d00927202 */ /* 0x000fe20000000f00 */
[----:B------:R-:W-:-:S03]  /*13280*/  IMAD.MOV.U32 R141, RZ, RZ, R239 ;  /* 0x000000ffff8d7224 */ /* 0x000fc600078e00ef */
[----:B------:R-:W-:Y:S01]  /*13290*/  HMMA.16816.F32 R56, R8, R24, R120 ;  /* 0x000000180838723c */ /* 0x000fe20000001878 */
[----:B--2---:R-:W-:-:S07]  /*132a0*/  FFMA.FTZ R2, R249, c[0x0][0x2d0], -R5 ;  /* 0x0000b400f9027a23 */ /* 0x004fce0000010805 */
[----:B------:R-:W-:Y:S01]  /*132b0*/  HMMA.16816.F32 R60, R8, R20, R108 ;  /* 0x00000014083c723c */ /* 0x000fe2000000186c */
[----:B------:R1:W-:Y:S01]  /*132c0*/  MUFU.EX2 R115, R2 ;  /* 0x0000000200737308 */ /* 0x0003e20000000800 */
[----:B------:R-:W-:-:S06]  /*132d0*/  IMAD.MOV.U32 R174, RZ, RZ, R173 ;  /* 0x000000ffffae7224 */ /* 0x000fcc00078e00ad */
[----:B------:R-:W-:Y:S01]  /*132e0*/  HMMA.16816.F32 R76, R8, R22, R104 ;  /* 0x00000016084c723c */ /* 0x000fe20000001868 */
[----:B------:R-:W-:-:S07]  /*132f0*/  MOV R173, R172 ;  /* 0x000000ac00ad7202 */ /* 0x000fce0000000f00 */
[----:B------:R-:W-:Y:S01]  /*13300*/  HMMA.16816.F32 R160, R8, R18, R160 ;  /* 0x0000001208a0723c */ /* 0x000fe200000018a0 */
[----:B-1----:R-:W-:-:S07]  /*13310*/  FFMA.FTZ R2, R175, c[0x0][0x2d0], -R5 ;  /* 0x0000b400af027a23 */ /* 0x002fce0000010805 */
[C---:B----4-:R-:W-:Y:S01]  /*13320*/  HMMA.16816.F32 R96, R8.reuse, R12, R96 ;  /* 0x0000000c0860723c */ /* 0x050fe20000001860 */
[----:B------:R1:W2:Y:S07]  /*13330*/  MUFU.EX2 R113, R2 ;  /* 0x0000000200717308 */ /* 0x0002ae0000000800 */
[----:B------:R-:W-:Y:S01]  /*13340*/  HMMA.16816.F32 R100, R8, R14, R92 ;  /* 0x0000000e0864723c */ /* 0x000fe2000000185c */
[----:B------:R-:W-:-:S06]  /*13350*/  IMAD.MOV.U32 R172, RZ, RZ, R141 ;  /* 0x000000ffffac7224 */ /* 0x000fcc00078e008d */
[----:B------:R-:W-:Y:S02]  /*13360*/  F2FP.PACK_AB R8, R197, R194 ;  /* 0x000000c2c508723e */ /* 0x000fe400000000ff */
[----:B------:R-:W-:Y:S02]  /*13370*/  F2FP.PACK_AB R9, R188, R185 ;  /* 0x000000b9bc09723e */ /* 0x000fe400000000ff */
[----:B------:R-:W-:Y:S02]  /*13380*/  F2FP.PACK_AB R10, R200, R199 ;  /* 0x000000c7c80a723e */ /* 0x000fe400000000ff */
[----:B------:R-:W-:Y:S01]  /*13390*/  F2FP.PACK_AB R11, R186, R187 ;  /* 0x000000bbba0b723e */ /* 0x000fe200000000ff */
[----:B-1----:R-:W-:Y:S01]  /*133a0*/  FFMA.FTZ R2, R247, c[0x0][0x2d0], -R5 ;  /* 0x0000b400f7027a23 */ /* 0x002fe20000010805 */
[----:B------:R-:W-:-:S03]  /*133b0*/  MOV R175, R174 ;  /* 0x000000ae00af7202 */ /* 0x000fc60000000f00 */
[----:B------:R1:W-:Y:S02]  /*133c0*/  MUFU.EX2 R114, R2 ;  /* 0x0000000200727308 */ /* 0x0003e40000000800 */
[----:B------:R-:W-:Y:S01]  /*133d0*/  HMMA.16816.F32 R92, R8, R24, R88 ;  /* 0x00000018085c723c */ /* 0x000fe20000001858 */
[----:B------:R-:W-:Y:S02]  /*133e0*/  IMAD.MOV.U32 R174, RZ, RZ, R173 ;  /* 0x000000ffffae7224 */ /* 0x000fe400078e00ad */
[----:B------:R-:W-:Y:S02]  /*133f0*/  IMAD.MOV.U32 R173, RZ, RZ, R172 ;  /* 0x000000ffffad7224 */ /* 0x000fe400078e00ac */
[----:B------:R-:W-:-:S03]  /*13400*/  IMAD.MOV.U32 R172, RZ, RZ, R68 ;  /* 0x000000ffffac7224 */ /* 0x000fc600078e0044 */
[----:B------:R-:W-:Y:S01]  /*13410*/  HMMA.16816.F32 R88, R8, R26, R80 ;  /* 0x0000001a0858723c */ /* 0x000fe20000001850 */
[----:B------:R-:W3:Y:S01]  /*13420*/  LDSM.16.MT88.4 R24, [R224+0x2900] ;  /* 0x00290000e018783b */ /* 0x000ee20000004200 */
[----:B-1----:R-:W-:-:S04]  /*13430*/  FFMA.FTZ R2, R178, c[0x0][0x2d0], -R5 ;  /* 0x0000b400b2027a23 */ /* 0x002fc80000010805 */
[----:B------:R1:W4:Y:S02]  /*13440*/  MUFU.EX2 R112, R2 ;  /* 0x0000000200707308 */ /* 0x0003240000000800 */
[----:B-1----:R-:W-:Y:S02]  /*13450*/  FFMA.FTZ R2, R175, c[0x0][0x2d0], -R7 ;  /* 0x0000b400af027a23 */ /* 0x002fe40000010807 */
[----:B------:R-:W-:Y:S02]  /*13460*/  IMAD.MOV.U32 R175, RZ, RZ, R174 ;  /* 0x000000ffffaf7224 */ /* 0x000fe400078e00ae */
[----:B------:R-:W-:Y:S02]  /*13470*/  IMAD.MOV.U32 R174, RZ, RZ, R173 ;  /* 0x000000ffffae7224 */ /* 0x000fe400078e00ad */
[----:B------:R1:W-:Y:S01]  /*13480*/  MUFU.EX2 R111, R2 ;  /* 0x00000002006f7308 */ /* 0x0003e20000000800 */
[----:B------:R-:W-:Y:S01]  /*13490*/  IMAD.MOV.U32 R173, RZ, RZ, R172 ;  /* 0x000000ffffad7224 */ /* 0x000fe200078e00ac */
[----:B------:R-:W-:Y:S01]  /*134a0*/  MOV R172, R139 ;  /* 0x0000008b00ac7202 */ /* 0x000fe20000000f00 */
[----:B-1----:R-:W-:-:S02]  /*134b0*/  FFMA.FTZ R2, R175, c[0x0][0x2d0], -R7 ;  /* 0x0000b400af027a23 */ /* 0x002fc40000010807 */
[----:B------:R-:W-:Y:S02]  /*134c0*/  IMAD.MOV.U32 R175, RZ, RZ, R174 ;  /* 0x000000ffffaf7224 */ /* 0x000fe400078e00ae */
[----:B------:R-:W-:Y:S01]  /*134d0*/  IMAD.MOV.U32 R174, RZ, RZ, R173 ;  /* 0x000000ffffae7224 */ /* 0x000fe200078e00ad */
[----:B------:R-:W-:Y:S01]  /*134e0*/  MOV R173, R172 ;  /* 0x000000ac00ad7202 */ /* 0x000fe20000000f00 */
[----:B------:R-:W-:Y:S02]  /*134f0*/  IMAD.MOV.U32 R172, RZ, RZ, R128 ;  /* 0x000000ffffac7224 */ /* 0x000fe400078e0080 */
[----:B------:R-:W-:Y:S02]  /*13500*/  IMAD.MOV.U32 R128, RZ, RZ, R235 ;  /* 0x000000ffff807224 */ /* 0x000fe400078e00eb */
[----:B------:R-:W-:Y:S01]  /*13510*/  IMAD.MOV.U32 R165, RZ, RZ, R175 ;  /* 0x000000ffffa57224 */ /* 0x000fe200078e00af */
[----:B------:R-:W-:Y:S01]  /*13520*/  MOV R175, R174 ;  /* 0x000000ae00af7202 */ /* 0x000fe20000000f00 */
[----:B------:R-:W-:-:S02]  /*13530*/  IMAD.MOV.U32 R174, RZ, RZ, R173 ;  /* 0x000000ffffae7224 */ /* 0x000fc400078e00ad */
        /* <DEDUP_REMOVED lines=8> */
[----:B------:R-:W-:-:S03]  /*135c0*/  IMAD.MOV.U32 R171, RZ, RZ, R174 ;  /* 0x000000ffffab7224 */ /* 0x000fc600078e00ae */
[----:B------:R-:W-:Y:S01]  /*135d0*/  HMMA.16816.F32 R64, R8, R22, R44 ;  /* 0x000000160840723c */ /* 0x000fe2000000182c */
[----:B------:R-:W-:Y:S01]  /*135e0*/  IMAD.MOV.U32 R166, RZ, RZ, R146 ;  /* 0x000000ffffa67224 */ /* 0x000fe200078e0092 */
[----:B------:R-:W-:Y:S01]  /*135f0*/  MOV R144, R129 ;  /* 0x0000008100907202 */ /* 0x000fe20000000f00 */
[----:B------:R-:W-:Y:S01]  /*13600*/  IMAD.MOV.U32 R175, RZ, RZ, R127 ;  /* 0x000000ffffaf7224 */ /* 0x000fe200078e007f */
[----:B------:R-:W-:Y:S01]  /*13610*/  MOV R132, R69 ;  /* 0x0000004500847202 */ /* 0x000fe20000000f00 */
[----:B-1----:R-:W-:-:S03]  /*13620*/  FFMA.FTZ R2, R165, c[0x0][0x2d0], -R7 ;  /* 0x0000b400a5027a23 */ /* 0x002fc60000010807 */
[C---:B------:R-:W-:Y:S01]  /*13630*/  HMMA.16816.F32 R44, R8.reuse, R18, R36 ;  /* 0x00000012082c723c */ /* 0x040fe20000001824 */
[----:B------:R-:W-:Y:S02]  /*13640*/  IMAD.MOV.U32 R165, RZ, RZ, R126 ;  /* 0x000000ffffa57224 */ /* 0x000fe400078e007e */
[----:B------:R-:W-:Y:S01]  /*13650*/  IMAD.MOV.U32 R141, RZ, RZ, R145 ;  /* 0x000000ffff8d7224 */ /* 0x000fe200078e0091 */
[----:B------:R1:W-:Y:S04]  /*13660*/  MUFU.EX2 R109, R2 ;  /* 0x00000002006d7308 */ /* 0x0003e80000000800 */
[C---:B------:R-:W-:Y:S01]  /*13670*/  HMMA.16816.F32 R48, R8.reuse, R16, R40 ;  /* 0x000000100830723c */ /* 0x040fe20000001828 */
[----:B------:R-:W-:Y:S01]  /*13680*/  IMAD.MOV.U32 R146, RZ, RZ, R131 ;  /* 0x000000ffff927224 */ /* 0x000fe200078e0083 */
[----:B------:R-:W-:Y:S01]  /*13690*/  MOV R68, R237 ;  /* 0x000000ed00447202 */ /* 0x000fe20000000f00 */
[----:B------:R-:W-:Y:S01]  /*136a0*/  IMAD.MOV.U32 R139, RZ, RZ, R236 ;  /* 0x000000ffff8b7224 */ /* 0x000fe200078e00ec */
[----:B------:R-:W3:Y:S04]  /*136b0*/  LDSM.16.MT88.4 R20, [R227+0x2900] ;  /* 0x00290000e314783b */ /* 0x000ee80000004200 */
[----:B------:R-:W-:Y:S01]  /*136c0*/  HMMA.16816.F32 R36, R8, R12, R32 ;  /* 0x0000000c0824723c */ /* 0x000fe20000001820 */
[----:B------:R-:W-:Y:S01]  /*136d0*/  IMAD.MOV.U32 R69, RZ, RZ, R240 ;  /* 0x000000ffff457224 */ /* 0x000fe200078e00f0 */
[----:B------:R-:W3:Y:S01]  /*136e0*/  LDSM.16.MT88.4 R16, [R225+0x2900] ;  /* 0x00290000e110783b */ /* 0x000ee20000004200 */
[----:B-1----:R-:W-:-:S03]  /*136f0*/  FFMA.FTZ R2, R158, c[0x0][0x2d0], -R0 ;  /* 0x0000b4009e027a23 */ /* 0x002fc60000010800 */
[----:B------:R1:W5:Y:S01]  /*13700*/  LDL.LU R240, [R1+0xb0] ;  /* 0x0000b00001f07983 */ /* 0x0003620000300800 */
[----:B------:R-:W-:Y:S01]  /*13710*/  FFMA.FTZ R34, R153, c[0x0][0x2d0], -R7 ;  /* 0x0000b40099227a23 */ /* 0x000fe20000010807 */
[----:B------:R-:W-:Y:S01]  /*13720*/  MOV R153, R171 ;  /* 0x000000ab00997202 */ /* 0x000fe20000000f00 */
[----:B------:R-:W-:Y:S01]  /*13730*/  IMAD.MOV.U32 R171, RZ, RZ, R167 ;  /* 0x000000ffffab7224 */ /* 0x000fe200078e00a7 */
[----:B------:R-:W-:Y:S01]  /*13740*/  HMMA.16816.F32 R40, R8, R14, R28 ;  /* 0x0000000e0828723c */ /* 0x000fe2000000181c */
[----:B------:R-:W-:Y:S01]  /*13750*/  IMAD.MOV.U32 R167, RZ, RZ, R166 ;  /* 0x000000ffffa77224 */ /* 0x000fe200078e00a6 */
[----:B------:R1:W-:Y:S01]  /*13760*/  MUFU.EX2 R107, R2 ;  /* 0x00000002006b7308 */ /* 0x0003e20000000800 */
[----:B------:R-:W-:Y:S01]  /*13770*/  IMAD.MOV.U32 R166, RZ, RZ, R165 ;  /* 0x000000ffffa67224 */ /* 0x000fe200078e00a5 */
[----:B------:R-:W-:Y:S01]  /*13780*/  MOV R165, R175 ;  /* 0x000000af00a57202 */ /* 0x000fe20000000f00 */
[----:B------:R-:W-:Y:S01]  /*13790*/  IMAD.MOV.U32 R175, RZ, RZ, R144 ;  /* 0x000000ffffaf7224 */ /* 0x000fe200078e0090 */
[----:B------:R3:W5:Y:S01]  /*137a0*/  LDL.LU R239, [R1+0xac] ;  /* 0x0000ac0001ef7983 */ /* 0x0007620000300800 */
[----:B------:R-:W-:Y:S01]  /*137b0*/  F2FP.PACK_AB R8, R117, R116 ;  /* 0x000000747508723e */ /* 0x000fe200000000ff */
[----:B------:R-:W-:Y:S01]  /*137c0*/  IMAD.MOV.U32 R144, RZ, RZ, R146 ;  /* 0x000000ffff907224 */ /* 0x000fe200078e0092 */
[----:B--2---:R-:W-:Y:S01]  /*137d0*/  F2FP.PACK_AB R9, R113, R115 ;  /* 0x000000737109723e */ /* 0x004fe200000000ff */
[----:B------:R-:W-:Y:S01]  /*137e0*/  IMAD.MOV.U32 R145, RZ, RZ, R238 ;  /* 0x000000ffff917224 */ /* 0x000fe200078e00ee */
[----:B------:R-:W-:Y:S01]  /*137f0*/  F2FP.PACK_AB R10, R184, R118 ;  /* 0x00000076b80a723e */ /* 0x000fe200000000ff */
[----:B------:R2:W5:Y:S01]  /*13800*/  LDL.LU R238, [R1+0xa8] ;  /* 0x0000a80001ee7983 */ /* 0x0005620000300800 */
[----:B----4-:R-:W-:Y:S01]  /*13810*/  F2FP.PACK_AB R11, R112, R114 ;  /* 0x00000072700b723e */ /* 0x010fe200000000ff */
[----:B------:R-:W-:-:S02]  /*13820*/  FFMA.FTZ R35, R153, c[0x0][0x2d0], -R7 ;  /* 0x0000b40099237a23 */ /* 0x000fc40000010807 */
[----:B------:R2:W5:Y:S01]  /*13830*/  LDL.LU R237, [R1+0xa4] ;  /* 0x0000a40001ed7983 */ /* 0x0005620000300800 */
[----:B-1----:R-:W-:Y:S02]  /*13840*/  FFMA.FTZ R2, R159, c[0x0][0x2d0], -R0 ;  /* 0x0000b4009f027a23 */ /* 0x002fe40000010800 */
[----:B------:R-:W-:Y:S01]  /*13850*/  IMAD.MOV.U32 R153, RZ, RZ, R166 ;  /* 0x000000ffff997224 */ /* 0x000fe200078e00a6 */
[----:B------:R2:W5:Y:S01]  /*13860*/  LDL.LU R236, [R1+0xa0] ;  /* 0x0000a00001ec7983 */ /* 0x0005620000300800 */
[----:B------:R1:W-:Y:S01]  /*13870*/  MUFU.EX2 R106, R2 ;  /* 0x00000002006a7308 */ /* 0x0003e20000000800 */
[----:B------:R-:W-:Y:S02]  /*13880*/  IMAD.MOV.U32 R166, RZ, RZ, R144 ;  /* 0x000000ffffa67224 */ /* 0x000fe400078e0090 */
[----:B------:R2:W5:Y:S01]  /*13890*/  LDL.LU R235, [R1+0x9c] ;  /* 0x00009c0001eb7983 */ /* 0x0005620000300800 */
[----:B------:R-:W-:Y:S01]  /*138a0*/  IMAD.MOV.U32 R174, RZ, RZ, R128 ;  /* 0x000000ffffae7224 */ /* 0x000fe200078e0080 */
[----:B------:R-:W-:Y:S01]  /*138b0*/  MOV R154, R171 ;  /* 0x000000ab009a7202 */ /* 0x000fe20000000f00 */
[----:B------:R-:W-:Y:S01]  /*138c0*/  IMAD.MOV.U32 R127, RZ, RZ, R130 ;  /* 0x000000ffff7f7224 */ /* 0x000fe200078e0082 */
[----:B------:R2:W5:Y:S01]  /*138d0*/  LDL.LU R234, [R1+0x98] ;  /* 0x0000980001ea7983 */ /* 0x0005620000300800 */
[----:B------:R-:W-:Y:S01]  /*138e0*/  IMAD.MOV.U32 R126, RZ, RZ, R233 ;  /* 0x000000ffff7e7224 */ /* 0x000fe200078e00e9 */
[----:B---3--:R-:W-:Y:S01]  /*138f0*/  HMMA.16816.F32 R128, R8, R26, R52 ;  /* 0x0000001a0880723c */ /* 0x008fe20000001834 */
[----:B------:R-:W-:Y:S01]  /*13900*/  IMAD.MOV.U32 R146, RZ, RZ, R232 ;  /* 0x000000ffff927224 */ /* 0x000fe200078e00e8 */
[----:B------:R2:W5:Y:S01]  /*13910*/  LDL.LU R233, [R1+0x94] ;  /* 0x0000940001e97983 */ /* 0x0005620000300800 */
[----:B------:R-:W-:-:S03]  /*13920*/  IMAD.MOV.U32 R155, RZ, RZ, R167 ;  /* 0x000000ffff9b7224 */ /* 0x000fc600078e00a7 */
[----:B------:R-:W3:Y:S01]  /*13930*/  LDSM.16.MT88.4 R12, [R226+0x2900] ;  /* 0x00290000e20c783b */ /* 0x000ee20000004200 */
[----:B-1----:R-:W-:Y:S01]  /*13940*/  FFMA.FTZ R2, R170, c[0x0][0x2d0], -R0 ;  /* 0x0000b400aa027a23 */ /* 0x002fe20000010800 */
[----:B------:R-:W-:Y:S01]  /*13950*/  MOV R167, R175 ;  /* 0x000000af00a77202 */ /* 0x000fe20000000f00 */
[----:B------:R-:W-:Y:S01]  /*13960*/  FFMA.FTZ R52, R231, c[0x0][0x2d0], -R7 ;  /* 0x0000b400e7347a23 */ /* 0x000fe20000010807 */
[----:B------:R2:W5:Y:S01]  /*13970*/  LDL.LU R232, [R1+0x90] ;  /* 0x0000900001e87983 */ /* 0x0005620000300800 */
[----:B------:R-:W-:Y:S01]  /*13980*/  IMAD.MOV.U32 R171, RZ, RZ, R165 ;  /* 0x000000ffffab7224 */ /* 0x000fe200078e00a5 */
[----:B------:R1:W-:Y:S01]  /*13990*/  MUFU.EX2 R105, R2 ;  /* 0x0000000200697308 */ /* 0x0003e20000000800 */
[----:B------:R-:W-:Y:S01]  /*139a0*/  FFMA.FTZ R53, R230, c[0x0][0x2d0], -R7 ;  /* 0x0000b400e6357a23 */ /* 0x000fe20000010807 */
[----:B------:R2:W5:Y:S01]  /*139b0*/  LDL.LU R231, [R1+0x8c] ;  /* 0x00008c0001e77983 */ /* 0x0005620000300800 */
[----:B------:R-:W-:Y:S01]  /*139c0*/  IMAD.MOV.U32 R144, RZ, RZ, R70 ;  /* 0x000000ffff907224 */ /* 0x000fe200078e0046 */
[----:B------:R-:W-:Y:S01]  /*139d0*/  MOV R152, R166 ;  /* 0x000000a600987202 */ /* 0x000fe20000000f00 */
[----:B------:R-:W-:Y:S01]  /*139e0*/  IMAD.MOV.U32 R165, RZ, RZ, R68 ;  /* 0x000000ffffa57224 */ /* 0x000fe200078e0044 */
[----:B------:R2:W5:Y:S01]  /*139f0*/  LDL.LU R230, [R1+0x88] ;  /* 0x0000880001e67983 */ /* 0x0005620000300800 */
[----:B------:R-:W-:Y:S01]  /*13a00*/  MOV R175, R229 ;  /* 0x000000e500af7202 */ /* 0x000fe20000000f00 */
[----:B------:R-:W-:-:S02]  /*13a10*/  FFMA.FTZ R54, R168, c[0x0][0x2d0], -R0 ;  /* 0x0000b400a8367a23 */ /* 0x000fc40000010800 */
[--C-:B------:R-:W-:Y:S01]  /*13a20*/  FFMA.FTZ R55, R164, c[0x0][0x2d0], -R0.reuse ;  /* 0x0000b400a4377a23 */ /* 0x100fe20000010800 */
[----:B------:R2:W5:Y:S01]  /*13a30*/  LDL.LU R229, [R1+0x84] ;  /* 0x0000840001e57983 */ /* 0x0005620000300800 */
[--C-:B------:R-:W-:Y:S02]  /*13a40*/  FFMA.FTZ R68, R157, c[0x0][0x2d0], -R0.reuse ;  /* 0x0000b4009d447a23 */ /* 0x100fe40000010800 */
[--C-:B------:R-:W-:Y:S02]  /*13a50*/  FFMA.FTZ R70, R156, c[0x0][0x2d0], -R0.reuse ;  /* 0x0000b4009c467a23 */ /* 0x100fe40000010800 */
[----:B-1----:R-:W-:Y:S02]  /*13a60*/  FFMA.FTZ R2, R169, c[0x0][0x2d0], -R0 ;  /* 0x0000b400a9027a23 */ /* 0x002fe40000010800 */
[----:B------:R-:W-:Y:S01]  /*13a70*/  IMAD.MOV.U32 R166, RZ, RZ, R135 ;  /* 0x000000ffffa67224 */ /* 0x000fe200078e0087 */
[----:B------:R-:W-:Y:S01]  /*13a80*/  MOV R135, R150 ;  /* 0x0000009600877202 */ /* 0x000fe20000000f00 */
[----:B------:R-:W-:-:S02]  /*13a90*/  FFMA.FTZ R0, R228, c[0x0][0x2d0], -R6 ;  /* 0x0000b400e4007a23 */ /* 0x000fc40000010806 */
[----:B------:R2:W5:Y:S01]  /*13aa0*/  LDL.LU R228, [R1+0x80] ;  /* 0x0000800001e47983 */ /* 0x0005620000300800 */
[----:B------:R-:W-:Y:S02]  /*13ab0*/  FFMA.FTZ R29, R119, c[0x0][0x2d0], -R6 ;  /* 0x0000b400771d7a23 */ /* 0x000fe40000010806 */
[----:B------:R-:W-:Y:S01]  /*13ac0*/  IMAD.MOV.U32 R150, RZ, RZ, R148 ;  /* 0x000000ffff967224 */ /* 0x000fe200078e0094 */
[----:B------:R2:W5:Y:S01]  /*13ad0*/  LDL.LU R119, [R1+0x7c] ;  /* 0x00007c0001777983 */ /* 0x0005620000300800 */
[----:B------:R-:W-:-:S03]  /*13ae0*/  MOV R148, R133 ;  /* 0x0000008500947202 */ /* 0x000fc60000000f00 */
[----:B------:R-:W4:Y:S01]  /*13af0*/  LDL.LU R133, [R1+0x18] ;  /* 0x0000180001857983 */ /* 0x000f220000300800 */
[----:B------:R-:W-:Y:S01]  /*13b00*/  FFMA.FTZ R3, R3, c[0x0][0x2d0], -R7 ;  /* 0x0000b40003037a23 */ /* 0x000fe20000010807 */
[----:B------:R1:W-:Y:S01]  /*13b10*/  MUFU.EX2 R104, R2 ;  /* 0x0000000200687308 */ /* 0x0003e20000000800 */
[----:B------:R-:W-:Y:S02]  /*13b20*/  IMAD.MOV.U32 R138, RZ, RZ, R153 ;  /* 0x000000ffff8a7224 */ /* 0x000fe400078e0099 */
[----:B------:R-:W-:-:S05]  /*13b30*/  IMAD.MOV.U32 R153, RZ, RZ, R165 ;  /* 0x000000ffff997224 */ /* 0x000fca00078e00a5 */
[----:B------:R-:W2:Y:S01]  /*13b40*/  MUFU.EX2 R110, R3 ;  /* 0x00000003006e7308 */ /* 0x000ea20000000800 */
[----:B------:R-:W-:Y:S02]  /*13b50*/  IMAD.MOV.U32 R165, RZ, RZ, R139 ;  /* 0x000000ffffa57224 */ /* 0x000fe400078e008b */
[----:B------:R-:W-:Y:S02]  /*13b60*/  IMAD.MOV.U32 R139, RZ, RZ, R149 ;  /* 0x000000ffff8b7224 */ /* 0x000fe400078e0095 */
[----:B------:R-:W-:Y:S01]  /*13b70*/  IMAD.MOV.U32 R149, RZ, RZ, R134 ;  /* 0x000000ffff957224 */ /* 0x000fe200078e0086 */
[----:B------:R-:W-:Y:S01]  /*13b80*/  MOV R249, R150 ;  /* 0x0000009600f97202 */ /* 0x000fe20000000f00 */
[----:B------:R-:W-:Y:S02]  /*13b90*/  IMAD.MOV.U32 R136, RZ, RZ, R171 ;  /* 0x000000ffff887224 */ /* 0x000fe400078e00ab */
[----:B-1----:R-:W-:Y:S02]  /*13ba0*/  FFMA.FTZ R2, R154, c[0x0][0x2d0], -R6 ;  /* 0x0000b4009a027a23 */ /* 0x002fe40000010806 */
[----:B------:R-:W-:-:S02]  /*13bb0*/  IMAD.MOV.U32 R137, RZ, RZ, R167 ;  /* 0x000000ffff897224 */ /* 0x000fc400078e00a7 */
[----:B------:R-:W-:Y:S01]  /*13bc0*/  IMAD.MOV.U32 R247, RZ, RZ, R149 ;  /* 0x000000fffff77224 */ /* 0x000fe200078e0095 */
[----:B------:R-:W-:Y:S01]  /*13bd0*/  MOV R154, R173 ;  /* 0x000000ad009a7202 */ /* 0x000fe20000000f00 */
[----:B------:R-:W-:Y:S02]  /*13be0*/  FFMA.FTZ R28, R155, c[0x0][0x2d0], -R6 ;  /* 0x0000b4009b1c7a23 */ /* 0x000fe40000010806 */
[----:B------:R-:W-:Y:S01]  /*13bf0*/  IMAD.MOV.U32 R134, RZ, RZ, R75 ;  /* 0x000000ffff867224 */ /* 0x000fe200078e004b */
[C---:B------:R-:W-:Y:S01]  /*13c00*/  HMMA.16816.F32 R56, R8.reuse, R24, R56 ;  /* 0x000000180838723c */ /* 0x040fe20000001838 */
[----:B------:R-:W-:Y:S01]  /*13c10*/  IMAD.MOV.U32 R155, RZ, RZ, R175 ;  /* 0x000000ffff9b7224 */ /* 0x000fe200078e00af */
[----:B------:R1:W-:Y:S01]  /*13c20*/  MUFU.EX2 R75, R2 ;  /* 0x00000002004b7308 */ /* 0x0003e20000000800 */
[----:B------:R-:W-:Y:S02]  /*13c30*/  IMAD.MOV.U32 R171, RZ, RZ, R174 ;  /* 0x000000ffffab7224 */ /* 0x000fe400078e00ae */
[----:B------:R-:W-:Y:S01]  /*13c40*/  IMAD.MOV.U32 R167, RZ, RZ, R172 ;  /* 0x000000ffffa77224 */ /* 0x000fe200078e00ac */
[----:B--2---:R-:W-:Y:S01]  /*13c50*/  F2FP.PACK_AB R6, R109, R110 ;  /* 0x0000006e6d06723e */ /* 0x004fe200000000ff */
[--C-:B------:R-:W-:Y:S01]  /*13c60*/  FFMA.FTZ R3, R138, c[0x0][0x2d0], -R5.reuse ;  /* 0x0000b4008a037a23 */ /* 0x100fe20000010805 */
[----:B------:R-:W-:Y:S01]  /*13c70*/  HMMA.16816.F32 R60, R8, R20, R60 ;  /* 0x00000014083c723c */ /* 0x000fe2000000183c */
[--C-:B------:R-:W-:Y:S01]  /*13c80*/  FFMA.FTZ R31, R137, c[0x0][0x2d0], -R5.reuse ;  /* 0x0000b400891f7a23 */ /* 0x100fe20000010805 */
[----:B------:R-:W-:Y:S01]  /*13c90*/  F2FP.PACK_AB R7, R104, R105 ;  /* 0x000000696807723e */ /* 0x000fe200000000ff */
[----:B------:R-:W-:-:S02]  /*13ca0*/  FFMA.FTZ R30, R152, c[0x0][0x2d0], -R5 ;  /* 0x0000b400981e7a23 */ /* 0x000fc40000010805 */
[----:B------:R-:W-:Y:S01]  /*13cb0*/  FADD.FTZ R33, R151, R4 ;  /* 0x0000000497217221 */ /* 0x000fe20000010000 */
[----:B------:R-:W-:Y:S01]  /*13cc0*/  F2FP.PACK_AB R4, R108, R111 ;  /* 0x0000006f6c04723e */ /* 0x000fe200000000ff */
[----:B------:R-:W-:Y:S01]  /*13cd0*/  IMAD.MOV.U32 R121, RZ, RZ, R69 ;  /* 0x000000ffff797224 */ /* 0x000fe200078e0045 */
[----:B------:R-:W-:Y:S01]  /*13ce0*/  HMMA.16816.F32 R76, R8, R22, R76 ;  /* 0x00000016084c723c */ /* 0x000fe2000000184c */
[----:B-1----:R-:W-:Y:S01]  /*13cf0*/  FFMA.FTZ R2, R136, c[0x0][0x2d0], -R5 ;  /* 0x0000b40088027a23 */ /* 0x002fe20000010805 */
[----:B------:R-:W-:Y:S01]  /*13d00*/  F2FP.PACK_AB R5, R106, R107 ;  /* 0x0000006b6a05723e */ /* 0x000fe200000000ff */
[----:B------:R-:W-:-:S05]  /*13d10*/  IMAD.MOV.U32 R120, RZ, RZ, R139 ;  /* 0x000000ffff787224 */ /* 0x000fca00078e008b */
[----:B------:R-:W-:Y:S01]  /*13d20*/  HMMA.16816.F32 R84, R8, R16, R84 ;  /* 0x000000100854723c */ /* 0x000fe20000001854 */
[----:B------:R-:W-:-:S07]  /*13d30*/  IMAD.MOV.U32 R139, RZ, RZ, R134 ;  /* 0x000000ffff8b7224 */ /* 0x000fce00078e0086 */
[C---:B------:R-:W-:Y:S08]  /*13d40*/  HMMA.16816.F32 R160, R8.reuse, R18, R160 ;  /* 0x0000001208a0723c */ /* 0x040ff000000018a0 */
[C---:B---3--:R-:W-:Y:S08]  /*13d50*/  HMMA.16816.F32 R172, R8.reuse, R12, R96 ;  /* 0x0000000c08ac723c */ /* 0x048ff00000001860 */
[----:B------:R-:W-:Y:S01]  /*13d60*/  HMMA.16816.F32 R100, R8, R14, R100 ;  /* 0x0000000e0864723c */ /* 0x000fe20000001864 */
[----:B------:R-:W-:-:S06]  /*13d70*/  IMAD.MOV.U32 R97, RZ, RZ, R144 ;  /* 0x000000ffff617224 */ /* 0x000fcc00078e0090 */
[----:B------:R-:W-:Y:S01]  /*13d80*/  FADD.FTZ R8, R249, R247 ;  /* 0x000000f7f9087221 */ /* 0x000fe20000010000 */
[----:B------:R-:W-:Y:S03]  /*13d90*/  HMMA.16816.F32 R92, R4, R24, R92 ;  /* 0x00000018045c723c */ /* 0x000fe6000000185c */
[----:B------:R-:W-:-:S05]  /*13da0*/  FADD.FTZ R8, R121, R8 ;  /* 0x0000000879087221 */ /* 0x000fca0000010000 */
[C---:B------:R-:W-:Y:S01]  /*13db0*/  HMMA.16816.F32 R88, R4.reuse, R26, R88 ;  /* 0x0000001a0458723c */ /* 0x040fe20000001858 */
[----:B------:R1:W-:Y:S07]  /*13dc0*/  MUFU.EX2 R69, R0 ;  /* 0x0000000000457308 */ /* 0x0003ee0000000800 */
[C---:B------:R-:W-:Y:S08]  /*13dd0*/  HMMA.16816.F32 R80, R4.reuse, R20, R80 ;  /* 0x000000140450723c */ /* 0x040ff00000001850 */
[C---:B------:R-:W-:Y:S08]  /*13de0*/  HMMA.16816.F32 R64, R4.reuse, R22, R64 ;  /* 0x000000160440723c */ /* 0x040ff00000001840 */
[C---:B------:R-:W-:Y:S08]  /*13df0*/  HMMA.16816.F32 R48, R4.reuse, R16, R48 ;  /* 0x000000100430723c */ /* 0x040ff00000001830 */
[C---:B------:R-:W-:Y:S08]  /*13e00*/  HMMA.16816.F32 R44, R4.reuse, R18, R44 ;  /* 0x00000012042c723c */ /* 0x040ff0000000182c */
[C---:B------:R-:W-:Y:S08]  /*13e10*/  HMMA.16816.F32 R36, R4.reuse, R12, R36 ;  /* 0x0000000c0424723c */ /* 0x040ff00000001824 */
[----:B------:R-:W-:Y:S01]  /*13e20*/  HMMA.16816.F32 R40, R4, R14, R40 ;  /* 0x0000000e0428723c */ /* 0x000fe20000001828 */
[----:B-1----:R-:W-:-:S02]  /*13e30*/  FADD.FTZ R0, R177, R33 ;  /* 0x00000021b1007221 */ /* 0x002fc40000010000 */
[----:B------:R-:W-:Y:S02]  /*13e40*/  IMAD.MOV.U32 R140, RZ, RZ, R148 ;  /* 0x000000ffff8c7224 */ /* 0x000fe400078e0094 */
[----:B------:R-:W-:Y:S01]  /*13e50*/  FADD.FTZ R32, R251, R183 ;  /* 0x000000b7fb207221 */ /* 0x000fe20000010000 */
[----:B------:R1:W-:Y:S01]  /*13e60*/  MUFU.EX2 R24, R3 ;  /* 0x0000000300187308 */ /* 0x0003e20000000800 */
[----:B------:R-:W-:Y:S01]  /*13e70*/  FADD.FTZ R4, R97, R8 ;  /* 0x0000000861047221 */ /* 0x000fe20000010000 */
[----:B------:R-:W-:Y:S01]  /*13e80*/  MOV R97, R139 ;  /* 0x0000008b00617202 */ /* 0x000fe20000000f00 */
[----:B------:R-:W-:Y:S02]  /*13e90*/  IMAD.MOV.U32 R139, RZ, RZ, c[0x0][0x2c4] ;  /* 0x0000b100ff8b7624 */ /* 0x000fe400078e00ff */
[----:B------:R-:W-:Y:S02]  /*13ea0*/  IMAD.MOV.U32 R152, RZ, RZ, R154 ;  /* 0x000000ffff987224 */ /* 0x000fe400078e009a */
[----:B------:R-:W-:Y:S01]  /*13eb0*/  IMAD.MOV.U32 R122, RZ, RZ, R132 ;  /* 0x000000ffff7a7224 */ /* 0x000fe200078e0084 */
[----:B------:R-:W-:Y:S01]  /*13ec0*/  ISETP.NE.AND P6, PT, R139, 0x1, PT ;  /* 0x000000018b00780c */ /* 0x000fe20003fc5270 */
[----:B------:R-:W-:Y:S01]  /*13ed0*/  FADD.FTZ R0, R176, R0 ;  /* 0x00000000b0007221 */ /* 0x000fe20000010000 */
[----:B------:R2:W-:Y:S01]  /*13ee0*/  MUFU.EX2 R23, R2 ;  /* 0x0000000200177308 */ /* 0x0005e20000000800 */
[----:B------:R-:W-:Y:S01]  /*13ef0*/  IMAD.MOV.U32 R98, RZ, RZ, R141 ;  /* 0x000000ffff627224 */ /* 0x000fe200078e008d */
[----:B------:R-:W-:Y:S01]  /*13f00*/  MOV R99, R124 ;  /* 0x0000007c00637202 */ /* 0x000fe20000000f00 */
[----:B------:R-:W-:Y:S01]  /*13f10*/  FADD.FTZ R0, R181, R0 ;  /* 0x00000000b5007221 */ /* 0x000fe20000010000 */
[----:B------:R-:W-:Y:S01]  /*13f20*/  MOV R169, R127 ;  /* 0x0000007f00a97202 */ /* 0x000fe20000000f00 */
[----:B------:R-:W-:Y:S01]  /*13f30*/  IMAD.MOV.U32 R168, RZ, RZ, R126 ;  /* 0x000000ffffa87224 */ /* 0x000fe200078e007e */
[----:B------:R-:W-:Y:S01]  /*13f40*/  MOV R249, R142 ;  /* 0x0000008e00f97202 */ /* 0x000fe20000000f00 */
[----:B-1----:R-:W-:-:S02]  /*13f50*/  FADD.FTZ R3, R120, R140 ;  /* 0x0000008c78037221 */ /* 0x002fc40000010000 */
[----:B------:R-:W-:Y:S01]  /*13f60*/  IMAD.MOV.U32 R170, RZ, RZ, R125 ;  /* 0x000000ffffaa7224 */ /* 0x000fe200078e007d */
[----:B------:R-:W-:Y:S01]  /*13f70*/  MOV R121, R155 ;  /* 0x0000009b00797202 */ /* 0x000fe20000000f00 */
[----:B------:R-:W-:Y:S01]  /*13f80*/  FADD.FTZ R7, R180, R0 ;  /* 0x00000000b4077221 */ /* 0x000fe20000010000 */
[----:B------:R-:W-:Y:S01]  /*13f90*/  MOV R138, R166 ;  /* 0x000000a6008a7202 */ /* 0x000fe20000000f00 */
[----:B------:R-:W-:Y:S02]  /*13fa0*/  FADD.FTZ R3, R122, R3 ;  /* 0x000000037a037221 */ /* 0x000fe40000010000 */
[----:B------:R-:W-:Y:S02]  /*13fb0*/  IMAD.MOV.U32 R123, RZ, RZ, R167 ;  /* 0x000000ffff7b7224 */ /* 0x000fe400078e00a7 */
[----:B------:R-:W-:Y:S02]  /*13fc0*/  IMAD.MOV.U32 R136, RZ, RZ, R165 ;  /* 0x000000ffff887224 */ /* 0x000fe400078e00a5 */
[----:B------:R-:W-:Y:S01]  /*13fd0*/  IMAD.MOV.U32 R137, RZ, RZ, R135 ;  /* 0x000000ffff897224 */ /* 0x000fe200078e0087 */
[----:B------:R-:W-:Y:S01]  /*13fe0*/  MOV R247, R146 ;  /* 0x0000009200f77202 */ /* 0x000fe20000000f00 */
[----:B--2---:R-:W-:Y:S01]  /*13ff0*/  FADD.FTZ R2, R182, R32 ;  /* 0x00000020b6027221 */ /* 0x004fe20000010000 */
[----:B------:R-:W1:Y:S01]  /*14000*/  MUFU.EX2 R20, R34 ;  /* 0x0000002200147308 */ /* 0x000e620000000800 */
[----:B------:R-:W-:Y:S01]  /*14010*/  IMAD.MOV.U32 R122, RZ, RZ, R152 ;  /* 0x000000ffff7a7224 */ /* 0x000fe200078e0098 */
[----:B------:R-:W-:Y:S01]  /*14020*/  LDSM.16.MT88.4 R148, [R227+0x3100] ;  /* 0x00310000e394783b */ /* 0x000fe20000004200 */
[----:B------:R-:W-:-:S02]  /*14030*/  FADD.FTZ R2, R179, R2 ;  /* 0x00000002b3027221 */ /* 0x000fc40000010000 */
[----:B------:R-:W-:Y:S01]  /*14040*/  IMAD.MOV.U32 R152, RZ, RZ, R145 ;  /* 0x000000ffff987224 */ /* 0x000fe200078e0091 */
[----:B------:R-:W-:Y:S01]  /*14050*/  LDSM.16.MT88.4 R16, [R226+0x3100] ;  /* 0x00310000e210783b */ /* 0x000fe20000004200 */
[----:B------:R-:W-:Y:S02]  /*14060*/  FADD.FTZ R3, R98, R3 ;  /* 0x0000000362037221 */ /* 0x000fe40000010000 */
[----:B------:R-:W-:Y:S02]  /*14070*/  FADD.FTZ R2, R99, R2 ;  /* 0x0000000263027221 */ /* 0x000fe40000010000 */
[----:B------:R-:W-:Y:S02]  /*14080*/  FADD.FTZ R6, R168, R4 ;  /* 0x00000004a8067221 */ /* 0x000fe40000010000 */
[----:B------:R-:W-:Y:S01]  /*14090*/  IMAD.MOV.U32 R120, RZ, RZ, R153 ;  /* 0x000000ffff787224 */ /* 0x000fe200078e0099 */
[----:B------:R-:W-:Y:S01]  /*140a0*/  MOV R25, R138 ;  /* 0x0000008a00197202 */ /* 0x000fe20000000f00 */
[----:B------:R-:W-:Y:S01]  /*140b0*/  FADD.FTZ R5, R169, R3 ;  /* 0x00000003a9057221 */ /* 0x000fe20000010000 */
[----:B------:R-:W2:Y:S01]  /*140c0*/  MUFU.EX2 R9, R54 ;  /* 0x0000003600097308 */ /* 0x000ea20000000800 */
[----:B------:R-:W-:Y:S01]  /*140d0*/  FADD.FTZ R4, R170, R2 ;  /* 0x00000002aa047221 */ /* 0x000fe20000010000 */
[----:B------:R-:W-:Y:S01]  /*140e0*/  LDSM.16.MT88.4 R164, [R225+0x3100] ;  /* 0x00310000e1a4783b */ /* 0x000fe20000004200 */
[----:B------:R-:W-:Y:S01]  /*140f0*/  IMAD.MOV.U32 R2, RZ, RZ, RZ ;  /* 0x000000ffff027224 */ /* 0x000fe200078e00ff */
[----:B------:R-:W-:Y:S01]  /*14100*/  MOV R170, R121 ;  /* 0x0000007900aa7202 */ /* 0x000fe20000000f00 */
[----:B------:R-:W-:-:S02]  /*14110*/  IMAD.MOV.U32 R169, RZ, RZ, R120 ;  /* 0x000000ffffa97224 */ /* 0x000fc400078e0078 */
[----:B------:R-:W-:Y:S02]  /*14120*/  IMAD.MOV.U32 R27, RZ, RZ, R123 ;  /* 0x000000ffff1b7224 */ /* 0x000fe400078e007b */
[----:B------:R-:W-:Y:S02]  /*14130*/  IMAD.MOV.U32 R251, RZ, RZ, R136 ;  /* 0x000000fffffb7224 */ /* 0x000fe400078e0088 */
[----:B------:R-:W-:Y:S02]  /*14140*/  IMAD.MOV.U32 R96, RZ, RZ, R137 ;  /* 0x000000ffff607224 */ /* 0x000fe400078e0089 */
[----:B------:R-:W-:Y:S02]  /*14150*/  FADD.FTZ R4, R171, R4 ;  /* 0x00000004ab047221 */ /* 0x000fe40000010000 */
[----:B------:R-:W-:Y:S02]  /*14160*/  IMAD.MOV.U32 R98, RZ, RZ, R122 ;  /* 0x000000ffff627224 */ /* 0x000fe400078e007a */
[----:B------:R-:W-:-:S02]  /*14170*/  IMAD.MOV.U32 R99, RZ, RZ, R247 ;  /* 0x000000ffff637224 */ /* 0x000fc400078e00f7 */
[----:B------:R-:W-:-:S05]  /*14180*/  IMAD.MOV.U32 R153, RZ, RZ, R147 ;  /* 0x000000ffff997224 */ /* 0x000fca00078e0093 */
[----:B------:R-:W-:Y:S02]  /*14190*/  MOV R247, R153 ;  /* 0x0000009900f77202 */ /* 0x000fe40000000f00 */
[----:B----4-:R-:W-:Y:S01]  /*141a0*/  MOV R154, R133 ;  /* 0x00000085009a7202 */ /* 0x010fe20000000f00 */
[----:B------:R-:W3:Y:S01]  /*141b0*/  MUFU.EX2 R11, R35 ;  /* 0x00000023000b7308 */ /* 0x000ee20000000800 */
[----:B------:R-:W4:Y:S03]  /*141c0*/  LDSM.16.MT88.4 R132, [R224+0x3100] ;  /* 0x00310000e084783b */ /* 0x000f260000004200 */
[----:B------:R-:W-:-:S05]  /*141d0*/  @P6 IMAD.HI.U32 R0, R154, c[0x0][0x2c8], RZ ;  /* 0x0000b2009a006a27 */ /* 0x000fca00078e00ff */
[----:B------:R-:W-:-:S04]  /*141e0*/  @P6 SHF.R.U32.HI R154, RZ, c[0x0][0x2cc], R0 ;  /* 0x0000b300ff9a6a19 */ /* 0x000fc80000011600 */
[----:B------:R-:W-:-:S05]  /*141f0*/  IADD3 R3, R154, R152, -R249 ;  /* 0x000000989a037210 */ /* 0x000fca0007ffe8f9 */
[----:B------:R-:W-:-:S05]  /*14200*/  IMAD.HI R2, R3, -0x6db6db6d, R2 ;  /* 0x9249249303027827 */ /* 0x000fca00078e0202 */
[----:B------:R-:W-:-:S04]  /*14210*/  SHF.R.U32.HI R0, RZ, 0x1f, R2 ;  /* 0x0000001fff007819 */ /* 0x000fc80000011602 */
        /* <DEDUP_REMOVED lines=62> */
[----:B------:R-:W1:Y:S01]  /*14600*/  MUFU.EX2 R10, R55 ;  /* 0x00000037000a7308 */ /* 0x000e620000000800 */
[----:B------:R-:W-:Y:S02]  /*14610*/  FADD.FTZ R0, R108, R0 ;  /* 0x000000006c007221 */ /* 0x000fe40000010000 */
[----:B------:R-:W-:Y:S02]  /*14620*/  FADD.FTZ R3, R106, R3 ;  /* 0x000000036a037221 */ /* 0x000fe40000010000 */
[----:B------:R-:W-:Y:S02]  /*14630*/  FADD.FTZ R4, R117, R4 ;  /* 0x0000000475047221 */ /* 0x000fe40000010000 */
[----:B------:R-:W-:Y:S01]  /*14640*/  FADD.FTZ R5, R113, R5 ;  /* 0x0000000571057221 */ /* 0x000fe20000010000 */
[----:B------:R-:W1:Y:S01]  /*14650*/  MUFU.EX2 R14, R52 ;  /* 0x00000034000e7308 */ /* 0x000e620000000800 */
[----:B------:R-:W-:-:S02]  /*14660*/  FADD.FTZ R0, R110, R0 ;  /* 0x000000006e007221 */ /* 0x000fc40000010000 */
[----:B------:R-:W-:Y:S02]  /*14670*/  FADD.FTZ R3, R105, R3 ;  /* 0x0000000369037221 */ /* 0x000fe40000010000 */
[----:B------:R-:W-:-:S03]  /*14680*/  FADD.FTZ R4, R118, R4 ;  /* 0x0000000476047221 */ /* 0x000fc60000010000 */
[----:B------:R-:W1:Y:S01]  /*14690*/  MUFU.EX2 R13, R68 ;  /* 0x00000044000d7308 */ /* 0x000e620000000800 */
[----:B------:R-:W-:Y:S02]  /*146a0*/  FADD.FTZ R5, R114, R5 ;  /* 0x0000000572057221 */ /* 0x000fe40000010000 */
[----:B------:R-:W-:Y:S02]  /*146b0*/  FADD.FTZ R2, R109, R0 ;  /* 0x000000006d027221 */ /* 0x000fe40000010000 */
[----:B------:R-:W-:-:S03]  /*146c0*/  FADD.FTZ R0, R104, R3 ;  /* 0x0000000368007221 */ /* 0x000fc60000010000 */
[----:B------:R-:W3:Y:S01]  /*146d0*/  MUFU.EX2 R29, R29 ;  /* 0x0000001d001d7308 */ /* 0x000ee20000000800 */
[----:B------:R-:W-:Y:S02]  /*146e0*/  FADD.FTZ R4, R184, R4 ;  /* 0x00000004b8047221 */ /* 0x000fe40000010000 */
[----:B------:R-:W-:-:S05]  /*146f0*/  FADD.FTZ R5, R112, R5 ;  /* 0x0000000570057221 */ /* 0x000fca0000010000 */
[----:B------:R-:W3:Y:S01]  /*14700*/  MUFU.EX2 R22, R31 ;  /* 0x0000001f00167308 */ /* 0x000ee20000000800 */
[----:B-1----:R-:W-:Y:S02]  /*14710*/  FADD.FTZ R3, R20, R2 ;  /* 0x0000000214037221 */ /* 0x002fe40000010000 */
[----:B--2---:R-:W-:-:S05]  /*14720*/  FADD.FTZ R2, R9, R0 ;  /* 0x0000000009027221 */ /* 0x004fca0000010000 */
[----:B------:R-:W1:Y:S01]  /*14730*/  MUFU.EX2 R15, R53 ;  /* 0x00000035000f7308 */ /* 0x000e620000000800 */
[----:B------:R-:W-:Y:S02]  /*14740*/  FADD.FTZ R0, R75, R4 ;  /* 0x000000044b007221 */ /* 0x000fe40000010000 */
[----:B------:R-:W-:-:S05]  /*14750*/  FADD.FTZ R5, R24, R5 ;  /* 0x0000000518057221 */ /* 0x000fca0000010000 */
[----:B------:R-:W2:Y:S01]  /*14760*/  MUFU.EX2 R12, R70 ;  /* 0x00000046000c7308 */ /* 0x000ea20000000800 */
[----:B---3--:R-:W-:-:S07]  /*14770*/  FADD.FTZ R3, R11, R3 ;  /* 0x000000030b037221 */ /* 0x008fce0000010000 */
[----:B------:R-:W3:Y:S01]  /*14780*/  MUFU.EX2 R21, R30 ;  /* 0x0000001e00157308 */ /* 0x000ee20000000800 */
[----:B------:R-:W-:-:S07]  /*14790*/  FADD.FTZ R2, R10, R2 ;  /* 0x000000020a027221 */ /* 0x000fce0000010000 */
[----:B------:R-:W2:Y:S01]  /*147a0*/  MUFU.EX2 R28, R28 ;  /* 0x0000001c001c7308 */ /* 0x000ea20000000800 */
[----:B------:R-:W-:Y:S02]  /*147b0*/  FADD.FTZ R0, R69, R0 ;  /* 0x0000000045007221 */ /* 0x000fe40000010000 */
[----:B------:R-:W-:Y:S02]  /*147c0*/  FADD.FTZ R5, R23, R5 ;  /* 0x0000000517057221 */ /* 0x000fe40000010000 */
[----:B------:R-:W-:Y:S02]  /*147d0*/  FADD.FTZ R4, R14, R3 ;  /* 0x000000030e047221 */ /* 0x000fe40000010000 */
[----:B------:R-:W-:Y:S02]  /*147e0*/  FADD.FTZ R3, R13, R2 ;  /* 0x000000020d037221 */ /* 0x000fe40000010000 */
[----:B------:R-:W-:Y:S01]  /*147f0*/  FADD.FTZ R2, R29, R0 ;  /* 0x000000001d027221 */ /* 0x000fe20000010000 */
[----:B------:R-:W-:Y:S01]  /*14800*/  IMNMX R6, RZ, R8, !PT ;  /* 0x00000008ff067217 */ /* 0x000fe20007800200 */
[----:B------:R-:W-:-:S02]  /*14810*/  FADD.FTZ R0, R22, R5 ;  /* 0x0000000516007221 */ /* 0x000fc40000010000 */
[----:B------:R-:W-:Y:S02]  /*14820*/  IMAD.MOV.U32 R155, RZ, RZ, R143 ;  /* 0x000000ffff9b7224 */ /* 0x000fe400078e008f */
[----:B-1----:R-:W-:Y:S02]  /*14830*/  FADD.FTZ R4, R15, R4 ;  /* 0x000000040f047221 */ /* 0x002fe40000010000 */
[----:B--2---:R-:W-:Y:S02]  /*14840*/  FADD.FTZ R3, R12, R3 ;  /* 0x000000030c037221 */ /* 0x004fe40000010000 */
[----:B---3--:R-:W-:Y:S01]  /*14850*/  FADD.FTZ R0, R21, R0 ;  /* 0x0000000015007221 */ /* 0x008fe20000010000 */
        /* <DEDUP_REMOVED lines=17> */
[C---:B----4-:R-:W-:Y:S08]  /*14970*/  HMMA.16816.F32 R124, R176.reuse, R132, R56 ;  /* 0x00000084b07c723c */ /* 0x050ff00000001838 */
        /* <DEDUP_REMOVED lines=25> */
.L_x_726:
[----:B------:R-:W-:Y:S04]  /*14b10*/  DEPBAR.LE SB0, 0x0 ;  /* 0x000080000000791a */ /* 0x000fe80000000000 */
[----:B------:R-:W-:Y:S01]  /*14b20*/  BAR.SYNC.DEFER_BLOCKING 0x0 ;  /* 0x0000000000007b1d */ /* 0x000fe20000010000 */
[----:B------:R-:W-:Y:S01]  /*14b30*/  ISETP.GE.AND P0, PT, R214, RZ, PT ;  /* 0x000000ffd600720c */ /* 0x000fe20003f06270 */
[----:B------:R-:W-:Y:S11]  /*14b40*/  IMAD.MOV.U32 R215, RZ, RZ, c[0x0][0x208] ;  /* 0x00008200ffd77624 */ /* 0x000ff600078e00ff */
[----:B------:R-:W-:Y:S01]  /*14b50*/  @!UPT UIADD3 URZ, URZ, URZ, URZ ;  /* 0x0000003f3f3ff290 */ /* 0x000fe2000fffe03f */
[----:B-12---:R-:W-:Y:S05]  /*14b60*/  @P0 SHF.R.S32.HI R0, RZ, 0x1f, R214 ;  /* 0x0000001fff000819 */ /* 0x006fea00000114d6 */
[----:B------:R-:W-:Y:S04]  /*14b70*/  @P0 IMAD R0, R0, c[0x0][0x208], RZ ;  /* 0x0000820000000a24 */ /* 0x000fe800078e02ff */
[----:B------:R-:W-:Y:S01]  /*14b80*/  @P0 IMAD R0, R214, c[0x0][0x20c], R0 ;  /* 0x00008300d6000a24 */ /* 0x000fe200078e0200 */
[----:B-----5:R-:W-:Y:S08]  /*14b90*/  LDSM.16.M88.4 R112, [R230+0x7100] ;  /* 0x00710000e670783b */ /* 0x020ff00000000200 */
[----:B------:R-:W1:Y:S08]  /*14ba0*/  LDSM.16.M88.4 R16, [R119+0x3900] ;  /* 0x003900007710783b */ /* 0x000e700000000200 */
[----:B------:R-:W2:Y:S08]  /*14bb0*/  LDSM.16.M88.4 R108, [R230+0x9100] ;  /* 0x00910000e66c783b */ /* 0x000eb00000000200 */
[----:B------:R-:W3:Y:S08]  /*14bc0*/  LDSM.16.M88.4 R32, [R119+0x4100] ;  /* 0x004100007720783b */ /* 0x000ef00000000200 */
[----:B------:R-:W4:Y:S06]  /*14bd0*/  LDL.64 R218, [R1+0x30] ;  /* 0x0000300001da7983 */ /* 0x000f2c0000100a00 */
[----:B------:R-:W2:Y:S06]  /*14be0*/  LDL.64 R216, [R1+0x38] ;  /* 0x0000380001d87983 */ /* 0x000eac0000100a00 */
[----:B------:R-:W1:Y:S08]  /*14bf0*/  LDSM.16.M88.4 R48, [R119+0x4900] ;  /* 0x004900007730783b */ /* 0x000e700000000200 */
[----:B------:R-:W2:Y:S04]  /*14c00*/  LDL R2, [R1+0x60] ;  /* 0x0000600001027983 */ /* 0x000ea80000100800 */
        /* <DEDUP_REMOVED lines=10> */
[----:B------:R1:W-:Y:S04]  /*14cb0*/  STL [R1+0x7c], R230 ;  /* 0x00007ce601007387 */ /* 0x0003e80000100800 */
        /* <DEDUP_REMOVED lines=9> */
[----:B--2---:R-:W-:Y:S01]  /*14d50*/  LOP3.LUT P3, RZ, R2, 0x1, RZ, 0xc0, !PT ;  /* 0x0000000102ff7812 */ /* 0x004fe2000786c0ff */
[-C--:B-1----:R-:W-:Y:S01]  /*14d60*/  HMMA.16816.F32 R4, R112, R16.reuse, RZ ;  /* 0x000000107004723c */ /* 0x082fe200000018ff */
[----:B------:R-:W-:Y:S02]  /*14d70*/  IMAD.MOV.U32 R217, RZ, RZ, c[0x0][0x208] ;  /* 0x00008200ffd97624 */ /* 0x000fe400078e00ff */
[----:B------:R-:W-:Y:S02]  /*14d80*/  MOV R230, R2 ;  /* 0x0000000200e67202 */ /* 0x000fe40000000f00 */
[----:B------:R-:W-:Y:S01]  /*14d90*/  IMAD.SHL.U32 R217, R217, 0x20, RZ ;  /* 0x00000020d9d97824 */ /* 0x000fe200078e00ff */
[----:B------:R-:W2:Y:S02]  /*14da0*/  LDL R2, [R1+0x20] ;  /* 0x0000200001027983 */ /* 0x000ea40000100800 */
[C---:B------:R-:W-:Y:S02]  /*14db0*/  HMMA.16816.F32 R8, R108.reuse, R16, RZ ;  /* 0x000000106c08723c */ /* 0x040fe400000018ff */
[----:B------:R-:W-:Y:S06]  /*14dc0*/  STL [R1+0xa4], R231 ;  /* 0x0000a4e701007387 */ /* 0x000fec0000100800 */
        /* <DEDUP_REMOVED lines=29> */
[----:B------:R-:W-:Y:S01]  /*14fa0*/  @P0 IMAD.WIDE.U32 R192, R214, c[0x0][0x208], RZ ;  /* 0x00008200d6c00a25 */ /* 0x000fe200078e00ff */
[-C--:B------:R-:W-:Y:S04]  /*14fb0*/  HMMA.16816.F32 R12, R196, R194.reuse, R12 ;  /* 0x000000c2c40c723c */ /* 0x080fe8000000180c */
[----:B------:R-:W-:Y:S04]  /*14fc0*/  @P0 IMAD.IADD R0, R193, 0x1, R0 ;  /* 0x00000001c1000824 */ /* 0x000fe800078e0200 */
[C---:B------:R-:W-:Y:S04]  /*14fd0*/  HMMA.16816.F32 R16, R188.reuse, R194, R16 ;  /* 0x000000c2bc10723c */ /* 0x040fe80000001810 */
[----:B------:R-:W-:Y:S04]  /*14fe0*/  @P0 IMAD R0, R0, 0x70, RZ ;  /* 0x0000007000000824 */ /* 0x000fe800078e02ff */
[-C--:B------:R-:W-:Y:S08]  /*14ff0*/  HMMA.16816.F32 R20, R188, R200.reuse, R20 ;  /* 0x000000c8bc14723c */ /* 0x080ff00000001814 */
[C---:B------:R-:W-:Y:S07]  /*15000*/  HMMA.16816.F32 R24, R196.reuse, R200, R24 ;  /* 0x000000c8c418723c */ /* 0x040fee0000001818 */
[----:B----4-:R-:W-:Y:S01]  /*15010*/  @P0 MOV R201, R219 ;  /* 0x000000db00c90202 */ /* 0x010fe20000000f00 */
[-C--:B------:R-:W-:Y:S04]  /*15020*/  HMMA.16816.F32 R28, R196, R202.reuse, R28 ;  /* 0x000000cac41c723c */ /* 0x080fe8000000181c */
[----:B------:R-:W-:Y:S02]  /*15030*/  @P0 IMAD.MOV.U32 R200, RZ, RZ, R216 ;  /* 0x000000ffffc80224 */ /* 0x000fe400078e00d8 */
[----:B------:R-:W-:Y:S02]  /*15040*/  IMAD.MOV.U32 R216, RZ, RZ, 0x5 ;  /* 0x00000005ffd87424 */ /* 0x000fe400078e00ff */
[C---:B------:R-:W-:Y:S04]  /*15050*/  HMMA.16816.F32 R32, R188.reuse, R202, R32 ;  /* 0x000000cabc20723c */ /* 0x040fe80000001820 */
[----:B------:R-:W-:Y:S01]  /*15060*/  @P0 IMAD.WIDE.U32 R200, R192, 0x70, R200 ;  /* 0x00000070c0c80825 */ /* 0x000fe200078e00c8 */
[----:B------:R-:W-:Y:S01]  /*15070*/  SHF.L.U64.HI R215, R215, R216, c[0x0][0x20c] ;  /* 0x00008300d7d77619 */ /* 0x000fe200000102d8 */
[----:B------:R-:W3:Y:S02]  /*15080*/  LDSM.16.M88.4 R192, [R236] ;  /* 0x00000000ecc0783b */ /* 0x000ee40000000200 */
[-C--:B------:R-:W-:Y:S04]  /*15090*/  HMMA.16816.F32 R36, R188, R204.reuse, R36 ;  /* 0x000000ccbc24723c */ /* 0x080fe80000001824 */
[----:B------:R-:W-:Y:S04]  /*150a0*/  @P0 IADD3 R0, R201, R0, RZ ;  /* 0x00000000c9000210 */ /* 0x000fe80007ffe0ff */
[C---:B------:R-:W-:Y:S08]  /*150b0*/  HMMA.16816.F32 R40, R196.reuse, R204, R40 ;  /* 0x000000ccc428723c */ /* 0x040ff00000001828 */
[-C--:B------:R-:W-:Y:S08]  /*150c0*/  HMMA.16816.F32 R44, R196, R206.reuse, R44 ;  /* 0x000000cec42c723c */ /* 0x080ff0000000182c */
[C---:B------:R-:W-:Y:S07]  /*150d0*/  HMMA.16816.F32 R48, R188.reuse, R206, R48 ;  /* 0x000000cebc30723c */ /* 0x040fee0000001830 */
[C---:B------:R-:W-:Y:S01]  /*150e0*/  @P0 LEA R206, P1, R200.reuse, c[0x0][0x1f8], 0x1 ;  /* 0x00007e00c8ce0a11 */ /* 0x040fe200078208ff */
[-C--:B------:R-:W-:Y:S04]  /*150f0*/  HMMA.16816.F32 R52, R188, R208.reuse, R52 ;  /* 0x000000d0bc34723c */ /* 0x080fe80000001834 */
[----:B------:R-:W-:Y:S01]  /*15100*/  @P0 LEA.HI.X R207, R200, c[0x0][0x1fc], R0, 0x1, P1 ;  /* 0x00007f00c8cf0a11 */ /* 0x000fe200008f0c00 */
[----:B------:R-:W-:Y:S01]  /*15110*/  IMAD.MOV.U32 R0, RZ, RZ, c[0x0][0x2c4] ;  /* 0x0000b100ff007624 */ /* 0x000fe200078e00ff */
[----:B------:R-:W4:Y:S01]  /*15120*/  LDSM.16.M88.4 R200, [R235] ;  /* 0x00000000ebc8783b */ /* 0x000f220000000200 */
[----:B------:R-:W-:Y:S01]  /*15130*/  @P0 IADD3 R212, P2, R206, R217, RZ ;  /* 0x000000d9ced40210 */ /* 0x000fe20007f5e0ff */
[C---:B------:R-:W-:Y:S04]  /*15140*/  HMMA.16816.F32 R56, R196.reuse, R208, R56 ;  /* 0x000000d0c438723c */ /* 0x040fe80000001838 */
[----:B------:R-:W-:Y:S02]  /*15150*/  @P0 IADD3.X R213, R207, R215, RZ, P2, !PT ;  /* 0x000000d7cfd50210 */ /* 0x000fe400017fe4ff */
[----:B------:R-:W-:Y:S01]  /*15160*/  @!PT LDS RZ, [RZ] ;  /* 0x00000000fffff984 */ /* 0x000fe20000000800 */
[----:B------:R-:W-:Y:S01]  /*15170*/  @!PT LDS RZ, [RZ] ;  /* 0x00000000fffff984 */ /* 0x000fe20000000800 */
[----:B------:R-:W-:Y:S01]  /*15180*/  @!PT LDS RZ, [RZ] ;  /* 0x00000000fffff984 */ /* 0x000fe20000000800 */
[----:B------:R2:W-:Y:S02]  /*15190*/  @P0 LDGSTS.E.BYPASS.LTC128B.128 [R241+0x100], [R206.64], !P3 ;  /* 0x00100000cef10fae */ /* 0x0005e4000d901d48 */
[-C--:B------:R-:W-:Y:S06]  /*151a0*/  HMMA.16816.F32 R60, R196, R210.reuse, R60 ;  /* 0x000000d2c43c723c */ /* 0x080fec000000183c */
[----:B------:R2:W-:Y:S02]  /*151b0*/  @P0 LDGSTS.E.BYPASS.LTC128B.128 [R241+0x900], [R212.64], !P3 ;  /* 0x00900000d4f10fae */ /* 0x0005e4000d901d48 */
[C---:B------:R-:W-:Y:S07]  /*151c0*/  HMMA.16816.F32 R64, R188.reuse, R210, R64 ;  /* 0x000000d2bc40723c */ /* 0x040fee0000001840 */
[-C--:B------:R-:W-:Y:S01]  /*151d0*/  @P0 IADD3 R210, P1, R212, R217.reuse, RZ ;  /* 0x000000d9d4d20210 */ /* 0x080fe20007f3e0ff */
[-C--:B-1----:R-:W-:Y:S04]  /*151e0*/  HMMA.16816.F32 R68, R188, R184.reuse, R68 ;  /* 0x000000b8bc44723c */ /* 0x082fe80000001844 */
[--C-:B------:R-:W-:Y:S01]  /*151f0*/  @P0 IMAD.X R211, R213, 0x1, R215.reuse, P1 ;  /* 0x00000001d5d30824 */ /* 0x100fe200008e06d7 */
[-C--:B------:R-:W-:Y:S03]  /*15200*/  @P0 IADD3 R208, P2, R210, R217.reuse, RZ ;  /* 0x000000d9d2d00210 */ /* 0x080fe60007f5e0ff */
[C---:B------:R-:W-:Y:S01]  /*15210*/  HMMA.16816.F32 R72, R196.reuse, R184, R72 ;  /* 0x000000b8c448723c */ /* 0x040fe20000001848 */
[----:B------:R1:W-:Y:S03]  /*15220*/  @P0 LDGSTS.E.BYPASS.LTC128B.128 [R241+0x1100], [R210.64], !P3 ;  /* 0x01100000d2f10fae */ /* 0x0003e6000d901d48 */
[--C-:B------:R-:W-:Y:S01]  /*15230*/  @P0 IMAD.X R209, R211, 0x1, R215.reuse, P2 ;  /* 0x00000001d3d10824 */ /* 0x100fe200010e06d7 */
[----:B------:R-:W-:Y:S03]  /*15240*/  @P0 IADD3 R204, P1, R208, R217, RZ ;  /* 0x000000d9d0cc0210 */ /* 0x000fe60007f3e0ff */
[-C--:B------:R-:W-:Y:S01]  /*15250*/  HMMA.16816.F32 R76, R196, R186.reuse, R76 ;  /* 0x000000bac44c723c */ /* 0x080fe2000000184c */
[----:B------:R1:W-:Y:S03]  /*15260*/  @P0 LDGSTS.E.BYPASS.LTC128B.128 [R241+0x1900], [R208.64], !P3 ;  /* 0x01900000d0f10fae */ /* 0x0003e6000d901d48 */
[----:B------:R-:W-:Y:S02]  /*15270*/  @P0 IADD3.X R205, R209, R215, RZ, P1, !PT ;  /* 0x000000d7d1cd0210 */ /* 0x000fe40000ffe4ff */
[-C--:B------:R-:W-:Y:S02]  /*15280*/  @P0 IADD3 R184, P2, R204, R217.reuse, RZ ;  /* 0x000000d9ccb80210 */ /* 0x080fe40007f5e0ff */
[C---:B------:R-:W-:Y:S01]  /*15290*/  HMMA.16816.F32 R80, R188.reuse, R186, R80 ;  /* 0x000000babc50723c */ /* 0x040fe20000001850 */
[----:B------:R4:W-:Y:S03]  /*152a0*/  @P0 LDGSTS.E.BYPASS.LTC128B.128 [R241+0x2100], [R204.64], !P3 ;  /* 0x02100000ccf10fae */ /* 0x0009e6000d901d48 */
[--C-:B------:R-:W-:Y:S01]  /*152b0*/  @P0 IMAD.X R185, R205, 0x1, R215.reuse, P2 ;  /* 0x00000001cdb90824 */ /* 0x100fe200010e06d7 */
[----:B--2---:R-:W-:Y:S03]  /*152c0*/  @P0 IADD3 R206, P1, R184, R217, RZ ;  /* 0x000000d9b8ce0210 */ /* 0x004fe60007f3e0ff */
[-C--:B---3--:R-:W-:Y:S01]  /*152d0*/  HMMA.16816.F32 R84, R188, R192.reuse, R84 ;  /* 0x000000c0bc54723c */ /* 0x088fe20000001854 */
[----:B------:R2:W-:Y:S03]  /*152e0*/  @P0 LDGSTS.E.BYPASS.LTC128B.128 [R241+0x2900], [R184.64], !P3 ;  /* 0x02900000b8f10fae */ /* 0x0005e6000d901d48 */
[----:B------:R-:W-:Y:S01]  /*152f0*/  @P0 IMAD.X R207, R185, 0x1, R215, P1 ;  /* 0x00000001b9cf0824 */ /* 0x000fe200008e06d7 */
[----:B------:R-:W-:Y:S03]  /*15300*/  ISETP.NE.AND P1, PT, R0, 0x1, PT ;  /* 0x000000010000780c */ /* 0x000fe60003f25270 */
[C---:B------:R-:W-:Y:S01]  /*15310*/  HMMA.16816.F32 R88, R196.reuse, R192, R88 ;  /* 0x000000c0c458723c */ /* 0x040fe20000001858 */
[----:B------:R3:W-:Y:S07]  /*15320*/  @P0 LDGSTS.E.BYPASS.LTC128B.128 [R241+0x3100], [R206.64], !P3 ;  /* 0x03100000cef10fae */ /* 0x0007ee000d901d48 */
[-C--:B------:R-:W-:Y:S01]  /*15330*/  HMMA.16816.F32 R92, R196, R194.reuse, R92 ;  /* 0x000000c2c45c723c */ /* 0x080fe2000000185c */
[----:B-1----:R-:W-:Y:S07]  /*15340*/  LDSM.16.M88.4 R208, [R231+0x9100] ;  /* 0x00910000e7d0783b */ /* 0x002fee0000000200 */
[C---:B------:R-:W-:Y:S01]  /*15350*/  HMMA.16816.F32 R96, R188.reuse, R194, R96 ;  /* 0x000000c2bc60723c */ /* 0x040fe20000001860 */
[----:B------:R-:W-:Y:S07]  /*15360*/  LDSM.16.M88.4 R192, [R229+0x4100] ;  /* 0x00410000e5c0783b */ /* 0x000fee0000000200 */
[-C--:B----4-:R-:W-:Y:S01]  /*15370*/  HMMA.16816.F32 R100, R188, R200.reuse, R100 ;  /* 0x000000c8bc64723c */ /* 0x090fe20000001864 */
[----:B--2---:R1:W-:Y:S07]  /*15380*/  LDSM.16.M88.4 R184, [R231+0x7100] ;  /* 0x00710000e7b8783b */ /* 0x0043ee0000000200 */
[C---:B------:R-:W-:Y:S01]  /*15390*/  HMMA.16816.F32 R104, R196.reuse, R200, R104 ;  /* 0x000000c8c468723c */ /* 0x040fe20000001868 */
[----:B---3--:R-:W2:Y:S07]  /*153a0*/  LDSM.16.M88.4 R204, [R229+0x3900] ;  /* 0x00390000e5cc783b */ /* 0x008eae0000000200 */
[-C--:B------:R-:W-:Y:S01]  /*153b0*/  HMMA.16816.F32 R108, R196, R202.reuse, R108 ;  /* 0x000000cac46c723c */ /* 0x080fe2000000186c */
[----:B------:R-:W-:Y:S07]  /*153c0*/  LDSM.16.M88.4 R196, [R229+0x5100] ;  /* 0x00510000e5c4783b */ /* 0x000fee0000000200 */
[----:B------:R-:W-:Y:S01]  /*153d0*/  HMMA.16816.F32 R112, R188, R202, R112 ;  /* 0x000000cabc70723c */ /* 0x000fe20000001870 */
[----:B------:R-:W3:Y:S08]  /*153e0*/  LDSM.16.M88.4 R188, [R229+0x4900] ;  /* 0x00490000e5bc783b */ /* 0x000ef00000000200 */
[----:B------:R-:W3:Y:S08]  /*153f0*/  LDSM.16.M88.4 R200, [R229+0x5900] ;  /* 0x00590000e5c8783b */ /* 0x000ef00000000200 */
[----:B-1----:R-:W4:Y:S04]  /*15400*/  LDL R231, [R1+0x40] ;  /* 0x0000400001e77983 */ /* 0x002f280000100800 */
[----:B------:R-:W-:Y:S01]  /*15410*/  STL [R1+0xa8], R229 ;  /* 0x0000a8e501007387 */ /* 0x000fe20000100800 */
[-C--:B--2---:R-:W-:Y:S03]  /*15420*/  HMMA.16816.F32 R4, R184, R204.reuse, R4 ;  /* 0x000000ccb804723c */ /* 0x084fe60000001804 */
[----:B------:R-:W0:Y:S05]  /*15430*/  LDGDEPBAR ;  /* 0x00000000000079af */ /* 0x000e2a0000000000 */
        /* <DEDUP_REMOVED lines=8> */
[----:B------:R-:W-:Y:S07]  /*154c0*/  LDSM.16.M88.4 R192, [R232+0x7100] ;  /* 0x00710000e8c0783b */ /* 0x000fee0000000200 */
[-C--:B---3--:R-:W-:Y:S08]  /*154d0*/  HMMA.16816.F32 R36, R184, R188.reuse, R36 ;  /* 0x000000bcb824723c */ /* 0x088ff00000001824 */
[C---:B------:R-:W-:Y:S08]  /*154e0*/  HMMA.16816.F32 R40, R208.reuse, R188, R40 ;  /* 0x000000bcd028723c */ /* 0x040ff00000001828 */
[-C--:B------:R-:W-:Y:S08]  /*154f0*/  HMMA.16816.F32 R44, R208, R190.reuse, R44 ;  /* 0x000000bed02c723c */ /* 0x080ff0000000182c */
[C---:B------:R-:W-:Y:S01]  /*15500*/  HMMA.16816.F32 R48, R184.reuse, R190, R48 ;  /* 0x000000beb830723c */ /* 0x040fe20000001830 */
[----:B------:R2:W3:Y:S07]  /*15510*/  LDSM.16.M88.4 R188, [R229+0x6900] ;  /* 0x00690000e5bc783b */ /* 0x0004ee0000000200 */
[-C--:B------:R-:W-:Y:S08]  /*15520*/  HMMA.16816.F32 R52, R184, R196.reuse, R52 ;  /* 0x000000c4b834723c */ /* 0x080ff00000001834 */
[C---:B------:R-:W-:Y:S08]  /*15530*/  HMMA.16816.F32 R56, R208.reuse, R196, R56 ;  /* 0x000000c4d038723c */ /* 0x040ff00000001838 */
[-C--:B------:R-:W-:Y:S01]  /*15540*/  HMMA.16816.F32 R60, R208, R198.reuse, R60 ;  /* 0x000000c6d03c723c */ /* 0x080fe2000000183c */
[----:B--2---:R-:W4:Y:S04]  /*15550*/  LDL R229, [R1+0x44] ;  /* 0x0000440001e57983 */ /* 0x004f280000100800 */
[----:B------:R-:W-:Y:S03]  /*15560*/  STL [R1+0xac], R232 ;  /* 0x0000ace801007387 */ /* 0x000fe60000100800 */
[C---:B------:R-:W-:Y:S01]  /*15570*/  HMMA.16816.F32 R64, R184.reuse, R198, R64 ;  /* 0x000000c6b840723c */ /* 0x040fe20000001840 */
[----:B------:R-:W2:Y:S07]  /*15580*/  LDSM.16.M88.4 R196, [R228] ;  /* 0x00000000e4c4783b */ /* 0x000eae0000000200 */
[-C--:B------:R-:W-:Y:S08]  /*15590*/  HMMA.16816.F32 R68, R184, R200.reuse, R68 ;  /* 0x000000c8b844723c */ /* 0x080ff00000001844 */
[C---:B------:R-:W-:Y:S08]  /*155a0*/  HMMA.16816.F32 R72, R208.reuse, R200, R72 ;  /* 0x000000c8d048723c */ /* 0x040ff00000001848 */
[-C--:B------:R-:W-:Y:S08]  /*155b0*/  HMMA.16816.F32 R76, R208, R202.reuse, R76 ;  /* 0x000000cad04c723c */ /* 0x080ff0000000184c */
[C---:B------:R-:W-:Y:S01]  /*155c0*/  HMMA.16816.F32 R80, R184.reuse, R202, R80 ;  /* 0x000000cab850723c */ /* 0x040fe20000001850 */
[----:B------:R2:W3:Y:S07]  /*155d0*/  LDSM.16.M88.4 R200, [R232+0x9100] ;  /* 0x00910000e8c8783b */ /* 0x0004ee0000000200 */
[-C--:B-1----:R-:W-:Y:S08]  /*155e0*/  HMMA.16816.F32 R84, R184, R204.reuse, R84 ;  /* 0x000000ccb854723c */ /* 0x082ff00000001854 */
[C---:B------:R-:W-:Y:S01]  /*155f0*/  HMMA.16816.F32 R88, R208.reuse, R204, R88 ;  /* 0x000000ccd058723c */ /* 0x040fe20000001858 */
[----:B--2---:R-:W2:Y:S07]  /*15600*/  LDL R232, [R1+0x28] ;  /* 0x0000280001e87983 */ /* 0x004eae0000100800 */
[-C--:B------:R-:W-:Y:S01]  /*15610*/  HMMA.16816.F32 R92, R208, R206.reuse, R92 ;  /* 0x000000ced05c723c */ /* 0x080fe2000000185c */
[----:B------:R-:W-:Y:S04]  /*15620*/  STL [R1+0xb0], R228 ;  /* 0x0000b0e401007387 */ /* 0x000fe80000100800 */
[----:B------:R1:W2:Y:S03]  /*15630*/  LDL R0, [R1+0x24] ;  /* 0x0000240001007983 */ /* 0x0002a60000100800 */
[C---:B------:R-:W-:Y:S08]  /*15640*/  HMMA.16816.F32 R96, R184.reuse, R206, R96 ;  /* 0x000000ceb860723c */ /* 0x040ff00000001860 */
[-C--:B---3--:R-:W-:Y:S08]  /*15650*/  HMMA.16816.F32 R100, R184, R188.reuse, R100 ;  /* 0x000000bcb864723c */ /* 0x088ff00000001864 */
[C---:B------:R-:W-:Y:S08]  /*15660*/  HMMA.16816.F32 R104, R208.reuse, R188, R104 ;  /* 0x000000bcd068723c */ /* 0x040ff00000001868 */
[-C--:B------:R-:W-:Y:S08]  /*15670*/  HMMA.16816.F32 R108, R208, R190.reuse, R108 ;  /* 0x000000bed06c723c */ /* 0x080ff0000000186c */
[----:B------:R-:W-:Y:S08]  /*15680*/  HMMA.16816.F32 R112, R184, R190, R112 ;  /* 0x000000beb870723c */ /* 0x000ff00000001870 */
[-C--:B------:R-:W-:Y:S08]  /*15690*/  HMMA.16816.F32 R4, R192, R196.reuse, R4 ;  /* 0x000000c4c004723c */ /* 0x080ff00000001804 */
        /* <DEDUP_REMOVED lines=21> */
[----:B------:R-:W3:Y:S01]  /*157f0*/  MUFU.TANH R249, R16 ;  /* 0x0000001000f97308 */ /* 0x000ee20000002400 */
[----:B------:R-:W-:Y:S09]  /*15800*/  FMUL.FTZ R17, R17, c[0x0][0x320] ;  /* 0x0000c80011117a20 */ /* 0x000ff20000410000 */
[----:B------:R1:W-:Y:S10]  /*15810*/  MUFU.TANH R237, R7 ;  /* 0x0000000700ed7308 */ /* 0x0003f40000002400 */
[----:B------:R-:W-:Y:S10]  /*15820*/  MUFU.TANH R248, R17 ;  /* 0x0000001100f87308 */ /* 0x000ff40000002400 */
[----:B------:R-:W-:Y:S01]  /*15830*/  MUFU.TANH R236, R8 ;  /* 0x0000000800ec7308 */ /* 0x000fe20000002400 */
[----:B-1----:R-:W1:Y:S09]  /*15840*/  LDSM.16.M88.4 R4, [R228+0x800] ;  /* 0x00080000e404783b */ /* 0x002e720000000200 */
[----:B------:R-:W-:Y:S10]  /*15850*/  MUFU.TANH R235, R9 ;  /* 0x0000000900eb7308 */ /* 0x000ff40000002400 */
[----:B------:R-:W1:Y:S10]  /*15860*/  MUFU.TANH R234, R10 ;  /* 0x0000000a00ea7308 */ /* 0x000e740000002400 */
[----:B------:R3:W-:Y:S10]  /*15870*/  MUFU.TANH R233, R11 ;  /* 0x0000000b00e97308 */ /* 0x0007f40000002400 */
[----:B------:R-:W-:Y:S01]  /*15880*/  MUFU.TANH R119, R12 ;  /* 0x0000000c00777308 */ /* 0x000fe20000002400 */
[-C--:B-1----:R-:W-:Y:S09]  /*15890*/  HMMA.16816.F32 R20, R192, R4.reuse, R20 ;  /* 0x00000004c014723c */ /* 0x082ff20000001814 */
[----:B------:R-:W1:Y:S01]  /*158a0*/  MUFU.TANH R252, R13 ;  /* 0x0000000d00fc7308 */ /* 0x000e620000002400 */
[C---:B------:R-:W-:Y:S01]  /*158b0*/  HMMA.16816.F32 R24, R200.reuse, R4, R24 ;  /* 0x00000004c818723c */ /* 0x040fe20000001818 */
[----:B---3--:R-:W3:Y:S08]  /*158c0*/  LDSM.16.M88.4 R8, [R228+0x1000] ;  /* 0x00100000e408783b */ /* 0x008ef00000000200 */
[----:B------:R-:W-:Y:S01]  /*158d0*/  MUFU.TANH R251, R14 ;  /* 0x0000000e00fb7308 */ /* 0x000fe20000002400 */
[-C--:B------:R-:W-:Y:S04]  /*158e0*/  HMMA.16816.F32 R28, R200, R6.reuse, R28 ;  /* 0x00000006c81c723c */ /* 0x080fe8000000181c */
[----:B------:R-:W-:Y:S04]  /*158f0*/  FMUL.FTZ R21, R21, c[0x0][0x320] ;  /* 0x0000c80015157a20 */ /* 0x000fe80000410000 */
[C---:B------:R-:W-:Y:S01]  /*15900*/  HMMA.16816.F32 R32, R192.reuse, R6, R32 ;  /* 0x00000006c020723c */ /* 0x040fe20000001820 */
[----:B------:R1:W-:Y:S01]  /*15910*/  MUFU.TANH R250, R15 ;  /* 0x0000000f00fa7308 */ /* 0x0003e20000002400 */
[----:B------:R-:W4:Y:S02]  /*15920*/  LDSM.16.M88.4 R4, [R228+0x1800] ;  /* 0x00180000e404783b */ /* 0x000f240000000200 */
        /* <DEDUP_REMOVED lines=9> */
[----:B------:R2:W-:Y:S01]  /*159c0*/  MUFU.TANH R244, R21 ;  /* 0x0000001500f47308 */ /* 0x0005e20000002400 */
[----:B------:R-:W-:Y:S02]  /*159d0*/  FMUL.FTZ R24, R24, c[0x0][0x320] ;  /* 0x0000c80018187a20 */ /* 0x000fe40000410000 */
[----:B------:R-:W-:Y:S01]  /*159e0*/  FMUL.FTZ R34, R34, c[0x0][0x320] ;  /* 0x0000c80022227a20 */ /* 0x000fe20000410000 */
[-C--:B---3--:R-:W-:Y:S01]  /*159f0*/  HMMA.16816.F32 R36, R192, R8.reuse, R36 ;  /* 0x00000008c024723c */ /* 0x088fe20000001824 */
[----:B-1----:R-:W-:Y:S02]  /*15a00*/  LDSM.16.M88.4 R12, [R228+0x3000] ;  /* 0x00300000e40c783b */ /* 0x002fe40000000200 */
        /* <DEDUP_REMOVED lines=15> */
[-C--:B----4-:R-:W-:Y:S03]  /*15b00*/  HMMA.16816.F32 R52, R192, R4.reuse, R52 ;  /* 0x00000004c034723c */ /* 0x090fe60000001834 */
        /* <DEDUP_REMOVED lines=16> */
[----:B------:R-:W4:Y:S01]  /*15c10*/  MUFU.TANH R243, R22 ;  /* 0x0000001600f37308 */ /* 0x000f220000002400 */
[-C--:B-1----:R-:W-:Y:S01]  /*15c20*/  HMMA.16816.F32 R68, R192, R8.reuse, R68 ;  /* 0x00000008c044723c */ /* 0x082fe20000001844 */
[----:B------:R-:W-:Y:S04]  /*15c30*/  BAR.SYNC.DEFER_BLOCKING 0x0 ;  /* 0x0000000000007b1d */ /* 0x000fe80000010000 */
[----:B------:R-:W-:Y:S02]  /*15c40*/  FMUL.FTZ R54, R54, c[0x0][0x320] ;  /* 0x0000c80036367a20 */ /* 0x000fe40000410000 */
[----:B------:R-:W-:Y:S01]  /*15c50*/  FMUL.FTZ R55, R55, c[0x0][0x320] ;  /* 0x0000c80037377a20 */ /* 0x000fe20000410000 */
[C---:B------:R-:W-:Y:S01]  /*15c60*/  HMMA.16816.F32 R72, R200.reuse, R8, R72 ;  /* 0x00000008c848723c */ /* 0x040fe20000001848 */
[----:B------:R-:W-:Y:S03]  /*15c70*/  MUFU.TANH R221, R26 ;  /* 0x0000001a00dd7308 */ /* 0x000fe60000002400 */
[----:B--2---:R-:W-:Y:S02]  /*15c80*/  @P1 IMAD.MOV.U32 R0, RZ, RZ, R2 ;  /* 0x000000ffff001224 */ /* 0x004fe400078e0002 */
[----:B------:R-:W-:Y:S02]  /*15c90*/  FMUL.FTZ R65, R65, c[0x0][0x320] ;  /* 0x0000c80041417a20 */ /* 0x000fe40000410000 */
[-C--:B------:R-:W-:Y:S01]  /*15ca0*/  HMMA.16816.F32 R76, R200, R10.reuse, R76 ;  /* 0x0000000ac84c723c */ /* 0x080fe2000000184c */
[----:B------:R-:W-:Y:S02]  /*15cb0*/  SHFL.IDX PT, R9, R0, 0x2, 0x1c1f ;  /* 0x005c1f0000097f89 */ /* 0x000fe400000e0000 */
[----:B------:R-:W-:Y:S01]  /*15cc0*/  MUFU.TANH R220, R27 ;  /* 0x0000001b00dc7308 */ /* 0x000fe20000002400 */
[----:B------:R-:W-:Y:S02]  /*15cd0*/  FMUL.FTZ R66, R66, c[0x0][0x320] ;  /* 0x0000c80042427a20 */ /* 0x000fe40000410000 */
[----:B------:R-:W-:Y:S02]  /*15ce0*/  FMUL.FTZ R49, R49, c[0x0][0x320] ;  /* 0x0000c80031317a20 */ /* 0x000fe40000410000 */
[C---:B------:R-:W-:Y:S01]  /*15cf0*/  HMMA.16816.F32 R80, R192.reuse, R10, R80 ;  /* 0x0000000ac050723c */ /* 0x040fe20000001850 */
[----:B------:R-:W-:Y:S03]  /*15d00*/  SHFL.IDX PT, R2, R0, 0x1, 0x1c1f ;  /* 0x003c1f0000027f89 */ /* 0x000fe600000e0000 */
[----:B------:R-:W-:Y:S01]  /*15d10*/  FMUL.FTZ R68, R68, c[0x0][0x320] ;  /* 0x0000c80044447a20 */ /* 0x000fe20000410000 */
[----:B------:R-:W-:Y:S01]  /*15d20*/  MUFU.TANH R212, R36 ;  /* 0x0000002400d47308 */ /* 0x000fe20000002400 */
[----:B------:R-:W-:Y:S02]  /*15d30*/  FMUL.FTZ R69, R69, c[0x0][0x320] ;  /* 0x0000c80045457a20 */ /* 0x000fe40000410000 */
[-C--:B---3--:R-:W-:Y:S01]  /*15d40*/  HMMA.16816.F32 R84, R192, R4.reuse, R84 ;  /* 0x00000004c054723c */ /* 0x088fe20000001854 */
[----:B------:R-:W-:Y:S03]  /*15d50*/  SHFL.IDX PT, R8, R0, 0x3, 0x1c1f ;  /* 0x007c1f0000087f89 */ /* 0x000fe600000e0000 */
[----:B------:R-:W-:Y:S02]  /*15d60*/  FMUL.FTZ R74, R74, c[0x0][0x320] ;  /* 0x0000c8004a4a7a20 */ /* 0x000fe40000410000 */
[----:B------:R-:W-:Y:S01]  /*15d70*/  FMUL.FTZ R56, R56, c[0x0][0x320] ;  /* 0x0000c80038387a20 */ /* 0x000fe20000410000 */
[----:B------:R-:W1:Y:S01]  /*15d80*/  MUFU.TANH R218, R28 ;  /* 0x0000001c00da7308 */ /* 0x000e620000002400 */
[C---:B------:R-:W-:Y:S01]  /*15d90*/  HMMA.16816.F32 R88, R200.reuse, R4, R88 ;  /* 0x00000004c858723c */ /* 0x040fe20000001858 */
[----:B------:R-:W2:Y:S03]  /*15da0*/  SHFL.IDX PT, R4, R0, RZ, 0x1c1f ;  /* 0x001c1fff00047589 */ /* 0x000ea600000e0000 */
[----:B------:R-:W-:Y:S02]  /*15db0*/  FMUL.FTZ R77, R77, c[0x0][0x320] ;  /* 0x0000c8004d4d7a20 */ /* 0x000fe40000410000 */
[----:B------:R-:W-:Y:S02]  /*15dc0*/  FMUL.FTZ R76, R76, c[0x0][0x320] ;  /* 0x0000c8004c4c7a20 */ /* 0x000fe40000410000 */
[-C--:B------:R-:W-:Y:S01]  /*15dd0*/  HMMA.16816.F32 R92, R200, R6.reuse, R92 ;  /* 0x00000006c85c723c */ /* 0x080fe2000000185c */
[----:B------:R-:W3:Y:S03]  /*15de0*/  MUFU.TANH R216, R29 ;  /* 0x0000001d00d87308 */ /* 0x000ee60000002400 */
[----:B------:R-:W-:Y:S02]  /*15df0*/  IMAD R5, R214, -0x70, RZ ;  /* 0xffffff90d6057824 */ /* 0x000fe400078e02ff */
[----:B------:R-:W-:Y:S02]  /*15e00*/  FMUL.FTZ R57, R57, c[0x0][0x320] ;  /* 0x0000c80039397a20 */ /* 0x000fe40000410000 */
[C---:B------:R-:W-:Y:S03]  /*15e10*/  HMMA.16816.F32 R96, R192.reuse, R6, R96 ;  /* 0x00000006c060723c */ /* 0x040fe60000001860 */
[----:B------:R1:W-:Y:S01]  /*15e20*/  MUFU.TANH R6, R74 ;  /* 0x0000004a00067308 */ /* 0x0003e20000002400 */
[----:B------:R-:W-:Y:S01]  /*15e30*/  IADD3 R5, -R232, 0x1, R5 ;  /* 0x00000001e8057810 */ /* 0x000fe20007ffe105 */
[----:B------:R-:W-:Y:S02]  /*15e40*/  FMUL.FTZ R86, R86, c[0x0][0x320] ;  /* 0x0000c80056567a20 */ /* 0x000fe40000410000 */
[----:B------:R-:W-:Y:S01]  /*15e50*/  FMUL.FTZ R59, R59, c[0x0][0x320] ;  /* 0x0000c8003b3b7a20 */ /* 0x000fe20000410000 */
[----:B------:R-:W-:Y:S01]  /*15e60*/  IADD3 R5, -R231, R5, R229 ;  /* 0x00000005e7057210 */ /* 0x000fe20007ffe1e5 */
[-C--:B------:R-:W-:Y:S03]  /*15e70*/  HMMA.16816.F32 R100, R192, R12.reuse, R100 ;  /* 0x0000000cc064723c */ /* 0x080fe60000001864 */
[C---:B--2---:R-:W-:Y:S01]  /*15e80*/  IADD3 R4, R5.reuse, R4, RZ ;  /* 0x0000000405047210 */ /* 0x044fe20007ffe0ff */
[----:B------:R-:W-:Y:S01]  /*15e90*/  MUFU.TANH R29, R32 ;  /* 0x00000020001d7308 */ /* 0x000fe20000002400 */
[C---:B------:R-:W-:Y:S02]  /*15ea0*/  IMAD.IADD R0, R5.reuse, 0x1, R9 ;  /* 0x0000000105007824 */ /* 0x040fe400078e0209 */
[C---:B------:R-:W-:Y:S01]  /*15eb0*/  ISETP.GT.AND P1, PT, R4.reuse, RZ, PT ;  /* 0x000000ff0400720c */ /* 0x040fe20003f24270 */
[C---:B------:R-:W-:Y:S04]  /*15ec0*/  HMMA.16816.F32 R104, R200.reuse, R12, R104 ;  /* 0x0000000cc868723c */ /* 0x040fe80000001868 */
[----:B------:R-:W-:Y:S01]  /*15ed0*/  IMAD.IADD R2, R5, 0x1, R2 ;  /* 0x0000000105027824 */ /* 0x000fe200078e0202 */
[----:B------:R-:W-:Y:S01]  /*15ee0*/  ISETP.GT.AND P6, PT, R4, 0x8, PT ;  /* 0x000000080400780c */ /* 0x000fe20003fc4270 */
[----:B------:R-:W2:Y:S01]  /*15ef0*/  MUFU.TANH R31, R34 ;  /* 0x00000022001f7308 */ /* 0x000ea20000002400 */
[----:B------:R-:W-:Y:S01]  /*15f00*/  FMUL.FTZ R89, R89, c[0x0][0x320] ;  /* 0x0000c80059597a20 */ /* 0x000fe20000410000 */
[----:B------:R-:W-:Y:S01]  /*15f10*/  ISETP.GT.AND P4, PT, R0, 0x1, PT ;  /* 0x000000010000780c */ /* 0x000fe20003f84270 */
[----:B------:R-:W-:Y:S01]  /*15f20*/  FMUL.FTZ R88, R88, c[0x0][0x320] ;  /* 0x0000c80058587a20 */ /* 0x000fe20000410000 */
[----:B------:R-:W-:Y:S01]  /*15f30*/  ISETP.GT.AND P2, PT, R2, RZ, PT ;  /* 0x000000ff0200720c */ /* 0x000fe20003f44270 */
[-C--:B------:R-:W-:Y:S03]  /*15f40*/  HMMA.16816.F32 R108, R200, R14.reuse, R108 ;  /* 0x0000000ec86c723c */ /* 0x080fe6000000186c */
[----:B------:R-:W-:Y:S01]  /*15f50*/  FSEL R10, R249, -INF , P6 ;  /* 0xff800000f90a7808 */ /* 0x000fe20003000000 */
[----:B------:R-:W-:Y:S01]  /*15f60*/  FMUL.FTZ R92, R92, c[0x0][0x320] ;  /* 0x0000c8005c5c7a20 */ /* 0x000fe20000410000 */
[----:B------:R2:W-:Y:S01]  /*15f70*/  MUFU.TANH R210, R37 ;  /* 0x0000002500d27308 */ /* 0x0005e20000002400 */
[----:B------:R-:W-:Y:S01]  /*15f80*/  IADD3 R5, R5, R8, RZ ;  /* 0x0000000805057210 */ /* 0x000fe20007ffe0ff */
[----:B------:R-:W-:Y:S01]  /*15f90*/  FMUL.FTZ R40, R40, c[0x0][0x320] ;  /* 0x0000c80028287a20 */ /* 0x000fe20000410000 */
[----:B------:R-:W-:Y:S01]  /*15fa0*/  FSEL R8, R240, -INF , P1 ;  /* 0xff800000f0087808 */ /* 0x000fe20000800000 */
[----:B------:R-:W-:Y:S01]  /*15fb0*/  FMUL.FTZ R93, R93, c[0x0][0x320] ;  /* 0x0000c8005d5d7a20 */ /* 0x000fe20000410000 */
[----:B------:R-:W-:Y:S01]  /*15fc0*/  ISETP.GT.AND P0, PT, R4, 0x1, PT ;  /* 0x000000010400780c */ /* 0x000fe20003f04270 */
[----:B------:R-:W-:Y:S04]  /*15fd0*/  HMMA.16816.F32 R112, R192, R14, R112 ;  /* 0x0000000ec070723c */ /* 0x000fe80000001870 */
[----:B------:R-:W-:Y:S01]  /*15fe0*/  MUFU.TANH R215, R30 ;  /* 0x0000001e00d77308 */ /* 0x000fe20000002400 */
[----:B------:R-:W-:Y:S01]  /*15ff0*/  LOP3.LUT P6, RZ, R230, 0x1, RZ, 0xc0, !PT ;  /* 0x00000001e6ff7812 */ /* 0x000fe200078cc0ff */
[----:B------:R-:W-:Y:S01]  /*16000*/  FMUL.FTZ R91, R91, c[0x0][0x320] ;  /* 0x0000c8005b5b7a20 */ /* 0x000fe20000410000 */
[----:B------:R-:W-:Y:S01]  /*16010*/  ISETP.GT.AND P1, PT, R5, RZ, PT ;  /* 0x000000ff0500720c */ /* 0x000fe20003f24270 */
[----:B------:R-:W-:Y:S01]  /*16020*/  FMUL.FTZ R94, R94, c[0x0][0x320] ;  /* 0x0000c8005e5e7a20 */ /* 0x000fe20000410000 */
[----:B------:R-:W-:Y:S02]  /*16030*/  FSEL R9, R239, -INF , P0 ;  /* 0xff800000ef097808 */ /* 0x000fe40000000000 */
[----:B------:R-:W-:Y:S01]  /*16040*/  ISETP.GT.AND P3, PT, R2, 0x1, PT ;  /* 0x000000010200780c */ /* 0x000fe20003f64270 */
[----:B------:R-:W-:Y:S01]  /*16050*/  FMUL.FTZ R95, R95, c[0x0][0x320] ;  /* 0x0000c8005f5f7a20 */ /* 0x000fe20000410000 */
[----:B------:R-:W-:Y:S01]  /*16060*/  FSEL R21, R234, -INF , P1 ;  /* 0xff800000ea157808 */ /* 0x000fe20000800000 */
[----:B------:R-:W2:Y:S01]  /*16070*/  MUFU.TANH R30, R33 ;  /* 0x00000021001e7308 */ /* 0x000ea20000002400 */
[----:B-1----:R-:W-:Y:S01]  /*16080*/  FMNMX.FTZ R74, R8, R3, !PT ;  /* 0x00000003084a7209 */ /* 0x002fe20007810000 */
[----:B------:R-:W-:Y:S01]  /*16090*/  FMUL.FTZ R110, R110, c[0x0][0x320] ;  /* 0x0000c8006e6e7a20 */ /* 0x000fe20000410000 */
[----:B------:R-:W-:Y:S01]  /*160a0*/  FSEL R18, R235, -INF , P4 ;  /* 0xff800000eb127808 */ /* 0x000fe20002000000 */
[----:B------:R-:W-:Y:S01]  /*160b0*/  FMUL.FTZ R64, R64, c[0x0][0x320] ;  /* 0x0000c80040407a20 */ /* 0x000fe20000410000 */
[----:B------:R-:W-:Y:S01]  /*160c0*/  FMNMX.FTZ R74, R9, R74, !PT ;  /* 0x0000004a094a7209 */ /* 0x000fe20007810000 */
[----:B------:R-:W-:Y:S01]  /*160d0*/  FMUL.FTZ R51, R51, c[0x0][0x320] ;  /* 0x0000c80033337a20 */ /* 0x000fe20000410000 */
[----:B------:R-:W-:Y:S01]  /*160e0*/  FSEL R12, R238, -INF , P2 ;  /* 0xff800000ee0c7808 */ /* 0x000fe20001000000 */
[----:B------:R-:W-:Y:S01]  /*160f0*/  FMUL.FTZ R60, R60, c[0x0][0x320] ;  /* 0x0000c8003c3c7a20 */ /* 0x000fe20000410000 */
[----:B------:R-:W-:Y:S01]  /*16100*/  FMNMX.FTZ R74, R10, R74, !PT ;  /* 0x0000004a0a4a7209 */ /* 0x000fe20007810000 */
[----:B------:R-:W-:Y:S01]  /*16110*/  MUFU.TANH R206, R40 ;  /* 0x0000002800ce7308 */ /* 0x000fe20000002400 */
        /* <DEDUP_REMOVED lines=8> */
[----:B------:R-:W-:Y:S01]  /*161a0*/  FMUL.FTZ R80, R80, c[0x0][0x320] ;  /* 0x0000c80050507a20 */ /* 0x000fe20000410000 */
[----:B------:R-:W-:Y:S01]  /*161b0*/  MUFU.TANH R205, R41 ;  /* 0x0000002900cd7308 */ /* 0x000fe20000002400 */
[----:B------:R-:W-:Y:S01]  /*161c0*/  FSEL R22, R233, -INF , P0 ;  /* 0xff800000e9167808 */ /* 0x000fe20000000000 */
[----:B------:R-:W-:Y:S01]  /*161d0*/  FMUL.FTZ R81, R81, c[0x0][0x320] ;  /* 0x0000c80051517a20 */ /* 0x000fe20000410000 */
[----:B------:R-:W-:Y:S01]  /*161e0*/  ISETP.GT.AND P3, PT, R2, 0x10, PT ;  /* 0x000000100200780c */ /* 0x000fe20003f64270 */
[----:B------:R-:W-:Y:S01]  /*161f0*/  FMUL.FTZ R84, R84, c[0x0][0x320] ;  /* 0x0000c80054547a20 */ /* 0x000fe20000410000 */
[----:B------:R-:W-:Y:S01]  /*16200*/  ISETP.GT.AND P0, PT, R2, 0x8, PT ;  /* 0x000000080200780c */ /* 0x000fe20003f04270 */
[----:B------:R-:W-:Y:S01]  /*16210*/  FMUL.FTZ R67, R67, c[0x0][0x320] ;  /* 0x0000c80043437a20 */ /* 0x000fe20000410000 */
[----:B----4-:R-:W-:Y:S01]  /*16220*/  FSEL R27, R243, -INF , P3 ;  /* 0xff800000f31b7808 */ /* 0x010fe20001800000 */
[----:B------:R-:W-:Y:S01]  /*16230*/  FMUL.FTZ R85, R85, c[0x0][0x320] ;  /* 0x0000c80055557a20 */ /* 0x000fe20000410000 */
[----:B------:R-:W-:Y:S01]  /*16240*/  ISETP.GT.AND P3, PT, R0, 0x18, PT ;  /* 0x000000180000780c */ /* 0x000fe20003f64270 */
[----:B------:R-:W-:Y:S01]  /*16250*/  MUFU.TANH R204, R42 ;  /* 0x0000002a00cc7308 */ /* 0x000fe20000002400 */
[----:B------:R-:W-:Y:S01]  /*16260*/  ISETP.GT.AND P1, PT, R4, 0x9, PT ;  /* 0x000000090400780c */ /* 0x000fe20003f24270 */
[----:B------:R-:W-:Y:S01]  /*16270*/  FMUL.FTZ R47, R47, c[0x0][0x320] ;  /* 0x0000c8002f2f7a20 */ /* 0x000fe20000410000 */
[----:B------:R-:W-:Y:S01]  /*16280*/  ISETP.GT.AND P5, PT, R0, RZ, PT ;  /* 0x000000ff0000720c */ /* 0x000fe20003fa4270 */
[----:B------:R-:W-:Y:S01]  /*16290*/  FMUL.FTZ R96, R96, c[0x0][0x320] ;  /* 0x0000c80060607a20 */ /* 0x000fe20000410000 */
[----:B------:R-:W-:Y:S01]  /*162a0*/  ISETP.GT.AND P4, PT, R5, 0x9, PT ;  /* 0x000000090500780c */ /* 0x000fe20003f84270 */
[----:B------:R-:W-:Y:S01]  /*162b0*/  FMUL.FTZ R82, R82, c[0x0][0x320] ;  /* 0x0000c80052527a20 */ /* 0x000fe20000410000 */
[----:B--2---:R-:W-:Y:S01]  /*162c0*/  FSEL R37, R218, -INF , P3 ;  /* 0xff800000da257808 */ /* 0x004fe20001800000 */
[----:B------:R-:W-:Y:S01]  /*162d0*/  FMUL.FTZ R97, R97, c[0x0][0x320] ;  /* 0x0000c80061617a20 */ /* 0x000fe20000410000 */
[----:B------:R-:W-:Y:S01]  /*162e0*/  FSEL R11, R248, -INF , P1 ;  /* 0xff800000f80b7808 */ /* 0x000fe20000800000 */
[----:B------:R3:W1:Y:S01]  /*162f0*/  MUFU.TANH R209, R38 ;  /* 0x0000002600d17308 */ /* 0x0006620000002400 */
[----:B------:R-:W-:Y:S01]  /*16300*/  FSEL R16, R236, -INF , P5 ;  /* 0xff800000ec107808 */ /* 0x000fe20002800000 */
[----:B------:R-:W-:Y:S01]  /*16310*/  FMUL.FTZ R113, R113, c[0x0][0x320] ;  /* 0x0000c80071717a20 */ /* 0x000fe20000410000 */
[----:B------:R-:W-:Y:S01]  /*16320*/  FMNMX.FTZ R74, R11, R74, !PT ;  /* 0x0000004a0b4a7209 */ /* 0x000fe20007810000 */
[----:B------:R-:W-:Y:S01]  /*16330*/  FMUL.FTZ R83, R83, c[0x0][0x320] ;  /* 0x0000c80053537a20 */ /* 0x000fe20000410000 */
[----:B------:R-:W-:Y:S01]  /*16340*/  ISETP.GT.AND P5, PT, R5, 0x8, PT ;  /* 0x000000080500780c */ /* 0x000fe20003fa4270 */
[----:B------:R-:W-:Y:S01]  /*16350*/  FMUL.FTZ R87, R87, c[0x0][0x320] ;  /* 0x0000c80057577a20 */ /* 0x000fe20000410000 */
[----:B------:R-:W-:Y:S01]  /*16360*/  ISETP.GT.AND P1, PT, R2, 0x11, PT ;  /* 0x000000110200780c */ /* 0x000fe20003f24270 */
[----:B------:R-:W-:Y:S01]  /*16370*/  FMUL.FTZ R98, R98, c[0x0][0x320] ;  /* 0x0000c80062627a20 */ /* 0x000fe20000410000 */
[----:B------:R-:W-:Y:S01]  /*16380*/  FSEL R23, R251, -INF , P5 ;  /* 0xff800000fb177808 */ /* 0x000fe20002800000 */
[----:B------:R1:W2:Y:S01]  /*16390*/  MUFU.TANH R199, R43 ;  /* 0x0000002b00c77308 */ /* 0x0002a20000002400 */
[----:B------:R-:W-:Y:S01]  /*163a0*/  FSEL R28, R242, -INF , P1 ;  /* 0xff800000f21c7808 */ /* 0x000fe20000800000 */
[----:B------:R-:W-:Y:S01]  /*163b0*/  FMUL.FTZ R114, R114, c[0x0][0x320] ;  /* 0x0000c80072727a20 */ /* 0x000fe20000410000 */
[----:B------:R-:W-:Y:S01]  /*163c0*/  IADD3 R242, R214, -0x1, RZ ;  /* 0xffffffffd6f27810 */ /* 0x000fe20007ffe0ff */
[----:B------:R-:W-:Y:S01]  /*163d0*/  FMUL.FTZ R99, R99, c[0x0][0x320] ;  /* 0x0000c80063637a20 */ /* 0x000fe20000410000 */
[C---:B------:R-:W-:Y:S01]  /*163e0*/  ISETP.GT.AND P1, PT, R0.reuse, 0x19, PT ;  /* 0x000000190000780c */ /* 0x040fe20003f24270 */
[----:B------:R-:W-:Y:S01]  /*163f0*/  FMUL.FTZ R109, R109, c[0x0][0x320] ;  /* 0x0000c8006d6d7a20 */ /* 0x000fe20000410000 */
[----:B------:R-:W-:Y:S01]  /*16400*/  FSEL R14, R247, -INF , P0 ;  /* 0xff800000f70e7808 */ /* 0x000fe20000000000 */
[----:B------:R-:W-:Y:S01]  /*16410*/  FMUL.FTZ R115, R115, c[0x0][0x320] ;  /* 0x0000c80073737a20 */ /* 0x000fe20000410000 */
[----:B------:R-:W-:Y:S01]  /*16420*/  ISETP.GT.AND P2, PT, R0, 0x8, PT ;  /* 0x000000080000780c */ /* 0x000fe20003f44270 */
[----:B------:R2:W-:Y:S01]  /*16430*/  MUFU.TANH R190, R52 ;  /* 0x0000003400be7308 */ /* 0x0005e20000002400 */
[----:B------:R-:W-:Y:S01]  /*16440*/  FSEL R24, R250, -INF , P4 ;  /* 0xff800000fa187808 */ /* 0x000fe20002000000 */
[----:B------:R-:W-:Y:S01]  /*16450*/  FMUL.FTZ R48, R48, c[0x0][0x320] ;  /* 0x0000c80030307a20 */ /* 0x000fe20000410000 */
[----:B------:R-:W-:Y:S01]  /*16460*/  ISETP.GT.AND P4, PT, R4, 0x10, PT ;  /* 0x000000100400780c */ /* 0x000fe20003f84270 */
[----:B------:R-:W-:Y:S01]  /*16470*/  FMUL.FTZ R79, R79, c[0x0][0x320] ;  /* 0x0000c8004f4f7a20 */ /* 0x000fe20000410000 */
[----:B---3--:R-:W-:Y:S01]  /*16480*/  FSEL R38, R216, -INF , P1 ;  /* 0xff800000d8267808 */ /* 0x008fe20000800000 */
[----:B------:R-:W-:Y:S01]  /*16490*/  FMUL.FTZ R90, R90, c[0x0][0x320] ;  /* 0x0000c8005a5a7a20 */ /* 0x000fe20000410000 */
[----:B------:R-:W-:Y:S01]  /*164a0*/  FSEL R19, R119, -INF , P2 ;  /* 0xff80000077137808 */ /* 0x000fe20001000000 */
[----:B------:R-:W-:Y:S01]  /*164b0*/  FMUL.FTZ R105, R105, c[0x0][0x320] ;  /* 0x0000c80069697a20 */ /* 0x000fe20000410000 */
[C---:B------:R-:W-:Y:S01]  /*164c0*/  ISETP.GT.AND P2, PT, R2.reuse, 0x9, PT ;  /* 0x000000090200780c */ /* 0x040fe20003f44270 */
[----:B------:R-:W-:Y:S01]  /*164d0*/  MUFU.TANH R198, R44 ;  /* 0x0000002c00c67308 */ /* 0x000fe20000002400 */
[----:B------:R-:W-:Y:S01]  /*164e0*/  ISETP.GT.AND P1, PT, R2, 0x18, PT ;  /* 0x000000180200780c */ /* 0x000fe20003f24270 */
[----:B------:R-:W-:Y:S01]  /*164f0*/  FMUL.FTZ R108, R108, c[0x0][0x320] ;  /* 0x0000c8006c6c7a20 */ /* 0x000fe20000410000 */
[----:B------:R-:W-:Y:S01]  /*16500*/  FSEL R15, R246, -INF , P2 ;  /* 0xff800000f60f7808 */ /* 0x000fe20001000000 */
[----:B------:R-:W-:Y:S01]  /*16510*/  FMUL.FTZ R101, R101, c[0x0][0x320] ;  /* 0x0000c80065657a20 */ /* 0x000fe20000410000 */
[----:B------:R-:W-:Y:S01]  /*16520*/  FSEL R31, R31, -INF , P1 ;  /* 0xff8000001f1f7808 */ /* 0x000fe20000800000 */
[----:B------:R-:W-:Y:S01]  /*16530*/  FMUL.FTZ R58, R58, c[0x0][0x320] ;  /* 0x0000c8003a3a7a20 */ /* 0x000fe20000410000 */
[----:B------:R-:W-:Y:S01]  /*16540*/  ISETP.GT.AND P1, PT, R2, 0x21, PT ;  /* 0x000000210200780c */ /* 0x000fe20003f24270 */
[----:B------:R-:W-:Y:S01]  /*16550*/  FMUL.FTZ R61, R61, c[0x0][0x320] ;  /* 0x0000c8003d3d7a20 */ /* 0x000fe20000410000 */
[----:B------:R-:W-:Y:S01]  /*16560*/  FSEL R25, R245, -INF , P4 ;  /* 0xff800000f5197808 */ /* 0x000fe20002000000 */
[----:B------:R-:W-:Y:S01]  /*16570*/  MUFU.TANH R184, R58 ;  /* 0x0000003a00b87308 */ /* 0x000fe20000002400 */
[----:B------:R-:W-:Y:S01]  /*16580*/  ISETP.GT.AND P4, PT, R5, 0x11, PT ;  /* 0x000000110500780c */ /* 0x000fe20003f84270 */
[----:B------:R-:W-:Y:S01]  /*16590*/  FMUL.FTZ R70, R70, c[0x0][0x320] ;  /* 0x0000c80046467a20 */ /* 0x000fe20000410000 */
[----:B------:R-:W-:Y:S01]  /*165a0*/  ISETP.GT.AND P2, PT, R0, 0x11, PT ;  /* 0x000000110000780c */ /* 0x000fe20003f44270 */
[----:B------:R-:W-:Y:S01]  /*165b0*/  FMUL.FTZ R75, R75, c[0x0][0x320] ;  /* 0x0000c8004b4b7a20 */ /* 0x000fe20000410000 */
[----:B------:R-:W-:Y:S01]  /*165c0*/  FSEL R36, R220, -INF , P4 ;  /* 0xff800000dc247808 */ /* 0x000fe20002000000 */
[----:B------:R-:W-:Y:S01]  /*165d0*/  FMUL.FTZ R71, R71, c[0x0][0x320] ;  /* 0x0000c80047477a20 */ /* 0x000fe20000410000 */
[----:B------:R-:W-:Y:S01]  /*165e0*/  FSEL R34, R222, -INF , P2 ;  /* 0xff800000de227808 */ /* 0x000fe20001000000 */
[----:B------:R-:W-:Y:S01]  /*165f0*/  FMUL.FTZ R73, R73, c[0x0][0x320] ;  /* 0x0000c80049497a20 */ /* 0x000fe20000410000 */
[----:B------:R-:W-:Y:S01]  /*16600*/  ISETP.GT.AND P2, PT, R5, 0x19, PT ;  /* 0x000000190500780c */ /* 0x000fe20003f44270 */
        /* <DEDUP_REMOVED lines=9> */
[----:B------:R-:W-:Y:S01]  /*166a0*/  ISETP.GT.AND P0, PT, R0, 0x10, PT ;  /* 0x000000100000780c */ /* 0x000fe20003f04270 */
[----:B------:R-:W-:Y:S01]  /*166b0*/  MUFU.TANH R101, R101 ;  /* 0x0000006500657308 */ /* 0x000fe20000002400 */
[----:B-1----:R-:W-:Y:S01]  /*166c0*/  FSEL R43, R209, -INF , P3 ;  /* 0xff800000d12b7808 */ /* 0x002fe20001800000 */
[----:B------:R-:W-:Y:S01]  /*166d0*/  FMUL.FTZ R104, R104, c[0x0][0x320] ;  /* 0x0000c80068687a20 */ /* 0x000fe20000410000 */
[----:B------:R-:W-:Y:S01]  /*166e0*/  ISETP.GT.AND P3, PT, R0, 0x28, PT ;  /* 0x000000280000780c */ /* 0x000fe20003f64270 */
[----:B------:R-:W-:Y:S01]  /*166f0*/  FMUL.FTZ R106, R106, c[0x0][0x320] ;  /* 0x0000c8006a6a7a20 */ /* 0x000fe20000410000 */
[----:B------:R-:W-:Y:S01]  /*16700*/  FSEL R33, R223, -INF , P0 ;  /* 0xff800000df217808 */ /* 0x000fe20000000000 */
[----:B------:R-:W-:Y:S01]  /*16710*/  FMUL.FTZ R100, R100, c[0x0][0x320] ;  /* 0x0000c80064647a20 */ /* 0x000fe20000410000 */
[----:B------:R-:W-:Y:S02]  /*16720*/  ISETP.GT.AND P0, PT, R5, 0x18, PT ;  /* 0x000000180500780c */ /* 0x000fe40003f04270 */
[C---:B------:R-:W-:Y:S01]  /*16730*/  ISETP.GT.AND P5, PT, R4.reuse, 0x11, PT ;  /* 0x000000110400780c */ /* 0x040fe20003fa4270 */
[----:B------:R-:W-:Y:S01]  /*16740*/  MUFU.TANH R191, R47 ;  /* 0x0000002f00bf7308 */ /* 0x000fe20000002400 */
[----:B------:R-:W-:Y:S02]  /*16750*/  ISETP.GT.AND P4, PT, R4, 0x18, PT ;  /* 0x000000180400780c */ /* 0x000fe40003f84270 */
[----:B------:R-:W-:Y:S02]  /*16760*/  FSEL R26, R244, -INF , P5 ;  /* 0xff800000f41a7808 */ /* 0x000fe40002800000 */
[----:B------:R-:W-:Y:S02]  /*16770*/  FSEL R29, R29, -INF , P4 ;  /* 0xff8000001d1d7808 */ /* 0x000fe40002000000 */
[----:B------:R-:W-:Y:S02]  /*16780*/  ISETP.GT.AND P4, PT, R4, 0x21, PT ;  /* 0x000000210400780c */ /* 0x000fe40003f84270 */
[C---:B------:R-:W-:Y:S01]  /*16790*/  ISETP.GT.AND P5, PT, R5.reuse, 0x10, PT ;  /* 0x000000100500780c */ /* 0x040fe20003fa4270 */
[----:B------:R-:W1:Y:S01]  /*167a0*/  MUFU.TANH R45, R48 ;  /* 0x00000030002d7308 */ /* 0x000e620000002400 */
[----:B------:R-:W-:Y:S02]  /*167b0*/  FSEL R42, R210, -INF , P4 ;  /* 0xff800000d22a7808 */ /* 0x000fe40002000000 */
[----:B------:R-:W-:Y:S02]  /*167c0*/  ISETP.GT.AND P4, PT, R5, 0x21, PT ;  /* 0x000000210500780c */ /* 0x000fe40003f84270 */
[----:B------:R-:W-:Y:S02]  /*167d0*/  FMNMX.FTZ R74, R25, R74, !PT ;  /* 0x0000004a194a7209 */ /* 0x000fe40007810000 */
[----:B--2---:R-:W-:Y:S02]  /*167e0*/  FSEL R52, R199, -INF , P4 ;  /* 0xff800000c7347808 */ /* 0x004fe40002000000 */
[----:B------:R-:W-:Y:S01]  /*167f0*/  FMNMX.FTZ R74, R26, R74, !PT ;  /* 0x0000004a1a4a7209 */ /* 0x000fe20007810000 */
[----:B------:R2:W-:Y:S01]  /*16800*/  MUFU.TANH R47, R50 ;  /* 0x00000032002f7308 */ /* 0x0005e20000002400 */
[----:B------:R-:W-:Y:S02]  /*16810*/  ISETP.GT.AND P2, PT, R4, 0x20, PT ;  /* 0x000000200400780c */ /* 0x000fe40003f44270 */
[----:B------:R-:W-:Y:S02]  /*16820*/  FMNMX.FTZ R74, R29, R74, !PT ;  /* 0x0000004a1d4a7209 */ /* 0x000fe40007810000 */
[----:B------:R-:W-:Y:S02]  /*16830*/  FSEL R41, R212, -INF , P2 ;  /* 0xff800000d4297808 */ /* 0x000fe40001000000 */
[----:B------:R-:W-:Y:S02]  /*16840*/  ISETP.GT.AND P2, PT, R0, 0x21, PT ;  /* 0x000000210000780c */ /* 0x000fe40003f44270 */
[----:B------:R-:W-:Y:S01]  /*16850*/  FMNMX.FTZ R74, R30, R74, !PT ;  /* 0x0000004a1e4a7209 */ /* 0x000fe20007810000 */
[----:B------:R3:W4:Y:S01]  /*16860*/  MUFU.TANH R189, R53 ;  /* 0x0000003500bd7308 */ /* 0x0007220000002400 */
[----:B------:R-:W-:Y:S02]  /*16870*/  ISETP.GT.AND P4, PT, R4, 0x28, PT ;  /* 0x000000280400780c */ /* 0x000fe40003f84270 */
[----:B------:R-:W-:Y:S02]  /*16880*/  FMNMX.FTZ R74, R41, R74, !PT ;  /* 0x0000004a294a7209 */ /* 0x000fe40007810000 */
[----:B-1----:R-:W-:Y:S02]  /*16890*/  FSEL R45, R45, -INF , P4 ;  /* 0xff8000002d2d7808 */ /* 0x002fe40002000000 */
[----:B------:R-:W-:Y:S02]  /*168a0*/  FMNMX.FTZ R74, R42, R74, !PT ;  /* 0x0000004a2a4a7209 */ /* 0x000fe40007810000 */
[----:B------:R-:W-:Y:S01]  /*168b0*/  ISETP.GT.AND P4, PT, R4, 0x31, PT ;  /* 0x000000310400780c */ /* 0x000fe20003f84270 */
[----:B------:R-:W-:Y:S01]  /*168c0*/  MUFU.TANH R196, R46 ;  /* 0x0000002e00c47308 */ /* 0x000fe20000002400 */
[----:B------:R-:W-:Y:S02]  /*168d0*/  FMNMX.FTZ R74, R45, R74, !PT ;  /* 0x0000004a2d4a7209 */ /* 0x000fe40007810000 */
[----:B--2---:R-:W-:Y:S02]  /*168e0*/  FSEL R50, R205, -INF , P2 ;  /* 0xff800000cd327808 */ /* 0x004fe40001000000 */
[----:B------:R-:W-:Y:S05]  /*168f0*/  ISETP.GT.AND P2, PT, R5, 0x29, PT ;  /* 0x000000290500780c */ /* 0x000fea0003f44270 */
[----:B------:R-:W1:Y:S01]  /*16900*/  MUFU.TANH R46, R49 ;  /* 0x00000031002e7308 */ /* 0x000e620000002400 */
[----:B---3--:R-:W-:Y:S02]  /*16910*/  FSEL R53, R198, -INF , P3 ;  /* 0xff800000c6357808 */ /* 0x008fe40001800000 */
[----:B------:R-:W-:Y:S02]  /*16920*/  ISETP.GT.AND P3, PT, R4, 0x29, PT ;  /* 0x000000290400780c */ /* 0x000fe40003f64270 */
[----:B----4-:R-:W-:Y:S05]  /*16930*/  FSEL R58, R189, -INF , P4 ;  /* 0xff800000bd3a7808 */ /* 0x010fea0002000000 */
[----:B------:R2:W-:Y:S01]  /*16940*/  MUFU.TANH R186, R56 ;  /* 0x0000003800ba7308 */ /* 0x0005e20000002400 */
[----:B------:R-:W-:Y:S09]  /*16950*/  ISETP.GT.AND P4, PT, R5, 0x31, PT ;  /* 0x000000310500780c */ /* 0x000ff20003f84270 */
[----:B------:R3:W-:Y:S01]  /*16960*/  MUFU.TANH R185, R57 ;  /* 0x0000003900b97308 */ /* 0x0007e20000002400 */
[----:B-1----:R-:W-:Y:S02]  /*16970*/  FSEL R46, R46, -INF , P3 ;  /* 0xff8000002e2e7808 */ /* 0x002fe40001800000 */
[----:B------:R-:W-:Y:S02]  /*16980*/  ISETP.GT.AND P3, PT, R2, 0x30, PT ;  /* 0x000000300200780c */ /* 0x000fe40003f64270 */
[----:B------:R-:W-:Y:S05]  /*16990*/  FMNMX.FTZ R74, R46, R74, !PT ;  /* 0x0000004a2e4a7209 */ /* 0x000fea0007810000 */
[----:B------:R1:W-:Y:S01]  /*169a0*/  MUFU.TANH R32, R35 ;  /* 0x0000002300207308 */ /* 0x0003e20000002400 */
[----:B--2---:R-:W-:Y:S02]  /*169b0*/  FSEL R56, R191, -INF , P2 ;  /* 0xff800000bf387808 */ /* 0x004fe40001000000 */
[----:B------:R-:W-:Y:S07]  /*169c0*/  ISETP.GT.AND P2, PT, R4, 0x30, PT ;  /* 0x000000300400780c */ /* 0x000fee0003f44270 */
[----:B------:R2:W4:Y:S01]  /*169d0*/  MUFU.TANH R208, R39 ;  /* 0x0000002700d07308 */ /* 0x0005220000002400 */
[----:B---3--:R-:W-:Y:S02]  /*169e0*/  FSEL R57, R190, -INF , P2 ;  /* 0xff800000be397808 */ /* 0x008fe40001000000 */
[----:B------:R-:W-:Y:S02]  /*169f0*/  ISETP.GT.AND P2, PT, R0, 0x31, PT ;  /* 0x000000310000780c */ /* 0x000fe40003f44270 */
[----:B------:R-:W-:Y:S05]  /*16a00*/  FMNMX.FTZ R74, R57, R74, !PT ;  /* 0x0000004a394a7209 */ /* 0x000fea0007810000 */
[----:B------:R3:W3:Y:S01]  /*16a10*/  MUFU.TANH R188, R54 ;  /* 0x0000003600bc7308 */ /* 0x0006e20000002400 */
[----:B------:R-:W-:Y:S02]  /*16a20*/  FMNMX.FTZ R74, R58, R74, !PT ;  /* 0x0000004a3a4a7209 */ /* 0x000fe40007810000 */
[----:B-1----:R-:W-:Y:S02]  /*16a30*/  FSEL R35, R221, -INF , P5 ;  /* 0xff800000dd237808 */ /* 0x002fe40002800000 */
[----:B------:R-:W-:Y:S05]  /*16a40*/  ISETP.GT.AND P5, PT, R5, 0x20, PT ;  /* 0x000000200500780c */ /* 0x000fea0003fa4270 */
[----:B------:R1:W1:Y:S01]  /*16a50*/  MUFU.TANH R17, R59 ;  /* 0x0000003b00117308 */ /* 0x0002620000002400 */
[----:B--2---:R-:W-:Y:S02]  /*16a60*/  FSEL R39, R215, -INF , P0 ;  /* 0xff800000d7277808 */ /* 0x004fe40000000000 */
[----:B----4-:R-:W-:Y:S02]  /*16a70*/  FSEL R44, R208, -INF , P1 ;  /* 0xff800000d02c7808 */ /* 0x010fe40000800000 */
[----:B------:R-:W-:Y:S05]  /*16a80*/  ISETP.GT.AND P1, PT, R0, 0x29, PT ;  /* 0x000000290000780c */ /* 0x000fea0003f24270 */
[----:B------:R2:W-:Y:S01]  /*16a90*/  MUFU.TANH R48, R51 ;  /* 0x0000003300307308 */ /* 0x0005e20000002400 */
[C---:B------:R-:W-:Y:S02]  /*16aa0*/  ISETP.GT.AND P0, PT, R2.reuse, 0x19, PT ;  /* 0x000000190200780c */ /* 0x040fe40003f04270 */
[----:B---3--:R-:W-:Y:S02]  /*16ab0*/  FSEL R54, R197, -INF , P1 ;  /* 0xff800000c5367808 */ /* 0x008fe40000800000 */
[----:B------:R-:W-:Y:S02]  /*16ac0*/  ISETP.GT.AND P1, PT, R2, 0x28, PT ;  /* 0x000000280200780c */ /* 0x000fe40003f24270 */
[----:B------:R-:W-:Y:S03]  /*16ad0*/  FSEL R32, R32, -INF , P0 ;  /* 0xff80000020207808 */ /* 0x000fe60000000000 */
[----:B------:R-:W3:Y:S01]  /*16ae0*/  MUFU.TANH R207, R60 ;  /* 0x0000003c00cf7308 */ /* 0x000ee20000002400 */
[----:B------:R-:W-:Y:S02]  /*16af0*/  FSEL R47, R47, -INF , P1 ;  /* 0xff8000002f2f7808 */ /* 0x000fe40000800000 */
[----:B------:R-:W-:Y:S02]  /*16b00*/  ISETP.GT.AND P1, PT, R2, 0x31, PT ;  /* 0x000000310200780c */ /* 0x000fe40003f24270 */
[----:B-1----:R-:W-:Y:S02]  /*16b10*/  FSEL R59, R188, -INF , P3 ;  /* 0xff800000bc3b7808 */ /* 0x002fe40001800000 */
[----:B------:R-:W-:Y:S02]  /*16b20*/  ISETP.GT.AND P3, PT, R0, 0x38, PT ;  /* 0x000000380000780c */ /* 0x000fe40003f64270 */
[----:B------:R-:W-:Y:S01]  /*16b30*/  FSEL R203, R17, -INF , P4 ;  /* 0xff80000011cb7808 */ /* 0x000fe20002000000 */
[----:B------:R-:W-:Y:S01]  /*16b40*/  MUFU.TANH R211, R61 ;  /* 0x0000003d00d37308 */ /* 0x000fe20000002400 */
[----:B------:R-:W-:Y:S01]  /*16b50*/  ISETP.GT.AND P4, PT, R4, 0x38, PT ;  /* 0x000000380400780c */ /* 0x000fe20003f84270 */
[----:B------:R-:W-:Y:S01]  /*16b60*/  FMUL.FTZ R17, R103, c[0x0][0x320] ;  /* 0x0000c80067117a20 */ /* 0x000fe20000410000 */
[----:B------:R-:W-:Y:S02]  /*16b70*/  ISETP.GT.AND P0, PT, R0, 0x20, PT ;  /* 0x000000200000780c */ /* 0x000fe40003f04270 */
[----:B--2---:R-:W-:Y:S02]  /*16b80*/  FSEL R51, R204, -INF , P5 ;  /* 0xff800000cc337808 */ /* 0x004fe40002800000 */
[----:B------:R-:W-:Y:S02]  /*16b90*/  FSEL R49, R206, -INF , P0 ;  /* 0xff800000ce317808 */ /* 0x000fe40000000000 */
[C---:B------:R-:W-:Y:S01]  /*16ba0*/  ISETP.GT.AND P0, PT, R5.reuse, 0x28, PT ;  /* 0x000000280500780c */ /* 0x040fe20003f04270 */
[----:B------:R-:W1:Y:S01]  /*16bb0*/  MUFU.TANH R61, R64 ;  /* 0x00000040003d7308 */ /* 0x000e620000002400 */
[----:B------:R-:W-:Y:S02]  /*16bc0*/  ISETP.GT.AND P5, PT, R5, 0x30, PT ;  /* 0x000000300500780c */ /* 0x000fe40003fa4270 */
[----:B---3--:R-:W-:Y:S02]  /*16bd0*/  FSEL R207, R207, -INF , P3 ;  /* 0xff800000cfcf7808 */ /* 0x008fe40001800000 */
[----:B------:R-:W-:Y:S02]  /*16be0*/  FSEL R202, R184, -INF , P5 ;  /* 0xff800000b8ca7808 */ /* 0x000fe40002800000 */
[C---:B------:R-:W-:Y:S03]  /*16bf0*/  ISETP.GT.AND P5, PT, R4.reuse, 0x41, PT ;  /* 0x000000410400780c */ /* 0x040fe60003fa4270 */
[----:B------:R2:W-:Y:S01]  /*16c00*/  MUFU.TANH R64, R89 ;  /* 0x0000005900407308 */ /* 0x0005e20000002400 */
[----:B------:R-:W-:Y:S09]  /*16c10*/  ISETP.GT.AND P3, PT, R4, 0x39, PT ;  /* 0x000000390400780c */ /* 0x000ff20003f64270 */
[----:B------:R-:W-:Y:S01]  /*16c20*/  MUFU.TANH R217, R62 ;  /* 0x0000003e00d97308 */ /* 0x000fe20000002400 */
[----:B-1----:R-:W-:Y:S02]  /*16c30*/  FSEL R61, R61, -INF , P4 ;  /* 0xff8000003d3d7808 */ /* 0x002fe40002000000 */
[----:B------:R-:W-:Y:S02]  /*16c40*/  ISETP.GT.AND P4, PT, R2, 0x40, PT ;  /* 0x000000400200780c */ /* 0x000fe40003f84270 */
[----:B------:R-:W-:Y:S05]  /*16c50*/  FMNMX.FTZ R74, R61, R74, !PT ;  /* 0x0000004a3d4a7209 */ /* 0x000fea0007810000 */
[----:B------:R-:W1:Y:S01]  /*16c60*/  MUFU.TANH R219, R63 ;  /* 0x0000003f00db7308 */ /* 0x000e620000002400 */
[----:B--2---:R-:W-:Y:S02]  /*16c70*/  FSEL R89, R185, -INF , P2 ;  /* 0xff800000b9597808 */ /* 0x004fe40001000000 */
[----:B------:R-:W-:Y:S07]  /*16c80*/  ISETP.GT.AND P2, PT, R5, 0x39, PT ;  /* 0x000000390500780c */ /* 0x000fee0003f44270 */
[----:B------:R-:W2:Y:S10]  /*16c90*/  MUFU.TANH R62, R65 ;  /* 0x00000041003e7308 */ /* 0x000eb40000002400 */
[----:B------:R3:W4:Y:S01]  /*16ca0*/  MUFU.TANH R187, R55 ;  /* 0x0000003700bb7308 */ /* 0x0007220000002400 */
[----:B-1----:R-:W-:Y:S02]  /*16cb0*/  FSEL R219, R219, -INF , P2 ;  /* 0xff800000dbdb7808 */ /* 0x002fe40001000000 */
[----:B------:R-:W-:Y:S07]  /*16cc0*/  ISETP.GT.AND P2, PT, R4, 0x40, PT ;  /* 0x000000400400780c */ /* 0x000fee0003f44270 */
[----:B------:R-:W1:Y:S01]  /*16cd0*/  MUFU.TANH R68, R68 ;  /* 0x0000004400447308 */ /* 0x000e620000002400 */
[----:B--2---:R-:W-:Y:S02]  /*16ce0*/  FSEL R62, R62, -INF , P3 ;  /* 0xff8000003e3e7808 */ /* 0x004fe40001800000 */
[----:B------:R-:W-:Y:S02]  /*16cf0*/  ISETP.GT.AND P3, PT, R0, 0x41, PT ;  /* 0x000000410000780c */ /* 0x000fe40003f64270 */
[----:B------:R-:W-:Y:S05]  /*16d00*/  FMNMX.FTZ R74, R62, R74, !PT ;  /* 0x0000004a3e4a7209 */ /* 0x000fea0007810000 */
[----:B------:R-:W2:Y:S01]  /*16d10*/  MUFU.TANH R69, R69 ;  /* 0x0000004500457308 */ /* 0x000ea20000002400 */
[----:B---3--:R-:W-:Y:S02]  /*16d20*/  FSEL R55, R196, -INF , P0 ;  /* 0xff800000c4377808 */ /* 0x008fe40000000000 */
[----:B----4-:R-:W-:Y:S02]  /*16d30*/  FSEL R60, R187, -INF , P1 ;  /* 0xff800000bb3c7808 */ /* 0x010fe40000800000 */
[----:B------:R-:W-:Y:S05]  /*16d40*/  ISETP.GT.AND P0, PT, R2, 0x29, PT ;  /* 0x000000290200780c */ /* 0x000fea0003f04270 */
[----:B------:R-:W3:Y:S01]  /*16d50*/  MUFU.TANH R70, R70 ;  /* 0x0000004600467308 */ /* 0x000ee20000002400 */
[----:B------:R-:W-:Y:S02]  /*16d60*/  ISETP.GT.AND P1, PT, R0, 0x39, PT ;  /* 0x000000390000780c */ /* 0x000fe40003f24270 */
[----:B------:R-:W-:Y:S02]  /*16d70*/  FSEL R48, R48, -INF , P0 ;  /* 0xff80000030307808 */ /* 0x000fe40000000000 */
[----:B-1----:R-:W-:Y:S02]  /*16d80*/  FSEL R218, R68, -INF , P2 ;  /* 0xff80000044da7808 */ /* 0x002fe40001000000 */
[----:B------:R-:W-:Y:S02]  /*16d90*/  FSEL R211, R211, -INF , P1 ;  /* 0xff800000d3d37808 */ /* 0x000fe40000800000 */
[----:B------:R-:W-:Y:S01]  /*16da0*/  ISETP.GT.AND P1, PT, R2, 0x38, PT ;  /* 0x000000380200780c */ /* 0x000fe20003f24270 */
[----:B------:R-:W1:Y:S01]  /*16db0*/  MUFU.TANH R63, R66 ;  /* 0x00000042003f7308 */ /* 0x000e620000002400 */
[C---:B------:R-:W-:Y:S02]  /*16dc0*/  ISETP.GT.AND P0, PT, R0.reuse, 0x30, PT ;  /* 0x000000300000780c */ /* 0x040fe40003f04270 */
[----:B------:R-:W-:Y:S02]  /*16dd0*/  ISETP.GT.AND P2, PT, R0, 0x48, PT ;  /* 0x000000480000780c */ /* 0x000fe40003f44270 */
[----:B--2---:R-:W-:Y:S02]  /*16de0*/  FSEL R221, R69, -INF , P5 ;  /* 0xff80000045dd7808 */ /* 0x004fe40002800000 */
[----:B------:R-:W2:Y:S01]  /*16df0*/  LDL.64 R68, [R1+0x70] ;  /* 0x0000700001447983 */ /* 0x000ea20000100a00 */
[----:B------:R-:W-:Y:S02]  /*16e00*/  ISETP.GT.AND P5, PT, R5, 0x40, PT ;  /* 0x000000400500780c */ /* 0x000fe40003fa4270 */
[----:B------:R-:W4:Y:S01]  /*16e10*/  MUFU.TANH R75, R75 ;  /* 0x0000004b004b7308 */ /* 0x000f220000002400 */
[----:B------:R-:W-:Y:S02]  /*16e20*/  FMNMX.FTZ R74, R218, R74, !PT ;  /* 0x0000004ada4a7209 */ /* 0x000fe40007810000 */
[----:B------:R-:W-:Y:S02]  /*16e30*/  FSEL R6, R6, -INF , P5 ;  /* 0xff80000006067808 */ /* 0x000fe40002800000 */
[----:B---3--:R-:W-:Y:S01]  /*16e40*/  FSEL R247, R70, -INF , P4 ;  /* 0xff80000046f77808 */ /* 0x008fe20002000000 */
[----:B------:R-:W-:Y:S01]  /*16e50*/  FMUL.FTZ R70, R111, c[0x0][0x320] ;  /* 0x0000c8006f467a20 */ /* 0x000fe20000410000 */
[----:B------:R-:W-:Y:S02]  /*16e60*/  ISETP.GT.AND P4, PT, R5, 0x41, PT ;  /* 0x000000410500780c */ /* 0x000fe40003f84270 */
[----:B------:R-:W-:Y:S01]  /*16e70*/  ISETP.GT.AND P5, PT, R4, 0x48, PT ;  /* 0x000000480400780c */ /* 0x000fe20003fa4270 */
[----:B------:R-:W3:Y:S01]  /*16e80*/  MUFU.TANH R80, R80 ;  /* 0x0000005000507308 */ /* 0x000ee20000002400 */
[----:B------:R-:W-:Y:S02]  /*16e90*/  FMNMX.FTZ R74, R221, R74, !PT ;  /* 0x0000004add4a7209 */ /* 0x000fe40007810000 */
[----:B-1----:R-:W-:Y:S02]  /*16ea0*/  FSEL R63, R63, -INF , P1 ;  /* 0xff8000003f3f7808 */ /* 0x002fe40000800000 */
[----:B------:R-:W-:Y:S05]  /*16eb0*/  ISETP.GT.AND P1, PT, R2, 0x41, PT ;  /* 0x000000410200780c */ /* 0x000fea0003f24270 */
[----:B------:R-:W-:Y:S01]  /*16ec0*/  MUFU.TANH R70, R70 ;  /* 0x0000004600467308 */ /* 0x000fe20000002400 */
[----:B----4-:R-:W-:Y:S02]  /*16ed0*/  FSEL R75, R75, -INF , P4 ;  /* 0xff8000004b4b7808 */ /* 0x010fe40002000000 */
[----:B------:R-:W-:Y:S07]  /*16ee0*/  ISETP.GT.AND P4, PT, R4, 0x49, PT ;  /* 0x000000490400780c */ /* 0x000fee0003f84270 */
[----:B------:R1:W-:Y:S01]  /*16ef0*/  MUFU.TANH R191, R88 ;  /* 0x0000005800bf7308 */ /* 0x0003e20000002400 */
[----:B---3--:R-:W-:Y:S01]  /*16f00*/  FSEL R220, R80, -INF , P5 ;  /* 0xff80000050dc7808 */ /* 0x008fe20002800000 */
[----:B------:R-:W-:Y:S01]  /*16f10*/  IMAD.MOV.U32 R80, RZ, RZ, R6 ;  /* 0x000000ffff507224 */ /* 0x000fe200078e0006 */
[----:B------:R-:W-:Y:S02]  /*16f20*/  FMNMX.FTZ R6, R12, R116, !PT ;  /* 0x000000740c067209 */ /* 0x000fe40007810000 */
[----:B------:R-:W-:Y:S05]  /*16f30*/  ISETP.GT.AND P5, PT, R4, 0x58, PT ;  /* 0x000000580400780c */ /* 0x000fea0003fa4270 */
[----:B------:R-:W3:Y:S01]  /*16f40*/  MUFU.TANH R71, R71 ;  /* 0x0000004700477308 */ /* 0x000ee20000002400 */
[----:B------:R-:W-:Y:S02]  /*16f50*/  FMNMX.FTZ R6, R13, R6, !PT ;  /* 0x000000060d067209 */ /* 0x000fe40007810000 */
[----:B------:R-:W-:Y:S02]  /*16f60*/  FMNMX.FTZ R74, R220, R74, !PT ;  /* 0x0000004adc4a7209 */ /* 0x000fe40007810000 */
[----:B------:R-:W-:Y:S05]  /*16f70*/  FMNMX.FTZ R6, R14, R6, !PT ;  /* 0x000000060e067209 */ /* 0x000fea0007810000 */
[----:B------:R-:W4:Y:S01]  /*16f80*/  MUFU.TANH R73, R73 ;  /* 0x0000004900497308 */ /* 0x000f220000002400 */
[----:B-1----:R-:W-:Y:S02]  /*16f90*/  FSEL R88, R186, -INF , P0 ;  /* 0xff800000ba587808 */ /* 0x002fe40000000000 */
[----:B------:R-:W-:Y:S07]  /*16fa0*/  ISETP.GT.AND P0, PT, R5, 0x38, PT ;  /* 0x000000380500780c */ /* 0x000fee0003f04270 */
[----:B------:R-:W1:Y:S01]  /*16fb0*/  MUFU.TANH R81, R81 ;  /* 0x0000005100517308 */ /* 0x000e620000002400 */
[----:B------:R-:W-:Y:S02]  /*16fc0*/  FSEL R217, R217, -INF , P0 ;  /* 0xff800000d9d97808 */ /* 0x000fe40000000000 */
[----:B------:R-:W-:Y:S02]  /*16fd0*/  ISETP.GT.AND P0, PT, R2, 0x39, PT ;  /* 0x000000390200780c */ /* 0x000fe40003f04270 */
[----:B---3--:R-:W-:Y:S02]  /*16fe0*/  FSEL R248, R71, -INF , P1 ;  /* 0xff80000047f87808 */ /* 0x008fe40000800000 */
[----:B------:R-:W-:Y:S03]  /*16ff0*/  ISETP.GT.AND P1, PT, R0, 0x49, PT ;  /* 0x000000490000780c */ /* 0x000fe60003f24270 */
[----:B------:R-:W3:Y:S01]  /*17000*/  MUFU.TANH R77, R77 ;  /* 0x0000004d004d7308 */ /* 0x000ee20000002400 */
[----:B----4-:R-:W-:Y:S02]  /*17010*/  FSEL R251, R73, -INF , P3 ;  /* 0xff80000049fb7808 */ /* 0x010fe40001800000 */
[C---:B------:R-:W-:Y:S07]  /*17020*/  ISETP.GT.AND P3, PT, R4.reuse, 0x50, PT ;  /* 0x000000500400780c */ /* 0x040fee0003f64270 */
[----:B------:R-:W4:Y:S01]  /*17030*/  MUFU.TANH R84, R84 ;  /* 0x0000005400547308 */ /* 0x000f220000002400 */
[----:B-1----:R-:W-:Y:S02]  /*17040*/  FSEL R222, R81, -INF , P4 ;  /* 0xff80000051de7808 */ /* 0x002fe40002000000 */
[----:B------:R-:W-:Y:S02]  /*17050*/  ISETP.GT.AND P4, PT, R4, 0x59, PT ;  /* 0x000000590400780c */ /* 0x000fe40003f84270 */
[----:B------:R-:W-:Y:S05]  /*17060*/  FMNMX.FTZ R74, R222, R74, !PT ;  /* 0x0000004ade4a7209 */ /* 0x000fea0007810000 */
[----:B------:R-:W1:Y:S01]  /*17070*/  MUFU.TANH R67, R67 ;  /* 0x0000004300437308 */ /* 0x000e620000002400 */
[----:B---3--:R-:W-:Y:S02]  /*17080*/  FSEL R65, R77, -INF , P1 ;  /* 0xff8000004d417808 */ /* 0x008fe40000800000 */
[----:B------:R-:W-:Y:S07]  /*17090*/  ISETP.GT.AND P1, PT, R4, 0x51, PT ;  /* 0x000000510400780c */ /* 0x000fee0003f24270 */
[----:B------:R1:W-:Y:S01]  /*170a0*/  MUFU.TANH R7, R86 ;  /* 0x0000005600077308 */ /* 0x0003e20000002400 */
[----:B----4-:R-:W-:Y:S02]  /*170b0*/  FSEL R246, R84, -INF , P3 ;  /* 0xff80000054f67808 */ /* 0x010fe40001800000 */
[----:B------:R-:W-:Y:S02]  /*170c0*/  ISETP.GT.AND P3, PT, R4, 0x61, PT ;  /* 0x000000610400780c */ /* 0x000fe40003f64270 */
[----:B------:R-:W-:Y:S05]  /*170d0*/  FMNMX.FTZ R74, R246, R74, !PT ;  /* 0x0000004af64a7209 */ /* 0x000fea0007810000 */
[----:B------:R-:W3:Y:S01]  /*170e0*/  MUFU.TANH R85, R85 ;  /* 0x0000005500557308 */ /* 0x000ee20000002400 */
[----:B------:R-:W-:Y:S02]  /*170f0*/  FSEL R213, R101, -INF , P3 ;  /* 0xff80000065d57808 */ /* 0x000fe40001800000 */
[----:B------:R-:W-:Y:S07]  /*17100*/  ISETP.GT.AND P3, PT, R2, 0x61, PT ;  /* 0x000000610200780c */ /* 0x000fee0003f64270 */
[----:B------:R-:W4:Y:S01]  /*17110*/  MUFU.TANH R72, R72 ;  /* 0x0000004800487308 */ /* 0x000f220000002400 */
[----:B-1----:R-:W-:Y:S02]  /*17120*/  FSEL R86, R67, -INF , P0 ;  /* 0xff80000043567808 */ /* 0x002fe40000000000 */
[----:B------:R-:W-:Y:S02]  /*17130*/  MOV R67, c[0x0][0x1e0] ;  /* 0x0000780000437a02 */ /* 0x000fe40000000f00 */
[----:B------:R-:W-:Y:S05]  /*17140*/  ISETP.GT.AND P0, PT, R0, 0x40, PT ;  /* 0x000000400000780c */ /* 0x000fea0003f04270 */
[----:B------:R-:W1:Y:S01]  /*17150*/  MUFU.TANH R76, R76 ;  /* 0x0000004c004c7308 */ /* 0x000e620000002400 */
[----:B---3--:R-:W-:Y:S02]  /*17160*/  FSEL R244, R85, -INF , P1 ;  /* 0xff80000055f47808 */ /* 0x008fe40000800000 */
[----:B------:R-:W-:Y:S02]  /*17170*/  ISETP.GT.AND P1, PT, R2, 0x50, PT ;  /* 0x000000500200780c */ /* 0x000fe40003f24270 */
[----:B------:R-:W-:Y:S05]  /*17180*/  FMNMX.FTZ R74, R244, R74, !PT ;  /* 0x0000004af44a7209 */ /* 0x000fea0007810000 */
[----:B------:R-:W3:Y:S01]  /*17190*/  MUFU.TANH R96, R96 ;  /* 0x0000006000607308 */ /* 0x000ee20000002400 */
[----:B------:R-:W-:Y:S02]  /*171a0*/  FSEL R208, R7, -INF , P1 ;  /* 0xff80000007d07808 */ /* 0x000fe40000800000 */
[----:B------:R-:W-:Y:S02]  /*171b0*/  ISETP.GT.AND P1, PT, R2, 0x68, PT ;  /* 0x000000680200780c */ /* 0x000fe40003f24270 */
[----:B----4-:R-:W-:Y:S02]  /*171c0*/  FSEL R250, R72, -INF , P0 ;  /* 0xff80000048fa7808 */ /* 0x010fe40000000000 */
[----:B------:R-:W-:Y:S03]  /*171d0*/  ISETP.GT.AND P0, PT, R5, 0x48, PT ;  /* 0x000000480500780c */ /* 0x000fe60003f04270 */
[----:B------:R-:W4:Y:S01]  /*171e0*/  MUFU.TANH R78, R78 ;  /* 0x0000004e004e7308 */ /* 0x000f220000002400 */
[----:B-1----:R-:W-:Y:S02]  /*171f0*/  FSEL R66, R76, -INF , P2 ;  /* 0xff8000004c427808 */ /* 0x002fe40001000000 */
[----:B------:R-:W2:Y:S01]  /*17200*/  LDL.64 R76, [R1+0x68] ;  /* 0x00006800014c7983 */ /* 0x000ea20000100a00 */
[----:B------:R-:W-:Y:S02]  /*17210*/  ISETP.GT.AND P2, PT, R2, 0x48, PT ;  /* 0x000000480200780c */ /* 0x000fe40003f44270 */
[----:B------:R-:W-:Y:S04]  /*17220*/  IMAD.MOV.U32 R85, RZ, RZ, R66 ;  /* 0x000000ffff557224 */ /* 0x000fe800078e0042 */
[----:B------:R-:W1:Y:S01]  /*17230*/  MUFU.TANH R82, R82 ;  /* 0x0000005200527308 */ /* 0x000e620000002400 */
[----:B------:R-:W-:Y:S01]  /*17240*/  STL [R1+0xb4], R214 ;  /* 0x0000b4d601007387 */ /* 0x000fe20000100800 */
[----:B---3--:R-:W-:Y:S03]  /*17250*/  FSEL R245, R96, -INF , P5 ;  /* 0xff80000060f57808 */ /* 0x008fe60002800000 */
[----:B------:R-:W-:Y:S01]  /*17260*/  STL [R1+0xb8], R242 ;  /* 0x0000b8f201007387 */ /* 0x000fe20000100800 */
[----:B------:R-:W-:Y:S02]  /*17270*/  ISETP.GT.AND P5, PT, R4, 0x69, PT ;  /* 0x000000690400780c */ /* 0x000fe40003fa4270 */
[----:B------:R-:W-:Y:S02]  /*17280*/  FMNMX.FTZ R74, R245, R74, !PT ;  /* 0x0000004af54a7209 */ /* 0x000fe40007810000 */
[----:B------:R-:W3:Y:S01]  /*17290*/  MUFU.TANH R97, R97 ;  /* 0x0000006100617308 */ /* 0x000ee20000002400 */
[----:B----4-:R-:W-:Y:S02]  /*172a0*/  FSEL R78, R78, -INF , P0 ;  /* 0xff8000004e4e7808 */ /* 0x010fe40000000000 */
[----:B------:R-:W-:Y:S03]  /*172b0*/  ISETP.GT.AND P0, PT, R4, 0x60, PT ;  /* 0x000000600400780c */ /* 0x000fe60003f04270 */
[----:B------:R-:W-:Y:S04]  /*172c0*/  IMAD.MOV.U32 R81, RZ, RZ, R78 ;  /* 0x000000ffff517224 */ /* 0x000fe800078e004e */
[----:B------:R-:W4:Y:S01]  /*172d0*/  MUFU.TANH R100, R100 ;  /* 0x0000006400647308 */ /* 0x000f220000002400 */
[----:B-1----:R-:W-:Y:S02]  /*172e0*/  FSEL R243, R82, -INF , P2 ;  /* 0xff80000052f37808 */ /* 0x002fe40001000000 */
[----:B------:R-:W-:Y:S02]  /*172f0*/  MOV R82, R75 ;  /* 0x0000004b00527202 */ /* 0x000fe40000000f00 */
[----:B------:R-:W-:Y:S05]  /*17300*/  ISETP.GT.AND P2, PT, R4, 0x68, PT ;  /* 0x000000680400780c */ /* 0x000fea0003f44270 */
        /* <DEDUP_REMOVED lines=9> */
[----:B----4-:R-:W-:Y:S02]  /*173a0*/  FSEL R215, R100, -INF , P0 ;  /* 0xff80000064d77808 */ /* 0x010fe40000000000 */
[----:B------:R-:W-:Y:S02]  /*173b0*/  FMNMX.FTZ R4, R28, R4, !PT ;  /* 0x000000041c047209 */ /* 0x000fe40007810000 */
[----:B------:R-:W-:Y:S01]  /*173c0*/  FMNMX.FTZ R74, R215, R74, !PT ;  /* 0x0000004ad74a7209 */ /* 0x000fe20007810000 */
[----:B------:R-:W4:Y:S01]  /*173d0*/  MUFU.TANH R83, R83 ;  /* 0x0000005300537308 */ /* 0x000f220000002400 */
[----:B------:R-:W-:Y:S02]  /*173e0*/  FMNMX.FTZ R4, R31, R4, !PT ;  /* 0x000000041f047209 */ /* 0x000fe40007810000 */
[----:B------:R-:W-:Y:S02]  /*173f0*/  FMNMX.FTZ R74, R213, R74, !PT ;  /* 0x0000004ad54a7209 */ /* 0x000fe40007810000 */
[----:B-1----:R-:W-:Y:S02]  /*17400*/  FSEL R212, R112, -INF , P2 ;  /* 0xff80000070d47808 */ /* 0x002fe40001000000 */
[----:B------:R-:W-:Y:S02]  /*17410*/  FMNMX.FTZ R4, R32, R4, !PT ;  /* 0x0000000420047209 */ /* 0x000fe40007810000 */
[----:B------:R-:W-:Y:S01]  /*17420*/  FMNMX.FTZ R74, R212, R74, !PT ;  /* 0x0000004ad44a7209 */ /* 0x000fe20007810000 */
[----:B------:R-:W1:Y:S01]  /*17430*/  MUFU.TANH R87, R87 ;  /* 0x0000005700577308 */ /* 0x000e620000002400 */
[----:B------:R-:W-:Y:S02]  /*17440*/  FMNMX.FTZ R4, R43, R4, !PT ;  /* 0x000000042b047209 */ /* 0x000fe40007810000 */
[----:B------:R-:W-:Y:S02]  /*17450*/  ISETP.GT.AND P0, PT, R2, 0x51, PT ;  /* 0x000000510200780c */ /* 0x000fe40003f04270 */
[----:B---3--:R-:W-:Y:S02]  /*17460*/  FSEL R210, R113, -INF , P5 ;  /* 0xff80000071d27808 */ /* 0x008fe40002800000 */
[----:B------:R-:W-:Y:S02]  /*17470*/  FMNMX.FTZ R4, R44, R4, !PT ;  /* 0x000000042c047209 */ /* 0x000fe40007810000 */
[----:B------:R-:W-:Y:S01]  /*17480*/  FMNMX.FTZ R74, R210, R74, !PT ;  /* 0x0000004ad24a7209 */ /* 0x000fe20007810000 */
[----:B------:R-:W3:Y:S01]  /*17490*/  MUFU.TANH R17, R17 ;  /* 0x0000001100117308 */ /* 0x000ee20000002400 */
[----:B------:R-:W-:Y:S02]  /*174a0*/  FMNMX.FTZ R4, R47, R4, !PT ;  /* 0x000000042f047209 */ /* 0x000fe40007810000 */
[----:B------:R-:W-:Y:S01]  /*174b0*/  ISETP.GT.AND P2, PT, R2, 0x58, PT ;  /* 0x000000580200780c */ /* 0x000fe20003f44270 */
[----:B------:R-:W3:Y:S01]  /*174c0*/  SHFL.BFLY PT, R7, R74, 0x2, 0x1f ;  /* 0x0c401f004a077f89 */ /* 0x000ee200000e0000 */
[----:B------:R-:W-:Y:S02]  /*174d0*/  FMNMX.FTZ R4, R48, R4, !PT ;  /* 0x0000000430047209 */ /* 0x000fe40007810000 */
[----:B----4-:R-:W-:Y:S02]  /*174e0*/  FSEL R103, R83, -INF , P4 ;  /* 0xff80000053677808 */ /* 0x010fe40002000000 */
[----:B------:R-:W-:Y:S01]  /*174f0*/  FMNMX.FTZ R4, R59, R4, !PT ;  /* 0x000000043b047209 */ /* 0x000fe20007810000 */
[----:B------:R-:W-:Y:S01]  /*17500*/  MUFU.TANH R92, R92 ;  /* 0x0000005c005c7308 */ /* 0x000fe20000002400 */
[----:B------:R-:W-:Y:S02]  /*17510*/  ISETP.GT.AND P5, PT, R2, 0x59, PT ;  /* 0x000000590200780c */ /* 0x000fe40003fa4270 */
[----:B------:R-:W-:Y:S02]  /*17520*/  FMNMX.FTZ R4, R60, R4, !PT ;  /* 0x000000043c047209 */ /* 0x000fe40007810000 */
[----:B-1----:R-:W-:Y:S01]  /*17530*/  FSEL R205, R87, -INF , P0 ;  /* 0xff80000057cd7808 */ /* 0x002fe20000000000 */
[----:B------:R-:W-:Y:S01]  /*17540*/  IMAD.MOV.U32 R87, RZ, RZ, R65 ;  /* 0x000000ffff577224 */ /* 0x000fe200078e0041 */
[----:B------:R-:W-:Y:S02]  /*17550*/  FMNMX.FTZ R73, R63, R4, !PT ;  /* 0x000000043f497209 */ /* 0x000fe40007810000 */
[----:B------:R-:W-:Y:S01]  /*17560*/  FMNMX.FTZ R4, R21, R118, !PT ;  /* 0x0000007615047209 */ /* 0x000fe20007810000 */
[----:B------:R-:W1:Y:S01]  /*17570*/  MUFU.TANH R98, R98 ;  /* 0x0000006200627308 */ /* 0x000e620000002400 */
[----:B------:R-:W-:Y:S02]  /*17580*/  FMNMX.FTZ R73, R86, R73, !PT ;  /* 0x0000004956497209 */ /* 0x000fe40007810000 */
[----:B------:R-:W-:Y:S02]  /*17590*/  FMNMX.FTZ R4, R22, R4, !PT ;  /* 0x0000000416047209 */ /* 0x000fe40007810000 */
[----:B---3--:R-:W-:Y:S01]  /*175a0*/  FSEL R195, R17, -INF , P3 ;  /* 0xff80000011c37808 */ /* 0x008fe20001800000 */
[----:B------:R-:W-:Y:S01]  /*175b0*/  FMUL.FTZ R17, R107, c[0x0][0x320] ;  /* 0x0000c8006b117a20 */ /* 0x000fe20000410000 */
[----:B------:R-:W-:Y:S02]  /*175c0*/  FMNMX.FTZ R4, R23, R4, !PT ;  /* 0x0000000417047209 */ /* 0x000fe40007810000 */
[----:B------:R-:W-:Y:S01]  /*175d0*/  FMNMX.FTZ R74, R74, R7, !PT ;  /* 0x000000074a4a7209 */ /* 0x000fe20007810000 */
[----:B------:R-:W3:Y:S01]  /*175e0*/  MUFU.TANH R114, R114 ;  /* 0x0000007200727308 */ /* 0x000ee20000002400 */
[----:B------:R-:W-:Y:S02]  /*175f0*/  FMNMX.FTZ R4, R24, R4, !PT ;  /* 0x0000000418047209 */ /* 0x000fe40007810000 */
[----:B------:R-:W-:Y:S01]  /*17600*/  ISETP.GT.AND P3, PT, R0, 0x58, PT ;  /* 0x000000580000780c */ /* 0x000fe20003f64270 */
[----:B------:R-:W4:Y:S01]  /*17610*/  SHFL.BFLY PT, R7, R74, 0x1, 0x1f ;  /* 0x0c201f004a077f89 */ /* 0x000f2200000e0000 */
[----:B------:R-:W-:Y:S02]  /*17620*/  FMNMX.FTZ R4, R35, R4, !PT ;  /* 0x0000000423047209 */ /* 0x000fe40007810000 */
[----:B------:R-:W-:Y:S02]  /*17630*/  ISETP.GT.AND P4, PT, R2, 0x60, PT ;  /* 0x000000600200780c */ /* 0x000fe40003f84270 */
[----:B------:R-:W-:Y:S01]  /*17640*/  FMNMX.FTZ R4, R36, R4, !PT ;  /* 0x0000000424047209 */ /* 0x000fe20007810000 */
[----:B------:R-:W-:Y:S01]  /*17650*/  MUFU.TANH R17, R17 ;  /* 0x0000001100117308 */ /* 0x000fe20000002400 */
[----:B------:R-:W-:Y:S02]  /*17660*/  ISETP.GT.AND P0, PT, R2, 0x69, PT ;  /* 0x000000690200780c */ /* 0x000fe40003f04270 */
[----:B------:R-:W-:Y:S02]  /*17670*/  FMNMX.FTZ R4, R39, R4, !PT ;  /* 0x0000000427047209 */ /* 0x000fe40007810000 */
[----:B-1----:R-:W-:Y:S02]  /*17680*/  FSEL R204, R98, -INF , P2 ;  /* 0xff80000062cc7808 */ /* 0x002fe40001000000 */
[----:B------:R-:W-:Y:S02]  /*17690*/  FMNMX.FTZ R6, R19, R6, !PT ;  /* 0x0000000613067209 */ /* 0x000fe40007810000 */
[----:B------:R-:W-:Y:S01]  /*176a0*/  FMNMX.FTZ R4, R40, R4, !PT ;  /* 0x0000000428047209 */ /* 0x000fe20007810000 */
[----:B------:R-:W1:Y:S01]  /*176b0*/  MUFU.TANH R99, R99 ;  /* 0x0000006300637308 */ /* 0x000e620000002400 */
[----:B------:R-:W-:Y:S02]  /*176c0*/  FMNMX.FTZ R2, R20, R6, !PT ;  /* 0x0000000614027209 */ /* 0x000fe40007810000 */
[----:B------:R-:W-:Y:S02]  /*176d0*/  FMNMX.FTZ R4, R51, R4, !PT ;  /* 0x0000000433047209 */ /* 0x000fe40007810000 */
[----:B---3--:R-:W-:Y:S02]  /*176e0*/  FSEL R194, R114, -INF , P1 ;  /* 0xff80000072c27808 */ /* 0x008fe40000800000 */
[----:B------:R-:W-:Y:S02]  /*176f0*/  FMNMX.FTZ R4, R52, R4, !PT ;  /* 0x0000000434047209 */ /* 0x000fe40007810000 */
[----:B----4-:R-:W-:Y:S01]  /*17700*/  FMNMX.FTZ R74, R74, R7, !PT ;  /* 0x000000074a4a7209 */ /* 0x010fe20007810000 */
[----:B------:R-:W3:Y:S01]  /*17710*/  MUFU.TANH R109, R109 ;  /* 0x0000006d006d7308 */ /* 0x000ee20000002400 */
[----:B------:R-:W-:Y:S02]  /*17720*/  FMNMX.FTZ R73, R247, R73, !PT ;  /* 0x00000049f7497209 */ /* 0x000fe40007810000 */
[----:B------:R-:W-:Y:S01]  /*17730*/  FSEL R114, R92, -INF , P3 ;  /* 0xff8000005c727808 */ /* 0x000fe20001800000 */
[----:B------:R-:W-:Y:S01]  /*17740*/  FMUL.FTZ R75, R74, c[0x0][0x2d0] ;  /* 0x0000b4004a4b7a20 */ /* 0x000fe20000410000 */
[----:B------:R-:W-:Y:S02]  /*17750*/  FMNMX.FTZ R4, R55, R4, !PT ;  /* 0x0000000437047209 */ /* 0x000fe40007810000 */
[C---:B------:R-:W-:Y:S02]  /*17760*/  ISETP.GT.AND P3, PT, R0.reuse, 0x69, PT ;  /* 0x000000690000780c */ /* 0x040fe40003f64270 */
[----:B------:R-:W-:Y:S01]  /*17770*/  ISETP.GT.AND P1, PT, R0, 0x59, PT ;  /* 0x000000590000780c */ /* 0x000fe20003f24270 */
[----:B------:R-:W4:Y:S01]  /*17780*/  MUFU.TANH R102, R102 ;  /* 0x0000006600667308 */ /* 0x000f220000002400 */
[----:B------:R-:W-:Y:S02]  /*17790*/  FMNMX.FTZ R73, R248, R73, !PT ;  /* 0x00000049f8497209 */ /* 0x000fe40007810000 */
[----:B------:R-:W-:Y:S02]  /*177a0*/  FMNMX.FTZ R2, R33, R2, !PT ;  /* 0x0000000221027209 */ /* 0x000fe40007810000 */
[----:B------:R-:W-:Y:S02]  /*177b0*/  FMNMX.FTZ R73, R243, R73, !PT ;  /* 0x00000049f3497209 */ /* 0x000fe40007810000 */
[----:B-1----:R-:W-:Y:S02]  /*177c0*/  FSEL R201, R99, -INF , P5 ;  /* 0xff80000063c97808 */ /* 0x002fe40002800000 */
[----:B------:R-:W-:Y:S01]  /*177d0*/  FMNMX.FTZ R73, R103, R73, !PT ;  /* 0x0000004967497209 */ /* 0x000fe20007810000 */
[----:B------:R-:W1:Y:S01]  /*177e0*/  MUFU.TANH R115, R115 ;  /* 0x0000007300737308 */ /* 0x000e620000002400 */
[----:B------:R-:W-:Y:S02]  /*177f0*/  FMNMX.FTZ R4, R56, R4, !PT ;  /* 0x0000000438047209 */ /* 0x000fe40007810000 */
[----:B------:R-:W-:Y:S02]  /*17800*/  FMNMX.FTZ R73, R208, R73, !PT ;  /* 0x00000049d0497209 */ /* 0x000fe40007810000 */
[----:B---3--:R-:W-:Y:S02]  /*17810*/  FSEL R98, R109, -INF , P3 ;  /* 0xff8000006d627808 */ /* 0x008fe40001800000 */
[----:B------:R-:W-:Y:S02]  /*17820*/  FMNMX.FTZ R73, R205, R73, !PT ;  /* 0x00000049cd497209 */ /* 0x000fe40007810000 */
[----:B------:R-:W-:Y:S01]  /*17830*/  FSETP.NEU.FTZ.AND P3, PT, R74, -INF , PT ;  /* 0xff8000004a00780b */ /* 0x000fe20003f7d000 */
[----:B------:R-:W3:Y:S01]  /*17840*/  MUFU.TANH R79, R79 ;  /* 0x0000004f004f7308 */ /* 0x000ee20000002400 */
[----:B------:R-:W-:Y:S02]  /*17850*/  FMNMX.FTZ R73, R204, R73, !PT ;  /* 0x00000049cc497209 */ /* 0x000fe40007810000 */
[----:B------:R-:W-:Y:S02]  /*17860*/  FSEL R75, R75, RZ, P3 ;  /* 0x000000ff4b4b7208 */ /* 0x000fe40001800000 */
[----:B----4-:R-:W-:Y:S02]  /*17870*/  FSEL R198, R102, -INF , P4 ;  /* 0xff80000066c67808 */ /* 0x010fe40002000000 */
[----:B------:R-:W-:Y:S01]  /*17880*/  FMNMX.FTZ R73, R201, R73, !PT ;  /* 0x00000049c9497209 */ /* 0x000fe20007810000 */
[--C-:B------:R-:W-:Y:S01]  /*17890*/  FFMA.FTZ R102, R246, c[0x0][0x2d0], -R75.reuse ;  /* 0x0000b400f6667a23 */ /* 0x100fe2000001084b */
[C---:B------:R-:W-:Y:S01]  /*178a0*/  ISETP.GT.AND P5, PT, R0.reuse, 0x50, PT ;  /* 0x000000500000780c */ /* 0x040fe20003fa4270 */
[----:B------:R-:W4:Y:S01]  /*178b0*/  MUFU.TANH R90, R90 ;  /* 0x0000005a005a7308 */ /* 0x000f220000002400 */
[----:B------:R-:W-:Y:S01]  /*178c0*/  ISETP.GT.AND P4, PT, R0, 0x51, PT ;  /* 0x000000510000780c */ /* 0x000fe20003f84270 */
[--C-:B------:R-:W-:Y:S01]  /*178d0*/  FFMA.FTZ R107, R216, c[0x0][0x2d0], -R75.reuse ;  /* 0x0000b400d86b7a23 */ /* 0x100fe2000001084b */
[----:B------:R-:W-:Y:S01]  /*178e0*/  FMNMX.FTZ R4, R202, R4, !PT ;  /* 0x00000004ca047209 */ /* 0x000fe20007810000 */
[--C-:B------:R-:W-:Y:S01]  /*178f0*/  FFMA.FTZ R212, R212, c[0x0][0x2d0], -R75.reuse ;  /* 0x0000b400d4d47a23 */ /* 0x100fe2000001084b */
[----:B------:R-:W-:Y:S02]  /*17900*/  FMNMX.FTZ R73, R198, R73, !PT ;  /* 0x00000049c6497209 */ /* 0x000fe40007810000 */
[----:B-1----:R-:W-:Y:S02]  /*17910*/  FSEL R192, R115, -INF , P0 ;  /* 0xff80000073c07808 */ /* 0x002fe40000000000 */
[----:B------:R-:W-:Y:S01]  /*17920*/  FSEL R191, R191, -INF , P5 ;  /* 0xff800000bfbf7808 */ /* 0x000fe20002800000 */
[----:B------:R-:W1:Y:S01]  /*17930*/  MUFU.TANH R93, R93 ;  /* 0x0000005d005d7308 */ /* 0x000e620000002400 */
[----:B------:R-:W-:Y:S02]  /*17940*/  ISETP.GT.AND P5, PT, R0, 0x61, PT ;  /* 0x000000610000780c */ /* 0x000fe40003fa4270 */
[----:B------:R-:W-:Y:S02]  /*17950*/  FSEL R112, R64, -INF , P4 ;  /* 0xff80000040707808 */ /* 0x000fe40002000000 */
[C---:B------:R-:W-:Y:S02]  /*17960*/  ISETP.GT.AND P4, PT, R0.reuse, 0x68, PT ;  /* 0x000000680000780c */ /* 0x040fe40003f84270 */
[----:B------:R-:W-:Y:S02]  /*17970*/  ISETP.GT.AND P0, PT, R0, 0x60, PT ;  /* 0x000000600000780c */ /* 0x000fe40003f04270 */
[----:B------:R-:W-:Y:S01]  /*17980*/  FMNMX.FTZ R0, R203, R4, !PT ;  /* 0x00000004cb007209 */ /* 0x000fe20007810000 */
[----:B------:R-:W1:Y:S01]  /*17990*/  MUFU.TANH R104, R104 ;  /* 0x0000006800687308 */ /* 0x000e620000002400 */
[--C-:B------:R-:W-:Y:S01]  /*179a0*/  FFMA.FTZ R4, R8, c[0x0][0x2d0], -R75.reuse ;  /* 0x0000b40008047a23 */ /* 0x100fe2000001084b */
[----:B------:R-:W-:Y:S02]  /*179b0*/  FMNMX.FTZ R73, R195, R73, !PT ;  /* 0x00000049c3497209 */ /* 0x000fe40007810000 */
[----:B------:R-:W-:Y:S02]  /*179c0*/  FMNMX.FTZ R2, R34, R2, !PT ;  /* 0x0000000222027209 */ /* 0x000fe40007810000 */
[----:B------:R-:W-:Y:S02]  /*179d0*/  FMNMX.FTZ R73, R194, R73, !PT ;  /* 0x00000049c2497209 */ /* 0x000fe40007810000 */
[----:B------:R-:W-:Y:S02]  /*179e0*/  FMNMX.FTZ R2, R37, R2, !PT ;  /* 0x0000000225027209 */ /* 0x000fe40007810000 */
[----:B------:R1:W-:Y:S01]  /*179f0*/  MUFU.EX2 R189, R4 ;  /* 0x0000000400bd7308 */ /* 0x0003e20000000800 */
[----:B------:R-:W-:Y:S02]  /*17a00*/  FMNMX.FTZ R73, R192, R73, !PT ;  /* 0x00000049c0497209 */ /* 0x000fe40007810000 */
[----:B------:R-:W-:Y:S02]  /*17a10*/  FMNMX.FTZ R2, R38, R2, !PT ;  /* 0x0000000226027209 */ /* 0x000fe40007810000 */
[----:B------:R-:W-:Y:S01]  /*17a20*/  ISETP.GT.AND P2, PT, R5, 0x49, PT ;  /* 0x000000490500780c */ /* 0x000fe20003f44270 */
[----:B------:R-:W1:Y:S01]  /*17a30*/  SHFL.BFLY PT, R6, R73, 0x2, 0x1f ;  /* 0x0c401f0049067f89 */ /* 0x000e6200000e0000 */
[----:B------:R-:W-:Y:S02]  /*17a40*/  FMNMX.FTZ R2, R49, R2, !PT ;  /* 0x0000000231027209 */ /* 0x000fe40007810000 */
[----:B---3--:R-:W-:Y:S01]  /*17a50*/  FSEL R200, R79, -INF , P2 ;  /* 0xff8000004fc87808 */ /* 0x008fe20001000000 */
[----:B------:R-:W3:Y:S01]  /*17a60*/  MUFU.TANH R105, R105 ;  /* 0x0000006900697308 */ /* 0x000ee20000002400 */
[----:B------:R-:W-:Y:S02]  /*17a70*/  FMNMX.FTZ R2, R50, R2, !PT ;  /* 0x0000000232027209 */ /* 0x000fe40007810000 */
[----:B------:R-:W-:Y:S02]  /*17a80*/  ISETP.GT.AND P2, PT, R5, 0x50, PT ;  /* 0x000000500500780c */ /* 0x000fe40003f44270 */
[----:B------:R-:W-:Y:S02]  /*17a90*/  FMNMX.FTZ R2, R53, R2, !PT ;  /* 0x0000000235027209 */ /* 0x000fe40007810000 */
[----:B----4-:R-:W-:Y:S02]  /*17aa0*/  FSEL R190, R90, -INF , P2 ;  /* 0xff8000005abe7808 */ /* 0x010fe40001000000 */
[----:B------:R-:W-:Y:S01]  /*17ab0*/  FMNMX.FTZ R2, R54, R2, !PT ;  /* 0x0000000236027209 */ /* 0x000fe20007810000 */
[----:B------:R-:W4:Y:S01]  /*17ac0*/  MUFU.TANH R108, R108 ;  /* 0x0000006c006c7308 */ /* 0x000f220000002400 */
[----:B------:R-:W-:Y:S02]  /*17ad0*/  ISETP.GT.AND P2, PT, R5, 0x61, PT ;  /* 0x000000610500780c */ /* 0x000fe40003f44270 */
[----:B------:R-:W-:Y:S01]  /*17ae0*/  FMNMX.FTZ R2, R88, R2, !PT ;  /* 0x0000000258027209 */ /* 0x000fe20007810000 */
[--C-:B-1----:R-:W-:Y:S01]  /*17af0*/  FFMA.FTZ R4, R9, c[0x0][0x2d0], -R75.reuse ;  /* 0x0000b40009047a23 */ /* 0x102fe2000001084b */
[----:B------:R-:W-:Y:S02]  /*17b00*/  FSEL R115, R93, -INF , P1 ;  /* 0xff8000005d737808 */ /* 0x000fe40000800000 */
[----:B------:R-:W-:Y:S02]  /*17b10*/  FMNMX.FTZ R2, R89, R2, !PT ;  /* 0x0000000259027209 */ /* 0x000fe40007810000 */
[----:B------:R-:W-:Y:S01]  /*17b20*/  FSEL R185, R17, -INF , P2 ;  /* 0xff80000011b97808 */ /* 0x000fe20001000000 */
[----:B------:R1:W-:Y:S01]  /*17b30*/  MUFU.EX2 R223, R4 ;  /* 0x0000000400df7308 */ /* 0x0003e20000000800 */
[----:B------:R-:W-:Y:S02]  /*17b40*/  FMNMX.FTZ R73, R73, R6, !PT ;  /* 0x0000000649497209 */ /* 0x000fe40007810000 */
[----:B------:R-:W-:Y:S02]  /*17b50*/  FMNMX.FTZ R2, R207, R2, !PT ;  /* 0x00000002cf027209 */ /* 0x000fe40007810000 */
[----:B------:R-:W-:Y:S01]  /*17b60*/  FSEL R111, R104, -INF , P0 ;  /* 0xff800000686f7808 */ /* 0x000fe20000000000 */
[----:B------:R-:W1:Y:S01]  /*17b70*/  SHFL.BFLY PT, R6, R73, 0x1, 0x1f ;  /* 0x0c201f0049067f89 */ /* 0x000e6200000e0000 */
[----:B------:R-:W-:Y:S01]  /*17b80*/  FMNMX.FTZ R2, R211, R2, !PT ;  /* 0x00000002d3027209 */ /* 0x000fe20007810000 */
[--C-:B------:R-:W-:Y:S01]  /*17b90*/  FFMA.FTZ R104, R244, c[0x0][0x2d0], -R75.reuse ;  /* 0x0000b400f4687a23 */ /* 0x100fe2000001084b */
[----:B---3--:R-:W-:Y:S01]  /*17ba0*/  FSEL R101, R105, -INF , P5 ;  /* 0xff80000069657808 */ /* 0x008fe20002800000 */
[----:B------:R-:W3:Y:S01]  /*17bb0*/  MUFU.TANH R91, R91 ;  /* 0x0000005b005b7308 */ /* 0x000ee20000002400 */
[----:B------:R-:W-:Y:S02]  /*17bc0*/  FMNMX.FTZ R2, R250, R2, !PT ;  /* 0x00000002fa027209 */ /* 0x000fe40007810000 */
[----:B------:R-:W-:Y:S02]  /*17bd0*/  FMNMX.FTZ R0, R217, R0, !PT ;  /* 0x00000000d9007209 */ /* 0x000fe40007810000 */
[----:B------:R-:W-:Y:S02]  /*17be0*/  FMNMX.FTZ R2, R251, R2, !PT ;  /* 0x00000002fb027209 */ /* 0x000fe40007810000 */
[----:B----4-:R-:W-:Y:S02]  /*17bf0*/  FSEL R99, R108, -INF , P4 ;  /* 0xff8000006c637808 */ /* 0x010fe40002000000 */
[----:B------:R-:W-:Y:S01]  /*17c00*/  FMNMX.FTZ R2, R85, R2, !PT ;  /* 0x0000000255027209 */ /* 0x000fe20007810000 */
[----:B------:R-:W4:Y:S01]  /*17c10*/  MUFU.TANH R94, R94 ;  /* 0x0000005e005e7308 */ /* 0x000f220000002400 */
[----:B------:R-:W-:Y:S02]  /*17c20*/  FMNMX.FTZ R0, R219, R0, !PT ;  /* 0x00000000db007209 */ /* 0x000fe40007810000 */
[----:B------:R-:W-:Y:S01]  /*17c30*/  FMNMX.FTZ R2, R87, R2, !PT ;  /* 0x0000000257027209 */ /* 0x000fe20007810000 */
[--C-:B-1----:R-:W-:Y:S01]  /*17c40*/  FFMA.FTZ R4, R10, c[0x0][0x2d0], -R75.reuse ;  /* 0x0000b4000a047a23 */ /* 0x102fe2000001084b */
[----:B------:R-:W-:Y:S02]  /*17c50*/  FMNMX.FTZ R0, R80, R0, !PT ;  /* 0x0000000050007209 */ /* 0x000fe40007810000 */
[----:B------:R-:W-:Y:S02]  /*17c60*/  ISETP.GT.AND P4, PT, R5, 0x59, PT ;  /* 0x000000590500780c */ /* 0x000fe40003f84270 */
[----:B------:R-:W-:Y:S01]  /*17c70*/  FMNMX.FTZ R0, R82, R0, !PT ;  /* 0x0000000052007209 */ /* 0x000fe20007810000 */
[----:B------:R1:W-:Y:S01]  /*17c80*/  MUFU.EX2 R249, R4 ;  /* 0x0000000400f97308 */ /* 0x0003e20000000800 */
[----:B------:R-:W-:Y:S02]  /*17c90*/  FMNMX.FTZ R73, R73, R6, !PT ;  /* 0x0000000649497209 */ /* 0x000fe40007810000 */
[----:B------:R-:W-:Y:S02]  /*17ca0*/  FMNMX.FTZ R2, R191, R2, !PT ;  /* 0x00000002bf027209 */ /* 0x000fe40007810000 */
[C---:B------:R-:W-:Y:S01]  /*17cb0*/  FSETP.NEU.FTZ.AND P2, PT, R73.reuse, -INF , PT ;  /* 0xff8000004900780b */ /* 0x040fe20003f5d000 */
[----:B------:R-:W-:Y:S01]  /*17cc0*/  FMUL.FTZ R96, R73, c[0x0][0x2d0] ;  /* 0x0000b40049607a20 */ /* 0x000fe20000410000 */
[----:B------:R-:W-:Y:S02]  /*17cd0*/  FMNMX.FTZ R2, R112, R2, !PT ;  /* 0x0000000270027209 */ /* 0x000fe40007810000 */
[----:B------:R-:W-:Y:S01]  /*17ce0*/  FMNMX.FTZ R0, R81, R0, !PT ;  /* 0x0000000051007209 */ /* 0x000fe20007810000 */
[----:B------:R-:W2:Y:S01]  /*17cf0*/  MUFU.TANH R95, R95 ;  /* 0x0000005f005f7308 */ /* 0x000ea20000002400 */
[----:B------:R-:W-:Y:S02]  /*17d00*/  FSEL R96, R96, RZ, P2 ;  /* 0x000000ff60607208 */ /* 0x000fe40001000000 */
[----:B------:R-:W-:Y:S02]  /*17d10*/  FMNMX.FTZ R2, R114, R2, !PT ;  /* 0x0000000272027209 */ /* 0x000fe40007810000 */
[----:B------:R-:W-:Y:S01]  /*17d20*/  ISETP.GT.AND P1, PT, R5, 0x51, PT ;  /* 0x000000510500780c */ /* 0x000fe20003f24270 */
[--C-:B------:R-:W-:Y:S01]  /*17d30*/  FFMA.FTZ R105, R205, c[0x0][0x2d0], -R96.reuse ;  /* 0x0000b400cd697a23 */ /* 0x100fe20000010860 */
[----:B------:R-:W-:Y:S01]  /*17d40*/  FMNMX.FTZ R2, R115, R2, !PT ;  /* 0x0000000273027209 */ /* 0x000fe20007810000 */
[--C-:B------:R-:W-:Y:S01]  /*17d50*/  FFMA.FTZ R108, R204, c[0x0][0x2d0], -R96.reuse ;  /* 0x0000b400cc6c7a23 */ /* 0x100fe20000010860 */
[----:B---3--:R-:W-:Y:S01]  /*17d60*/  FSEL R113, R91, -INF , P1 ;  /* 0xff8000005b717808 */ /* 0x008fe20000800000 */
[----:B------:R-:W3:Y:S01]  /*17d70*/  MUFU.TANH R106, R106 ;  /* 0x0000006a006a7308 */ /* 0x000ee20000002400 */
[----:B------:R-:W-:Y:S01]  /*17d80*/  FMNMX.FTZ R2, R111, R2, !PT ;  /* 0x000000026f027209 */ /* 0x000fe20007810000 */
[--C-:B------:R-:W-:Y:S01]  /*17d90*/  FFMA.FTZ R195, R195, c[0x0][0x2d0], -R96.reuse ;  /* 0x0000b400c3c37a23 */ /* 0x100fe20000010860 */
[----:B------:R-:W-:Y:S01]  /*17da0*/  ISETP.GT.AND P0, PT, R5, 0x58, PT ;  /* 0x000000580500780c */ /* 0x000fe20003f04270 */
[--C-:B-1----:R-:W-:Y:S01]  /*17db0*/  FFMA.FTZ R4, R12, c[0x0][0x2d0], -R96.reuse ;  /* 0x0000b4000c047a23 */ /* 0x102fe20000010860 */
[----:B------:R-:W-:Y:S01]  /*17dc0*/  FMNMX.FTZ R2, R101, R2, !PT ;  /* 0x0000000265027209 */ /* 0x000fe20007810000 */
[--C-:B------:R-:W-:Y:S01]  /*17dd0*/  FFMA.FTZ R194, R194, c[0x0][0x2d0], -R96.reuse ;  /* 0x0000b400c2c27a23 */ /* 0x100fe20000010860 */
[----:B----4-:R-:W-:Y:S02]  /*17de0*/  FSEL R188, R94, -INF , P0 ;  /* 0xff8000005ebc7808 */ /* 0x010fe40000000000 */
[----:B------:R-:W-:Y:S01]  /*17df0*/  FMNMX.FTZ R2, R99, R2, !PT ;  /* 0x0000000263027209 */ /* 0x000fe20007810000 */
[----:B------:R1:W-:Y:S01]  /*17e00*/  MUFU.EX2 R206, R4 ;  /* 0x0000000400ce7308 */ /* 0x0003e20000000800 */
[----:B------:R-:W-:Y:S02]  /*17e10*/  ISETP.GT.AND P1, PT, R5, 0x68, PT ;  /* 0x000000680500780c */ /* 0x000fe40003f24270 */
[----:B------:R-:W-:Y:S02]  /*17e20*/  FMNMX.FTZ R2, R98, R2, !PT ;  /* 0x0000000262027209 */ /* 0x000fe40007810000 */
[----:B--2---:R-:W-:Y:S02]  /*17e30*/  FSEL R187, R95, -INF , P4 ;  /* 0xff8000005fbb7808 */ /* 0x004fe40002000000 */
[----:B------:R-:W-:Y:S01]  /*17e40*/  ISETP.GE.AND P4, PT, R214, 0x1, PT ;  /* 0x00000001d600780c */ /* 0x000fe20003f86270 */
[----:B------:R-:W2:Y:S01]  /*17e50*/  SHFL.BFLY PT, R72, R2, 0x2, 0x1f ;  /* 0x0c401f0002487f89 */ /* 0x000ea200000e0000 */
[----:B------:R-:W-:Y:S01]  /*17e60*/  F2FP.PACK_AB R76, R223, R189 ;  /* 0x000000bddf4c723e */ /* 0x000fe200000000ff */
[----:B------:R-:W4:Y:S01]  /*17e70*/  MUFU.TANH R7, R110 ;  /* 0x0000006e00077308 */ /* 0x000f220000002400 */
[----:B------:R-:W-:Y:S02]  /*17e80*/  FMNMX.FTZ R0, R200, R0, !PT ;  /* 0x00000000c8007209 */ /* 0x000fe40007810000 */
[----:B------:R-:W-:Y:S02]  /*17e90*/  ISETP.GT.AND P0, PT, R5, 0x60, PT ;  /* 0x000000600500780c */ /* 0x000fe40003f04270 */
[----:B------:R-:W-:Y:S02]  /*17ea0*/  FMNMX.FTZ R0, R190, R0, !PT ;  /* 0x00000000be007209 */ /* 0x000fe40007810000 */
[----:B---3--:R-:W-:Y:S01]  /*17eb0*/  FSEL R186, R106, -INF , P0 ;  /* 0xff8000006aba7808 */ /* 0x008fe20000000000 */
[--C-:B------:R-:W-:Y:S01]  /*17ec0*/  FFMA.FTZ R106, R245, c[0x0][0x2d0], -R75.reuse ;  /* 0x0000b400f56a7a23 */ /* 0x100fe2000001084b */
[----:B------:R-:W-:Y:S02]  /*17ed0*/  FMNMX.FTZ R0, R113, R0, !PT ;  /* 0x0000000071007209 */ /* 0x000fe40007810000 */
[----:B------:R-:W-:Y:S02]  /*17ee0*/  ISETP.GT.AND P0, PT, R5, 0x69, PT ;  /* 0x000000690500780c */ /* 0x000fe40003f04270 */
[----:B------:R-:W-:Y:S01]  /*17ef0*/  FMNMX.FTZ R0, R188, R0, !PT ;  /* 0x00000000bc007209 */ /* 0x000fe20007810000 */
[----:B-1----:R-:W-:Y:S01]  /*17f00*/  FFMA.FTZ R4, R13, c[0x0][0x2d0], -R96 ;  /* 0x0000b4000d047a23 */ /* 0x002fe20000010860 */
[----:B------:R-:W-:Y:S01]  /*17f10*/  FSEL R70, R70, -INF , P0 ;  /* 0xff80000046467808 */ /* 0x000fe20000000000 */
[--C-:B------:R-:W-:Y:S01]  /*17f20*/  FFMA.FTZ R13, R30, c[0x0][0x2d0], -R75.reuse ;  /* 0x0000b4001e0d7a23 */ /* 0x100fe2000001084b */
[----:B------:R-:W-:Y:S01]  /*17f30*/  @P4 SHF.R.S32.HI R5, RZ, 0x1f, R242 ;  /* 0x0000001fff054819 */ /* 0x000fe200000114f2 */
[----:B------:R1:W3:Y:S01]  /*17f40*/  MUFU.EX2 R209, R4 ;  /* 0x0000000400d17308 */ /* 0x0002e20000000800 */
[----:B------:R-:W-:Y:S02]  /*17f50*/  FMNMX.FTZ R0, R187, R0, !PT ;  /* 0x00000000bb007209 */ /* 0x000fe40007810000 */
[----:B------:R-:W-:Y:S01]  /*17f60*/  @P4 SHF.L.U32 R17, R67, 0x5, RZ ;  /* 0x0000000543114819 */ /* 0x000fe200000006ff */
[----:B------:R-:W-:Y:S01]  /*17f70*/  @P4 IMAD R5, R5, c[0x0][0x1e0], RZ ;  /* 0x0000780005054a24 */ /* 0x000fe200078e02ff */
[----:B--2---:R-:W-:Y:S01]  /*17f80*/  FMNMX.FTZ R72, R2, R72, !PT ;  /* 0x0000004802487209 */ /* 0x004fe20007810000 */
[----:B------:R-:W-:Y:S01]  /*17f90*/  FFMA.FTZ R2, R11, c[0x0][0x2d0], -R75 ;  /* 0x0000b4000b027a23 */ /* 0x000fe2000001084b */
[----:B----4-:R-:W-:Y:S01]  /*17fa0*/  FSEL R184, R7, -INF , P1 ;  /* 0xff80000007b87808 */ /* 0x010fe20000800000 */
[--C-:B------:R-:W-:Y:S01]  /*17fb0*/  FFMA.FTZ R110, R201, c[0x0][0x2d0], -R96.reuse ;  /* 0x0000b400c96e7a23 */ /* 0x100fe20000010860 */
[----:B------:R-:W-:Y:S01]  /*17fc0*/  FMNMX.FTZ R0, R186, R0, !PT ;  /* 0x00000000ba007209 */ /* 0x000fe20007810000 */
[----:B------:R2:W-:Y:S01]  /*17fd0*/  MUFU.EX2 R65, R2 ;  /* 0x0000000200417308 */ /* 0x0005e20000000800 */
[----:B------:R-:W4:Y:S01]  /*17fe0*/  SHFL.BFLY PT, R6, R72, 0x1, 0x1f ;  /* 0x0c201f0048067f89 */ /* 0x000f2200000e0000 */
[----:B------:R-:W-:Y:S01]  /*17ff0*/  @P4 IMAD R5, R242, c[0x0][0x1e4], R5 ;  /* 0x00007900f2054a24 */ /* 0x000fe200078e0205 */
[----:B------:R-:W-:Y:S04]  /*18000*/  FMNMX.FTZ R0, R185, R0, !PT ;  /* 0x00000000b9007209 */ /* 0x000fe80007810000 */
[----:B------:R-:W-:Y:S03]  /*18010*/  FMNMX.FTZ R0, R184, R0, !PT ;  /* 0x00000000b8007209 */ /* 0x000fe60007810000 */
[----:B------:R3:W-:Y:S01]  /*18020*/  MUFU.EX2 R237, R13 ;  /* 0x0000000d00ed7308 */ /* 0x0007e20000000800 */
[----:B------:R-:W-:Y:S01]  /*18030*/  FMNMX.FTZ R0, R70, R0, !PT ;  /* 0x0000000046007209 */ /* 0x000fe20007810000 */
[--C-:B-1----:R-:W-:Y:S02]  /*18040*/  FFMA.FTZ R4, R14, c[0x0][0x2d0], -R96.reuse ;  /* 0x0000b4000e047a23 */ /* 0x102fe40000010860 */
[----:B------:R-:W-:Y:S06]  /*18050*/  FFMA.FTZ R14, R29, c[0x0][0x2d0], -R75 ;  /* 0x0000b4001d0e7a23 */ /* 0x000fec000001084b */
[----:B------:R1:W-:Y:S01]  /*18060*/  MUFU.EX2 R66, R4 ;  /* 0x0000000400427308 */ /* 0x0003e20000000800 */
[----:B--2---:R-:W2:Y:S01]  /*18070*/  SHFL.BFLY PT, R2, R0, 0x2, 0x1f ;  /* 0x0c401f0000027f89 */ /* 0x004ea200000e0000 */
[----:B----4-:R-:W-:Y:S01]  /*18080*/  FMNMX.FTZ R72, R72, R6, !PT ;  /* 0x0000000648487209 */ /* 0x010fe20007810000 */
[----:B------:R-:W-:Y:S03]  /*18090*/  @P4 IMAD.WIDE.U32 R6, R242, c[0x0][0x1e0], RZ ;  /* 0x00007800f2064a25 */ /* 0x000fe600078e00ff */
[C---:B------:R-:W-:Y:S04]  /*180a0*/  FSETP.NEU.FTZ.AND P1, PT, R72.reuse, -INF , PT ;  /* 0xff8000004800780b */ /* 0x040fe80003f3d000 */
[----:B------:R4:W-:Y:S01]  /*180b0*/  MUFU.EX2 R90, R14 ;  /* 0x0000000e005a7308 */ /* 0x0009e20000000800 */
[----:B------:R-:W-:Y:S01]  /*180c0*/  FMUL.FTZ R97, R72, c[0x0][0x2d0] ;  /* 0x0000b40048617a20 */ /* 0x000fe20000410000 */
[----:B------:R-:W-:Y:S01]  /*180d0*/  @P4 IADD3 R7, R7, R5, RZ ;  /* 0x0000000507074210 */ /* 0x000fe20007ffe0ff */
[----:B------:R-:W-:Y:S01]  /*180e0*/  @P4 IMAD.MOV.U32 R5, RZ, RZ, R77 ;  /* 0x000000ffff054224 */ /* 0x000fe200078e004d */
[----:B---3--:R-:W-:Y:S01]  /*180f0*/  F2FP.PACK_AB R77, R209, R206 ;  /* 0x000000ced14d723e */ /* 0x008fe200000000ff */
[----:B------:R-:W-:Y:S01]  /*18100*/  FFMA.FTZ R13, R46, c[0x0][0x2d0], -R75 ;  /* 0x0000b4002e0d7a23 */ /* 0x000fe2000001084b */
[----:B------:R-:W-:Y:S01]  /*18110*/  FSEL R97, R97, RZ, P1 ;  /* 0x000000ff61617208 */ /* 0x000fe20000800000 */
[----:B------:R-:W-:Y:S03]  /*18120*/  @P4 IMAD R7, R7, 0x70, RZ ;  /* 0x0000007007074824 */ /* 0x000fe600078e02ff */
[----:B------:R-:W-:Y:S01]  /*18130*/  MUFU.EX2 R83, R13 ;  /* 0x0000000d00537308 */ /* 0x000fe20000000800 */
[--C-:B------:R-:W-:Y:S02]  /*18140*/  FFMA.FTZ R112, R112, c[0x0][0x2d0], -R97.reuse ;  /* 0x0000b40070707a23 */ /* 0x100fe40000010861 */
[--C-:B------:R-:W-:Y:S02]  /*18150*/  FFMA.FTZ R114, R114, c[0x0][0x2d0], -R97.reuse ;  /* 0x0000b40072727a23 */ /* 0x100fe40000010861 */
[----:B-1----:R-:W-:Y:S02]  /*18160*/  FFMA.FTZ R4, R15, c[0x0][0x2d0], -R96 ;  /* 0x0000b4000f047a23 */ /* 0x002fe40000010860 */
[----:B------:R-:W-:Y:S01]  /*18170*/  FFMA.FTZ R115, R115, c[0x0][0x2d0], -R97 ;  /* 0x0000b40073737a23 */ /* 0x000fe20000010861 */
[----:B--2---:R-:W-:Y:S01]  /*18180*/  FMNMX.FTZ R0, R0, R2, !PT ;  /* 0x0000000200007209 */ /* 0x004fe20007810000 */
[--C-:B------:R-:W-:Y:S01]  /*18190*/  FFMA.FTZ R15, R26, c[0x0][0x2d0], -R75.reuse ;  /* 0x0000b4001a0f7a23 */ /* 0x100fe2000001084b */
[----:B------:R-:W1:Y:S03]  /*181a0*/  MUFU.EX2 R8, R4 ;  /* 0x0000000400087308 */ /* 0x000e660000000800 */
[----:B------:R-:W2:Y:S01]  /*181b0*/  SHFL.BFLY PT, R2, R0, 0x1, 0x1f ;  /* 0x0c201f0000027f89 */ /* 0x000ea200000e0000 */
[----:B----4-:R-:W-:Y:S06]  /*181c0*/  FFMA.FTZ R14, R45, c[0x0][0x2d0], -R75 ;  /* 0x0000b4002d0e7a23 */ /* 0x010fec000001084b */
[----:B------:R3:W-:Y:S10]  /*181d0*/  MUFU.EX2 R214, R15 ;  /* 0x0000000f00d67308 */ /* 0x0007f40000000800 */
[----:B------:R-:W-:Y:S01]  /*181e0*/  MUFU.EX2 R114, R114 ;  /* 0x0000007200727308 */ /* 0x000fe20000000800 */
[----:B-1----:R1:W-:Y:S01]  /*181f0*/  STL [R1+0xc], R8 ;  /* 0x00000c0801007387 */ /* 0x0023e20000100800 */
[----:B------:R-:W-:Y:S01]  /*18200*/  @P4 IMAD.MOV.U32 R4, RZ, RZ, R68 ;  /* 0x000000ffff044224 */ /* 0x000fe200078e0044 */
[----:B--2---:R-:W-:Y:S01]  /*18210*/  FMNMX.FTZ R71, R0, R2, !PT ;  /* 0x0000000200477209 */ /* 0x004fe20007810000 */
[----:B------:R-:W-:Y:S06]  /*18220*/  FFMA.FTZ R0, R19, c[0x0][0x2d0], -R97 ;  /* 0x0000b40013007a23 */ /* 0x000fec0000010861 */
[----:B------:R-:W-:Y:S01]  /*18230*/  MUFU.EX2 R115, R115 ;  /* 0x0000007300737308 */ /* 0x000fe20000000800 */
[----:B------:R-:W-:Y:S04]  /*18240*/  @P4 IMAD.WIDE.U32 R4, R6, 0x70, R4 ;  /* 0x0000007006044825 */ /* 0x000fe800078e0004 */
[----:B---3--:R-:W-:Y:S01]  /*18250*/  FFMA.FTZ R15, R41, c[0x0][0x2d0], -R75 ;  /* 0x0000b400290f7a23 */ /* 0x008fe2000001084b */
[C---:B------:R-:W-:Y:S01]  /*18260*/  @P4 LEA R6, P0, R4.reuse, c[0x0][0x1c8], 0x1 ;  /* 0x0000720004064a11 */ /* 0x040fe200078008ff */
[----:B------:R-:W-:Y:S02]  /*18270*/  @P4 IMAD.IADD R7, R5, 0x1, R7 ;  /* 0x0000000105074824 */ /* 0x000fe400078e0207 */
[----:B------:R-:W-:Y:S01]  /*18280*/  FMUL.FTZ R100, R71, c[0x0][0x2d0] ;  /* 0x0000b40047647a20 */ /* 0x000fe20000410000 */
[----:B------:R2:W-:Y:S01]  /*18290*/  MUFU.EX2 R109, R0 ;  /* 0x00000000006d7308 */ /* 0x0005e20000000800 */
[----:B------:R-:W-:Y:S01]  /*182a0*/  IMAD.MOV.U32 R68, RZ, RZ, 0x5 ;  /* 0x00000005ff447424 */ /* 0x000fe200078e00ff */
[----:B------:R-:W-:Y:S02]  /*182b0*/  @P4 LEA.HI.X R7, R4, c[0x0][0x1cc], R7, 0x1, P0 ;  /* 0x0000730004074a11 */ /* 0x000fe400000f0c07 */
[----:B------:R-:W-:Y:S02]  /*182c0*/  @P4 IADD3 R4, P0, R17, R6, RZ ;  /* 0x0000000611044210 */ /* 0x000fe40007f1e0ff */
[----:B------:R-:W-:Y:S01]  /*182d0*/  @P4 SHF.L.U64.HI R12, R67, R68, c[0x0][0x1e4] ;  /* 0x00007900430c4619 */ /* 0x000fe20000010244 */
[----:B------:R3:W-:Y:S01]  /*182e0*/  @P4 LDGSTS.E.BYPASS.LTC128B.128 [R241+0x3900], [R6.64], !P6 ;  /* 0x0390000006f14fae */ /* 0x0007e2000f101d48 */
[----:B-1----:R-:W-:Y:S02]  /*182f0*/  FFMA.FTZ R8, R16, c[0x0][0x2d0], -R97 ;  /* 0x0000b40010087a23 */ /* 0x002fe40000010861 */
[----:B------:R-:W-:Y:S01]  /*18300*/  MUFU.EX2 R239, R15 ;  /* 0x0000000f00ef7308 */ /* 0x000fe20000000800 */
[----:B------:R-:W-:Y:S02]  /*18310*/  @P4 IMAD.X R5, R12, 0x1, R7, P0 ;  /* 0x000000010c054824 */ /* 0x000fe400000e0607 */
[----:B------:R-:W-:Y:S03]  /*18320*/  FFMA.FTZ R16, R25, c[0x0][0x2d0], -R75 ;  /* 0x0000b40019107a23 */ /* 0x000fe6000001084b */
[----:B------:R1:W-:Y:S04]  /*18330*/  @P4 LDGSTS.E.BYPASS.LTC128B.128 [R241+0x4100], [R4.64], !P6 ;  /* 0x0410000004f14fae */ /* 0x0003e8000f101d48 */
[----:B------:R4:W-:Y:S01]  /*18340*/  MUFU.EX2 R197, R8 ;  /* 0x0000000800c57308 */ /* 0x0009e20000000800 */
[--C-:B--2---:R-:W-:Y:S09]  /*18350*/  FFMA.FTZ R0, R20, c[0x0][0x2d0], -R97.reuse ;  /* 0x0000b40014007a23 */ /* 0x104ff20000010861 */
[----:B------:R-:W2:Y:S10]  /*18360*/  MUFU.EX2 R2, R0 ;  /* 0x0000000000027308 */ /* 0x000eb40000000800 */
[----:B------:R-:W-:Y:S01]  /*18370*/  MUFU.EX2 R25, R14 ;  /* 0x0000000e00197308 */ /* 0x000fe20000000800 */
[----:B----4-:R-:W-:Y:S09]  /*18380*/  FFMA.FTZ R8, R18, c[0x0][0x2d0], -R97 ;  /* 0x0000b40012087a23 */ /* 0x010ff20000010861 */
[----:B------:R4:W1:Y:S01]  /*18390*/  MUFU.EX2 R196, R8 ;  /* 0x0000000800c47308 */ /* 0x0008620000000800 */
[----:B--2---:R2:W-:Y:S01]  /*183a0*/  STL [R1], R2 ;  /* 0x0000000201007387 */ /* 0x0045e20000100800 */
[C---:B----4-:R-:W-:Y:S02]  /*183b0*/  @P4 IADD3 R8, P0, R17.reuse, R4, RZ ;  /* 0x0000000411084210 */ /* 0x050fe40007f1e0ff */
[----:B-1----:R-:W-:Y:S03]  /*183c0*/  F2FP.PACK_AB R64, R196, R197 ;  /* 0x000000c5c440723e */ /* 0x002fe600000000ff */
[C---:B------:R-:W-:Y:S01]  /*183d0*/  @P4 IMAD.X R9, R12.reuse, 0x1, R5, P0 ;  /* 0x000000010c094824 */ /* 0x040fe200000e0605 */
[----:B------:R-:W-:Y:S04]  /*183e0*/  @P4 IADD3 R10, P0, R17, R8, RZ ;  /* 0x00000008110a4210 */ /* 0x000fe80007f1e0ff */
[----:B------:R-:W-:Y:S01]  /*183f0*/  @P4 IADD3.X R11, R12, R9, RZ, P0, !PT ;  /* 0x000000090c0b4210 */ /* 0x000fe200007fe4ff */
[----:B------:R1:W-:Y:S01]  /*18400*/  @P4 LDGSTS.E.BYPASS.LTC128B.128 [R241+0x4900], [R8.64], !P6 ;  /* 0x0490000008f14fae */ /* 0x0003e2000f101d48 */
[----:B------:R-:W-:Y:S02]  /*18410*/  FSETP.NEU.FTZ.AND P0, PT, R71, -INF , PT ;  /* 0xff8000004700780b */ /* 0x000fe40003f1d000 */
[----:B---3--:R-:W-:Y:S02]  /*18420*/  @P4 IADD3 R6, P5, R17, R10, RZ ;  /* 0x0000000a11064210 */ /* 0x008fe40007fbe0ff */
[----:B------:R-:W-:Y:S03]  /*18430*/  FSEL R100, R100, RZ, P0 ;  /* 0x000000ff64647208 */ /* 0x000fe60000000000 */
[----:B------:R3:W-:Y:S01]  /*18440*/  @P4 LDGSTS.E.BYPASS.LTC128B.128 [R241+0x5100], [R10.64], !P6 ;  /* 0x051000000af14fae */ /* 0x0007e2000f101d48 */
[----:B------:R-:W-:Y:S02]  /*18450*/  @P4 IMAD.X R7, R12, 0x1, R11, P5 ;  /* 0x000000010c074824 */ /* 0x000fe400028e060b */
[--C-:B------:R-:W-:Y:S02]  /*18460*/  FFMA.FTZ R0, R21, c[0x0][0x2d0], -R100.reuse ;  /* 0x0000b40015007a23 */ /* 0x100fe40000010864 */
[--C-:B------:R-:W-:Y:S02]  /*18470*/  FFMA.FTZ R113, R113, c[0x0][0x2d0], -R100.reuse ;  /* 0x0000b40071717a23 */ /* 0x100fe40000010864 */
[----:B------:R4:W-:Y:S01]  /*18480*/  MUFU.EX2 R193, R0 ;  /* 0x0000000000c17308 */ /* 0x0009e20000000800 */
[----:B------:R1:W-:Y:S09]  /*18490*/  @P4 LDGSTS.E.BYPASS.LTC128B.128 [R241+0x5900], [R6.64], !P6 ;  /* 0x0590000006f14fae */ /* 0x0003f2000f101d48 */
[----:B------:R-:W-:Y:S01]  /*184a0*/  MUFU.EX2 R113, R113 ;  /* 0x0000007100717308 */ /* 0x000fe20000000800 */
[--C-:B----4-:R-:W-:Y:S09]  /*184b0*/  FFMA.FTZ R0, R22, c[0x0][0x2d0], -R100.reuse ;  /* 0x0000b40016007a23 */ /* 0x110ff20000010864 */
[----:B------:R4:W-:Y:S02]  /*184c0*/  MUFU.EX2 R199, R0 ;  /* 0x0000000000c77308 */ /* 0x0009e40000000800 */
[--C-:B----4-:R-:W-:Y:S08]  /*184d0*/  FFMA.FTZ R0, R23, c[0x0][0x2d0], -R100.reuse ;  /* 0x0000b40017007a23 */ /* 0x110ff00000010864 */
[----:B------:R4:W-:Y:S02]  /*184e0*/  MUFU.EX2 R252, R0 ;  /* 0x0000000000fc7308 */ /* 0x0009e40000000800 */
[----:B----4-:R-:W-:Y:S08]  /*184f0*/  FFMA.FTZ R0, R24, c[0x0][0x2d0], -R100 ;  /* 0x0000b40018007a23 */ /* 0x010ff00000010864 */
[----:B--2---:R-:W2:Y:S10]  /*18500*/  MUFU.EX2 R2, R0 ;  /* 0x0000000000027308 */ /* 0x004eb40000000800 */
[----:B------:R-:W4:Y:S01]  /*18510*/  MUFU.EX2 R0, R16 ;  /* 0x0000001000007308 */ /* 0x000f220000000800 */
[----:B--2---:R2:W-:Y:S04]  /*18520*/  STL [R1+0x8], R2 ;  /* 0x0000080201007387 */ /* 0x0045e80000100800 */
[----:B----4-:R4:W-:Y:S01]  /*18530*/  STL [R1+0x4], R0 ;  /* 0x0000040001007387 */ /* 0x0109e20000100800 */
[--C-:B--2---:R-:W-:Y:S06]  /*18540*/  FFMA.FTZ R2, R27, c[0x0][0x2d0], -R96.reuse ;  /* 0x0000b4001b027a23 */ /* 0x104fec0000010860 */
[----:B------:R-:W2:Y:S01]  /*18550*/  MUFU.EX2 R2, R2 ;  /* 0x0000000200027308 */ /* 0x000ea20000000800 */
[--C-:B----4-:R-:W-:Y:S09]  /*18560*/  FFMA.FTZ R0, R28, c[0x0][0x2d0], -R96.reuse ;  /* 0x0000b4001c007a23 */ /* 0x110ff20000010860 */
[----:B------:R4:W-:Y:S01]  /*18570*/  MUFU.EX2 R228, R0 ;  /* 0x0000000000e47308 */ /* 0x0009e20000000800 */
[----:B--2---:R2:W-:Y:S01]  /*18580*/  STL [R1+0x14], R2 ;  /* 0x0000140201007387 */ /* 0x0045e20000100800 */
[--C-:B----4-:R-:W-:Y:S08]  /*18590*/  FFMA.FTZ R0, R31, c[0x0][0x2d0], -R96.reuse ;  /* 0x0000b4001f007a23 */ /* 0x110ff00000010860 */
[----:B------:R4:W-:Y:S02]  /*185a0*/  MUFU.EX2 R231, R0 ;  /* 0x0000000000e77308 */ /* 0x0009e40000000800 */
[----:B----4-:R-:W-:Y:S08]  /*185b0*/  FFMA.FTZ R0, R32, c[0x0][0x2d0], -R96 ;  /* 0x0000b40020007a23 */ /* 0x010ff00000010860 */
[----:B------:R4:W-:Y:S02]  /*185c0*/  MUFU.EX2 R238, R0 ;  /* 0x0000000000ee7308 */ /* 0x0009e40000000800 */
[--C-:B----4-:R-:W-:Y:S08]  /*185d0*/  FFMA.FTZ R0, R33, c[0x0][0x2d0], -R97.reuse ;  /* 0x0000b40021007a23 */ /* 0x110ff00000010861 */
[----:B--2---:R2:W4:Y:S02]  /*185e0*/  MUFU.EX2 R2, R0 ;  /* 0x0000000000027308 */ /* 0x0045240000000800 */
[--C-:B--2---:R-:W-:Y:S01]  /*185f0*/  FFMA.FTZ R0, R34, c[0x0][0x2d0], -R97.reuse ;  /* 0x0000b40022007a23 */ /* 0x104fe20000010861 */
[----:B----4-:R2:W-:Y:S07]  /*18600*/  STL [R1+0x10], R2 ;  /* 0x0000100201007387 */ /* 0x0105ee0000100800 */
[----:B------:R4:W-:Y:S01]  /*18610*/  MUFU.EX2 R232, R0 ;  /* 0x0000000000e87308 */ /* 0x0009e20000000800 */
[----:B------:R1:W-:Y:S01]  /*18620*/  STL [R1+0xbc], R74 ;  /* 0x0000bc4a01007387 */ /* 0x0003e20000100800 */
[--C-:B--2---:R-:W-:Y:S02]  /*18630*/  FFMA.FTZ R2, R37, c[0x0][0x2d0], -R97.reuse ;  /* 0x0000b40025027a23 */ /* 0x104fe40000010861 */
[----:B----4-:R-:W-:Y:S06]  /*18640*/  FFMA.FTZ R0, R35, c[0x0][0x2d0], -R100 ;  /* 0x0000b40023007a23 */ /* 0x010fec0000010864 */
[----:B------:R2:W-:Y:S10]  /*18650*/  MUFU.EX2 R235, R2 ;  /* 0x0000000200eb7308 */ /* 0x0005f40000000800 */
[----:B------:R4:W-:Y:S01]  /*18660*/  MUFU.EX2 R242, R0 ;  /* 0x0000000000f27308 */ /* 0x0009e20000000800 */
[----:B--2---:R-:W-:Y:S09]  /*18670*/  FFMA.FTZ R2, R43, c[0x0][0x2d0], -R96 ;  /* 0x0000b4002b027a23 */ /* 0x004ff20000010860 */
[----:B------:R2:W-:Y:S01]  /*18680*/  MUFU.EX2 R240, R2 ;  /* 0x0000000200f07308 */ /* 0x0005e20000000800 */
[--C-:B----4-:R-:W-:Y:S09]  /*18690*/  FFMA.FTZ R0, R36, c[0x0][0x2d0], -R100.reuse ;  /* 0x0000b40024007a23 */ /* 0x110ff20000010864 */
[----:B------:R4:W-:Y:S01]  /*186a0*/  MUFU.EX2 R229, R0 ;  /* 0x0000000000e57308 */ /* 0x0009e20000000800 */
[--C-:B--2---:R-:W-:Y:S09]  /*186b0*/  FFMA.FTZ R2, R51, c[0x0][0x2d0], -R100.reuse ;  /* 0x0000b40033027a23 */ /* 0x104ff20000010864 */
[----:B------:R-:W-:Y:S01]  /*186c0*/  MUFU.EX2 R234, R2 ;  /* 0x0000000200ea7308 */ /* 0x000fe20000000800 */
[----:B----4-:R-:W-:Y:S09]  /*186d0*/  FFMA.FTZ R0, R38, c[0x0][0x2d0], -R97 ;  /* 0x0000b40026007a23 */ /* 0x010ff20000010861 */
[----:B------:R2:W-:Y:S02]  /*186e0*/  MUFU.EX2 R28, R0 ;  /* 0x00000000001c7308 */ /* 0x0005e40000000800 */
[--C-:B--2---:R-:W-:Y:S08]  /*186f0*/  FFMA.FTZ R0, R39, c[0x0][0x2d0], -R100.reuse ;  /* 0x0000b40027007a23 */ /* 0x104ff00000010864 */
[----:B------:R2:W-:Y:S02]  /*18700*/  MUFU.EX2 R236, R0 ;  /* 0x0000000000ec7308 */ /* 0x0005e40000000800 */
[----:B--2---:R-:W-:Y:S08]  /*18710*/  FFMA.FTZ R0, R40, c[0x0][0x2d0], -R100 ;  /* 0x0000b40028007a23 */ /* 0x004ff00000010864 */
[----:B------:R2:W-:Y:S02]  /*18720*/  MUFU.EX2 R16, R0 ;  /* 0x0000000000107308 */ /* 0x0005e40000000800 */
[----:B--2---:R-:W-:Y:S08]  /*18730*/  FFMA.FTZ R0, R42, c[0x0][0x2d0], -R75 ;  /* 0x0000b4002a007a23 */ /* 0x004ff0000001084b */
[----:B------:R2:W-:Y:S02]  /*18740*/  MUFU.EX2 R119, R0 ;  /* 0x0000000000777308 */ /* 0x0005e40000000800 */
[--C-:B--2---:R-:W-:Y:S08]  /*18750*/  FFMA.FTZ R0, R44, c[0x0][0x2d0], -R96.reuse ;  /* 0x0000b4002c007a23 */ /* 0x104ff00000010860 */
[----:B------:R2:W-:Y:S02]  /*18760*/  MUFU.EX2 R230, R0 ;  /* 0x0000000000e67308 */ /* 0x0005e40000000800 */
[--C-:B--2---:R-:W-:Y:S08]  /*18770*/  FFMA.FTZ R0, R47, c[0x0][0x2d0], -R96.reuse ;  /* 0x0000b4002f007a23 */ /* 0x104ff00000010860 */
[----:B------:R2:W-:Y:S02]  /*18780*/  MUFU.EX2 R24, R0 ;  /* 0x0000000000187308 */ /* 0x0005e40000000800 */
[----:B--2---:R-:W-:Y:S08]  /*18790*/  FFMA.FTZ R0, R48, c[0x0][0x2d0], -R96 ;  /* 0x0000b40030007a23 */ /* 0x004ff00000010860 */
[----:B------:R2:W-:Y:S02]  /*187a0*/  MUFU.EX2 R84, R0 ;  /* 0x0000000000547308 */ /* 0x0005e40000000800 */
[--C-:B--2---:R-:W-:Y:S08]  /*187b0*/  FFMA.FTZ R0, R49, c[0x0][0x2d0], -R97.reuse ;  /* 0x0000b40031007a23 */ /* 0x104ff00000010861 */
[----:B------:R2:W-:Y:S02]  /*187c0*/  MUFU.EX2 R233, R0 ;  /* 0x0000000000e97308 */ /* 0x0005e40000000800 */
[----:B--2---:R-:W-:Y:S08]  /*187d0*/  FFMA.FTZ R0, R50, c[0x0][0x2d0], -R97 ;  /* 0x0000b40032007a23 */ /* 0x004ff00000010861 */
[----:B------:R2:W-:Y:S02]  /*187e0*/  MUFU.EX2 R27, R0 ;  /* 0x00000000001b7308 */ /* 0x0005e40000000800 */
[----:B--2---:R-:W-:Y:S02]  /*187f0*/  FSEL R0, R74, RZ, P3 ;  /* 0x000000ff4a007208 */ /* 0x004fe40001800000 */
[----:B-1----:R-:W2:Y:S01]  /*18800*/  LDL.LU R74, [R1+0x8] ;  /* 0x00000800014a7983 */ /* 0x002ea20000300800 */
[----:B------:R-:W-:Y:S02]  /*18810*/  @P4 IADD3 R4, P3, R17, R6, RZ ;  /* 0x0000000611044210 */ /* 0x000fe40007f7e0ff */
[----:B------:R-:W-:Y:S01]  /*18820*/  FADD.FTZ R2, -R0, R3 ;  /* 0x0000000300027221 */ /* 0x000fe20000010100 */
[----:B------:R1:W-:Y:S01]  /*18830*/  STL [R1+0xc0], R73 ;  /* 0x0000c04901007387 */ /* 0x0003e20000100800 */
[----:B------:R-:W-:Y:S01]  /*18840*/  FSEL R0, R73, RZ, P2 ;  /* 0x000000ff49007208 */ /* 0x000fe20001000000 */
[----:B------:R-:W-:Y:S01]  /*18850*/  @P4 IMAD.X R5, R12, 0x1, R7, P3 ;  /* 0x000000010c054824 */ /* 0x000fe200018e0607 */
[----:B------:R-:W-:Y:S01]  /*18860*/  @P4 IADD3 R8, P2, R17, R4, RZ ;  /* 0x0000000411084210 */ /* 0x000fe20007f5e0ff */
[----:B------:R-:W-:Y:S02]  /*18870*/  FMUL.FTZ R2, R2, c[0x0][0x2d0] ;  /* 0x0000b40002027a20 */ /* 0x000fe40000410000 */
[----:B------:R-:W-:Y:S01]  /*18880*/  FADD.FTZ R0, -R0, R116 ;  /* 0x0000007400007221 */ /* 0x000fe20000010100 */
[----:B------:R4:W-:Y:S01]  /*18890*/  @P4 LDGSTS.E.BYPASS.LTC128B.128 [R241+0x6100], [R4.64], !P6 ;  /* 0x0610000004f14fae */ /* 0x0009e2000f101d48 */
[----:B------:R3:W3:Y:S01]  /*188a0*/  MUFU.EX2 R3, R2 ;  /* 0x0000000200037308 */ /* 0x0006e20000000800 */
[----:B------:R-:W-:Y:S01]  /*188b0*/  @P4 IADD3.X R9, R12, R5, RZ, P2, !PT ;  /* 0x000000050c094210 */ /* 0x000fe200017fe4ff */
[----:B------:R-:W-:Y:S01]  /*188c0*/  FMUL.FTZ R0, R0, c[0x0][0x2d0] ;  /* 0x0000b40000007a20 */ /* 0x000fe20000410000 */
[----:B------:R-:W-:Y:S04]  /*188d0*/  MOV R116, R81 ;  /* 0x0000005100747202 */ /* 0x000fe80000000f00 */
[----:B------:R4:W-:Y:S03]  /*188e0*/  @P4 LDGSTS.E.BYPASS.LTC128B.128 [R241+0x6900], [R8.64], !P6 ;  /* 0x0690000008f14fae */ /* 0x0009e6000f101d48 */
[----:B------:R4:W4:Y:S05]  /*188f0*/  MUFU.EX2 R69, R0 ;  /* 0x0000000000457308 */ /* 0x00092a0000000800 */
[----:B------:R-:W2:Y:S08]  /*18900*/  LDSM.16.MT88.4 R20, [R224+0x100] ;  /* 0x00010000e014783b */ /* 0x000eb00000004200 */
[----:B-1----:R-:W2:Y:S01]  /*18910*/  LDL.LU R73, [R1] ;  /* 0x0000000001497983 */ /* 0x002ea20000300800 */
[----:B---3--:R-:W-:Y:S01]  /*18920*/  FSEL R2, R72, RZ, P1 ;  /* 0x000000ff48027208 */ /* 0x008fe20000800000 */
[C---:B------:R-:W-:Y:S02]  /*18930*/  FMUL.FTZ R17, R3.reuse, R133 ;  /* 0x0000008503117220 */ /* 0x040fe40000410000 */
[----:B------:R1:W-:Y:S01]  /*18940*/  STL [R1+0xc4], R72 ;  /* 0x0000c44801007387 */ /* 0x0003e20000100800 */
[C---:B----4-:R-:W-:Y:S02]  /*18950*/  FMUL.FTZ R4, R3.reuse, R120 ;  /* 0x0000007803047220 */ /* 0x050fe40000410000 */
[C---:B------:R-:W-:Y:S01]  /*18960*/  FMUL.FTZ R5, R3.reuse, R121 ;  /* 0x0000007903057220 */ /* 0x040fe20000410000 */
[----:B------:R-:W3:Y:S01]  /*18970*/  LDSM.16.MT88.4 R36, [R227+0x100] ;  /* 0x00010000e324783b */ /* 0x000ee20000004200 */
[----:B------:R-:W-:Y:S02]  /*18980*/  FMUL.FTZ R32, R3, R148 ;  /* 0x0000009403207220 */ /* 0x000fe40000410000 */
[----:B------:R-:W-:Y:S01]  /*18990*/  FADD.FTZ R0, -R2, R117 ;  /* 0x0000007502007221 */ /* 0x000fe20000010100 */
[----:B------:R-:W-:Y:S01]  /*189a0*/  FSEL R2, R71, RZ, P0 ;  /* 0x000000ff47027208 */ /* 0x000fe20000000000 */
[----:B------:R-:W-:Y:S02]  /*189b0*/  IMAD.MOV.U32 R117, RZ, RZ, R66 ;  /* 0x000000ffff757224 */ /* 0x000fe400078e0042 */
[----:B------:R-:W-:Y:S01]  /*189c0*/  FMUL.FTZ R0, R0, c[0x0][0x2d0] ;  /* 0x0000b40000007a20 */ /* 0x000fe20000410000 */
[----:B------:R-:W-:Y:S01]  /*189d0*/  LDSM.16.MT88.4 R92, [R225+0x900] ;  /* 0x00090000e15c783b */ /* 0x000fe20000004200 */
[C---:B------:R-:W-:Y:S02]  /*189e0*/  FMUL.FTZ R6, R69.reuse, R122 ;  /* 0x0000007a45067220 */ /* 0x040fe40000410000 */
[----:B------:R4:W3:Y:S01]  /*189f0*/  MUFU.EX2 R68, R0 ;  /* 0x0000000000447308 */ /* 0x0008e20000000800 */
[C---:B------:R-:W-:Y:S02]  /*18a00*/  FMUL.FTZ R7, R69.reuse, R123 ;  /* 0x0000007b45077220 */ /* 0x040fe40000410000 */
[C---:B------:R-:W-:Y:S02]  /*18a10*/  FMUL.FTZ R19, R69.reuse, R135 ;  /* 0x0000008745137220 */ /* 0x040fe40000410000 */
[----:B------:R-:W-:Y:S01]  /*18a20*/  FMUL.FTZ R18, R69, R134 ;  /* 0x0000008645127220 */ /* 0x000fe20000410000 */
[----:B------:R-:W0:Y:S01]  /*18a30*/  LDGDEPBAR ;  /* 0x00000000000079af */ /* 0x000e220000000000 */
[----:B------:R-:W-:Y:S02]  /*18a40*/  FMUL.FTZ R33, R3, R149 ;  /* 0x0000009503217220 */ /* 0x000fe40000410000 */
[C---:B------:R-:W-:Y:S01]  /*18a50*/  FMUL.FTZ R34, R69.reuse, R150 ;  /* 0x0000009645227220 */ /* 0x040fe20000410000 */
[----:B------:R-:W-:Y:S01]  /*18a60*/  MOV R150, R83 ;  /* 0x0000005300967202 */ /* 0x000fe20000000f00 */
[----:B------:R-:W-:Y:S02]  /*18a70*/  FMUL.FTZ R35, R69, R151 ;  /* 0x0000009745237220 */ /* 0x000fe40000410000 */
[----:B------:R-:W-:Y:S01]  /*18a80*/  IMAD.MOV.U32 R151, RZ, RZ, R82 ;  /* 0x000000ffff977224 */ /* 0x000fe200078e0052 */
[----:B-1----:R-:W2:Y:S01]  /*18a90*/  LDL.LU R72, [R1+0xc] ;  /* 0x00000c0001487983 */ /* 0x002ea20000300800 */
[C---:B------:R-:W-:Y:S01]  /*18aa0*/  FMUL.FTZ R48, R3.reuse, R164 ;  /* 0x000000a403307220 */ /* 0x040fe20000410000 */
[----:B------:R-:W-:Y:S01]  /*18ab0*/  MOV R245, R150 ;  /* 0x0000009600f57202 */ /* 0x000fe20000000f00 */
[----:B------:R-:W-:Y:S01]  /*18ac0*/  FMUL.FTZ R49, R3, R165 ;  /* 0x000000a503317220 */ /* 0x000fe20000410000 */
[----:B------:R-:W2:Y:S01]  /*18ad0*/  LDL.LU R135, [R1+0x4] ;  /* 0x0000040001877983 */ /* 0x000ea20000300800 */
[C---:B------:R-:W-:Y:S02]  /*18ae0*/  FMUL.FTZ R50, R69.reuse, R166 ;  /* 0x000000a645327220 */ /* 0x040fe40000410000 */
[----:B------:R-:W-:Y:S01]  /*18af0*/  FMUL.FTZ R51, R69, R167 ;  /* 0x000000a745337220 */ /* 0x000fe20000410000 */
[----:B------:R-:W2:Y:S01]  /*18b00*/  LDL.LU R134, [R1+0x14] ;  /* 0x0000140001867983 */ /* 0x000ea20000300800 */
[----:B------:R-:W-:Y:S02]  /*18b10*/  IMAD.MOV.U32 R149, RZ, RZ, R84 ;  /* 0x000000ffff957224 */ /* 0x000fe400078e0054 */
[----:B----4-:R-:W-:Y:S01]  /*18b20*/  FADD.FTZ R0, -R2, R118 ;  /* 0x0000007602007221 */ /* 0x010fe20000010100 */
[----:B------:R-:W4:Y:S01]  /*18b30*/  LDL.LU R133, [R1+0x10] ;  /* 0x0000100001857983 */ /* 0x000f220000300800 */
[----:B------:R-:W-:Y:S02]  /*18b40*/  FFMA.FTZ R2, R52, c[0x0][0x2d0], -R100 ;  /* 0x0000b40034027a23 */ /* 0x000fe40000010864 */
[----:B------:R-:W-:Y:S01]  /*18b50*/  FMUL.FTZ R0, R0, c[0x0][0x2d0] ;  /* 0x0000b40000007a20 */ /* 0x000fe20000410000 */
[----:B------:R-:W-:Y:S01]  /*18b60*/  LDSM.16.MT88.4 R164, [R225+0x3100] ;  /* 0x00310000e1a4783b */ /* 0x000fe20000004200 */
[----:B------:R1:W1:Y:S01]  /*18b70*/  MUFU.EX2 R26, R2 ;  /* 0x00000002001a7308 */ /* 0x0002620000000800 */
[C---:B---3--:R-:W-:Y:S02]  /*18b80*/  FMUL.FTZ R12, R68.reuse, R128 ;  /* 0x00000080440c7220 */ /* 0x048fe40000410000 */
[----:B------:R-:W-:Y:S01]  /*18b90*/  IMAD.MOV.U32 R118, RZ, RZ, R65 ;  /* 0x000000ffff767224 */ /* 0x000fe200078e0041 */
[----:B------:R-:W-:Y:S01]  /*18ba0*/  F2FP.PACK_AB R65, R199, R193 ;  /* 0x000000c1c741723e */ /* 0x000fe200000000ff */
[C---:B------:R-:W-:Y:S01]  /*18bb0*/  FMUL.FTZ R8, R68.reuse, R124 ;  /* 0x0000007c44087220 */ /* 0x040fe20000410000 */
[----:B------:R-:W-:Y:S01]  /*18bc0*/  MOV R124, R27 ;  /* 0x0000001b007c7202 */ /* 0x000fe20000000f00 */
[----:B------:R-:W-:Y:S01]  /*18bd0*/  FMUL.FTZ R9, R68, R125 ;  /* 0x0000007d44097220 */ /* 0x000fe20000410000 */
[----:B------:R-:W-:Y:S01]  /*18be0*/  F2FP.PACK_AB R78, R118, R249 ;  /* 0x000000f9764e723e */ /* 0x000fe200000000ff */
[C---:B------:R-:W-:Y:S01]  /*18bf0*/  FMUL.FTZ R13, R68.reuse, R129 ;  /* 0x00000081440d7220 */ /* 0x040fe20000410000 */
[----:B------:R-:W3:Y:S01]  /*18c00*/  MUFU.EX2 R0, R0 ;  /* 0x0000000000007308 */ /* 0x000ee20000000800 */
[C---:B------:R-:W-:Y:S02]  /*18c10*/  FMUL.FTZ R29, R68.reuse, R145 ;  /* 0x00000091441d7220 */ /* 0x040fe40000410000 */
[C---:B------:R-:W-:Y:S02]  /*18c20*/  FMUL.FTZ R40, R68.reuse, R156 ;  /* 0x0000009c44287220 */ /* 0x040fe40000410000 */
[C---:B------:R-:W-:Y:S02]  /*18c30*/  FMUL.FTZ R41, R68.reuse, R157 ;  /* 0x0000009d44297220 */ /* 0x040fe40000410000 */
[C---:B------:R-:W-:Y:S02]  /*18c40*/  FMUL.FTZ R44, R68.reuse, R160 ;  /* 0x000000a0442c7220 */ /* 0x040fe40000410000 */
[----:B------:R-:W-:Y:S02]  /*18c50*/  FMUL.FTZ R45, R68, R161 ;  /* 0x000000a1442d7220 */ /* 0x000fe40000410000 */
[--C-:B------:R-:W-:Y:S02]  /*18c60*/  FFMA.FTZ R123, R192, c[0x0][0x2d0], -R96.reuse ;  /* 0x0000b400c07b7a23 */ /* 0x100fe40000010860 */
[----:B------:R-:W-:Y:S02]  /*18c70*/  FFMA.FTZ R122, R198, c[0x0][0x2d0], -R96 ;  /* 0x0000b400c67a7a23 */ /* 0x000fe40000010860 */
[----:B-1----:R-:W-:Y:S02]  /*18c80*/  FFMA.FTZ R2, R53, c[0x0][0x2d0], -R97 ;  /* 0x0000b40035027a23 */ /* 0x002fe40000010861 */
[----:B------:R-:W-:Y:S02]  /*18c90*/  IMAD.MOV.U32 R125, RZ, RZ, R26 ;  /* 0x000000ffff7d7224 */ /* 0x000fe400078e001a */
[----:B------:R-:W-:Y:S02]  /*18ca0*/  IMAD.MOV.U32 R244, RZ, RZ, R149 ;  /* 0x000000fffff47224 */ /* 0x000fe400078e0095 */
[--C-:B------:R-:W-:Y:S02]  /*18cb0*/  FFMA.FTZ R121, R213, c[0x0][0x2d0], -R75.reuse ;  /* 0x0000b400d5797a23 */ /* 0x100fe4000001084b */
[----:B------:R-:W-:Y:S02]  /*18cc0*/  FFMA.FTZ R120, R215, c[0x0][0x2d0], -R75 ;  /* 0x0000b400d7787a23 */ /* 0x000fe4000001084b */
[C---:B---3--:R-:W-:Y:S02]  /*18cd0*/  FMUL.FTZ R10, R0.reuse, R126 ;  /* 0x0000007e000a7220 */ /* 0x048fe40000410000 */
[----:B------:R1:W3:Y:S01]  /*18ce0*/  MUFU.EX2 R126, R2 ;  /* 0x00000002007e7308 */ /* 0x0002e20000000800 */
[C---:B------:R-:W-:Y:S02]  /*18cf0*/  FMUL.FTZ R11, R0.reuse, R127 ;  /* 0x0000007f000b7220 */ /* 0x040fe40000410000 */
[C---:B------:R-:W-:Y:S02]  /*18d00*/  FMUL.FTZ R14, R0.reuse, R130 ;  /* 0x00000082000e7220 */ /* 0x040fe40000410000 */
[C---:B------:R-:W-:Y:S01]  /*18d10*/  FMUL.FTZ R15, R0.reuse, R131 ;  /* 0x00000083000f7220 */ /* 0x040fe20000410000 */
[----:B------:R-:W-:Y:S01]  /*18d20*/  MOV R131, R16 ;  /* 0x0000001000837202 */ /* 0x000fe20000000f00 */
[----:B------:R-:W-:Y:S02]  /*18d30*/  FMUL.FTZ R16, R3, R132 ;  /* 0x0000008403107220 */ /* 0x000fe40000410000 */
        /* <DEDUP_REMOVED lines=8> */
[----:B-1----:R-:W-:Y:S02]  /*18dc0*/  FFMA.FTZ R2, R54, c[0x0][0x2d0], -R97 ;  /* 0x0000b40036027a23 */ /* 0x002fe40000010861 */
[----:B------:R-:W-:Y:S02]  /*18dd0*/  IMAD.MOV.U32 R130, RZ, RZ, R87 ;  /* 0x000000ffff827224 */ /* 0x000fe400078e0057 */
[----:B------:R1:W1:Y:S01]  /*18de0*/  MUFU.EX2 R128, R2 ;  /* 0x0000000200807308 */ /* 0x0002620000000800 */
[----:B------:R-:W-:Y:S02]  /*18df0*/  IMAD.MOV.U32 R132, RZ, RZ, R90 ;  /* 0x000000ffff847224 */ /* 0x000fe400078e005a */
[----:B---3--:R-:W-:Y:S02]  /*18e00*/  IMAD.MOV.U32 R215, RZ, RZ, R126 ;  /* 0x000000ffffd77224 */ /* 0x008fe400078e007e */
[--C-:B------:R-:W-:Y:S05]  /*18e10*/  FFMA.FTZ R126, R185, c[0x0][0x2d0], -R100.reuse ;  /* 0x0000b400b97e7a23 */ /* 0x100fea0000010864 */
[----:B------:R-:W-:Y:S10]  /*18e20*/  MUFU.EX2 R185, R108 ;  /* 0x0000006c00b97308 */ /* 0x000ff40000000800 */
[----:B------:R-:W-:Y:S01]  /*18e30*/  MUFU.EX2 R108, R122 ;  /* 0x0000007a006c7308 */ /* 0x000fe20000000800 */
[----:B-1----:R-:W-:Y:S02]  /*18e40*/  FFMA.FTZ R2, R55, c[0x0][0x2d0], -R100 ;  /* 0x0000b40037027a23 */ /* 0x002fe40000010864 */
[----:B------:R-:W1:Y:S01]  /*18e50*/  LDSM.16.MT88.4 R52, [R225+0x100] ;  /* 0x00010000e134783b */ /* 0x000e620000004200 */
[----:B------:R-:W-:Y:S02]  /*18e60*/  IMAD.MOV.U32 R246, RZ, RZ, R128 ;  /* 0x000000fffff67224 */ /* 0x000fe400078e0080 */
[--C-:B------:R-:W-:Y:S04]  /*18e70*/  FFMA.FTZ R128, R184, c[0x0][0x2d0], -R100.reuse ;  /* 0x0000b400b8807a23 */ /* 0x100fe80000010864 */
[----:B------:R3:W3:Y:S10]  /*18e80*/  MUFU.EX2 R127, R2 ;  /* 0x00000002007f7308 */ /* 0x0006f40000000800 */
[----:B------:R-:W-:Y:S10]  /*18e90*/  MUFU.EX2 R184, R110 ;  /* 0x0000006e00b87308 */ /* 0x000ff40000000800 */
[----:B------:R-:W-:Y:S01]  /*18ea0*/  MUFU.EX2 R110, R120 ;  /* 0x00000078006e7308 */ /* 0x000fe20000000800 */
[--C-:B---3--:R-:W-:Y:S01]  /*18eb0*/  FFMA.FTZ R2, R56, c[0x0][0x2d0], -R100.reuse ;  /* 0x0000b40038027a23 */ /* 0x108fe20000010864 */
[----:B------:R-:W-:Y:S01]  /*18ec0*/  MOV R216, R127 ;  /* 0x0000007f00d87202 */ /* 0x000fe20000000f00 */
[----:B------:R-:W-:Y:S02]  /*18ed0*/  FMUL.FTZ R56, R68, R172 ;  /* 0x000000ac44387220 */ /* 0x000fe40000410000 */
[----:B------:R-:W-:Y:S05]  /*18ee0*/  FFMA.FTZ R127, R101, c[0x0][0x2d0], -R97 ;  /* 0x0000b400657f7a23 */ /* 0x000fea0000010861 */
[----:B------:R3:W-:Y:S01]  /*18ef0*/  MUFU.EX2 R129, R2 ;  /* 0x0000000200817308 */ /* 0x0007e20000000800 */
[----:B------:R-:W-:Y:S09]  /*18f00*/  FFMA.FTZ R101, R200, c[0x0][0x2d0], -R100 ;  /* 0x0000b400c8657a23 */ /* 0x000ff20000010864 */
[----:B------:R-:W-:Y:S01]  /*18f10*/  MUFU.EX2 R172, R112 ;  /* 0x0000007000ac7308 */ /* 0x000fe20000000800 */
[----:B---3--:R-:W-:Y:S02]  /*18f20*/  FFMA.FTZ R2, R57, c[0x0][0x2d0], -R75 ;  /* 0x0000b40039027a23 */ /* 0x008fe4000001084b */
[----:B------:R-:W-:Y:S01]  /*18f30*/  FMUL.FTZ R57, R68, R173 ;  /* 0x000000ad44397220 */ /* 0x000fe20000410000 */
[----:B--2---:R-:W-:Y:S02]  /*18f40*/  F2FP.PACK_AB R67, R74, R252 ;  /* 0x000000fc4a43723e */ /* 0x004fe400000000ff */
[----:B------:R-:W-:Y:S02]  /*18f50*/  F2FP.PACK_AB R66, R73, R109 ;  /* 0x0000006d4942723e */ /* 0x000fe400000000ff */
[----:B------:R-:W-:Y:S07]  /*18f60*/  F2FP.PACK_AB R79, R72, R117 ;  /* 0x00000075484f723e */ /* 0x000fee00000000ff */
[-C--:B------:R-:W-:Y:S08]  /*18f70*/  HMMA.16816.F32 R4, R76, R20.reuse, R4 ;  /* 0x000000144c04723c */ /* 0x080ff00000001804 */
[C---:B------:R-:W-:Y:S07]  /*18f80*/  HMMA.16816.F32 R8, R64.reuse, R20, R8 ;  /* 0x000000144008723c */ /* 0x040fee0000001808 */
[C---:B------:R-:W-:Y:S01]  /*18f90*/  FMUL.FTZ R21, R3.reuse, R137 ;  /* 0x0000008903157220 */ /* 0x040fe20000410000 */
[-C--:B------:R-:W-:Y:S04]  /*18fa0*/  HMMA.16816.F32 R12, R64, R22.reuse, R12 ;  /* 0x00000016400c723c */ /* 0x080fe8000000180c */
[----:B------:R-:W-:Y:S01]  /*18fb0*/  FMUL.FTZ R20, R3, R136 ;  /* 0x0000008803147220 */ /* 0x000fe20000410000 */
[----:B------:R-:W-:Y:S01]  /*18fc0*/  MOV R137, R25 ;  /* 0x0000001900897202 */ /* 0x000fe20000000f00 */
[----:B------:R-:W-:Y:S02]  /*18fd0*/  IMAD.MOV.U32 R136, RZ, RZ, R28 ;  /* 0x000000ffff887224 */ /* 0x000fe400078e001c */
[C---:B------:R-:W-:Y:S04]  /*18fe0*/  HMMA.16816.F32 R16, R76.reuse, R22, R16 ;  /* 0x000000164c10723c */ /* 0x040fe80000001810 */
[C---:B------:R-:W-:Y:S02]  /*18ff0*/  FMUL.FTZ R25, R68.reuse, R141 ;  /* 0x0000008d44197220 */ /* 0x040fe40000410000 */
[C---:B------:R-:W-:Y:S01]  /*19000*/  FMUL.FTZ R28, R68.reuse, R144 ;  /* 0x00000090441c7220 */ /* 0x040fe20000410000 */
[----:B------:R-:W-:Y:S01]  /*19010*/  MOV R144, R85 ;  /* 0x0000005500907202 */ /* 0x000fe20000000f00 */
[C---:B------:R-:W-:Y:S02]  /*19020*/  FMUL.FTZ R23, R69.reuse, R139 ;  /* 0x0000008b45177220 */ /* 0x040fe40000410000 */
[----:B------:R2:W-:Y:S02]  /*19030*/  MUFU.EX2 R139, R2 ;  /* 0x00000002008b7308 */ /* 0x0005e40000000800 */
[----:B------:R-:W-:Y:S02]  /*19040*/  FMUL.FTZ R22, R69, R138 ;  /* 0x0000008a45167220 */ /* 0x000fe40000410000 */
[----:B------:R-:W-:Y:S02]  /*19050*/  IMAD.MOV.U32 R138, RZ, RZ, R24 ;  /* 0x000000ffff8a7224 */ /* 0x000fe400078e0018 */
[----:B------:R-:W-:Y:S03]  /*19060*/  FMUL.FTZ R24, R68, R140 ;  /* 0x0000008c44187220 */ /* 0x000fe60000410000 */
[-C--:B------:R-:W-:Y:S03]  /*19070*/  HMMA.16816.F32 R20, R76, R36.reuse, R20 ;  /* 0x000000244c14723c */ /* 0x080fe60000001814 */
[----:B------:R-:W-:Y:S01]  /*19080*/  MOV R213, R138 ;  /* 0x0000008a00d57202 */ /* 0x000fe20000000f00 */
[----:B------:R-:W-:Y:S02]  /*19090*/  IMAD.MOV.U32 R138, RZ, RZ, R109 ;  /* 0x000000ffff8a7224 */ /* 0x000fe400078e006d */
[----:B------:R-:W-:Y:S02]  /*190a0*/  FFMA.FTZ R109, R191, c[0x0][0x2d0], -R97 ;  /* 0x0000b400bf6d7a23 */ /* 0x000fe40000010861 */
[C---:B------:R-:W-:Y:S02]  /*190b0*/  HMMA.16816.F32 R24, R64.reuse, R36, R24 ;  /* 0x000000244018723c */ /* 0x040fe40000001818 */
[----:B------:R-:W-:Y:S02]  /*190c0*/  MUFU.EX2 R173, R109 ;  /* 0x0000006d00ad7308 */ /* 0x000fe40000000800 */
[--C-:B--2---:R-:W-:Y:S04]  /*190d0*/  FFMA.FTZ R2, R58, c[0x0][0x2d0], -R75.reuse ;  /* 0x0000b4003a027a23 */ /* 0x104fe8000001084b */
[-C--:B------:R-:W-:Y:S04]  /*190e0*/  HMMA.16816.F32 R28, R64, R38.reuse, R28 ;  /* 0x00000026401c723c */ /* 0x080fe8000000181c */
[----:B------:R2:W-:Y:S01]  /*190f0*/  MUFU.EX2 R141, R2 ;  /* 0x00000002008d7308 */ /* 0x0005e20000000800 */
[C---:B------:R-:W-:Y:S02]  /*19100*/  FMUL.FTZ R36, R3.reuse, R152 ;  /* 0x0000009803247220 */ /* 0x040fe40000410000 */
[----:B------:R-:W-:Y:S01]  /*19110*/  FMUL.FTZ R37, R3, R153 ;  /* 0x0000009903257220 */ /* 0x000fe20000410000 */
[C---:B------:R-:W-:Y:S04]  /*19120*/  HMMA.16816.F32 R32, R76.reuse, R38, R32 ;  /* 0x000000264c20723c */ /* 0x040fe80000001820 */
[C---:B------:R-:W-:Y:S02]  /*19130*/  FMUL.FTZ R58, R0.reuse, R174 ;  /* 0x000000ae003a7220 */ /* 0x040fe40000410000 */
[----:B------:R-:W-:Y:S01]  /*19140*/  MUFU.EX2 R109, R121 ;  /* 0x00000079006d7308 */ /* 0x000fe20000000800 */
[C---:B------:R-:W-:Y:S02]  /*19150*/  FMUL.FTZ R38, R69.reuse, R154 ;  /* 0x0000009a45267220 */ /* 0x040fe40000410000 */
[----:B------:R-:W-:Y:S03]  /*19160*/  FMUL.FTZ R39, R69, R155 ;  /* 0x0000009b45277220 */ /* 0x000fe60000410000 */
[----:B------:R-:W-:Y:S02]  /*19170*/  IMAD.MOV.U32 R154, RZ, RZ, R80 ;  /* 0x000000ffff9a7224 */ /* 0x000fe400078e0050 */
[----:B------:R-:W3:Y:S02]  /*19180*/  LDSM.16.MT88.4 R80, [R226+0x100] ;  /* 0x00010000e250783b */ /* 0x000ee40000004200 */
[-C--:B-1----:R-:W-:Y:S01]  /*19190*/  HMMA.16816.F32 R36, R76, R52.reuse, R36 ;  /* 0x000000344c24723c */ /* 0x082fe20000001824 */
[----:B------:R-:W-:Y:S02]  /*191a0*/  MUFU.EX2 R174, R105 ;  /* 0x0000006900ae7308 */ /* 0x000fe40000000800 */
[--C-:B--2---:R-:W-:Y:S02]  /*191b0*/  FFMA.FTZ R2, R59, c[0x0][0x2d0], -R96.reuse ;  /* 0x0000b4003b027a23 */ /* 0x104fe40000010860 */
[----:B------:R-:W-:Y:S03]  /*191c0*/  FMUL.FTZ R59, R0, R175 ;  /* 0x000000af003b7220 */ /* 0x000fe60000410000 */
[C---:B------:R-:W-:Y:S03]  /*191d0*/  HMMA.16816.F32 R40, R64.reuse, R52, R40 ;  /* 0x000000344028723c */ /* 0x040fe60000001828 */
[----:B------:R1:W2:Y:S04]  /*191e0*/  MUFU.EX2 R140, R2 ;  /* 0x00000002008c7308 */ /* 0x0002a80000000800 */
[C---:B------:R-:W-:Y:S01]  /*191f0*/  FMUL.FTZ R52, R3.reuse, R168 ;  /* 0x000000a803347220 */ /* 0x040fe20000410000 */
[-C--:B------:R-:W-:Y:S04]  /*19200*/  HMMA.16816.F32 R44, R64, R54.reuse, R44 ;  /* 0x00000036402c723c */ /* 0x080fe8000000182c */
[----:B------:R-:W-:Y:S01]  /*19210*/  FMUL.FTZ R53, R3, R169 ;  /* 0x000000a903357220 */ /* 0x000fe20000410000 */
[----:B------:R-:W-:Y:S03]  /*19220*/  MUFU.EX2 R168, R102 ;  /* 0x0000006600a87308 */ /* 0x000fe60000000800 */
[C---:B------:R-:W-:Y:S07]  /*19230*/  HMMA.16816.F32 R48, R76.reuse, R54, R48 ;  /* 0x000000364c30723c */ /* 0x040fee0000001830 */
[C---:B------:R-:W-:Y:S01]  /*19240*/  FMUL.FTZ R54, R69.reuse, R170 ;  /* 0x000000aa45367220 */ /* 0x040fe20000410000 */
[----:B------:R-:W-:Y:S01]  /*19250*/  MUFU.EX2 R169, R101 ;  /* 0x0000006500a97308 */ /* 0x000fe20000000800 */
[----:B------:R-:W-:Y:S03]  /*19260*/  FMUL.FTZ R55, R69, R171 ;  /* 0x000000ab45377220 */ /* 0x000fe60000410000 */
[----:B-1----:R-:W-:Y:S02]  /*19270*/  FFMA.FTZ R2, R60, c[0x0][0x2d0], -R96 ;  /* 0x0000b4003c027a23 */ /* 0x002fe40000010860 */
[----:B--2---:R-:W-:Y:S02]  /*19280*/  IMAD.MOV.U32 R155, RZ, RZ, R140 ;  /* 0x000000ffff9b7224 */ /* 0x004fe400078e008c */
[-C--:B---3--:R-:W-:Y:S02]  /*19290*/  HMMA.16816.F32 R52, R76, R80.reuse, R52 ;  /* 0x000000504c34723c */ /* 0x088fe40000001834 */
[----:B------:R1:W-:Y:S01]  /*192a0*/  MUFU.EX2 R142, R2 ;  /* 0x00000002008e7308 */ /* 0x0003e20000000800 */
[----:B------:R-:W-:Y:S05]  /*192b0*/  FMUL.FTZ R60, R68, R176 ;  /* 0x000000b0443c7220 */ /* 0x000fea0000410000 */
[C---:B------:R-:W-:Y:S04]  /*192c0*/  HMMA.16816.F32 R56, R64.reuse, R80, R56 ;  /* 0x000000504038723c */ /* 0x040fe80000001838 */
[----:B------:R-:W-:Y:S03]  /*192d0*/  MUFU.EX2 R101, R127 ;  /* 0x0000007f00657308 */ /* 0x000fe60000000800 */
[----:B----4-:R-:W-:Y:S02]  /*192e0*/  F2FP.PACK_AB R80, R232, R133 ;  /* 0x00000085e850723e */ /* 0x010fe400000000ff */
[----:B------:R-:W-:Y:S03]  /*192f0*/  F2FP.PACK_AB R81, R229, R242 ;  /* 0x000000f2e551723e */ /* 0x000fe600000000ff */
[--C-:B-1----:R-:W-:Y:S02]  /*19300*/  FFMA.FTZ R2, R61, c[0x0][0x2d0], -R75.reuse ;  /* 0x0000b4003d027a23 */ /* 0x102fe4000001084b */
[----:B------:R-:W-:Y:S02]  /*19310*/  FMUL.FTZ R61, R68, R177 ;  /* 0x000000b1443d7220 */ /* 0x000fe40000410000 */
[----:B------:R1:W2:Y:S02]  /*19320*/  MUFU.EX2 R143, R2 ;  /* 0x00000002008f7308 */ /* 0x0002a40000000800 */
[----:B-1----:R-:W-:Y:S02]  /*19330*/  FFMA.FTZ R2, R62, c[0x0][0x2d0], -R75 ;  /* 0x0000b4003e027a23 */ /* 0x002fe4000001084b */
[C---:B------:R-:W-:Y:S06]  /*19340*/  FMUL.FTZ R62, R0.reuse, R178 ;  /* 0x000000b2003e7220 */ /* 0x040fec0000410000 */
[----:B------:R1:W-:Y:S02]  /*19350*/  MUFU.EX2 R146, R2 ;  /* 0x0000000200927308 */ /* 0x0003e40000000800 */
[--C-:B-1----:R-:W-:Y:S02]  /*19360*/  FFMA.FTZ R2, R63, c[0x0][0x2d0], -R96.reuse ;  /* 0x0000b4003f027a23 */ /* 0x102fe40000010860 */
[----:B------:R-:W-:Y:S06]  /*19370*/  FMUL.FTZ R63, R0, R179 ;  /* 0x000000b3003f7220 */ /* 0x000fec0000410000 */
[----:B------:R1:W-:Y:S01]  /*19380*/  MUFU.EX2 R145, R2 ;  /* 0x0000000200917308 */ /* 0x0003e20000000800 */
[-C--:B------:R-:W-:Y:S07]  /*19390*/  HMMA.16816.F32 R60, R64, R82.reuse, R60 ;  /* 0x00000052403c723c */ /* 0x080fee000000183c */
[----:B------:R-:W-:Y:S01]  /*193a0*/  FMUL.FTZ R64, R3, R180 ;  /* 0x000000b403407220 */ /* 0x000fe20000410000 */
[----:B------:R-:W-:Y:S01]  /*193b0*/  F2FP.PACK_AB R180, R109, R110 ;  /* 0x0000006e6db4723e */ /* 0x000fe200000000ff */
[----:B------:R-:W-:Y:S03]  /*193c0*/  FMUL.FTZ R65, R3, R181 ;  /* 0x000000b503417220 */ /* 0x000fe60000410000 */
[C---:B------:R-:W-:Y:S02]  /*193d0*/  FMUL.FTZ R66, R69.reuse, R182 ;  /* 0x000000b645427220 */ /* 0x040fe40000410000 */
[----:B------:R-:W-:Y:S02]  /*193e0*/  FMUL.FTZ R67, R69, R183 ;  /* 0x000000b745437220 */ /* 0x000fe40000410000 */
[----:B-1----:R-:W-:Y:S05]  /*193f0*/  FFMA.FTZ R2, R86, c[0x0][0x2d0], -R96 ;  /* 0x0000b40056027a23 */ /* 0x002fea0000010860 */
[----:B------:R-:W-:Y:S01]  /*19400*/  HMMA.16816.F32 R64, R76, R82, R64 ;  /* 0x000000524c40723c */ /* 0x000fe20000001840 */
[----:B------:R-:W1:Y:S01]  /*19410*/  LDSM.16.MT88.4 R84, [R224+0x900] ;  /* 0x00090000e054783b */ /* 0x000e620000004200 */
[----:B------:R3:W-:Y:S05]  /*19420*/  MUFU.EX2 R147, R2 ;  /* 0x0000000200937308 */ /* 0x0007ea0000000800 */
[----:B------:R-:W-:Y:S02]  /*19430*/  F2FP.PACK_AB R76, R214, R135 ;  /* 0x00000087d64c723e */ /* 0x000fe400000000ff */
[----:B------:R-:W-:Y:S03]  /*19440*/  F2FP.PACK_AB R77, R228, R134 ;  /* 0x00000086e44d723e */ /* 0x000fe600000000ff */
[----:B------:R-:W-:Y:S02]  /*19450*/  F2FP.PACK_AB R78, R237, R132 ;  /* 0x00000084ed4e723e */ /* 0x000fe400000000ff */
[----:B------:R-:W-:Y:S02]  /*19460*/  F2FP.PACK_AB R79, R238, R231 ;  /* 0x000000e7ee4f723e */ /* 0x000fe400000000ff */
[----:B------:R-:W-:Y:S02]  /*19470*/  F2FP.PACK_AB R82, R136, R235 ;  /* 0x000000eb8852723e */ /* 0x000fe400000000ff */
[----:B------:R-:W-:Y:S01]  /*19480*/  F2FP.PACK_AB R83, R131, R236 ;  /* 0x000000ec8353723e */ /* 0x000fe200000000ff */
[--C-:B---3--:R-:W-:Y:S04]  /*19490*/  FFMA.FTZ R2, R88, c[0x0][0x2d0], -R97.reuse ;  /* 0x0000b40058027a23 */ /* 0x108fe80000010861 */
[----:B------:R3:W-:Y:S01]  /*194a0*/  MUFU.EX2 R153, R2 ;  /* 0x0000000200997308 */ /* 0x0007e20000000800 */
[-C--:B-1----:R-:W-:Y:S08]  /*194b0*/  HMMA.16816.F32 R4, R76, R84.reuse, R4 ;  /* 0x000000544c04723c */ /* 0x082ff00000001804 */
[C---:B------:R-:W-:Y:S04]  /*194c0*/  HMMA.16816.F32 R8, R80.reuse, R84, R8 ;  /* 0x000000545008723c */ /* 0x040fe80000001808 */
[----:B---3--:R-:W-:Y:S02]  /*194d0*/  FFMA.FTZ R2, R89, c[0x0][0x2d0], -R97 ;  /* 0x0000b40059027a23 */ /* 0x008fe40000010861 */
[----:B------:R-:W1:Y:S02]  /*194e0*/  LDSM.16.MT88.4 R88, [R227+0x900] ;  /* 0x00090000e358783b */ /* 0x000e640000004200 */
[-C--:B------:R-:W-:Y:S01]  /*194f0*/  HMMA.16816.F32 R12, R80, R86.reuse, R12 ;  /* 0x00000056500c723c */ /* 0x080fe2000000180c */
[----:B------:R3:W-:Y:S03]  /*19500*/  MUFU.EX2 R159, R2 ;  /* 0x00000002009f7308 */ /* 0x0007e60000000800 */
[--C-:B------:R-:W-:Y:S04]  /*19510*/  FFMA.FTZ R84, R217, c[0x0][0x2d0], -R100.reuse ;  /* 0x0000b400d9547a23 */ /* 0x100fe80000010864 */
[C---:B------:R-:W-:Y:S03]  /*19520*/  HMMA.16816.F32 R16, R76.reuse, R86, R16 ;  /* 0x000000564c10723c */ /* 0x040fe60000001810 */
[----:B------:R4:W-:Y:S01]  /*19530*/  MUFU.EX2 R156, R84 ;  /* 0x00000054009c7308 */ /* 0x0009e20000000800 */
[--C-:B---3--:R-:W-:Y:S09]  /*19540*/  FFMA.FTZ R2, R202, c[0x0][0x2d0], -R100.reuse ;  /* 0x0000b400ca027a23 */ /* 0x108ff20000010864 */
[----:B------:R3:W-:Y:S01]  /*19550*/  MUFU.EX2 R152, R2 ;  /* 0x0000000200987308 */ /* 0x0007e20000000800 */
[----:B----4-:R-:W4:Y:S01]  /*19560*/  LDSM.16.MT88.4 R84, [R226+0x900] ;  /* 0x00090000e254783b */ /* 0x010f220000004200 */
[-C--:B-1----:R-:W-:Y:S08]  /*19570*/  HMMA.16816.F32 R20, R76, R88.reuse, R20 ;  /* 0x000000584c14723c */ /* 0x082ff00000001814 */
[C---:B------:R-:W-:Y:S04]  /*19580*/  HMMA.16816.F32 R24, R80.reuse, R88, R24 ;  /* 0x000000585018723c */ /* 0x040fe80000001818 */
[--C-:B---3--:R-:W-:Y:S04]  /*19590*/  FFMA.FTZ R2, R203, c[0x0][0x2d0], -R100.reuse ;  /* 0x0000b400cb027a23 */ /* 0x108fe80000010864 */
[-C--:B------:R-:W-:Y:S01]  /*195a0*/  HMMA.16816.F32 R28, R80, R90.reuse, R28 ;  /* 0x0000005a501c723c */ /* 0x080fe2000000181c */
[----:B------:R1:W-:Y:S03]  /*195b0*/  MUFU.EX2 R158, R2 ;  /* 0x00000002009e7308 */ /* 0x0003e60000000800 */
[----:B------:R-:W-:Y:S01]  /*195c0*/  FFMA.FTZ R88, R220, c[0x0][0x2d0], -R75 ;  /* 0x0000b400dc587a23 */ /* 0x000fe2000001084b */
[----:B--2---:R-:W-:Y:S03]  /*195d0*/  MOV R220, R143 ;  /* 0x0000008f00dc7202 */ /* 0x004fe60000000f00 */
[C---:B------:R-:W-:Y:S08]  /*195e0*/  HMMA.16816.F32 R32, R76.reuse, R90, R32 ;  /* 0x0000005a4c20723c */ /* 0x040ff00000001820 */
[-C--:B------:R-:W-:Y:S08]  /*195f0*/  HMMA.16816.F32 R36, R76, R92.reuse, R36 ;  /* 0x0000005c4c24723c */ /* 0x080ff00000001824 */
[C---:B------:R-:W-:Y:S04]  /*19600*/  HMMA.16816.F32 R40, R80.reuse, R92, R40 ;  /* 0x0000005c5028723c */ /* 0x040fe80000001828 */
[--C-:B-1----:R-:W-:Y:S04]  /*19610*/  FFMA.FTZ R2, R207, c[0x0][0x2d0], -R97.reuse ;  /* 0x0000b400cf027a23 */ /* 0x102fe80000010861 */
[-C--:B------:R-:W-:Y:S01]  /*19620*/  HMMA.16816.F32 R44, R80, R94.reuse, R44 ;  /* 0x0000005e502c723c */ /* 0x080fe2000000182c */
[----:B------:R1:W-:Y:S07]  /*19630*/  MUFU.EX2 R157, R2 ;  /* 0x00000002009d7308 */ /* 0x0003ee0000000800 */
[C---:B------:R-:W-:Y:S01]  /*19640*/  HMMA.16816.F32 R48, R76.reuse, R94, R48 ;  /* 0x0000005e4c30723c */ /* 0x040fe20000001830 */
[----:B------:R-:W-:Y:S07]  /*19650*/  LDSM.16.MT88.4 R92, [R227+0x1100] ;  /* 0x00110000e35c783b */ /* 0x000fee0000004200 */
[-C--:B----4-:R-:W-:Y:S08]  /*19660*/  HMMA.16816.F32 R52, R76, R84.reuse, R52 ;  /* 0x000000544c34723c */ /* 0x090ff00000001834 */
[C---:B------:R-:W-:Y:S04]  /*19670*/  HMMA.16816.F32 R56, R80.reuse, R84, R56 ;  /* 0x000000545038723c */ /* 0x040fe80000001838 */
[--C-:B-1----:R-:W-:Y:S02]  /*19680*/  FFMA.FTZ R2, R211, c[0x0][0x2d0], -R97.reuse ;  /* 0x0000b400d3027a23 */ /* 0x102fe40000010861 */
[----:B------:R1:W-:Y:S02]  /*19690*/  MUFU.EX2 R211, R88 ;  /* 0x0000005800d37308 */ /* 0x0003e40000000800 */
[-C--:B------:R-:W-:Y:S01]  /*196a0*/  HMMA.16816.F32 R60, R80, R86.reuse, R60 ;  /* 0x00000056503c723c */ /* 0x080fe2000000183c */
[----:B------:R-:W2:Y:S04]  /*196b0*/  LDL.LU R82, [R1+0x48] ;  /* 0x0000480001527983 */ /* 0x000ea80000300800 */
[----:B------:R-:W2:Y:S02]  /*196c0*/  LDL.LU R140, [R1+0x54] ;  /* 0x00005400018c7983 */ /* 0x000ea40000300800 */
[----:B------:R-:W-:Y:S01]  /*196d0*/  FFMA.FTZ R80, R154, c[0x0][0x2d0], -R100 ;  /* 0x0000b4009a507a23 */ /* 0x000fe20000010864 */
[----:B------:R-:W-:Y:S01]  /*196e0*/  HMMA.16816.F32 R64, R76, R86, R64 ;  /* 0x000000564c40723c */ /* 0x000fe20000001840 */
[----:B------:R4:W4:Y:S01]  /*196f0*/  MUFU.EX2 R148, R2 ;  /* 0x0000000200947308 */ /* 0x0009220000000800 */
[----:B------:R-:W-:Y:S02]  /*19700*/  LDSM.16.MT88.4 R84, [R225+0x1100] ;  /* 0x00110000e154783b */ /* 0x000fe40000004200 */
[--C-:B------:R-:W-:Y:S01]  /*19710*/  FFMA.FTZ R81, R144, c[0x0][0x2d0], -R97.reuse ;  /* 0x0000b40090517a23 */ /* 0x100fe20000010861 */
[----:B------:R-:W-:Y:S01]  /*19720*/  MOV R154, R141 ;  /* 0x0000008d009a7202 */ /* 0x000fe20000000f00 */
[----:B------:R-:W-:Y:S01]  /*19730*/  IMAD.MOV.U32 R144, RZ, RZ, R124 ;  /* 0x000000ffff907224 */ /* 0x000fe200078e007c */
[----:B------:R-:W-:Y:S01]  /*19740*/  F2FP.PACK_AB R76, R119, R239 ;  /* 0x000000ef774c723e */ /* 0x000fe200000000ff */
[--C-:B------:R-:W-:Y:S01]  /*19750*/  FFMA.FTZ R124, R186, c[0x0][0x2d0], -R100.reuse ;  /* 0x0000b400ba7c7a23 */ /* 0x100fe20000010864 */
[----:B------:R-:W-:Y:S02]  /*19760*/  F2FP.PACK_AB R77, R230, R240 ;  /* 0x000000f0e64d723e */ /* 0x000fe400000000ff */
[----:B------:R4:W-:Y:S01]  /*19770*/  MUFU.EX2 R192, R80 ;  /* 0x0000005000c07308 */ /* 0x0009e20000000800 */
[----:B------:R-:W-:Y:S01]  /*19780*/  F2FP.PACK_AB R79, R244, R213 ;  /* 0x000000d5f44f723e */ /* 0x000fe200000000ff */
[----:B-1----:R-:W1:Y:S08]  /*19790*/  LDSM.16.MT88.4 R88, [R224+0x1100] ;  /* 0x00110000e058783b */ /* 0x002e700000004200 */
[----:B------:R-:W-:Y:S01]  /*197a0*/  MUFU.EX2 R186, R107 ;  /* 0x0000006b00ba7308 */ /* 0x000fe20000000800 */
[----:B----4-:R-:W-:Y:S01]  /*197b0*/  FFMA.FTZ R2, R219, c[0x0][0x2d0], -R100 ;  /* 0x0000b400db027a23 */ /* 0x010fe20000010864 */
[----:B------:R-:W-:Y:S08]  /*197c0*/  MOV R219, R148 ;  /* 0x0000009400db7202 */ /* 0x000ff00000000f00 */
[----:B------:R4:W-:Y:S01]  /*197d0*/  MUFU.EX2 R163, R2 ;  /* 0x0000000200a37308 */ /* 0x0009e20000000800 */
[--C-:B------:R-:W-:Y:S02]  /*197e0*/  FFMA.FTZ R80, R130, c[0x0][0x2d0], -R97.reuse ;  /* 0x0000b40082507a23 */ /* 0x100fe40000010861 */
[----:B------:R-:W-:Y:S07]  /*197f0*/  FFMA.FTZ R130, R98, c[0x0][0x2d0], -R97 ;  /* 0x0000b40062827a23 */ /* 0x000fee0000010861 */
[----:B------:R1:W-:Y:S10]  /*19800*/  MUFU.EX2 R171, R80 ;  /* 0x0000005000ab7308 */ /* 0x0003f40000000800 */
[----:B------:R-:W-:Y:S01]  /*19810*/  MUFU.EX2 R107, R212 ;  /* 0x000000d4006b7308 */ /* 0x000fe20000000800 */
[--C-:B----4-:R-:W-:Y:S09]  /*19820*/  FFMA.FTZ R2, R218, c[0x0][0x2d0], -R75.reuse ;  /* 0x0000b400da027a23 */ /* 0x110ff2000001084b */
[----:B------:R4:W-:Y:S01]  /*19830*/  MUFU.EX2 R162, R2 ;  /* 0x0000000200a27308 */ /* 0x0009e20000000800 */
[----:B-1----:R-:W-:Y:S01]  /*19840*/  F2FP.PACK_AB R80, R144, R233 ;  /* 0x000000e99050723e */ /* 0x002fe200000000ff */
[----:B----4-:R-:W-:Y:S02]  /*19850*/  FFMA.FTZ R2, R221, c[0x0][0x2d0], -R75 ;  /* 0x0000b400dd027a23 */ /* 0x010fe4000001084b */
[----:B------:R-:W-:Y:S06]  /*19860*/  IMAD.MOV.U32 R221, RZ, RZ, R147 ;  /* 0x000000ffffdd7224 */ /* 0x000fec00078e0093 */
[----:B------:R1:W-:Y:S02]  /*19870*/  MUFU.EX2 R218, R2 ;  /* 0x0000000200da7308 */ /* 0x0003e40000000800 */
[--C-:B-1----:R-:W-:Y:S01]  /*19880*/  FFMA.FTZ R2, R247, c[0x0][0x2d0], -R96.reuse ;  /* 0x0000b400f7027a23 */ /* 0x102fe20000010860 */
[----:B------:R-:W-:Y:S07]  /*19890*/  MOV R247, R146 ;  /* 0x0000009200f77202 */ /* 0x000fee0000000f00 */
[----:B------:R1:W-:Y:S02]  /*198a0*/  MUFU.EX2 R161, R2 ;  /* 0x0000000200a17308 */ /* 0x0003e40000000800 */
[----:B-1----:R-:W-:Y:S02]  /*198b0*/  FFMA.FTZ R2, R248, c[0x0][0x2d0], -R96 ;  /* 0x0000b400f8027a23 */ /* 0x002fe40000010860 */
[----:B------:R-:W-:Y:S06]  /*198c0*/  IMAD.MOV.U32 R248, RZ, RZ, R145 ;  /* 0x000000fffff87224 */ /* 0x000fec00078e0091 */
[----:B------:R1:W-:Y:S02]  /*198d0*/  MUFU.EX2 R217, R2 ;  /* 0x0000000200d97308 */ /* 0x0003e40000000800 */
[--C-:B-1----:R-:W-:Y:S02]  /*198e0*/  FFMA.FTZ R2, R222, c[0x0][0x2d0], -R75.reuse ;  /* 0x0000b400de027a23 */ /* 0x102fe4000001084b */
[----:B------:R-:W-:Y:S06]  /*198f0*/  FFMA.FTZ R75, R210, c[0x0][0x2d0], -R75 ;  /* 0x0000b400d24b7a23 */ /* 0x000fec000001084b */
[----:B------:R1:W-:Y:S01]  /*19900*/  MUFU.EX2 R207, R2 ;  /* 0x0000000200cf7308 */ /* 0x0003e20000000800 */
[----:B------:R-:W-:Y:S01]  /*19910*/  IMAD.MOV.U32 R210, RZ, RZ, R137 ;  /* 0x000000ffffd27224 */ /* 0x000fe200078e0089 */
[----:B------:R-:W-:Y:S01]  /*19920*/  MOV R137, R118 ;  /* 0x0000007600897202 */ /* 0x000fe20000000f00 */
[----:B------:R-:W-:Y:S02]  /*19930*/  FFMA.FTZ R118, R187, c[0x0][0x2d0], -R100 ;  /* 0x0000b400bb767a23 */ /* 0x000fe40000010864 */
[----:B------:R-:W-:Y:S01]  /*19940*/  IMAD.MOV.U32 R222, RZ, RZ, R142 ;  /* 0x000000ffffde7224 */ /* 0x000fe200078e008e */
[----:B------:R-:W-:Y:S04]  /*19950*/  F2FP.PACK_AB R78, R245, R210 ;  /* 0x000000d2f54e723e */ /* 0x000fe800000000ff */
[----:B------:R-:W4:Y:S03]  /*19960*/  MUFU.EX2 R105, R75 ;  /* 0x0000004b00697308 */ /* 0x000f260000000800 */
[-C--:B------:R-:W-:Y:S07]  /*19970*/  HMMA.16816.F32 R4, R76, R88.reuse, R4 ;  /* 0x000000584c04723c */ /* 0x080fee0000001804 */
[----:B------:R-:W-:Y:S01]  /*19980*/  MUFU.EX2 R187, R106 ;  /* 0x0000006a00bb7308 */ /* 0x000fe20000000800 */
[--C-:B-1----:R-:W-:Y:S01]  /*19990*/  FFMA.FTZ R2, R243, c[0x0][0x2d0], -R96.reuse ;  /* 0x0000b400f3027a23 */ /* 0x102fe20000010860 */
[----:B------:R-:W-:Y:S02]  /*199a0*/  MOV R243, R139 ;  /* 0x0000008b00f37202 */ /* 0x000fe40000000f00 */
[----:B------:R-:W3:Y:S06]  /*199b0*/  LDL.LU R139, [R1+0x50] ;  /* 0x00005000018b7983 */ /* 0x000eec0000300800 */
[----:B------:R1:W-:Y:S01]  /*199c0*/  MUFU.EX2 R203, R2 ;  /* 0x0000000200cb7308 */ /* 0x0003e20000000800 */
[----:B----4-:R-:W-:Y:S09]  /*199d0*/  F2FP.PACK_AB R182, R105, R107 ;  /* 0x0000006b69b6723e */ /* 0x010ff200000000ff */
[----:B------:R-:W4:Y:S01]  /*199e0*/  MUFU.EX2 R106, R195 ;  /* 0x000000c3006a7308 */ /* 0x000f220000000800 */
[--C-:B-1----:R-:W-:Y:S02]  /*199f0*/  FFMA.FTZ R2, R103, c[0x0][0x2d0], -R96.reuse ;  /* 0x0000b40067027a23 */ /* 0x102fe40000010860 */
[----:B------:R-:W-:Y:S07]  /*19a00*/  FFMA.FTZ R103, R208, c[0x0][0x2d0], -R96 ;  /* 0x0000b400d0677a23 */ /* 0x000fee0000010860 */
[----:B------:R1:W-:Y:S01]  /*19a10*/  MUFU.EX2 R202, R2 ;  /* 0x0000000200ca7308 */ /* 0x0003e20000000800 */
[----:B----4-:R-:W-:Y:S09]  /*19a20*/  F2FP.PACK_AB R181, R106, R108 ;  /* 0x0000006c6ab5723e */ /* 0x010ff200000000ff */
[----:B------:R-:W-:Y:S10]  /*19a30*/  MUFU.EX2 R175, R103 ;  /* 0x0000006700af7308 */ /* 0x000ff40000000800 */
[----:B------:R-:W-:Y:S01]  /*19a40*/  MUFU.EX2 R103, R123 ;  /* 0x0000007b00677308 */ /* 0x000fe20000000800 */
[--C-:B-1----:R-:W-:Y:S01]  /*19a50*/  FFMA.FTZ R2, R250, c[0x0][0x2d0], -R97.reuse ;  /* 0x0000b400fa027a23 */ /* 0x102fe20000010861 */
[----:B------:R-:W-:Y:S01]  /*19a60*/  MOV R250, R129 ;  /* 0x0000008100fa7202 */ /* 0x000fe20000000f00 */
[--C-:B------:R-:W-:Y:S03]  /*19a70*/  FFMA.FTZ R129, R99, c[0x0][0x2d0], -R97.reuse ;  /* 0x0000b40063817a23 */ /* 0x100fe60000010861 */
[----:B------:R-:W-:Y:S04]  /*19a80*/  F2FP.PACK_AB R83, R250, R216 ;  /* 0x000000d8fa53723e */ /* 0x000fe800000000ff */
[----:B------:R1:W-:Y:S02]  /*19a90*/  MUFU.EX2 R160, R2 ;  /* 0x0000000200a07308 */ /* 0x0003e40000000800 */
[--C-:B-1----:R-:W-:Y:S01]  /*19aa0*/  FFMA.FTZ R2, R251, c[0x0][0x2d0], -R97.reuse ;  /* 0x0000b400fb027a23 */ /* 0x102fe20000010861 */
[----:B------:R-:W-:Y:S01]  /*19ab0*/  MOV R251, R125 ;  /* 0x0000007d00fb7202 */ /* 0x000fe20000000f00 */
[----:B------:R-:W-:Y:S06]  /*19ac0*/  FFMA.FTZ R125, R111, c[0x0][0x2d0], -R97 ;  /* 0x0000b4006f7d7a23 */ /* 0x000fec0000010861 */
[----:B------:R1:W-:Y:S01]  /*19ad0*/  MUFU.EX2 R198, R2 ;  /* 0x0000000200c67308 */ /* 0x0003e20000000800 */
[----:B------:R-:W-:Y:S01]  /*19ae0*/  FFMA.FTZ R111, R190, c[0x0][0x2d0], -R100 ;  /* 0x0000b400be6f7a23 */ /* 0x000fe20000010864 */
[----:B------:R-:W4:Y:S01]  /*19af0*/  LDSM.16.MT88.4 R96, [R226+0x1100] ;  /* 0x00110000e260783b */ /* 0x000f220000004200 */
[----:B--2---:R-:W-:Y:S01]  /*19b00*/  FFMA.FTZ R3, R3, R82, R189 ;  /* 0x0000005203037223 */ /* 0x004fe200000100bd */
[----:B------:R-:W-:Y:S01]  /*19b10*/  F2FP.PACK_AB R82, R246, R215 ;  /* 0x000000d7f652723e */ /* 0x000fe200000000ff */
[----:B------:R-:W-:Y:S05]  /*19b20*/  FFMA.FTZ R69, R69, R140, R206 ;  /* 0x0000008c45457223 */ /* 0x000fea00000100ce */
[----:B------:R2:W-:Y:S10]  /*19b30*/  MUFU.EX2 R190, R81 ;  /* 0x0000005100be7308 */ /* 0x0005f40000000800 */
[----:B------:R-:W4:Y:S01]  /*19b40*/  MUFU.EX2 R102, R125 ;  /* 0x0000007d00667308 */ /* 0x000f220000000800 */
[--C-:B-1----:R-:W-:Y:S02]  /*19b50*/  FFMA.FTZ R2, R151, c[0x0][0x2d0], -R100.reuse ;  /* 0x0000b40097027a23 */ /* 0x102fe40000010864 */
[----:B------:R-:W-:Y:S07]  /*19b60*/  LDSM.16.MT88.4 R148, [R227+0x3100] ;  /* 0x00310000e394783b */ /* 0x000fee0000004200 */
[----:B------:R1:W-:Y:S01]  /*19b70*/  MUFU.EX2 R191, R2 ;  /* 0x0000000200bf7308 */ /* 0x0003e20000000800 */
[----:B--2---:R-:W-:Y:S07]  /*19b80*/  F2FP.PACK_AB R81, R251, R234 ;  /* 0x000000eafb51723e */ /* 0x004fee00000000ff */
[C---:B------:R-:W-:Y:S04]  /*19b90*/  HMMA.16816.F32 R8, R80.reuse, R88, R8 ;  /* 0x000000585008723c */ /* 0x040fe80000001808 */
[----:B----4-:R-:W-:Y:S04]  /*19ba0*/  F2FP.PACK_AB R176, R101, R102 ;  /* 0x0000006665b0723e */ /* 0x010fe800000000ff */
[-C--:B------:R-:W-:Y:S04]  /*19bb0*/  HMMA.16816.F32 R12, R80, R90.reuse, R12 ;  /* 0x0000005a500c723c */ /* 0x080fe8000000180c */
[--C-:B-1----:R-:W-:Y:S02]  /*19bc0*/  FFMA.FTZ R2, R116, c[0x0][0x2d0], -R100.reuse ;  /* 0x0000b40074027a23 */ /* 0x102fe40000010864 */
[--C-:B------:R-:W-:Y:S02]  /*19bd0*/  FFMA.FTZ R116, R188, c[0x0][0x2d0], -R100.reuse ;  /* 0x0000b400bc747a23 */ /* 0x100fe40000010864 */
[C---:B------:R-:W-:Y:S01]  /*19be0*/  HMMA.16816.F32 R16, R76.reuse, R90, R16 ;  /* 0x0000005a4c10723c */ /* 0x040fe20000001810 */
[----:B------:R-:W1:Y:S01]  /*19bf0*/  LDSM.16.MT88.4 R88, [R224+0x1900] ;  /* 0x00190000e058783b */ /* 0x000e620000004200 */
[----:B------:R-:W-:Y:S02]  /*19c00*/  MUFU.EX2 R170, R2 ;  /* 0x0000000200aa7308 */ /* 0x000fe40000000800 */
[----:B------:R-:W-:Y:S04]  /*19c10*/  FFMA.FTZ R100, R70, c[0x0][0x2d0], -R100 ;  /* 0x0000b40046647a23 */ /* 0x000fe80000010864 */
[-C--:B------:R-:W-:Y:S01]  /*19c20*/  HMMA.16816.F32 R20, R76, R92.reuse, R20 ;  /* 0x0000005c4c14723c */ /* 0x080fe20000001814 */
[----:B------:R-:W2:Y:S03]  /*19c30*/  LDL.LU R70, [R1+0x4c] ;  /* 0x00004c0001467983 */ /* 0x000ea60000300800 */
[----:B------:R-:W-:Y:S04]  /*19c40*/  MUFU.EX2 R112, R116 ;  /* 0x0000007400707308 */ /* 0x000fe80000000800 */
[C---:B------:R-:W-:Y:S06]  /*19c50*/  HMMA.16816.F32 R24, R80.reuse, R92, R24 ;  /* 0x0000005c5018723c */ /* 0x040fec0000001818 */
[----:B------:R-:W-:Y:S02]  /*19c60*/  MUFU.EX2 R100, R100 ;  /* 0x0000006400647308 */ /* 0x000fe40000000800 */
[-C--:B------:R-:W-:Y:S08]  /*19c70*/  HMMA.16816.F32 R28, R80, R94.reuse, R28 ;  /* 0x0000005e501c723c */ /* 0x080ff0000000181c */
[C---:B------:R-:W-:Y:S01]  /*19c80*/  HMMA.16816.F32 R32, R76.reuse, R94, R32 ;  /* 0x0000005e4c20723c */ /* 0x040fe20000001820 */
[----:B------:R-:W-:Y:S01]  /*19c90*/  LDSM.16.MT88.4 R92, [R225+0x1900] ;  /* 0x00190000e15c783b */ /* 0x000fe20000004200 */
[----:B------:R-:W-:Y:S06]  /*19ca0*/  MUFU.EX2 R188, R104 ;  /* 0x0000006800bc7308 */ /* 0x000fec0000000800 */
[-C--:B------:R-:W-:Y:S04]  /*19cb0*/  HMMA.16816.F32 R36, R76, R84.reuse, R36 ;  /* 0x000000544c24723c */ /* 0x080fe80000001824 */
[----:B------:R-:W4:Y:S04]  /*19cc0*/  MUFU.EX2 R104, R194 ;  /* 0x000000c200687308 */ /* 0x000f280000000800 */
[C---:B------:R-:W-:Y:S08]  /*19cd0*/  HMMA.16816.F32 R40, R80.reuse, R84, R40 ;  /* 0x000000545028723c */ /* 0x040ff00000001828 */
[-C--:B------:R-:W-:Y:S08]  /*19ce0*/  HMMA.16816.F32 R44, R80, R86.reuse, R44 ;  /* 0x00000056502c723c */ /* 0x080ff0000000182c */
[C---:B------:R-:W-:Y:S01]  /*19cf0*/  HMMA.16816.F32 R48, R76.reuse, R86, R48 ;  /* 0x000000564c30723c */ /* 0x040fe20000001830 */
[----:B------:R-:W1:Y:S03]  /*19d00*/  LDSM.16.MT88.4 R84, [R227+0x1900] ;  /* 0x00190000e354783b */ /* 0x000e660000004200 */
[----:B----4-:R-:W-:Y:S04]  /*19d10*/  F2FP.PACK_AB R183, R103, R104 ;  /* 0x0000006867b7723e */ /* 0x010fe800000000ff */
        /* <DEDUP_REMOVED lines=12> */
[----:B------:R-:W-:Y:S05]  /*19de0*/  F2FP.PACK_AB R83, R163, R156 ;  /* 0x0000009ca353723e */ /* 0x000fea00000000ff */
[-C--:B-1----:R-:W-:Y:S08]  /*19df0*/  HMMA.16816.F32 R4, R76, R88.reuse, R4 ;  /* 0x000000584c04723c */ /* 0x082ff00000001804 */
[C---:B------:R-:W-:Y:S08]  /*19e00*/  HMMA.16816.F32 R8, R80.reuse, R88, R8 ;  /* 0x000000585008723c */ /* 0x040ff00000001808 */
[-C--:B------:R-:W-:Y:S08]  /*19e10*/  HMMA.16816.F32 R12, R80, R90.reuse, R12 ;  /* 0x0000005a500c723c */ /* 0x080ff0000000180c */
[C---:B------:R-:W-:Y:S01]  /*19e20*/  HMMA.16816.F32 R16, R76.reuse, R90, R16 ;  /* 0x0000005a4c10723c */ /* 0x040fe20000001810 */
[----:B------:R-:W-:Y:S07]  /*19e30*/  LDSM.16.MT88.4 R88, [R227+0x2100] ;  /* 0x00210000e358783b */ /* 0x000fee0000004200 */
[-C--:B------:R-:W-:Y:S04]  /*19e40*/  HMMA.16816.F32 R20, R76, R84.reuse, R20 ;  /* 0x000000544c14723c */ /* 0x080fe80000001814 */
[----:B---3--:R-:W-:Y:S02]  /*19e50*/  FFMA.FTZ R68, R68, R139, R197 ;  /* 0x0000008b44447223 */ /* 0x008fe400000100c5 */
[----:B------:R-:W-:Y:S02]  /*19e60*/  IMAD.MOV.U32 R139, RZ, RZ, R117 ;  /* 0x000000ffff8b7224 */ /* 0x000fe400078e0075 */
[C---:B------:R-:W-:Y:S01]  /*19e70*/  HMMA.16816.F32 R24, R80.reuse, R84, R24 ;  /* 0x000000545018723c */ /* 0x040fe20000001818 */
[----:B------:R-:W-:Y:S07]  /*19e80*/  MUFU.EX2 R117, R111 ;  /* 0x0000006f00757308 */ /* 0x000fee0000000800 */
[-C--:B------:R-:W-:Y:S03]  /*19e90*/  HMMA.16816.F32 R28, R80, R86.reuse, R28 ;  /* 0x00000056501c723c */ /* 0x080fe6000000181c */
[----:B------:R1:W-:Y:S05]  /*19ea0*/  MUFU.EX2 R111, R118 ;  /* 0x00000076006f7308 */ /* 0x0003ea0000000800 */
[C---:B------:R-:W-:Y:S01]  /*19eb0*/  HMMA.16816.F32 R32, R76.reuse, R86, R32 ;  /* 0x000000564c20723c */ /* 0x040fe20000001820 */
[----:B------:R-:W3:Y:S07]  /*19ec0*/  LDSM.16.MT88.4 R84, [R224+0x2100] ;  /* 0x00210000e054783b */ /* 0x000eee0000004200 */
[-C--:B------:R-:W-:Y:S08]  /*19ed0*/  HMMA.16816.F32 R36, R76, R92.reuse, R36 ;  /* 0x0000005c4c24723c */ /* 0x080ff00000001824 */
[C---:B------:R-:W-:Y:S04]  /*19ee0*/  HMMA.16816.F32 R40, R80.reuse, R92, R40 ;  /* 0x0000005c5028723c */ /* 0x040fe80000001828 */
[----:B-1----:R-:W-:Y:S04]  /*19ef0*/  IMAD.MOV.U32 R118, RZ, RZ, R71 ;  /* 0x000000ffff767224 */ /* 0x002fe800078e0047 */
[-C--:B------:R-:W-:Y:S08]  /*19f00*/  HMMA.16816.F32 R44, R80, R94.reuse, R44 ;  /* 0x0000005e502c723c */ /* 0x080ff0000000182c */
[C---:B------:R-:W-:Y:S01]  /*19f10*/  HMMA.16816.F32 R48, R76.reuse, R94, R48 ;  /* 0x0000005e4c30723c */ /* 0x040fe20000001830 */
[----:B------:R-:W1:Y:S07]  /*19f20*/  LDSM.16.MT88.4 R92, [R225+0x2100] ;  /* 0x00210000e15c783b */ /* 0x000e6e0000004200 */
[-C--:B----4-:R-:W-:Y:S08]  /*19f30*/  HMMA.16816.F32 R52, R76, R96.reuse, R52 ;  /* 0x000000604c34723c */ /* 0x090ff00000001834 */
        /* <DEDUP_REMOVED lines=12> */
[-C--:B---3--:R-:W-:Y:S08]  /*1a000*/  HMMA.16816.F32 R4, R76, R84.reuse, R4 ;  /* 0x000000544c04723c */ /* 0x088ff00000001804 */
[C---:B------:R-:W-:Y:S08]  /*1a010*/  HMMA.16816.F32 R8, R80.reuse, R84, R8 ;  /* 0x000000545008723c */ /* 0x040ff00000001808 */
[-C--:B------:R-:W-:Y:S08]  /*1a020*/  HMMA.16816.F32 R12, R80, R86.reuse, R12 ;  /* 0x00000056500c723c */ /* 0x080ff0000000180c */
[C---:B------:R-:W-:Y:S01]  /*1a030*/  HMMA.16816.F32 R16, R76.reuse, R86, R16 ;  /* 0x000000564c10723c */ /* 0x040fe20000001810 */
[----:B------:R-:W3:Y:S07]  /*1a040*/  LDSM.16.MT88.4 R84, [R224+0x2900] ;  /* 0x00290000e054783b */ /* 0x000eee0000004200 */
[-C--:B------:R-:W-:Y:S08]  /*1a050*/  HMMA.16816.F32 R20, R76, R88.reuse, R20 ;  /* 0x000000584c14723c */ /* 0x080ff00000001814 */
[C---:B------:R-:W-:Y:S04]  /*1a060*/  HMMA.16816.F32 R24, R80.reuse, R88, R24 ;  /* 0x000000585018723c */ /* 0x040fe80000001818 */
[----:B--2---:R-:W-:Y:S04]  /*1a070*/  FFMA.FTZ R2, R0, R70, R193 ;  /* 0x0000004600027223 */ /* 0x004fe800000100c1 */
[-C--:B------:R-:W-:Y:S04]  /*1a080*/  HMMA.16816.F32 R28, R80, R90.reuse, R28 ;  /* 0x0000005a501c723c */ /* 0x080fe8000000181c */
[----:B------:R-:W-:Y:S02]  /*1a090*/  FADD.FTZ R70, R209, R69 ;  /* 0x00000045d1467221 */ /* 0x000fe40000010000 */
[----:B------:R-:W-:Y:S02]  /*1a0a0*/  FADD.FTZ R69, R196, R68 ;  /* 0x00000044c4457221 */ /* 0x000fe40000010000 */
[C---:B------:R-:W-:Y:S01]  /*1a0b0*/  HMMA.16816.F32 R32, R76.reuse, R90, R32 ;  /* 0x0000005a4c20723c */ /* 0x040fe20000001820 */
[----:B------:R-:W3:Y:S03]  /*1a0c0*/  LDSM.16.MT88.4 R88, [R227+0x2900] ;  /* 0x00290000e358783b */ /* 0x000ee60000004200 */
[----:B------:R-:W-:Y:S02]  /*1a0d0*/  FADD.FTZ R0, R223, R3 ;  /* 0x00000003df007221 */ /* 0x000fe40000010000 */
[----:B------:R-:W-:Y:S02]  /*1a0e0*/  FADD.FTZ R68, R199, R2 ;  /* 0x00000002c7447221 */ /* 0x000fe40000010000 */
[-C--:B-1----:R-:W-:Y:S04]  /*1a0f0*/  HMMA.16816.F32 R36, R76, R92.reuse, R36 ;  /* 0x0000005c4c24723c */ /* 0x082fe80000001824 */
[----:B------:R-:W-:Y:S02]  /*1a100*/  FADD.FTZ R2, R139, R70 ;  /* 0x000000468b027221 */ /* 0x000fe40000010000 */
[----:B------:R-:W-:Y:S01]  /*1a110*/  FADD.FTZ R3, R249, R0 ;  /* 0x00000000f9037221 */ /* 0x000fe20000010000 */
[----:B------:R-:W1:Y:S01]  /*1a120*/  MUFU.EX2 R70, R128 ;  /* 0x0000008000467308 */ /* 0x000e620000000800 */
[C---:B------:R-:W-:Y:S04]  /*1a130*/  HMMA.16816.F32 R40, R80.reuse, R92, R40 ;  /* 0x0000005c5028723c */ /* 0x040fe80000001828 */
[----:B------:R-:W-:Y:S02]  /*1a140*/  FADD.FTZ R2, R72, R2 ;  /* 0x0000000248027221 */ /* 0x000fe40000010000 */
[----:B------:R-:W-:Y:S01]  /*1a150*/  FADD.FTZ R0, R138, R69 ;  /* 0x000000458a007221 */ /* 0x000fe20000010000 */
[----:B------:R-:W2:Y:S01]  /*1a160*/  LDL.LU R72, [R1+0xc4] ;  /* 0x0000c40001487983 */ /* 0x000ea20000300800 */
[-C--:B------:R-:W-:Y:S04]  /*1a170*/  HMMA.16816.F32 R44, R80, R94.reuse, R44 ;  /* 0x0000005e502c723c */ /* 0x080fe8000000182c */
[----:B------:R-:W-:Y:S02]  /*1a180*/  FADD.FTZ R0, R73, R0 ;  /* 0x0000000049007221 */ /* 0x000fe40000010000 */
[----:B------:R-:W-:Y:S01]  /*1a190*/  FADD.FTZ R68, R252, R68 ;  /* 0x00000044fc447221 */ /* 0x000fe20000010000 */
[----:B------:R-:W2:Y:S01]  /*1a1a0*/  LDL.LU R73, [R1+0xc0] ;  /* 0x0000c00001497983 */ /* 0x000ea20000300800 */
[C---:B------:R-:W-:Y:S03]  /*1a1b0*/  HMMA.16816.F32 R48, R76.reuse, R94, R48 ;  /* 0x0000005e4c30723c */ /* 0x040fe60000001830 */
[----:B------:R-:W3:Y:S01]  /*1a1c0*/  LDSM.16.MT88.4 R92, [R225+0x2900] ;  /* 0x00290000e15c783b */ /* 0x000ee20000004200 */
[----:B------:R-:W-:Y:S02]  /*1a1d0*/  FADD.FTZ R68, R74, R68 ;  /* 0x000000444a447221 */ /* 0x000fe40000010000 */
[----:B------:R-:W-:Y:S01]  /*1a1e0*/  FADD.FTZ R3, R137, R3 ;  /* 0x0000000389037221 */ /* 0x000fe20000010000 */
[----:B-1----:R-:W-:Y:S01]  /*1a1f0*/  F2FP.PACK_AB R179, R100, R70 ;  /* 0x0000004664b3723e */ /* 0x002fe200000000ff */
[-C--:B----4-:R-:W-:Y:S03]  /*1a200*/  HMMA.16816.F32 R52, R76, R96.reuse, R52 ;  /* 0x000000604c34723c */ /* 0x090fe60000001834 */
[----:B------:R-:W4:Y:S01]  /*1a210*/  LDL.LU R74, [R1+0xbc] ;  /* 0x0000bc00014a7983 */ /* 0x000f220000300800 */
[----:B------:R-:W-:Y:S02]  /*1a220*/  FADD.FTZ R3, R135, R3 ;  /* 0x0000000387037221 */ /* 0x000fe40000010000 */
[----:B------:R-:W-:Y:S02]  /*1a230*/  FADD.FTZ R68, R242, R68 ;  /* 0x00000044f2447221 */ /* 0x000fe40000010000 */
[C---:B------:R-:W-:Y:S01]  /*1a240*/  HMMA.16816.F32 R56, R80.reuse, R96, R56 ;  /* 0x000000605038723c */ /* 0x040fe20000001838 */
[----:B------:R-:W2:Y:S03]  /*1a250*/  LDL.LU R242, [R1+0xb8] ;  /* 0x0000b80001f27983 */ /* 0x000ea60000300800 */
[----:B------:R-:W-:Y:S02]  /*1a260*/  FADD.FTZ R2, R134, R2 ;  /* 0x0000000286027221 */ /* 0x000fe40000010000 */
[----:B------:R-:W-:Y:S02]  /*1a270*/  FADD.FTZ R3, R214, R3 ;  /* 0x00000003d6037221 */ /* 0x000fe40000010000 */
[-C--:B------:R-:W-:Y:S01]  /*1a280*/  HMMA.16816.F32 R60, R80, R98.reuse, R60 ;  /* 0x00000062503c723c */ /* 0x080fe2000000183c */
[----:B------:R-:W4:Y:S03]  /*1a290*/  LDL.LU R214, [R1+0xb4] ;  /* 0x0000b40001d67983 */ /* 0x000f260000300800 */
[----:B------:R-:W-:Y:S02]  /*1a2a0*/  FADD.FTZ R0, R133, R0 ;  /* 0x0000000085007221 */ /* 0x000fe40000010000 */
[----:B------:R-:W-:Y:S01]  /*1a2b0*/  FADD.FTZ R69, R228, R2 ;  /* 0x00000002e4457221 */ /* 0x000fe20000010000 */
[----:B------:R-:W-:Y:S01]  /*1a2c0*/  F2FP.PACK_AB R80, R172, R173 ;  /* 0x000000adac50723e */ /* 0x000fe200000000ff */
[----:B------:R-:W-:Y:S01]  /*1a2d0*/  HMMA.16816.F32 R64, R76, R98, R64 ;  /* 0x000000624c40723c */ /* 0x000fe20000001840 */
[----:B------:R1:W5:Y:S03]  /*1a2e0*/  LDL.LU R228, [R1+0xb0] ;  /* 0x0000b00001e47983 */ /* 0x0003660000300800 */
[----:B------:R-:W-:Y:S01]  /*1a2f0*/  FADD.FTZ R75, R232, R0 ;  /* 0x00000000e84b7221 */ /* 0x000fe20000010000 */
[----:B------:R-:W-:Y:S01]  /*1a300*/  F2FP.PACK_AB R81, R113, R117 ;  /* 0x000000757151723e */ /* 0x000fe200000000ff */
[----:B------:R1:W5:Y:S01]  /*1a310*/  LDL.LU R232, [R1+0xac] ;  /* 0x0000ac0001e87983 */ /* 0x0003620000300800 */
[----:B------:R-:W-:Y:S01]  /*1a320*/  FADD.FTZ R2, R229, R68 ;  /* 0x00000044e5027221 */ /* 0x000fe20000010000 */
[----:B------:R-:W-:Y:S01]  /*1a330*/  F2FP.PACK_AB R76, R188, R168 ;  /* 0x000000a8bc4c723e */ /* 0x000fe200000000ff */
[----:B------:R-:W-:Y:S01]  /*1a340*/  FADD.FTZ R68, R231, R69 ;  /* 0x00000045e7447221 */ /* 0x000fe20000010000 */
[----:B------:R-:W4:Y:S02]  /*1a350*/  LDL R116, [R1+0x1c] ;  /* 0x00001c0001747983 */ /* 0x000f240000100800 */
[----:B------:R-:W-:Y:S01]  /*1a360*/  FADD.FTZ R0, R132, R3 ;  /* 0x0000000384007221 */ /* 0x000fe20000010000 */
[----:B------:R-:W-:Y:S01]  /*1a370*/  F2FP.PACK_AB R77, R174, R175 ;  /* 0x000000afae4d723e */ /* 0x000fe200000000ff */
[----:B------:R1:W5:Y:S01]  /*1a380*/  LDL.LU R229, [R1+0xa8] ;  /* 0x0000a80001e57983 */ /* 0x0003620000300800 */
[----:B------:R-:W-:Y:S01]  /*1a390*/  FADD.FTZ R3, R235, R75 ;  /* 0x0000004beb037221 */ /* 0x000fe20000010000 */
[----:B------:R-:W-:Y:S01]  /*1a3a0*/  F2FP.PACK_AB R78, R186, R187 ;  /* 0x000000bbba4e723e */ /* 0x000fe200000000ff */
[----:B------:R-:W-:Y:S01]  /*1a3b0*/  FADD.FTZ R2, R236, R2 ;  /* 0x00000002ec027221 */ /* 0x000fe20000010000 */
        /* <DEDUP_REMOVED lines=9> */
[-C--:B---3--:R-:W-:Y:S03]  /*1a450*/  HMMA.16816.F32 R4, R76, R84.reuse, R4 ;  /* 0x000000544c04723c */ /* 0x088fe60000001804 */
[----:B------:R1:W5:Y:S01]  /*1a460*/  LDL.LU R237, [R1+0x98] ;  /* 0x0000980001ed7983 */ /* 0x0003620000300800 */
[----:B------:R-:W-:Y:S01]  /*1a470*/  FADD.FTZ R0, R240, R68 ;  /* 0x00000044f0007221 */ /* 0x000fe20000010000 */
[----:B------:R-:W-:Y:S01]  /*1a480*/  F2FP.PACK_AB R83, R111, R112 ;  /* 0x000000706f53723e */ /* 0x000fe200000000ff */
[----:B------:R-:W-:Y:S01]  /*1a490*/  FADD.FTZ R3, R136, R3 ;  /* 0x0000000388037221 */ /* 0x000fe20000010000 */
[----:B------:R1:W5:Y:S01]  /*1a4a0*/  LDL.LU R238, [R1+0x94] ;  /* 0x0000940001ee7983 */ /* 0x0003620000300800 */
[----:B------:R-:W-:Y:S03]  /*1a4b0*/  FADD.FTZ R2, R119, R2 ;  /* 0x0000000277027221 */ /* 0x000fe60000010000 */
[----:B------:R1:W5:Y:S01]  /*1a4c0*/  LDL.LU R239, [R1+0x90] ;  /* 0x0000900001ef7983 */ /* 0x0003620000300800 */
[C---:B------:R-:W-:Y:S01]  /*1a4d0*/  HMMA.16816.F32 R8, R80.reuse, R84, R8 ;  /* 0x000000545008723c */ /* 0x040fe20000001808 */
[----:B------:R-:W-:Y:S02]  /*1a4e0*/  MUFU.EX2 R84, R130 ;  /* 0x0000008200547308 */ /* 0x000fe40000000800 */
[----:B------:R1:W5:Y:S01]  /*1a4f0*/  LDL.LU R240, [R1+0x8c] ;  /* 0x00008c0001f07983 */ /* 0x0003620000300800 */
[----:B------:R-:W-:Y:S02]  /*1a500*/  FADD.FTZ R68, R233, R3 ;  /* 0x00000003e9447221 */ /* 0x000fe40000010000 */
[----:B------:R-:W-:Y:S01]  /*1a510*/  FADD.FTZ R3, R234, R69 ;  /* 0x00000045ea037221 */ /* 0x000fe20000010000 */
[----:B------:R1:W5:Y:S01]  /*1a520*/  LDL.LU R233, [R1+0x88] ;  /* 0x0000880001e97983 */ /* 0x0003620000300800 */
[-C--:B------:R-:W-:Y:S03]  /*1a530*/  HMMA.16816.F32 R12, R80, R86.reuse, R12 ;  /* 0x00000056500c723c */ /* 0x080fe6000000180c */
[----:B------:R1:W5:Y:S01]  /*1a540*/  LDL.LU R234, [R1+0x84] ;  /* 0x0000840001ea7983 */ /* 0x0003620000300800 */
[----:B------:R-:W-:Y:S01]  /*1a550*/  FADD.FTZ R0, R230, R0 ;  /* 0x00000000e6007221 */ /* 0x000fe20000010000 */
[----:B------:R-:W3:Y:S01]  /*1a560*/  MUFU.EX2 R85, R129 ;  /* 0x0000008100557308 */ /* 0x000ee20000000800 */
[----:B------:R-:W-:Y:S01]  /*1a570*/  FADD.FTZ R3, R251, R3 ;  /* 0x00000003fb037221 */ /* 0x000fe20000010000 */
[----:B------:R1:W5:Y:S01]  /*1a580*/  LDL.LU R119, [R1+0x80] ;  /* 0x0000800001777983 */ /* 0x0003620000300800 */
[C---:B------:R-:W-:Y:S03]  /*1a590*/  HMMA.16816.F32 R16, R76.reuse, R86, R16 ;  /* 0x000000564c10723c */ /* 0x040fe60000001810 */
[----:B------:R1:W5:Y:S01]  /*1a5a0*/  LDL.LU R230, [R1+0x7c] ;  /* 0x00007c0001e67983 */ /* 0x0003620000300800 */
[----:B------:R-:W-:Y:S02]  /*1a5b0*/  FADD.FTZ R2, R210, R2 ;  /* 0x00000002d2027221 */ /* 0x000fe40000010000 */
[----:B------:R-:W-:Y:S01]  /*1a5c0*/  FADD.FTZ R0, R213, R0 ;  /* 0x00000000d5007221 */ /* 0x000fe20000010000 */
[----:B------:R-:W1:Y:S01]  /*1a5d0*/  LDSM.16.MT88.4 R96, [R226+0x2900] ;  /* 0x00290000e260783b */ /* 0x000e620000004200 */
[-C--:B------:R-:W-:Y:S01]  /*1a5e0*/  HMMA.16816.F32 R20, R76, R88.reuse, R20 ;  /* 0x000000584c14723c */ /* 0x080fe20000001814 */
[----:B------:R-:W-:Y:S06]  /*1a5f0*/  MUFU.EX2 R87, R124 ;  /* 0x0000007c00577308 */ /* 0x000fec0000000800 */
[----:B------:R-:W1:Y:S01]  /*1a600*/  LDSM.16.MT88.4 R132, [R224+0x3100] ;  /* 0x00310000e084783b */ /* 0x000e620000004200 */
[C---:B------:R-:W-:Y:S03]  /*1a610*/  HMMA.16816.F32 R24, R80.reuse, R88, R24 ;  /* 0x000000585018723c */ /* 0x040fe60000001818 */
[----:B------:R-:W1:Y:S01]  /*1a620*/  MUFU.EX2 R86, R126 ;  /* 0x0000007e00567308 */ /* 0x000e620000000800 */
[----:B---3--:R-:W-:Y:S04]  /*1a630*/  F2FP.PACK_AB R178, R84, R85 ;  /* 0x0000005554b2723e */ /* 0x008fe800000000ff */
[-C--:B------:R-:W-:Y:S08]  /*1a640*/  HMMA.16816.F32 R28, R80, R90.reuse, R28 ;  /* 0x0000005a501c723c */ /* 0x080ff0000000181c */
[C---:B------:R-:W-:Y:S08]  /*1a650*/  HMMA.16816.F32 R32, R76.reuse, R90, R32 ;  /* 0x0000005a4c20723c */ /* 0x040ff00000001820 */
[-C--:B------:R-:W-:Y:S04]  /*1a660*/  HMMA.16816.F32 R36, R76, R92.reuse, R36 ;  /* 0x0000005c4c24723c */ /* 0x080fe80000001824 */
[----:B-1----:R-:W-:Y:S04]  /*1a670*/  F2FP.PACK_AB R177, R86, R87 ;  /* 0x0000005756b1723e */ /* 0x002fe800000000ff */
[C---:B------:R-:W-:Y:S08]  /*1a680*/  HMMA.16816.F32 R40, R80.reuse, R92, R40 ;  /* 0x0000005c5028723c */ /* 0x040ff00000001828 */
[-C--:B------:R-:W-:Y:S08]  /*1a690*/  HMMA.16816.F32 R44, R80, R94.reuse, R44 ;  /* 0x0000005e502c723c */ /* 0x080ff0000000182c */
[C---:B------:R-:W-:Y:S08]  /*1a6a0*/  HMMA.16816.F32 R48, R76.reuse, R94, R48 ;  /* 0x0000005e4c30723c */ /* 0x040ff00000001830 */
[-C--:B------:R-:W-:Y:S08]  /*1a6b0*/  HMMA.16816.F32 R52, R76, R96.reuse, R52 ;  /* 0x000000604c34723c */ /* 0x080ff00000001834 */
[C---:B------:R-:W-:Y:S08]  /*1a6c0*/  HMMA.16816.F32 R56, R80.reuse, R96, R56 ;  /* 0x000000605038723c */ /* 0x040ff00000001838 */
[-C--:B------:R-:W-:Y:S08]  /*1a6d0*/  HMMA.16816.F32 R60, R80, R98.reuse, R60 ;  /* 0x00000062503c723c */ /* 0x080ff0000000183c */
[----:B------:R-:W-:Y:S08]  /*1a6e0*/  HMMA.16816.F32 R64, R76, R98, R64 ;  /* 0x000000624c40723c */ /* 0x000ff00000001840 */
[-C--:B------:R-:W-:Y:S07]  /*1a6f0*/  HMMA.16816.F32 R120, R180, R132.reuse, R4 ;  /* 0x00000084b478723c */ /* 0x080fee0000001804 */
[----:B------:R-:W-:Y:S01]  /*1a700*/  FADD.FTZ R4, R144, R68 ;  /* 0x0000004490047221 */ /* 0x000fe20000010000 */
[C---:B------:R-:W-:Y:S07]  /*1a710*/  HMMA.16816.F32 R124, R176.reuse, R132, R8 ;  /* 0x00000084b07c723c */ /* 0x040fee0000001808 */
[----:B------:R-:W-:Y:S01]  /*1a720*/  FADD.FTZ R11, R215, R4 ;  /* 0x00000004d70b7221 */ /* 0x000fe20000010000 */
[-C--:B------:R-:W-:Y:S01]  /*1a730*/  HMMA.16816.F32 R128, R176, R134.reuse, R12 ;  /* 0x00000086b080723c */ /* 0x080fe2000000180c */
[----:B------:R-:W1:Y:S03]  /*1a740*/  LDSM.16.MT88.4 R4, [R226+0x3100] ;  /* 0x00310000e204783b */ /* 0x000e660000004200 */
        /* <DEDUP_REMOVED lines=51> */
[----:B--2---:R-:W-:Y:S01]  /*1aa80*/  MOV R117, R72 ;  /* 0x0000004800757202 */ /* 0x004fe20000000f00 */
        /* <DEDUP_REMOVED lines=9> */
[----:B------:R-:W-:Y:S01]  /*1ab20*/  FADD.FTZ R9, R112, R8 ;  /* 0x0000000870097221 */ /* 0x000fe20000010000 */
[----:B----4-:R-:W-:Y:S01]  /*1ab30*/  ISETP.GT.AND P0, PT, R214, R116, PT ;  /* 0x00000074d600720c */ /* 0x010fe20003f04270 */
[----:B------:R-:W-:Y:S01]  /*1ab40*/  FADD.FTZ R8, R186, R3 ;  /* 0x00000003ba087221 */ /* 0x000fe20000010000 */
[----:B------:R-:W-:Y:S01]  /*1ab50*/  MOV R214, R242 ;  /* 0x000000f200d67202 */ /* 0x000fe20000000f00 */
[----:B------:R-:W-:Y:S01]  /*1ab60*/  FADD.FTZ R4, R184, R2 ;  /* 0x00000002b8047221 */ /* 0x000fe20000010000 */
[----:B------:R-:W-:Y:S04]  /*1ab70*/  HMMA.16816.F32 R180, R180, R6, R64 ;  /* 0x00000006b4b4723c */ /* 0x000fe80000001840 */
        /* <DEDUP_REMOVED lines=25> */
.L_x_725:
[----:B-1----:R-:W-:-:S13]  /*1ad10*/  ISETP.GE.AND P0, PT, R242, RZ, PT ;  /* 0x000000fff200720c */ /* 0x002fda0003f06270 */
[----:B------:R-:W-:Y:S05]  /*1ad20*/  @!P0 BRA `(.L_x_727) ;  /* 0x00005c4000008947 */ /* 0x000fea0003800000 */
[----:B------:R-:W3:Y:S01]  /*1ad30*/  LDL.LU.64 R6, [R1+0x30] ;  /* 0x0000300001067983 */ /* 0x000ee20000300a00 */
[----:B------:R-:W-:-:S03]  /*1ad40*/  ULDC.64 UR4, c[0x0][0x208] ;  /* 0x0000820000047ab9 */ /* 0x000fc60000000a00 */
[----:B------:R-:W3:Y:S01]  /*1ad50*/  LDL.LU.64 R4, [R1+0x38] ;  /* 0x0000380001047983 */ /* 0x000ee20000300a00 */
[----:B------:R-:W-:Y:S01]  /*1ad60*/  UIMAD.WIDE.U32 UR10, UR4, 0x70, URZ ;  /* 0x00000070040a78a5 */ /* 0x000fe2000f8e003f */
[----:B------:R-:W-:Y:S01]  /*1ad70*/  MOV R3, R73 ;  /* 0x0000004900037202 */ /* 0x000fe20000000f00 */
[----:B------:R-:W-:Y:S01]  /*1ad80*/  UIMAD UR7, UR5, 0x70, URZ ;  /* 0x00000070050778a4 */ /* 0x000fe2000f8e023f */
[----:B--2---:R-:W-:Y:S01]  /*1ad90*/  MOV R2, R74 ;  /* 0x0000004a00027202 */ /* 0x004fe20000000f00 */
[----:B------:R-:W-:Y:S01]  /*1ada0*/  UMOV UR6, 0x5 ;  /* 0x0000000500067882 */ /* 0x000fe20000000000 */
[----:B------:R-:W-:Y:S01]  /*1adb0*/  IMAD.MOV.U32 R117, RZ, RZ, R71 ;  /* 0x000000ffff757224 */ /* 0x000fe200078e0047 */
[----:B------:R-:W-:Y:S01]  /*1adc0*/  ULDC.64 UR4, c[0x0][0x1e0] ;  /* 0x0000780000047ab9 */ /* 0x000fe20000000a00 */
[----:B------:R-:W-:Y:S01]  /*1add0*/  MOV R116, R72 ;  /* 0x0000004800747202 */ /* 0x000fe20000000f00 */
[----:B------:R-:W-:Y:S02]  /*1ade0*/  USHF.L.U64.HI UR5, UR4, UR6, UR5 ;  /* 0x0000000604057299 */ /* 0x000fe40008010205 */
[----:B------:R-:W-:-:S02]  /*1adf0*/  USHF.L.U32 UR4, UR4, 0x5, URZ ;  /* 0x0000000504047899 */ /* 0x000fc4000800063f */
[----:B------:R-:W-:Y:S01]  /*1ae00*/  UIADD3 UR7, UR11, UR7, URZ ;  /* 0x000000070b077290 */ /* 0x000fe2000fffe03f */
[----:B---3--:R-:W-:-:S05]  /*1ae10*/  IMAD.MOV.U32 R5, RZ, RZ, R7 ;  /* 0x000000ffff057224 */ /* 0x008fca00078e0007 */
[----:B------:R1:W-:Y:S04]  /*1ae20*/  STL.64 [R1+0x58], R4 ;  /* 0x0000580401007387 */ /* 0x0003e80000100a00 */
.L_x_728:
[----:B---3--:R-:W2:Y:S01]  /*1ae30*/  LDL R0, [R1+0x60] ;  /* 0x0000600001007983 */ /* 0x008ea20000100800 */
[----:B------:R-:W-:Y:S04]  /*1ae40*/  DEPBAR.LE SB0, 0x0 ;  /* 0x000080000000791a */ /* 0x000fe80000000000 */
[----:B------:R-:W3:Y:S01]  /*1ae50*/  LDL.64 R74, [R1+0x58] ;  /* 0x00005800014a7983 */ /* 0x000ee20000100a00 */
[----:B------:R-:W-:Y:S02]  /*1ae60*/  SHF.R.S32.HI R72, RZ, 0x1f, R242 ;  /* 0x0000001fff487819 */ /* 0x000fe400000114f2 */
[----:B------:R-:W-:Y:S02]  /*1ae70*/  MOV R106, c[0x0][0x208] ;  /* 0x00008200006a7a02 */ /* 0x000fe40000000f00 */
[----:B------:R-:W-:Y:S01]  /*1ae80*/  MOV R105, 0x5 ;  /* 0x0000000500697802 */ /* 0x000fe20000000f00 */
[----:B------:R-:W-:Y:S01]  /*1ae90*/  BAR.SYNC.DEFER_BLOCKING 0x0 ;  /* 0x0000000000007b1d */ /* 0x000fe20000010000 */
[----:B------:R-:W-:Y:S02]  /*1aea0*/  SHF.L.U32 R106, R106, 0x5, RZ ;  /* 0x000000056a6a7819 */ /* 0x000fe400000006ff */
[----:B------:R-:W-:Y:S04]  /*1aeb0*/  MOV R104, c[0x0][0x208] ;  /* 0x0000820000687a02 */ /* 0x000fe80000000f00 */
[----:B------:R-:W-:Y:S01]  /*1aec0*/  SHF.L.U64.HI R104, R104, R105, c[0x0][0x20c] ;  /* 0x0000830068687619 */ /* 0x000fe20000010269 */
[----:B-----5:R-:W-:Y:S04]  /*1aed0*/  STL [R1+0x7c], R230 ;  /* 0x00007ce601007387 */ /* 0x020fe80000100800 */
[----:B------:R-:W-:Y:S04]  /*1aee0*/  STL [R1+0x80], R119 ;  /* 0x0000807701007387 */ /* 0x000fe80000100800 */
[----:B------:R-:W-:Y:S04]  /*1aef0*/  STL [R1+0x84], R234 ;  /* 0x000084ea01007387 */ /* 0x000fe80000100800 */
[----:B------:R-:W-:Y:S04]  /*1af00*/  STL [R1+0x88], R233 ;  /* 0x000088e901007387 */ /* 0x000fe80000100800 */
[----:B------:R-:W-:Y:S08]  /*1af10*/  LDSM.16.M88.4 R112, [R230+0x7100] ;  /* 0x00710000e670783b */ /* 0x000ff00000000200 */
[----:B------:R-:W4:Y:S08]  /*1af20*/  LDSM.16.M88.4 R16, [R119+0x3900] ;  /* 0x003900007710783b */ /* 0x000f300000000200 */
[----:B------:R-:W1:Y:S08]  /*1af30*/  LDSM.16.M88.4 R108, [R230+0x9100] ;  /* 0x00910000e66c783b */ /* 0x000e700000000200 */
        /* <DEDUP_REMOVED lines=24> */
[----:B---3--:R-:W-:Y:S01]  /*1b0c0*/  IMAD.WIDE.U32 R84, R242, UR10, R74 ;  /* 0x0000000af2547c25 */ /* 0x008fe2000f8e004a */
[-C--:B-1--4-:R-:W-:Y:S03]  /*1b0d0*/  HMMA.16816.F32 R4, R112, R16.reuse, RZ ;  /* 0x000000107004723c */ /* 0x092fe600000018ff */
[----:B--2---:R-:W-:Y:S01]  /*1b0e0*/  LOP3.LUT P4, RZ, R0, 0x1, RZ, 0xc0, !PT ;  /* 0x0000000100ff7812 */ /* 0x004fe2000788c0ff */
[----:B------:R-:W-:Y:S01]  /*1b0f0*/  IMAD R0, R242, UR7, RZ ;  /* 0x00000007f2007c24 */ /* 0x000fe2000f8e02ff */
[----:B------:R-:W-:Y:S03]  /*1b100*/  LEA R88, P0, R84, c[0x0][0x1f8], 0x1 ;  /* 0x00007e0054587a11 */ /* 0x000fe600078008ff */
[C---:B------:R-:W-:Y:S04]  /*1b110*/  HMMA.16816.F32 R8, R108.reuse, R16, RZ ;  /* 0x000000106c08723c */ /* 0x040fe800000018ff */
[----:B------:R-:W-:Y:S04]  /*1b120*/  IMAD R0, R72, UR10, R0 ;  /* 0x0000000a48007c24 */ /* 0x000fe8000f8e0200 */
[-C--:B------:R-:W-:Y:S01]  /*1b130*/  HMMA.16816.F32 R12, R108, R18.reuse, RZ ;  /* 0x000000126c0c723c */ /* 0x080fe200000018ff */
[----:B------:R-:W-:Y:S04]  /*1b140*/  IADD3 R0, R85, R0, RZ ;  /* 0x0000000055007210 */ /* 0x000fe80007ffe0ff */
[----:B------:R-:W-:Y:S02]  /*1b150*/  LEA.HI.X R89, R84, c[0x0][0x1fc], R0, 0x1, P0 ;  /* 0x00007f0054597a11 */ /* 0x000fe400000f0c00 */
[----:B------:R-:W-:Y:S01]  /*1b160*/  IADD3 R94, P0, R88, R106, RZ ;  /* 0x0000006a585e7210 */ /* 0x000fe20007f1e0ff */
[C---:B------:R-:W-:Y:S02]  /*1b170*/  HMMA.16816.F32 R16, R112.reuse, R18, RZ ;  /* 0x000000127010723c */ /* 0x040fe400000018ff */
[----:B------:R-:W-:Y:S01]  /*1b180*/  @!PT LDS RZ, [RZ] ;  /* 0x00000000fffff984 */ /* 0x000fe20000000800 */
[----:B------:R-:W-:Y:S01]  /*1b190*/  @!PT LDS RZ, [RZ] ;  /* 0x00000000fffff984 */ /* 0x000fe20000000800 */
[----:B------:R-:W-:Y:S01]  /*1b1a0*/  @!PT LDS RZ, [RZ] ;  /* 0x00000000fffff984 */ /* 0x000fe20000000800 */
[----:B------:R1:W-:Y:S02]  /*1b1b0*/  LDGSTS.E.BYPASS.LTC128B.128 [R241+0x100], [R88.64], !P4 ;  /* 0x0010000058f17fae */ /* 0x0003e4000e101d48 */
[----:B------:R-:W-:Y:S02]  /*1b1c0*/  IADD3.X R95, R89, R104, RZ, P0, !PT ;  /* 0x00000068595f7210 */ /* 0x000fe400007fe4ff */
[----:B------:R-:W-:Y:S02]  /*1b1d0*/  IADD3 R92, P1, R94, R106, RZ ;  /* 0x0000006a5e5c7210 */ /* 0x000fe40007f3e0ff */
[-C--:B------:R-:W-:Y:S02]  /*1b1e0*/  HMMA.16816.F32 R20, R112, R32.reuse, RZ ;  /* 0x000000207014723c */ /* 0x080fe400000018ff */
[----:B------:R2:W-:Y:S02]  /*1b1f0*/  LDGSTS.E.BYPASS.LTC128B.128 [R241+0x900], [R94.64], !P4 ;  /* 0x009000005ef17fae */ /* 0x0005e4000e101d48 */
[----:B------:R-:W-:Y:S02]  /*1b200*/  IADD3.X R93, R95, R104, RZ, P1, !PT ;  /* 0x000000685f5d7210 */ /* 0x000fe40000ffe4ff */
[----:B------:R-:W-:Y:S02]  /*1b210*/  IADD3 R102, P0, R92, R106, RZ ;  /* 0x0000006a5c667210 */ /* 0x000fe40007f1e0ff */
[C---:B------:R-:W-:Y:S02]  /*1b220*/  HMMA.16816.F32 R24, R108.reuse, R32, RZ ;  /* 0x000000206c18723c */ /* 0x040fe400000018ff */
[----:B------:R2:W-:Y:S02]  /*1b230*/  LDGSTS.E.BYPASS.LTC128B.128 [R241+0x1100], [R92.64], !P4 ;  /* 0x011000005cf17fae */ /* 0x0005e4000e101d48 */
[----:B------:R-:W-:Y:S04]  /*1b240*/  IADD3.X R103, R93, R104, RZ, P0, !PT ;  /* 0x000000685d677210 */ /* 0x000fe800007fe4ff */
[-C--:B------:R-:W-:Y:S02]  /*1b250*/  HMMA.16816.F32 R28, R108, R34.reuse, RZ ;  /* 0x000000226c1c723c */ /* 0x080fe400000018ff */
[----:B------:R3:W-:Y:S06]  /*1b260*/  LDGSTS.E.BYPASS.LTC128B.128 [R241+0x1900], [R102.64], !P4 ;  /* 0x0190000066f17fae */ /* 0x0007ec000e101d48 */
        /* <DEDUP_REMOVED lines=15> */
[----:B------:R-:W-:Y:S01]  /*1b360*/  IADD3 R96, P2, R102, R106, RZ ;  /* 0x0000006a66607210 */ /* 0x000fe20007f5e0ff */
[-C--:B--2---:R-:W-:Y:S04]  /*1b370*/  HMMA.16816.F32 R92, R108, R98.reuse, RZ ;  /* 0x000000626c5c723c */ /* 0x084fe800000018ff */
[----:B------:R-:W-:Y:S02]  /*1b380*/  IADD3.X R97, R103, R104, RZ, P2, !PT ;  /* 0x0000006867617210 */ /* 0x000fe400017fe4ff */
[----:B------:R-:W-:Y:S03]  /*1b390*/  IADD3 R100, P1, R96, R106, RZ ;  /* 0x0000006a60647210 */ /* 0x000fe60007f3e0ff */
[----:B------:R1:W-:Y:S03]  /*1b3a0*/  LDGSTS.E.BYPASS.LTC128B.128 [R241+0x2100], [R96.64], !P4 ;  /* 0x0210000060f17fae */ /* 0x0003e6000e101d48 */
[----:B------:R-:W-:Y:S02]  /*1b3b0*/  IADD3.X R101, R97, R104, RZ, P1, !PT ;  /* 0x0000006861657210 */ /* 0x000fe40000ffe4ff */
[----:B---3--:R-:W-:Y:S03]  /*1b3c0*/  IADD3 R102, P0, R100, R106, RZ ;  /* 0x0000006a64667210 */ /* 0x008fe60007f1e0ff */
[----:B------:R2:W-:Y:S01]  /*1b3d0*/  LDGSTS.E.BYPASS.LTC128B.128 [R241+0x2900], [R100.64], !P4 ;  /* 0x0290000064f17fae */ /* 0x0005e2000e101d48 */
[----:B------:R-:W-:Y:S02]  /*1b3e0*/  IADD3.X R103, R101, R104, RZ, P0, !PT ;  /* 0x0000006865677210 */ /* 0x000fe400007fe4ff */
        /* <DEDUP_REMOVED lines=100> */
[----:B------:R1:W-:Y:S01]  /*1ba30*/  MUFU.TANH R185, R7 ;  /* 0x0000000700b97308 */ /* 0x0003e20000002400 */
[----:B------:R-:W-:Y:S09]  /*1ba40*/  FMUL.FTZ R16, R16, c[0x0][0x320] ;  /* 0x0000c80010107a20 */ /* 0x000ff20000410000 */
[----:B------:R-:W2:Y:S10]  /*1ba50*/  MUFU.TANH R196, R8 ;  /* 0x0000000800c47308 */ /* 0x000eb40000002400 */
[----:B------:R-:W3:Y:S01]  /*1ba60*/  MUFU.TANH R187, R9 ;  /* 0x0000000900bb7308 */ /* 0x000ee20000002400 */
[----:B-1----:R-:W1:Y:S09]  /*1ba70*/  LDSM.16.M88.4 R4, [R228+0x800] ;  /* 0x00080000e404783b */ /* 0x002e720000000200 */
[----:B------:R-:W-:Y:S10]  /*1ba80*/  MUFU.TANH R195, R10 ;  /* 0x0000000a00c37308 */ /* 0x000ff40000002400 */
[----:B------:R4:W-:Y:S10]  /*1ba90*/  MUFU.TANH R194, R11 ;  /* 0x0000000b00c27308 */ /* 0x0009f40000002400 */
[----:B------:R-:W2:Y:S10]  /*1baa0*/  MUFU.TANH R18, R18 ;  /* 0x0000001200127308 */ /* 0x000eb40000002400 */
[----:B------:R-:W2:Y:S01]  /*1bab0*/  MUFU.TANH R16, R16 ;  /* 0x0000001000107308 */ /* 0x000ea20000002400 */
[----:B----4-:R-:W4:Y:S01]  /*1bac0*/  LDSM.16.M88.4 R8, [R228+0x1000] ;  /* 0x00100000e408783b */ /* 0x010f220000000200 */
[-C--:B-1----:R-:W-:Y:S08]  /*1bad0*/  HMMA.16816.F32 R20, R204, R4.reuse, R20 ;  /* 0x00000004cc14723c */ /* 0x082ff00000001814 */
[----:B------:R-:W-:Y:S01]  /*1bae0*/  MUFU.TANH R12, R12 ;  /* 0x0000000c000c7308 */ /* 0x000fe20000002400 */
        /* <DEDUP_REMOVED lines=20> */
[----:B------:R-:W4:Y:S01]  /*1bc30*/  MUFU.TANH R22, R22 ;  /* 0x0000001600167308 */ /* 0x000f220000002400 */
        /* <DEDUP_REMOVED lines=48> */
[----:B------:R-:W1:Y:S01]  /*1bf40*/  MUFU.TANH R33, R33 ;  /* 0x0000002100217308 */ /* 0x000e620000002400 */
[C---:B------:R-:W-:Y:S04]  /*1bf50*/  HMMA.16816.F32 R88, R188.reuse, R4, R88 ;  /* 0x00000004bc58723c */ /* 0x040fe80000001858 */
[----:B------:R-:W-:Y:S02]  /*1bf60*/  FMUL.FTZ R70, R70, c[0x0][0x320] ;  /* 0x0000c80046467a20 */ /* 0x000fe40000410000 */
[----:B------:R-:W-:Y:S01]  /*1bf70*/  FMUL.FTZ R68, R68, c[0x0][0x320] ;  /* 0x0000c80044447a20 */ /* 0x000fe20000410000 */
[----:B------:R-:W-:Y:S01]  /*1bf80*/  FMNMX.FTZ R5, R196, R116, !PT ;  /* 0x00000074c4057209 */ /* 0x000fe20007810000 */
[----:B------:R-:W-:Y:S01]  /*1bf90*/  FMUL.FTZ R82, R82, c[0x0][0x320] ;  /* 0x0000c80052527a20 */ /* 0x000fe20000410000 */
[----:B------:R-:W-:Y:S01]  /*1bfa0*/  MUFU.TANH R29, R29 ;  /* 0x0000001d001d7308 */ /* 0x000fe20000002400 */
[-C--:B------:R-:W-:Y:S03]  /*1bfb0*/  HMMA.16816.F32 R92, R188, R6.reuse, R92 ;  /* 0x00000006bc5c723c */ /* 0x080fe6000000185c */
[----:B------:R-:W-:Y:S01]  /*1bfc0*/  FMUL.FTZ R81, R81, c[0x0][0x320] ;  /* 0x0000c80051517a20 */ /* 0x000fe20000410000 */
[----:B------:R-:W-:Y:S01]  /*1bfd0*/  FMNMX.FTZ R4, R186, R3, !PT ;  /* 0x00000003ba047209 */ /* 0x000fe20007810000 */
[----:B------:R-:W-:Y:S02]  /*1bfe0*/  FMUL.FTZ R87, R87, c[0x0][0x320] ;  /* 0x0000c80057577a20 */ /* 0x000fe40000410000 */
[----:B------:R-:W-:Y:S01]  /*1bff0*/  FMUL.FTZ R86, R86, c[0x0][0x320] ;  /* 0x0000c80056567a20 */ /* 0x000fe20000410000 */
[C---:B------:R-:W-:Y:S01]  /*1c000*/  HMMA.16816.F32 R96, R204.reuse, R6, R96 ;  /* 0x00000006cc60723c */ /* 0x040fe20000001860 */
[----:B------:R1:W-:Y:S03]  /*1c010*/  MUFU.TANH R119, R74 ;  /* 0x0000004a00777308 */ /* 0x0003e60000002400 */
[----:B------:R-:W-:Y:S02]  /*1c020*/  FMUL.FTZ R84, R84, c[0x0][0x320] ;  /* 0x0000c80054547a20 */ /* 0x000fe40000410000 */
[----:B------:R-:W-:Y:S02]  /*1c030*/  FMUL.FTZ R90, R90, c[0x0][0x320] ;  /* 0x0000c8005a5a7a20 */ /* 0x000fe40000410000 */
[-C--:B--2---:R-:W-:Y:S03]  /*1c040*/  HMMA.16816.F32 R100, R204, R8.reuse, R100 ;  /* 0x00000008cc64723c */ /* 0x084fe60000001864 */
        /* <DEDUP_REMOVED lines=8> */
[----:B-1----:R-:W-:Y:S01]  /*1c0d0*/  FMNMX.FTZ R74, R118, R0, !PT ;  /* 0x00000000764a7209 */ /* 0x002fe20007810000 */
[----:B------:R-:W-:Y:S01]  /*1c0e0*/  FMUL.FTZ R98, R98, c[0x0][0x320] ;  /* 0x0000c80062627a20 */ /* 0x000fe20000410000 */
[----:B------:R-:W-:Y:S01]  /*1c0f0*/  FMNMX.FTZ R0, R185, R4, !PT ;  /* 0x00000004b9007209 */ /* 0x000fe20007810000 */
[----:B------:R-:W1:Y:S01]  /*1c100*/  MUFU.TANH R26, R36 ;  /* 0x00000024001a7308 */ /* 0x000e620000002400 */
[----:B---3--:R-:W-:Y:S01]  /*1c110*/  FMNMX.FTZ R4, R187, R5, !PT ;  /* 0x00000005bb047209 */ /* 0x008fe20007810000 */
[----:B------:R-:W-:Y:S04]  /*1c120*/  HMMA.16816.F32 R112, R204, R10, R112 ;  /* 0x0000000acc70723c */ /* 0x000fe80000001870 */
[----:B------:R-:W-:Y:S01]  /*1c130*/  FMNMX.FTZ R0, R18, R0, !PT ;  /* 0x0000000012007209 */ /* 0x000fe20007810000 */
[----:B------:R-:W-:Y:S01]  /*1c140*/  FMUL.FTZ R101, R101, c[0x0][0x320] ;  /* 0x0000c80065657a20 */ /* 0x000fe20000410000 */
[----:B------:R-:W-:Y:S01]  /*1c150*/  FMNMX.FTZ R74, R16, R74, !PT ;  /* 0x0000004a104a7209 */ /* 0x000fe20007810000 */
[----:B------:R-:W-:Y:S01]  /*1c160*/  FMUL.FTZ R106, R106, c[0x0][0x320] ;  /* 0x0000c8006a6a7a20 */ /* 0x000fe20000410000 */
[----:B------:R2:W-:Y:S01]  /*1c170*/  MUFU.TANH R201, R39 ;  /* 0x0000002700c97308 */ /* 0x0005e20000002400 */
[----:B------:R-:W-:Y:S03]  /*1c180*/  FMUL.FTZ R99, R99, c[0x0][0x320] ;  /* 0x0000c80063637a20 */ /* 0x000fe60000410000 */
[----:B------:R-:W-:Y:S01]  /*1c190*/  FMNMX.FTZ R0, R19, R0, !PT ;  /* 0x0000000013007209 */ /* 0x000fe20007810000 */
[----:B------:R-:W-:Y:S01]  /*1c1a0*/  FMUL.FTZ R96, R96, c[0x0][0x320] ;  /* 0x0000c80060607a20 */ /* 0x000fe20000410000 */
[----:B------:R-:W-:Y:S01]  /*1c1b0*/  FMNMX.FTZ R74, R17, R74, !PT ;  /* 0x0000004a114a7209 */ /* 0x000fe20007810000 */
[----:B------:R-:W-:Y:S01]  /*1c1c0*/  FMUL.FTZ R97, R97, c[0x0][0x320] ;  /* 0x0000c80061617a20 */ /* 0x000fe20000410000 */
[----:B----4-:R-:W-:Y:S01]  /*1c1d0*/  FMNMX.FTZ R5, R22, R0, !PT ;  /* 0x0000000016057209 */ /* 0x010fe20007810000 */
[----:B------:R-:W-:Y:S01]  /*1c1e0*/  FMUL.FTZ R102, R102, c[0x0][0x320] ;  /* 0x0000c80066667a20 */ /* 0x000fe20000410000 */
[----:B------:R-:W3:Y:S01]  /*1c1f0*/  MUFU.TANH R208, R40 ;  /* 0x0000002800d07308 */ /* 0x000ee20000002400 */
        /* <DEDUP_REMOVED lines=9> */
[----:B------:R-:W-:Y:S01]  /*1c290*/  MUFU.TANH R192, R27 ;  /* 0x0000001b00c07308 */ /* 0x000fe20000002400 */
[----:B------:R-:W-:Y:S01]  /*1c2a0*/  FMUL.FTZ R115, R115, c[0x0][0x320] ;  /* 0x0000c80073737a20 */ /* 0x000fe20000410000 */
[----:B------:R-:W-:Y:S01]  /*1c2b0*/  FMNMX.FTZ R74, R32, R74, !PT ;  /* 0x0000004a204a7209 */ /* 0x000fe20007810000 */
[----:B------:R-:W-:Y:S01]  /*1c2c0*/  FMUL.FTZ R89, R89, c[0x0][0x320] ;  /* 0x0000c80059597a20 */ /* 0x000fe20000410000 */
[----:B--2---:R-:W2:Y:S01]  /*1c2d0*/  LDL.64 R38, [R1+0x70] ;  /* 0x0000700001267983 */ /* 0x004ea20000100a00 */
[----:B------:R-:W-:Y:S01]  /*1c2e0*/  FMUL.FTZ R92, R92, c[0x0][0x320] ;  /* 0x0000c8005c5c7a20 */ /* 0x000fe20000410000 */
[----:B------:R-:W-:Y:S01]  /*1c2f0*/  FMNMX.FTZ R0, R24, R4, !PT ;  /* 0x0000000418007209 */ /* 0x000fe20007810000 */
[----:B------:R-:W-:Y:S01]  /*1c300*/  FMUL.FTZ R91, R91, c[0x0][0x320] ;  /* 0x0000c8005b5b7a20 */ /* 0x000fe20000410000 */
[----:B------:R-:W-:Y:S01]  /*1c310*/  FMNMX.FTZ R74, R33, R74, !PT ;  /* 0x0000004a214a7209 */ /* 0x000fe20007810000 */
[----:B------:R-:W-:Y:S01]  /*1c320*/  FMUL.FTZ R94, R94, c[0x0][0x320] ;  /* 0x0000c8005e5e7a20 */ /* 0x000fe20000410000 */
[----:B------:R-:W4:Y:S01]  /*1c330*/  MUFU.TANH R27, R37 ;  /* 0x00000025001b7308 */ /* 0x000f220000002400 */
[----:B------:R-:W-:Y:S01]  /*1c340*/  FMUL.FTZ R95, R95, c[0x0][0x320] ;  /* 0x0000c8005f5f7a20 */ /* 0x000fe20000410000 */
[----:B------:R-:W-:Y:S01]  /*1c350*/  FMNMX.FTZ R0, R25, R0, !PT ;  /* 0x0000000019007209 */ /* 0x000fe20007810000 */
[----:B------:R-:W-:Y:S01]  /*1c360*/  FMUL.FTZ R107, R107, c[0x0][0x320] ;  /* 0x0000c8006b6b7a20 */ /* 0x000fe20000410000 */
[----:B-1----:R-:W-:Y:S01]  /*1c370*/  FMNMX.FTZ R74, R26, R74, !PT ;  /* 0x0000004a1a4a7209 */ /* 0x002fe20007810000 */
[----:B------:R-:W-:Y:S01]  /*1c380*/  FMUL.FTZ R69, R69, c[0x0][0x320] ;  /* 0x0000c80045457a20 */ /* 0x000fe20000410000 */
[----:B------:R-:W-:Y:S01]  /*1c390*/  FMNMX.FTZ R0, R28, R0, !PT ;  /* 0x000000001c007209 */ /* 0x000fe20007810000 */
[----:B------:R-:W-:Y:S01]  /*1c3a0*/  FMUL.FTZ R83, R83, c[0x0][0x320] ;  /* 0x0000c80053537a20 */ /* 0x000fe20000410000 */
[----:B------:R-:W-:Y:S01]  /*1c3b0*/  FMNMX.FTZ R5, R34, R5, !PT ;  /* 0x0000000522057209 */ /* 0x000fe20007810000 */
[----:B------:R-:W-:Y:S01]  /*1c3c0*/  FMUL.FTZ R72, R72, c[0x0][0x320] ;  /* 0x0000c80048487a20 */ /* 0x000fe20000410000 */
[----:B------:R-:W1:Y:S01]  /*1c3d0*/  MUFU.TANH R50, R50 ;  /* 0x0000003200327308 */ /* 0x000e620000002400 */
        /* <DEDUP_REMOVED lines=8> */
[----:B------:R-:W-:Y:S01]  /*1c460*/  FMUL.FTZ R76, R76, c[0x0][0x320] ;  /* 0x0000c8004c4c7a20 */ /* 0x000fe20000410000 */
[----:B------:R-:W3:Y:S01]  /*1c470*/  MUFU.TANH R48, R48 ;  /* 0x0000003000307308 */ /* 0x000ee20000002400 */
[----:B------:R-:W-:Y:S01]  /*1c480*/  FMUL.FTZ R78, R78, c[0x0][0x320] ;  /* 0x0000c8004e4e7a20 */ /* 0x000fe20000410000 */
[----:B------:R-:W-:Y:S01]  /*1c490*/  FMNMX.FTZ R0, R201, R5, !PT ;  /* 0x00000005c9007209 */ /* 0x000fe20007810000 */
[----:B------:R-:W-:Y:S01]  /*1c4a0*/  FMUL.FTZ R77, R77, c[0x0][0x320] ;  /* 0x0000c8004d4d7a20 */ /* 0x000fe20000410000 */
[----:B----4-:R-:W-:Y:S01]  /*1c4b0*/  FMNMX.FTZ R74, R27, R74, !PT ;  /* 0x0000004a1b4a7209 */ /* 0x010fe20007810000 */
        /* <DEDUP_REMOVED lines=8> */
[----:B------:R-:W-:Y:S02]  /*1c540*/  FMUL.FTZ R67, R67, c[0x0][0x320] ;  /* 0x0000c80043437a20 */ /* 0x000fe40000410000 */
[----:B------:R-:W-:Y:S02]  /*1c550*/  FMUL.FTZ R65, R65, c[0x0][0x320] ;  /* 0x0000c80041417a20 */ /* 0x000fe40000410000 */
[----:B------:R-:W-:Y:S02]  /*1c560*/  FMUL.FTZ R47, R47, c[0x0][0x320] ;  /* 0x0000c8002f2f7a20 */ /* 0x000fe40000410000 */
        /* <DEDUP_REMOVED lines=18> */
[----:B------:R-:W-:Y:S05]  /*1c690*/  FMUL.FTZ R108, R108, c[0x0][0x320] ;  /* 0x0000c8006c6c7a20 */ /* 0x000fea0000410000 */
[----:B------:R-:W1:Y:S01]  /*1c6a0*/  MUFU.TANH R222, R55 ;  /* 0x0000003700de7308 */ /* 0x000e620000002400 */
[----:B---3--:R-:W-:Y:S09]  /*1c6b0*/  FMNMX.FTZ R0, R248, R0, !PT ;  /* 0x00000000f8007209 */ /* 0x008ff20007810000 */
[----:B------:R3:W3:Y:S01]  /*1c6c0*/  MUFU.TANH R217, R53 ;  /* 0x0000003500d97308 */ /* 0x0006e20000002400 */
[----:B----4-:R-:W-:Y:S09]  /*1c6d0*/  FMNMX.FTZ R74, R215, R74, !PT ;  /* 0x0000004ad74a7209 */ /* 0x010ff20007810000 */
[----:B------:R-:W-:Y:S01]  /*1c6e0*/  MUFU.TANH R216, R43 ;  /* 0x0000002b00d87308 */ /* 0x000fe20000002400 */
[----:B-1----:R-:W-:Y:S09]  /*1c6f0*/  FMNMX.FTZ R0, R222, R0, !PT ;  /* 0x00000000de007209 */ /* 0x002ff20007810000 */
[----:B------:R-:W1:Y:S01]  /*1c700*/  MUFU.TANH R43, R66 ;  /* 0x00000042002b7308 */ /* 0x000e620000002400 */
[----:B---3--:R-:W3:Y:S01]  /*1c710*/  LDL.64 R52, [R1+0x68] ;  /* 0x0000680001347983 */ /* 0x008ee20000100a00 */
[----:B------:R-:W-:Y:S08]  /*1c720*/  FMNMX.FTZ R74, R217, R74, !PT ;  /* 0x0000004ad94a7209 */ /* 0x000ff00007810000 */
[----:B------:R-:W4:Y:S10]  /*1c730*/  MUFU.TANH R212, R64 ;  /* 0x0000004000d47308 */ /* 0x000f340000002400 */
[----:B------:R-:W-:Y:S01]  /*1c740*/  MUFU.TANH R214, R46 ;  /* 0x0000002e00d67308 */ /* 0x000fe20000002400 */
[----:B-1----:R-:W-:Y:S09]  /*1c750*/  FMNMX.FTZ R0, R43, R0, !PT ;  /* 0x000000002b007209 */ /* 0x002ff20007810000 */
[----:B------:R-:W1:Y:S01]  /*1c760*/  MUFU.TANH R46, R67 ;  /* 0x00000043002e7308 */ /* 0x000e620000002400 */
[----:B----4-:R-:W-:Y:S09]  /*1c770*/  FMNMX.FTZ R74, R212, R74, !PT ;  /* 0x0000004ad44a7209 */ /* 0x010ff20007810000 */
[----:B------:R-:W4:Y:S10]  /*1c780*/  MUFU.TANH R252, R70 ;  /* 0x0000004600fc7308 */ /* 0x000f340000002400 */
[----:B------:R4:W-:Y:S01]  /*1c790*/  MUFU.TANH R220, R87 ;  /* 0x0000005700dc7308 */ /* 0x0009e20000002400 */
[----:B-1----:R-:W-:Y:S09]  /*1c7a0*/  FMNMX.FTZ R0, R46, R0, !PT ;  /* 0x000000002e007209 */ /* 0x002ff20007810000 */
[----:B------:R-:W1:Y:S10]  /*1c7b0*/  MUFU.TANH R211, R65 ;  /* 0x0000004100d37308 */ /* 0x000e740000002400 */
[----:B------:R-:W-:Y:S01]  /*1c7c0*/  MUFU.TANH R231, R61 ;  /* 0x0000003d00e77308 */ /* 0x000fe20000002400 */
[----:B----4-:R-:W-:Y:S04]  /*1c7d0*/  MOV R87, R252 ;  /* 0x000000fc00577202 */ /* 0x010fe80000000f00 */
[----:B------:R-:W-:Y:S05]  /*1c7e0*/  FMNMX.FTZ R0, R87, R0, !PT ;  /* 0x0000000057007209 */ /* 0x000fea0007810000 */
[----:B------:R-:W4:Y:S01]  /*1c7f0*/  MUFU.TANH R61, R68 ;  /* 0x00000044003d7308 */ /* 0x000f220000002400 */
[----:B-1----:R-:W-:Y:S09]  /*1c800*/  FMNMX.FTZ R74, R211, R74, !PT ;  /* 0x0000004ad34a7209 */ /* 0x002ff20007810000 */
[----:B------:R-:W1:Y:S10]  /*1c810*/  MUFU.TANH R239, R71 ;  /* 0x0000004700ef7308 */ /* 0x000e740000002400 */
[----:B------:R-:W1:Y:S01]  /*1c820*/  MUFU.TANH R249, R69 ;  /* 0x0000004500f97308 */ /* 0x000e620000002400 */
[----:B----4-:R-:W-:Y:S09]  /*1c830*/  FMNMX.FTZ R74, R61, R74, !PT ;  /* 0x0000004a3d4a7209 */ /* 0x010ff20007810000 */
[----:B------:R-:W4:Y:S01]  /*1c840*/  MUFU.TANH R238, R93 ;  /* 0x0000005d00ee7308 */ /* 0x000f220000002400 */
[----:B-1----:R-:W-:Y:S09]  /*1c850*/  FMNMX.FTZ R0, R239, R0, !PT ;  /* 0x00000000ef007209 */ /* 0x002ff20007810000 */
[----:B------:R4:W-:Y:S01]  /*1c860*/  MUFU.TANH R190, R101 ;  /* 0x0000006500be7308 */ /* 0x0009e20000002400 */
[----:B------:R-:W-:Y:S09]  /*1c870*/  FMNMX.FTZ R74, R249, R74, !PT ;  /* 0x0000004af94a7209 */ /* 0x000ff20007810000 */
[----:B------:R-:W1:Y:S10]  /*1c880*/  MUFU.TANH R233, R82 ;  /* 0x0000005200e97308 */ /* 0x000e740000002400 */
[----:B------:R-:W1:Y:S01]  /*1c890*/  MUFU.TANH R199, R83 ;  /* 0x0000005300c77308 */ /* 0x000e620000002400 */
[----:B----4-:R-:W-:Y:S09]  /*1c8a0*/  MOV R101, R238 ;  /* 0x000000ee00657202 */ /* 0x010ff20000000f00 */
[----:B------:R-:W4:Y:S01]  /*1c8b0*/  MUFU.TANH R14, R14 ;  /* 0x0000000e000e7308 */ /* 0x000f220000002400 */
[----:B-1----:R-:W-:Y:S09]  /*1c8c0*/  FMNMX.FTZ R0, R233, R0, !PT ;  /* 0x00000000e9007209 */ /* 0x002ff20007810000 */
[----:B------:R-:W-:Y:S01]  /*1c8d0*/  MUFU.TANH R218, R47 ;  /* 0x0000002f00da7308 */ /* 0x000fe20000002400 */
[----:B------:R-:W-:Y:S04]  /*1c8e0*/  MOV R207, R199 ;  /* 0x000000c700cf7202 */ /* 0x000fe80000000f00 */
[----:B------:R-:W-:Y:S05]  /*1c8f0*/  FMNMX.FTZ R0, R207, R0, !PT ;  /* 0x00000000cf007209 */ /* 0x000fea0007810000 */
[----:B------:R-:W-:Y:S01]  /*1c900*/  MUFU.TANH R47, R79 ;  /* 0x0000004f002f7308 */ /* 0x000fe20000002400 */
[----:B----4-:R-:W-:Y:S09]  /*1c910*/  FMNMX.FTZ R5, R14, R5, !PT ;  /* 0x000000050e057209 */ /* 0x010ff20007810000 */
[----:B------:R-:W1:Y:S10]  /*1c920*/  MUFU.TANH R79, R80 ;  /* 0x00000050004f7308 */ /* 0x000e740000002400 */
[----:B------:R-:W4:Y:S10]  /*1c930*/  MUFU.TANH R200, R86 ;  /* 0x0000005600c87308 */ /* 0x000f340000002400 */
[----:B------:R-:W2:Y:S01]  /*1c940*/  MUFU.TANH R15, R15 ;  /* 0x0000000f000f7308 */ /* 0x000ea20000002400 */
[----:B-1----:R-:W-:Y:S09]  /*1c950*/  FMNMX.FTZ R74, R79, R74, !PT ;  /* 0x0000004a4f4a7209 */ /* 0x002ff20007810000 */
[----:B------:R-:W1:Y:S01]  /*1c960*/  MUFU.TANH R240, R81 ;  /* 0x0000005100f07308 */ /* 0x000e620000002400 */
[----:B----4-:R-:W-:Y:S04]  /*1c970*/  MOV R205, R200 ;  /* 0x000000c800cd7202 */ /* 0x010fe80000000f00 */
[----:B------:R-:W-:Y:S05]  /*1c980*/  FMNMX.FTZ R0, R205, R0, !PT ;  /* 0x00000000cd007209 */ /* 0x000fea0007810000 */
[----:B------:R-:W4:Y:S01]  /*1c990*/  MUFU.TANH R236, R72 ;  /* 0x0000004800ec7308 */ /* 0x000f220000002400 */
[----:B------:R-:W-:Y:S02]  /*1c9a0*/  FMNMX.FTZ R0, R220, R0, !PT ;  /* 0x00000000dc007209 */ /* 0x000fe40007810000 */
[----:B--2---:R-:W-:Y:S04]  /*1c9b0*/  FMNMX.FTZ R5, R15, R5, !PT ;  /* 0x000000050f057209 */ /* 0x004fe80007810000 */
[----:B------:R-:W-:Y:S03]  /*1c9c0*/  FMNMX.FTZ R5, R193, R5, !PT ;  /* 0x00000005c1057209 */ /* 0x000fe60007810000 */
[----:B------:R4:W-:Y:S01]  /*1c9d0*/  MUFU.TANH R237, R90 ;  /* 0x0000005a00ed7308 */ /* 0x0009e20000002400 */
[----:B------:R-:W-:Y:S02]  /*1c9e0*/  FMNMX.FTZ R5, R192, R5, !PT ;  /* 0x00000005c0057209 */ /* 0x000fe40007810000 */
[----:B-1----:R-:W-:Y:S07]  /*1c9f0*/  FMNMX.FTZ R74, R240, R74, !PT ;  /* 0x0000004af04a7209 */ /* 0x002fee0007810000 */
[----:B------:R-:W1:Y:S10]  /*1ca00*/  MUFU.TANH R247, R84 ;  /* 0x0000005400f77308 */ /* 0x000e740000002400 */
[----:B------:R2:W2:Y:S01]  /*1ca10*/  MUFU.TANH R246, R85 ;  /* 0x0000005500f67308 */ /* 0x0004a20000002400 */
[----:B----4-:R-:W-:Y:S09]  /*1ca20*/  MOV R90, R236 ;  /* 0x000000ec005a7202 */ /* 0x010ff20000000f00 */
[----:B------:R4:W-:Y:S01]  /*1ca30*/  MUFU.TANH R189, R113 ;  /* 0x0000007100bd7308 */ /* 0x0009e20000002400 */
[----:B-1----:R-:W-:Y:S09]  /*1ca40*/  FMNMX.FTZ R74, R247, R74, !PT ;  /* 0x0000004af74a7209 */ /* 0x002ff20007810000 */
[----:B------:R-:W-:Y:S01]  /*1ca50*/  MUFU.TANH R210, R45 ;  /* 0x0000002d00d27308 */ /* 0x000fe20000002400 */
[----:B--2---:R-:W-:Y:S09]  /*1ca60*/  MOV R85, R231 ;  /* 0x000000e700557202 */ /* 0x004ff20000000f00 */
[----:B------:R-:W1:Y:S01]  /*1ca70*/  MUFU.TANH R45, R98 ;  /* 0x00000062002d7308 */ /* 0x000e620000002400 */
[----:B----4-:R-:W-:Y:S04]  /*1ca80*/  MOV R113, R246 ;  /* 0x000000f600717202 */ /* 0x010fe80000000f00 */
[----:B------:R-:W-:Y:S05]  /*1ca90*/  FMNMX.FTZ R74, R113, R74, !PT ;  /* 0x0000004a714a7209 */ /* 0x000fea0007810000 */
[----:B------:R-:W2:Y:S10]  /*1caa0*/  MUFU.TANH R219, R99 ;  /* 0x0000006300db7308 */ /* 0x000eb40000002400 */
[----:B------:R-:W4:Y:S01]  /*1cab0*/  MUFU.TANH R30, R30 ;  /* 0x0000001e001e7308 */ /* 0x000f220000002400 */
[----:B-1----:R-:W-:Y:S09]  /*1cac0*/  FMNMX.FTZ R0, R45, R0, !PT ;  /* 0x000000002d007209 */ /* 0x002ff20007810000 */
[----:B------:R-:W-:Y:S01]  /*1cad0*/  MUFU.TANH R209, R44 ;  /* 0x0000002c00d17308 */ /* 0x000fe20000002400 */
[----:B--2---:R-:W-:Y:S04]  /*1cae0*/  MOV R204, R219 ;  /* 0x000000db00cc7202 */ /* 0x004fe80000000f00 */
[----:B------:R-:W-:Y:S05]  /*1caf0*/  FMNMX.FTZ R0, R204, R0, !PT ;  /* 0x00000000cc007209 */ /* 0x000fea0007810000 */
[----:B------:R-:W1:Y:S01]  /*1cb00*/  MUFU.TANH R44, R96 ;  /* 0x00000060002c7308 */ /* 0x000e620000002400 */
[----:B----4-:R-:W-:Y:S09]  /*1cb10*/  FMNMX.FTZ R5, R30, R5, !PT ;  /* 0x000000051e057209 */ /* 0x010ff20007810000 */
[----:B------:R-:W2:Y:S10]  /*1cb20*/  MUFU.TANH R31, R31 ;  /* 0x0000001f001f7308 */ /* 0x000eb40000002400 */
[----:B------:R-:W4:Y:S01]  /*1cb30*/  MUFU.TANH R235, R97 ;  /* 0x0000006100eb7308 */ /* 0x000f220000002400 */
[----:B-1----:R-:W-:Y:S09]  /*1cb40*/  FMNMX.FTZ R74, R44, R74, !PT ;  /* 0x0000004a2c4a7209 */ /* 0x002ff20007810000 */
[----:B------:R-:W1:Y:S01]  /*1cb50*/  MUFU.TANH R238, R102 ;  /* 0x0000006600ee7308 */ /* 0x000e620000002400 */
[----:B--2---:R-:W-:Y:S09]  /*1cb60*/  FMNMX.FTZ R5, R31, R5, !PT ;  /* 0x000000051f057209 */ /* 0x004ff20007810000 */
[----:B------:R-:W2:Y:S01]  /*1cb70*/  MUFU.TANH R213, R42 ;  /* 0x0000002a00d57308 */ /* 0x000ea20000002400 */
[----:B----4-:R-:W-:Y:S09]  /*1cb80*/  FMNMX.FTZ R74, R235, R74, !PT ;  /* 0x0000004aeb4a7209 */ /* 0x010ff20007810000 */
[----:B------:R4:W3:Y:S01]  /*1cb90*/  MUFU.TANH R250, R100 ;  /* 0x0000006400fa7308 */ /* 0x0008e20000002400 */
[----:B-1----:R-:W-:Y:S09]  /*1cba0*/  FMNMX.FTZ R0, R238, R0, !PT ;  /* 0x00000000ee007209 */ /* 0x002ff20007810000 */
[----:B------:R-:W-:Y:S01]  /*1cbb0*/  MUFU.TANH R197, R57 ;  /* 0x0000003900c57308 */ /* 0x000fe20000002400 */
[----:B--2---:R-:W-:Y:S04]  /*1cbc0*/  FMNMX.FTZ R5, R213, R5, !PT ;  /* 0x00000005d5057209 */ /* 0x004fe80007810000 */
[----:B------:R-:W-:Y:S05]  /*1cbd0*/  FMNMX.FTZ R5, R216, R5, !PT ;  /* 0x00000005d8057209 */ /* 0x000fea0007810000 */
[----:B------:R-:W1:Y:S01]  /*1cbe0*/  MUFU.TANH R57, R103 ;  /* 0x0000006700397308 */ /* 0x000e620000002400 */
[----:B------:R-:W-:Y:S02]  /*1cbf0*/  FMNMX.FTZ R5, R214, R5, !PT ;  /* 0x00000005d6057209 */ /* 0x000fe40007810000 */
[----:B----4-:R-:W-:Y:S02]  /*1cc00*/  MOV R100, R237 ;  /* 0x000000ed00647202 */ /* 0x010fe40000000f00 */
[----:B------:R-:W-:Y:S02]  /*1cc10*/  FMNMX.FTZ R5, R218, R5, !PT ;  /* 0x00000005da057209 */ /* 0x000fe40007810000 */
[----:B---3--:R-:W-:Y:S03]  /*1cc20*/  FMNMX.FTZ R74, R250, R74, !PT ;  /* 0x0000004afa4a7209 */ /* 0x008fe60007810000 */
[----:B------:R-:W2:Y:S01]  /*1cc30*/  MUFU.TANH R203, R41 ;  /* 0x0000002900cb7308 */ /* 0x000ea20000002400 */
[----:B------:R-:W-:Y:S09]  /*1cc40*/  FMNMX.FTZ R74, R190, R74, !PT ;  /* 0x0000004abe4a7209 */ /* 0x000ff20007810000 */
[----:B------:R-:W-:Y:S01]  /*1cc50*/  MUFU.TANH R223, R60 ;  /* 0x0000003c00df7308 */ /* 0x000fe20000002400 */
[----:B-1----:R-:W-:Y:S09]  /*1cc60*/  FMNMX.FTZ R0, R57, R0, !PT ;  /* 0x0000000039007209 */ /* 0x002ff20007810000 */
[----:B------:R-:W1:Y:S01]  /*1cc70*/  MUFU.TANH R60, R114 ;  /* 0x00000072003c7308 */ /* 0x000e620000002400 */
[----:B--2---:R-:W-:Y:S04]  /*1cc80*/  FMNMX.FTZ R4, R203, R4, !PT ;  /* 0x00000004cb047209 */ /* 0x004fe80007810000 */
[----:B------:R-:W-:Y:S05]  /*1cc90*/  FMNMX.FTZ R4, R209, R4, !PT ;  /* 0x00000004d1047209 */ /* 0x000fea0007810000 */
[----:B------:R-:W-:Y:S01]  /*1cca0*/  MUFU.TANH R236, R104 ;  /* 0x0000006800ec7308 */ /* 0x000fe20000002400 */
[----:B------:R-:W-:Y:S09]  /*1ccb0*/  FMNMX.FTZ R4, R210, R4, !PT ;  /* 0x00000004d2047209 */ /* 0x000ff20007810000 */
[----:B------:R-:W2:Y:S01]  /*1ccc0*/  MUFU.TANH R104, R112 ;  /* 0x0000007000687308 */ /* 0x000ea20000002400 */
[----:B-1----:R-:W-:Y:S09]  /*1ccd0*/  FMNMX.FTZ R0, R60, R0, !PT ;  /* 0x000000003c007209 */ /* 0x002ff20007810000 */
[----:B------:R-:W1:Y:S10]  /*1cce0*/  MUFU.TANH R244, R58 ;  /* 0x0000003a00f47308 */ /* 0x000e740000002400 */
[----:B------:R1:W-:Y:S01]  /*1ccf0*/  MUFU.TANH R230, R88 ;  /* 0x0000005800e67308 */ /* 0x0003e20000002400 */
[----:B--2---:R-:W-:Y:S04]  /*1cd00*/  FMNMX.FTZ R74, R104, R74, !PT ;  /* 0x0000004a684a7209 */ /* 0x004fe80007810000 */
[----:B------:R-:W-:Y:S05]  /*1cd10*/  FMNMX.FTZ R74, R189, R74, !PT ;  /* 0x0000004abd4a7209 */ /* 0x000fea0007810000 */
[----:B------:R-:W2:Y:S01]  /*1cd20*/  MUFU.TANH R231, R115 ;  /* 0x0000007300e77308 */ /* 0x000ea20000002400 */
[----:B------:R-:W3:Y:S09]  /*1cd30*/  SHFL.BFLY PT, R6, R74, 0x2, 0x1f ;  /* 0x0c401f004a067f89 */ /* 0x000ef200000e0000 */
[----:B------:R-:W4:Y:S01]  /*1cd40*/  MUFU.TANH R202, R73 ;  /* 0x0000004900ca7308 */ /* 0x000f220000002400 */
[----:B-1----:R-:W-:Y:S05]  /*1cd50*/  IMAD.MOV.U32 R88, RZ, RZ, R244 ;  /* 0x000000ffff587224 */ /* 0x002fea00078e00f4 */
[----:B------:R-:W-:Y:S04]  /*1cd60*/  FMNMX.FTZ R5, R88, R5, !PT ;  /* 0x0000000558057209 */ /* 0x000fe80007810000 */
[----:B------:R-:W1:Y:S01]  /*1cd70*/  MUFU.TANH R56, R56 ;  /* 0x0000003800387308 */ /* 0x000e620000002400 */
[----:B--2---:R-:W-:Y:S02]  /*1cd80*/  FMNMX.FTZ R0, R231, R0, !PT ;  /* 0x00000000e7007209 */ /* 0x004fe40007810000 */
[----:B------:R-:W-:Y:S02]  /*1cd90*/  MOV R115, R119 ;  /* 0x0000007700737202 */ /* 0x000fe40000000f00 */
[----:B---3--:R-:W-:Y:S05]  /*1cda0*/  FMNMX.FTZ R74, R74, R6, !PT ;  /* 0x000000064a4a7209 */ /* 0x008fea0007810000 */
[----:B------:R-:W-:Y:S01]  /*1cdb0*/  MUFU.TANH R119, R106 ;  /* 0x0000006a00777308 */ /* 0x000fe20000002400 */
[----:B------:R-:W2:Y:S01]  /*1cdc0*/  SHFL.BFLY PT, R8, R74, 0x1, 0x1f ;  /* 0x0c201f004a087f89 */ /* 0x000ea200000e0000 */
[----:B----4-:R-:W-:Y:S08]  /*1cdd0*/  MOV R206, R202 ;  /* 0x000000ca00ce7202 */ /* 0x010ff00000000f00 */
[----:B------:R-:W3:Y:S01]  /*1cde0*/  MUFU.TANH R232, R59 ;  /* 0x0000003b00e87308 */ /* 0x000ee20000002400 */
[----:B------:R-:W4:Y:S01]  /*1cdf0*/  SHFL.BFLY PT, R73, R0, 0x2, 0x1f ;  /* 0x0c401f0000497f89 */ /* 0x000f2200000e0000 */
[----:B-1----:R-:W-:Y:S08]  /*1ce00*/  FMNMX.FTZ R4, R56, R4, !PT ;  /* 0x0000000438047209 */ /* 0x002ff00007810000 */
[----:B------:R-:W1:Y:S01]  /*1ce10*/  MUFU.TANH R229, R62 ;  /* 0x0000003e00e57308 */ /* 0x000e620000002400 */
[----:B--2---:R-:W-:Y:S09]  /*1ce20*/  FMNMX.FTZ R74, R74, R8, !PT ;  /* 0x000000084a4a7209 */ /* 0x004ff20007810000 */
[----:B------:R-:W2:Y:S01]  /*1ce30*/  MUFU.TANH R58, R63 ;  /* 0x0000003f003a7308 */ /* 0x000ea20000002400 */
[----:B---3--:R-:W-:Y:S02]  /*1ce40*/  FMNMX.FTZ R5, R232, R5, !PT ;  /* 0x00000005e8057209 */ /* 0x008fe40007810000 */
[----:B------:R-:W-:Y:S02]  /*1ce50*/  MOV R59, R197 ;  /* 0x000000c5003b7202 */ /* 0x000fe40000000f00 */
[----:B----4-:R-:W-:Y:S05]  /*1ce60*/  FMNMX.FTZ R73, R0, R73, !PT ;  /* 0x0000004900497209 */ /* 0x010fea0007810000 */
[----:B------:R-:W3:Y:S01]  /*1ce70*/  MUFU.TANH R234, R75 ;  /* 0x0000004b00ea7308 */ /* 0x000ee20000002400 */
[----:B------:R-:W-:Y:S01]  /*1ce80*/  FMNMX.FTZ R4, R59, R4, !PT ;  /* 0x000000043b047209 */ /* 0x000fe20007810000 */
[----:B------:R-:W4:Y:S01]  /*1ce90*/  SHFL.BFLY PT, R6, R73, 0x1, 0x1f ;  /* 0x0c201f0049067f89 */ /* 0x000f2200000e0000 */
[----:B-1----:R-:W-:Y:S02]  /*1cea0*/  FMNMX.FTZ R5, R229, R5, !PT ;  /* 0x00000005e5057209 */ /* 0x002fe40007810000 */
[----:B------:R-:W-:Y:S05]  /*1ceb0*/  MOV R62, R223 ;  /* 0x000000df003e7202 */ /* 0x000fea0000000f00 */
[----:B------:R1:W1:Y:S01]  /*1cec0*/  MUFU.TANH R251, R76 ;  /* 0x0000004c00fb7308 */ /* 0x0002620000002400 */
[----:B------:R-:W-:Y:S02]  /*1ced0*/  FMNMX.FTZ R4, R62, R4, !PT ;  /* 0x000000043e047209 */ /* 0x000fe40007810000 */
[----:B--2---:R-:W-:Y:S02]  /*1cee0*/  FMNMX.FTZ R5, R58, R5, !PT ;  /* 0x000000053a057209 */ /* 0x004fe40007810000 */
[----:B------:R-:W-:Y:S02]  /*1cef0*/  FMNMX.FTZ R4, R85, R4, !PT ;  /* 0x0000000455047209 */ /* 0x000fe40007810000 */
[----:B------:R-:W-:Y:S03]  /*1cf00*/  FMNMX.FTZ R5, R115, R5, !PT ;  /* 0x0000000573057209 */ /* 0x000fe60007810000 */
[----:B------:R2:W2:Y:S01]  /*1cf10*/  MUFU.TANH R36, R89 ;  /* 0x0000005900247308 */ /* 0x0004a20000002400 */
[----:B------:R-:W-:Y:S02]  /*1cf20*/  FMNMX.FTZ R4, R90, R4, !PT ;  /* 0x000000045a047209 */ /* 0x000fe40007810000 */
[----:B---3--:R-:W-:Y:S02]  /*1cf30*/  FMNMX.FTZ R5, R234, R5, !PT ;  /* 0x00000005ea057209 */ /* 0x008fe40007810000 */
[----:B------:R-:W-:Y:S02]  /*1cf40*/  FMNMX.FTZ R4, R206, R4, !PT ;  /* 0x00000004ce047209 */ /* 0x000fe40007810000 */
[----:B----4-:R-:W-:Y:S03]  /*1cf50*/  FMNMX.FTZ R73, R73, R6, !PT ;  /* 0x0000000649497209 */ /* 0x010fe60007810000 */
[----:B------:R-:W3:Y:S01]  /*1cf60*/  MUFU.TANH R221, R78 ;  /* 0x0000004e00dd7308 */ /* 0x000ee20000002400 */
[----:B-1----:R-:W-:Y:S01]  /*1cf70*/  FMUL.FTZ R76, R110, c[0x0][0x320] ;  /* 0x0000c8006e4c7a20 */ /* 0x002fe20000410000 */
[----:B------:R-:W-:Y:S08]  /*1cf80*/  MOV R110, R57 ;  /* 0x00000039006e7202 */ /* 0x000ff00000000f00 */
[----:B------:R-:W1:Y:S01]  /*1cf90*/  MUFU.TANH R245, R77 ;  /* 0x0000004d00f57308 */ /* 0x000e620000002400 */
[----:B--2---:R-:W-:Y:S01]  /*1cfa0*/  MOV R89, R251 ;  /* 0x000000fb00597202 */ /* 0x004fe20000000f00 */
[----:B------:R-:W-:Y:S03]  /*1cfb0*/  IMAD.MOV.U32 R103, RZ, RZ, R36 ;  /* 0x000000ffff677224 */ /* 0x000fe600078e0024 */
[----:B------:R-:W-:Y:S05]  /*1cfc0*/  FMNMX.FTZ R4, R89, R4, !PT ;  /* 0x0000000459047209 */ /* 0x000fea0007810000 */
[----:B------:R-:W2:Y:S01]  /*1cfd0*/  MUFU.TANH R37, R92 ;  /* 0x0000005c00257308 */ /* 0x000ea20000002400 */
[----:B---3--:R-:W-:Y:S01]  /*1cfe0*/  FMNMX.FTZ R0, R221, R5, !PT ;  /* 0x00000005dd007209 */ /* 0x008fe20007810000 */
[----:B------:R-:W-:Y:S03]  /*1cff0*/  FMUL.FTZ R78, R73, c[0x0][0x2d0] ;  /* 0x0000b400494e7a20 */ /* 0x000fe60000410000 */
[----:B------:R-:W-:Y:S05]  /*1d000*/  FMNMX.FTZ R0, R47, R0, !PT ;  /* 0x000000002f007209 */ /* 0x000fea0007810000 */
[----:B------:R3:W4:Y:S01]  /*1d010*/  MUFU.TANH R41, R105 ;  /* 0x0000006900297308 */ /* 0x0007220000002400 */
[----:B------:R-:W-:Y:S01]  /*1d020*/  FMNMX.FTZ R5, R100, R0, !PT ;  /* 0x0000000064057209 */ /* 0x000fe20007810000 */
[----:B------:R-:W-:Y:S01]  /*1d030*/  FMUL.FTZ R0, R111, c[0x0][0x320] ;  /* 0x0000c8006f007a20 */ /* 0x000fe20000410000 */
[----:B-1----:R-:W-:Y:S02]  /*1d040*/  MOV R86, R245 ;  /* 0x000000f500567202 */ /* 0x002fe40000000f00 */
[----:B------:R-:W-:Y:S02]  /*1d050*/  MOV R111, R58 ;  /* 0x0000003a006f7202 */ /* 0x000fe40000000f00 */
[----:B------:R-:W-:Y:S03]  /*1d060*/  FMNMX.FTZ R4, R86, R4, !PT ;  /* 0x0000000456047209 */ /* 0x000fe60007810000 */
[----:B------:R-:W1:Y:S01]  /*1d070*/  MUFU.TANH R42, R108 ;  /* 0x0000006c002a7308 */ /* 0x000e620000002400 */
[----:B------:R-:W-:Y:S02]  /*1d080*/  FMNMX.FTZ R4, R230, R4, !PT ;  /* 0x00000004e6047209 */ /* 0x000fe40007810000 */
[----:B--2---:R-:W-:Y:S02]  /*1d090*/  MOV R102, R37 ;  /* 0x0000002500667202 */ /* 0x004fe40000000f00 */
[----:B------:R-:W-:Y:S05]  /*1d0a0*/  FMNMX.FTZ R4, R103, R4, !PT ;  /* 0x0000000467047209 */ /* 0x000fea0007810000 */
[----:B------:R2:W-:Y:S01]  /*1d0b0*/  MUFU.TANH R75, R0 ;  /* 0x00000000004b7308 */ /* 0x0005e20000002400 */
[----:B------:R-:W-:Y:S01]  /*1d0c0*/  FMNMX.FTZ R4, R102, R4, !PT ;  /* 0x0000000466047209 */ /* 0x000fe20007810000 */
[----:B---3--:R-:W-:Y:S03]  /*1d0d0*/  FMUL.FTZ R105, R74, c[0x0][0x2d0] ;  /* 0x0000b4004a697a20 */ /* 0x008fe60000410000 */
[----:B------:R-:W-:Y:S01]  /*1d0e0*/  FMNMX.FTZ R4, R101, R4, !PT ;  /* 0x0000000465047209 */ /* 0x000fe20007810000 */
[----:B------:R-:W-:Y:S03]  /*1d0f0*/  FFMA.FTZ R104, R104, c[0x0][0x2d0], -R105 ;  /* 0x0000b40068687a23 */ /* 0x000fe60000010869 */
[----:B------:R-:W-:Y:S01]  /*1d100*/  FMNMX.FTZ R4, R236, R4, !PT ;  /* 0x00000004ec047209 */ /* 0x000fe20007810000 */
[----:B------:R-:W3:Y:S03]  /*1d110*/  MUFU.TANH R114, R109 ;  /* 0x0000006d00727308 */ /* 0x000ee60000002400 */
[----:B----4-:R-:W-:Y:S04]  /*1d120*/  FMNMX.FTZ R4, R41, R4, !PT ;  /* 0x0000000429047209 */ /* 0x010fe80007810000 */
[----:B-1----:R-:W-:Y:S03]  /*1d130*/  FMNMX.FTZ R4, R42, R4, !PT ;  /* 0x000000042a047209 */ /* 0x002fe60007810000 */
[----:B------:R-:W1:Y:S01]  /*1d140*/  MUFU.TANH R243, R91 ;  /* 0x0000005b00f37308 */ /* 0x000e620000002400 */
[----:B--2---:R-:W-:Y:S04]  /*1d150*/  FADD.FTZ R0, -R74, R2 ;  /* 0x000000024a007221 */ /* 0x004fe80000010100 */
[----:B------:R-:W-:Y:S05]  /*1d160*/  FMUL.FTZ R2, R0, c[0x0][0x2d0] ;  /* 0x0000b40000027a20 */ /* 0x000fea0000410000 */
[----:B------:R-:W2:Y:S01]  /*1d170*/  MUFU.TANH R109, R94 ;  /* 0x0000005e006d7308 */ /* 0x000ea20000002400 */
[----:B---3--:R-:W-:Y:S05]  /*1d180*/  FMNMX.FTZ R4, R114, R4, !PT ;  /* 0x0000000472047209 */ /* 0x008fea0007810000 */
[----:B------:R-:W3:Y:S04]  /*1d190*/  SHFL.BFLY PT, R7, R4, 0x2, 0x1f ;  /* 0x0c401f0004077f89 */ /* 0x000ee800000e0000 */
[----:B------:R4:W-:Y:S01]  /*1d1a0*/  MUFU.EX2 R70, R2 ;  /* 0x0000000200467308 */ /* 0x0009e20000000800 */
[----:B-1----:R-:W-:Y:S04]  /*1d1b0*/  MOV R108, R243 ;  /* 0x000000f3006c7202 */ /* 0x002fe80000000f00 */
[----:B------:R-:W-:Y:S05]  /*1d1c0*/  FMNMX.FTZ R5, R108, R5, !PT ;  /* 0x000000056c057209 */ /* 0x000fea0007810000 */
[----:B------:R-:W1:Y:S01]  /*1d1d0*/  MUFU.TANH R188, R95 ;  /* 0x0000005f00bc7308 */ /* 0x000e620000002400 */
[----:B--2---:R-:W-:Y:S09]  /*1d1e0*/  FMNMX.FTZ R5, R109, R5, !PT ;  /* 0x000000056d057209 */ /* 0x004ff20007810000 */
[----:B------:R-:W2:Y:S01]  /*1d1f0*/  MUFU.TANH R237, R107 ;  /* 0x0000006b00ed7308 */ /* 0x000ea20000002400 */
[----:B---3--:R-:W-:Y:S01]  /*1d200*/  FMNMX.FTZ R4, R4, R7, !PT ;  /* 0x0000000704047209 */ /* 0x008fe20007810000 */
[----:B----4-:R-:W-:Y:S02]  /*1d210*/  FADD.FTZ R2, -R73, R3 ;  /* 0x0000000349027221 */ /* 0x010fe40000010100 */
[--C-:B------:R-:W-:Y:S02]  /*1d220*/  FFMA.FTZ R7, R35, c[0x0][0x2d0], -R78.reuse ;  /* 0x0000b40023077a23 */ /* 0x100fe4000001084e */
[----:B------:R-:W3:Y:S01]  /*1d230*/  SHFL.BFLY PT, R72, R4, 0x1, 0x1f ;  /* 0x0c201f0004487f89 */ /* 0x000ee200000e0000 */
[----:B------:R-:W-:Y:S03]  /*1d240*/  FMUL.FTZ R2, R2, c[0x0][0x2d0] ;  /* 0x0000b40002027a20 */ /* 0x000fe60000410000 */
[----:B------:R-:W-:Y:S01]  /*1d250*/  MUFU.EX2 R106, R7 ;  /* 0x00000007006a7308 */ /* 0x000fe20000000800 */
[----:B-1----:R-:W-:Y:S04]  /*1d260*/  FMNMX.FTZ R5, R188, R5, !PT ;  /* 0x00000005bc057209 */ /* 0x002fe80007810000 */
[----:B------:R-:W-:Y:S05]  /*1d270*/  FMNMX.FTZ R5, R119, R5, !PT ;  /* 0x0000000577057209 */ /* 0x000fea0007810000 */
[----:B------:R1:W4:Y:S01]  /*1d280*/  MUFU.EX2 R69, R2 ;  /* 0x0000000200457308 */ /* 0x0003220000000800 */
[----:B--2---:R-:W-:Y:S01]  /*1d290*/  FMNMX.FTZ R0, R237, R5, !PT ;  /* 0x00000005ed007209 */ /* 0x004fe20007810000 */
[----:B------:R-:W-:Y:S08]  /*1d2a0*/  FFMA.FTZ R5, R23, c[0x0][0x2d0], -R78 ;  /* 0x0000b40017057a23 */ /* 0x000ff0000001084e */
[----:B------:R-:W2:Y:S01]  /*1d2b0*/  MUFU.TANH R76, R76 ;  /* 0x0000004c004c7308 */ /* 0x000ea20000002400 */
[----:B---3--:R-:W-:Y:S01]  /*1d2c0*/  FMNMX.FTZ R72, R4, R72, !PT ;  /* 0x0000004804487209 */ /* 0x008fe20007810000 */
[----:B------:R-:W-:Y:S04]  /*1d2d0*/  FFMA.FTZ R4, R184, c[0x0][0x2d0], -R105 ;  /* 0x0000b400b8047a23 */ /* 0x000fe80000010869 */
[C---:B------:R-:W-:Y:S04]  /*1d2e0*/  FMUL.FTZ R107, R72.reuse, c[0x0][0x2d0] ;  /* 0x0000b400486b7a20 */ /* 0x040fe80000410000 */
[----:B------:R3:W-:Y:S01]  /*1d2f0*/  MUFU.EX2 R245, R4 ;  /* 0x0000000400f57308 */ /* 0x0007e20000000800 */
[----:B-1----:R-:W-:Y:S02]  /*1d300*/  FADD.FTZ R2, -R72, R116 ;  /* 0x0000007448027221 */ /* 0x002fe40000010100 */
[----:B----4-:R-:W-:Y:S02]  /*1d310*/  FMUL.FTZ R35, R69, R151 ;  /* 0x0000009745237220 */ /* 0x010fe40000410000 */
[----:B------:R-:W-:Y:S05]  /*1d320*/  FMUL.FTZ R2, R2, c[0x0][0x2d0] ;  /* 0x0000b40002027a20 */ /* 0x000fea0000410000 */
[----:B------:R1:W-:Y:S01]  /*1d330*/  MUFU.EX2 R96, R5 ;  /* 0x0000000500607308 */ /* 0x0003e20000000800 */
[----:B------:R-:W-:Y:S01]  /*1d340*/  IMAD.MOV.U32 R151, RZ, RZ, R43 ;  /* 0x000000ffff977224 */ /* 0x000fe200078e002b */
[----:B--2---:R-:W-:Y:S04]  /*1d350*/  FMNMX.FTZ R0, R76, R0, !PT ;  /* 0x000000004c007209 */ /* 0x004fe80007810000 */
[----:B------:R-:W-:Y:S04]  /*1d360*/  FMNMX.FTZ R0, R75, R0, !PT ;  /* 0x000000004b007209 */ /* 0x000fe80007810000 */
[----:B------:R2:W4:Y:S01]  /*1d370*/  MUFU.EX2 R68, R2 ;  /* 0x0000000200447308 */ /* 0x0005220000000800 */
[----:B------:R-:W4:Y:S01]  /*1d380*/  SHFL.BFLY PT, R3, R0, 0x2, 0x1f ;  /* 0x0c401f0000037f89 */ /* 0x000f2200000e0000 */
[--C-:B---3--:R-:W-:Y:S08]  /*1d390*/  FFMA.FTZ R4, R20, c[0x0][0x2d0], -R105.reuse ;  /* 0x0000b40014047a23 */ /* 0x108ff00000010869 */
[----:B------:R-:W-:Y:S01]  /*1d3a0*/  MUFU.EX2 R91, R4 ;  /* 0x00000004005b7308 */ /* 0x000fe20000000800 */
[----:B-1----:R-:W-:Y:S01]  /*1d3b0*/  @P0 MOV R5, R53 ;  /* 0x0000003500050202 */ /* 0x002fe20000000f00 */
[--C-:B--2---:R-:W-:Y:S01]  /*1d3c0*/  FFMA.FTZ R2, R118, c[0x0][0x2d0], -R105.reuse ;  /* 0x0000b40076027a23 */ /* 0x104fe20000010869 */
[----:B------:R-:W-:Y:S01]  /*1d3d0*/  MOV R118, R220 ;  /* 0x000000dc00767202 */ /* 0x000fe20000000f00 */
[----:B----4-:R-:W-:Y:S01]  /*1d3e0*/  FMUL.FTZ R57, R68, R173 ;  /* 0x000000ad44397220 */ /* 0x010fe20000410000 */
[----:B------:R-:W-:Y:S05]  /*1d3f0*/  FMNMX.FTZ R0, R0, R3, !PT ;  /* 0x0000000300007209 */ /* 0x000fea0007810000 */
[----:B------:R1:W2:Y:S01]  /*1d400*/  MUFU.EX2 R246, R2 ;  /* 0x0000000200f67308 */ /* 0x0002a20000000800 */
[--C-:B------:R-:W-:Y:S02]  /*1d410*/  FFMA.FTZ R3, R17, c[0x0][0x2d0], -R105.reuse ;  /* 0x0000b40011037a23 */ /* 0x100fe40000010869 */
[----:B------:R-:W-:Y:S01]  /*1d420*/  FMUL.FTZ R17, R70, R133 ;  /* 0x0000008546117220 */ /* 0x000fe20000410000 */
[----:B------:R-:W-:Y:S01]  /*1d430*/  MOV R133, R45 ;  /* 0x0000002d00857202 */ /* 0x000fe20000000f00 */
[----:B------:R-:W-:Y:S05]  /*1d440*/  FMUL.FTZ R45, R68, R161 ;  /* 0x000000a1442d7220 */ /* 0x000fea0000410000 */
[----:B------:R3:W-:Y:S01]  /*1d450*/  MUFU.EX2 R112, R3 ;  /* 0x0000000300707308 */ /* 0x0007e20000000800 */
[----:B-1----:R-:W-:Y:S01]  /*1d460*/  FFMA.FTZ R2, R16, c[0x0][0x2d0], -R105 ;  /* 0x0000b40010027a23 */ /* 0x002fe20000010869 */
[----:B--2---:R-:W-:Y:S01]  /*1d470*/  F2FP.PACK_AB R80, R246, R245 ;  /* 0x000000f5f650723e */ /* 0x004fe200000000ff */
[----:B------:R-:W-:Y:S01]  /*1d480*/  FMUL.FTZ R16, R70, R132 ;  /* 0x0000008446107220 */ /* 0x000fe20000410000 */
[----:B------:R-:W-:Y:S06]  /*1d490*/  MOV R132, R250 ;  /* 0x000000fa00847202 */ /* 0x000fec0000000f00 */
[----:B------:R1:W2:Y:S01]  /*1d4a0*/  MUFU.EX2 R251, R2 ;  /* 0x0000000200fb7308 */ /* 0x0002a20000000800 */
[--C-:B---3--:R-:W-:Y:S01]  /*1d4b0*/  FFMA.FTZ R3, R186, c[0x0][0x2d0], -R78.reuse ;  /* 0x0000b400ba037a23 */ /* 0x108fe2000001084e */
[----:B------:R-:W-:Y:S08]  /*1d4c0*/  MOV R186, R247 ;  /* 0x000000f700ba7202 */ /* 0x000ff00000000f00 */
[----:B------:R3:W-:Y:S01]  /*1d4d0*/  MUFU.EX2 R243, R3 ;  /* 0x0000000300f37308 */ /* 0x0007e20000000800 */
[----:B-1----:R-:W1:Y:S01]  /*1d4e0*/  SHFL.BFLY PT, R2, R0, 0x1, 0x1f ;  /* 0x0c201f0000027f89 */ /* 0x002e6200000e0000 */
[----:B--2---:R-:W-:Y:S01]  /*1d4f0*/  F2FP.PACK_AB R82, R112, R251 ;  /* 0x000000fb7052723e */ /* 0x004fe200000000ff */
[--C-:B---3--:R-:W-:Y:S01]  /*1d500*/  FFMA.FTZ R3, R185, c[0x0][0x2d0], -R78.reuse ;  /* 0x0000b400b9037a23 */ /* 0x108fe2000001084e */
[----:B------:R-:W-:Y:S01]  /*1d510*/  MOV R185, R60 ;  /* 0x0000003c00b97202 */ /* 0x000fe20000000f00 */
[----:B------:R-:W-:Y:S05]  /*1d520*/  FMUL.FTZ R60, R68, R176 ;  /* 0x000000b0443c7220 */ /* 0x000fea0000410000 */
[----:B------:R2:W3:Y:S01]  /*1d530*/  MUFU.EX2 R244, R3 ;  /* 0x0000000300f47308 */ /* 0x0004e20000000800 */
[----:B-1----:R-:W-:Y:S01]  /*1d540*/  FMNMX.FTZ R71, R0, R2, !PT ;  /* 0x0000000200477209 */ /* 0x002fe20007810000 */
[----:B------:R-:W-:Y:S02]  /*1d550*/  FFMA.FTZ R2, R196, c[0x0][0x2d0], -R107 ;  /* 0x0000b400c4027a23 */ /* 0x000fe4000001086b */
[--C-:B------:R-:W-:Y:S06]  /*1d560*/  FFMA.FTZ R0, R19, c[0x0][0x2d0], -R78.reuse ;  /* 0x0000b40013007a23 */ /* 0x100fec000001084e */
[----:B------:R1:W-:Y:S01]  /*1d570*/  MUFU.EX2 R219, R2 ;  /* 0x0000000200db7308 */ /* 0x0003e20000000800 */
[----:B------:R-:W-:Y:S02]  /*1d580*/  FMUL.FTZ R77, R71, c[0x0][0x2d0] ;  /* 0x0000b400474d7a20 */ /* 0x000fe40000410000 */
[----:B------:R-:W-:Y:S01]  /*1d590*/  FMUL.FTZ R19, R69, R135 ;  /* 0x0000008745137220 */ /* 0x000fe20000410000 */
[----:B------:R-:W-:Y:S01]  /*1d5a0*/  MOV R135, R88 ;  /* 0x0000005800877202 */ /* 0x000fe20000000f00 */
[----:B------:R-:W-:Y:S02]  /*1d5b0*/  FFMA.FTZ R75, R75, c[0x0][0x2d0], -R77 ;  /* 0x0000b4004b4b7a23 */ /* 0x000fe4000001084d */
[--C-:B--2---:R-:W-:Y:S03]  /*1d5c0*/  FFMA.FTZ R3, R18, c[0x0][0x2d0], -R78.reuse ;  /* 0x0000b40012037a23 */ /* 0x104fe6000001084e */
[----:B------:R2:W-:Y:S01]  /*1d5d0*/  MUFU.EX2 R184, R0 ;  /* 0x0000000000b87308 */ /* 0x0005e20000000800 */
[----:B---3--:R-:W-:Y:S01]  /*1d5e0*/  F2FP.PACK_AB R81, R244, R243 ;  /* 0x000000f3f451723e */ /* 0x008fe200000000ff */
[----:B------:R-:W-:Y:S01]  /*1d5f0*/  FMUL.FTZ R18, R69, R134 ;  /* 0x0000008645127220 */ /* 0x000fe20000410000 */
[----:B------:R-:W-:Y:S01]  /*1d600*/  MOV R134, R44 ;  /* 0x0000002c00867202 */ /* 0x000fe20000000f00 */
[C---:B------:R-:W-:Y:S06]  /*1d610*/  FMUL.FTZ R44, R68.reuse, R160 ;  /* 0x000000a0442c7220 */ /* 0x040fec0000410000 */
[----:B------:R3:W4:Y:S01]  /*1d620*/  MUFU.EX2 R63, R3 ;  /* 0x00000003003f7308 */ /* 0x0007220000000800 */
[----:B-1----:R-:W-:Y:S01]  /*1d630*/  FFMA.FTZ R2, R187, c[0x0][0x2d0], -R107 ;  /* 0x0000b400bb027a23 */ /* 0x002fe2000001086b */
[----:B------:R-:W-:Y:S01]  /*1d640*/  MOV R187, R41 ;  /* 0x0000002900bb7202 */ /* 0x000fe20000000f00 */
[----:B------:R-:W-:Y:S07]  /*1d650*/  FMUL.FTZ R41, R68, R157 ;  /* 0x0000009d44297220 */ /* 0x000fee0000410000 */
[----:B------:R1:W1:Y:S01]  /*1d660*/  MUFU.EX2 R223, R2 ;  /* 0x0000000200df7308 */ /* 0x0002620000000800 */
[----:B--2---:R-:W-:Y:S01]  /*1d670*/  FADD.FTZ R0, -R71, R117 ;  /* 0x0000007547007221 */ /* 0x004fe20000010100 */
[----:B------:R-:W-:Y:S03]  /*1d680*/  MOV R117, R221 ;  /* 0x000000dd00757202 */ /* 0x000fe60000000f00 */
[----:B------:R-:W-:Y:S05]  /*1d690*/  FMUL.FTZ R0, R0, c[0x0][0x2d0] ;  /* 0x0000b40000007a20 */ /* 0x000fea0000410000 */
[----:B------:R-:W-:Y:S01]  /*1d6a0*/  MUFU.EX2 R75, R75 ;  /* 0x0000004b004b7308 */ /* 0x000fe20000000800 */
[----:B---3--:R-:W-:Y:S01]  /*1d6b0*/  FFMA.FTZ R3, R21, c[0x0][0x2d0], -R105 ;  /* 0x0000b40015037a23 */ /* 0x008fe20000010869 */
[----:B----4-:R-:W-:Y:S08]  /*1d6c0*/  F2FP.PACK_AB R83, R184, R63 ;  /* 0x0000003fb853723e */ /* 0x010ff000000000ff */
[----:B------:R2:W-:Y:S01]  /*1d6d0*/  MUFU.EX2 R93, R3 ;  /* 0x00000003005d7308 */ /* 0x0005e20000000800 */
[--C-:B-1----:R-:W-:Y:S01]  /*1d6e0*/  FFMA.FTZ R2, R12, c[0x0][0x2d0], -R107.reuse ;  /* 0x0000b4000c027a23 */ /* 0x102fe2000001086b */
[----:B------:R-:W-:Y:S01]  /*1d6f0*/  F2FP.PACK_AB R64, R223, R219 ;  /* 0x000000dbdf40723e */ /* 0x000fe200000000ff */
[----:B------:R-:W-:Y:S01]  /*1d700*/  FMUL.FTZ R12, R68, R128 ;  /* 0x00000080440c7220 */ /* 0x000fe20000410000 */
[----:B------:R-:W-:Y:S06]  /*1d710*/  MOV R128, R91 ;  /* 0x0000005b00807202 */ /* 0x000fec0000000f00 */
[----:B------:R1:W-:Y:S10]  /*1d720*/  MUFU.EX2 R84, R2 ;  /* 0x0000000200547308 */ /* 0x0003f40000000800 */
[----:B------:R-:W3:Y:S01]  /*1d730*/  MUFU.EX2 R0, R0 ;  /* 0x0000000000007308 */ /* 0x000ee20000000800 */
[----:B--2---:R-:W-:Y:S09]  /*1d740*/  FFMA.FTZ R3, R22, c[0x0][0x2d0], -R78 ;  /* 0x0000b40016037a23 */ /* 0x004ff2000001084e */
[----:B------:R-:W-:Y:S01]  /*1d750*/  MUFU.EX2 R92, R3 ;  /* 0x00000003005c7308 */ /* 0x000fe20000000800 */
[----:B-1----:R-:W-:Y:S02]  /*1d760*/  FFMA.FTZ R2, R13, c[0x0][0x2d0], -R107 ;  /* 0x0000b4000d027a23 */ /* 0x002fe4000001086b */
[----:B------:R-:W-:Y:S01]  /*1d770*/  FMUL.FTZ R13, R68, R129 ;  /* 0x00000081440d7220 */ /* 0x000fe20000410000 */
[----:B------:R-:W-:Y:S06]  /*1d780*/  MOV R129, R47 ;  /* 0x0000002f00817202 */ /* 0x000fec0000000f00 */
[----:B------:R1:W-:Y:S01]  /*1d790*/  MUFU.EX2 R36, R2 ;  /* 0x0000000200247308 */ /* 0x0003e20000000800 */
[C---:B---3--:R-:W-:Y:S02]  /*1d7a0*/  FMUL.FTZ R47, R0.reuse, R163 ;  /* 0x000000a3002f7220 */ /* 0x048fe40000410000 */
[C---:B------:R-:W-:Y:S02]  /*1d7b0*/  FMUL.FTZ R43, R0.reuse, R159 ;  /* 0x0000009f002b7220 */ /* 0x040fe40000410000 */
[----:B------:R-:W-:Y:S02]  /*1d7c0*/  FMUL.FTZ R58, R0, R174 ;  /* 0x000000ae003a7220 */ /* 0x000fe40000410000 */
[--C-:B-1----:R-:W-:Y:S04]  /*1d7d0*/  FFMA.FTZ R2, R195, c[0x0][0x2d0], -R77.reuse ;  /* 0x0000b400c3027a23 */ /* 0x102fe8000001084d */
        /* <DEDUP_REMOVED lines=10> */
[C---:B------:R-:W-:Y:S06]  /*1d880*/  FMUL.FTZ R15, R0.reuse, R131 ;  /* 0x00000083000f7220 */ /* 0x040fec0000410000 */
[----:B------:R1:W2:Y:S01]  /*1d890*/  MUFU.EX2 R202, R2 ;  /* 0x0000000200ca7308 */ /* 0x0002a20000000800 */
[----:B------:R-:W-:Y:S02]  /*1d8a0*/  IMAD.MOV.U32 R131, RZ, RZ, R63 ;  /* 0x000000ffff837224 */ /* 0x000fe400078e003f */
[----:B------:R-:W-:Y:S02]  /*1d8b0*/  FMUL.FTZ R63, R0, R179 ;  /* 0x000000b3003f7220 */ /* 0x000fe40000410000 */
[--C-:B-1----:R-:W-:Y:S01]  /*1d8c0*/  FFMA.FTZ R2, R32, c[0x0][0x2d0], -R105.reuse ;  /* 0x0000b40020027a23 */ /* 0x102fe20000010869 */
[----:B--2---:R-:W-:Y:S04]  /*1d8d0*/  F2FP.PACK_AB R67, R202, R199 ;  /* 0x000000c7ca43723e */ /* 0x004fe800000000ff */
[----:B------:R1:W-:Y:S02]  /*1d8e0*/  MUFU.EX2 R97, R2 ;  /* 0x0000000200617308 */ /* 0x0003e40000000800 */
[----:B-1----:R-:W-:Y:S08]  /*1d8f0*/  FFMA.FTZ R2, R33, c[0x0][0x2d0], -R105 ;  /* 0x0000b40021027a23 */ /* 0x002ff00000010869 */
[----:B------:R1:W2:Y:S02]  /*1d900*/  MUFU.EX2 R99, R2 ;  /* 0x0000000200637308 */ /* 0x0002a40000000800 */
[----:B-1----:R-:W-:Y:S05]  /*1d910*/  @P0 SHF.R.S32.HI R2, RZ, 0x1f, R242 ;  /* 0x0000001fff020819 */ /* 0x002fea00000114f2 */
[----:B------:R-:W-:Y:S02]  /*1d920*/  @P0 IMAD R4, R2, c[0x0][0x1e0], RZ ;  /* 0x0000780002040a24 */ /* 0x000fe400078e02ff */
[C---:B------:R-:W-:Y:S04]  /*1d930*/  @P0 IMAD.WIDE.U32 R2, R242.reuse, c[0x0][0x1e0], RZ ;  /* 0x00007800f2020a25 */ /* 0x040fe800078e00ff */
[----:B------:R-:W-:Y:S01]  /*1d940*/  @P0 IMAD R6, R242, c[0x0][0x1e4], R4 ;  /* 0x00007900f2060a24 */ /* 0x000fe200078e0204 */
[----:B------:R-:W-:Y:S04]  /*1d950*/  @P0 MOV R4, R38 ;  /* 0x0000002600040202 */ /* 0x000fe80000000f00 */
[----:B------:R-:W-:Y:S01]  /*1d960*/  @P0 IADD3 R3, R3, R6, RZ ;  /* 0x0000000603030210 */ /* 0x000fe20007ffe0ff */
[----:B------:R-:W-:Y:S04]  /*1d970*/  @P0 IMAD.WIDE.U32 R4, R2, 0x70, R4 ;  /* 0x0000007002040825 */ /* 0x000fe800078e0004 */
[----:B------:R-:W-:Y:S01]  /*1d980*/  @P0 IMAD R3, R3, 0x70, RZ ;  /* 0x0000007003030824 */ /* 0x000fe200078e02ff */
[----:B------:R-:W-:Y:S01]  /*1d990*/  @P0 LEA R2, P1, R4, c[0x0][0x1c8], 0x1 ;  /* 0x0000720004020a11 */ /* 0x000fe200078208ff */
[----:B------:R-:W-:Y:S02]  /*1d9a0*/  FFMA.FTZ R6, R34, c[0x0][0x2d0], -R78 ;  /* 0x0000b40022067a23 */ /* 0x000fe4000001084e */
[----:B------:R-:W-:Y:S01]  /*1d9b0*/  FMUL.FTZ R34, R69, R150 ;  /* 0x0000009645227220 */ /* 0x000fe20000410000 */
[----:B------:R-:W-:Y:S01]  /*1d9c0*/  @P0 IADD3 R3, R5, R3, RZ ;  /* 0x0000000305030210 */ /* 0x000fe20007ffe0ff */
[----:B------:R1:W-:Y:S01]  /*1d9d0*/  MUFU.EX2 R95, R6 ;  /* 0x00000006005f7308 */ /* 0x0003e20000000800 */
[----:B------:R-:W-:Y:S01]  /*1d9e0*/  MOV R150, R46 ;  /* 0x0000002e00967202 */ /* 0x000fe20000000f00 */
[----:B------:R-:W-:Y:S01]  /*1d9f0*/  FMUL.FTZ R46, R0, R162 ;  /* 0x000000a2002e7220 */ /* 0x000fe20000410000 */
[----:B------:R-:W-:Y:S01]  /*1da00*/  @P0 LEA.HI.X R3, R4, c[0x0][0x1cc], R3, 0x1, P1 ;  /* 0x0000730004030a11 */ /* 0x000fe200008f0c03 */
[--C-:B------:R-:W-:Y:S02]  /*1da10*/  FFMA.FTZ R4, R24, c[0x0][0x2d0], -R107.reuse ;  /* 0x0000b40018047a23 */ /* 0x100fe4000001086b */
[----:B------:R-:W-:Y:S01]  /*1da20*/  FMUL.FTZ R24, R68, R140 ;  /* 0x0000008c44187220 */ /* 0x000fe20000410000 */
[----:B------:R-:W-:Y:S01]  /*1da30*/  MOV R140, R106 ;  /* 0x0000006a008c7202 */ /* 0x000fe20000000f00 */
[----:B------:R3:W-:Y:S01]  /*1da40*/  @P0 LDGSTS.E.BYPASS.LTC128B.128 [R241+0x3900], [R2.64], !P4 ;  /* 0x0390000002f10fae */ /* 0x0007e2000e101d48 */
[----:B------:R-:W-:Y:S01]  /*1da50*/  MOV R106, R42 ;  /* 0x0000002a006a7202 */ /* 0x000fe20000000f00 */
[----:B------:R4:W2:Y:S01]  /*1da60*/  MUFU.EX2 R33, R4 ;  /* 0x0000000400217308 */ /* 0x0008a20000000800 */
[----:B------:R-:W-:Y:S03]  /*1da70*/  FMUL.FTZ R42, R0, R158 ;  /* 0x0000009e002a7220 */ /* 0x000fe60000410000 */
[--C-:B------:R-:W-:Y:S06]  /*1da80*/  FFMA.FTZ R106, R106, c[0x0][0x2d0], -R107.reuse ;  /* 0x0000b4006a6a7a23 */ /* 0x100fec000001086b */
[----:B------:R-:W-:Y:S01]  /*1da90*/  MUFU.EX2 R106, R106 ;  /* 0x0000006a006a7308 */ /* 0x000fe20000000800 */
[----:B-1----:R-:W-:Y:S04]  /*1daa0*/  @P0 IADD3 R6, P3, R2, UR4, RZ ;  /* 0x0000000402060c10 */ /* 0x002fe8000ff7e0ff */
[----:B------:R-:W-:Y:S02]  /*1dab0*/  @P0 IADD3.X R7, R3, UR5, RZ, P3, !PT ;  /* 0x0000000503070c10 */ /* 0x000fe40009ffe4ff */
[----:B------:R-:W-:Y:S03]  /*1dac0*/  @P0 IADD3 R10, P2, R6, UR4, RZ ;  /* 0x00000004060a0c10 */ /* 0x000fe6000ff5e0ff */
[----:B------:R1:W-:Y:S01]  /*1dad0*/  @P0 LDGSTS.E.BYPASS.LTC128B.128 [R241+0x4100], [R6.64], !P4 ;  /* 0x0410000006f10fae */ /* 0x0003e2000e101d48 */
[----:B------:R-:W-:Y:S01]  /*1dae0*/  @P0 IADD3.X R11, R7, UR5, RZ, P2, !PT ;  /* 0x00000005070b0c10 */ /* 0x000fe200097fe4ff */
[--C-:B---3--:R-:W-:Y:S01]  /*1daf0*/  FFMA.FTZ R2, R25, c[0x0][0x2d0], -R107.reuse ;  /* 0x0000b40019027a23 */ /* 0x108fe2000001086b */
[----:B------:R-:W-:Y:S01]  /*1db00*/  @P0 IADD3 R8, P1, R10, UR4, RZ ;  /* 0x000000040a080c10 */ /* 0x000fe2000ff3e0ff */
[----:B------:R-:W-:Y:S01]  /*1db10*/  FMUL.FTZ R25, R68, R141 ;  /* 0x0000008d44197220 */ /* 0x000fe20000410000 */
[----:B--2---:R-:W-:Y:S01]  /*1db20*/  MOV R141, R99 ;  /* 0x00000063008d7202 */ /* 0x004fe20000000f00 */
[----:B------:R2:W3:Y:S01]  /*1db30*/  MUFU.EX2 R94, R2 ;  /* 0x00000002005e7308 */ /* 0x0004e20000000800 */
[----:B------:R-:W-:Y:S01]  /*1db40*/  @P0 IADD3.X R9, R11, UR5, RZ, P1, !PT ;  /* 0x000000050b090c10 */ /* 0x000fe20008ffe4ff */
[----:B------:R3:W-:Y:S01]  /*1db50*/  @P0 LDGSTS.E.BYPASS.LTC128B.128 [R241+0x4900], [R10.64], !P4 ;  /* 0x049000000af10fae */ /* 0x0007e2000e101d48 */
[----:B----4-:R-:W-:Y:S04]  /*1db60*/  @P0 IADD3 R4, P3, R8, UR4, RZ ;  /* 0x0000000408040c10 */ /* 0x010fe8000ff7e0ff */
        /* <DEDUP_REMOVED lines=8> */
[----:B---3--:R-:W-:Y:S01]  /*1dbf0*/  FMUL.FTZ R10, R0, R126 ;  /* 0x0000007e000a7220 */ /* 0x008fe20000410000 */
[----:B------:R-:W-:Y:S01]  /*1dc00*/  @P0 IADD3 R6, P1, R2, UR4, RZ ;  /* 0x0000000402060c10 */ /* 0x000fe2000ff3e0ff */
[----:B------:R-:W-:Y:S01]  /*1dc10*/  FMUL.FTZ R11, R0, R127 ;  /* 0x0000007f000b7220 */ /* 0x000fe20000410000 */
[----:B------:R-:W-:Y:S01]  /*1dc20*/  MOV R126, R92 ;  /* 0x0000005c007e7202 */ /* 0x000fe20000000f00 */
[----:B------:R2:W-:Y:S01]  /*1dc30*/  @P0 LDGSTS.E.BYPASS.LTC128B.128 [R241+0x6100], [R2.64], !P4 ;  /* 0x0610000002f10fae */ /* 0x0005e2000e101d48 */
[C---:B----4-:R-:W-:Y:S01]  /*1dc40*/  FMUL.FTZ R8, R68.reuse, R124 ;  /* 0x0000007c44087220 */ /* 0x050fe20000410000 */
[----:B------:R-:W-:Y:S01]  /*1dc50*/  MOV R124, R93 ;  /* 0x0000005d007c7202 */ /* 0x000fe20000000f00 */
[----:B------:R-:W-:Y:S01]  /*1dc60*/  FMUL.FTZ R9, R68, R125 ;  /* 0x0000007d44097220 */ /* 0x000fe20000410000 */
[----:B------:R-:W-:Y:S01]  /*1dc70*/  MOV R125, R33 ;  /* 0x00000021007d7202 */ /* 0x000fe20000000f00 */
[----:B------:R-:W-:Y:S01]  /*1dc80*/  FMUL.FTZ R33, R70, R149 ;  /* 0x0000009546217220 */ /* 0x000fe20000410000 */
[----:B------:R-:W-:Y:S01]  /*1dc90*/  MOV R149, R56 ;  /* 0x0000003800957202 */ /* 0x000fe20000000f00 */
[----:B------:R-:W-:Y:S02]  /*1dca0*/  FMUL.FTZ R56, R68, R172 ;  /* 0x000000ac44387220 */ /* 0x000fe40000410000 */
[----:B------:R-:W-:Y:S02]  /*1dcb0*/  FFMA.FTZ R4, R29, c[0x0][0x2d0], -R107 ;  /* 0x0000b4001d047a23 */ /* 0x000fe4000001086b */
[----:B------:R-:W-:Y:S01]  /*1dcc0*/  FMUL.FTZ R5, R70, R121 ;  /* 0x0000007946057220 */ /* 0x000fe20000410000 */
[----:B-1----:R-:W-:Y:S01]  /*1dcd0*/  @P0 IADD3.X R7, R3, UR5, RZ, P1, !PT ;  /* 0x0000000503070c10 */ /* 0x002fe20008ffe4ff */
[----:B------:R1:W3:Y:S01]  /*1dce0*/  MUFU.EX2 R32, R4 ;  /* 0x0000000400207308 */ /* 0x0002e20000000800 */
[----:B------:R-:W-:Y:S02]  /*1dcf0*/  FMUL.FTZ R29, R68, R145 ;  /* 0x00000091441d7220 */ /* 0x000fe40000410000 */
[----:B------:R-:W-:Y:S01]  /*1dd00*/  IMAD.MOV.U32 R121, RZ, RZ, R94 ;  /* 0x000000ffff797224 */ /* 0x000fe200078e005e */
[----:B------:R4:W-:Y:S01]  /*1dd10*/  @P0 LDGSTS.E.BYPASS.LTC128B.128 [R241+0x6900], [R6.64], !P4 ;  /* 0x0690000006f10fae */ /* 0x0009e2000e101d48 */
[--C-:B--2---:R-:W-:Y:S01]  /*1dd20*/  FFMA.FTZ R2, R193, c[0x0][0x2d0], -R77.reuse ;  /* 0x0000b400c1027a23 */ /* 0x104fe2000001084d */
[----:B------:R-:W-:Y:S06]  /*1dd30*/  MOV R193, R89 ;  /* 0x0000005900c17202 */ /* 0x000fec0000000f00 */
[----:B------:R-:W2:Y:S01]  /*1dd40*/  LDSM.16.MT88.4 R20, [R224+0x100] ;  /* 0x00010000e014783b */ /* 0x000ea20000004200 */
[----:B------:R4:W-:Y:S07]  /*1dd50*/  MUFU.EX2 R195, R2 ;  /* 0x0000000200c37308 */ /* 0x0009ee0000000800 */
[----:B------:R-:W-:Y:S01]  /*1dd60*/  LDSM.16.MT88.4 R52, [R225+0x100] ;  /* 0x00010000e134783b */ /* 0x000fe20000004200 */
[C---:B-1----:R-:W-:Y:S01]  /*1dd70*/  FMUL.FTZ R4, R70.reuse, R120 ;  /* 0x0000007846047220 */ /* 0x042fe20000410000 */
[----:B---3--:R-:W-:Y:S01]  /*1dd80*/  MOV R127, R32 ;  /* 0x00000020007f7202 */ /* 0x008fe20000000f00 */
[----:B------:R-:W-:Y:S01]  /*1dd90*/  FMUL.FTZ R32, R70, R148 ;  /* 0x0000009446207220 */ /* 0x000fe20000410000 */
[----:B------:R-:W-:Y:S01]  /*1dda0*/  MOV R148, R59 ;  /* 0x0000003b00947202 */ /* 0x000fe20000000f00 */
[----:B------:R-:W-:Y:S03]  /*1ddb0*/  FMUL.FTZ R59, R0, R175 ;  /* 0x000000af003b7220 */ /* 0x000fe60000410000 */
[----:B------:R-:W-:Y:S01]  /*1ddc0*/  LDSM.16.MT88.4 R88, [R224+0x900] ;  /* 0x00090000e058783b */ /* 0x000fe20000004200 */
[----:B------:R-:W-:Y:S01]  /*1ddd0*/  MOV R120, R97 ;  /* 0x0000006100787202 */ /* 0x000fe20000000f00 */
[C---:B----4-:R-:W-:Y:S02]  /*1dde0*/  FMUL.FTZ R6, R69.reuse, R122 ;  /* 0x0000007a45067220 */ /* 0x050fe40000410000 */
[C---:B------:R-:W-:Y:S01]  /*1ddf0*/  FMUL.FTZ R7, R69.reuse, R123 ;  /* 0x0000007b45077220 */ /* 0x040fe20000410000 */
[----:B------:R-:W-:Y:S03]  /*1de00*/  MOV R123, R96 ;  /* 0x00000060007b7202 */ /* 0x000fe60000000f00 */
[----:B------:R-:W0:Y:S01]  /*1de10*/  LDGDEPBAR ;  /* 0x00000000000079af */ /* 0x000e220000000000 */
[--C-:B------:R-:W-:Y:S01]  /*1de20*/  FFMA.FTZ R2, R192, c[0x0][0x2d0], -R77.reuse ;  /* 0x0000b400c0027a23 */ /* 0x100fe2000001084d */
[----:B------:R-:W-:Y:S03]  /*1de30*/  MOV R192, R36 ;  /* 0x0000002400c07202 */ /* 0x000fe60000000f00 */
[----:B------:R1:W-:Y:S01]  /*1de40*/  MUFU.EX2 R196, R2 ;  /* 0x0000000200c47308 */ /* 0x0003e20000000800 */
[----:B------:R-:W-:Y:S02]  /*1de50*/  F2FP.PACK_AB R66, R192, R84 ;  /* 0x00000054c042723e */ /* 0x000fe400000000ff */
[----:B------:R-:W3:Y:S01]  /*1de60*/  LDSM.16.MT88.4 R36, [R227+0x100] ;  /* 0x00010000e324783b */ /* 0x000ee20000004200 */
[-C--:B--2---:R-:W-:Y:S08]  /*1de70*/  HMMA.16816.F32 R4, R80, R20.reuse, R4 ;  /* 0x000000145004723c */ /* 0x084ff00000001804 */
[C---:B------:R-:W-:Y:S04]  /*1de80*/  HMMA.16816.F32 R8, R64.reuse, R20, R8 ;  /* 0x000000144008723c */ /* 0x040fe80000001808 */
[--C-:B-1----:R-:W-:Y:S04]  /*1de90*/  FFMA.FTZ R2, R30, c[0x0][0x2d0], -R77.reuse ;  /* 0x0000b4001e027a23 */ /* 0x102fe8000001084d */
[-C--:B------:R-:W-:Y:S01]  /*1dea0*/  HMMA.16816.F32 R12, R64, R22.reuse, R12 ;  /* 0x00000016400c723c */ /* 0x080fe2000000180c */
[----:B------:R1:W-:Y:S03]  /*1deb0*/  MUFU.EX2 R197, R2 ;  /* 0x0000000200c57308 */ /* 0x0003e60000000800 */
[C---:B------:R-:W-:Y:S01]  /*1dec0*/  FMUL.FTZ R20, R70.reuse, R136 ;  /* 0x0000008846147220 */ /* 0x040fe20000410000 */
[----:B------:R-:W-:Y:S01]  /*1ded0*/  MOV R136, R87 ;  /* 0x0000005700887202 */ /* 0x000fe20000000f00 */
[----:B------:R-:W-:Y:S01]  /*1dee0*/  FMUL.FTZ R21, R70, R137 ;  /* 0x0000008946157220 */ /* 0x000fe20000410000 */
[----:B------:R-:W-:Y:S01]  /*1def0*/  MOV R137, R86 ;  /* 0x0000005600897202 */ /* 0x000fe20000000f00 */
[C---:B------:R-:W-:Y:S04]  /*1df00*/  HMMA.16816.F32 R16, R80.reuse, R22, R16 ;  /* 0x000000165010723c */ /* 0x040fe80000001810 */
[C---:B------:R-:W-:Y:S03]  /*1df10*/  FMUL.FTZ R30, R0.reuse, R146 ;  /* 0x00000092001e7220 */ /* 0x040fe60000410000 */
[C---:B------:R-:W-:Y:S01]  /*1df20*/  FMUL.FTZ R22, R69.reuse, R138 ;  /* 0x0000008a45167220 */ /* 0x040fe20000410000 */
[----:B------:R-:W-:Y:S01]  /*1df30*/  MOV R138, R85 ;  /* 0x00000055008a7202 */ /* 0x000fe20000000f00 */
[----:B------:R-:W-:Y:S01]  /*1df40*/  FMUL.FTZ R23, R69, R139 ;  /* 0x0000008b45177220 */ /* 0x000fe20000410000 */
[----:B------:R-:W2:Y:S02]  /*1df50*/  LDSM.16.MT88.4 R84, [R226+0x100] ;  /* 0x00010000e254783b */ /* 0x000ea40000004200 */
[----:B------:R-:W-:Y:S01]  /*1df60*/  MOV R139, R62 ;  /* 0x0000003e008b7202 */ /* 0x000fe20000000f00 */
[C---:B------:R-:W-:Y:S03]  /*1df70*/  FMUL.FTZ R62, R0.reuse, R178 ;  /* 0x000000b2003e7220 */ /* 0x040fe60000410000 */
[-C--:B---3--:R-:W-:Y:S03]  /*1df80*/  HMMA.16816.F32 R20, R80, R36.reuse, R20 ;  /* 0x000000245014723c */ /* 0x088fe60000001814 */
[----:B-1----:R-:W-:Y:S02]  /*1df90*/  FFMA.FTZ R2, R31, c[0x0][0x2d0], -R77 ;  /* 0x0000b4001f027a23 */ /* 0x002fe4000001084d */
[----:B------:R-:W-:Y:S02]  /*1dfa0*/  FMUL.FTZ R31, R0, R147 ;  /* 0x00000093001f7220 */ /* 0x000fe40000410000 */
[----:B------:R1:W-:Y:S02]  /*1dfb0*/  MUFU.EX2 R200, R2 ;  /* 0x0000000200c87308 */ /* 0x0003e40000000800 */
[--C-:B-1----:R-:W-:Y:S03]  /*1dfc0*/  FFMA.FTZ R2, R26, c[0x0][0x2d0], -R105.reuse ;  /* 0x0000b4001a027a23 */ /* 0x102fe60000010869 */
[C---:B------:R-:W-:Y:S01]  /*1dfd0*/  FMUL.FTZ R26, R0.reuse, R142 ;  /* 0x0000008e001a7220 */ /* 0x040fe20000410000 */
[----:B------:R-:W-:Y:S04]  /*1dfe0*/  MOV R142, R98 ;  /* 0x00000062008e7202 */ /* 0x000fe80000000f00 */
[----:B------:R1:W3:Y:S01]  /*1dff0*/  MUFU.EX2 R40, R2 ;  /* 0x0000000200287308 */ /* 0x0002e20000000800 */
[----:B------:R-:W-:Y:S01]  /*1e000*/  LDSM.16.MT88.4 R96, [R225+0x900] ;  /* 0x00090000e160783b */ /* 0x000fe20000004200 */
[--C-:B-1----:R-:W-:Y:S01]  /*1e010*/  FFMA.FTZ R2, R27, c[0x0][0x2d0], -R105.reuse ;  /* 0x0000b4001b027a23 */ /* 0x102fe20000010869 */
[----:B---3--:R-:W-:Y:S01]  /*1e020*/  MOV R147, R40 ;  /* 0x0000002800937202 */ /* 0x008fe20000000f00 */
[----:B------:R-:W-:Y:S01]  /*1e030*/  FMUL.FTZ R27, R0, R143 ;  /* 0x0000008f001b7220 */ /* 0x000fe20000410000 */
[----:B------:R-:W-:Y:S05]  /*1e040*/  MOV R143, R95 ;  /* 0x0000005f008f7202 */ /* 0x000fea0000000f00 */
[----:B------:R1:W3:Y:S01]  /*1e050*/  MUFU.EX2 R3, R2 ;  /* 0x0000000200037308 */ /* 0x0002e20000000800 */
[----:B------:R-:W4:Y:S01]  /*1e060*/  LDSM.16.MT88.4 R92, [R227+0x900] ;  /* 0x00090000e35c783b */ /* 0x000f220000004200 */
[----:B------:R-:W-:Y:S01]  /*1e070*/  FMUL.FTZ R40, R68, R156 ;  /* 0x0000009c44287220 */ /* 0x000fe20000410000 */
[C---:B------:R-:W-:Y:S07]  /*1e080*/  HMMA.16816.F32 R24, R64.reuse, R36, R24 ;  /* 0x000000244018723c */ /* 0x040fee0000001818 */
[C---:B------:R-:W-:Y:S01]  /*1e090*/  FMUL.FTZ R36, R70.reuse, R152 ;  /* 0x0000009846247220 */ /* 0x040fe20000410000 */
[-C--:B------:R-:W-:Y:S04]  /*1e0a0*/  HMMA.16816.F32 R28, R64, R38.reuse, R28 ;  /* 0x00000026401c723c */ /* 0x080fe8000000181c */
[----:B------:R-:W-:Y:S04]  /*1e0b0*/  FMUL.FTZ R37, R70, R153 ;  /* 0x0000009946257220 */ /* 0x000fe80000410000 */
[C---:B------:R-:W-:Y:S04]  /*1e0c0*/  HMMA.16816.F32 R32, R80.reuse, R38, R32 ;  /* 0x000000265020723c */ /* 0x040fe80000001820 */
[--C-:B-1----:R-:W-:Y:S01]  /*1e0d0*/  FFMA.FTZ R2, R48, c[0x0][0x2d0], -R105.reuse ;  /* 0x0000b40030027a23 */ /* 0x102fe20000010869 */
[----:B---3--:R-:W-:Y:S01]  /*1e0e0*/  MOV R146, R3 ;  /* 0x0000000300927202 */ /* 0x008fe20000000f00 */
[C---:B------:R-:W-:Y:S01]  /*1e0f0*/  FMUL.FTZ R48, R70.reuse, R164 ;  /* 0x000000a446307220 */ /* 0x040fe20000410000 */
[----:B------:R-:W-:Y:S01]  /*1e100*/  MOV R3, R222 ;  /* 0x000000de00037202 */ /* 0x000fe20000000f00 */
[----:B------:R1:W-:Y:S01]  /*1e110*/  MUFU.EX2 R122, R2 ;  /* 0x00000002007a7308 */ /* 0x0003e20000000800 */
[C---:B------:R-:W-:Y:S03]  /*1e120*/  FMUL.FTZ R39, R69.reuse, R155 ;  /* 0x0000009b45277220 */ /* 0x040fe60000410000 */
[----:B------:R-:W-:Y:S01]  /*1e130*/  MOV R155, R248 ;  /* 0x000000f8009b7202 */ /* 0x000fe20000000f00 */
[----:B------:R-:W-:Y:S02]  /*1e140*/  FMUL.FTZ R38, R69, R154 ;  /* 0x0000009a45267220 */ /* 0x000fe40000410000 */
[--C-:B------:R-:W-:Y:S05]  /*1e150*/  FFMA.FTZ R3, R3, c[0x0][0x2d0], -R78.reuse ;  /* 0x0000b40003037a23 */ /* 0x100fea000001084e */
[-C--:B------:R-:W-:Y:S08]  /*1e160*/  HMMA.16816.F32 R36, R80, R52.reuse, R36 ;  /* 0x000000345024723c */ /* 0x080ff00000001824 */
[C---:B------:R-:W-:Y:S04]  /*1e170*/  HMMA.16816.F32 R40, R64.reuse, R52, R40 ;  /* 0x000000344028723c */ /* 0x040fe80000001828 */
[----:B-1----:R-:W-:Y:S02]  /*1e180*/  FFMA.FTZ R2, R49, c[0x0][0x2d0], -R105 ;  /* 0x0000b40031027a23 */ /* 0x002fe40000010869 */
[C---:B------:R-:W-:Y:S02]  /*1e190*/  FMUL.FTZ R49, R70.reuse, R165 ;  /* 0x000000a546317220 */ /* 0x040fe40000410000 */
[-C--:B------:R-:W-:Y:S01]  /*1e1a0*/  HMMA.16816.F32 R44, R64, R54.reuse, R44 ;  /* 0x00000036402c723c */ /* 0x080fe2000000182c */
[----:B------:R1:W-:Y:S03]  /*1e1b0*/  MUFU.EX2 R252, R2 ;  /* 0x0000000200fc7308 */ /* 0x0003e60000000800 */
[C---:B------:R-:W-:Y:S02]  /*1e1c0*/  FMUL.FTZ R53, R70.reuse, R169 ;  /* 0x000000a946357220 */ /* 0x040fe40000410000 */
[----:B------:R-:W-:Y:S02]  /*1e1d0*/  FMUL.FTZ R52, R70, R168 ;  /* 0x000000a846347220 */ /* 0x000fe40000410000 */
[--C-:B-1----:R-:W-:Y:S01]  /*1e1e0*/  FFMA.FTZ R2, R198, c[0x0][0x2d0], -R78.reuse ;  /* 0x0000b400c6027a23 */ /* 0x102fe2000001084e */
[----:B------:R-:W-:Y:S03]  /*1e1f0*/  MOV R198, R61 ;  /* 0x0000003d00c67202 */ /* 0x000fe60000000f00 */
[----:B------:R-:W-:Y:S01]  /*1e200*/  FMUL.FTZ R61, R68, R177 ;  /* 0x000000b1443d7220 */ /* 0x000fe20000410000 */
[----:B------:R1:W-:Y:S02]  /*1e210*/  MUFU.EX2 R250, R2 ;  /* 0x0000000200fa7308 */ /* 0x0003e40000000800 */
[--C-:B-1----:R-:W-:Y:S01]  /*1e220*/  FFMA.FTZ R2, R201, c[0x0][0x2d0], -R78.reuse ;  /* 0x0000b400c9027a23 */ /* 0x102fe2000001084e */
[----:B------:R-:W-:Y:S07]  /*1e230*/  MOV R201, R249 ;  /* 0x000000f900c97202 */ /* 0x000fee0000000f00 */
[----:B------:R1:W-:Y:S02]  /*1e240*/  MUFU.EX2 R249, R2 ;  /* 0x0000000200f97308 */ /* 0x0003e40000000800 */
[--C-:B-1----:R-:W-:Y:S02]  /*1e250*/  FFMA.FTZ R2, R50, c[0x0][0x2d0], -R78.reuse ;  /* 0x0000b40032027a23 */ /* 0x102fe4000001084e */
[----:B------:R-:W-:Y:S06]  /*1e260*/  FMUL.FTZ R50, R69, R166 ;  /* 0x000000a645327220 */ /* 0x000fec0000410000 */
[----:B------:R1:W-:Y:S02]  /*1e270*/  MUFU.EX2 R247, R2 ;  /* 0x0000000200f77308 */ /* 0x0003e40000000800 */
[--C-:B-1----:R-:W-:Y:S02]  /*1e280*/  FFMA.FTZ R2, R51, c[0x0][0x2d0], -R78.reuse ;  /* 0x0000b40033027a23 */ /* 0x102fe4000001084e */
[C---:B------:R-:W-:Y:S06]  /*1e290*/  FMUL.FTZ R51, R69.reuse, R167 ;  /* 0x000000a745337220 */ /* 0x040fec0000410000 */
[----:B------:R1:W-:Y:S01]  /*1e2a0*/  MUFU.EX2 R248, R2 ;  /* 0x0000000200f87308 */ /* 0x0003e20000000800 */
[C---:B------:R-:W-:Y:S07]  /*1e2b0*/  HMMA.16816.F32 R48, R80.reuse, R54, R48 ;  /* 0x000000365030723c */ /* 0x040fee0000001830 */
[C---:B------:R-:W-:Y:S02]  /*1e2c0*/  FMUL.FTZ R55, R69.reuse, R171 ;  /* 0x000000ab45377220 */ /* 0x040fe40000410000 */
[----:B------:R-:W-:Y:S07]  /*1e2d0*/  FMUL.FTZ R54, R69, R170 ;  /* 0x000000aa45367220 */ /* 0x000fee0000410000 */
[-C--:B--2---:R-:W-:Y:S03]  /*1e2e0*/  HMMA.16816.F32 R52, R80, R84.reuse, R52 ;  /* 0x000000545034723c */ /* 0x084fe60000001834 */
[--C-:B-1----:R-:W-:Y:S04]  /*1e2f0*/  FFMA.FTZ R2, R208, c[0x0][0x2d0], -R107.reuse ;  /* 0x0000b400d0027a23 */ /* 0x102fe8000001086b */
[----:B------:R1:W-:Y:S01]  /*1e300*/  MUFU.EX2 R145, R2 ;  /* 0x0000000200917308 */ /* 0x0003e20000000800 */
[C---:B------:R-:W-:Y:S07]  /*1e310*/  HMMA.16816.F32 R56, R64.reuse, R84, R56 ;  /* 0x000000544038723c */ /* 0x040fee0000001838 */
[----:B------:R-:W-:Y:S01]  /*1e320*/  F2FP.PACK_AB R84, R121, R125 ;  /* 0x0000007d7954723e */ /* 0x000fe200000000ff */
[-C--:B------:R-:W-:Y:S04]  /*1e330*/  HMMA.16816.F32 R60, R64, R86.reuse, R60 ;  /* 0x00000056403c723c */ /* 0x080fe8000000183c */
[----:B------:R-:W-:Y:S03]  /*1e340*/  F2FP.PACK_AB R85, R196, R195 ;  /* 0x000000c3c455723e */ /* 0x000fe600000000ff */
[C---:B------:R-:W-:Y:S02]  /*1e350*/  FMUL.FTZ R64, R70.reuse, R180 ;  /* 0x000000b446407220 */ /* 0x040fe40000410000 */
[----:B------:R-:W-:Y:S03]  /*1e360*/  FMUL.FTZ R65, R70, R181 ;  /* 0x000000b546417220 */ /* 0x000fe60000410000 */
[C---:B------:R-:W-:Y:S02]  /*1e370*/  FMUL.FTZ R66, R69.reuse, R182 ;  /* 0x000000b645427220 */ /* 0x040fe40000410000 */
[----:B------:R-:W-:Y:S02]  /*1e380*/  FMUL.FTZ R67, R69, R183 ;  /* 0x000000b745437220 */ /* 0x000fe40000410000 */
[--C-:B-1----:R-:W-:Y:S04]  /*1e390*/  FFMA.FTZ R2, R203, c[0x0][0x2d0], -R107.reuse ;  /* 0x0000b400cb027a23 */ /* 0x102fe8000001086b */
[----:B------:R1:W2:Y:S01]  /*1e3a0*/  MUFU.EX2 R222, R2 ;  /* 0x0000000200de7308 */ /* 0x0002a20000000800 */
        /* <DEDUP_REMOVED lines=13> */
[----:B------:R-:W3:Y:S03]  /*1e480*/  LDSM.16.MT88.4 R88, [R226+0x900] ;  /* 0x00090000e258783b */ /* 0x000ee60000004200 */
[----:B-1----:R-:W-:Y:S04]  /*1e490*/  FFMA.FTZ R2, R210, c[0x0][0x2d0], -R107 ;  /* 0x0000b400d2027a23 */ /* 0x002fe8000001086b */
[-C--:B----4-:R-:W-:Y:S01]  /*1e4a0*/  HMMA.16816.F32 R20, R80, R92.reuse, R20 ;  /* 0x0000005c5014723c */ /* 0x090fe20000001814 */
[----:B------:R1:W4:Y:S07]  /*1e4b0*/  MUFU.EX2 R221, R2 ;  /* 0x0000000200dd7308 */ /* 0x00032e0000000800 */
[C---:B------:R-:W-:Y:S08]  /*1e4c0*/  HMMA.16816.F32 R24, R84.reuse, R92, R24 ;  /* 0x0000005c5418723c */ /* 0x040ff00000001818 */
[-C--:B------:R-:W-:Y:S08]  /*1e4d0*/  HMMA.16816.F32 R28, R84, R94.reuse, R28 ;  /* 0x0000005e541c723c */ /* 0x080ff0000000181c */
[C---:B------:R-:W-:Y:S01]  /*1e4e0*/  HMMA.16816.F32 R32, R80.reuse, R94, R32 ;  /* 0x0000005e5020723c */ /* 0x040fe20000001820 */
[----:B------:R-:W2:Y:S03]  /*1e4f0*/  LDSM.16.MT88.4 R92, [R224+0x1100] ;  /* 0x00110000e05c783b */ /* 0x000ea60000004200 */
[--C-:B-1----:R-:W-:Y:S04]  /*1e500*/  FFMA.FTZ R2, R213, c[0x0][0x2d0], -R77.reuse ;  /* 0x0000b400d5027a23 */ /* 0x102fe8000001084d */
[-C--:B------:R-:W-:Y:S01]  /*1e510*/  HMMA.16816.F32 R36, R80, R96.reuse, R36 ;  /* 0x000000605024723c */ /* 0x080fe20000001824 */
[----:B------:R1:W-:Y:S07]  /*1e520*/  MUFU.EX2 R144, R2 ;  /* 0x0000000200907308 */ /* 0x0003ee0000000800 */
[C---:B------:R-:W-:Y:S08]  /*1e530*/  HMMA.16816.F32 R40, R84.reuse, R96, R40 ;  /* 0x000000605428723c */ /* 0x040ff00000001828 */
[-C--:B------:R-:W-:Y:S08]  /*1e540*/  HMMA.16816.F32 R44, R84, R98.reuse, R44 ;  /* 0x00000062542c723c */ /* 0x080ff0000000182c */
[C---:B------:R-:W-:Y:S01]  /*1e550*/  HMMA.16816.F32 R48, R80.reuse, R98, R48 ;  /* 0x000000625030723c */ /* 0x040fe20000001830 */
[----:B------:R-:W-:Y:S03]  /*1e560*/  LDSM.16.MT88.4 R96, [R225+0x1100] ;  /* 0x00110000e160783b */ /* 0x000fe60000004200 */
[--C-:B-1----:R-:W-:Y:S04]  /*1e570*/  FFMA.FTZ R2, R216, c[0x0][0x2d0], -R77.reuse ;  /* 0x0000b400d8027a23 */ /* 0x102fe8000001084d */
[-C--:B---3--:R-:W-:Y:S01]  /*1e580*/  HMMA.16816.F32 R52, R80, R88.reuse, R52 ;  /* 0x000000585034723c */ /* 0x088fe20000001834 */
[----:B------:R1:W3:Y:S07]  /*1e590*/  MUFU.EX2 R154, R2 ;  /* 0x00000002009a7308 */ /* 0x0002ee0000000800 */
[C---:B------:R-:W-:Y:S08]  /*1e5a0*/  HMMA.16816.F32 R56, R84.reuse, R88, R56 ;  /* 0x000000585438723c */ /* 0x040ff00000001838 */
[-C--:B------:R-:W-:Y:S07]  /*1e5b0*/  HMMA.16816.F32 R60, R84, R90.reuse, R60 ;  /* 0x0000005a543c723c */ /* 0x080fee000000183c */
[----:B--2---:R-:W-:Y:S01]  /*1e5c0*/  F2FP.PACK_AB R84, R222, R145 ;  /* 0x00000091de54723e */ /* 0x004fe200000000ff */
[----:B------:R-:W-:Y:S01]  /*1e5d0*/  HMMA.16816.F32 R64, R80, R90, R64 ;  /* 0x0000005a5040723c */ /* 0x000fe20000001840 */
[----:B------:R-:W2:Y:S03]  /*1e5e0*/  LDSM.16.MT88.4 R88, [R227+0x1100] ;  /* 0x00110000e358783b */ /* 0x000ea60000004200 */
[--C-:B-1----:R-:W-:Y:S01]  /*1e5f0*/  FFMA.FTZ R2, R214, c[0x0][0x2d0], -R77.reuse ;  /* 0x0000b400d6027a23 */ /* 0x102fe2000001084d */
[----:B----4-:R-:W-:Y:S01]  /*1e600*/  F2FP.PACK_AB R86, R221, R220 ;  /* 0x000000dcdd56723e */ /* 0x010fe200000000ff */
[----:B------:R-:W-:Y:S01]  /*1e610*/  MUFU.EX2 R214, R3 ;  /* 0x0000000300d67308 */ /* 0x000fe20000000800 */
[----:B------:R-:W-:Y:S02]  /*1e620*/  F2FP.PACK_AB R80, R146, R147 ;  /* 0x000000939250723e */ /* 0x000fe400000000ff */
[----:B------:R-:W-:Y:S03]  /*1e630*/  F2FP.PACK_AB R82, R252, R122 ;  /* 0x0000007afc52723e */ /* 0x000fe600000000ff */
[----:B------:R-:W-:Y:S02]  /*1e640*/  F2FP.PACK_AB R81, R249, R250 ;  /* 0x000000faf951723e */ /* 0x000fe400000000ff */
[----:B------:R-:W-:Y:S02]  /*1e650*/  F2FP.PACK_AB R83, R248, R247 ;  /* 0x000000f7f853723e */ /* 0x000fe400000000ff */
[----:B------:R1:W-:Y:S01]  /*1e660*/  MUFU.EX2 R152, R2 ;  /* 0x0000000200987308 */ /* 0x0003e20000000800 */
[----:B---3--:R-:W-:Y:S04]  /*1e670*/  F2FP.PACK_AB R85, R154, R144 ;  /* 0x000000909a55723e */ /* 0x008fe800000000ff */
[-C--:B------:R-:W-:Y:S03]  /*1e680*/  HMMA.16816.F32 R4, R80, R92.reuse, R4 ;  /* 0x0000005c5004723c */ /* 0x080fe60000001804 */
[----:B-1----:R-:W-:Y:S04]  /*1e690*/  FFMA.FTZ R2, R218, c[0x0][0x2d0], -R77 ;  /* 0x0000b400da027a23 */ /* 0x002fe8000001084d */
[----:B------:R1:W3:Y:S02]  /*1e6a0*/  MUFU.EX2 R153, R2 ;  /* 0x0000000200997308 */ /* 0x0002e40000000800 */
[--C-:B-1----:R-:W-:Y:S03]  /*1e6b0*/  FFMA.FTZ R2, R215, c[0x0][0x2d0], -R105.reuse ;  /* 0x0000b400d7027a23 */ /* 0x102fe60000010869 */
[----:B---3--:R-:W-:Y:S05]  /*1e6c0*/  F2FP.PACK_AB R87, R153, R152 ;  /* 0x000000989957723e */ /* 0x008fea00000000ff */
[----:B------:R1:W-:Y:S02]  /*1e6d0*/  MUFU.EX2 R216, R2 ;  /* 0x0000000200d87308 */ /* 0x0003e40000000800 */
[C---:B------:R-:W-:Y:S08]  /*1e6e0*/  HMMA.16816.F32 R8, R84.reuse, R92, R8 ;  /* 0x0000005c5408723c */ /* 0x040ff00000001808 */
[-C--:B------:R-:W-:Y:S08]  /*1e6f0*/  HMMA.16816.F32 R12, R84, R94.reuse, R12 ;  /* 0x0000005e540c723c */ /* 0x080ff0000000180c */
[C---:B------:R-:W-:Y:S01]  /*1e700*/  HMMA.16816.F32 R16, R80.reuse, R94, R16 ;  /* 0x0000005e5010723c */ /* 0x040fe20000001810 */
[----:B------:R-:W3:Y:S03]  /*1e710*/  LDSM.16.MT88.4 R92, [R226+0x1100] ;  /* 0x00110000e25c783b */ /* 0x000ee60000004200 */
[--C-:B-1----:R-:W-:Y:S04]  /*1e720*/  FFMA.FTZ R2, R217, c[0x0][0x2d0], -R105.reuse ;  /* 0x0000b400d9027a23 */ /* 0x102fe80000010869 */
[-C--:B--2---:R-:W-:Y:S01]  /*1e730*/  HMMA.16816.F32 R20, R80, R88.reuse, R20 ;  /* 0x000000585014723c */ /* 0x084fe20000001814 */
[----:B------:R1:W2:Y:S07]  /*1e740*/  MUFU.EX2 R218, R2 ;  /* 0x0000000200da7308 */ /* 0x0002ae0000000800 */
[C---:B------:R-:W-:Y:S08]  /*1e750*/  HMMA.16816.F32 R24, R84.reuse, R88, R24 ;  /* 0x000000585418723c */ /* 0x040ff00000001818 */
[-C--:B------:R-:W-:Y:S08]  /*1e760*/  HMMA.16816.F32 R28, R84, R90.reuse, R28 ;  /* 0x0000005a541c723c */ /* 0x080ff0000000181c */
[C---:B------:R-:W-:Y:S01]  /*1e770*/  HMMA.16816.F32 R32, R80.reuse, R90, R32 ;  /* 0x0000005a5020723c */ /* 0x040fe20000001820 */
[----:B------:R-:W4:Y:S03]  /*1e780*/  LDSM.16.MT88.4 R88, [R224+0x1900] ;  /* 0x00190000e058783b */ /* 0x000f260000004200 */
[--C-:B-1----:R-:W-:Y:S04]  /*1e790*/  FFMA.FTZ R2, R212, c[0x0][0x2d0], -R105.reuse ;  /* 0x0000b400d4027a23 */ /* 0x102fe80000010869 */
[----:B------:R1:W-:Y:S01]  /*1e7a0*/  MUFU.EX2 R215, R2 ;  /* 0x0000000200d77308 */ /* 0x0003e20000000800 */
[-C--:B------:R-:W-:Y:S08]  /*1e7b0*/  HMMA.16816.F32 R36, R80, R96.reuse, R36 ;  /* 0x000000605024723c */ /* 0x080ff00000001824 */
[C---:B------:R-:W-:Y:S08]  /*1e7c0*/  HMMA.16816.F32 R40, R84.reuse, R96, R40 ;  /* 0x000000605428723c */ /* 0x040ff00000001828 */
[-C--:B------:R-:W-:Y:S04]  /*1e7d0*/  HMMA.16816.F32 R44, R84, R98.reuse, R44 ;  /* 0x00000062542c723c */ /* 0x080fe8000000182c */
[----:B-1----:R-:W-:Y:S04]  /*1e7e0*/  FFMA.FTZ R2, R211, c[0x0][0x2d0], -R105 ;  /* 0x0000b400d3027a23 */ /* 0x002fe80000010869 */
[C---:B------:R-:W-:Y:S01]  /*1e7f0*/  HMMA.16816.F32 R48, R80.reuse, R98, R48 ;  /* 0x000000625030723c */ /* 0x040fe20000001830 */
[----:B------:R-:W-:Y:S01]  /*1e800*/  LDSM.16.MT88.4 R96, [R225+0x1900] ;  /* 0x00190000e160783b */ /* 0x000fe20000004200 */
[----:B------:R1:W1:Y:S06]  /*1e810*/  MUFU.EX2 R217, R2 ;  /* 0x0000000200d97308 */ /* 0x00026c0000000800 */
[-C--:B---3--:R-:W-:Y:S08]  /*1e820*/  HMMA.16816.F32 R52, R80, R92.reuse, R52 ;  /* 0x0000005c5034723c */ /* 0x088ff00000001834 */
[C---:B------:R-:W-:Y:S08]  /*1e830*/  HMMA.16816.F32 R56, R84.reuse, R92, R56 ;  /* 0x0000005c5438723c */ /* 0x040ff00000001838 */
[-C--:B------:R-:W-:Y:S04]  /*1e840*/  HMMA.16816.F32 R60, R84, R94.reuse, R60 ;  /* 0x0000005e543c723c */ /* 0x080fe8000000183c */
[----:B-1----:R-:W-:Y:S01]  /*1e850*/  FFMA.FTZ R2, R155, c[0x0][0x2d0], -R78 ;  /* 0x0000b4009b027a23 */ /* 0x002fe2000001084e */
[----:B------:R-:W-:Y:S02]  /*1e860*/  MOV R155, R151 ;  /* 0x00000097009b7202 */ /* 0x000fe40000000f00 */
[----:B------:R-:W-:Y:S01]  /*1e870*/  MOV R151, R150 ;  /* 0x0000009600977202 */ /* 0x000fe20000000f00 */
[----:B------:R1:W3:Y:S01]  /*1e880*/  MUFU.EX2 R163, R2 ;  /* 0x0000000200a37308 */ /* 0x0002e20000000800 */
[----:B------:R-:W-:Y:S01]  /*1e890*/  MOV R158, R155 ;  /* 0x0000009b009e7202 */ /* 0x000fe20000000f00 */
[----:B------:R-:W-:Y:S01]  /*1e8a0*/  HMMA.16816.F32 R64, R80, R94, R64 ;  /* 0x0000005e5040723c */ /* 0x000fe20000001840 */
[----:B------:R-:W3:Y:S03]  /*1e8b0*/  LDSM.16.MT88.4 R92, [R227+0x1900] ;  /* 0x00190000e35c783b */ /* 0x000ee60000004200 */
[----:B------:R-:W-:Y:S02]  /*1e8c0*/  MOV R157, R151 ;  /* 0x00000097009d7202 */ /* 0x000fe40000000f00 */
[----:B------:R-:W-:Y:S02]  /*1e8d0*/  MOV R150, R149 ;  /* 0x0000009500967202 */ /* 0x000fe40000000f00 */
[----:B------:R-:W-:Y:S01]  /*1e8e0*/  MOV R149, R148 ;  /* 0x0000009400957202 */ /* 0x000fe20000000f00 */
[----:B------:R-:W-:Y:S03]  /*1e8f0*/  IMAD.MOV.U32 R148, RZ, RZ, R198 ;  /* 0x000000ffff947224 */ /* 0x000fe600078e00c6 */
[----:B------:R-:W-:Y:S02]  /*1e900*/  MOV R198, R139 ;  /* 0x0000008b00c67202 */ /* 0x000fe40000000f00 */
[----:B------:R-:W-:Y:S02]  /*1e910*/  MOV R156, R150 ;  /* 0x00000096009c7202 */ /* 0x000fe40000000f00 */
[----:B------:R-:W-:Y:S02]  /*1e920*/  MOV R155, R149 ;  /* 0x00000095009b7202 */ /* 0x000fe40000000f00 */
[----:B------:R-:W-:Y:S02]  /*1e930*/  MOV R151, R198 ;  /* 0x000000c600977202 */ /* 0x000fe40000000f00 */
[----:B------:R-:W-:Y:S01]  /*1e940*/  MOV R139, R138 ;  /* 0x0000008a008b7202 */ /* 0x000fe20000000f00 */
[--C-:B-1----:R-:W-:Y:S01]  /*1e950*/  FFMA.FTZ R2, R158, c[0x0][0x2d0], -R78.reuse ;  /* 0x0000b4009e027a23 */ /* 0x102fe2000001084e */
[----:B--2---:R-:W-:Y:S02]  /*1e960*/  F2FP.PACK_AB R80, R218, R216 ;  /* 0x000000d8da50723e */ /* 0x004fe400000000ff */
[----:B------:R-:W-:Y:S01]  /*1e970*/  F2FP.PACK_AB R82, R217, R215 ;  /* 0x000000d7d952723e */ /* 0x000fe200000000ff */
[----:B------:R1:W-:Y:S01]  /*1e980*/  MUFU.EX2 R159, R2 ;  /* 0x00000002009f7308 */ /* 0x0003e20000000800 */
[----:B------:R-:W-:Y:S01]  /*1e990*/  MOV R158, R157 ;  /* 0x0000009d009e7202 */ /* 0x000fe20000000f00 */
[----:B------:R-:W-:Y:S01]  /*1e9a0*/  IMAD.MOV.U32 R150, RZ, RZ, R139 ;  /* 0x000000ffff967224 */ /* 0x000fe200078e008b */
        /* <DEDUP_REMOVED lines=11> */
[----:B------:R2:W5:Y:S01]  /*1ea60*/  LDL.LU R232, [R1+0xac] ;  /* 0x0000ac0001e87983 */ /* 0x0005620000300800 */
[----:B------:R-:W-:Y:S01]  /*1ea70*/  MOV R136, R194 ;  /* 0x000000c200887202 */ /* 0x000fe20000000f00 */
[----:B-1----:R-:W-:Y:S01]  /*1ea80*/  FFMA.FTZ R2, R158, c[0x0][0x2d0], -R78 ;  /* 0x0000b4009e027a23 */ /* 0x002fe2000001084e */
[----:B------:R-:W-:Y:S02]  /*1ea90*/  MOV R194, R229 ;  /* 0x000000e500c27202 */ /* 0x000fe40000000f00 */
[----:B------:R2:W5:Y:S01]  /*1eaa0*/  LDL.LU R229, [R1+0xa8] ;  /* 0x0000a80001e57983 */ /* 0x0005620000300800 */
[----:B------:R1:W1:Y:S01]  /*1eab0*/  MUFU.EX2 R213, R2 ;  /* 0x0000000200d57308 */ /* 0x0002620000000800 */
        /* <DEDUP_REMOVED lines=15> */
[----:B------:R1:W-:Y:S01]  /*1ebb0*/  MUFU.EX2 R155, R2 ;  /* 0x00000002009b7308 */ /* 0x0003e20000000800 */
[----:B------:R-:W-:Y:S01]  /*1ebc0*/  MOV R208, R157 ;  /* 0x0000009d00d07202 */ /* 0x000fe20000000f00 */
[----:B------:R-:W-:Y:S01]  /*1ebd0*/  IMAD.MOV.U32 R149, RZ, RZ, R135 ;  /* 0x000000ffff957224 */ /* 0x000fe200078e0087 */
[----:B------:R-:W-:Y:S01]  /*1ebe0*/  MOV R157, R156 ;  /* 0x0000009c009d7202 */ /* 0x000fe20000000f00 */
[----:B------:R2:W5:Y:S01]  /*1ebf0*/  LDL.LU R231, [R1+0xa4] ;  /* 0x0000a40001e77983 */ /* 0x0005620000300800 */
        /* <DEDUP_REMOVED lines=9> */
[----:B------:R-:W-:Y:S02]  /*1ec90*/  MOV R129, R184 ;  /* 0x000000b800817202 */ /* 0x000fe40000000f00 */
[----:B------:R-:W-:Y:S01]  /*1eca0*/  MOV R194, R187 ;  /* 0x000000bb00c27202 */ /* 0x000fe20000000f00 */
[--C-:B-1----:R-:W-:Y:S01]  /*1ecb0*/  FFMA.FTZ R2, R158, c[0x0][0x2d0], -R107.reuse ;  /* 0x0000b4009e027a23 */ /* 0x102fe2000001086b */
[----:B------:R-:W-:Y:S02]  /*1ecc0*/  MOV R187, R236 ;  /* 0x000000ec00bb7202 */ /* 0x000fe40000000f00 */
[----:B------:R2:W5:Y:S01]  /*1ecd0*/  LDL.LU R236, [R1+0x9c] ;  /* 0x00009c0001ec7983 */ /* 0x0005620000300800 */
[----:B------:R1:W1:Y:S01]  /*1ece0*/  MUFU.EX2 R158, R2 ;  /* 0x00000002009e7308 */ /* 0x0002620000000800 */
[----:B------:R-:W-:Y:S02]  /*1ecf0*/  MOV R184, R237 ;  /* 0x000000ed00b87202 */ /* 0x000fe40000000f00 */
[----:B------:R2:W5:Y:S01]  /*1ed00*/  LDL.LU R237, [R1+0x98] ;  /* 0x0000980001ed7983 */ /* 0x0005620000300800 */
[----:B------:R-:W-:Y:S02]  /*1ed10*/  MOV R111, R110 ;  /* 0x0000006e006f7202 */ /* 0x000fe40000000f00 */
[----:B------:R-:W-:Y:S02]  /*1ed20*/  MOV R110, R238 ;  /* 0x000000ee006e7202 */ /* 0x000fe40000000f00 */
[----:B------:R2:W5:Y:S01]  /*1ed30*/  LDL.LU R238, [R1+0x94] ;  /* 0x0000940001ee7983 */ /* 0x0005620000300800 */
[----:B---3--:R-:W-:Y:S02]  /*1ed40*/  F2FP.PACK_AB R81, R214, R163 ;  /* 0x000000a3d651723e */ /* 0x008fe400000000ff */
[----:B------:R-:W-:Y:S07]  /*1ed50*/  F2FP.PACK_AB R83, R213, R159 ;  /* 0x0000009fd553723e */ /* 0x000fee00000000ff */
[-C--:B----4-:R-:W-:Y:S03]  /*1ed60*/  HMMA.16816.F32 R4, R80, R88.reuse, R4 ;  /* 0x000000585004723c */ /* 0x090fe60000001804 */
[----:B-1----:R-:W-:Y:S01]  /*1ed70*/  FFMA.FTZ R2, R208, c[0x0][0x2d0], -R107 ;  /* 0x0000b400d0027a23 */ /* 0x002fe2000001086b */
[----:B------:R-:W-:Y:S02]  /*1ed80*/  F2FP.PACK_AB R84, R158, R155 ;  /* 0x0000009b9e54723e */ /* 0x000fe400000000ff */
[----:B------:R-:W-:Y:S01]  /*1ed90*/  MOV R208, R157 ;  /* 0x0000009d00d07202 */ /* 0x000fe20000000f00 */
[----:B------:R1:W-:Y:S01]  /*1eda0*/  MUFU.EX2 R162, R2 ;  /* 0x0000000200a27308 */ /* 0x0003e20000000800 */
[----:B------:R-:W-:Y:S01]  /*1edb0*/  MOV R157, R156 ;  /* 0x0000009c009d7202 */ /* 0x000fe20000000f00 */
[----:B------:R-:W-:Y:S03]  /*1edc0*/  IMAD.MOV.U32 R156, RZ, RZ, R151 ;  /* 0x000000ffff9c7224 */ /* 0x000fe600078e0097 */
[----:B------:R-:W-:Y:S02]  /*1edd0*/  MOV R151, R150 ;  /* 0x0000009600977202 */ /* 0x000fe40000000f00 */
        /* <DEDUP_REMOVED lines=8> */
[----:B------:R1:W3:Y:S01]  /*1ee60*/  MUFU.EX2 R161, R2 ;  /* 0x0000000200a17308 */ /* 0x0002e20000000800 */
        /* <DEDUP_REMOVED lines=23> */
[----:B------:R-:W-:Y:S01]  /*1efe0*/  IMAD.MOV.U32 R150, RZ, RZ, R149 ;  /* 0x000000ffff967224 */ /* 0x000fe200078e0095 */
[----:B------:R-:W-:Y:S02]  /*1eff0*/  MOV R149, R148 ;  /* 0x0000009400957202 */ /* 0x000fe40000000f00 */
[----:B------:R-:W-:Y:S01]  /*1f000*/  MOV R148, R201 ;  /* 0x000000c900947202 */ /* 0x000fe20000000f00 */
[--C-:B-1----:R-:W-:Y:S01]  /*1f010*/  FFMA.FTZ R2, R203, c[0x0][0x2d0], -R77.reuse ;  /* 0x0000b400cb027a23 */ /* 0x102fe2000001084d */
[----:B------:R-:W-:Y:S02]  /*1f020*/  MOV R203, R156 ;  /* 0x0000009c00cb7202 */ /* 0x000fe40000000f00 */
[----:B------:R-:W-:Y:S01]  /*1f030*/  MOV R201, R198 ;  /* 0x000000c600c97202 */ /* 0x000fe20000000f00 */
[----:B------:R1:W4:Y:S01]  /*1f040*/  MUFU.EX2 R156, R2 ;  /* 0x00000002009c7308 */ /* 0x0003220000000800 */
[----:B------:R-:W-:Y:S02]  /*1f050*/  MOV R198, R139 ;  /* 0x0000008b00c67202 */ /* 0x000fe40000000f00 */
[----:B------:R-:W-:Y:S02]  /*1f060*/  MOV R139, R138 ;  /* 0x0000008a008b7202 */ /* 0x000fe40000000f00 */
[----:B------:R-:W-:Y:S02]  /*1f070*/  MOV R138, R137 ;  /* 0x00000089008a7202 */ /* 0x000fe40000000f00 */
[----:B------:R-:W-:Y:S02]  /*1f080*/  MOV R137, R234 ;  /* 0x000000ea00897202 */ /* 0x000fe40000000f00 */
        /* <DEDUP_REMOVED lines=8> */
[----:B------:R-:W-:Y:S01]  /*1f110*/  MOV R193, R119 ;  /* 0x0000007700c17202 */ /* 0x000fe20000000f00 */
[--C-:B-1----:R-:W-:Y:S01]  /*1f120*/  FFMA.FTZ R2, R160, c[0x0][0x2d0], -R77.reuse ;  /* 0x0000b400a0027a23 */ /* 0x102fe2000001084d */
[----:B------:R-:W-:Y:S01]  /*1f130*/  MOV R160, R208 ;  /* 0x000000d000a07202 */ /* 0x000fe20000000f00 */
[----:B------:R2:W5:Y:S01]  /*1f140*/  LDL.LU R119, [R1+0x80] ;  /* 0x0000800001777983 */ /* 0x0005620000300800 */
[----:B------:R-:W-:Y:S01]  /*1f150*/  MOV R208, R149 ;  /* 0x0000009500d07202 */ /* 0x000fe20000000f00 */
[----:B------:R-:W-:Y:S01]  /*1f160*/  IMAD.MOV.U32 R149, RZ, RZ, R198 ;  /* 0x000000ffff957224 */ /* 0x000fe200078e00c6 */
[----:B------:R-:W-:Y:S02]  /*1f170*/  MOV R198, R138 ;  /* 0x0000008a00c67202 */ /* 0x000fe40000000f00 */
[----:B------:R-:W-:Y:S02]  /*1f180*/  MOV R138, R136 ;  /* 0x00000088008a7202 */ /* 0x000fe40000000f00 */
[----:B------:R-:W-:Y:S02]  /*1f190*/  MOV R136, R118 ;  /* 0x0000007600887202 */ /* 0x000fe40000000f00 */
[----:B------:R1:W-:Y:S01]  /*1f1a0*/  MUFU.EX2 R118, R2 ;  /* 0x0000000200767308 */ /* 0x0003e20000000800 */
        /* <DEDUP_REMOVED lines=9> */
[----:B---3--:R-:W-:Y:S02]  /*1f240*/  F2FP.PACK_AB R86, R161, R162 ;  /* 0x000000a2a156723e */ /* 0x008fe400000000ff */
[----:B----4-:R-:W-:Y:S01]  /*1f250*/  F2FP.PACK_AB R85, R156, R157 ;  /* 0x0000009d9c55723e */ /* 0x010fe200000000ff */
[----:B-1----:R-:W-:Y:S01]  /*1f260*/  FFMA.FTZ R2, R164, c[0x0][0x2d0], -R77 ;  /* 0x0000b400a4027a23 */ /* 0x002fe2000001084d */
[----:B------:R-:W-:Y:S02]  /*1f270*/  MOV R164, R203 ;  /* 0x000000cb00a47202 */ /* 0x000fe40000000f00 */
[----:B------:R-:W-:Y:S02]  /*1f280*/  MOV R203, R151 ;  /* 0x0000009700cb7202 */ /* 0x000fe40000000f00 */
[----:B------:R-:W-:Y:S02]  /*1f290*/  MOV R151, R201 ;  /* 0x000000c900977202 */ /* 0x000fe40000000f00 */
[----:B------:R-:W-:Y:S01]  /*1f2a0*/  MOV R201, R139 ;  /* 0x0000008b00c97202 */ /* 0x000fe20000000f00 */
[--C-:B------:R-:W-:Y:S01]  /*1f2b0*/  FFMA.FTZ R3, R203, c[0x0][0x2d0], -R78.reuse ;  /* 0x0000b400cb037a23 */ /* 0x100fe2000001084e */
[----:B------:R-:W-:Y:S02]  /*1f2c0*/  MOV R139, R138 ;  /* 0x0000008a008b7202 */ /* 0x000fe40000000f00 */
[----:B------:R-:W-:Y:S01]  /*1f2d0*/  MOV R138, R136 ;  /* 0x00000088008a7202 */ /* 0x000fe20000000f00 */
[----:B------:R1:W-:Y:S01]  /*1f2e0*/  MUFU.EX2 R209, R3 ;  /* 0x0000000300d17308 */ /* 0x0003e20000000800 */
[----:B------:R-:W-:Y:S02]  /*1f2f0*/  MOV R136, R134 ;  /* 0x0000008600887202 */ /* 0x000fe40000000f00 */
[----:B------:R-:W-:Y:S07]  /*1f300*/  MOV R134, R117 ;  /* 0x0000007500867202 */ /* 0x000fee0000000f00 */
[----:B------:R3:W4:Y:S01]  /*1f310*/  MUFU.EX2 R117, R2 ;  /* 0x0000000200757308 */ /* 0x0007220000000800 */
[--C-:B-1----:R-:W-:Y:S01]  /*1f320*/  FFMA.FTZ R3, R139, c[0x0][0x2d0], -R105.reuse ;  /* 0x0000b4008b037a23 */ /* 0x102fe20000010869 */
[----:B------:R-:W-:Y:S08]  /*1f330*/  MOV R139, R205 ;  /* 0x000000cd008b7202 */ /* 0x000ff00000000f00 */
[----:B------:R1:W-:Y:S01]  /*1f340*/  MUFU.EX2 R205, R3 ;  /* 0x0000000300cd7308 */ /* 0x0003e20000000800 */
[--C-:B---3--:R-:W-:Y:S01]  /*1f350*/  FFMA.FTZ R2, R165, c[0x0][0x2d0], -R105.reuse ;  /* 0x0000b400a5027a23 */ /* 0x108fe20000010869 */
[----:B------:R-:W-:Y:S02]  /*1f360*/  MOV R165, R164 ;  /* 0x000000a400a57202 */ /* 0x000fe40000000f00 */
[----:B------:R-:W-:Y:S06]  /*1f370*/  MOV R164, R160 ;  /* 0x000000a000a47202 */ /* 0x000fec0000000f00 */
[----:B------:R3:W-:Y:S01]  /*1f380*/  MUFU.EX2 R160, R2 ;  /* 0x0000000200a07308 */ /* 0x0007e20000000800 */
[----:B----4-:R-:W-:Y:S07]  /*1f390*/  F2FP.PACK_AB R87, R117, R118 ;  /* 0x000000767557723e */ /* 0x010fee00000000ff */
[C---:B------:R-:W-:Y:S04]  /*1f3a0*/  HMMA.16816.F32 R8, R84.reuse, R88, R8 ;  /* 0x000000585408723c */ /* 0x040fe80000001808 */
[--C-:B-1----:R-:W-:Y:S04]  /*1f3b0*/  FFMA.FTZ R3, R139, c[0x0][0x2d0], -R78.reuse ;  /* 0x0000b4008b037a23 */ /* 0x102fe8000001084e */
[-C--:B------:R-:W-:Y:S01]  /*1f3c0*/  HMMA.16816.F32 R12, R84, R90.reuse, R12 ;  /* 0x0000005a540c723c */ /* 0x080fe2000000180c */
[----:B------:R1:W-:Y:S07]  /*1f3d0*/  MUFU.EX2 R174, R3 ;  /* 0x0000000300ae7308 */ /* 0x0003ee0000000800 */
[C---:B------:R-:W-:Y:S01]  /*1f3e0*/  HMMA.16816.F32 R16, R80.reuse, R90, R16 ;  /* 0x0000005a5010723c */ /* 0x040fe20000001810 */
[----:B------:R-:W4:Y:S03]  /*1f3f0*/  LDSM.16.MT88.4 R88, [R226+0x1900] ;  /* 0x00190000e258783b */ /* 0x000f260000004200 */
[----:B---3--:R-:W-:Y:S04]  /*1f400*/  FFMA.FTZ R2, R165, c[0x0][0x2d0], -R105 ;  /* 0x0000b400a5027a23 */ /* 0x008fe80000010869 */
[-C--:B------:R-:W-:Y:S01]  /*1f410*/  HMMA.16816.F32 R20, R80, R92.reuse, R20 ;  /* 0x0000005c5014723c */ /* 0x080fe20000001814 */
[----:B------:R3:W2:Y:S07]  /*1f420*/  MUFU.EX2 R211, R2 ;  /* 0x0000000200d37308 */ /* 0x0006ae0000000800 */
[C---:B------:R-:W-:Y:S04]  /*1f430*/  HMMA.16816.F32 R24, R84.reuse, R92, R24 ;  /* 0x0000005c5418723c */ /* 0x040fe80000001818 */
[----:B-1----:R-:W-:Y:S04]  /*1f440*/  FFMA.FTZ R3, R100, c[0x0][0x2d0], -R77 ;  /* 0x0000b40064037a23 */ /* 0x002fe8000001084d */
[-C--:B------:R-:W-:Y:S08]  /*1f450*/  HMMA.16816.F32 R28, R84, R94.reuse, R28 ;  /* 0x0000005e541c723c */ /* 0x080ff0000000181c */
[C---:B------:R-:W-:Y:S01]  /*1f460*/  HMMA.16816.F32 R32, R80.reuse, R94, R32 ;  /* 0x0000005e5020723c */ /* 0x040fe20000001820 */
[----:B------:R-:W1:Y:S03]  /*1f470*/  LDSM.16.MT88.4 R92, [R224+0x2100] ;  /* 0x00210000e05c783b */ /* 0x000e660000004200 */
[--C-:B---3--:R-:W-:Y:S02]  /*1f480*/  FFMA.FTZ R2, R79, c[0x0][0x2d0], -R105.reuse ;  /* 0x0000b4004f027a23 */ /* 0x108fe40000010869 */
[--C-:B------:R-:W-:Y:S02]  /*1f490*/  FFMA.FTZ R79, R190, c[0x0][0x2d0], -R105.reuse ;  /* 0x0000b400be4f7a23 */ /* 0x100fe40000010869 */
[-C--:B------:R-:W-:Y:S01]  /*1f4a0*/  HMMA.16816.F32 R36, R80, R96.reuse, R36 ;  /* 0x000000605024723c */ /* 0x080fe20000001824 */
[----:B------:R3:W-:Y:S07]  /*1f4b0*/  MUFU.EX2 R212, R2 ;  /* 0x0000000200d47308 */ /* 0x0007ee0000000800 */
[C---:B------:R-:W-:Y:S08]  /*1f4c0*/  HMMA.16816.F32 R40, R84.reuse, R96, R40 ;  /* 0x000000605428723c */ /* 0x040ff00000001828 */
[-C--:B------:R-:W-:Y:S08]  /*1f4d0*/  HMMA.16816.F32 R44, R84, R98.reuse, R44 ;  /* 0x00000062542c723c */ /* 0x080ff0000000182c */
[C---:B------:R-:W-:Y:S01]  /*1f4e0*/  HMMA.16816.F32 R48, R80.reuse, R98, R48 ;  /* 0x000000625030723c */ /* 0x040fe20000001830 */
[----:B------:R-:W1:Y:S03]  /*1f4f0*/  LDSM.16.MT88.4 R96, [R227+0x2100] ;  /* 0x00210000e360783b */ /* 0x000e660000004200 */
[----:B---3--:R-:W-:Y:S04]  /*1f500*/  FFMA.FTZ R2, R164, c[0x0][0x2d0], -R105 ;  /* 0x0000b400a4027a23 */ /* 0x008fe80000010869 */
[-C--:B----4-:R-:W-:Y:S01]  /*1f510*/  HMMA.16816.F32 R52, R80, R88.reuse, R52 ;  /* 0x000000585034723c */ /* 0x090fe20000001834 */
[----:B------:R3:W4:Y:S01]  /*1f520*/  MUFU.EX2 R210, R2 ;  /* 0x0000000200d27308 */ /* 0x0007220000000800 */
[----:B------:R-:W-:Y:S06]  /*1f530*/  LDSM.16.MT88.4 R164, [R225+0x3100] ;  /* 0x00310000e1a4783b */ /* 0x000fec0000004200 */
[C---:B------:R-:W-:Y:S08]  /*1f540*/  HMMA.16816.F32 R56, R84.reuse, R88, R56 ;  /* 0x000000585438723c */ /* 0x040ff00000001838 */
[-C--:B------:R-:W-:Y:S08]  /*1f550*/  HMMA.16816.F32 R60, R84, R90.reuse, R60 ;  /* 0x0000005a543c723c */ /* 0x080ff0000000183c */
[----:B------:R-:W-:Y:S01]  /*1f560*/  HMMA.16816.F32 R64, R80, R90, R64 ;  /* 0x0000005a5040723c */ /* 0x000fe20000001840 */
[----:B------:R-:W-:Y:S03]  /*1f570*/  LDSM.16.MT88.4 R88, [R226+0x2100] ;  /* 0x00210000e258783b */ /* 0x000fe60000004200 */
[--C-:B---3--:R-:W-:Y:S01]  /*1f580*/  FFMA.FTZ R2, R150, c[0x0][0x2d0], -R78.reuse ;  /* 0x0000b40096027a23 */ /* 0x108fe2000001084e */
[----:B------:R-:W-:Y:S02]  /*1f590*/  MOV R150, R207 ;  /* 0x000000cf00967202 */ /* 0x000fe40000000f00 */
[----:B--2---:R-:W-:Y:S01]  /*1f5a0*/  F2FP.PACK_AB R80, R211, R160 ;  /* 0x000000a0d350723e */ /* 0x004fe200000000ff */
[----:B------:R2:W3:Y:S01]  /*1f5b0*/  MUFU.EX2 R207, R2 ;  /* 0x0000000200cf7308 */ /* 0x0004e20000000800 */
[----:B----4-:R-:W-:Y:S03]  /*1f5c0*/  F2FP.PACK_AB R82, R210, R212 ;  /* 0x000000d4d252723e */ /* 0x010fe600000000ff */
[--C-:B--2---:R-:W-:Y:S01]  /*1f5d0*/  FFMA.FTZ R2, R208, c[0x0][0x2d0], -R78.reuse ;  /* 0x0000b400d0027a23 */ /* 0x104fe2000001084e */
[----:B---3--:R-:W-:Y:S05]  /*1f5e0*/  F2FP.PACK_AB R81, R207, R209 ;  /* 0x000000d1cf51723e */ /* 0x008fea00000000ff */
[----:B------:R2:W-:Y:S02]  /*1f5f0*/  MUFU.EX2 R208, R2 ;  /* 0x0000000200d07308 */ /* 0x0005e40000000800 */
[----:B--2---:R-:W-:Y:S01]  /*1f600*/  FFMA.FTZ R2, R150, c[0x0][0x2d0], -R78 ;  /* 0x0000b40096027a23 */ /* 0x004fe2000001084e */
[----:B------:R-:W-:Y:S07]  /*1f610*/  MOV R150, R206 ;  /* 0x000000ce00967202 */ /* 0x000fee0000000f00 */
[----:B------:R2:W3:Y:S02]  /*1f620*/  MUFU.EX2 R206, R2 ;  /* 0x0000000200ce7308 */ /* 0x0004e40000000800 */
[--C-:B--2---:R-:W-:Y:S01]  /*1f630*/  FFMA.FTZ R2, R151, c[0x0][0x2d0], -R107.reuse ;  /* 0x0000b40097027a23 */ /* 0x104fe2000001086b */
[----:B------:R-:W-:Y:S02]  /*1f640*/  MOV R151, R111 ;  /* 0x0000006f00977202 */ /* 0x000fe40000000f00 */
[----:B---3--:R-:W-:Y:S05]  /*1f650*/  F2FP.PACK_AB R83, R206, R208 ;  /* 0x000000d0ce53723e */ /* 0x008fea00000000ff */
[----:B------:R2:W-:Y:S02]  /*1f660*/  MUFU.EX2 R171, R2 ;  /* 0x0000000200ab7308 */ /* 0x0005e40000000800 */
[-C--:B-1----:R-:W-:Y:S03]  /*1f670*/  HMMA.16816.F32 R4, R80, R92.reuse, R4 ;  /* 0x0000005c5004723c */ /* 0x082fe60000001804 */
[--C-:B--2---:R-:W-:Y:S01]  /*1f680*/  FFMA.FTZ R2, R150, c[0x0][0x2d0], -R107.reuse ;  /* 0x0000b40096027a23 */ /* 0x104fe2000001086b */
[----:B------:R-:W-:Y:S02]  /*1f690*/  MOV R150, R185 ;  /* 0x000000b900967202 */ /* 0x000fe40000000f00 */
[----:B------:R-:W-:Y:S02]  /*1f6a0*/  MOV R185, R110 ;  /* 0x0000006e00b97202 */ /* 0x000fe40000000f00 */
[----:B------:R1:W2:Y:S04]  /*1f6b0*/  MUFU.EX2 R169, R2 ;  /* 0x0000000200a97308 */ /* 0x0002a80000000800 */
[--C-:B-1----:R-:W-:Y:S01]  /*1f6c0*/  FFMA.FTZ R2, R149, c[0x0][0x2d0], -R107.reuse ;  /* 0x0000b40095027a23 */ /* 0x102fe2000001086b */
[----:B--2---:R-:W-:Y:S02]  /*1f6d0*/  F2FP.PACK_AB R84, R169, R171 ;  /* 0x000000aba954723e */ /* 0x004fe400000000ff */
[----:B------:R-:W-:Y:S03]  /*1f6e0*/  MOV R149, R187 ;  /* 0x000000bb00957202 */ /* 0x000fe60000000f00 */
[----:B------:R1:W-:Y:S02]  /*1f6f0*/  MUFU.EX2 R170, R2 ;  /* 0x0000000200aa7308 */ /* 0x0003e40000000800 */
[----:B-1----:R-:W-:Y:S08]  /*1f700*/  FFMA.FTZ R2, R148, c[0x0][0x2d0], -R107 ;  /* 0x0000b40094027a23 */ /* 0x002ff0000001086b */
[----:B------:R1:W2:Y:S02]  /*1f710*/  MUFU.EX2 R168, R2 ;  /* 0x0000000200a87308 */ /* 0x0002a40000000800 */
[--C-:B-1----:R-:W-:Y:S01]  /*1f720*/  FFMA.FTZ R2, R115, c[0x0][0x2d0], -R77.reuse ;  /* 0x0000b40073027a23 */ /* 0x102fe2000001084d */
[----:B--2---:R-:W-:Y:S07]  /*1f730*/  F2FP.PACK_AB R86, R168, R170 ;  /* 0x000000aaa856723e */ /* 0x004fee00000000ff */
[----:B------:R1:W-:Y:S02]  /*1f740*/  MUFU.EX2 R115, R2 ;  /* 0x0000000200737308 */ /* 0x0003e40000000800 */
[--C-:B-1----:R-:W-:Y:S02]  /*1f750*/  FFMA.FTZ R2, R201, c[0x0][0x2d0], -R77.reuse ;  /* 0x0000b400c9027a23 */ /* 0x102fe4000001084d */
        /* <DEDUP_REMOVED lines=10> */
[----:B------:R1:W2:Y:S02]  /*1f800*/  MUFU.EX2 R112, R2 ;  /* 0x0000000200707308 */ /* 0x0002a40000000800 */
[--C-:B-1----:R-:W-:Y:S01]  /*1f810*/  FFMA.FTZ R2, R201, c[0x0][0x2d0], -R77.reuse ;  /* 0x0000b400c9027a23 */ /* 0x102fe2000001084d */
[----:B------:R-:W-:Y:S02]  /*1f820*/  MOV R201, R113 ;  /* 0x0000007100c97202 */ /* 0x000fe40000000f00 */
[----:B--2---:R-:W-:Y:S05]  /*1f830*/  F2FP.PACK_AB R85, R112, R115 ;  /* 0x000000737055723e */ /* 0x004fea00000000ff */
[----:B------:R1:W-:Y:S02]  /*1f840*/  MUFU.EX2 R113, R2 ;  /* 0x0000000200717308 */ /* 0x0003e40000000800 */
[----:B-1----:R-:W-:Y:S01]  /*1f850*/  FFMA.FTZ R2, R198, c[0x0][0x2d0], -R77 ;  /* 0x0000b400c6027a23 */ /* 0x002fe2000001084d */
        /* <DEDUP_REMOVED lines=9> */
[----:B------:R1:W2:Y:S02]  /*1f8f0*/  MUFU.EX2 R114, R2 ;  /* 0x0000000200727308 */ /* 0x0002a40000000800 */
[--C-:B-1----:R-:W-:Y:S01]  /*1f900*/  FFMA.FTZ R2, R201, c[0x0][0x2d0], -R105.reuse ;  /* 0x0000b400c9027a23 */ /* 0x102fe20000010869 */
[----:B--2---:R-:W-:Y:S07]  /*1f910*/  F2FP.PACK_AB R87, R114, R113 ;  /* 0x000000717257723e */ /* 0x004fee00000000ff */
[----:B------:R1:W2:Y:S01]  /*1f920*/  MUFU.EX2 R175, R2 ;  /* 0x0000000200af7308 */ /* 0x0002a20000000800 */
[C---:B------:R-:W-:Y:S08]  /*1f930*/  HMMA.16816.F32 R8, R84.reuse, R92, R8 ;  /* 0x0000005c5408723c */ /* 0x040ff00000001808 */
[-C--:B------:R-:W-:Y:S08]  /*1f940*/  HMMA.16816.F32 R12, R84, R94.reuse, R12 ;  /* 0x0000005e540c723c */ /* 0x080ff0000000180c */
[C---:B------:R-:W-:Y:S01]  /*1f950*/  HMMA.16816.F32 R16, R80.reuse, R94, R16 ;  /* 0x0000005e5010723c */ /* 0x040fe20000001810 */
[----:B------:R-:W-:Y:S03]  /*1f960*/  LDSM.16.MT88.4 R92, [R224+0x2900] ;  /* 0x00290000e05c783b */ /* 0x000fe60000004200 */
[--C-:B-1----:R-:W-:Y:S01]  /*1f970*/  FFMA.FTZ R2, R137, c[0x0][0x2d0], -R105.reuse ;  /* 0x0000b40089027a23 */ /* 0x102fe20000010869 */
[----:B------:R-:W-:Y:S02]  /*1f980*/  MOV R137, R136 ;  /* 0x0000008800897202 */ /* 0x000fe40000000f00 */
[----:B------:R-:W-:Y:S01]  /*1f990*/  MOV R136, R204 ;  /* 0x000000cc00887202 */ /* 0x000fe20000000f00 */
[-C--:B------:R-:W-:Y:S01]  /*1f9a0*/  HMMA.16816.F32 R20, R80, R96.reuse, R20 ;  /* 0x000000605014723c */ /* 0x080fe20000001814 */
[----:B------:R1:W-:Y:S07]  /*1f9b0*/  MUFU.EX2 R204, R2 ;  /* 0x0000000200cc7308 */ /* 0x0003ee0000000800 */
[C---:B------:R-:W-:Y:S08]  /*1f9c0*/  HMMA.16816.F32 R24, R84.reuse, R96, R24 ;  /* 0x000000605418723c */ /* 0x040ff00000001818 */
[-C--:B------:R-:W-:Y:S08]  /*1f9d0*/  HMMA.16816.F32 R28, R84, R98.reuse, R28 ;  /* 0x00000062541c723c */ /* 0x080ff0000000181c */
[C---:B------:R-:W-:Y:S01]  /*1f9e0*/  HMMA.16816.F32 R32, R80.reuse, R98, R32 ;  /* 0x000000625020723c */ /* 0x040fe20000001820 */
[----:B------:R-:W-:Y:S03]  /*1f9f0*/  LDSM.16.MT88.4 R96, [R227+0x2900] ;  /* 0x00290000e360783b */ /* 0x000fe60000004200 */
[----:B-1----:R-:W-:Y:S04]  /*1fa00*/  FFMA.FTZ R2, R198, c[0x0][0x2d0], -R105 ;  /* 0x0000b400c6027a23 */ /* 0x002fe80000010869 */
[----:B------:R1:W-:Y:S04]  /*1fa10*/  MUFU.EX2 R203, R2 ;  /* 0x0000000200cb7308 */ /* 0x0003e80000000800 */
[--C-:B-1----:R-:W-:Y:S06]  /*1fa20*/  FFMA.FTZ R2, R138, c[0x0][0x2d0], -R78.reuse ;  /* 0x0000b4008a027a23 */ /* 0x102fec000001084e */
[----:B------:R1:W-:Y:S02]  /*1fa30*/  MUFU.EX2 R173, R2 ;  /* 0x0000000200ad7308 */ /* 0x0003e40000000800 */
[--C-:B-1----:R-:W-:Y:S01]  /*1fa40*/  FFMA.FTZ R2, R137, c[0x0][0x2d0], -R78.reuse ;  /* 0x0000b40089027a23 */ /* 0x102fe2000001084e */
[----:B------:R-:W-:Y:S02]  /*1fa50*/  MOV R137, R134 ;  /* 0x0000008600897202 */ /* 0x000fe40000000f00 */
[----:B------:R-:W-:Y:S05]  /*1fa60*/  MOV R134, R194 ;  /* 0x000000c200867202 */ /* 0x000fea0000000f00 */
[----:B------:R1:W-:Y:S01]  /*1fa70*/  MUFU.EX2 R198, R2 ;  /* 0x0000000200c67308 */ /* 0x0003e20000000800 */
[----:B------:R-:W-:Y:S01]  /*1fa80*/  MOV R148, R134 ;  /* 0x0000008600947202 */ /* 0x000fe20000000f00 */
[--C-:B-1----:R-:W-:Y:S01]  /*1fa90*/  FFMA.FTZ R2, R136, c[0x0][0x2d0], -R78.reuse ;  /* 0x0000b40088027a23 */ /* 0x102fe2000001084e */
[----:B------:R-:W-:Y:S07]  /*1faa0*/  MOV R136, R192 ;  /* 0x000000c000887202 */ /* 0x000fee0000000f00 */
[----:B------:R1:W3:Y:S01]  /*1fab0*/  MUFU.EX2 R201, R2 ;  /* 0x0000000200c97308 */ /* 0x0002e20000000800 */
[----:B------:R-:W-:Y:S01]  /*1fac0*/  MOV R138, R136 ;  /* 0x00000088008a7202 */ /* 0x000fe20000000f00 */
[----:B-1----:R-:W-:Y:S01]  /*1fad0*/  FFMA.FTZ R2, R135, c[0x0][0x2d0], -R107 ;  /* 0x0000b40087027a23 */ /* 0x002fe2000001086b */
[----:B------:R-:W-:Y:S07]  /*1fae0*/  MOV R135, R193 ;  /* 0x000000c100877202 */ /* 0x000fee0000000f00 */
[----:B------:R1:W-:Y:S01]  /*1faf0*/  MUFU.EX2 R172, R2 ;  /* 0x0000000200ac7308 */ /* 0x0003e20000000800 */
[----:B------:R-:W-:Y:S02]  /*1fb00*/  IMAD.MOV.U32 R139, RZ, RZ, R135 ;  /* 0x000000ffff8b7224 */ /* 0x000fe400078e0087 */
[--C-:B-1----:R-:W-:Y:S07]  /*1fb10*/  FFMA.FTZ R2, R103, c[0x0][0x2d0], -R107.reuse ;  /* 0x0000b40067027a23 */ /* 0x102fee000001086b */
[----:B------:R1:W4:Y:S02]  /*1fb20*/  MUFU.EX2 R194, R2 ;  /* 0x0000000200c27308 */ /* 0x0003240000000800 */
[--C-:B-1----:R-:W-:Y:S08]  /*1fb30*/  FFMA.FTZ R2, R102, c[0x0][0x2d0], -R107.reuse ;  /* 0x0000b40066027a23 */ /* 0x102ff0000001086b */
[----:B------:R1:W-:Y:S02]  /*1fb40*/  MUFU.EX2 R193, R2 ;  /* 0x0000000200c17308 */ /* 0x0003e40000000800 */
[----:B-1----:R-:W-:Y:S02]  /*1fb50*/  FFMA.FTZ R2, R101, c[0x0][0x2d0], -R107 ;  /* 0x0000b40065027a23 */ /* 0x002fe4000001086b */
[----:B------:R-:W1:Y:S06]  /*1fb60*/  LDSM.16.MT88.4 R100, [R225+0x2100] ;  /* 0x00210000e164783b */ /* 0x000e6c0000004200 */
[----:B------:R2:W1:Y:S02]  /*1fb70*/  MUFU.EX2 R192, R2 ;  /* 0x0000000200c07308 */ /* 0x0004640000000800 */
[----:B--2---:R-:W-:Y:S08]  /*1fb80*/  FFMA.FTZ R2, R108, c[0x0][0x2d0], -R77 ;  /* 0x0000b4006c027a23 */ /* 0x004ff0000001084d */
[----:B------:R2:W-:Y:S10]  /*1fb90*/  MUFU.EX2 R108, R3 ;  /* 0x00000003006c7308 */ /* 0x0005f40000000800 */
[----:B------:R3:W3:Y:S01]  /*1fba0*/  MUFU.EX2 R111, R2 ;  /* 0x00000002006f7308 */ /* 0x0006e20000000800 */
[-C--:B-1----:R-:W-:Y:S08]  /*1fbb0*/  HMMA.16816.F32 R36, R80, R100.reuse, R36 ;  /* 0x000000645024723c */ /* 0x082ff00000001824 */
[C---:B------:R-:W-:Y:S04]  /*1fbc0*/  HMMA.16816.F32 R40, R84.reuse, R100, R40 ;  /* 0x000000645428723c */ /* 0x040fe80000001828 */
[--C-:B--2---:R-:W-:Y:S02]  /*1fbd0*/  FFMA.FTZ R3, R137, c[0x0][0x2d0], -R105.reuse ;  /* 0x0000b40089037a23 */ /* 0x104fe40000010869 */
[----:B------:R-:W2:Y:S01]  /*1fbe0*/  LDL.LU R137, [R1+0x48] ;  /* 0x0000480001897983 */ /* 0x000ea20000300800 */
[----:B------:R-:W-:Y:S01]  /*1fbf0*/  FFMA.FTZ R105, R189, c[0x0][0x2d0], -R105 ;  /* 0x0000b400bd697a23 */ /* 0x000fe20000010869 */
[-C--:B------:R-:W-:Y:S01]  /*1fc00*/  HMMA.16816.F32 R44, R84, R102.reuse, R44 ;  /* 0x00000066542c723c */ /* 0x080fe2000000182c */
[----:B------:R1:W-:Y:S01]  /*1fc10*/  MUFU.EX2 R190, R3 ;  /* 0x0000000300be7308 */ /* 0x0003e20000000800 */
[----:B------:R-:W2:Y:S04]  /*1fc20*/  LDL.LU R136, [R1+0x54] ;  /* 0x0000540001887983 */ /* 0x000ea80000300800 */
[----:B------:R-:W2:Y:S01]  /*1fc30*/  LDL.LU R135, [R1+0x50] ;  /* 0x0000500001877983 */ /* 0x000ea20000300800 */
[--C-:B---3--:R-:W-:Y:S01]  /*1fc40*/  FFMA.FTZ R2, R109, c[0x0][0x2d0], -R77.reuse ;  /* 0x0000b4006d027a23 */ /* 0x108fe2000001084d */
[C---:B------:R-:W-:Y:S02]  /*1fc50*/  HMMA.16816.F32 R48, R80.reuse, R102, R48 ;  /* 0x000000665030723c */ /* 0x040fe40000001830 */
[----:B------:R-:W3:Y:S01]  /*1fc60*/  LDL.LU R134, [R1+0x4c] ;  /* 0x00004c0001867983 */ /* 0x000ee20000300800 */
[----:B------:R4:W-:Y:S03]  /*1fc70*/  MUFU.EX2 R109, R2 ;  /* 0x00000002006d7308 */ /* 0x0009e60000000800 */
[----:B------:R-:W2:Y:S02]  /*1fc80*/  LDSM.16.MT88.4 R100, [R225+0x2900] ;  /* 0x00290000e164783b */ /* 0x000ea40000004200 */
[-C--:B------:R-:W-:Y:S05]  /*1fc90*/  HMMA.16816.F32 R52, R80, R88.reuse, R52 ;  /* 0x000000585034723c */ /* 0x080fea0000001834 */
[----:B------:R4:W4:Y:S03]  /*1fca0*/  MUFU.EX2 R189, R79 ;  /* 0x0000004f00bd7308 */ /* 0x0009260000000800 */
[C---:B------:R-:W-:Y:S04]  /*1fcb0*/  HMMA.16816.F32 R56, R84.reuse, R88, R56 ;  /* 0x000000585438723c */ /* 0x040fe80000001838 */
[--C-:B-1----:R-:W-:Y:S03]  /*1fcc0*/  FFMA.FTZ R3, R150, c[0x0][0x2d0], -R78.reuse ;  /* 0x0000b40096037a23 */ /* 0x102fe6000001084e */
[----:B------:R1:W-:Y:S01]  /*1fcd0*/  MUFU.EX2 R187, R105 ;  /* 0x0000006900bb7308 */ /* 0x0003e20000000800 */
[-C--:B------:R-:W-:Y:S01]  /*1fce0*/  HMMA.16816.F32 R60, R84, R90.reuse, R60 ;  /* 0x0000005a543c723c */ /* 0x080fe2000000183c */
[----:B------:R-:W2:Y:S03]  /*1fcf0*/  LDSM.16.MT88.4 R84, [R226+0x2900] ;  /* 0x00290000e254783b */ /* 0x000ea60000004200 */
[--C-:B----4-:R-:W-:Y:S02]  /*1fd00*/  FFMA.FTZ R2, R188, c[0x0][0x2d0], -R77.reuse ;  /* 0x0000b400bc027a23 */ /* 0x110fe4000001084d */
[--C-:B------:R-:W-:Y:S02]  /*1fd10*/  FFMA.FTZ R88, R184, c[0x0][0x2d0], -R77.reuse ;  /* 0x0000b400b8587a23 */ /* 0x100fe4000001084d */
[----:B------:R-:W-:Y:S01]  /*1fd20*/  HMMA.16816.F32 R64, R80, R90, R64 ;  /* 0x0000005a5040723c */ /* 0x000fe20000001840 */
[----:B------:R4:W4:Y:S03]  /*1fd30*/  MUFU.EX2 R110, R2 ;  /* 0x00000002006e7308 */ /* 0x0009260000000800 */
[----:B------:R-:W-:Y:S01]  /*1fd40*/  FFMA.FTZ R89, R76, c[0x0][0x2d0], -R77 ;  /* 0x0000b4004c597a23 */ /* 0x000fe2000001084d */
[----:B------:R-:W-:Y:S02]  /*1fd50*/  F2FP.PACK_AB R76, R175, R205 ;  /* 0x000000cdaf4c723e */ /* 0x000fe400000000ff */
[----:B------:R-:W-:Y:S02]  /*1fd60*/  F2FP.PACK_AB R79, R201, R198 ;  /* 0x000000c6c94f723e */ /* 0x000fe400000000ff */
[----:B------:R-:W-:Y:S02]  /*1fd70*/  F2FP.PACK_AB R80, R194, R172 ;  /* 0x000000acc250723e */ /* 0x000fe400000000ff */
[----:B------:R4:W4:Y:S01]  /*1fd80*/  MUFU.EX2 R188, R104 ;  /* 0x0000006800bc7308 */ /* 0x0009220000000800 */
[----:B------:R-:W-:Y:S02]  /*1fd90*/  F2FP.PACK_AB R82, R192, R193 ;  /* 0x000000c1c052723e */ /* 0x000fe400000000ff */
[----:B------:R-:W-:Y:S01]  /*1fda0*/  F2FP.PACK_AB R81, R111, R108 ;  /* 0x0000006c6f51723e */ /* 0x000fe200000000ff */
[--C-:B-1----:R-:W-:Y:S01]  /*1fdb0*/  FFMA.FTZ R105, R148, c[0x0][0x2d0], -R107.reuse ;  /* 0x0000b40094697a23 */ /* 0x102fe2000001086b */
[----:B------:R-:W-:Y:S05]  /*1fdc0*/  F2FP.PACK_AB R180, R189, R190 ;  /* 0x000000bebdb4723e */ /* 0x000fea00000000ff */
[----:B------:R-:W-:Y:S01]  /*1fdd0*/  MUFU.EX2 R184, R3 ;  /* 0x0000000300b87308 */ /* 0x000fe20000000800 */
[--C-:B----4-:R-:W-:Y:S01]  /*1fde0*/  FFMA.FTZ R2, R185, c[0x0][0x2d0], -R78.reuse ;  /* 0x0000b400b9027a23 */ /* 0x110fe2000001084e */
[----:B------:R-:W-:Y:S08]  /*1fdf0*/  F2FP.PACK_AB R83, R110, R109 ;  /* 0x0000006d6e53723e */ /* 0x000ff000000000ff */
[----:B------:R1:W-:Y:S01]  /*1fe00*/  MUFU.EX2 R185, R2 ;  /* 0x0000000200b97308 */ /* 0x0003e20000000800 */
[--C-:B------:R-:W-:Y:S01]  /*1fe10*/  FFMA.FTZ R104, R149, c[0x0][0x2d0], -R107.reuse ;  /* 0x0000b40095687a23 */ /* 0x100fe2000001086b */
[----:B------:R-:W-:Y:S01]  /*1fe20*/  F2FP.PACK_AB R182, R187, R188 ;  /* 0x000000bcbbb6723e */ /* 0x000fe200000000ff */
[----:B------:R-:W-:Y:S07]  /*1fe30*/  FFMA.FTZ R107, R139, c[0x0][0x2d0], -R107 ;  /* 0x0000b4008b6b7a23 */ /* 0x000fee000001086b */
[----:B------:R-:W-:Y:S10]  /*1fe40*/  MUFU.EX2 R105, R105 ;  /* 0x0000006900697308 */ /* 0x000ff40000000800 */
[----:B------:R-:W4:Y:S01]  /*1fe50*/  MUFU.EX2 R107, R107 ;  /* 0x0000006b006b7308 */ /* 0x000f220000000800 */
[--C-:B-1----:R-:W-:Y:S02]  /*1fe60*/  FFMA.FTZ R2, R151, c[0x0][0x2d0], -R78.reuse ;  /* 0x0000b40097027a23 */ /* 0x102fe4000001084e */
[----:B------:R-:W-:Y:S01]  /*1fe70*/  FFMA.FTZ R78, R186, c[0x0][0x2d0], -R78 ;  /* 0x0000b400ba4e7a23 */ /* 0x000fe2000001084e */
[----:B------:R-:W-:Y:S06]  /*1fe80*/  LDSM.16.MT88.4 R148, [R227+0x3100] ;  /* 0x00310000e394783b */ /* 0x000fec0000004200 */
[----:B------:R1:W1:Y:S10]  /*1fe90*/  MUFU.EX2 R186, R2 ;  /* 0x0000000200ba7308 */ /* 0x0002740000000800 */
[----:B------:R-:W1:Y:S01]  /*1fea0*/  MUFU.EX2 R104, R104 ;  /* 0x0000006800687308 */ /* 0x000e620000000800 */
[----:B----4-:R-:W-:Y:S09]  /*1feb0*/  F2FP.PACK_AB R178, R107, R106 ;  /* 0x0000006a6bb2723e */ /* 0x010ff200000000ff */
[----:B------:R-:W-:Y:S01]  /*1fec0*/  MUFU.EX2 R91, R88 ;  /* 0x00000058005b7308 */ /* 0x000fe20000000800 */
[----:B-1----:R-:W-:Y:S01]  /*1fed0*/  FFMA.FTZ R2, R138, c[0x0][0x2d0], -R77 ;  /* 0x0000b4008a027a23 */ /* 0x002fe2000001084d */
[----:B------:R-:W-:Y:S02]  /*1fee0*/  F2FP.PACK_AB R77, R173, R174 ;  /* 0x000000aead4d723e */ /* 0x000fe400000000ff */
[----:B------:R-:W-:Y:S06]  /*1fef0*/  F2FP.PACK_AB R181, R186, R185 ;  /* 0x000000b9bab5723e */ /* 0x000fec00000000ff */
[----:B------:R-:W1:Y:S01]  /*1ff00*/  MUFU.EX2 R88, R89 ;  /* 0x0000005900587308 */ /* 0x000e620000000800 */
[----:B------:R-:W-:Y:S09]  /*1ff10*/  F2FP.PACK_AB R176, R105, R104 ;  /* 0x0000006869b0723e */ /* 0x000ff200000000ff */
[----:B------:R-:W4:Y:S01]  /*1ff20*/  MUFU.EX2 R90, R2 ;  /* 0x00000002005a7308 */ /* 0x000f220000000800 */
[----:B-1----:R-:W-:Y:S02]  /*1ff30*/  F2FP.PACK_AB R179, R75, R88 ;  /* 0x000000584bb3723e */ /* 0x002fe400000000ff */
[----:B----4-:R-:W-:Y:S01]  /*1ff40*/  F2FP.PACK_AB R177, R91, R90 ;  /* 0x0000005a5bb1723e */ /* 0x010fe200000000ff */
[----:B--2---:R-:W-:Y:S01]  /*1ff50*/  FFMA.FTZ R70, R70, R137, R245 ;  /* 0x0000008946467223 */ /* 0x004fe200000100f5 */
[----:B------:R-:W-:Y:S02]  /*1ff60*/  MOV R137, R132 ;  /* 0x0000008400897202 */ /* 0x000fe40000000f00 */
[----:B------:R-:W-:Y:S01]  /*1ff70*/  MOV R245, R122 ;  /* 0x0000007a00f57202 */ /* 0x000fe20000000f00 */
[----:B------:R-:W-:Y:S01]  /*1ff80*/  FFMA.FTZ R69, R69, R136, R243 ;  /* 0x0000008845457223 */ /* 0x000fe200000100f3 */
[----:B------:R-:W-:Y:S01]  /*1ff90*/  MOV R136, R133 ;  /* 0x0000008500887202 */ /* 0x000fe20000000f00 */
[----:B------:R-:W-:Y:S01]  /*1ffa0*/  FADD.FTZ R70, R246, R70 ;  /* 0x00000046f6467221 */ /* 0x000fe20000010000 */
[----:B------:R-:W-:Y:S01]  /*1ffb0*/  MOV R243, R127 ;  /* 0x0000007f00f37202 */ /* 0x000fe20000000f00 */
[----:B------:R-:W-:Y:S02]  /*1ffc0*/  FFMA.FTZ R68, R68, R135, R219 ;  /* 0x0000008744447223 */ /* 0x000fe400000100db */
[----:B------:R-:W-:Y:S02]  /*1ffd0*/  FADD.FTZ R69, R244, R69 ;  /* 0x00000045f4457221 */ /* 0x000fe40000010000 */
[----:B---3--:R-:W-:Y:S02]  /*1ffe0*/  FFMA.FTZ R0, R0, R134, R116 ;  /* 0x0000008600007223 */ /* 0x008fe40000010074 */
[----:B------:R1:W2:Y:S01]  /*1fff0*/  MUFU.EX2 R116, R78 ;  /* 0x0000004e00747308 */ /* 0x0002a20000000800 */
[----:B------:R-:W3:Y:S01]  /*20000*/  LDSM.16.MT88.4 R132, [R224+0x3100] ;  /* 0x00310000e084783b */ /* 0x000ee20000004200 */
        /* <DEDUP_REMOVED lines=11> */
[----:B-1----:R-:W-:Y:S01]  /*200c0*/  F2FP.PACK_AB R78, R203, R204 ;  /* 0x000000cccb4e723e */ /* 0x002fe200000000ff */
[----:B------:R-:W-:Y:S01]  /*200d0*/  FADD.FTZ R2, R124, R2 ;  /* 0x000000027c027221 */ /* 0x000fe20000010000 */
[----:B--2---:R-:W-:Y:S01]  /*200e0*/  F2FP.PACK_AB R183, R116, R184 ;  /* 0x000000b874b7723e */ /* 0x004fe200000000ff */
[----:B------:R-:W-:Y:S02]  /*200f0*/  FADD.FTZ R0, R123, R0 ;  /* 0x000000007b007221 */ /* 0x000fe40000010000 */
[----:B------:R-:W-:Y:S02]  /*20100*/  FADD.FTZ R70, R121, R68 ;  /* 0x0000004479467221 */ /* 0x000fe40000010000 */
[-C--:B------:R-:W-:Y:S05]  /*20110*/  HMMA.16816.F32 R4, R76, R92.reuse, R4 ;  /* 0x0000005c4c04723c */ /* 0x080fea0000001804 */
[----:B------:R-:W-:Y:S02]  /*20120*/  FADD.FTZ R68, R120, R2 ;  /* 0x0000000278447221 */ /* 0x000fe40000010000 */
[----:B------:R-:W-:Y:S01]  /*20130*/  FADD.FTZ R0, R143, R0 ;  /* 0x000000008f007221 */ /* 0x000fe20000010000 */
[C---:B------:R-:W-:Y:S04]  /*20140*/  HMMA.16816.F32 R8, R80.reuse, R92, R8 ;  /* 0x0000005c5008723c */ /* 0x040fe80000001808 */
[----:B------:R-:W-:Y:S04]  /*20150*/  FADD.FTZ R3, R199, R3 ;  /* 0x00000003c7037221 */ /* 0x000fe80000010000 */
[-C--:B------:R-:W-:Y:S04]  /*20160*/  HMMA.16816.F32 R12, R80, R94.reuse, R12 ;  /* 0x0000005e500c723c */ /* 0x080fe8000000180c */
[----:B------:R-:W-:Y:S04]  /*20170*/  FADD.FTZ R3, R202, R3 ;  /* 0x00000003ca037221 */ /* 0x000fe80000010000 */
[C---:B------:R-:W-:Y:S04]  /*20180*/  HMMA.16816.F32 R16, R76.reuse, R94, R16 ;  /* 0x0000005e4c10723c */ /* 0x040fe80000001810 */
[----:B------:R-:W-:Y:S04]  /*20190*/  FADD.FTZ R3, R195, R3 ;  /* 0x00000003c3037221 */ /* 0x000fe80000010000 */
[-C--:B------:R-:W-:Y:S04]  /*201a0*/  HMMA.16816.F32 R20, R76, R96.reuse, R20 ;  /* 0x000000604c14723c */ /* 0x080fe80000001814 */
[----:B------:R-:W-:Y:S02]  /*201b0*/  FADD.FTZ R69, R196, R3 ;  /* 0x00000003c4457221 */ /* 0x000fe40000010000 */
[----:B------:R-:W-:Y:S02]  /*201c0*/  FADD.FTZ R3, R142, R70 ;  /* 0x000000468e037221 */ /* 0x000fe40000010000 */
[C---:B------:R-:W-:Y:S04]  /*201d0*/  HMMA.16816.F32 R24, R80.reuse, R96, R24 ;  /* 0x000000605018723c */ /* 0x040fe80000001818 */
[----:B------:R-:W-:Y:S02]  /*201e0*/  FADD.FTZ R3, R243, R3 ;  /* 0x00000003f3037221 */ /* 0x000fe40000010000 */
[----:B------:R-:W-:Y:S02]  /*201f0*/  FADD.FTZ R2, R197, R69 ;  /* 0x00000045c5027221 */ /* 0x000fe40000010000 */
[-C--:B------:R-:W-:Y:S04]  /*20200*/  HMMA.16816.F32 R28, R80, R98.reuse, R28 ;  /* 0x00000062501c723c */ /* 0x080fe8000000181c */
[----:B------:R-:W-:Y:S04]  /*20210*/  FADD.FTZ R2, R200, R2 ;  /* 0x00000002c8027221 */ /* 0x000fe80000010000 */
        /* <DEDUP_REMOVED lines=9> */
[-C--:B---3--:R-:W-:Y:S07]  /*202b0*/  HMMA.16816.F32 R120, R180, R132.reuse, R4 ;  /* 0x00000084b478723c */ /* 0x088fee0000001804 */
        /* <DEDUP_REMOVED lines=107> */
.L_x_727:
        /* <DEDUP_REMOVED lines=120> */
.L_x_671:
[----:B------:R-:W3:Y:S02]  /*210f0*/  S2R R55, SR_CTAID.Y ;  /* 0x0000000000377919 */ /* 0x000ee40000002600 */
[----:B---3--:R-:W-:Y:S01]  /*21100*/  SHF.R.S32.HI R43, RZ, 0x1f, R55 ;  /* 0x0000001fff2b7819 */ /* 0x008fe20000011437 */
[----:B------:R-:W-:Y:S05]  /*21110*/  @P4 BRA `(.L_x_729) ;  /* 0x0000130000004947 */ /* 0x000fea0003800000 */
[----:B------:R-:W3:Y:S01]  /*21120*/  LDL R44, [R1+0x78] ;  /* 0x00007800012c7983 */ /* 0x000ee20000100800 */
[----:B------:R-:W-:Y:S01]  /*21130*/  IMAD.MOV.U32 R6, RZ, RZ, -0x10 ;  /* 0xfffffff0ff067424 */ /* 0x000fe200078e00ff */
[----:B------:R-:W-:Y:S02]  /*21140*/  F2FP.PACK_AB R5, R121, R120 ;  /* 0x000000787905723e */ /* 0x000fe400000000ff */
[----:B------:R-:W4:Y:S01]  /*21150*/  S2R R41, SR_TID.X ;  /* 0x0000000000297919 */ /* 0x000f220000002100 */
        /* <DEDUP_REMOVED lines=12> */
[----:B----4-:R-:W-:Y:S02]  /*21220*/  SHF.R.S32.HI R42, RZ, 0x1f, R41 ;  /* 0x0000001fff2a7819 */ /* 0x010fe40000011429 */
        /* <DEDUP_REMOVED lines=16> */
[----:B--2---:R-:W-:Y:S01]  /*21330*/  IMAD.IADD R27, R41, 0x1, -R0 ;  /* 0x00000001291b7824 */ /* 0x004fe200078e0a00 */
        /* <DEDUP_REMOVED lines=35> */
[----:B--2---:R-:W-:-:S03]  /*21570*/  IMAD.MOV.U32 R5, RZ, RZ, 0x20 ;  /* 0x00000020ff057424 */ /* 0x004fc600078e00ff */
        /* <DEDUP_REMOVED lines=14> */
[----:B--2---:R-:W-:-:S03]  /*21660*/  IMAD.IADD R3, R8, 0x1, R2 ;  /* 0x0000000108037824 */ /* 0x004fc600078e0202 */
        /* <DEDUP_REMOVED lines=36> */
.L_x_730:
        /* <DEDUP_REMOVED lines=183> */
.L_x_729:
        /* <DEDUP_REMOVED lines=19> */
.L_x_731:
[----:B----4-:R-:W3:Y:S01]  /*22550*/  S2R R10, SR_TID.X ;  /* 0x00000000000a7919 */ /* 0x010ee20000002100 */
[----:B------:R-:W-:Y:S01]  /*22560*/  SHF.R.S32.HI R0, RZ, 0x1f, R8 ;  /* 0x0000001fff007819 */ /* 0x000fe20000011408 */
[----:B------:R-:W-:Y:S01]  /*22570*/  BSSY B0, `(.L_x_732) ;  /* 0x0000026000007945 */ /* 0x000fe20003800000 */
[----:B-1----:R-:W-:-:S02]  /*22580*/  SEL R9, R8, RZ, !P0 ;  /* 0x000000ff08097207 */ /* 0x002fc40004000000 */
[----:B------:R-:W-:Y:S02]  /*22590*/  SEL R11, R0, RZ, !P0 ;  /* 0x000000ff000b7207 */ /* 0x000fe40004000000 */
[----:B---3--:R-:W-:-:S13]  /*225a0*/  ISETP.GT.AND P1, PT, R10, 0x7f, PT ;  /* 0x0000007f0a00780c */ /* 0x008fda0003f24270 */
        /* <DEDUP_REMOVED lines=34> */
.L_x_733:
[----:B------:R-:W-:Y:S05]  /*227d0*/  BSYNC B0 ;  /* 0x0000000000007941 */ /* 0x000fea0003800000 */
.L_x_732:
[----:B------:R-:W3:Y:S01]  /*227e0*/  S2R R12, SR_CTAID.X ;  /* 0x00000000000c7919 */ /* 0x000ee20000002500 */
        /* <DEDUP_REMOVED lines=16> */
[----:B---3--:R-:W-:Y:S02]  /*228f0*/  IMAD R4, R12, 0x80, R4 ;  /* 0x000000800c047824 */ /* 0x008fe400078e0204 */
        /* <DEDUP_REMOVED lines=28> */
[----:B------:R-:W3:Y:S01]  /*22ac0*/  SHFL.IDX PT, R7, R3, RZ, 0x181f ;  /* 0x00181fff03077589 */ /* 0x000ee200000e0000 */
[----:B------:R-:W-:-:S02]  /*22ad0*/  IADD3 R8, R2, 0x10, RZ ;  /* 0x0000001002087810 */ /* 0x000fc40007ffe0ff */
[-C--:B------:R-:W-:Y:S01]  /*22ae0*/  ISETP.GE.OR P1, PT, R2, R19.reuse, P0 ;  /* 0x000000130200720c */ /* 0x080fe20000726670 */
[----:B------:R-:W4:Y:S01]  /*22af0*/  SHFL.IDX PT, R9, R3, 0x1, 0x181f ;  /* 0x00381f0003097f89 */ /* 0x000f2200000e0000 */
[-C--:B------:R-:W-:Y:S02]  /*22b00*/  ISETP.GE.OR P5, PT, R8, R19.reuse, P0 ;  /* 0x000000130800720c */ /* 0x080fe400007a6670 */
[C---:B------:R-:W-:Y:S01]  /*22b10*/  IADD3 R14, R2.reuse, 0x20, RZ ;  /* 0x00000020020e7810 */ /* 0x040fe20007ffe0ff */
[----:B------:R-:W2:Y:S01]  /*22b20*/  SHFL.IDX PT, R8, R4, 0x2, 0x181f ;  /* 0x00581f0004087f89 */ /* 0x000ea200000e0000 */
[----:B------:R-:W-:Y:S02]  /*22b30*/  IADD3 R10, R2, 0x40, RZ ;  /* 0x00000040020a7810 */ /* 0x000fe40007ffe0ff */
[----:B------:R-:W-:Y:S01]  /*22b40*/  ISETP.GE.OR P4, PT, R14, R19, P0 ;  /* 0x000000130e00720c */ /* 0x000fe20000786670 */
[----:B------:R-:W2:Y:S01]  /*22b50*/  SHFL.IDX PT, R12, R3, 0x2, 0x181f ;  /* 0x00581f00030c7f89 */ /* 0x000ea200000e0000 */
[----:B------:R-:W-:-:S02]  /*22b60*/  IADD3 R13, R2, 0x30, RZ ;  /* 0x00000030020d7810 */ /* 0x000fc40007ffe0ff */
[-C--:B------:R-:W-:Y:S01]  /*22b70*/  ISETP.GE.OR P6, PT, R10, R19.reuse, P0 ;  /* 0x000000130a00720c */ /* 0x080fe200007c6670 */
[----:B------:R-:W2:Y:S01]  /*22b80*/  SHFL.IDX PT, R11, R4, 0x3, 0x181f ;  /* 0x00781f00040b7f89 */ /* 0x000ea200000e0000 */
[C---:B-1----:R-:W-:Y:S02]  /*22b90*/  @!P1 LEA R6, P2, R0.reuse, R6, 0x1 ;  /* 0x0000000600069211 */ /* 0x042fe400078408ff */
[----:B------:R-:W-:Y:S01]  /*22ba0*/  ISETP.GE.OR P3, PT, R13, R19, P0 ;  /* 0x000000130d00720c */ /* 0x000fe20000766670 */
[----:B------:R-:W1:Y:S01]  /*22bb0*/  SHFL.IDX PT, R14, R3, 0x3, 0x181f ;  /* 0x00781f00030e7f89 */ /* 0x000e6200000e0000 */
[----:B---3--:R-:W-:-:S03]  /*22bc0*/  @!P1 LEA.HI.X R7, R0, R7, R20, 0x1, P2 ;  /* 0x0000000700079211 */ /* 0x008fc600010f0c14 */
[----:B------:R-:W3:Y:S04]  /*22bd0*/  SHFL.IDX PT, R10, R4, 0x4, 0x181f ;  /* 0x00981f00040a7f89 */ /* 0x000ee800000e0000 */
[----:B------:R1:W-:Y:S04]  /*22be0*/  @!P1 ST.E.128 [R6.64], RZ ;  /* 0x000000ff06009985 */ /* 0x0003e8000c101d08 */
[----:B------:R-:W-:Y:S04]  /*22bf0*/  SHFL.IDX PT, R13, R4, 0x5, 0x181f ;  /* 0x00b81f00040d7f89 */ /* 0x000fe800000e0000 */
[----:B------:R-:W-:Y:S04]  /*22c00*/  SHFL.IDX PT, R15, R4, 0x6, 0x181f ;  /* 0x00d81f00040f7f89 */ /* 0x000fe800000e0000 */
[----:B------:R-:W3:Y:S04]  /*22c10*/  SHFL.IDX PT, R18, R3, 0x4, 0x181f ;  /* 0x00981f0003127f89 */ /* 0x000ee800000e0000 */
[----:B------:R-:W3:Y:S04]  /*22c20*/  SHFL.IDX PT, R17, R3, 0x5, 0x181f ;  /* 0x00b81f0003117f89 */ /* 0x000ee800000e0000 */
[----:B------:R-:W3:Y:S04]  /*22c30*/  SHFL.IDX PT, R16, R3, 0x6, 0x181f ;  /* 0x00d81f0003107f89 */ /* 0x000ee800000e0000 */
[----:B------:R-:W3:Y:S01]  /*22c40*/  SHFL.IDX PT, R4, R4, 0x7, 0x181f ;  /* 0x00f81f0004047f89 */ /* 0x000ee200000e0000 */
[----:B-1----:R-:W-:-:S02]  /*22c50*/  IADD3 R7, R2, 0x50, RZ ;  /* 0x0000005002077810 */ /* 0x002fc40007ffe0ff */
[C---:B------:R-:W-:Y:S01]  /*22c60*/  @!P5 LEA R6, P1, R0.reuse, R5, 0x1 ;  /* 0x000000050006d211 */ /* 0x040fe200078208ff */
[----:B------:R-:W1:Y:S01]  /*22c70*/  SHFL.IDX PT, R3, R3, 0x7, 0x181f ;  /* 0x00f81f0003037f89 */ /* 0x000e6200000e0000 */
[----:B------:R-:W-:Y:S02]  /*22c80*/  ISETP.GE.OR P2, PT, R7, R19, P0 ;  /* 0x000000130700720c */ /* 0x000fe40000746670 */
[C---:B----4-:R-:W-:Y:S02]  /*22c90*/  @!P5 LEA.HI.X R7, R0.reuse, R9, R20, 0x1, P1 ;  /* 0x000000090007d211 */ /* 0x050fe400008f0c14 */
[----:B--2---:R-:W-:Y:S02]  /*22ca0*/  @!P4 LEA R8, P1, R0, R8, 0x1 ;  /* 0x000000080008c211 */ /* 0x004fe400078208ff */
        /* <DEDUP_REMOVED lines=9> */
[----:B--2---:R-:W-:-:S04]  /*22d40*/  @!P3 LEA R6, P5, R0, R11, 0x1 ;  /* 0x0000000b0006b211 */ /* 0x004fc800078a08ff */
[C---:B------:R-:W-:Y:S02]  /*22d50*/  @!P3 LEA.HI.X R7, R0.reuse, R14, R20, 0x1, P5 ;  /* 0x0000000e0007b211 */ /* 0x040fe400028f0c14 */
[----:B---3--:R-:W-:-:S03]  /*22d60*/  @!P6 LEA R10, P5, R0, R10, 0x1 ;  /* 0x0000000a000ae211 */ /* 0x008fc600078a08ff */
        /* <DEDUP_REMOVED lines=14> */
.L_x_734:
        /* <DEDUP_REMOVED lines=11> */
.L_x_1480:


//--------------------- .text._ZN7cutlass13device_kernelIN5flash19enable_sm80_to_sm89INS1_16FlashAttnFwdSm80INS1_25CollectiveMainloopFwdSm80ILi4ELi1ELb0EN4cute5tupleIJNS5_1CILi128EEENS7_ILi112EEENS7_ILi64EEEEEELi64ENS_6half_tEfNS_4arch4Sm80ELb0ELb0ELb0ELb0ELb0ELb0ELb1ELb0EEENS1_21CollectiveEpilogueFwdINS6_IJS8_SA_S9_EEENS6_IJNS7_ILi1EEESI_SI_EEESC_SE_Li128ELb0ELb1ELb0ELb0EEENS1_19SingleTileSchedulerILb0ELb0ELb1ELi128EEEEEEEEEvNT_6ParamsE --------------------------
	.section	.text._ZN7cutlass13device_kernelIN5flash19enable_sm80_to_sm89INS1_16FlashAttnFwdSm80INS1_25CollectiveMainloopFwdSm80ILi4ELi1ELb0EN4cute5tupleIJNS5_1CILi128EEENS7_ILi112EEENS7_ILi64EEEEEELi64ENS_6half_tEfNS_4arch4Sm80ELb0ELb0ELb0ELb0ELb0ELb0ELb1ELb0EEENS1_21CollectiveEpilogueFwdINS6_IJS8_SA_S9_EEENS6_IJNS7_ILi1EEESI_SI_EEESC_SE_Li128ELb0ELb1ELb0ELb0EEENS1_19SingleTileSchedulerILb0ELb0ELb1ELi128EEEEEEEEEvNT_6ParamsE,"ax",@progbits
	.sectioninfo	@"SHI_REGISTERS=255"
	.align	128
.text._ZN7cutlass13device_kernelIN5flash19enable_sm80_to_sm89INS1_16FlashAttnFwdSm80INS1_25CollectiveMainloopFwdSm80ILi4ELi1ELb0EN4cute5tupleIJNS5_1CILi128EEENS7_ILi112EEENS7_ILi64EEEEEELi64ENS_6half_tEfNS_4arch4Sm80ELb0ELb0ELb0ELb0ELb0ELb0ELb1ELb0EEENS1_21CollectiveEpilogueFwdINS6_IJS8_SA_S9_EEENS6_IJNS7_ILi1EEESI_SI_EEESC_SE_Li128ELb0ELb1ELb0ELb0EEENS1_19SingleTileSchedulerILb0ELb0ELb1ELi128EEEEEEEEEvNT_6ParamsE:
        .type           _ZN7cutlass13device_kernelIN5flash19enable_sm80_to_sm89INS1_16FlashAttnFwdSm80INS1_25CollectiveMainloopFwdSm80ILi4ELi1ELb0EN4cute5tupleIJNS5_1CILi128EEENS7_ILi112EEENS7_ILi64EEEEEELi64ENS_6half_tEfNS_4arch4Sm80ELb0ELb0ELb0ELb0ELb0ELb0ELb1ELb0EEENS1_21CollectiveEpilogueFwdINS6_IJS8_SA_S9_EEENS6_IJNS7_ILi1EEESI_SI_EEESC_SE_Li128ELb0ELb1ELb0ELb0EEENS1_19SingleTileSchedulerILb0ELb0ELb1ELi128EEEEEEEEEvNT_6ParamsE,@function
        .size           _ZN7cutlass13device_kernelIN5flash19enable_sm80_to_sm89INS1_16FlashAttnFwdSm80INS1_25CollectiveMainloopFwdSm80ILi4ELi1ELb0EN4cute5tupleIJNS5_1CILi128EEENS7_ILi112EEENS7_ILi64EEEEEELi64ENS_6half_tEfNS_4arch4Sm80ELb0ELb0ELb0ELb0ELb0ELb0ELb1ELb0EEENS1_21CollectiveEpilogueFwdINS6_IJS8_SA_S9_EEENS6_IJNS7_ILi1EEESI_SI_EEESC_SE_Li128ELb0ELb1ELb0ELb0EEENS1_19SingleTileSchedulerILb0ELb0ELb1ELi128EEEEEEEEEvNT_6ParamsE,(.L_x_1481 - _ZN7cutlass13device_kernelIN5flash19enable_sm80_to_sm89INS1_16FlashAttnFwdSm80INS1_25CollectiveMainloopFwdSm80ILi4ELi1ELb0EN4cute5tupleIJNS5_1CILi128EEENS7_ILi112EEENS7_ILi64EEEEEELi64ENS_6half_tEfNS_4arch4Sm80ELb0ELb0ELb0ELb0ELb0ELb0ELb1ELb0EEENS1_21CollectiveEpilogueFwdINS6_IJS8_SA_S9_EEENS6_IJNS7_ILi1EEESI_SI_EEESC_SE_Li128ELb0ELb1ELb0ELb0EEENS1_19SingleTileSchedulerILb0ELb0ELb1ELi128EEEEEEEEEvNT_6ParamsE)
        .other          _ZN7cutlass13device_kernelIN5flash19enable_sm80_to_sm89INS1_16FlashAttnFwdSm80INS1_25CollectiveMainloopFwdSm80ILi4ELi1ELb0EN4cute5tupleIJNS5_1CILi128EEENS7_ILi112EEENS7_ILi64EEEEEELi64ENS_6half_tEfNS_4arch4Sm80ELb0ELb0ELb0ELb0ELb0ELb0ELb1ELb0EEENS1_21CollectiveEpilogueFwdINS6_IJS8_SA_S9_EEENS6_IJNS7_ILi1EEESI_SI_EEESC_SE_Li128ELb0ELb1ELb0ELb0EEENS1_19SingleTileSchedulerILb0ELb0ELb1ELi128EEEEEEEEEvNT_6ParamsE,@"STO_CUDA_ENTRY STV_DEFAULT"
_ZN7cutlass13device_kernelIN5flash19enable_sm80_to_sm89INS1_16FlashAttnFwdSm80INS1_25CollectiveMainloopFwdSm80ILi4ELi1ELb0EN4cute5tupleIJNS5_1CILi128EEENS7_ILi112EEENS7_ILi64EEEEEELi64ENS_6half_tEfNS_4arch4Sm80ELb0ELb0ELb0ELb0ELb0ELb0ELb1ELb0EEENS1_21CollectiveEpilogueFwdINS6_IJS8_SA_S9_EEENS6_IJNS7_ILi1EEESI_SI_EEESC_SE_Li128ELb0ELb1ELb0ELb0EEENS1_19SingleTileSchedulerILb0ELb0ELb1ELi128EEEEEEEEEvNT_6ParamsE:
        /* <DEDUP_REMOVED lines=16> */
[----:B------:R-:W-:Y:S01]  /*0100*/  ISETP.NE.AND P0, PT, R20, 0x1, PT ;  /* 0x000000011400780c */ /* 0x000fe20003f05270 */
        /* <DEDUP_REMOVED lines=51> */
[C---:B------:R-:W-:Y:S01]  /*0440*/  ISETP.GE.AND P4, PT, R9.reuse, R20, PT ;  /* 0x000000140900720c */ /* 0x040fe20003f86270 */
        /* <DEDUP_REMOVED lines=56> */
[C---:B-----5:R-:W-:Y:S01]  /*07d0*/  @!P5 LEA.HI.X R9, R32.reuse, R12, R33, 0x1, P1 ;  /* 0x0000000c2009d211 */ /* 0x060fe200008f0c21 */
[----:B------:R-:W-:Y:S01]  /*07e0*/  @!P4 IMAD.SHL.U32 R12, R231, 0x2, RZ ;  /* 0x00000002e70cc824 */ /* 0x000fe200078e00ff */
[C---:B------:R-:W-:Y:S02]  /*07f0*/  @!P4 LEA R6, P1, R32.reuse, R11, 0x1 ;  /* 0x0000000b2006c211 */ /* 0x040fe400078208ff */
[----:B------:R-:W-:Y:S02]  /*0800*/  SHF.R.U32.HI R11, RZ, 0x1f, R19 ;  /* 0x0000001fff0b7819 */ /* 0x000fe40000011613 */
[----:B------:R-:W-:Y:S02]  /*0810*/  @!P4 LEA.HI.X R7, R32, R18, R33, 0x1, P1 ;  /* 0x000000122007c211 */ /* 0x000fe400008f0c21 */
[----:B------:R-:W-:-:S05]  /*0820*/  LEA.HI.SX32 R245, R19, R11, 0x1a ;  /* 0x0000000b13f57211 */ /* 0x000fca00078fd2ff */
[----:B------:R-:W-:Y:S01]  /*0830*/  STL [R1+0x38], R245 ;  /* 0x000038f501007387 */ /* 0x000fe20000100800 */
[----:B-1----:R-:W-:Y:S02]  /*0840*/  IMAD.IADD R3, R5, 0x1, R10 ;  /* 0x0000000105037824 */ /* 0x002fe400078e020a */
[----:B------:R-:W-:Y:S02]  /*0850*/  IMAD R0, R29, c[0x0][0x1e8], RZ ;  /* 0x00007a001d007a24 */ /* 0x000fe400078e02ff */
[----:B------:R-:W-:Y:S01]  /*0860*/  IMAD.MOV.U32 R2, RZ, RZ, R4 ;  /* 0x000000ffff027224 */ /* 0x000fe200078e0004 */
[----:B------:R-:W-:Y:S01]  /*0870*/  @!P2 LEA R4, P1, R32, R15, 0x1 ;  /* 0x0000000f2004a211 */ /* 0x000fe200078208ff */
[C---:B------:R-:W-:Y:S02]  /*0880*/  IMAD R0, R28.reuse, c[0x0][0x1ec], R0 ;  /* 0x00007b001c007a24 */ /* 0x040fe400078e0200 */
[----:B------:R-:W-:Y:S01]  /*0890*/  IMAD.WIDE.U32 R2, R28, c[0x0][0x1e8], R2 ;  /* 0x00007a001c027a25 */ /* 0x000fe200078e0002 */
[----:B------:R-:W-:-:S02]  /*08a0*/  @!P2 LEA.HI.X R5, R32, R16, R33, 0x1, P1 ;  /* 0x000000102005a211 */ /* 0x000fc400008f0c21 */
[----:B------:R-:W-:Y:S01]  /*08b0*/  @!P0 LEA R10, P1, R32, R13, 0x1 ;  /* 0x0000000d200a8211 */ /* 0x000fe200078208ff */
[----:B------:R-:W-:Y:S01]  /*08c0*/  IMAD.IADD R3, R3, 0x1, R0 ;  /* 0x0000000103037824 */ /* 0x000fe200078e0200 */
[----:B------:R-:W-:Y:S01]  /*08d0*/  LEA.HI R13, R22, R136, RZ, 0x4 ;  /* 0x00000088160d7211 */ /* 0x000fe200078f20ff */
[----:B------:R-:W-:Y:S01]  /*08e0*/  @!P5 IMAD.SHL.U32 R0, R231, 0x2, RZ ;  /* 0x00000002e700d824 */ /* 0x000fe200078e00ff */
[----:B------:R-:W-:Y:S01]  /*08f0*/  @!P0 LEA.HI.X R11, R32, R14, R33, 0x1, P1 ;  /* 0x0000000e200b8211 */ /* 0x000fe200008f0c21 */
[----:B------:R-:W-:-:S03]  /*0900*/  IMAD.SHL.U32 R16, R17, 0x8, RZ ;  /* 0x0000000811107824 */ /* 0x000fc600078e00ff */
[----:B------:R1:W-:Y:S04]  /*0910*/  @!P5 LDGSTS.E.BYPASS.LTC128B.128 [R0+0x9100], [R8.64], !P3 ;  /* 0x091000000800dfae */ /* 0x0003e8000d901d48 */
[----:B------:R3:W-:Y:S01]  /*0920*/  @!P4 LDGSTS.E.BYPASS.LTC128B.128 [R12+0x9900], [R6.64], !P3 ;  /* 0x09900000060ccfae */ /* 0x0007e2000d901d48 */
[----:B--2---:R-:W-:Y:S01]  /*0930*/  @P6 SHF.R.S32.HI R25, RZ, 0x1f, R24 ;  /* 0x0000001fff196819 */ /* 0x004fe20000011418 */
[----:B------:R-:W-:Y:S01]  /*0940*/  @!P6 IMAD.MOV.U32 R25, RZ, RZ, R26 ;  /* 0x000000ffff19e224 */ /* 0x000fe200078e001a */
[----:B------:R-:W-:Y:S01]  /*0950*/  IADD3 R26, R245, -0x1, RZ ;  /* 0xfffffffff51a7810 */ /* 0x000fe20007ffe0ff */
[----:B------:R-:W-:-:S03]  /*0960*/  @!P6 IMAD.MOV.U32 R24, RZ, RZ, R23 ;  /* 0x000000ffff18e224 */ /* 0x000fc600078e0017 */
[----:B------:R-:W-:Y:S01]  /*0970*/  SHF.R.S32.HI R27, RZ, 0x1f, R26 ;  /* 0x0000001fff1b7819 */ /* 0x000fe2000001141a */
[----:B------:R-:W-:-:S04]  /*0980*/  IMAD.WIDE.U32 R34, R24, c[0x0][0x1f0], R2 ;  /* 0x00007c0018227a25 */ /* 0x000fc800078e0002 */
[----:B------:R-:W-:Y:S01]  /*0990*/  IMAD.MOV.U32 R246, RZ, RZ, R34 ;  /* 0x000000fffff67224 */ /* 0x000fe200078e0022 */
[----:B------:R2:W-:Y:S01]  /*09a0*/  STL.64 [R1+0x30], R34 ;  /* 0x0000302201007387 */ /* 0x0005e20000100a00 */
[----:B-1----:R-:W-:Y:S02]  /*09b0*/  @!P2 IMAD.SHL.U32 R0, R231, 0x2, RZ ;  /* 0x00000002e700a824 */ /* 0x002fe400078e00ff */
[----:B------:R-:W-:Y:S02]  /*09c0*/  IMAD.MOV.U32 R8, RZ, RZ, 0x70 ;  /* 0x00000070ff087424 */ /* 0x000fe400078e00ff */
[----:B---3--:R-:W-:Y:S01]  /*09d0*/  IMAD.SHL.U32 R7, R227, 0x20, RZ ;  /* 0x00000020e3077824 */ /* 0x008fe200078e00ff */
        /* <DEDUP_REMOVED lines=24> */
[C---:B---3--:R-:W-:Y:S01]  /*0b60*/  IMAD.WIDE.U32 R10, R226.reuse, 0x20, RZ ;  /* 0x00000020e20a7825 */ /* 0x048fe200078e00ff */
        /* <DEDUP_REMOVED lines=15> */
[----:B------:R-:W-:Y:S02]  /*0c60*/  ISETP.GE.AND P2, PT, R30, 0x61, PT ;  /* 0x000000611e00780c */ /* 0x000fe40003f46270 */
[----:B------:R4:W-:Y:S01]  /*0c70*/  @P1 LDGSTS.E.BYPASS.LTC128B.128 [R0+0x4100], [R4.64], !P0 ;  /* 0x0410000004001fae */ /* 0x0009e2000c101d48 */
[----:B------:R-:W-:Y:S02]  /*0c80*/  @P6 LEA R14, P1, R8, c[0x0][0x1c8], 0x1 ;  /* 0x00007200080e6a11 */ /* 0x000fe400078208ff */
[----:B------:R-:W-:Y:S02]  /*0c90*/  ISETP.GE.AND P3, PT, R30, 0x51, PT ;  /* 0x000000511e00780c */ /* 0x000fe40003f66270 */
[----:B------:R-:W-:-:S02]  /*0ca0*/  @P6 LEA.HI.X R15, R8, c[0x0][0x1cc], R10, 0x1, P1 ;  /* 0x00007300080f6a11 */ /* 0x000fc400008f0c0a */
[----:B------:R-:W-:-:S04]  /*0cb0*/  LOP3.LUT R10, R13, 0xfffffff0, RZ, 0xc0, !PT ;  /* 0xfffffff00d0a7812 */ /* 0x000fc800078ec0ff */
[----:B------:R-:W-:Y:S02]  /*0cc0*/  @P2 IMAD R19, R227, 0x60, RZ ;  /* 0x00000060e3132824 */ /* 0x000fe400078e02ff */
[----:B------:R-:W-:Y:S01]  /*0cd0*/  IMAD.IADD R10, R136, 0x1, -R10 ;  /* 0x00000001880a7824 */ /* 0x000fe200078e0a0a */
[----:B---3--:R-:W-:Y:S02]  /*0ce0*/  LEA.HI R6, R13, R11, RZ, 0x1 ;  /* 0x0000000b0d067211 */ /* 0x008fe400078f08ff */
[C---:B------:R-:W-:Y:S02]  /*0cf0*/  @P3 IMAD R7, R227.reuse, 0x50, RZ ;  /* 0x00000050e3073824 */ /* 0x040fe400078e02ff */
[----:B------:R-:W-:Y:S02]  /*0d00*/  SHF.R.S32.HI R18, RZ, 0x1f, R10 ;  /* 0x0000001fff127819 */ /* 0x000fe4000001140a */
[----:B------:R-:W-:Y:S02]  /*0d10*/  LOP3.LUT R6, R6, 0xfffffffe, RZ, 0xc0, !PT ;  /* 0xfffffffe06067812 */ /* 0x000fe400078ec0ff */
[----:B------:R-:W-:Y:S01]  /*0d20*/  LEA.HI R18, R18, R10, RZ, 0x3 ;  /* 0x0000000a12127211 */ /* 0x000fe200078f18ff */
[----:B----4-:R-:W-:-:S02]  /*0d30*/  @P5 IMAD R0, R227, 0x30, RZ ;  /* 0x00000030e3005824 */ /* 0x010fc400078e02ff */
        /* <DEDUP_REMOVED lines=31> */
[C---:B---3--:R-:W-:Y:S02]  /*0f30*/  @P4 IMAD.SHL.U32 R5, R231.reuse, 0x2, RZ ;  /* 0x00000002e7054824 */ /* 0x048fe400078e00ff */
[----:B----4-:R-:W-:-:S03]  /*0f40*/  @P2 IMAD.SHL.U32 R0, R231, 0x2, RZ ;  /* 0x00000002e7002824 */ /* 0x010fc600078e00ff */
[----:B------:R3:W-:Y:S04]  /*0f50*/  @P4 LDGSTS.E.BYPASS.LTC128B.128 [R5+0x5900], [R8.64], !P0 ;  /* 0x0590000008054fae */ /* 0x0007e8000c101d48 */
[----:B------:R4:W-:Y:S04]  /*0f60*/  @P3 LDGSTS.E.BYPASS.LTC128B.128 [R4+0x6100], [R6.64], !P0 ;  /* 0x0610000006043fae */ /* 0x0009e8000c101d48 */
[----:B------:R5:W-:Y:S01]  /*0f70*/  @P2 LDGSTS.E.BYPASS.LTC128B.128 [R0+0x6900], [R2.64], !P0 ;  /* 0x0690000002002fae */ /* 0x000be2000c101d48 */
[C---:B------:R-:W-:Y:S02]  /*0f80*/  R2P PR, R11.reuse, 0x6 ;  /* 0x000000060b007804 */ /* 0x040fe40000000000 */
[----:B------:R-:W-:Y:S01]  /*0f90*/  LOP3.LUT P3, RZ, R72, 0x2, RZ, 0xc0, !PT ;  /* 0x0000000248ff7812 */ /* 0x000fe2000786c0ff */
[----:B------:R-:W0:Y:S01]  /*0fa0*/  LDGDEPBAR ;  /* 0x00000000000079af */ /* 0x000e220000000000 */
[----:B----4-:R-:W-:Y:S01]  /*0fb0*/  IMAD.SHL.U32 R4, R18, 0x40, RZ ;  /* 0x0000004012047824 */ /* 0x010fe200078e00ff */
[----:B------:R-:W-:Y:S01]  /*0fc0*/  LEA.HI R6, R22, R136, RZ, 0x5 ;  /* 0x0000008816067211 */ /* 0x000fe200078f28ff */
[----:B-----5:R-:W-:-:S03]  /*0fd0*/  IMAD.SHL.U32 R2, R11, 0x40, RZ ;  /* 0x000000400b027824 */ /* 0x020fc600078e00ff */
[----:B---3--:R-:W-:Y:S01]  /*0fe0*/  SHF.R.S32.HI R5, RZ, 0x5, R6 ;  /* 0x00000005ff057819 */ /* 0x008fe20000011406 */
        /* <DEDUP_REMOVED lines=14> */
[----:B------:R-:W-:Y:S01]  /*10d0*/  IADD3 R238, R139, 0x3920, RZ ;  /* 0x000039208bee7810 */ /* 0x000fe20007ffe0ff */
        /* <DEDUP_REMOVED lines=18> */
[----:B------:R1:W3:Y:S01]  /*1200*/  LDSM.16.M88.4 R12, [R234+0x7100] ;  /* 0x00710000ea0c783b */ /* 0x0002e20000000200 */
[----:B------:R-:W-:Y:S01]  /*1210*/  IMAD R237, R3, 0x2, R234 ;  /* 0x0000000203ed7824 */ /* 0x000fe200078e02ea */
[----:B------:R-:W-:Y:S01]  /*1220*/  IADD3 R239, R238, 0x3000, RZ ;  /* 0x00003000eeef7810 */ /* 0x000fe20007ffe0ff */
[----:B------:R-:W-:Y:S01]  /*1230*/  IMAD.IADD R5, R5, 0x1, R0 ;  /* 0x0000000105057824 */ /* 0x000fe200078e0200 */
[----:B------:R1:W4:Y:S01]  /*1240*/  LDSM.16.M88.4 R8, [R234+0x9100] ;  /* 0x00910000ea08783b */ /* 0x0003220000000200 */
[----:B------:R-:W-:-:S02]  /*1250*/  IMAD R0, R25, c[0x0][0x218], RZ ;  /* 0x0000860019007a24 */ /* 0x000fc400078e02ff */
[C---:B--2---:R-:W-:Y:S01]  /*1260*/  IMAD.WIDE.U32 R34, R24.reuse, c[0x0][0x218], R4 ;  /* 0x0000860018227a25 */ /* 0x044fe200078e0004 */
[----:B------:R1:W2:Y:S03]  /*1270*/  LDSM.16.M88.4 R60, [R139+0x3900] ;  /* 0x003900008b3c783b */ /* 0x0002a60000000200 */
        /* <DEDUP_REMOVED lines=23> */
[----:B--234-:R-:W-:Y:S01]  /*13f0*/  IMAD R0, R27, c[0x0][0x208], RZ ;  /* 0x000082001b007a24 */ /* 0x01cfe200078e02ff */
        /* <DEDUP_REMOVED lines=39> */
[----:B---3--:R-:W-:-:S04]  /*1670*/  IADD3 R6, P2, R24, R32, RZ ;  /* 0x0000002018067210 */ /* 0x008fc80007f5e0ff */
[----:B------:R1:W-:Y:S01]  /*1680*/  LDGSTS.E.BYPASS.LTC128B.128 [R2+0x2100], [R24.64], !P5 ;  /* 0x0210000018027fae */ /* 0x0003e2000e901d48 */
[----:B------:R-:W-:Y:S02]  /*1690*/  IADD3.X R7, R25, R0, RZ, P2, !PT ;  /* 0x0000000019077210 */ /* 0x000fe400017fe4ff */
[----:B----4-:R-:W-:-:S03]  /*16a0*/  IADD3 R28, P1, R6, R32, RZ ;  /* 0x00000020061c7210 */ /* 0x010fc60007f3e0ff */
[----:B------:R1:W-:Y:S02]  /*16b0*/  LDGSTS.E.BYPASS.LTC128B.128 [R2+0x2900], [R6.64], !P4 ;  /* 0x0290000006027fae */ /* 0x0003e4000e101d48 */
[----:B------:R-:W-:-:S05]  /*16c0*/  IMAD.X R29, R7, 0x1, R0, P1 ;  /* 0x00000001071d7824 */ /* 0x000fca00008e0600 */
[----:B------:R1:W-:Y:S03]  /*16d0*/  LDGSTS.E.BYPASS.LTC128B.128 [R2+0x3100], [R28.64], !P3 ;  /* 0x031000001c027fae */ /* 0x0003e6000d901d48 */
.L_x_735:
[C---:B-1234-:R-:W-:Y:S01]  /*16e0*/  HMMA.16816.F32 R32, R8.reuse, R60, RZ ;  /* 0x0000003c0820723c */ /* 0x05efe200000018ff */
[----:B------:R-:W-:Y:S01]  /*16f0*/  IMAD.MOV.U32 R0, RZ, RZ, 0x40 ;  /* 0x00000040ff007424 */ /* 0x000fe200078e00ff */
[----:B------:R-:W-:Y:S01]  /*1700*/  LOP3.LUT P1, RZ, R72, 0x4, RZ, 0xc0, !PT ;  /* 0x0000000448ff7812 */ /* 0x000fe2000782c0ff */
[----:B------:R-:W-:Y:S01]  /*1710*/  IMAD R235, R4, 0x2, R234 ;  /* 0x0000000204eb7824 */ /* 0x000fe200078e02ea */
[----:B------:R-:W0:Y:S02]  /*1720*/  LDGDEPBAR ;  /* 0x00000000000079af */ /* 0x000e240000000000 */
[----:B------:R-:W-:Y:S01]  /*1730*/  SEL R0, R0, 0xffffffc0, !P1 ;  /* 0xffffffc000007807 */ /* 0x000fe20004800000 */
[----:B------:R-:W-:Y:S01]  /*1740*/  IMAD R236, R3, 0x2, R235 ;  /* 0x0000000203ec7824 */ /* 0x000fe200078e02eb */
[----:B------:R-:W-:Y:S01]  /*1750*/  HMMA.16816.F32 R28, R8, R56, RZ ;  /* 0x00000038081c723c */ /* 0x000fe200000018ff */
[----:B------:R-:W-:Y:S02]  /*1760*/  ISETP.GE.AND P1, PT, R230, 0x71, PT ;  /* 0x00000071e600780c */ /* 0x000fe40003f26270 */
[----:B------:R-:W-:-:S02]  /*1770*/  IADD3 R233, R139, R0, RZ ;  /* 0x000000008be97210 */ /* 0x000fc40007ffe0ff */
[----:B------:R-:W-:Y:S01]  /*1780*/  IADD3 R232, R238, R0, RZ ;  /* 0x00000000eee87210 */ /* 0x000fe20007ffe0ff */
[----:B------:R-:W-:Y:S02]  /*1790*/  IMAD.IADD R0, R138, 0x1, R137 ;  /* 0x000000018a007824 */ /* 0x000fe400078e0289 */
[C---:B------:R-:W-:Y:S01]  /*17a0*/  HMMA.16816.F32 R24, R8.reuse, R52, RZ ;  /* 0x000000340818723c */ /* 0x040fe200000018ff */
[----:B------:R-:W-:Y:S07]  /*17b0*/  LDSM.16.M88.4 R72, [R233+0x4100] ;  /* 0x00410000e948783b */ /* 0x000fee0000000200 */
[C---:B------:R-:W-:Y:S08]  /*17c0*/  HMMA.16816.F32 R64, R8.reuse, R48, RZ ;  /* 0x000000300840723c */ /* 0x040ff000000018ff */
        /* <DEDUP_REMOVED lines=9> */
[----:B------:R-:W-:Y:S08]  /*1860*/  HMMA.16816.F32 R188, R8, R38, RZ ;  /* 0x0000002608bc723c */ /* 0x000ff000000018ff */
        /* <DEDUP_REMOVED lines=10> */
[C---:B------:R-:W-:Y:S01]  /*1910*/  HMMA.16816.F32 R152, R12.reuse, R62, RZ ;  /* 0x0000003e0c98723c */ /* 0x040fe200000018ff */
[----:B------:R-:W-:Y:S07]  /*1920*/  LDSM.16.M88.4 R60, [R233+0x5900] ;  /* 0x00590000e93c783b */ /* 0x000fee0000000200 */
[C---:B------:R-:W-:Y:S01]  /*1930*/  HMMA.16816.F32 R148, R12.reuse, R58, RZ ;  /* 0x0000003a0c94723c */ /* 0x040fe200000018ff */
[----:B------:R-:W-:Y:S07]  /*1940*/  LDSM.16.M88.4 R56, [R233+0x6100] ;  /* 0x00610000e938783b */ /* 0x000fee0000000200 */
[C---:B------:R-:W-:Y:S01]  /*1950*/  HMMA.16816.F32 R144, R12.reuse, R54, RZ ;  /* 0x000000360c90723c */ /* 0x040fe200000018ff */
[----:B------:R-:W-:Y:S07]  /*1960*/  LDSM.16.M88.4 R52, [R233+0x6900] ;  /* 0x00690000e934783b */ /* 0x000fee0000000200 */
[----:B------:R-:W-:Y:S08]  /*1970*/  HMMA.16816.F32 R48, R12, R38, RZ ;  /* 0x000000260c30723c */ /* 0x000ff000000018ff */
[C---:B------:R-:W-:Y:S08]  /*1980*/  HMMA.16816.F32 R44, R16.reuse, R112, R32 ;  /* 0x00000070102c723c */ /* 0x040ff00000001820 */
[C---:B------:R-:W-:Y:S08]  /*1990*/  HMMA.16816.F32 R40, R16.reuse, R108, R28 ;  /* 0x0000006c1028723c */ /* 0x040ff0000000181c */
[C---:B------:R-:W-:Y:S01]  /*19a0*/  HMMA.16816.F32 R28, R16.reuse, R104, R24 ;  /* 0x00000068101c723c */ /* 0x040fe20000001818 */
[----:B------:R-:W-:Y:S07]  /*19b0*/  LDSM.16.M88.4 R24, [R235+0x9100] ;  /* 0x00910000eb18783b */ /* 0x000fee0000000200 */
[C---:B------:R-:W-:Y:S01]  /*19c0*/  HMMA.16816.F32 R12, R16.reuse, R100, R64 ;  /* 0x00000064100c723c */ /* 0x040fe20000001840 */
[----:B------:R-:W-:Y:S07]  /*19d0*/  LDSM.16.M88.4 R64, [R233+0x5100] ;  /* 0x00510000e940783b */ /* 0x000fee0000000200 */
[C---:B------:R-:W-:Y:S01]  /*19e0*/  HMMA.16816.F32 R32, R16.reuse, R92, R76 ;  /* 0x0000005c1020723c */ /* 0x040fe2000000184c */
[----:B------:R-:W1:Y:S07]  /*19f0*/  LDSM.16.M88.4 R76, [R233+0x3900] ;  /* 0x00390000e94c783b */ /* 0x000e6e0000000200 */
[C---:B------:R-:W-:Y:S01]  /*1a00*/  HMMA.16816.F32 R8, R16.reuse, R96, R68 ;  /* 0x000000601008723c */ /* 0x040fe20000001844 */
[----:B------:R-:W2:Y:S07]  /*1a10*/  LDSM.16.M88.4 R68, [R233+0x4900] ;  /* 0x00490000e944783b */ /* 0x000eae0000000200 */
        /* <DEDUP_REMOVED lines=8> */
[----:B------:R-:W3:Y:S07]  /*1aa0*/  LDSM.16.M88.4 R16, [R235+0x7100] ;  /* 0x00710000eb10783b */ /* 0x000eee0000000200 */
        /* <DEDUP_REMOVED lines=14> */
[----:B------:R-:W-:Y:S04]  /*1b90*/  LDSM.16.M88.4 R48, [R232] ;  /* 0x00000000e830783b */ /* 0x000fe80000000200 */
[----:B------:R-:W-:Y:S03]  /*1ba0*/  LDSM.16.M88.4 R20, [R232+0x3000] ;  /* 0x00300000e814783b */ /* 0x000fe60000000200 */
[C---:B-1----:R-:W-:Y:S01]  /*1bb0*/  HMMA.16816.F32 R164, R24.reuse, R76, R44 ;  /* 0x0000004c18a4723c */ /* 0x042fe2000000182c */
[----:B------:R-:W-:Y:S07]  /*1bc0*/  LDSM.16.M88.4 R44, [R232+0x800] ;  /* 0x00080000e82c783b */ /* 0x000fee0000000200 */
[C---:B------:R-:W-:Y:S01]  /*1bd0*/  HMMA.16816.F32 R160, R24.reuse, R72, R40 ;  /* 0x0000004818a0723c */ /* 0x040fe20000001828 */
[----:B------:R-:W-:Y:S07]  /*1be0*/  LDSM.16.M88.4 R40, [R232+0x1000] ;  /* 0x00100000e828783b */ /* 0x000fee0000000200 */
[C---:B------:R-:W-:Y:S01]  /*1bf0*/  HMMA.16816.F32 R144, R24.reuse, R64, R12 ;  /* 0x000000401890723c */ /* 0x040fe2000000180c */
[----:B------:R-:W-:Y:S07]  /*1c00*/  LDSM.16.M88.4 R12, [R236+0x7100] ;  /* 0x00710000ec0c783b */ /* 0x000fee0000000200 */
[C---:B------:R-:W-:Y:S01]  /*1c10*/  HMMA.16816.F32 R128, R24.reuse, R60, R8 ;  /* 0x0000003c1880723c */ /* 0x040fe20000001808 */
[----:B------:R-:W1:Y:S07]  /*1c20*/  LDSM.16.M88.4 R8, [R236+0x9100] ;  /* 0x00910000ec08783b */ /* 0x000e6e0000000200 */
[C---:B------:R-:W-:Y:S01]  /*1c30*/  HMMA.16816.F32 R120, R24.reuse, R56, R32 ;  /* 0x000000381878723c */ /* 0x040fe20000001820 */
[----:B------:R-:W-:Y:S07]  /*1c40*/  LDSM.16.M88.4 R32, [R232+0x2000] ;  /* 0x00200000e820783b */ /* 0x000fee0000000200 */
[C---:B------:R-:W-:Y:S01]  /*1c50*/  HMMA.16816.F32 R88, R24.reuse, R52, R36 ;  /* 0x000000341858723c */ /* 0x040fe20000001824 */
[----:B------:R-:W4:Y:S07]  /*1c60*/  LDSM.16.M88.4 R36, [R232+0x1800] ;  /* 0x00180000e824783b */ /* 0x000f2e0000000200 */
[----:B--2---:R-:W-:Y:S01]  /*1c70*/  HMMA.16816.F32 R152, R24, R68, R28 ;  /* 0x000000441898723c */ /* 0x004fe2000000181c */
[----:B------:R-:W2:Y:S01]  /*1c80*/  LDSM.16.M88.4 R28, [R232+0x2800] ;  /* 0x00280000e81c783b */ /* 0x000ea20000000200 */
[----:B------:R-:W-:-:S06]  /*1c90*/  DEPBAR.LE SB0, 0x0 ;  /* 0x000080000000791a */ /* 0x000fcc0000000000 */
[----:B------:R-:W-:Y:S08]  /*1ca0*/  HMMA.16816.F32 R112, R24, R78, R80 ;  /* 0x0000004e1870723c */ /* 0x000ff00000001850 */
[C---:B---3--:R-:W-:Y:S08]  /*1cb0*/  HMMA.16816.F32 R80, R16.reuse, R76, R184 ;  /* 0x0000004c1050723c */ /* 0x048ff000000018b8 */
        /* <DEDUP_REMOVED lines=19> */
[C---:B-1----:R-:W-:Y:S08]  /*1df0*/  HMMA.16816.F32 R164, R8.reuse, R48, R164 ;  /* 0x0000003008a4723c */ /* 0x042ff000000018a4 */
        /* <DEDUP_REMOVED lines=10> */
[----:B------:R-:W-:Y:S08]  /*1ea0*/  HMMA.16816.F32 R44, R12, R42, R68 ;  /* 0x0000002a0c2c723c */ /* 0x000ff00000001844 */
[C---:B----4-:R-:W-:Y:S08]  /*1eb0*/  HMMA.16816.F32 R144, R8.reuse, R36, R144 ;  /* 0x000000240890723c */ /* 0x050ff00000001890 */
[C---:B------:R-:W-:Y:S08]  /*1ec0*/  HMMA.16816.F32 R108, R8.reuse, R38, R100 ;  /* 0x00000026086c723c */ /* 0x040ff00000001864 */
[C---:B------:R-:W-:Y:S08]  /*1ed0*/  HMMA.16816.F32 R128, R8.reuse, R32, R128 ;  /* 0x000000200880723c */ /* 0x040ff00000001880 */
[C---:B------:R-:W-:Y:S08]  /*1ee0*/  HMMA.16816.F32 R104, R8.reuse, R34, R96 ;  /* 0x000000220868723c */ /* 0x040ff00000001860 */
[----:B------:R-:W-:Y:S08]  /*1ef0*/  HMMA.16816.F32 R180, R8, R22, R84 ;  /* 0x0000001608b4723c */ /* 0x000ff00000001854 */
[C---:B------:R-:W-:Y:S08]  /*1f00*/  HMMA.16816.F32 R40, R12.reuse, R36, R124 ;  /* 0x000000240c28723c */ /* 0x040ff0000000187c */
[----:B------:R-:W-:Y:S08]  /*1f10*/  HMMA.16816.F32 R24, R12, R32, R132 ;  /* 0x000000200c18723c */ /* 0x000ff00000001884 */
[C---:B--2---:R-:W-:Y:S08]  /*1f20*/  HMMA.16816.F32 R120, R8.reuse, R28, R120 ;  /* 0x0000001c0878723c */ /* 0x044ff00000001878 */
        /* <DEDUP_REMOVED lines=24> */
[-C--:B------:R-:W-:Y:S01]  /*20b0*/  IADD3 R10, P3, R12, R20.reuse, RZ ;  /* 0x000000140c0a7210 */ /* 0x080fe20007f7e0ff */
        /* <DEDUP_REMOVED lines=18> */
.L_x_736:
[----:B------:R-:W-:Y:S01]  /*21e0*/  STL [R1+0x84], R242 ;  /* 0x000084f201007387 */ /* 0x000fe20000100800 */
[----:B---3--:R-:W-:Y:S01]  /*21f0*/  SHF.R.S32.HI R2, RZ, 0x1f, R136 ;  /* 0x0000001fff027819 */ /* 0x008fe20000011488 */
        /* <DEDUP_REMOVED lines=20> */
[----:B-1----:R-:W-:-:S05]  /*2340*/  IADD3 R5, R224, c[0x0][0x1d0], RZ ;  /* 0x00007400e0057a10 */ /* 0x002fca0007ffe0ff */
        /* <DEDUP_REMOVED lines=9> */
[----:B------:R-:W-:Y:S02]  /*23e0*/  FSEL R21, R166, -INF , P5 ;  /* 0xff800000a6157808 */ /* 0x000fe40002800000 */
        /* <DEDUP_REMOVED lines=17> */
[----:B------:R-:W-:Y:S02]  /*2500*/  FMNMX.FTZ R6, R13, R14, !PT ;  /* 0x0000000e0d067209 */ /* 0x000fe40007810000 */
[----:B------:R-:W-:Y:S02]  /*2510*/  FSEL R28, R115, -INF , P2 ;  /* 0xff800000731c7808 */ /* 0x000fe40001000000 */
[----:B------:R-:W-:Y:S02]  /*2520*/  FSEL R20, R113, -INF , P2 ;  /* 0xff80000071147808 */ /* 0x000fe40001000000 */
[----:B------:R-:W-:-:S02]  /*2530*/  FSEL R64, R79, -INF , P2 ;  /* 0xff8000004f407808 */ /* 0x000fc40001000000 */
[----:B------:R-:W-:Y:S02]  /*2540*/  ISETP.GT.AND P2, PT, R2, 0x19, PT ;  /* 0x000000190200780c */ /* 0x000fe40003f44270 */
[----:B------:R-:W-:Y:S02]  /*2550*/  FSEL R101, R72, -INF , P3 ;  /* 0xff80000048657808 */ /* 0x000fe40001800000 */
        /* <DEDUP_REMOVED lines=8> */
[----:B------:R-:W-:Y:S02]  /*25e0*/  ISETP.GT.AND P5, PT, R2, 0x20, PT ;  /* 0x000000200200780c */ /* 0x000fe40003fa4270 */
[----:B------:R-:W-:-:S02]  /*25f0*/  FSEL R102, R73, -INF , P2 ;  /* 0xff80000049667808 */ /* 0x000fc40001000000 */
[----:B------:R-:W-:Y:S02]  /*2600*/  FMNMX.FTZ R5, R101, R5, !PT ;  /* 0x0000000565057209 */ /* 0x000fe40007810000 */
[----:B------:R-:W-:Y:S02]  /*2610*/  ISETP.GT.AND P4, PT, R2, 0x21, PT ;  /* 0x000000210200780c */ /* 0x000fe40003f84270 */
[----:B------:R-:W-:Y:S02]  /*2620*/  FMNMX.FTZ R6, R20, R6, !PT ;  /* 0x0000000614067209 */ /* 0x000fe40007810000 */
[----:B------:R-:W-:Y:S02]  /*2630*/  FSEL R96, R170, -INF , P3 ;  /* 0xff800000aa607808 */ /* 0x000fe40001800000 */
[----:B------:R-:W-:Y:S02]  /*2640*/  FSEL R88, R168, -INF , P3 ;  /* 0xff800000a8587808 */ /* 0x000fe40001800000 */
[----:B------:R-:W-:-:S02]  /*2650*/  FSEL R97, R171, -INF , P2 ;  /* 0xff800000ab617808 */ /* 0x000fc40001000000 */
[----:B------:R-:W-:Y:S02]  /*2660*/  FSEL R89, R169, -INF , P2 ;  /* 0xff800000a9597808 */ /* 0x000fe40001000000 */
[----:B------:R-:W-:Y:S02]  /*2670*/  FSEL R118, R74, -INF , P3 ;  /* 0xff8000004a767808 */ /* 0x000fe40001800000 */
[----:B------:R-:W-:Y:S02]  /*2680*/  FSEL R124, R75, -INF , P2 ;  /* 0xff8000004b7c7808 */ /* 0x000fe40001000000 */
[C---:B------:R-:W-:Y:S02]  /*2690*/  ISETP.GT.AND P3, PT, R2.reuse, 0x28, PT ;  /* 0x000000280200780c */ /* 0x040fe40003f64270 */
[----:B------:R-:W-:Y:S02]  /*26a0*/  ISETP.GT.AND P2, PT, R2, 0x29, PT ;  /* 0x000000290200780c */ /* 0x000fe40003f44270 */
[----:B------:R-:W-:-:S02]  /*26b0*/  FSEL R138, R174, -INF , P5 ;  /* 0xff800000ae8a7808 */ /* 0x000fc40002800000 */
[----:B------:R-:W-:Y:S02]  /*26c0*/  FSEL R127, R172, -INF , P5 ;  /* 0xff800000ac7f7808 */ /* 0x000fe40002800000 */
[----:B------:R-:W-:Y:S02]  /*26d0*/  FSEL R149, R50, -INF , P5 ;  /* 0xff80000032957808 */ /* 0x000fe40002800000 */
[----:B------:R-:W-:Y:S02]  /*26e0*/  FSEL R103, R48, -INF , P5 ;  /* 0xff80000030677808 */ /* 0x000fe40002800000 */
[----:B------:R-:W-:Y:S02]  /*26f0*/  FMNMX.FTZ R5, R102, R5, !PT ;  /* 0x0000000566057209 */ /* 0x000fe40007810000 */
[----:B------:R-:W-:Y:S02]  /*2700*/  FSEL R140, R175, -INF , P4 ;  /* 0xff800000af8c7808 */ /* 0x000fe40002000000 */
[----:B------:R-:W-:-:S02]  /*2710*/  FSEL R133, R173, -INF , P4 ;  /* 0xff800000ad857808 */ /* 0x000fc40002000000 */
[----:B------:R-:W-:Y:S02]  /*2720*/  FSEL R148, R51, -INF , P4 ;  /* 0xff80000033947808 */ /* 0x000fe40002000000 */
[----:B------:R-:W-:Y:S02]  /*2730*/  FSEL R119, R49, -INF , P4 ;  /* 0xff80000031777808 */ /* 0x000fe40002000000 */
[C---:B------:R-:W-:Y:S02]  /*2740*/  ISETP.GT.AND P5, PT, R2.reuse, 0x30, PT ;  /* 0x000000300200780c */ /* 0x040fe40003fa4270 */
[----:B------:R-:W-:Y:S02]  /*2750*/  FMNMX.FTZ R6, R65, R6, !PT ;  /* 0x0000000641067209 */ /* 0x000fe40007810000 */
[----:B------:R-:W-:Y:S02]  /*2760*/  ISETP.GT.AND P4, PT, R2, 0x31, PT ;  /* 0x000000310200780c */ /* 0x000fe40003f84270 */
        /* <DEDUP_REMOVED lines=9> */
[----:B------:R-:W-:Y:S02]  /*2800*/  ISETP.GT.AND P2, PT, R2, 0x39, PT ;  /* 0x000000390200780c */ /* 0x000fe40003f44270 */
[----:B------:R-:W-:Y:S02]  /*2810*/  FMNMX.FTZ R5, R103, R5, !PT ;  /* 0x0000000567057209 */ /* 0x000fe40007810000 */
        /* <DEDUP_REMOVED lines=15> */
[----:B------:R-:W-:Y:S01]  /*2910*/  FMNMX.FTZ R5, R119, R5, !PT ;  /* 0x0000000577057209 */ /* 0x000fe20007810000 */
[----:B------:R-:W-:Y:S01]  /*2920*/  LDSM.16.MT88.4 R36, [R230+0x900] ;  /* 0x00090000e624783b */ /* 0x000fe20000004200 */
[C---:B------:R-:W-:Y:S02]  /*2930*/  ISETP.GT.AND P3, PT, R2.reuse, 0x48, PT ;  /* 0x000000480200780c */ /* 0x040fe40003f64270 */
[----:B------:R-:W-:Y:S02]  /*2940*/  ISETP.GT.AND P2, PT, R2, 0x49, PT ;  /* 0x000000490200780c */ /* 0x000fe40003f44270 */
[----:B------:R-:W-:Y:S02]  /*2950*/  FMNMX.FTZ R7, R21, R22, !PT ;  /* 0x0000001615077209 */ /* 0x000fe40007810000 */
[----:B------:R-:W-:-:S02]  /*2960*/  FMNMX.FTZ R6, R88, R6, !PT ;  /* 0x0000000658067209 */ /* 0x000fc40007810000 */
[----:B------:R-:W-:Y:S02]  /*2970*/  FSEL R144, R144, -INF , P5 ;  /* 0xff80000090907808 */ /* 0x000fe40002800000 */
[----:B------:R-:W-:Y:S02]  /*2980*/  FSEL R159, R42, -INF , P5 ;  /* 0xff8000002a9f7808 */ /* 0x000fe40002800000 */
[----:B------:R-:W-:Y:S02]  /*2990*/  FSEL R156, R40, -INF , P5 ;  /* 0xff800000289c7808 */ /* 0x000fe40002800000 */
[----:B------:R-:W-:Y:S01]  /*29a0*/  FSEL R166, R131, -INF , P4 ;  /* 0xff80000083a67808 */ /* 0x000fe20002000000 */
[----:B------:R-:W-:Y:S01]  /*29b0*/  LDSM.16.MT88.4 R40, [R230+0x100] ;  /* 0x00010000e628783b */ /* 0x000fe20000004200 */
[----:B------:R-:W-:Y:S02]  /*29c0*/  ISETP.GT.AND P5, PT, R2, 0x40, PT ;  /* 0x000000400200780c */ /* 0x000fe40003fa4270 */
        /* <DEDUP_REMOVED lines=12> */
[----:B------:R-:W-:Y:S01]  /*2a90*/  FMNMX.FTZ R7, R23, R7, !PT ;  /* 0x0000000717077209 */ /* 0x000fe20007810000 */
[----:B------:R-:W-:Y:S01]  /*2aa0*/  LDSM.16.MT88.4 R32, [R229+0x100] ;  /* 0x00010000e520783b */ /* 0x000fe20000004200 */
[----:B------:R-:W-:-:S02]  /*2ab0*/  FMNMX.FTZ R6, R89, R6, !PT ;  /* 0x0000000659067209 */ /* 0x000fc40007810000 */
[C---:B------:R-:W-:Y:S02]  /*2ac0*/  ISETP.GT.AND P4, PT, R2.reuse, 0x50, PT ;  /* 0x000000500200780c */ /* 0x040fe40003f84270 */
[C---:B------:R-:W-:Y:S02]  /*2ad0*/  ISETP.GT.AND P2, PT, R2.reuse, 0x51, PT ;  /* 0x000000510200780c */ /* 0x040fe40003f44270 */
[----:B------:R-:W-:Y:S02]  /*2ae0*/  ISETP.GT.AND P3, PT, R2, 0x58, PT ;  /* 0x000000580200780c */ /* 0x000fe40003f64270 */
[----:B------:R-:W-:Y:S02]  /*2af0*/  FSEL R164, R130, -INF , P5 ;  /* 0xff80000082a47808 */ /* 0x000fe40002800000 */
[----:B------:R-:W-:Y:S02]  /*2b00*/  FMNMX.FTZ R5, R126, R5, !PT ;  /* 0x000000057e057209 */ /* 0x000fe40007810000 */
[----:B------:R-:W-:-:S02]  /*2b10*/  FSEL R130, R128, -INF , P5 ;  /* 0xff80000080827808 */ /* 0x000fc40002800000 */
[----:B------:R-:W-:Y:S02]  /*2b20*/  FMNMX.FTZ R7, R28, R7, !PT ;  /* 0x000000071c077209 */ /* 0x000fe40007810000 */
[----:B------:R-:W-:Y:S02]  /*2b30*/  FMNMX.FTZ R6, R127, R6, !PT ;  /* 0x000000067f067209 */ /* 0x000fe40007810000 */
[----:B------:R-:W-:Y:S02]  /*2b40*/  FSEL R184, R26, -INF , P5 ;  /* 0xff8000001ab87808 */ /* 0x000fe40002800000 */
[----:B------:R-:W-:Y:S02]  /*2b50*/  FSEL R128, R24, -INF , P5 ;  /* 0xff80000018807808 */ /* 0x000fe40002800000 */
[----:B------:R-:W-:Y:S01]  /*2b60*/  FSEL R188, R122, -INF , P4 ;  /* 0xff8000007abc7808 */ /* 0x000fe20002000000 */
[----:B------:R-:W-:Y:S01]  /*2b70*/  LDSM.16.MT88.4 R24, [R229+0x900] ;  /* 0x00090000e518783b */ /* 0x000fe20000004200 */
[----:B------:R-:W-:-:S02]  /*2b80*/  FSEL R245, R120, -INF , P4 ;  /* 0xff80000078f57808 */ /* 0x000fc40002000000 */
[----:B------:R-:W-:Y:S02]  /*2b90*/  FSEL R192, R123, -INF , P2 ;  /* 0xff8000007bc07808 */ /* 0x000fe40001000000 */
[----:B------:R-:W-:Y:S02]  /*2ba0*/  FSEL R246, R121, -INF , P2 ;  /* 0xff80000079f67808 */ /* 0x000fe40001000000 */
[----:B------:R-:W-:Y:S02]  /*2bb0*/  FSEL R202, R18, -INF , P4 ;  /* 0xff80000012ca7808 */ /* 0x000fe40002000000 */
[----:B------:R-:W-:Y:S02]  /*2bc0*/  FSEL R171, R16, -INF , P4 ;  /* 0xff80000010ab7808 */ /* 0x000fe40002000000 */
[----:B------:R-:W-:Y:S02]  /*2bd0*/  FSEL R198, R19, -INF , P2 ;  /* 0xff80000013c67808 */ /* 0x000fe40001000000 */
[----:B------:R-:W-:-:S02]  /*2be0*/  FSEL R185, R17, -INF , P2 ;  /* 0xff80000011b97808 */ /* 0x000fc40001000000 */
[----:B------:R-:W-:Y:S01]  /*2bf0*/  FSEL R252, R94, -INF , P3 ;  /* 0xff8000005efc7808 */ /* 0x000fe20001800000 */
[----:B------:R-:W-:Y:S01]  /*2c00*/  LDSM.16.MT88.4 R16, [R228+0x100] ;  /* 0x00010000e410783b */ /* 0x000fe20000004200 */
[----:B------:R-:W-:Y:S02]  /*2c10*/  FSEL R227, R92, -INF , P3 ;  /* 0xff8000005ce37808 */ /* 0x000fe40001800000 */
[----:B------:R-:W-:Y:S02]  /*2c20*/  FSEL R203, R58, -INF , P3 ;  /* 0xff8000003acb7808 */ /* 0x000fe40001800000 */
[----:B------:R-:W-:Y:S02]  /*2c30*/  FSEL R175, R56, -INF , P3 ;  /* 0xff80000038af7808 */ /* 0x000fe40001800000 */
[C---:B------:R-:W-:Y:S02]  /*2c40*/  ISETP.GT.AND P2, PT, R2.reuse, 0x59, PT ;  /* 0x000000590200780c */ /* 0x040fe40003f44270 */
[----:B------:R-:W-:-:S02]  /*2c50*/  ISETP.GT.AND P6, PT, R2, 0x60, PT ;  /* 0x000000600200780c */ /* 0x000fc40003fc4270 */
[C---:B------:R-:W-:Y:S02]  /*2c60*/  ISETP.GT.AND P5, PT, R2.reuse, 0x61, PT ;  /* 0x000000610200780c */ /* 0x040fe40003fa4270 */
[C---:B------:R-:W-:Y:S02]  /*2c70*/  ISETP.GT.AND P4, PT, R2.reuse, 0x68, PT ;  /* 0x000000680200780c */ /* 0x040fe40003f84270 */
[----:B------:R-:W-:Y:S02]  /*2c80*/  ISETP.GT.AND P3, PT, R2, 0x69, PT ;  /* 0x000000690200780c */ /* 0x000fe40003f64270 */
        /* <DEDUP_REMOVED lines=42> */
[----:B------:R-:W-:Y:S02]  /*2f30*/  FSEL R210, R85, -INF , P5 ;  /* 0xff80000055d27808 */ /* 0x000fe40002800000 */
[----:B------:R-:W-:Y:S02]  /*2f40*/  FMNMX.FTZ R2, R216, R2, !PT ;  /* 0x00000002d8027209 */ /* 0x000fe40007810000 */
[----:B------:R-:W-:Y:S02]  /*2f50*/  FMNMX.FTZ R6, R164, R6, !PT ;  /* 0x00000006a4067209 */ /* 0x000fe40007810000 */
[----:B------:R-:W-:Y:S02]  /*2f60*/  FMNMX.FTZ R5, R246, R5, !PT ;  /* 0x00000005f6057209 */ /* 0x000fe40007810000 */
[----:B------:R-:W-:-:S02]  /*2f70*/  FMNMX.FTZ R7, R116, R7, !PT ;  /* 0x0000000774077209 */ /* 0x000fc40007810000 */
[----:B------:R-:W-:Y:S02]  /*2f80*/  FSEL R211, R68, -INF , P4 ;  /* 0xff80000044d37808 */ /* 0x000fe40002000000 */
[----:B------:R-:W-:Y:S02]  /*2f90*/  FMNMX.FTZ R2, R210, R2, !PT ;  /* 0x00000002d2027209 */ /* 0x000fe40007810000 */
[----:B------:R-:W-:Y:S02]  /*2fa0*/  FSEL R224, R93, -INF , P2 ;  /* 0xff8000005de07808 */ /* 0x000fe40001000000 */
        /* <DEDUP_REMOVED lines=15> */
[----:B------:R-:W-:-:S02]  /*30a0*/  FSEL R193, R180, -INF , P4 ;  /* 0xff800000b4c17808 */ /* 0x000fc40002000000 */
[----:B------:R-:W-:Y:S02]  /*30b0*/  FMNMX.FTZ R5, R188, R6, !PT ;  /* 0x00000006bc057209 */ /* 0x000fe40007810000 */
[----:B------:R-:W-:Y:S02]  /*30c0*/  FMNMX.FTZ R2, R196, R2, !PT ;  /* 0x00000002c4027209 */ /* 0x000fe40007810000 */
[----:B------:R-:W-:Y:S02]  /*30d0*/  FMNMX.FTZ R7, R149, R7, !PT ;  /* 0x0000000795077209 */ /* 0x000fe40007810000 */
[----:B------:R-:W-:Y:S02]  /*30e0*/  FSEL R239, R181, -INF , P3 ;  /* 0xff800000b5ef7808 */ /* 0x000fe40001800000 */
[----:B------:R-:W-:Y:S02]  /*30f0*/  FMNMX.FTZ R5, R192, R5, !PT ;  /* 0x00000005c0057209 */ /* 0x000fe40007810000 */
[----:B------:R-:W-:-:S02]  /*3100*/  FMNMX.FTZ R2, R193, R2, !PT ;  /* 0x00000002c1027209 */ /* 0x000fc40007810000 */
[----:B------:R-:W-:Y:S02]  /*3110*/  FMNMX.FTZ R6, R148, R7, !PT ;  /* 0x0000000794067209 */ /* 0x000fe40007810000 */
[----:B------:R-:W-:Y:S02]  /*3120*/  FSEL R170, R95, -INF , P2 ;  /* 0xff8000005faa7808 */ /* 0x000fe40001000000 */
[----:B------:R-:W-:Y:S02]  /*3130*/  FMNMX.FTZ R5, R252, R5, !PT ;  /* 0x00000005fc057209 */ /* 0x000fe40007810000 */
[----:B------:R-:W-:Y:S02]  /*3140*/  FMNMX.FTZ R2, R239, R2, !PT ;  /* 0x00000002ef027209 */ /* 0x000fe40007810000 */
[----:B------:R-:W-:Y:S02]  /*3150*/  FMNMX.FTZ R6, R143, R6, !PT ;  /* 0x000000068f067209 */ /* 0x000fe40007810000 */
[----:B------:R-:W-:Y:S01]  /*3160*/  FSEL R201, R178, -INF , P6 ;  /* 0xff800000b2c97808 */ /* 0x000fe20003000000 */
[----:B------:R-:W2:Y:S01]  /*3170*/  SHFL.BFLY PT, R132, R2, 0x2, 0x1f ;  /* 0x0c401f0002847f89 */ /* 0x000ea200000e0000 */
        /* <DEDUP_REMOVED lines=11> */
[----:B------:R-:W-:Y:S02]  /*3230*/  FMNMX.FTZ R5, R242, R5, !PT ;  /* 0x00000005f2057209 */ /* 0x000fe40007810000 */
[----:B------:R-:W-:-:S02]  /*3240*/  FMNMX.FTZ R6, R162, R6, !PT ;  /* 0x00000006a2067209 */ /* 0x000fc40007810000 */
[----:B-1----:R-:W-:Y:S02]  /*3250*/  FMNMX.FTZ R135, R8, R135, !PT ;  /* 0x0000008708877209 */ /* 0x002fe40007810000 */
[----:B------:R-:W1:Y:S01]  /*3260*/  SHFL.BFLY PT, R8, R5, 0x2, 0x1f ;  /* 0x0c401f0005087f89 */ /* 0x000e6200000e0000 */
[----:B------:R-:W-:Y:S02]  /*3270*/  FMNMX.FTZ R6, R184, R6, !PT ;  /* 0x00000006b8067209 */ /* 0x000fe40007810000 */
[----:B--2---:R-:W-:Y:S01]  /*3280*/  FMNMX.FTZ R132, R2, R132, !PT ;  /* 0x0000008402847209 */ /* 0x004fe20007810000 */
[----:B------:R-:W2:Y:S01]  /*3290*/  SHFL.BFLY PT, R7, R135, 0x1, 0x1f ;  /* 0x0c201f0087077f89 */ /* 0x000ea200000e0000 */
[----:B------:R-:W-:Y:S02]  /*32a0*/  FMNMX.FTZ R2, R187, R6, !PT ;  /* 0x00000006bb027209 */ /* 0x000fe40007810000 */
[----:B------:R-:W-:Y:S01]  /*32b0*/  FSEL R172, R59, -INF , P2 ;  /* 0xff8000003bac7808 */ /* 0x000fe20001000000 */
[----:B------:R-:W3:Y:S01]  /*32c0*/  SHFL.BFLY PT, R9, R132, 0x1, 0x1f ;  /* 0x0c201f0084097f89 */ /* 0x000ee200000e0000 */
[----:B------:R-:W-:-:S02]  /*32d0*/  FMNMX.FTZ R2, R186, R2, !PT ;  /* 0x00000002ba027209 */ /* 0x000fc40007810000 */
[----:B------:R-:W-:Y:S02]  /*32e0*/  FSEL R213, R86, -INF , P6 ;  /* 0xff80000056d57808 */ /* 0x000fe40003000000 */
[----:B------:R-:W-:Y:S02]  /*32f0*/  FMNMX.FTZ R2, R221, R2, !PT ;  /* 0x00000002dd027209 */ /* 0x000fe40007810000 */
[----:B------:R-:W-:Y:S02]  /*3300*/  FSEL R237, R87, -INF , P5 ;  /* 0xff80000057ed7808 */ /* 0x000fe40002800000 */
[----:B------:R-:W-:Y:S02]  /*3310*/  FMNMX.FTZ R2, R202, R2, !PT ;  /* 0x00000002ca027209 */ /* 0x000fe40007810000 */
[----:B------:R-:W-:Y:S02]  /*3320*/  FSEL R215, R70, -INF , P4 ;  /* 0xff80000046d77808 */ /* 0x000fe40002000000 */
[----:B------:R-:W-:-:S02]  /*3330*/  FMNMX.FTZ R6, R198, R2, !PT ;  /* 0x00000002c6067209 */ /* 0x000fc40007810000 */
[----:B------:R-:W-:Y:S02]  /*3340*/  FSEL R236, R71, -INF , P3 ;  /* 0xff80000047ec7808 */ /* 0x000fe40001800000 */
[----:B-1----:R-:W-:Y:S02]  /*3350*/  FMNMX.FTZ R2, R5, R8, !PT ;  /* 0x0000000805027209 */ /* 0x002fe40007810000 */
[----:B------:R-:W-:Y:S02]  /*3360*/  FMNMX.FTZ R5, R203, R6, !PT ;  /* 0x00000006cb057209 */ /* 0x000fe40007810000 */
[----:B--2---:R-:W-:Y:S01]  /*3370*/  FMNMX.FTZ R135, R135, R7, !PT ;  /* 0x0000000787877209 */ /* 0x004fe20007810000 */
[----:B------:R-:W1:Y:S01]  /*3380*/  SHFL.BFLY PT, R11, R2, 0x1, 0x1f ;  /* 0x0c201f00020b7f89 */ /* 0x000e6200000e0000 */
[----:B------:R-:W-:Y:S02]  /*3390*/  FMNMX.FTZ R5, R172, R5, !PT ;  /* 0x00000005ac057209 */ /* 0x000fe40007810000 */
[C---:B------:R-:W-:Y:S01]  /*33a0*/  FSETP.NEU.FTZ.AND P2, PT, R135.reuse, -INF , PT ;  /* 0xff8000008700780b */ /* 0x040fe20003f5d000 */
[----:B------:R-:W-:Y:S01]  /*33b0*/  FMUL.FTZ R7, R135, c[0x0][0x2d0] ;  /* 0x0000b40087077a20 */ /* 0x000fe20000410000 */
[----:B------:R-:W-:-:S02]  /*33c0*/  FMNMX.FTZ R5, R213, R5, !PT ;  /* 0x00000005d5057209 */ /* 0x000fc40007810000 */
[----:B---3--:R-:W-:Y:S02]  /*33d0*/  FMNMX.FTZ R132, R132, R9, !PT ;  /* 0x0000000984847209 */ /* 0x008fe40007810000 */
[----:B------:R-:W-:Y:S02]  /*33e0*/  FMNMX.FTZ R5, R237, R5, !PT ;  /* 0x00000005ed057209 */ /* 0x000fe40007810000 */
[----:B------:R-:W-:Y:S01]  /*33f0*/  FSEL R7, R7, RZ, P2 ;  /* 0x000000ff07077208 */ /* 0x000fe20001000000 */
[C---:B------:R-:W-:Y:S01]  /*3400*/  FMUL.FTZ R9, R132.reuse, c[0x0][0x2d0] ;  /* 0x0000b40084097a20 */ /* 0x040fe20000410000 */
[----:B------:R-:W-:Y:S02]  /*3410*/  FMNMX.FTZ R8, R215, R5, !PT ;  /* 0x00000005d7087209 */ /* 0x000fe40007810000 */
[----:B------:R-:W-:Y:S01]  /*3420*/  FSETP.NEU.FTZ.AND P2, PT, R132, -INF , PT ;  /* 0xff8000008400780b */ /* 0x000fe20003f5d000 */
[--C-:B------:R-:W-:Y:S01]  /*3430*/  FFMA.FTZ R6, R10, c[0x0][0x2d0], -R7.reuse ;  /* 0x0000b4000a067a23 */ /* 0x100fe20000010807 */
[----:B------:R-:W-:Y:S01]  /*3440*/  FMNMX.FTZ R8, R236, R8, !PT ;  /* 0x00000008ec087209 */ /* 0x000fe20007810000 */
[----:B------:R-:W-:-:S02]  /*3450*/  FFMA.FTZ R5, R12, c[0x0][0x2d0], -R7 ;  /* 0x0000b4000c057a23 */ /* 0x000fc40000010807 */
[----:B------:R2:W-:Y:S02]  /*3460*/  MUFU.EX2 R214, R6 ;  /* 0x0000000600d67308 */ /* 0x0005e40000000800 */
[----:B------:R-:W3:Y:S01]  /*3470*/  SHFL.BFLY PT, R10, R8, 0x2, 0x1f ;  /* 0x0c401f00080a7f89 */ /* 0x000ee200000e0000 */
[----:B-1----:R-:W-:-:S05]  /*3480*/  FMNMX.FTZ R2, R2, R11, !PT ;  /* 0x0000000b02027209 */ /* 0x002fca0007810000 */
[----:B------:R1:W4:Y:S01]  /*3490*/  MUFU.EX2 R194, R5 ;  /* 0x0000000500c27308 */ /* 0x0003220000000800 */
[----:B--2---:R-:W-:Y:S02]  /*34a0*/  FSEL R6, R9, RZ, P2 ;  /* 0x000000ff09067208 */ /* 0x004fe40001000000 */
[----:B------:R-:W-:-:S03]  /*34b0*/  FSETP.NEU.FTZ.AND P2, PT, R2, -INF , PT ;  /* 0xff8000000200780b */ /* 0x000fc60003f5d000 */
[--C-:B------:R-:W-:Y:S02]  /*34c0*/  FFMA.FTZ R9, R15, c[0x0][0x2d0], -R6.reuse ;  /* 0x0000b4000f097a23 */ /* 0x100fe40000010806 */
[----:B-1----:R-:W-:Y:S02]  /*34d0*/  FFMA.FTZ R5, R13, c[0x0][0x2d0], -R6 ;  /* 0x0000b4000d057a23 */ /* 0x002fe40000010806 */
[----:B------:R1:W-:Y:S01]  /*34e0*/  MUFU.EX2 R189, R9 ;  /* 0x0000000900bd7308 */ /* 0x0003e20000000800 */
[----:B---3--:R-:W-:Y:S02]  /*34f0*/  FMNMX.FTZ R8, R8, R10, !PT ;  /* 0x0000000a08087209 */ /* 0x008fe40007810000 */
[----:B----4-:R-:W-:-:S05]  /*3500*/  F2FP.PACK_AB R12, R194, R214 ;  /* 0x000000d6c20c723e */ /* 0x010fca00000000ff */
        /* <DEDUP_REMOVED lines=28> */
[----:B-1----:R-:W-:-:S04]  /*36d0*/  FFMA.FTZ R0, R29, c[0x0][0x2d0], -R7 ;  /* 0x0000b4001d007a23 */ /* 0x002fc80000010807 */
[----:B------:R1:W3:Y:S03]  /*36e0*/  MUFU.EX2 R200, R0 ;  /* 0x0000000000c87308 */ /* 0x0002e60000000800 */
[C---:B--2---:R-:W-:Y:S08]  /*36f0*/  HMMA.16816.F32 R76, R8.reuse, R20, RZ ;  /* 0x00000014084c723c */ /* 0x044ff000000018ff */
[C---:B------:R-:W-:Y:S01]  /*3700*/  HMMA.16816.F32 R72, R8.reuse, R22, RZ ;  /* 0x000000160848723c */ /* 0x040fe200000018ff */
[----:B-1----:R-:W-:Y:S01]  /*3710*/  FSEL R0, R3, RZ, P2 ;  /* 0x000000ff03007208 */ /* 0x002fe20001000000 */
[----:B------:R-:W-:Y:S01]  /*3720*/  FFMA.FTZ R3, R31, c[0x0][0x2d0], -R7 ;  /* 0x0000b4001f037a23 */ /* 0x000fe20000010807 */
[----:B---3--:R-:W-:Y:S01]  /*3730*/  F2FP.PACK_AB R14, R200, R232 ;  /* 0x000000e8c80e723e */ /* 0x008fe200000000ff */
[----:B------:R-:W1:Y:S04]  /*3740*/  LDSM.16.MT88.4 R28, [R228+0x900] ;  /* 0x00090000e41c783b */ /* 0x000e680000004200 */
[C---:B------:R-:W-:Y:S01]  /*3750*/  HMMA.16816.F32 R68, R8.reuse, R32, RZ ;  /* 0x000000200844723c */ /* 0x040fe200000018ff */
[----:B------:R2:W-:Y:S07]  /*3760*/  MUFU.EX2 R219, R3 ;  /* 0x0000000300db7308 */ /* 0x0005ee0000000800 */
[----:B------:R-:W-:Y:S01]  /*3770*/  HMMA.16816.F32 R52, R8, R42, RZ ;  /* 0x0000002a0834723c */ /* 0x000fe200000018ff */
[----:B--2---:R-:W-:-:S04]  /*3780*/  FFMA.FTZ R3, R60, c[0x0][0x2d0], -R0 ;  /* 0x0000b4003c037a23 */ /* 0x004fc80000010800 */
[----:B------:R2:W-:Y:S02]  /*3790*/  MUFU.EX2 R177, R3 ;  /* 0x0000000300b17308 */ /* 0x0005e40000000800 */
[----:B--2---:R-:W-:-:S06]  /*37a0*/  FFMA.FTZ R3, R61, c[0x0][0x2d0], -R0 ;  /* 0x0000b4003d037a23 */ /* 0x004fcc0000010800 */
[----:B------:R2:W3:Y:S02]  /*37b0*/  MUFU.EX2 R176, R3 ;  /* 0x0000000300b07308 */ /* 0x0004e40000000800 */
[--C-:B--2---:R-:W-:Y:S01]  /*37c0*/  FFMA.FTZ R3, R62, c[0x0][0x2d0], -R0.reuse ;  /* 0x0000b4003e037a23 */ /* 0x104fe20000010800 */
[----:B---3--:R-:W-:Y:S01]  /*37d0*/  F2FP.PACK_AB R13, R176, R177 ;  /* 0x000000b1b00d723e */ /* 0x008fe200000000ff */
[----:B------:R-:W-:Y:S04]  /*37e0*/  HMMA.16816.F32 R60, R8, R40, RZ ;  /* 0x00000028083c723c */ /* 0x000fe800000018ff */
        /* <DEDUP_REMOVED lines=11> */
[----:B------:R-:W-:Y:S08]  /*38a0*/  HMMA.16816.F32 R64, R8, R34, RZ ;  /* 0x000000220840723c */ /* 0x000ff000000018ff */
[----:B------:R-:W-:Y:S01]  /*38b0*/  HMMA.16816.F32 R48, R12, R20, RZ ;  /* 0x000000140c30723c */ /* 0x000fe200000018ff */
[----:B--2---:R-:W-:-:S07]  /*38c0*/  FFMA.FTZ R3, R88, c[0x0][0x2d0], -R6 ;  /* 0x0000b40058037a23 */ /* 0x004fce0000010806 */
[----:B------:R-:W-:Y:S01]  /*38d0*/  HMMA.16816.F32 R44, R12, R32, RZ ;  /* 0x000000200c2c723c */ /* 0x000fe200000018ff */
[----:B----4-:R-:W-:Y:S01]  /*38e0*/  F2FP.PACK_AB R8, R217, R139 ;  /* 0x0000008bd908723e */ /* 0x010fe200000000ff */
[----:B------:R2:W-:Y:S02]  /*38f0*/  MUFU.EX2 R199, R3 ;  /* 0x0000000300c77308 */ /* 0x0005e40000000800 */
[----:B--2---:R-:W-:-:S06]  /*3900*/  FFMA.FTZ R3, R89, c[0x0][0x2d0], -R6 ;  /* 0x0000b40059037a23 */ /* 0x004fcc0000010806 */
[----:B------:R2:W4:Y:S02]  /*3910*/  MUFU.EX2 R234, R3 ;  /* 0x0000000300ea7308 */ /* 0x0005240000000800 */
[----:B--2---:R-:W-:Y:S01]  /*3920*/  FFMA.FTZ R3, R90, c[0x0][0x2d0], -R5 ;  /* 0x0000b4005a037a23 */ /* 0x004fe20000010805 */
[----:B----4-:R-:W-:-:S05]  /*3930*/  F2FP.PACK_AB R10, R234, R199 ;  /* 0x000000c7ea0a723e */ /* 0x010fca00000000ff */
[----:B------:R2:W-:Y:S02]  /*3940*/  MUFU.EX2 R191, R3 ;  /* 0x0000000300bf7308 */ /* 0x0005e40000000800 */
[--C-:B--2---:R-:W-:Y:S02]  /*3950*/  FFMA.FTZ R3, R91, c[0x0][0x2d0], -R5.reuse ;  /* 0x0000b4005b037a23 */ /* 0x104fe40000010805 */
[C---:B------:R-:W-:Y:S04]  /*3960*/  HMMA.16816.F32 R88, R12.reuse, R22, RZ ;  /* 0x000000160c58723c */ /* 0x040fe800000018ff */
[----:B------:R2:W4:Y:S04]  /*3970*/  MUFU.EX2 R218, R3 ;  /* 0x0000000300da7308 */ /* 0x0005280000000800 */
[----:B------:R-:W-:Y:S01]  /*3980*/  HMMA.16816.F32 R20, R12, R40, RZ ;  /* 0x000000280c14723c */ /* 0x000fe200000018ff */
[----:B--2---:R-:W-:Y:S01]  /*3990*/  FFMA.FTZ R3, R96, c[0x0][0x2d0], -R5 ;  /* 0x0000b40060037a23 */ /* 0x004fe20000010805 */
[----:B----4-:R-:W-:-:S03]  /*39a0*/  F2FP.PACK_AB R9, R218, R191 ;  /* 0x000000bfda09723e */ /* 0x010fc600000000ff */
[----:B------:R2:W-:Y:S02]  /*39b0*/  MUFU.EX2 R233, R3 ;  /* 0x0000000300e97308 */ /* 0x0005e40000000800 */
[----:B--2---:R-:W-:Y:S02]  /*39c0*/  FFMA.FTZ R3, R97, c[0x0][0x2d0], -R5 ;  /* 0x0000b40061037a23 */ /* 0x004fe40000010805 */
[C---:B------:R-:W-:Y:S04]  /*39d0*/  HMMA.16816.F32 R96, R12.reuse, R34, RZ ;  /* 0x000000220c60723c */ /* 0x040fe800000018ff */
[----:B------:R2:W4:Y:S04]  /*39e0*/  MUFU.EX2 R240, R3 ;  /* 0x0000000300f07308 */ /* 0x0005280000000800 */
[----:B------:R-:W-:Y:S01]  /*39f0*/  HMMA.16816.F32 R12, R12, R42, RZ ;  /* 0x0000002a0c0c723c */ /* 0x000fe200000018ff */
[----:B--2---:R-:W-:Y:S01]  /*3a00*/  FFMA.FTZ R3, R100, c[0x0][0x2d0], -R7 ;  /* 0x0000b40064037a23 */ /* 0x004fe20000010807 */
[----:B----4-:R-:W-:-:S03]  /*3a10*/  F2FP.PACK_AB R11, R240, R233 ;  /* 0x000000e9f00b723e */ /* 0x010fc600000000ff */
[----:B------:R2:W-:Y:S04]  /*3a20*/  MUFU.EX2 R190, R3 ;  /* 0x0000000300be7308 */ /* 0x0005e80000000800 */
[C---:B-1----:R-:W-:Y:S08]  /*3a30*/  HMMA.16816.F32 R112, R8.reuse, R28, R84 ;  /* 0x0000001c0870723c */ /* 0x042ff00000001854 */
[----:B------:R-:W-:Y:S01]  /*3a40*/  HMMA.16816.F32 R84, R8, R30, R80 ;  /* 0x0000001e0854723c */ /* 0x000fe20000001850 */
[----:B--2---:R-:W-:-:S04]  /*3a50*/  FFMA.FTZ R3, R101, c[0x0][0x2d0], -R7 ;  /* 0x0000b40065037a23 */ /* 0x004fc80000010807 */
        /* <DEDUP_REMOVED lines=19> */
[----:B-1----:R-:W-:Y:S02]  /*3b90*/  FFMA.FTZ R3, R124, c[0x0][0x2d0], -R0 ;  /* 0x0000b4007c037a23 */ /* 0x002fe40000010800 */
[----:B------:R-:W-:-:S04]  /*3ba0*/  IMAD.MOV.U32 R124, RZ, RZ, R219 ;  /* 0x000000ffff7c7224 */ /* 0x000fc800078e00db */
[----:B------:R1:W2:Y:S01]  /*3bb0*/  MUFU.EX2 R248, R3 ;  /* 0x0000000300f87308 */ /* 0x0002a20000000800 */
[----:B------:R-:W-:Y:S01]  /*3bc0*/  F2FP.PACK_AB R8, R190, R124 ;  /* 0x0000007cbe08723e */ /* 0x000fe200000000ff */
[----:B-1----:R-:W-:Y:S01]  /*3bd0*/  FFMA.FTZ R3, R119, c[0x0][0x2d0], -R7 ;  /* 0x0000b40077037a23 */ /* 0x002fe20000010807 */
[----:B--2---:R-:W-:-:S05]  /*3be0*/  F2FP.PACK_AB R11, R248, R250 ;  /* 0x000000faf80b723e */ /* 0x004fca00000000ff */
[----:B------:R1:W-:Y:S02]  /*3bf0*/  MUFU.EX2 R251, R3 ;  /* 0x0000000300fb7308 */ /* 0x0003e40000000800 */
[C---:B------:R-:W-:Y:S08]  /*3c00*/  HMMA.16816.F32 R68, R8.reuse, R28, R56 ;  /* 0x0000001c0844723c */ /* 0x040ff00000001838 */
[----:B------:R-:W-:Y:S01]  /*3c10*/  HMMA.16816.F32 R32, R8, R30, R92 ;  /* 0x0000001e0820723c */ /* 0x000fe2000000185c */
[----:B-1----:R-:W-:-:S02]  /*3c20*/  FFMA.FTZ R3, R125, c[0x0][0x2d0], -R7 ;  /* 0x0000b4007d037a23 */ /* 0x002fc40000010807 */
[----:B------:R-:W-:Y:S02]  /*3c30*/  IMAD.MOV.U32 R125, RZ, RZ, R215 ;  /* 0x000000ffff7d7224 */ /* 0x000fe400078e00d7 */
[----:B------:R1:W-:Y:S03]  /*3c40*/  MUFU.EX2 R247, R3 ;  /* 0x0000000300f77308 */ /* 0x0003e60000000800 */
[----:B------:R-:W-:Y:S01]  /*3c50*/  HMMA.16816.F32 R64, R8, R16, R48 ;  /* 0x000000100840723c */ /* 0x000fe20000001830 */
[----:B------:R-:W-:Y:S02]  /*3c60*/  IMAD.MOV.U32 R95, RZ, RZ, R211 ;  /* 0x000000ffff5f7224 */ /* 0x000fe400078e00d3 */
[----:B------:R-:W-:-:S05]  /*3c70*/  IMAD.MOV.U32 R94, RZ, RZ, R210 ;  /* 0x000000ffff5e7224 */ /* 0x000fca00078e00d2 */
[----:B------:R-:W-:Y:S01]  /*3c80*/  HMMA.16816.F32 R120, R8, R36, R20 ;  /* 0x000000240878723c */ /* 0x000fe20000001814 */
[----:B------:R-:W2:Y:S01]  /*3c90*/  LDSM.16.MT88.4 R20, [R228+0x1100] ;  /* 0x00110000e414783b */ /* 0x000ea20000004200 */
[----:B-1----:R-:W-:-:S06]  /*3ca0*/  FFMA.FTZ R3, R126, c[0x0][0x2d0], -R7 ;  /* 0x0000b4007e037a23 */ /* 0x002fcc0000010807 */
[C---:B------:R-:W-:Y:S01]  /*3cb0*/  HMMA.16816.F32 R28, R8.reuse, R18, R88 ;  /* 0x00000012081c723c */ /* 0x040fe20000001858 */
[----:B------:R-:W-:Y:S01]  /*3cc0*/  IMAD.MOV.U32 R126, RZ, RZ, R218 ;  /* 0x000000ffff7e7224 */ /* 0x000fe200078e00da */
[----:B------:R-:W1:Y:S01]  /*3cd0*/  LDSM.16.MT88.4 R16, [R231+0x1100] ;  /* 0x00110000e710783b */ /* 0x000e620000004200 */
[----:B------:R3:W-:Y:S04]  /*3ce0*/  MUFU.EX2 R249, R3 ;  /* 0x0000000300f97308 */ /* 0x0007e80000000800 */
[----:B------:R-:W-:Y:S01]  /*3cf0*/  IMAD.MOV.U32 R91, RZ, RZ, R204 ;  /* 0x000000ffff5b7224 */ /* 0x000fe200078e00cc */
[----:B------:R-:W-:Y:S01]  /*3d00*/  HMMA.16816.F32 R52, R8, R24, R44 ;  /* 0x000000180834723c */ /* 0x000fe2000000182c */
[----:B------:R-:W-:-:S07]  /*3d10*/  IMAD.MOV.U32 R90, RZ, RZ, R203 ;  /* 0x000000ffff5a7224 */ /* 0x000fce00078e00cb */
[----:B------:R-:W-:Y:S01]  /*3d20*/  HMMA.16816.F32 R40, R8, R26, R96 ;  /* 0x0000001a0828723c */ /* 0x000fe20000001860 */
[----:B------:R-:W-:Y:S01]  /*3d30*/  LDSM.16.MT88.4 R24, [R230+0x1100] ;  /* 0x00110000e618783b */ /* 0x000fe20000004200 */
[----:B---3--:R-:W-:Y:S01]  /*3d40*/  FFMA.FTZ R3, R127, c[0x0][0x2d0], -R6 ;  /* 0x0000b4007f037a23 */ /* 0x008fe20000010806 */
[----:B------:R-:W-:-:S03]  /*3d50*/  MOV R127, R217 ;  /* 0x000000d9007f7202 */ /* 0x000fc60000000f00 */
[----:B------:R3:W-:Y:S02]  /*3d60*/  MUFU.EX2 R226, R3 ;  /* 0x0000000300e27308 */ /* 0x0007e40000000800 */
[----:B------:R-:W-:Y:S01]  /*3d70*/  HMMA.16816.F32 R36, R8, R38, R12 ;  /* 0x000000260824723c */ /* 0x000fe2000000180c */
[----:B------:R-:W4:Y:S01]  /*3d80*/  LDSM.16.MT88.4 R12, [R229+0x1100] ;  /* 0x00110000e50c783b */ /* 0x000f220000004200 */
[----:B---3--:R-:W-:Y:S02]  /*3d90*/  FFMA.FTZ R3, R133, c[0x0][0x2d0], -R6 ;  /* 0x0000b40085037a23 */ /* 0x008fe40000010806 */
[----:B------:R-:W-:Y:S02]  /*3da0*/  IMAD.MOV.U32 R133, RZ, RZ, R214 ;  /* 0x000000ffff857224 */ /* 0x000fe400078e00d6 */
[----:B------:R3:W1:Y:S02]  /*3db0*/  MUFU.EX2 R225, R3 ;  /* 0x0000000300e17308 */ /* 0x0006640000000800 */
[----:B---3--:R-:W-:Y:S01]  /*3dc0*/  FFMA.FTZ R3, R136, c[0x0][0x2d0], -R6 ;  /* 0x0000b40088037a23 */ /* 0x008fe20000010806 */
[----:B------:R-:W-:-:S02]  /*3dd0*/  MOV R136, R213 ;  /* 0x000000d500887202 */ /* 0x000fc40000000f00 */
[----:B-1----:R-:W-:-:S03]  /*3de0*/  F2FP.PACK_AB R8, R225, R226 ;  /* 0x000000e2e108723e */ /* 0x002fc600000000ff */
[----:B------:R1:W-:Y:S02]  /*3df0*/  MUFU.EX2 R223, R3 ;  /* 0x0000000300df7308 */ /* 0x0003e40000000800 */
[----:B-1----:R-:W-:Y:S02]  /*3e00*/  FFMA.FTZ R3, R137, c[0x0][0x2d0], -R6 ;  /* 0x0000b40089037a23 */ /* 0x002fe40000010806 */
[----:B------:R-:W-:-:S04]  /*3e10*/  IMAD.MOV.U32 R137, RZ, RZ, R212 ;  /* 0x000000ffff897224 */ /* 0x000fc800078e00d4 */
[----:B------:R1:W3:Y:S02]  /*3e20*/  MUFU.EX2 R222, R3 ;  /* 0x0000000300de7308 */ /* 0x0002e40000000800 */
[----:B-1----:R-:W-:Y:S01]  /*3e30*/  FFMA.FTZ R3, R138, c[0x0][0x2d0], -R5 ;  /* 0x0000b4008a037a23 */ /* 0x002fe20000010805 */
[----:B---3--:R-:W-:Y:S01]  /*3e40*/  F2FP.PACK_AB R10, R222, R223 ;  /* 0x000000dfde0a723e */ /* 0x008fe200000000ff */
[----:B------:R-:W-:-:S04]  /*3e50*/  IMAD.MOV.U32 R138, RZ, RZ, R208 ;  /* 0x000000ffff8a7224 */ /* 0x000fc800078e00d0 */
[----:B------:R1:W-:Y:S02]  /*3e60*/  MUFU.EX2 R220, R3 ;  /* 0x0000000300dc7308 */ /* 0x0003e40000000800 */
[----:B-1----:R-:W-:Y:S02]  /*3e70*/  FFMA.FTZ R3, R140, c[0x0][0x2d0], -R5 ;  /* 0x0000b4008c037a23 */ /* 0x002fe40000010805 */
[----:B------:R-:W-:-:S04]  /*3e80*/  IMAD.MOV.U32 R140, RZ, RZ, R199 ;  /* 0x000000ffff8c7224 */ /* 0x000fc800078e00c7 */
[----:B------:R1:W3:Y:S02]  /*3e90*/  MUFU.EX2 R219, R3 ;  /* 0x0000000300db7308 */ /* 0x0002e40000000800 */
[----:B-1----:R-:W-:Y:S01]  /*3ea0*/  FFMA.FTZ R3, R141, c[0x0][0x2d0], -R5 ;  /* 0x0000b4008d037a23 */ /* 0x002fe20000010805 */
[----:B---3--:R-:W-:Y:S02]  /*3eb0*/  F2FP.PACK_AB R9, R219, R220 ;  /* 0x000000dcdb09723e */ /* 0x008fe400000000ff */
[----:B------:R-:W-:-:S03]  /*3ec0*/  MOV R141, R201 ;  /* 0x000000c9008d7202 */ /* 0x000fc60000000f00 */
[----:B------:R1:W-:Y:S02]  /*3ed0*/  MUFU.EX2 R218, R3 ;  /* 0x0000000300da7308 */ /* 0x0003e40000000800 */
[----:B-1----:R-:W-:-:S06]  /*3ee0*/  FFMA.FTZ R3, R142, c[0x0][0x2d0], -R5 ;  /* 0x0000b4008e037a23 */ /* 0x002fcc0000010805 */
[----:B------:R1:W3:Y:S02]  /*3ef0*/  MUFU.EX2 R217, R3 ;  /* 0x0000000300d97308 */ /* 0x0002e40000000800 */
[----:B-1----:R-:W-:Y:S01]  /*3f00*/  FFMA.FTZ R3, R149, c[0x0][0x2d0], -R0 ;  /* 0x0000b40095037a23 */ /* 0x002fe20000010800 */
[----:B---3--:R-:W-:Y:S01]  /*3f10*/  F2FP.PACK_AB R11, R217, R218 ;  /* 0x000000dad90b723e */ /* 0x008fe200000000ff */
[----:B------:R-:W-:-:S04]  /*3f20*/  IMAD.MOV.U32 R149, RZ, RZ, R91 ;  /* 0x000000ffff957224 */ /* 0x000fc800078e005b */
[----:B------:R1:W-:Y:S02]  /*3f30*/  MUFU.EX2 R215, R3 ;  /* 0x0000000300d77308 */ /* 0x0003e40000000800 */
[C---:B--2---:R-:W-:Y:S08]  /*3f40*/  HMMA.16816.F32 R48, R8.reuse, R20, R112 ;  /* 0x000000140830723c */ /* 0x044ff00000001870 */
[----:B------:R-:W-:Y:S01]  /*3f50*/  HMMA.16816.F32 R56, R8, R18, R80 ;  /* 0x000000120838723c */ /* 0x000fe20000001850 */
[----:B-1----:R-:W-:Y:S01]  /*3f60*/  FFMA.FTZ R3, R148, c[0x0][0x2d0], -R0 ;  /* 0x0000b40094037a23 */ /* 0x002fe20000010800 */
        /* <DEDUP_REMOVED lines=19> */
[----:B------:R-:W-:Y:S01]  /*40a0*/  IMAD.MOV.U32 R144, RZ, RZ, R136 ;  /* 0x000000ffff907224 */ /* 0x000fe200078e0088 */
[----:B------:R-:W-:Y:S01]  /*40b0*/  MOV R136, R125 ;  /* 0x0000007d00887202 */ /* 0x000fe20000000f00 */
[----:B------:R1:W-:Y:S01]  /*40c0*/  MUFU.EX2 R212, R3 ;  /* 0x0000000300d47308 */ /* 0x0003e20000000800 */
[----:B------:R-:W-:-:S03]  /*40d0*/  IMAD.MOV.U32 R125, RZ, RZ, R205 ;  /* 0x000000ffff7d7224 */ /* 0x000fc600078e00cd */
[----:B------:R-:W-:Y:S01]  /*40e0*/  HMMA.16816.F32 R84, R8, R22, R32 ;  /* 0x000000160854723c */ /* 0x000fe20000001820 */
[----:B------:R-:W-:Y:S02]  /*40f0*/  IMAD.MOV.U32 R142, RZ, RZ, R125 ;  /* 0x000000ffff8e7224 */ /* 0x000fe400078e007d */
[----:B------:R-:W-:-:S05]  /*4100*/  IMAD.MOV.U32 R125, RZ, RZ, R200 ;  /* 0x000000ffff7d7224 */ /* 0x000fca00078e00c8 */
[C---:B------:R-:W-:Y:S01]  /*4110*/  HMMA.16816.F32 R32, R8.reuse, R16, R64 ;  /* 0x000000100820723c */ /* 0x040fe20000001840 */
[--C-:B-1----:R-:W-:Y:S02]  /*4120*/  FFMA.FTZ R3, R146, c[0x0][0x2d0], -R6.reuse ;  /* 0x0000b40092037a23 */ /* 0x102fe40000010806 */
[----:B------:R-:W-:Y:S02]  /*4130*/  IMAD.MOV.U32 R146, RZ, RZ, R137 ;  /* 0x000000ffff927224 */ /* 0x000fe400078e0089 */
[----:B------:R1:W2:Y:S01]  /*4140*/  MUFU.EX2 R211, R3 ;  /* 0x0000000300d37308 */ /* 0x0002a20000000800 */
[----:B------:R-:W-:Y:S02]  /*4150*/  IMAD.MOV.U32 R137, RZ, RZ, R209 ;  /* 0x000000ffff897224 */ /* 0x000fe400078e00d1 */
[C---:B------:R-:W-:Y:S01]  /*4160*/  HMMA.16816.F32 R28, R8.reuse, R18, R28 ;  /* 0x00000012081c723c */ /* 0x040fe2000000181c */
[----:B------:R-:W3:Y:S07]  /*4170*/  LDSM.16.MT88.4 R16, [R228+0x1900] ;  /* 0x00190000e410783b */ /* 0x000eee0000004200 */
[----:B------:R-:W-:Y:S01]  /*4180*/  HMMA.16816.F32 R96, R8, R24, R120 ;  /* 0x000000180860723c */ /* 0x000fe20000001878 */
[----:B-1----:R-:W-:-:S06]  /*4190*/  FFMA.FTZ R3, R145, c[0x0][0x2d0], -R6 ;  /* 0x0000b40091037a23 */ /* 0x002fcc0000010806 */
[----:B------:R-:W-:Y:S01]  /*41a0*/  MOV R123, R138 ;  /* 0x0000008a007b7202 */ /* 0x000fe20000000f00 */
[----:B------:R-:W-:Y:S01]  /*41b0*/  IMAD.MOV.U32 R145, RZ, RZ, R95 ;  /* 0x000000ffff917224 */ /* 0x000fe200078e005f */
[C---:B------:R-:W-:Y:S01]  /*41c0*/  HMMA.16816.F32 R100, R8.reuse, R20, R68 ;  /* 0x000000140864723c */ /* 0x040fe20000001844 */
[----:B------:R1:W-:Y:S01]  /*41d0*/  MUFU.EX2 R210, R3 ;  /* 0x0000000300d27308 */ /* 0x0003e20000000800 */
[----:B------:R-:W-:Y:S01]  /*41e0*/  IMAD.MOV.U32 R121, RZ, RZ, R150 ;  /* 0x000000ffff797224 */ /* 0x000fe200078e0096 */
[----:B------:R-:W-:Y:S01]  /*41f0*/  LDSM.16.MT88.4 R20, [R229+0x1900] ;  /* 0x00190000e514783b */ /* 0x000fe20000004200 */
[----:B------:R-:W-:Y:S02]  /*4200*/  IMAD.MOV.U32 R150, RZ, RZ, R194 ;  /* 0x000000ffff967224 */ /* 0x000fe400078e00c2 */
[----:B------:R-:W-:Y:S01]  /*4210*/  IMAD.MOV.U32 R122, RZ, RZ, R143 ;  /* 0x000000ffff7a7224 */ /* 0x000fe200078e008f */
[----:B------:R-:W-:Y:S01]  /*4220*/  MOV R143, R193 ;  /* 0x000000c1008f7202 */ /* 0x000fe20000000f00 */
[----:B------:R-:W-:Y:S01]  /*4230*/  HMMA.16816.F32 R68, R8, R12, R52 ;  /* 0x0000000c0844723c */ /* 0x000fe20000001834 */
[----:B------:R-:W-:-:S07]  /*4240*/  IMAD.MOV.U32 R120, RZ, RZ, R137 ;  /* 0x000000ffff787224 */ /* 0x000fce00078e0089 */
[C---:B------:R-:W-:Y:S01]  /*4250*/  HMMA.16816.F32 R72, R8.reuse, R14, R40 ;  /* 0x0000000e0848723c */ /* 0x040fe20000001828 */
[----:B-1----:R-:W-:Y:S01]  /*4260*/  FFMA.FTZ R3, R147, c[0x0][0x2d0], -R6 ;  /* 0x0000b40093037a23 */ /* 0x002fe20000010806 */
[----:B------:R-:W-:Y:S01]  /*4270*/  MOV R147, R94 ;  /* 0x0000005e00937202 */ /* 0x000fe20000000f00 */
[----:B------:R-:W-:Y:S02]  /*4280*/  LDSM.16.MT88.4 R12, [R231+0x1900] ;  /* 0x00190000e70c783b */ /* 0x000fe40000004200 */
[----:B------:R1:W4:Y:S03]  /*4290*/  MUFU.EX2 R209, R3 ;  /* 0x0000000300d17308 */ /* 0x0003260000000800 */
[----:B------:R-:W-:Y:S01]  /*42a0*/  HMMA.16816.F32 R92, R8, R26, R36 ;  /* 0x0000001a085c723c */ /* 0x000fe20000001824 */
[----:B------:R-:W3:Y:S06]  /*42b0*/  LDSM.16.MT88.4 R24, [R230+0x1900] ;  /* 0x00190000e618783b */ /* 0x000eec0000004200 */
[----:B--2---:R-:W-:Y:S01]  /*42c0*/  F2FP.PACK_AB R8, R211, R212 ;  /* 0x000000d4d308723e */ /* 0x004fe200000000ff */
[----:B-1----:R-:W-:Y:S01]  /*42d0*/  FFMA.FTZ R3, R151, c[0x0][0x2d0], -R5 ;  /* 0x0000b40097037a23 */ /* 0x002fe20000010805 */
[----:B------:R-:W-:-:S02]  /*42e0*/  MOV R151, R202 ;  /* 0x000000ca00977202 */ /* 0x000fc40000000f00 */
[----:B----4-:R-:W-:Y:S01]  /*42f0*/  F2FP.PACK_AB R10, R209, R210 ;  /* 0x000000d2d10a723e */ /* 0x010fe200000000ff */
[----:B------:R1:W-:Y:S02]  /*4300*/  MUFU.EX2 R208, R3 ;  /* 0x0000000300d07308 */ /* 0x0003e40000000800 */
[----:B-1----:R-:W-:Y:S01]  /*4310*/  FFMA.FTZ R3, R153, c[0x0][0x2d0], -R5 ;  /* 0x0000b40099037a23 */ /* 0x002fe20000010805 */
[----:B------:R-:W-:-:S05]  /*4320*/  MOV R153, R196 ;  /* 0x000000c400997202 */ /* 0x000fca0000000f00 */
        /* <DEDUP_REMOVED lines=12> */
[C---:B---3--:R-:W-:Y:S08]  /*43f0*/  HMMA.16816.F32 R108, R8.reuse, R16, R48 ;  /* 0x00000010086c723c */ /* 0x048ff00000001830 */
[----:B------:R-:W-:Y:S01]  /*4400*/  HMMA.16816.F32 R48, R8, R24, R116 ;  /* 0x000000180830723c */ /* 0x000fe20000001874 */
[----:B-1----:R-:W-:Y:S01]  /*4410*/  FFMA.FTZ R3, R155, c[0x0][0x2d0], -R7 ;  /* 0x0000b4009b037a23 */ /* 0x002fe20000010807 */
[----:B------:R-:W-:-:S05]  /*4420*/  MOV R155, R190 ;  /* 0x000000be009b7202 */ /* 0x000fca0000000f00 */
[----:B------:R-:W-:Y:S01]  /*4430*/  IMAD.MOV.U32 R119, RZ, RZ, R151 ;  /* 0x000000ffff777224 */ /* 0x000fe200078e0097 */
[----:B------:R1:W2:Y:S01]  /*4440*/  MUFU.EX2 R203, R3 ;  /* 0x0000000300cb7308 */ /* 0x0002a20000000800 */
[----:B------:R-:W-:Y:S01]  /*4450*/  IMAD.MOV.U32 R151, RZ, RZ, R195 ;  /* 0x000000ffff977224 */ /* 0x000fe200078e00c3 */
[----:B------:R-:W-:Y:S01]  /*4460*/  HMMA.16816.F32 R64, R8, R14, R56 ;  /* 0x0000000e0840723c */ /* 0x000fe20000001838 */
[----:B------:R-:W-:Y:S02]  /*4470*/  IMAD.MOV.U32 R118, RZ, RZ, R192 ;  /* 0x000000ffff767224 */ /* 0x000fe400078e00c0 */
[----:B------:R-:W-:-:S05]  /*4480*/  IMAD.MOV.U32 R117, RZ, RZ, R188 ;  /* 0x000000ffff757224 */ /* 0x000fca00078e00bc */
[----:B------:R-:W-:Y:S01]  /*4490*/  HMMA.16816.F32 R56, R8, R20, R112 ;  /* 0x000000140838723c */ /* 0x000fe20000001870 */
[----:B-1----:R-:W-:Y:S02]  /*44a0*/  FFMA.FTZ R3, R157, c[0x0][0x2d0], -R7 ;  /* 0x0000b4009d037a23 */ /* 0x002fe40000010807 */
[----:B------:R-:W-:-:S05]  /*44b0*/  IMAD.MOV.U32 R157, RZ, RZ, R191 ;  /* 0x000000ffff9d7224 */ /* 0x000fca00078e00bf */
[C---:B------:R-:W-:Y:S01]  /*44c0*/  HMMA.16816.F32 R104, R8.reuse, R18, R44 ;  /* 0x000000120868723c */ /* 0x040fe2000000182c */
[----:B------:R1:W-:Y:S07]  /*44d0*/  MUFU.EX2 R202, R3 ;  /* 0x0000000300ca7308 */ /* 0x0003ee0000000800 */
[C---:B------:R-:W-:Y:S08]  /*44e0*/  HMMA.16816.F32 R52, R8.reuse, R22, R76 ;  /* 0x000000160834723c */ /* 0x040ff0000000184c */
        /* <DEDUP_REMOVED lines=101> */
[----:B------:R1:W-:Y:S01]  /*4b40*/  MUFU.EX2 R97, R3 ;  /* 0x0000000300617308 */ /* 0x0003e20000000800 */
[----:B------:R-:W-:Y:S01]  /*4b50*/  HMMA.16816.F32 R36, R8, R22, R72 ;  /* 0x000000160824723c */ /* 0x000fe20000001848 */
[----:B------:R-:W3:Y:S01]  /*4b60*/  LDSM.16.MT88.4 R20, [R231+0x2900] ;  /* 0x00290000e714783b */ /* 0x000ee20000004200 */
[----:B-1----:R-:W-:Y:S01]  /*4b70*/  FFMA.FTZ R3, R117, c[0x0][0x2d0], -R5 ;  /* 0x0000b40075037a23 */ /* 0x002fe20000010805 */
[----:B------:R-:W-:Y:S01]  /*4b80*/  MOV R117, R118 ;  /* 0x0000007600757202 */ /* 0x000fe20000000f00 */
[----:B------:R-:W-:-:S03]  /*4b90*/  IMAD.MOV.U32 R118, RZ, RZ, R119 ;  /* 0x000000ffff767224 */ /* 0x000fc600078e0077 */
[----:B------:R1:W-:Y:S01]  /*4ba0*/  MUFU.EX2 R96, R3 ;  /* 0x0000000300607308 */ /* 0x0003e20000000800 */
[----:B------:R-:W-:Y:S01]  /*4bb0*/  IMAD.MOV.U32 R119, RZ, RZ, R159 ;  /* 0x000000ffff777224 */ /* 0x000fe200078e009f */
[----:B------:R-:W-:Y:S01]  /*4bc0*/  MOV R159, R158 ;  /* 0x0000009e009f7202 */ /* 0x000fe20000000f00 */
[----:B------:R-:W-:Y:S01]  /*4bd0*/  IMAD.MOV.U32 R158, RZ, RZ, R242 ;  /* 0x000000ffff9e7224 */ /* 0x000fe200078e00f2 */
[----:B------:R-:W-:Y:S01]  /*4be0*/  HMMA.16816.F32 R48, R8, R28, R76 ;  /* 0x0000001c0830723c */ /* 0x000fe2000000184c */
[----:B------:R-:W-:Y:S01]  /*4bf0*/  IMAD.MOV.U32 R131, RZ, RZ, R141 ;  /* 0x000000ffff837224 */ /* 0x000fe200078e008d */
[----:B------:R-:W-:Y:S01]  /*4c00*/  MOV R130, R238 ;  /* 0x000000ee00827202 */ /* 0x000fe20000000f00 */
[----:B------:R-:W-:Y:S01]  /*4c10*/  FFMA.FTZ R4, R4, c[0x0][0x2d0], -R7 ;  /* 0x0000b40004047a23 */ /* 0x000fe20000010807 */
[----:B------:R4:W5:Y:S01]  /*4c20*/  LDL.LU R242, [R1+0x84] ;  /* 0x0000840001f27983 */ /* 0x0009620000300800 */
        /* <DEDUP_REMOVED lines=10> */
[----:B------:R-:W-:Y:S01]  /*4cd0*/  HMMA.16816.F32 R28, R8, R30, R80 ;  /* 0x0000001e081c723c */ /* 0x000fe20000001850 */
[----:B------:R-:W-:Y:S01]  /*4ce0*/  IMAD.MOV.U32 R171, RZ, RZ, R131 ;  /* 0x000000ffffab7224 */ /* 0x000fe200078e0083 */
[----:B------:R4:W5:Y:S01]  /*4cf0*/  LDL.LU R241, [R1+0x80] ;  /* 0x0000800001f17983 */ /* 0x0009620000300800 */
[----:B-1----:R-:W-:-:S04]  /*4d00*/  FFMA.FTZ R3, R252, c[0x0][0x2d0], -R5 ;  /* 0x0000b400fc037a23 */ /* 0x002fc80000010805 */
[----:B------:R1:W-:Y:S02]  /*4d10*/  MUFU.EX2 R70, R3 ;  /* 0x0000000300467308 */ /* 0x0003e40000000800 */
[----:B-1----:R-:W-:-:S06]  /*4d20*/  FFMA.FTZ R3, R170, c[0x0][0x2d0], -R5 ;  /* 0x0000b400aa037a23 */ /* 0x002fcc0000010805 */
[----:B------:R1:W1:Y:S02]  /*4d30*/  MUFU.EX2 R69, R3 ;  /* 0x0000000300457308 */ /* 0x0002640000000800 */
        /* <DEDUP_REMOVED lines=17> */
[----:B-1----:R-:W-:Y:S01]  /*4e50*/  FFMA.FTZ R3, R117, c[0x0][0x2d0], -R0 ;  /* 0x0000b40075037a23 */ /* 0x002fe20000010800 */
[----:B--2---:R-:W-:Y:S01]  /*4e60*/  F2FP.PACK_AB R8, R99, R100 ;  /* 0x000000646308723e */ /* 0x004fe200000000ff */
[----:B------:R-:W-:Y:S01]  /*4e70*/  IMAD.MOV.U32 R117, RZ, RZ, R118 ;  /* 0x000000ffff757224 */ /* 0x000fe200078e0076 */
[----:B------:R-:W-:Y:S01]  /*4e80*/  F2FP.PACK_AB R9, R71, R96 ;  /* 0x000000604709723e */ /* 0x000fe200000000ff */
[----:B------:R-:W-:Y:S01]  /*4e90*/  IMAD.MOV.U32 R118, RZ, RZ, R119 ;  /* 0x000000ffff767224 */ /* 0x000fe200078e0077 */
[----:B------:R-:W-:Y:S01]  /*4ea0*/  MOV R119, R159 ;  /* 0x0000009f00777202 */ /* 0x000fe20000000f00 */
[----:B------:R-:W-:Y:S01]  /*4eb0*/  IMAD.MOV.U32 R159, RZ, RZ, R158 ;  /* 0x000000ffff9f7224 */ /* 0x000fe200078e009e */
[----:B------:R1:W2:Y:S01]  /*4ec0*/  MUFU.EX2 R68, R3 ;  /* 0x0000000300447308 */ /* 0x0002a20000000800 */
[----:B------:R-:W-:Y:S01]  /*4ed0*/  IMAD.MOV.U32 R158, RZ, RZ, R157 ;  /* 0x000000ffff9e7224 */ /* 0x000fe200078e009d */
[----:B------:R-:W-:Y:S01]  /*4ee0*/  MOV R157, R155 ;  /* 0x0000009b009d7202 */ /* 0x000fe20000000f00 */
[----:B------:R-:W-:Y:S01]  /*4ef0*/  IMAD.MOV.U32 R155, RZ, RZ, R156 ;  /* 0x000000ffff9b7224 */ /* 0x000fe200078e009c */
[----:B------:R-:W-:Y:S01]  /*4f00*/  F2FP.PACK_AB R10, R97, R98 ;  /* 0x00000062610a723e */ /* 0x000fe200000000ff */
[----:B------:R-:W-:Y:S01]  /*4f10*/  IMAD.MOV.U32 R156, RZ, RZ, R120 ;  /* 0x000000ffff9c7224 */ /* 0x000fe200078e0078 */
[----:B------:R-:W-:Y:S01]  /*4f20*/  MOV R120, R154 ;  /* 0x0000009a00787202 */ /* 0x000fe20000000f00 */
[----:B------:R-:W-:Y:S01]  /*4f30*/  IMAD.MOV.U32 R154, RZ, RZ, R152 ;  /* 0x000000ffff9a7224 */ /* 0x000fe200078e0098 */
[----:B------:R-:W-:Y:S01]  /*4f40*/  F2FP.PACK_AB R11, R69, R70 ;  /* 0x00000046450b723e */ /* 0x000fe200000000ff */
[----:B------:R-:W-:Y:S01]  /*4f50*/  IMAD.MOV.U32 R152, RZ, RZ, R153 ;  /* 0x000000ffff987224 */ /* 0x000fe200078e0099 */
[----:B------:R-:W-:Y:S01]  /*4f60*/  MOV R131, R145 ;  /* 0x0000009100837202 */ /* 0x000fe20000000f00 */
[----:B------:R-:W-:Y:S01]  /*4f70*/  IMAD.MOV.U32 R76, RZ, RZ, R124 ;  /* 0x000000ffff4c7224 */ /* 0x000fe200078e007c */
[----:B------:R4:W5:Y:S01]  /*4f80*/  LDL.LU R240, [R1+0x7c] ;  /* 0x00007c0001f07983 */ /* 0x0009620000300800 */
[----:B------:R-:W-:Y:S01]  /*4f90*/  MOV R153, R151 ;  /* 0x0000009700997202 */ /* 0x000fe20000000f00 */
[----:B------:R-:W-:-:S02]  /*4fa0*/  IMAD.MOV.U32 R151, RZ, RZ, R150 ;  /* 0x000000ffff977224 */ /* 0x000fc400078e0096 */
[----:B-1----:R-:W-:Y:S02]  /*4fb0*/  FFMA.FTZ R3, R117, c[0x0][0x2d0], -R0 ;  /* 0x0000b40075037a23 */ /* 0x002fe40000010800 */
[----:B------:R-:W-:Y:S01]  /*4fc0*/  IMAD.MOV.U32 R150, RZ, RZ, R143 ;  /* 0x000000ffff967224 */ /* 0x000fe200078e008f */
[----:B------:R-:W-:Y:S01]  /*4fd0*/  MOV R143, R148 ;  /* 0x00000094008f7202 */ /* 0x000fe20000000f00 */
[----:B------:R1:W-:Y:S01]  /*4fe0*/  MUFU.EX2 R63, R3 ;  /* 0x00000003003f7308 */ /* 0x0003e20000000800 */
[----:B------:R-:W-:Y:S02]  /*4ff0*/  IMAD.MOV.U32 R148, RZ, RZ, R239 ;  /* 0x000000ffff947224 */ /* 0x000fe400078e00ef */
[----:B------:R-:W-:Y:S02]  /*5000*/  IMAD.MOV.U32 R173, RZ, RZ, R155 ;  /* 0x000000ffffad7224 */ /* 0x000fe400078e009b */
[----:B------:R-:W-:Y:S02]  /*5010*/  IMAD.MOV.U32 R168, RZ, RZ, R154 ;  /* 0x000000ffffa87224 */ /* 0x000fe400078e009a */
[----:B------:R-:W-:Y:S01]  /*5020*/  IMAD.MOV.U32 R169, RZ, RZ, R151 ;  /* 0x000000ffffa97224 */ /* 0x000fe200078e0097 */
[----:B------:R-:W-:Y:S01]  /*5030*/  MOV R117, R119 ;  /* 0x0000007700757202 */ /* 0x000fe20000000f00 */
[----:B-1----:R-:W-:Y:S01]  /*5040*/  FFMA.FTZ R3, R172, c[0x0][0x2d0], -R0 ;  /* 0x0000b400ac037a23 */ /* 0x002fe20000010800 */
[----:B------:R-:W-:Y:S01]  /*5050*/  MOV R128, R157 ;  /* 0x0000009d00807202 */ /* 0x000fe20000000f00 */
[----:B------:R-:W-:Y:S01]  /*5060*/  IMAD.MOV.U32 R116, RZ, RZ, R118 ;  /* 0x000000ffff747224 */ /* 0x000fe200078e0076 */
[----:B---3--:R-:W-:Y:S01]  /*5070*/  HMMA.16816.F32 R160, R8, R20, R160 ;  /* 0x0000001408a0723c */ /* 0x008fe200000018a0 */
[----:B------:R1:W3:Y:S01]  /*5080*/  MUFU.EX2 R62, R3 ;  /* 0x00000003003e7308 */ /* 0x0002e20000000800 */
[----:B------:R-:W-:Y:S01]  /*5090*/  IMAD.MOV.U32 R129, RZ, RZ, R148 ;  /* 0x000000ffff817224 */ /* 0x000fe200078e0094 */
[----:B------:R4:W5:Y:S01]  /*50a0*/  LDL.LU R239, [R1+0x78] ;  /* 0x0000780001ef7983 */ /* 0x0009620000300800 */
        /* <DEDUP_REMOVED lines=13> */
[----:B------:R-:W-:Y:S01]  /*5180*/  IMAD.MOV.U32 R120, RZ, RZ, R150 ;  /* 0x000000ffff787224 */ /* 0x000fe200078e0096 */
[C---:B------:R-:W-:Y:S01]  /*5190*/  HMMA.16816.F32 R164, R8.reuse, R22, R164 ;  /* 0x0000001608a4723c */ /* 0x040fe200000018a4 */
[----:B------:R1:W-:Y:S01]  /*51a0*/  MUFU.EX2 R60, R3 ;  /* 0x00000003003c7308 */ /* 0x0003e20000000800 */
[----:B------:R-:W-:Y:S01]  /*51b0*/  IMAD.MOV.U32 R152, RZ, RZ, R149 ;  /* 0x000000ffff987224 */ /* 0x000fe200078e0095 */
[----:B------:R4:W5:Y:S01]  /*51c0*/  LDL.LU R238, [R1+0x74] ;  /* 0x0000740001ee7983 */ /* 0x0009620000300800 */
[----:B------:R-:W-:Y:S02]  /*51d0*/  IMAD.MOV.U32 R153, RZ, RZ, R140 ;  /* 0x000000ffff997224 */ /* 0x000fe400078e008c */
[----:B------:R-:W-:Y:S02]  /*51e0*/  IMAD.MOV.U32 R173, RZ, RZ, R130 ;  /* 0x000000ffffad7224 */ /* 0x000fe400078e0082 */
[----:B------:R-:W-:Y:S01]  /*51f0*/  HMMA.16816.F32 R140, R8, R24, R108 ;  /* 0x00000018088c723c */ /* 0x000fe2000000186c */
[----:B------:R-:W-:-:S02]  /*5200*/  IMAD.MOV.U32 R169, RZ, RZ, R116 ;  /* 0x000000ffffa97224 */ /* 0x000fc400078e0074 */
[----:B------:R-:W-:Y:S02]  /*5210*/  IMAD.MOV.U32 R129, RZ, RZ, R147 ;  /* 0x000000ffff817224 */ /* 0x000fe400078e0093 */
[----:B------:R-:W-:-:S03]  /*5220*/  IMAD.MOV.U32 R130, RZ, RZ, R146 ;  /* 0x000000ffff827224 */ /* 0x000fc600078e0092 */
[C---:B------:R-:W-:Y:S01]  /*5230*/  HMMA.16816.F32 R148, R8.reuse, R26, R104 ;  /* 0x0000001a0894723c */ /* 0x040fe20000001868 */
[----:B-1----:R-:W-:Y:S02]  /*5240*/  FFMA.FTZ R3, R186, c[0x0][0x2d0], -R6 ;  /* 0x0000b400ba037a23 */ /* 0x002fe40000010806 */
[----:B------:R-:W-:Y:S02]  /*5250*/  IMAD.MOV.U32 R186, RZ, RZ, R187 ;  /* 0x000000ffffba7224 */ /* 0x000fe400078e00bb */
[----:B------:R-:W-:Y:S01]  /*5260*/  IMAD.MOV.U32 R187, RZ, RZ, R184 ;  /* 0x000000ffffbb7224 */ /* 0x000fe200078e00b8 */
[----:B------:R-:W-:Y:S02]  /*5270*/  MOV R184, R171 ;  /* 0x000000ab00b87202 */ /* 0x000fe40000000f00 */
[----:B------:R-:W-:Y:S01]  /*5280*/  HMMA.16816.F32 R92, R8, R16, R92 ;  /* 0x00000010085c723c */ /* 0x000fe2000000185c */
[----:B------:R-:W-:Y:S01]  /*5290*/  IMAD.MOV.U32 R171, RZ, RZ, R173 ;  /* 0x000000ffffab7224 */ /* 0x000fe200078e00ad */
[----:B------:R-:W-:Y:S01]  /*52a0*/  MOV R116, R237 ;  /* 0x000000ed00747202 */ /* 0x000fe20000000f00 */
[----:B------:R-:W-:-:S05]  /*52b0*/  IMAD.MOV.U32 R173, RZ, RZ, R168 ;  /* 0x000000ffffad7224 */ /* 0x000fca00078e00a8 */
[----:B------:R-:W-:Y:S01]  /*52c0*/  HMMA.16816.F32 R88, R8, R18, R88 ;  /* 0x000000120858723c */ /* 0x000fe20000001858 */
[----:B------:R-:W-:Y:S01]  /*52d0*/  IMAD.MOV.U32 R128, RZ, RZ, R144 ;  /* 0x000000ffff807224 */ /* 0x000fe200078e0090 */
[----:B------:R-:W-:-:S06]  /*52e0*/  MOV R168, R169 ;  /* 0x000000a900a87202 */ /* 0x000fcc0000000f00 */
[----:B------:R-:W-:Y:S01]  /*52f0*/  HMMA.16816.F32 R84, R8, R12, R84 ;  /* 0x0000000c0854723c */ /* 0x000fe20000001854 */
[----:B------:R-:W-:-:S07]  /*5300*/  IMAD.MOV.U32 R169, RZ, RZ, R129 ;  /* 0x000000ffffa97224 */ /* 0x000fce00078e0081 */
[----:B------:R-:W-:Y:S01]  /*5310*/  HMMA.16816.F32 R64, R8, R14, R64 ;  /* 0x0000000e0840723c */ /* 0x000fe20000001840 */
[----:B------:R-:W-:Y:S01]  /*5320*/  IMAD.MOV.U32 R129, RZ, RZ, R131 ;  /* 0x000000ffff817224 */ /* 0x000fe200078e0083 */
[----:B------:R-:W-:Y:S01]  /*5330*/  MOV R174, R187 ;  /* 0x000000bb00ae7202 */ /* 0x000fe20000000f00 */
[----:B------:R-:W-:Y:S01]  /*5340*/  IMAD.MOV.U32 R175, RZ, RZ, R184 ;  /* 0x000000ffffaf7224 */ /* 0x000fe200078e00b8 */
[----:B------:R4:W5:Y:S03]  /*5350*/  LDL.LU R237, [R1+0x70] ;  /* 0x0000700001ed7983 */ /* 0x0009660000300800 */
[----:B------:R-:W-:Y:S02]  /*5360*/  F2FP.PACK_AB R8, R114, R133 ;  /* 0x000000857208723e */ /* 0x000fe400000000ff */
[----:B--2---:R-:W-:Y:S02]  /*5370*/  F2FP.PACK_AB R9, R68, R61 ;  /* 0x0000003d4409723e */ /* 0x004fe400000000ff */
[----:B------:R-:W-:-:S02]  /*5380*/  F2FP.PACK_AB R10, R103, R101 ;  /* 0x00000065670a723e */ /* 0x000fc400000000ff */
[----:B---3--:R-:W-:Y:S02]  /*5390*/  F2FP.PACK_AB R11, R62, R63 ;  /* 0x0000003f3e0b723e */ /* 0x008fe400000000ff */
[----:B------:R-:W-:Y:S01]  /*53a0*/  MOV R131, R130 ;  /* 0x0000008200837202 */ /* 0x000fe20000000f00 */
[----:B------:R-:W-:Y:S02]  /*53b0*/  IMAD.MOV.U32 R130, RZ, RZ, R128 ;  /* 0x000000ffff827224 */ /* 0x000fe400078e0080 */
[----:B------:R-:W-:Y:S02]  /*53c0*/  IMAD.MOV.U32 R128, RZ, RZ, R116 ;  /* 0x000000ffff807224 */ /* 0x000fe400078e0074 */
[----:B------:R-:W-:Y:S01]  /*53d0*/  HMMA.16816.F32 R144, R8, R24, R56 ;  /* 0x000000180890723c */ /* 0x000fe20000001838 */
[----:B------:R1:W-:Y:S01]  /*53e0*/  MUFU.EX2 R57, R3 ;  /* 0x0000000300397308 */ /* 0x0003e20000000800 */
[----:B------:R-:W-:Y:S01]  /*53f0*/  MOV R116, R159 ;  /* 0x0000009f00747202 */ /* 0x000fe20000000f00 */
[----:B------:R-:W-:Y:S01]  /*5400*/  IMAD.MOV.U32 R159, RZ, RZ, R158 ;  /* 0x000000ffff9f7224 */ /* 0x000fe200078e009e */
[----:B------:R-:W-:Y:S01]  /*5410*/  MOV R221, R173 ;  /* 0x000000ad00dd7202 */ /* 0x000fe20000000f00 */
[----:B------:R-:W-:-:S02]  /*5420*/  IMAD.MOV.U32 R158, RZ, RZ, R236 ;  /* 0x000000ffff9e7224 */ /* 0x000fc400078e00ec */
[----:B------:R-:W-:Y:S01]  /*5430*/  IMAD.MOV.U32 R185, RZ, RZ, R171 ;  /* 0x000000ffffb97224 */ /* 0x000fe200078e00ab */
[----:B------:R-:W-:Y:S01]  /*5440*/  MOV R184, R129 ;  /* 0x0000008100b87202 */ /* 0x000fe20000000f00 */
[----:B------:R-:W-:Y:S01]  /*5450*/  IMAD.MOV.U32 R187, RZ, RZ, R169 ;  /* 0x000000ffffbb7224 */ /* 0x000fe200078e00a9 */
[----:B------:R-:W-:Y:S01]  /*5460*/  HMMA.16816.F32 R52, R8, R26, R52 ;  /* 0x0000001a0834723c */ /* 0x000fe20000001834 */
[----:B-1----:R-:W-:-:S07]  /*5470*/  FFMA.FTZ R3, R186, c[0x0][0x2d0], -R6 ;  /* 0x0000b400ba037a23 */ /* 0x002fce0000010806 */
[----:B------:R-:W-:Y:S01]  /*5480*/  HMMA.16816.F32 R48, R8, R12, R48 ;  /* 0x0000000c0830723c */ /* 0x000fe20000001830 */
[----:B------:R-:W-:Y:S01]  /*5490*/  IMAD.MOV.U32 R186, RZ, RZ, R168 ;  /* 0x000000ffffba7224 */ /* 0x000fe200078e00a8 */
[----:B------:R-:W1:Y:S01]  /*54a0*/  MUFU.EX2 R24, R4 ;  /* 0x0000000400187308 */ /* 0x000e620000000800 */
[----:B------:R-:W-:Y:S01]  /*54b0*/  IMAD.MOV.U32 R171, RZ, RZ, R131 ;  /* 0x000000ffffab7224 */ /* 0x000fe200078e0083 */
[----:B------:R-:W-:Y:S01]  /*54c0*/  MOV R168, R128 ;  /* 0x0000008000a87202 */ /* 0x000fe20000000f00 */
[----:B------:R-:W-:Y:S01]  /*54d0*/  IMAD.MOV.U32 R173, RZ, RZ, R130 ;  /* 0x000000ffffad7224 */ /* 0x000fe200078e0082 */
[----:B------:R-:W-:Y:S01]  /*54e0*/  MOV R131, R158 ;  /* 0x0000009e00837202 */ /* 0x000fe20000000f00 */
[----:B------:R4:W5:Y:S03]  /*54f0*/  LDL.LU R236, [R1+0x6c] ;  /* 0x00006c0001ec7983 */ /* 0x0009660000300800 */
[----:B------:R2:W-:Y:S01]  /*5500*/  MUFU.EX2 R56, R3 ;  /* 0x0000000300387308 */ /* 0x0005e20000000800 */
[----:B------:R-:W-:-:S02]  /*5510*/  IMAD.MOV.U32 R129, RZ, RZ, R159 ;  /* 0x000000ffff817224 */ /* 0x000fc400078e009f */
[----:B------:R-:W-:Y:S02]  /*5520*/  IMAD.MOV.U32 R130, RZ, RZ, R157 ;  /* 0x000000ffff827224 */ /* 0x000fe400078e009d */
[----:B------:R-:W-:Y:S02]  /*5530*/  IMAD.MOV.U32 R128, RZ, RZ, R156 ;  /* 0x000000ffff807224 */ /* 0x000fe400078e009c */
[----:B------:R-:W-:Y:S01]  /*5540*/  HMMA.16816.F32 R156, R8, R20, R44 ;  /* 0x00000014089c723c */ /* 0x000fe2000000182c */
[----:B------:R-:W-:Y:S02]  /*5550*/  IMAD.MOV.U32 R169, RZ, RZ, R116 ;  /* 0x000000ffffa97224 */ /* 0x000fe400078e0074 */
[----:B--2---:R-:W-:Y:S02]  /*5560*/  FFMA.FTZ R3, R174, c[0x0][0x2d0], -R6 ;  /* 0x0000b400ae037a23 */ /* 0x004fe40000010806 */
        /* <DEDUP_REMOVED lines=12> */
[----:B------:R-:W-:Y:S01]  /*5630*/  IMAD.MOV.U32 R169, RZ, RZ, R129 ;  /* 0x000000ffffa97224 */ /* 0x000fe200078e0081 */
[----:B------:R-:W-:Y:S01]  /*5640*/  MOV R129, R131 ;  /* 0x0000008300817202 */ /* 0x000fe20000000f00 */
[----:B--2---:R-:W-:Y:S01]  /*5650*/  FFMA.FTZ R3, R174, c[0x0][0x2d0], -R5 ;  /* 0x0000b400ae037a23 */ /* 0x004fe20000010805 */
[----:B------:R-:W-:Y:S01]  /*5660*/  HMMA.16816.F32 R40, R8, R22, R40 ;  /* 0x000000160828723c */ /* 0x000fe20000001828 */
[----:B------:R-:W-:Y:S01]  /*5670*/  IMAD.MOV.U32 R174, RZ, RZ, R175 ;  /* 0x000000ffffae7224 */ /* 0x000fe200078e00af */
[----:B------:R4:W5:Y:S01]  /*5680*/  LDL.LU R235, [R1+0x68] ;  /* 0x0000680001eb7983 */ /* 0x0009620000300800 */
        /* <DEDUP_REMOVED lines=8> */
[----:B------:R-:W-:Y:S01]  /*5710*/  MOV R128, R116 ;  /* 0x0000007400807202 */ /* 0x000fe20000000f00 */
        /* <DEDUP_REMOVED lines=19> */
[----:B------:R-:W-:Y:S01]  /*5850*/  HMMA.16816.F32 R28, R8, R14, R28 ;  /* 0x0000000e081c723c */ /* 0x000fe2000000181c */
[----:B------:R-:W-:Y:S01]  /*5860*/  IMAD.MOV.U32 R186, RZ, RZ, R168 ;  /* 0x000000ffffba7224 */ /* 0x000fe200078e00a8 */
[----:B------:R4:W5:Y:S01]  /*5870*/  LDL.LU R234, [R1+0x64] ;  /* 0x0000640001ea7983 */ /* 0x0009620000300800 */
[----:B------:R-:W-:-:S02]  /*5880*/  IMAD.MOV.U32 R227, RZ, RZ, R185 ;  /* 0x000000ffffe37224 */ /* 0x000fc400078e00b9 */
[----:B--2---:R-:W-:Y:S02]  /*5890*/  FFMA.FTZ R3, R174, c[0x0][0x2d0], -R5 ;  /* 0x0000b400ae037a23 */ /* 0x004fe40000010805 */
[----:B------:R-:W-:Y:S01]  /*58a0*/  IMAD.MOV.U32 R168, RZ, RZ, R128 ;  /* 0x000000ffffa87224 */ /* 0x000fe200078e0080 */
[----:B------:R-:W-:Y:S01]  /*58b0*/  MOV R128, R152 ;  /* 0x0000009800807202 */ /* 0x000fe20000000f00 */
        /* <DEDUP_REMOVED lines=17> */
[----:B------:R-:W-:Y:S02]  /*59d0*/  IMAD.MOV.U32 R169, RZ, RZ, R116 ;  /* 0x000000ffffa97224 */ /* 0x000fe400078e0074 */
[----:B--2---:R-:W-:Y:S01]  /*59e0*/  FFMA.FTZ R3, R224, c[0x0][0x2d0], -R5 ;  /* 0x0000b400e0037a23 */ /* 0x004fe20000010805 */
[----:B------:R-:W-:Y:S01]  /*59f0*/  MOV R224, R187 ;  /* 0x000000bb00e07202 */ /* 0x000fe20000000f00 */
[----:B------:R-:W-:Y:S02]  /*5a00*/  IMAD.MOV.U32 R120, RZ, RZ, R125 ;  /* 0x000000ffff787224 */ /* 0x000fe400078e007d */
[----:B------:R-:W-:Y:S01]  /*5a10*/  IMAD.MOV.U32 R174, RZ, RZ, R128 ;  /* 0x000000ffffae7224 */ /* 0x000fe200078e0080 */
[----:B------:R2:W-:Y:S01]  /*5a20*/  MUFU.EX2 R26, R3 ;  /* 0x00000003001a7308 */ /* 0x0005e20000000800 */
[----:B------:R-:W-:Y:S02]  /*5a30*/  IMAD.MOV.U32 R116, RZ, RZ, R153 ;  /* 0x000000ffff747224 */ /* 0x000fe400078e0099 */
[----:B------:R-:W-:-:S02]  /*5a40*/  IMAD.MOV.U32 R78, RZ, RZ, R246 ;  /* 0x000000ffff4e7224 */ /* 0x000fc400078e00f6 */
[----:B------:R-:W-:Y:S02]  /*5a50*/  IMAD.MOV.U32 R73, RZ, RZ, R175 ;  /* 0x000000ffff497224 */ /* 0x000fe400078e00af */
[----:B------:R-:W-:Y:S02]  /*5a60*/  IMAD.MOV.U32 R75, RZ, RZ, R186 ;  /* 0x000000ffff4b7224 */ /* 0x000fe400078e00ba */
[----:B------:R-:W-:Y:S02]  /*5a70*/  IMAD.MOV.U32 R128, RZ, RZ, R123 ;  /* 0x000000ffff807224 */ /* 0x000fe400078e007b */
[----:B------:R-:W-:Y:S02]  /*5a80*/  IMAD.MOV.U32 R246, RZ, RZ, R221 ;  /* 0x000000fffff67224 */ /* 0x000fe400078e00dd */
[----:B------:R-:W-:Y:S01]  /*5a90*/  IMAD.MOV.U32 R227, RZ, RZ, R184 ;  /* 0x000000ffffe37224 */ /* 0x000fe200078e00b8 */
[----:B------:R-:W-:Y:S01]  /*5aa0*/  MOV R185, R131 ;  /* 0x0000008300b97202 */ /* 0x000fe20000000f00 */
[----:B------:R-:W-:-:S02]  /*5ab0*/  IMAD.MOV.U32 R221, RZ, RZ, R129 ;  /* 0x000000ffffdd7224 */ /* 0x000fc400078e0081 */
[----:B--2---:R-:W-:Y:S01]  /*5ac0*/  FFMA.FTZ R3, R77, c[0x0][0x2d0], -R5 ;  /* 0x0000b4004d037a23 */ /* 0x004fe20000010805 */
[----:B------:R-:W-:Y:S01]  /*5ad0*/  MOV R125, R232 ;  /* 0x000000e8007d7202 */ /* 0x000fe20000000f00 */
[----:B------:R-:W-:Y:S01]  /*5ae0*/  IMAD.MOV.U32 R129, RZ, RZ, R120 ;  /* 0x000000ffff817224 */ /* 0x000fe200078e0078 */
[----:B------:R-:W-:Y:S01]  /*5af0*/  MOV R245, R116 ;  /* 0x0000007400f57202 */ /* 0x000fe20000000f00 */
[----:B------:R-:W-:Y:S01]  /*5b00*/  IMAD.MOV.U32 R131, RZ, RZ, R121 ;  /* 0x000000ffff837224 */ /* 0x000fe200078e0079 */
[----:B------:R2:W-:Y:S01]  /*5b10*/  MUFU.EX2 R25, R3 ;  /* 0x0000000300197308 */ /* 0x0005e20000000800 */
[----:B------:R-:W-:Y:S01]  /*5b20*/  FFMA.FTZ R5, R79, c[0x0][0x2d0], -R7 ;  /* 0x0000b4004f057a23 */ /* 0x000fe20000010807 */
[----:B------:R-:W-:Y:S01]  /*5b30*/  MOV R77, R128 ;  /* 0x00000080004d7202 */ /* 0x000fe20000000f00 */
[--C-:B------:R-:W-:Y:S02]  /*5b40*/  FFMA.FTZ R6, R73, c[0x0][0x2d0], -R0.reuse ;  /* 0x0000b40049067a23 */ /* 0x100fe40000010800 */
[--C-:B------:R-:W-:Y:S01]  /*5b50*/  FFMA.FTZ R12, R74, c[0x0][0x2d0], -R0.reuse ;  /* 0x0000b4004a0c7a23 */ /* 0x100fe20000010800 */
[----:B------:R-:W-:Y:S01]  /*5b60*/  MOV R171, R130 ;  /* 0x0000008200ab7202 */ /* 0x000fe20000000f00 */
[----:B------:R-:W-:-:S02]  /*5b70*/  FFMA.FTZ R4, R75, c[0x0][0x2d0], -R0 ;  /* 0x0000b4004b047a23 */ /* 0x000fc40000010800 */
[----:B------:R-:W-:Y:S01]  /*5b80*/  FADD.FTZ R20, R177, R176 ;  /* 0x000000b0b1147221 */ /* 0x000fe20000010000 */
[----:B------:R-:W-:Y:S01]  /*5b90*/  HMMA.16816.F32 R36, R8, R18, R36 ;  /* 0x000000120824723c */ /* 0x000fe20000001824 */
[----:B------:R-:W-:Y:S02]  /*5ba0*/  FFMA.FTZ R13, R224, c[0x0][0x2d0], -R0 ;  /* 0x0000b400e00d7a23 */ /* 0x000fe40000010800 */
[----:B------:R-:W-:Y:S02]  /*5bb0*/  FADD.FTZ R21, R183, R182 ;  /* 0x000000b6b7157221 */ /* 0x000fe40000010000 */
[----:B------:R-:W-:Y:S01]  /*5bc0*/  FADD.FTZ R22, R179, R178 ;  /* 0x000000b2b3167221 */ /* 0x000fe20000010000 */
[----:B------:R-:W-:Y:S01]  /*5bd0*/  MOV R187, R168 ;  /* 0x000000a800bb7202 */ /* 0x000fe20000000f00 */
[----:B------:R-:W-:Y:S01]  /*5be0*/  FADD.FTZ R0, R246, R227 ;  /* 0x000000e3f6007221 */ /* 0x000fe20000010000 */
[----:B------:R4:W5:Y:S01]  /*5bf0*/  LDL.LU R232, [R1+0x5c] ;  /* 0x00005c0001e87983 */ /* 0x0009620000300800 */
[----:B------:R-:W-:-:S02]  /*5c00*/  IMAD.MOV.U32 R116, RZ, RZ, R139 ;  /* 0x000000ffff747224 */ /* 0x000fc400078e008b */
[----:B--2---:R-:W-:Y:S01]  /*5c10*/  FFMA.FTZ R3, R78, c[0x0][0x2d0], -R7 ;  /* 0x0000b4004e037a23 */ /* 0x004fe20000010807 */
[----:B------:R-:W-:Y:S01]  /*5c20*/  MOV R246, R129 ;  /* 0x0000008100f67202 */ /* 0x000fe20000000f00 */
[----:B------:R-:W-:Y:S01]  /*5c30*/  IMAD.MOV.U32 R130, RZ, RZ, R154 ;  /* 0x000000ffff827224 */ /* 0x000fe200078e009a */
[----:B------:R2:W-:Y:S01]  /*5c40*/  MUFU.EX2 R15, R5 ;  /* 0x00000005000f7308 */ /* 0x0005e20000000800 */
[----:B------:R-:W-:Y:S02]  /*5c50*/  IMAD.MOV.U32 R73, RZ, RZ, R119 ;  /* 0x000000ffff497224 */ /* 0x000fe400078e0077 */
[----:B------:R-:W-:Y:S01]  /*5c60*/  IMAD.MOV.U32 R79, RZ, RZ, R117 ;  /* 0x000000ffff4f7224 */ /* 0x000fe200078e0075 */
[----:B------:R-:W-:Y:S01]  /*5c70*/  MOV R75, R126 ;  /* 0x0000007e004b7202 */ /* 0x000fe20000000f00 */
[----:B------:R-:W-:Y:S01]  /*5c80*/  IMAD.MOV.U32 R227, RZ, RZ, R131 ;  /* 0x000000ffffe37224 */ /* 0x000fe200078e0083 */
[----:B------:R-:W3:Y:S01]  /*5c90*/  LDSM.16.MT88.4 R152, [R228+0x3100] ;  /* 0x00310000e498783b */ /* 0x000ee20000004200 */
[----:B------:R-:W-:Y:S01]  /*5ca0*/  IMAD.MOV.U32 R78, RZ, RZ, R116 ;  /* 0x000000ffff4e7224 */ /* 0x000fe200078e0074 */
[----:B------:R1:W-:Y:S01]  /*5cb0*/  MUFU.EX2 R11, R4 ;  /* 0x00000004000b7308 */ /* 0x0003e20000000800 */
[----:B------:R-:W-:Y:S01]  /*5cc0*/  IMAD.MOV.U32 R175, RZ, RZ, R130 ;  /* 0x000000ffffaf7224 */ /* 0x000fe200078e0082 */
[----:B------:R-:W-:Y:S01]  /*5cd0*/  MOV R130, R122 ;  /* 0x0000007a00827202 */ /* 0x000fe20000000f00 */
[----:B------:R-:W-:Y:S01]  /*5ce0*/  FFMA.FTZ R7, R72, c[0x0][0x2d0], -R7 ;  /* 0x0000b40048077a23 */ /* 0x000fe20000010807 */
[----:B------:R-:W-:Y:S01]  /*5cf0*/  MOV R72, R118 ;  /* 0x0000007600487202 */ /* 0x000fe20000000f00 */
[----:B------:R-:W-:Y:S01]  /*5d00*/  IMAD.MOV.U32 R74, RZ, RZ, R127 ;  /* 0x000000ffff4a7224 */ /* 0x000fe200078e007f */
[----:B------:R-:W-:Y:S01]  /*5d10*/  LDSM.16.MT88.4 R120, [R229+0x3100] ;  /* 0x00310000e578783b */ /* 0x000fe20000004200 */
[----:B--2---:R-:W-:Y:S01]  /*5d20*/  FADD.FTZ R5, R125, R0 ;  /* 0x000000007d057221 */ /* 0x004fe20000010000 */
[----:B------:R2:W-:Y:S01]  /*5d30*/  MUFU.EX2 R23, R3 ;  /* 0x0000000300177308 */ /* 0x0005e20000000800 */
[----:B------:R-:W-:Y:S01]  /*5d40*/  FADD.FTZ R0, R227, R22 ;  /* 0x00000016e3007221 */ /* 0x000fe20000010000 */
[----:B------:R-:W-:Y:S01]  /*5d50*/  LDSM.16.MT88.4 R16, [R230+0x3100] ;  /* 0x00310000e610783b */ /* 0x000fe20000004200 */
[----:B------:R-:W-:-:S02]  /*5d60*/  FADD.FTZ R5, R246, R5 ;  /* 0x00000005f6057221 */ /* 0x000fc40000010000 */
[----:B------:R-:W-:Y:S01]  /*5d70*/  IMAD.MOV.U32 R186, RZ, RZ, R169 ;  /* 0x000000ffffba7224 */ /* 0x000fe200078e00a9 */
[----:B------:R4:W5:Y:S01]  /*5d80*/  LDL.LU R139, [R1+0x58] ;  /* 0x00005800018b7983 */ /* 0x0009620000300800 */
[----:B-1----:R-:W-:Y:S01]  /*5d90*/  FADD.FTZ R4, R77, R20 ;  /* 0x000000144d047221 */ /* 0x002fe20000010000 */
[----:B------:R1:W1:Y:S01]  /*5da0*/  MUFU.EX2 R9, R6 ;  /* 0x0000000600097308 */ /* 0x0002620000000800 */
[----:B------:R-:W-:Y:S01]  /*5db0*/  IMAD.MOV.U32 R77, RZ, RZ, R78 ;  /* 0x000000ffff4d7224 */ /* 0x000fe200078e004e */
[----:B------:R-:W-:Y:S01]  /*5dc0*/  MOV R78, R79 ;  /* 0x0000004f004e7202 */ /* 0x000fe20000000f00 */
[----:B------:R-:W-:Y:S02]  /*5dd0*/  FADD.FTZ R4, R185, R4 ;  /* 0x00000004b9047221 */ /* 0x000fe40000010000 */
[----:B--2---:R-:W-:Y:S02]  /*5de0*/  FADD.FTZ R3, R73, R21 ;  /* 0x0000001549037221 */ /* 0x004fe40000010000 */
[----:B------:R-:W-:-:S02]  /*5df0*/  IMAD.MOV.U32 R224, RZ, RZ, R130 ;  /* 0x000000ffffe07224 */ /* 0x000fc400078e0082 */
[----:B------:R-:W-:Y:S02]  /*5e00*/  IMAD.MOV.U32 R79, RZ, RZ, R72 ;  /* 0x000000ffff4f7224 */ /* 0x000fe400078e0048 */
[----:B-1----:R-:W-:Y:S02]  /*5e10*/  FADD.FTZ R6, R187, R3 ;  /* 0x00000003bb067221 */ /* 0x002fe40000010000 */
[----:B------:R-:W-:Y:S02]  /*5e20*/  FADD.FTZ R3, R173, R0 ;  /* 0x00000000ad037221 */ /* 0x000fe40000010000 */
[----:B------:R-:W-:Y:S01]  /*5e30*/  FADD.FTZ R0, R76, R5 ;  /* 0x000000054c007221 */ /* 0x000fe20000010000 */
[----:B------:R-:W-:Y:S01]  /*5e40*/  MOV R73, R75 ;  /* 0x0000004b00497202 */ /* 0x000fe20000000f00 */
[----:B------:R-:W-:Y:S02]  /*5e50*/  FADD.FTZ R5, R180, R4 ;  /* 0x00000004b4057221 */ /* 0x000fe40000010000 */
[----:B------:R-:W-:-:S02]  /*5e60*/  IMAD.MOV.U32 R72, RZ, RZ, R74 ;  /* 0x000000ffff487224 */ /* 0x000fc400078e004a */
[----:B------:R-:W-:Y:S02]  /*5e70*/  FADD.FTZ R4, R77, R6 ;  /* 0x000000064d047221 */ /* 0x000fe40000010000 */
[----:B------:R-:W-:Y:S01]  /*5e80*/  FADD.FTZ R3, R78, R3 ;  /* 0x000000034e037221 */ /* 0x000fe20000010000 */
[----:B------:R1:W-:Y:S01]  /*5e90*/  MUFU.EX2 R14, R7 ;  /* 0x00000007000e7308 */ /* 0x0003e20000000800 */
[----:B------:R-:W-:Y:S02]  /*5ea0*/  IMAD.MOV.U32 R74, RZ, RZ, R224 ;  /* 0x000000ffff4a7224 */ /* 0x000fe400078e00e0 */
[----:B------:R-:W-:Y:S01]  /*5eb0*/  FADD.FTZ R0, R79, R0 ;  /* 0x000000004f007221 */ /* 0x000fe20000010000 */
[----:B------:R-:W-:Y:S01]  /*5ec0*/  MOV R224, R174 ;  /* 0x000000ae00e07202 */ /* 0x000fe20000000f00 */
[----:B------:R-:W-:Y:S02]  /*5ed0*/  FADD.FTZ R8, R181, R5 ;  /* 0x00000005b5087221 */ /* 0x000fe40000010000 */
[----:B------:R-:W-:-:S02]  /*5ee0*/  IMAD.MOV.U32 R75, RZ, RZ, R245 ;  /* 0x000000ffff4b7224 */ /* 0x000fc400078e00f5 */
[----:B------:R-:W-:Y:S02]  /*5ef0*/  FADD.FTZ R6, R73, R3 ;  /* 0x0000000349067221 */ /* 0x000fe40000010000 */
[----:B------:R-:W-:Y:S02]  /*5f00*/  IMAD.MOV.U32 R184, RZ, RZ, R171 ;  /* 0x000000ffffb87224 */ /* 0x000fe400078e00ab */
[----:B------:R-:W-:Y:S02]  /*5f10*/  IMAD.MOV.U32 R227, RZ, RZ, R175 ;  /* 0x000000ffffe37224 */ /* 0x000fe400078e00af */
[----:B-1----:R-:W-:Y:S02]  /*5f20*/  FADD.FTZ R7, R72, R4 ;  /* 0x0000000448077221 */ /* 0x002fe40000010000 */
[----:B------:R-:W-:Y:S01]  /*5f30*/  FADD.FTZ R5, R74, R0 ;  /* 0x000000004a057221 */ /* 0x000fe20000010000 */
[----:B------:R-:W-:Y:S01]  /*5f40*/  MOV R245, R186 ;  /* 0x000000ba00f57202 */ /* 0x000fe20000000f00 */
[----:B------:R-:W-:Y:S01]  /*5f50*/  FADD.FTZ R4, R250, R8 ;  /* 0x00000008fa047221 */ /* 0x000fe20000010000 */
[----:B------:R-:W1:Y:S01]  /*5f60*/  MUFU.EX2 R10, R12 ;  /* 0x0000000c000a7308 */ /* 0x000e620000000800 */
[----:B------:R-:W-:Y:S01]  /*5f70*/  IMAD.MOV.U32 R246, RZ, RZ, R221 ;  /* 0x000000fffff67224 */ /* 0x000fe200078e00dd */
[----:B------:R-:W2:Y:S01]  /*5f80*/  LDSM.16.MT88.4 R168, [R231+0x3100] ;  /* 0x00310000e7a8783b */ /* 0x000ea20000004200 */
[----:B------:R-:W-:-:S02]  /*5f90*/  FADD.FTZ R3, R75, R7 ;  /* 0x000000074b037221 */ /* 0x000fc40000010000 */
[----:B------:R-:W-:Y:S02]  /*5fa0*/  FADD.FTZ R0, R224, R6 ;  /* 0x00000006e0007221 */ /* 0x000fe40000010000 */
[----:B------:R-:W-:Y:S02]  /*5fb0*/  IMAD.MOV.U32 R221, RZ, RZ, R184 ;  /* 0x000000ffffdd7224 */ /* 0x000fe400078e00b8 */
        /* <DEDUP_REMOVED lines=64> */
[----:B------:R-:W1:Y:S01]  /*63c0*/  MUFU.EX2 R13, R13 ;  /* 0x0000000d000d7308 */ /* 0x000e620000000800 */
        /* <DEDUP_REMOVED lines=9> */
[----:B-1----:R-:W-:Y:S02]  /*6460*/  FADD.FTZ R0, R10, R4 ;  /* 0x000000040a007221 */ /* 0x002fe40000010000 */
        /* <DEDUP_REMOVED lines=10> */
[----:B------:R4:W-:Y:S04]  /*6510*/  STL [R1+0x4], R6 ;  /* 0x0000040601007387 */ /* 0x0009e80000100800 */
[----:B------:R4:W-:Y:S04]  /*6520*/  STL [R1], R4 ;  /* 0x0000000401007387 */ /* 0x0009e80000100800 */
        /* <DEDUP_REMOVED lines=10> */
[C---:B---3--:R-:W-:Y:S08]  /*65d0*/  HMMA.16816.F32 R140, R128.reuse, R152, R140 ;  /* 0x00000098808c723c */ /* 0x048ff0000000188c */
[C---:B------:R-:W-:Y:S08]  /*65e0*/  HMMA.16816.F32 R148, R128.reuse, R154, R148 ;  /* 0x0000009a8094723c */ /* 0x040ff00000001894 */
[C---:B--2---:R-:W-:Y:S08]  /*65f0*/  HMMA.16816.F32 R160, R128.reuse, R168, R160 ;  /* 0x000000a880a0723c */ /* 0x044ff000000018a0 */
        /* <DEDUP_REMOVED lines=14> */
[----:B----4-:R-:W2:Y:S01]  /*66e0*/  LDL.LU R221, [R1+0x38] ;  /* 0x0000380001dd7983 */ /* 0x010ea20000300800 */
        /* <DEDUP_REMOVED lines=16> */
.L_x_738:
[----:B------:R-:W2:Y:S01]  /*67f0*/  LDL.64 R72, [R1+0x20] ;  /* 0x0000200001487983 */ /* 0x000ea20000100a00 */
[----:B------:R-:W-:Y:S04]  /*6800*/  DEPBAR.LE SB0, 0x0 ;  /* 0x000080000000791a */ /* 0x000fe80000000000 */
[----:B------:R-:W-:Y:S01]  /*6810*/  SHF.R.S32.HI R2, RZ, 0x1f, R246 ;  /* 0x0000001fff027819 */ /* 0x000fe200000114f6 */
[----:B------:R-:W-:Y:S01]  /*6820*/  BAR.SYNC.DEFER_BLOCKING 0x0 ;  /* 0x0000000000007b1d */ /* 0x000fe20000010000 */
[----:B------:R-:W-:Y:S01]  /*6830*/  IMAD.WIDE.U32 R84, R246, c[0x0][0x208], RZ ;  /* 0x00008200f6547a25 */ /* 0x000fe200078e00ff */
[----:B------:R-:W-:Y:S03]  /*6840*/  MOV R247, c[0x0][0x1e0] ;  /* 0x0000780000f77a02 */ /* 0x000fe60000000f00 */
[----:B------:R-:W-:Y:S04]  /*6850*/  IMAD R2, R2, c[0x0][0x208], RZ ;  /* 0x0000820002027a24 */ /* 0x000fe800078e02ff */
[----:B------:R-:W-:Y:S05]  /*6860*/  IMAD R2, R246, c[0x0][0x20c], R2 ;  /* 0x00008300f6027a24 */ /* 0x000fea00078e0202 */
[----:B------:R-:W-:Y:S05]  /*6870*/  IADD3 R2, R85, R2, RZ ;  /* 0x0000000255027210 */ /* 0x000fea0007ffe0ff */
[----:B------:R-:W-:Y:S01]  /*6880*/  IMAD R2, R2, 0x70, RZ ;  /* 0x0000007002027824 */ /* 0x000fe200078e02ff */
[----:B-----5:R-:W-:Y:S08]  /*6890*/  LDSM.16.M88.4 R112, [R234+0x7100] ;  /* 0x00710000ea70783b */ /* 0x020ff00000000200 */
[----:B------:R-:W3:Y:S08]  /*68a0*/  LDSM.16.M88.4 R16, [R139+0x3900] ;  /* 0x003900008b10783b */ /* 0x000ef00000000200 */
[----:B------:R-:W4:Y:S08]  /*68b0*/  LDSM.16.M88.4 R108, [R234+0x9100] ;  /* 0x00910000ea6c783b */ /* 0x000f300000000200 */
[----:B------:R-:W1:Y:S08]  /*68c0*/  LDSM.16.M88.4 R32, [R139+0x4100] ;  /* 0x004100008b20783b */ /* 0x000e700000000200 */
[----:B------:R-:W1:Y:S08]  /*68d0*/  LDSM.16.M88.4 R48, [R139+0x4900] ;  /* 0x004900008b30783b */ /* 0x000e700000000200 */
[----:B------:R-:W1:Y:S02]  /*68e0*/  LDSM.16.M88.4 R64, [R139+0x5100] ;  /* 0x005100008b40783b */ /* 0x000e640000000200 */
[-C--:B-1-3--:R-:W-:Y:S06]  /*68f0*/  HMMA.16816.F32 R4, R112, R16.reuse, RZ ;  /* 0x000000107004723c */ /* 0x08afec00000018ff */
[----:B------:R-:W1:Y:S02]  /*6900*/  LDSM.16.M88.4 R80, [R139+0x5900] ;  /* 0x005900008b50783b */ /* 0x000e640000000200 */
[C---:B----4-:R-:W-:Y:S06]  /*6910*/  HMMA.16816.F32 R8, R108.reuse, R16, RZ ;  /* 0x000000106c08723c */ /* 0x050fec00000018ff */
[----:B------:R-:W3:Y:S02]  /*6920*/  LDSM.16.M88.4 R96, [R139+0x6100] ;  /* 0x006100008b60783b */ /* 0x000ee40000000200 */
[-C--:B------:R-:W-:Y:S06]  /*6930*/  HMMA.16816.F32 R12, R108, R18.reuse, RZ ;  /* 0x000000126c0c723c */ /* 0x080fec00000018ff */
[----:B------:R-:W4:Y:S02]  /*6940*/  LDSM.16.M88.4 R188, [R139+0x6900] ;  /* 0x006900008bbc783b */ /* 0x000f240000000200 */
[C---:B------:R-:W-:Y:S06]  /*6950*/  HMMA.16816.F32 R16, R112.reuse, R18, RZ ;  /* 0x000000127010723c */ /* 0x040fec00000018ff */
[----:B------:R-:W-:Y:S02]  /*6960*/  LDSM.16.M88.4 R192, [R237+0x7100] ;  /* 0x00710000edc0783b */ /* 0x000fe40000000200 */
[-C--:B------:R-:W-:Y:S06]  /*6970*/  HMMA.16816.F32 R20, R112, R32.reuse, RZ ;  /* 0x000000207014723c */ /* 0x080fec00000018ff */
[----:B------:R-:W1:Y:S02]  /*6980*/  LDSM.16.M88.4 R196, [R238] ;  /* 0x00000000eec4783b */ /* 0x000e640000000200 */
[C---:B------:R-:W-:Y:S06]  /*6990*/  HMMA.16816.F32 R24, R108.reuse, R32, RZ ;  /* 0x000000206c18723c */ /* 0x040fec00000018ff */
[----:B------:R-:W1:Y:S02]  /*69a0*/  LDSM.16.M88.4 R200, [R237+0x9100] ;  /* 0x00910000edc8783b */ /* 0x000e640000000200 */
[-C--:B------:R-:W-:Y:S06]  /*69b0*/  HMMA.16816.F32 R28, R108, R34.reuse, RZ ;  /* 0x000000226c1c723c */ /* 0x080fec00000018ff */
[----:B------:R-:W1:Y:S02]  /*69c0*/  LDSM.16.M88.4 R204, [R244] ;  /* 0x00000000f4cc783b */ /* 0x000e640000000200 */
[C---:B------:R-:W-:Y:S06]  /*69d0*/  HMMA.16816.F32 R32, R112.reuse, R34, RZ ;  /* 0x000000227020723c */ /* 0x040fec00000018ff */
[----:B------:R-:W1:Y:S02]  /*69e0*/  LDSM.16.M88.4 R208, [R243] ;  /* 0x00000000f3d0783b */ /* 0x000e640000000200 */
[-C--:B------:R-:W-:Y:S06]  /*69f0*/  HMMA.16816.F32 R36, R112, R48.reuse, RZ ;  /* 0x000000307024723c */ /* 0x080fec00000018ff */
[----:B------:R-:W1:Y:S02]  /*6a00*/  LDSM.16.M88.4 R212, [R242] ;  /* 0x00000000f2d4783b */ /* 0x000e640000000200 */
[C---:B------:R-:W-:Y:S06]  /*6a10*/  HMMA.16816.F32 R40, R108.reuse, R48, RZ ;  /* 0x000000306c28723c */ /* 0x040fec00000018ff */
[----:B------:R-:W1:Y:S02]  /*6a20*/  LDSM.16.M88.4 R216, [R241] ;  /* 0x00000000f1d8783b */ /* 0x000e640000000200 */
[-C--:B------:R-:W-:Y:S06]  /*6a30*/  HMMA.16816.F32 R44, R108, R50.reuse, RZ ;  /* 0x000000326c2c723c */ /* 0x080fec00000018ff */
[----:B------:R-:W1:Y:S02]  /*6a40*/  LDSM.16.M88.4 R220, [R240] ;  /* 0x00000000f0dc783b */ /* 0x000e640000000200 */
[C---:B------:R-:W-:Y:S06]  /*6a50*/  HMMA.16816.F32 R48, R112.reuse, R50, RZ ;  /* 0x000000327030723c */ /* 0x040fec00000018ff */
[----:B------:R-:W2:Y:S02]  /*6a60*/  LDSM.16.M88.4 R224, [R239] ;  /* 0x00000000efe0783b */ /* 0x000ea40000000200 */
[-C--:B------:R-:W-:Y:S06]  /*6a70*/  HMMA.16816.F32 R52, R112, R64.reuse, RZ ;  /* 0x000000407034723c */ /* 0x080fec00000018ff */
[----:B------:R-:W4:Y:S06]  /*6a80*/  LDL.64 R250, [R1+0x28] ;  /* 0x0000280001fa7983 */ /* 0x000f2c0000100a00 */
[----:B------:R-:W4:Y:S01]  /*6a90*/  LDL.64 R248, [R1+0x30] ;  /* 0x0000300001f87983 */ /* 0x000f220000100a00 */
[C---:B------:R-:W-:Y:S08]  /*6aa0*/  HMMA.16816.F32 R56, R108.reuse, R64, RZ ;  /* 0x000000406c38723c */ /* 0x040ff000000018ff */
[-C--:B------:R-:W-:Y:S08]  /*6ab0*/  HMMA.16816.F32 R60, R108, R66.reuse, RZ ;  /* 0x000000426c3c723c */ /* 0x080ff000000018ff */
[C---:B------:R-:W-:Y:S08]  /*6ac0*/  HMMA.16816.F32 R64, R112.reuse, R66, RZ ;  /* 0x000000427040723c */ /* 0x040ff000000018ff */
[-C--:B-1----:R-:W-:Y:S01]  /*6ad0*/  HMMA.16816.F32 R68, R112, R80.reuse, RZ ;  /* 0x000000507044723c */ /* 0x082fe200000018ff */
[----:B--2---:R-:W-:Y:S07]  /*6ae0*/  IMAD.WIDE.U32 R84, R84, 0x70, R72 ;  /* 0x0000007054547825 */ /* 0x004fee00078e0048 */
[C---:B------:R-:W-:Y:S04]  /*6af0*/  HMMA.16816.F32 R72, R108.reuse, R80, RZ ;  /* 0x000000506c48723c */ /* 0x040fe800000018ff */
[C---:B------:R-:W-:Y:S02]  /*6b00*/  LEA R90, P1, R84.reuse, c[0x0][0x1f8], 0x1 ;  /* 0x00007e00545a7a11 */ /* 0x040fe400078208ff */
[----:B------:R-:W-:Y:S02]  /*6b10*/  IADD3 R2, R85, R2, RZ ;  /* 0x0000000255027210 */ /* 0x000fe40007ffe0ff */
[-C--:B------:R-:W-:Y:S04]  /*6b20*/  HMMA.16816.F32 R76, R108, R82.reuse, RZ ;  /* 0x000000526c4c723c */ /* 0x080fe800000018ff */
[----:B------:R-:W-:Y:S02]  /*6b30*/  LEA.HI.X R91, R84, c[0x0][0x1fc], R2, 0x1, P1 ;  /* 0x00007f00545b7a11 */ /* 0x000fe400008f0c02 */
[----:B------:R-:W-:Y:S03]  /*6b40*/  IADD3 R88, P1, R90, UR4, RZ ;  /* 0x000000045a587c10 */ /* 0x000fe6000ff3e0ff */
[----:B------:R-:W-:Y:S01]  /*6b50*/  @!PT LDS RZ, [RZ] ;  /* 0x00000000fffff984 */ /* 0x000fe20000000800 */
[----:B------:R-:W-:Y:S01]  /*6b60*/  @!PT LDS RZ, [RZ] ;  /* 0x00000000fffff984 */ /* 0x000fe20000000800 */
[----:B------:R-:W-:Y:S01]  /*6b70*/  @!PT LDS RZ, [RZ] ;  /* 0x00000000fffff984 */ /* 0x000fe20000000800 */
[----:B------:R1:W-:Y:S01]  /*6b80*/  LDGSTS.E.BYPASS.LTC128B.128 [R245+0x100], [R90.64], !P0 ;  /* 0x001000005af57fae */ /* 0x0003e2000c101d48 */
[C---:B------:R-:W-:Y:S02]  /*6b90*/  HMMA.16816.F32 R80, R112.reuse, R82, RZ ;  /* 0x000000527050723c */ /* 0x040fe400000018ff */
[----:B------:R-:W-:Y:S02]  /*6ba0*/  IADD3.X R89, R91, UR5, RZ, P1, !PT ;  /* 0x000000055b597c10 */ /* 0x000fe40008ffe4ff */
[----:B------:R-:W-:Y:S04]  /*6bb0*/  IADD3 R94, P2, R88, UR4, RZ ;  /* 0x00000004585e7c10 */ /* 0x000fe8000ff5e0ff */
[-C--:B---3--:R-:W-:Y:S01]  /*6bc0*/  HMMA.16816.F32 R84, R112, R96.reuse, RZ ;  /* 0x000000607054723c */ /* 0x088fe200000018ff */
[----:B------:R1:W-:Y:S03]  /*6bd0*/  LDGSTS.E.BYPASS.LTC128B.128 [R245+0x900], [R88.64], !P0 ;  /* 0x0090000058f57fae */ /* 0x0003e6000c101d48 */
[----:B------:R-:W-:Y:S02]  /*6be0*/  IADD3.X R95, R89, UR5, RZ, P2, !PT ;  /* 0x00000005595f7c10 */ /* 0x000fe400097fe4ff */
[----:B------:R-:W-:Y:S03]  /*6bf0*/  IADD3 R92, P1, R94, UR4, RZ ;  /* 0x000000045e5c7c10 */ /* 0x000fe6000ff3e0ff */
[----:B------:R2:W-:Y:S03]  /*6c00*/  LDGSTS.E.BYPASS.LTC128B.128 [R245+0x1100], [R94.64], !P0 ;  /* 0x011000005ef57fae */ /* 0x0005e6000c101d48 */
[----:B------:R-:W-:Y:S02]  /*6c10*/  IADD3.X R93, R95, UR5, RZ, P1, !PT ;  /* 0x000000055f5d7c10 */ /* 0x000fe40008ffe4ff */
[----:B------:R-:W-:Y:S03]  /*6c20*/  IADD3 R100, P2, R92, UR4, RZ ;  /* 0x000000045c647c10 */ /* 0x000fe6000ff5e0ff */
[----:B------:R2:W-:Y:S01]  /*6c30*/  LDGSTS.E.BYPASS.LTC128B.128 [R245+0x1900], [R92.64], !P0 ;  /* 0x019000005cf57fae */ /* 0x0005e2000c101d48 */
[----:B------:R-:W-:Y:S02]  /*6c40*/  IADD3.X R101, R93, UR5, RZ, P2, !PT ;  /* 0x000000055d657c10 */ /* 0x000fe400097fe4ff */
[----:B------:R-:W-:Y:S04]  /*6c50*/  IADD3 R102, P1, R100, UR4, RZ ;  /* 0x0000000464667c10 */ /* 0x000fe8000ff3e0ff */
[----:B------:R-:W-:Y:S01]  /*6c60*/  IADD3.X R103, R101, UR5, RZ, P1, !PT ;  /* 0x0000000565677c10 */ /* 0x000fe20008ffe4ff */
[----:B------:R3:W-:Y:S01]  /*6c70*/  LDGSTS.E.BYPASS.LTC128B.128 [R245+0x2100], [R100.64], !P0 ;  /* 0x0210000064f57fae */ /* 0x0007e2000c101d48 */
[C---:B-1----:R-:W-:Y:S07]  /*6c80*/  HMMA.16816.F32 R88, R108.reuse, R96, RZ ;  /* 0x000000606c58723c */ /* 0x042fee00000018ff */
[----:B------:R4:W-:Y:S01]  /*6c90*/  LDGSTS.E.BYPASS.LTC128B.128 [R245+0x2900], [R102.64], !P0 ;  /* 0x0290000066f57fae */ /* 0x0009e2000c101d48 */
[-C--:B--2---:R-:W-:Y:S08]  /*6ca0*/  HMMA.16816.F32 R92, R108, R98.reuse, RZ ;  /* 0x000000626c5c723c */ /* 0x084ff000000018ff */
[C---:B------:R-:W-:Y:S04]  /*6cb0*/  HMMA.16816.F32 R96, R112.reuse, R98, RZ ;  /* 0x000000627060723c */ /* 0x040fe800000018ff */
[----:B---3--:R-:W-:Y:S04]  /*6cc0*/  IADD3 R100, P1, R102, UR4, RZ ;  /* 0x0000000466647c10 */ /* 0x008fe8000ff3e0ff */
[----:B------:R-:W-:Y:S02]  /*6cd0*/  IADD3.X R101, R103, UR5, RZ, P1, !PT ;  /* 0x0000000567657c10 */ /* 0x000fe40008ffe4ff */
[C---:B------:R-:W-:Y:S02]  /*6ce0*/  ISETP.GT.AND P1, PT, R246.reuse, RZ, PT ;  /* 0x000000fff600720c */ /* 0x040fe40003f24270 */
[----:B------:R-:W-:Y:S01]  /*6cf0*/  IADD3 R246, R246, -0x1, RZ ;  /* 0xfffffffff6f67810 */ /* 0x000fe20007ffe0ff */
[----:B------:R4:W-:Y:S08]  /*6d00*/  LDGSTS.E.BYPASS.LTC128B.128 [R245+0x3100], [R100.64], !P0 ;  /* 0x0310000064f57fae */ /* 0x0009f0000c101d48 */
[----:B------:R-:W0:Y:S01]  /*6d10*/  LDGDEPBAR ;  /* 0x00000000000079af */ /* 0x000e220000000000 */
        /* <DEDUP_REMOVED lines=38> */
[----:B------:R-:W3:Y:S07]  /*6f80*/  LDSM.16.M88.4 R200, [R233+0x5100] ;  /* 0x00510000e9c8783b */ /* 0x000eee0000000200 */
[----:B------:R-:W-:Y:S01]  /*6f90*/  HMMA.16816.F32 R112, R192, R226, R112 ;  /* 0x000000e2c070723c */ /* 0x000fe20000001870 */
[----:B------:R-:W4:Y:S07]  /*6fa0*/  LDSM.16.M88.4 R192, [R233+0x6100] ;  /* 0x00610000e9c0783b */ /* 0x000f2e0000000200 */
[-C--:B-1----:R-:W-:Y:S08]  /*6fb0*/  HMMA.16816.F32 R4, R188, R196.reuse, R4 ;  /* 0x000000c4bc04723c */ /* 0x082ff00000001804 */
[C---:B--2---:R-:W-:Y:S08]  /*6fc0*/  HMMA.16816.F32 R8, R204.reuse, R196, R8 ;  /* 0x000000c4cc08723c */ /* 0x044ff00000001808 */
[-C--:B------:R-:W-:Y:S08]  /*6fd0*/  HMMA.16816.F32 R12, R204, R198.reuse, R12 ;  /* 0x000000c6cc0c723c */ /* 0x080ff0000000180c */
[C---:B------:R-:W-:Y:S01]  /*6fe0*/  HMMA.16816.F32 R16, R188.reuse, R198, R16 ;  /* 0x000000c6bc10723c */ /* 0x040fe20000001810 */
[----:B------:R-:W-:Y:S07]  /*6ff0*/  LDSM.16.M88.4 R196, [R232] ;  /* 0x00000000e8c4783b */ /* 0x000fee0000000200 */
[-C--:B---3--:R-:W-:Y:S08]  /*7000*/  HMMA.16816.F32 R20, R188, R208.reuse, R20 ;  /* 0x000000d0bc14723c */ /* 0x088ff00000001814 */
[C---:B------:R-:W-:Y:S08]  /*7010*/  HMMA.16816.F32 R24, R204.reuse, R208, R24 ;  /* 0x000000d0cc18723c */ /* 0x040ff00000001818 */
[-C--:B------:R-:W-:Y:S08]  /*7020*/  HMMA.16816.F32 R28, R204, R210.reuse, R28 ;  /* 0x000000d2cc1c723c */ /* 0x080ff0000000181c */
[C---:B------:R-:W-:Y:S01]  /*7030*/  HMMA.16816.F32 R32, R188.reuse, R210, R32 ;  /* 0x000000d2bc20723c */ /* 0x040fe20000001820 */
[----:B------:R-:W-:Y:S07]  /*7040*/  LDSM.16.M88.4 R208, [R232+0x800] ;  /* 0x00080000e8d0783b */ /* 0x000fee0000000200 */
[-C--:B----4-:R-:W-:Y:S08]  /*7050*/  HMMA.16816.F32 R36, R188, R212.reuse, R36 ;  /* 0x000000d4bc24723c */ /* 0x090ff00000001824 */
        /* <DEDUP_REMOVED lines=21> */
[-C--:B------:R-:W-:Y:S01]  /*71b0*/  HMMA.16816.F32 R108, R204, R222.reuse, R108 ;  /* 0x000000decc6c723c */ /* 0x080fe2000000186c */
[----:B------:R-:W2:Y:S07]  /*71c0*/  LDSM.16.M88.4 R204, [R232+0x2000] ;  /* 0x00200000e8cc783b */ /* 0x000eae0000000200 */
[----:B------:R-:W-:Y:S01]  /*71d0*/  HMMA.16816.F32 R112, R188, R222, R112 ;  /* 0x000000debc70723c */ /* 0x000fe20000001870 */
[----:B------:R-:W3:Y:S07]  /*71e0*/  LDSM.16.M88.4 R188, [R232+0x2800] ;  /* 0x00280000e8bc783b */ /* 0x000eee0000000200 */
[-C--:B-1----:R-:W-:Y:S08]  /*71f0*/  HMMA.16816.F32 R4, R192, R196.reuse, R4 ;  /* 0x000000c4c004723c */ /* 0x082ff00000001804 */
[C---:B------:R-:W-:Y:S08]  /*7200*/  HMMA.16816.F32 R8, R200.reuse, R196, R8 ;  /* 0x000000c4c808723c */ /* 0x040ff00000001808 */
[-C--:B------:R-:W-:Y:S08]  /*7210*/  HMMA.16816.F32 R12, R200, R198.reuse, R12 ;  /* 0x000000c6c80c723c */ /* 0x080ff0000000180c */
[C---:B------:R-:W-:Y:S01]  /*7220*/  HMMA.16816.F32 R16, R192.reuse, R198, R16 ;  /* 0x000000c6c010723c */ /* 0x040fe20000001810 */
[----:B------:R-:W1:Y:S01]  /*7230*/  LDSM.16.M88.4 R196, [R232+0x3000] ;  /* 0x00300000e8c4783b */ /* 0x000e620000000200 */
[----:B------:R-:W-:Y:S04]  /*7240*/  DEPBAR.LE SB0, 0x0 ;  /* 0x000080000000791a */ /* 0x000fe80000000000 */
[----:B------:R-:W-:Y:S02]  /*7250*/  FMNMX.FTZ R2, R4, R0, !PT ;  /* 0x0000000004027209 */ /* 0x000fe40007810000 */
[-C--:B------:R-:W-:Y:S01]  /*7260*/  HMMA.16816.F32 R20, R192, R208.reuse, R20 ;  /* 0x000000d0c014723c */ /* 0x080fe20000001814 */
[----:B------:R-:W-:Y:S04]  /*7270*/  BAR.SYNC.DEFER_BLOCKING 0x0 ;  /* 0x0000000000007b1d */ /* 0x000fe80000010000 */
[----:B------:R-:W-:Y:S02]  /*7280*/  FMNMX.FTZ R2, R5, R2, !PT ;  /* 0x0000000205027209 */ /* 0x000fe40007810000 */
[----:B------:R-:W-:Y:S01]  /*7290*/  FMNMX.FTZ R132, R6, R3, !PT ;  /* 0x0000000306847209 */ /* 0x000fe20007810000 */
[C---:B------:R-:W-:Y:S04]  /*72a0*/  HMMA.16816.F32 R24, R200.reuse, R208, R24 ;  /* 0x000000d0c818723c */ /* 0x040fe80000001818 */
[----:B------:R-:W-:Y:S02]  /*72b0*/  FMNMX.FTZ R132, R7, R132, !PT ;  /* 0x0000008407847209 */ /* 0x000fe40007810000 */
[----:B------:R-:W-:Y:S02]  /*72c0*/  FMNMX.FTZ R134, R8, R133, !PT ;  /* 0x0000008508867209 */ /* 0x000fe40007810000 */
[-C--:B------:R-:W-:Y:S04]  /*72d0*/  HMMA.16816.F32 R28, R200, R210.reuse, R28 ;  /* 0x000000d2c81c723c */ /* 0x080fe8000000181c */
[----:B------:R-:W-:Y:S02]  /*72e0*/  FMNMX.FTZ R2, R16, R2, !PT ;  /* 0x0000000210027209 */ /* 0x000fe40007810000 */
[----:B------:R-:W-:Y:S02]  /*72f0*/  FMNMX.FTZ R132, R18, R132, !PT ;  /* 0x0000008412847209 */ /* 0x000fe40007810000 */
        /* <DEDUP_REMOVED lines=27> */
[-C--:B--2---:R-:W-:Y:S04]  /*74b0*/  HMMA.16816.F32 R68, R192, R204.reuse, R68 ;  /* 0x000000ccc044723c */ /* 0x084fe80000001844 */
        /* <DEDUP_REMOVED lines=11> */
[-C--:B---3--:R-:W-:Y:S04]  /*7570*/  HMMA.16816.F32 R84, R192, R188.reuse, R84 ;  /* 0x000000bcc054723c */ /* 0x088fe80000001854 */
        /* <DEDUP_REMOVED lines=11> */
[-C--:B-1----:R-:W-:Y:S04]  /*7630*/  HMMA.16816.F32 R100, R192, R196.reuse, R100 ;  /* 0x000000c4c064723c */ /* 0x082fe80000001864 */
[----:B------:R-:W-:Y:S02]  /*7640*/  FMNMX.FTZ R2, R68, R2, !PT ;  /* 0x0000000244027209 */ /* 0x000fe40007810000 */
[----:B------:R-:W-:Y:S02]  /*7650*/  FMNMX.FTZ R132, R66, R132, !PT ;  /* 0x0000008442847209 */ /* 0x000fe40007810000 */
[C---:B------:R-:W-:Y:S04]  /*7660*/  HMMA.16816.F32 R104, R200.reuse, R196, R104 ;  /* 0x000000c4c868723c */ /* 0x040fe80000001868 */
[----:B------:R-:W-:Y:S02]  /*7670*/  FMNMX.FTZ R134, R45, R134, !PT ;  /* 0x000000862d867209 */ /* 0x000fe40007810000 */
[----:B------:R-:W-:Y:S02]  /*7680*/  FMNMX.FTZ R135, R69, R2, !PT ;  /* 0x0000000245877209 */ /* 0x000fe40007810000 */
[----:B------:R-:W-:Y:S01]  /*7690*/  FMNMX.FTZ R136, R56, R134, !PT ;  /* 0x0000008638887209 */ /* 0x000fe20007810000 */
[-C--:B------:R-:W-:Y:S03]  /*76a0*/  HMMA.16816.F32 R108, R200, R198.reuse, R108 ;  /* 0x000000c6c86c723c */ /* 0x080fe6000000186c */
[----:B------:R-:W-:Y:S02]  /*76b0*/  FMNMX.FTZ R134, R67, R132, !PT ;  /* 0x0000008443867209 */ /* 0x000fe40007810000 */
[----:B------:R-:W-:Y:S02]  /*76c0*/  FMNMX.FTZ R135, R80, R135, !PT ;  /* 0x0000008750877209 */ /* 0x000fe40007810000 */
[----:B------:R-:W-:Y:S01]  /*76d0*/  FMNMX.FTZ R2, R70, R134, !PT ;  /* 0x0000008646027209 */ /* 0x000fe20007810000 */
[----:B------:R-:W-:Y:S04]  /*76e0*/  HMMA.16816.F32 R112, R192, R198, R112 ;  /* 0x000000c6c070723c */ /* 0x000fe80000001870 */
[----:B------:R-:W-:Y:S02]  /*76f0*/  FMNMX.FTZ R135, R81, R135, !PT ;  /* 0x0000008751877209 */ /* 0x000fe40007810000 */
[----:B------:R-:W-:Y:S02]  /*7700*/  FMNMX.FTZ R2, R71, R2, !PT ;  /* 0x0000000247027209 */ /* 0x000fe40007810000 */
[----:B------:R-:W-:Y:S04]  /*7710*/  FMNMX.FTZ R134, R10, R138, !PT ;  /* 0x0000008a0a867209 */ /* 0x000fe80007810000 */
        /* <DEDUP_REMOVED lines=29> */
[----:B------:R-:W1:Y:S01]  /*78f0*/  SHFL.BFLY PT, R188, R135, 0x2, 0x1f ;  /* 0x0c401f0087bc7f89 */ /* 0x000e6200000e0000 */
[----:B------:R-:W-:Y:S02]  /*7900*/  FMNMX.FTZ R134, R42, R134, !PT ;  /* 0x000000862a867209 */ /* 0x000fe40007810000 */
[----:B------:R-:W-:Y:S02]  /*7910*/  FMNMX.FTZ R2, R114, R2, !PT ;  /* 0x0000000272027209 */ /* 0x000fe40007810000 */
[----:B------:R-:W-:Y:S02]  /*7920*/  FMNMX.FTZ R132, R77, R132, !PT ;  /* 0x000000844d847209 */ /* 0x000fe40007810000 */
        /* <DEDUP_REMOVED lines=15> */
[----:B------:R-:W-:Y:S01]  /*7a20*/  FMNMX.FTZ R134, R63, R134, !PT ;  /* 0x000000863f867209 */ /* 0x000fe20007810000 */
[----:B------:R-:W1:Y:S01]  /*7a30*/  SHFL.BFLY PT, R188, R135, 0x1, 0x1f ;  /* 0x0c201f0087bc7f89 */ /* 0x000e6200000e0000 */
[----:B------:R-:W-:Y:S02]  /*7a40*/  FMNMX.FTZ R132, R108, R132, !PT ;  /* 0x000000846c847209 */ /* 0x000fe40007810000 */
[----:B------:R-:W-:Y:S02]  /*7a50*/  FMNMX.FTZ R134, R74, R134, !PT ;  /* 0x000000864a867209 */ /* 0x000fe40007810000 */
[----:B------:R-:W-:Y:S02]  /*7a60*/  FMNMX.FTZ R132, R109, R132, !PT ;  /* 0x000000846d847209 */ /* 0x000fe40007810000 */
[----:B--2---:R-:W-:Y:S02]  /*7a70*/  FMNMX.FTZ R2, R2, R137, !PT ;  /* 0x0000008902027209 */ /* 0x004fe40007810000 */
[----:B------:R-:W-:Y:S01]  /*7a80*/  FMNMX.FTZ R134, R75, R134, !PT ;  /* 0x000000864b867209 */ /* 0x000fe20007810000 */
[----:B------:R-:W2:Y:S03]  /*7a90*/  SHFL.BFLY PT, R136, R132, 0x2, 0x1f ;  /* 0x0c401f0084887f89 */ /* 0x000ea600000e0000 */
[----:B------:R-:W-:Y:S04]  /*7aa0*/  FMNMX.FTZ R134, R78, R134, !PT ;  /* 0x000000864e867209 */ /* 0x000fe80007810000 */
[----:B------:R-:W-:Y:S01]  /*7ab0*/  FMNMX.FTZ R134, R79, R134, !PT ;  /* 0x000000864f867209 */ /* 0x000fe20007810000 */
[----:B------:R-:W3:Y:S03]  /*7ac0*/  SHFL.BFLY PT, R137, R2, 0x1, 0x1f ;  /* 0x0c201f0002897f89 */ /* 0x000ee600000e0000 */
[----:B------:R-:W-:Y:S02]  /*7ad0*/  FMNMX.FTZ R134, R90, R134, !PT ;  /* 0x000000865a867209 */ /* 0x000fe40007810000 */
[----:B-1----:R-:W-:Y:S02]  /*7ae0*/  FMNMX.FTZ R135, R135, R188, !PT ;  /* 0x000000bc87877209 */ /* 0x002fe40007810000 */
[----:B------:R-:W-:Y:S03]  /*7af0*/  FMNMX.FTZ R134, R91, R134, !PT ;  /* 0x000000865b867209 */ /* 0x000fe60007810000 */
[C---:B------:R-:W-:Y:S01]  /*7b00*/  FADD.FTZ R0, -R135.reuse, R0 ;  /* 0x0000000087007221 */ /* 0x040fe20000010100 */
[----:B------:R-:W-:Y:S01]  /*7b10*/  FMNMX.FTZ R134, R94, R134, !PT ;  /* 0x000000865e867209 */ /* 0x000fe20007810000 */
[----:B------:R-:W-:Y:S03]  /*7b20*/  FMUL.FTZ R192, R135, c[0x0][0x2d0] ;  /* 0x0000b40087c07a20 */ /* 0x000fe60000410000 */
[----:B------:R-:W-:Y:S01]  /*7b30*/  FMNMX.FTZ R134, R95, R134, !PT ;  /* 0x000000865f867209 */ /* 0x000fe20007810000 */
[--C-:B------:R-:W-:Y:S01]  /*7b40*/  FFMA.FTZ R20, R20, c[0x0][0x2d0], -R192.reuse ;  /* 0x0000b40014147a23 */ /* 0x100fe200000108c0 */
[----:B--2---:R-:W-:Y:S01]  /*7b50*/  FMNMX.FTZ R132, R132, R136, !PT ;  /* 0x0000008884847209 */ /* 0x004fe20007810000 */
[--C-:B------:R-:W-:Y:S01]  /*7b60*/  FFMA.FTZ R21, R21, c[0x0][0x2d0], -R192.reuse ;  /* 0x0000b40015157a23 */ /* 0x100fe200000108c0 */
[----:B------:R-:W-:Y:S01]  /*7b70*/  FMNMX.FTZ R136, R106, R134, !PT ;  /* 0x000000866a887209 */ /* 0x000fe20007810000 */
[----:B------:R-:W-:Y:S01]  /*7b80*/  MUFU.EX2 R215, R20 ;  /* 0x0000001400d77308 */ /* 0x000fe20000000800 */
[--C-:B------:R-:W-:Y:S01]  /*7b90*/  FFMA.FTZ R52, R52, c[0x0][0x2d0], -R192.reuse ;  /* 0x0000b40034347a23 */ /* 0x100fe200000108c0 */
[----:B------:R-:W1:Y:S01]  /*7ba0*/  SHFL.BFLY PT, R189, R132, 0x1, 0x1f ;  /* 0x0c201f0084bd7f89 */ /* 0x000e6200000e0000 */
[----:B---3--:R-:W-:Y:S01]  /*7bb0*/  FMNMX.FTZ R134, R2, R137, !PT ;  /* 0x0000008902867209 */ /* 0x008fe20007810000 */
[----:B------:R-:W-:Y:S01]  /*7bc0*/  FMUL.FTZ R2, R0, c[0x0][0x2d0] ;  /* 0x0000b40000027a20 */ /* 0x000fe20000410000 */
[----:B------:R-:W-:Y:S01]  /*7bd0*/  FMNMX.FTZ R0, R107, R136, !PT ;  /* 0x000000886b007209 */ /* 0x000fe20007810000 */
[--C-:B------:R-:W-:Y:S02]  /*7be0*/  FFMA.FTZ R53, R53, c[0x0][0x2d0], -R192.reuse ;  /* 0x0000b40035357a23 */ /* 0x100fe400000108c0 */
[--C-:B------:R-:W-:Y:S01]  /*7bf0*/  FFMA.FTZ R64, R64, c[0x0][0x2d0], -R192.reuse ;  /* 0x0000b40040407a23 */ /* 0x100fe200000108c0 */
[----:B------:R-:W-:Y:S01]  /*7c00*/  FMNMX.FTZ R0, R110, R0, !PT ;  /* 0x000000006e007209 */ /* 0x000fe20007810000 */
[----:B------:R2:W3:Y:S01]  /*7c10*/  MUFU.EX2 R137, R2 ;  /* 0x0000000200897308 */ /* 0x0004e20000000800 */
[--C-:B------:R-:W-:Y:S02]  /*7c20*/  FFMA.FTZ R65, R65, c[0x0][0x2d0], -R192.reuse ;  /* 0x0000b40041417a23 */ /* 0x100fe400000108c0 */
[----:B------:R-:W-:Y:S01]  /*7c30*/  FMNMX.FTZ R0, R111, R0, !PT ;  /* 0x000000006f007209 */ /* 0x000fe20007810000 */
[--C-:B------:R-:W-:Y:S02]  /*7c40*/  FFMA.FTZ R68, R68, c[0x0][0x2d0], -R192.reuse ;  /* 0x0000b40044447a23 */ /* 0x100fe400000108c0 */
[--C-:B------:R-:W-:Y:S02]  /*7c50*/  FFMA.FTZ R69, R69, c[0x0][0x2d0], -R192.reuse ;  /* 0x0000b40045457a23 */ /* 0x100fe400000108c0 */
[----:B------:R-:W-:Y:S02]  /*7c60*/  FMUL.FTZ R193, R134, c[0x0][0x2d0] ;  /* 0x0000b40086c17a20 */ /* 0x000fe40000410000 */
[----:B------:R-:W-:Y:S01]  /*7c70*/  MUFU.EX2 R213, R21 ;  /* 0x0000001500d57308 */ /* 0x000fe20000000800 */
[--C-:B------:R-:W-:Y:S02]  /*7c80*/  FFMA.FTZ R4, R4, c[0x0][0x2d0], -R192.reuse ;  /* 0x0000b40004047a23 */ /* 0x100fe400000108c0 */
[--C-:B------:R-:W-:Y:S02]  /*7c90*/  FFMA.FTZ R22, R22, c[0x0][0x2d0], -R193.reuse ;  /* 0x0000b40016167a23 */ /* 0x100fe400000108c1 */
[--C-:B------:R-:W-:Y:S01]  /*7ca0*/  FFMA.FTZ R23, R23, c[0x0][0x2d0], -R193.reuse ;  /* 0x0000b40017177a23 */ /* 0x100fe200000108c1 */
[----:B-1----:R-:W-:Y:S01]  /*7cb0*/  FMNMX.FTZ R132, R132, R189, !PT ;  /* 0x000000bd84847209 */ /* 0x002fe20007810000 */
[--C-:B------:R-:W-:Y:S02]  /*7cc0*/  FFMA.FTZ R54, R54, c[0x0][0x2d0], -R193.reuse ;  /* 0x0000b40036367a23 */ /* 0x100fe400000108c1 */
[--C-:B------:R-:W-:Y:S01]  /*7cd0*/  FFMA.FTZ R55, R55, c[0x0][0x2d0], -R193.reuse ;  /* 0x0000b40037377a23 */ /* 0x100fe200000108c1 */
[----:B------:R1:W-:Y:S01]  /*7ce0*/  MUFU.EX2 R220, R4 ;  /* 0x0000000400dc7308 */ /* 0x0003e20000000800 */
[--C-:B------:R-:W-:Y:S02]  /*7cf0*/  FFMA.FTZ R6, R6, c[0x0][0x2d0], -R193.reuse ;  /* 0x0000b40006067a23 */ /* 0x100fe400000108c1 */
[----:B------:R-:W-:Y:S02]  /*7d00*/  FFMA.FTZ R66, R66, c[0x0][0x2d0], -R193 ;  /* 0x0000b40042427a23 */ /* 0x000fe400000108c1 */
[----:B--2---:R-:W-:Y:S02]  /*7d10*/  FADD.FTZ R2, -R134, R3 ;  /* 0x0000000386027221 */ /* 0x004fe40000010100 */
[----:B------:R-:W2:Y:S01]  /*7d20*/  SHFL.BFLY PT, R3, R0, 0x2, 0x1f ;  /* 0x0c401f0000037f89 */ /* 0x000ea200000e0000 */
[--C-:B------:R-:W-:Y:S02]  /*7d30*/  FFMA.FTZ R67, R67, c[0x0][0x2d0], -R193.reuse ;  /* 0x0000b40043437a23 */ /* 0x100fe400000108c1 */
[----:B------:R4:W-:Y:S01]  /*7d40*/  MUFU.EX2 R219, R6 ;  /* 0x0000000600db7308 */ /* 0x0009e20000000800 */
[----:B------:R-:W-:Y:S02]  /*7d50*/  FMUL.FTZ R2, R2, c[0x0][0x2d0] ;  /* 0x0000b40002027a20 */ /* 0x000fe40000410000 */
[--C-:B------:R-:W-:Y:S02]  /*7d60*/  FFMA.FTZ R70, R70, c[0x0][0x2d0], -R193.reuse ;  /* 0x0000b40046467a23 */ /* 0x100fe400000108c1 */
[--C-:B------:R-:W-:Y:S02]  /*7d70*/  FFMA.FTZ R71, R71, c[0x0][0x2d0], -R193.reuse ;  /* 0x0000b40047477a23 */ /* 0x100fe400000108c1 */
[--C-:B------:R-:W-:Y:S02]  /*7d80*/  FFMA.FTZ R7, R7, c[0x0][0x2d0], -R193.reuse ;  /* 0x0000b40007077a23 */ /* 0x100fe400000108c1 */
[--C-:B------:R-:W-:Y:S01]  /*7d90*/  FFMA.FTZ R16, R16, c[0x0][0x2d0], -R192.reuse ;  /* 0x0000b40010107a23 */ /* 0x100fe200000108c0 */
[----:B------:R4:W4:Y:S01]  /*7da0*/  MUFU.EX2 R136, R2 ;  /* 0x0000000200887308 */ /* 0x0009220000000800 */
[--C-:B------:R-:W-:Y:S02]  /*7db0*/  FFMA.FTZ R5, R5, c[0x0][0x2d0], -R192.reuse ;  /* 0x0000b40005057a23 */ /* 0x100fe400000108c0 */
[----:B------:R-:W-:Y:S01]  /*7dc0*/  FFMA.FTZ R17, R17, c[0x0][0x2d0], -R192 ;  /* 0x0000b40011117a23 */ /* 0x000fe200000108c0 */
[----:B-1----:R-:W-:Y:S01]  /*7dd0*/  @P1 SHF.R.S32.HI R4, RZ, 0x1f, R246 ;  /* 0x0000001fff041819 */ /* 0x002fe200000114f6 */
[--C-:B------:R-:W-:Y:S02]  /*7de0*/  FFMA.FTZ R18, R18, c[0x0][0x2d0], -R193.reuse ;  /* 0x0000b40012127a23 */ /* 0x100fe400000108c1 */
[--C-:B------:R-:W-:Y:S02]  /*7df0*/  FFMA.FTZ R19, R19, c[0x0][0x2d0], -R193.reuse ;  /* 0x0000b40013137a23 */ /* 0x100fe400000108c1 */
[C---:B---3--:R-:W-:Y:S01]  /*7e00*/  FMUL.FTZ R120, R137.reuse, R120 ;  /* 0x0000007889787220 */ /* 0x048fe20000410000 */
[----:B------:R-:W-:Y:S01]  /*7e10*/  MUFU.EX2 R221, R7 ;  /* 0x0000000700dd7308 */ /* 0x000fe20000000800 */
[----:B--2---:R-:W-:Y:S01]  /*7e20*/  FMNMX.FTZ R0, R0, R3, !PT ;  /* 0x0000000300007209 */ /* 0x004fe20007810000 */
[----:B------:R-:W-:Y:S02]  /*7e30*/  FMUL.FTZ R121, R137, R121 ;  /* 0x0000007989797220 */ /* 0x000fe40000410000 */
[----:B------:R-:W-:Y:S02]  /*7e40*/  FFMA.FTZ R80, R80, c[0x0][0x2d0], -R192 ;  /* 0x0000b40050507a23 */ /* 0x000fe400000108c0 */
[--C-:B------:R-:W-:Y:S02]  /*7e50*/  FFMA.FTZ R83, R83, c[0x0][0x2d0], -R193.reuse ;  /* 0x0000b40053537a23 */ /* 0x100fe400000108c1 */
[--C-:B------:R-:W-:Y:S02]  /*7e60*/  FFMA.FTZ R34, R34, c[0x0][0x2d0], -R193.reuse ;  /* 0x0000b40022227a23 */ /* 0x100fe400000108c1 */
[----:B------:R1:W-:Y:S01]  /*7e70*/  MUFU.EX2 R223, R5 ;  /* 0x0000000500df7308 */ /* 0x0003e20000000800 */
[----:B----4-:R-:W-:Y:S02]  /*7e80*/  @P1 IMAD R6, R4, c[0x0][0x1e0], RZ ;  /* 0x0000780004061a24 */ /* 0x010fe400078e02ff */
[----:B------:R-:W-:Y:S02]  /*7e90*/  FFMA.FTZ R35, R35, c[0x0][0x2d0], -R193 ;  /* 0x0000b40023237a23 */ /* 0x000fe400000108c1 */
[----:B------:R-:W-:Y:S02]  /*7ea0*/  FADD.FTZ R2, -R132, R133 ;  /* 0x0000008584027221 */ /* 0x000fe40000010100 */
[----:B------:R-:W-:Y:S02]  /*7eb0*/  @P1 IMAD R6, R246, c[0x0][0x1e4], R6 ;  /* 0x00007900f6061a24 */ /* 0x000fe400078e0206 */
[----:B------:R-:W-:Y:S01]  /*7ec0*/  FMUL.FTZ R2, R2, c[0x0][0x2d0] ;  /* 0x0000b40002027a20 */ /* 0x000fe20000410000 */
[----:B------:R-:W-:Y:S01]  /*7ed0*/  MUFU.EX2 R209, R22 ;  /* 0x0000001600d17308 */ /* 0x000fe20000000800 */
[C---:B------:R-:W-:Y:S02]  /*7ee0*/  FMUL.FTZ R122, R136.reuse, R122 ;  /* 0x0000007a887a7220 */ /* 0x040fe40000410000 */
[----:B------:R-:W-:Y:S02]  /*7ef0*/  FMUL.FTZ R123, R136, R123 ;  /* 0x0000007b887b7220 */ /* 0x000fe40000410000 */
[--C-:B------:R-:W-:Y:S02]  /*7f00*/  FFMA.FTZ R36, R36, c[0x0][0x2d0], -R192.reuse ;  /* 0x0000b40024247a23 */ /* 0x100fe400000108c0 */
[--C-:B------:R-:W-:Y:S02]  /*7f10*/  FFMA.FTZ R37, R37, c[0x0][0x2d0], -R192.reuse ;  /* 0x0000b40025257a23 */ /* 0x100fe400000108c0 */
[--C-:B------:R-:W-:Y:S01]  /*7f20*/  FFMA.FTZ R38, R38, c[0x0][0x2d0], -R193.reuse ;  /* 0x0000b40026267a23 */ /* 0x100fe200000108c1 */
[----:B------:R2:W3:Y:S01]  /*7f30*/  MUFU.EX2 R133, R2 ;  /* 0x0000000200857308 */ /* 0x0004e20000000800 */
[--C-:B------:R-:W-:Y:S02]  /*7f40*/  FFMA.FTZ R39, R39, c[0x0][0x2d0], -R193.reuse ;  /* 0x0000b40027277a23 */ /* 0x100fe400000108c1 */
[--C-:B------:R-:W-:Y:S02]  /*7f50*/  FFMA.FTZ R48, R48, c[0x0][0x2d0], -R192.reuse ;  /* 0x0000b40030307a23 */ /* 0x100fe400000108c0 */
[----:B-1----:R-:W-:Y:S04]  /*7f60*/  @P1 IMAD.WIDE.U32 R4, R246, c[0x0][0x1e0], RZ ;  /* 0x00007800f6041a25 */ /* 0x002fe800078e00ff */
[--C-:B------:R-:W-:Y:S01]  /*7f70*/  FFMA.FTZ R49, R49, c[0x0][0x2d0], -R192.reuse ;  /* 0x0000b40031317a23 */ /* 0x100fe200000108c0 */
[----:B------:R-:W-:Y:S01]  /*7f80*/  MUFU.EX2 R212, R23 ;  /* 0x0000001700d47308 */ /* 0x000fe20000000800 */
[----:B------:R-:W-:Y:S01]  /*7f90*/  @P1 IADD3 R6, R5, R6, RZ ;  /* 0x0000000605061210 */ /* 0x000fe20007ffe0ff */
[--C-:B------:R-:W-:Y:S02]  /*7fa0*/  FFMA.FTZ R50, R50, c[0x0][0x2d0], -R193.reuse ;  /* 0x0000b40032327a23 */ /* 0x100fe400000108c1 */
[--C-:B------:R-:W-:Y:S02]  /*7fb0*/  FFMA.FTZ R51, R51, c[0x0][0x2d0], -R193.reuse ;  /* 0x0000b40033337a23 */ /* 0x100fe400000108c1 */
[--C-:B------:R-:W-:Y:S02]  /*7fc0*/  FFMA.FTZ R81, R81, c[0x0][0x2d0], -R192.reuse ;  /* 0x0000b40051517a23 */ /* 0x100fe400000108c0 */
[--C-:B------:R-:W-:Y:S02]  /*7fd0*/  FFMA.FTZ R113, R113, c[0x0][0x2d0], -R192.reuse ;  /* 0x0000b40071717a23 */ /* 0x100fe400000108c0 */
[----:B------:R1:W-:Y:S01]  /*7fe0*/  MUFU.EX2 R224, R16 ;  /* 0x0000001000e07308 */ /* 0x0003e20000000800 */
[--C-:B------:R-:W-:Y:S02]  /*7ff0*/  FFMA.FTZ R32, R32, c[0x0][0x2d0], -R192.reuse ;  /* 0x0000b40020207a23 */ /* 0x100fe400000108c0 */
[--C-:B------:R-:W-:Y:S01]  /*8000*/  FFMA.FTZ R33, R33, c[0x0][0x2d0], -R192.reuse ;  /* 0x0000b40021217a23 */ /* 0x100fe200000108c0 */
[----:B--2---:R-:W2:Y:S01]  /*8010*/  SHFL.BFLY PT, R2, R0, 0x1, 0x1f ;  /* 0x0c201f0000027f89 */ /* 0x004ea200000e0000 */
[C---:B---3--:R-:W-:Y:S02]  /*8020*/  FMUL.FTZ R116, R133.reuse, R116 ;  /* 0x0000007485747220 */ /* 0x048fe40000410000 */
[C---:B------:R-:W-:Y:S02]  /*8030*/  FMUL.FTZ R117, R133.reuse, R117 ;  /* 0x0000007585757220 */ /* 0x040fe40000410000 */
[C---:B------:R-:W-:Y:S01]  /*8040*/  FMUL.FTZ R124, R133.reuse, R124 ;  /* 0x0000007c857c7220 */ /* 0x040fe20000410000 */
[----:B------:R3:W-:Y:S01]  /*8050*/  MUFU.EX2 R210, R17 ;  /* 0x0000001100d27308 */ /* 0x0007e20000000800 */
[C---:B------:R-:W-:Y:S02]  /*8060*/  FMUL.FTZ R125, R133.reuse, R125 ;  /* 0x0000007d857d7220 */ /* 0x040fe40000410000 */
[C---:B------:R-:W-:Y:S02]  /*8070*/  FMUL.FTZ R128, R133.reuse, R128 ;  /* 0x0000008085807220 */ /* 0x040fe40000410000 */
[----:B------:R-:W-:Y:S02]  /*8080*/  FMUL.FTZ R129, R133, R129 ;  /* 0x0000008185817220 */ /* 0x000fe40000410000 */
[--C-:B------:R-:W-:Y:S02]  /*8090*/  FFMA.FTZ R82, R82, c[0x0][0x2d0], -R193.reuse ;  /* 0x0000b40052527a23 */ /* 0x100fe400000108c1 */
[--C-:B------:R-:W-:Y:S01]  /*80a0*/  FFMA.FTZ R86, R86, c[0x0][0x2d0], -R193.reuse ;  /* 0x0000b40056567a23 */ /* 0x100fe200000108c1 */
[----:B------:R4:W-:Y:S01]  /*80b0*/  MUFU.EX2 R225, R18 ;  /* 0x0000001200e17308 */ /* 0x0009e20000000800 */
[--C-:B------:R-:W-:Y:S02]  /*80c0*/  FFMA.FTZ R87, R87, c[0x0][0x2d0], -R193.reuse ;  /* 0x0000b40057577a23 */ /* 0x100fe400000108c1 */
[--C-:B------:R-:W-:Y:S02]  /*80d0*/  FFMA.FTZ R98, R98, c[0x0][0x2d0], -R193.reuse ;  /* 0x0000b40062627a23 */ /* 0x100fe400000108c1 */
[----:B-1----:R-:W-:Y:S02]  /*80e0*/  FMUL.FTZ R16, R137, R152 ;  /* 0x0000009889107220 */ /* 0x002fe40000410000 */
[--C-:B------:R-:W-:Y:S01]  /*80f0*/  FFMA.FTZ R99, R99, c[0x0][0x2d0], -R193.reuse ;  /* 0x0000b40063637a23 */ /* 0x100fe200000108c1 */
[----:B--2---:R-:W-:Y:S01]  /*8100*/  FMNMX.FTZ R2, R0, R2, !PT ;  /* 0x0000000200027209 */ /* 0x004fe20007810000 */
[----:B------:R-:W-:Y:S01]  /*8110*/  FFMA.FTZ R112, R112, c[0x0][0x2d0], -R192 ;  /* 0x0000b40070707a23 */ /* 0x000fe200000108c0 */
[----:B------:R1:W-:Y:S01]  /*8120*/  MUFU.EX2 R211, R19 ;  /* 0x0000001300d37308 */ /* 0x0003e20000000800 */
[----:B------:R-:W-:Y:S02]  /*8130*/  FFMA.FTZ R102, R102, c[0x0][0x2d0], -R193 ;  /* 0x0000b40066667a23 */ /* 0x000fe400000108c1 */
[----:B------:R-:W-:Y:S02]  /*8140*/  FADD.FTZ R0, -R2, R138 ;  /* 0x0000008a02007221 */ /* 0x000fe40000010100 */
[----:B------:R-:W-:Y:S02]  /*8150*/  FMUL.FTZ R138, R132, c[0x0][0x2d0] ;  /* 0x0000b400848a7a20 */ /* 0x000fe40000410000 */
[----:B------:R-:W-:Y:S02]  /*8160*/  FMUL.FTZ R3, R2, c[0x0][0x2d0] ;  /* 0x0000b40002037a20 */ /* 0x000fe40000410000 */
[--C-:B------:R-:W-:Y:S01]  /*8170*/  FFMA.FTZ R8, R8, c[0x0][0x2d0], -R138.reuse ;  /* 0x0000b40008087a23 */ /* 0x100fe2000001088a */
[----:B------:R-:W-:Y:S01]  /*8180*/  MUFU.EX2 R226, R32 ;  /* 0x0000002000e27308 */ /* 0x000fe20000000800 */
[--C-:B------:R-:W-:Y:S02]  /*8190*/  FFMA.FTZ R9, R9, c[0x0][0x2d0], -R138.reuse ;  /* 0x0000b40009097a23 */ /* 0x100fe4000001088a */
[----:B---3--:R-:W-:Y:S02]  /*81a0*/  FMUL.FTZ R17, R137, R153 ;  /* 0x0000009989117220 */ /* 0x008fe40000410000 */
[----:B----4-:R-:W-:Y:S02]  /*81b0*/  FMUL.FTZ R18, R136, R154 ;  /* 0x0000009a88127220 */ /* 0x010fe40000410000 */
[--C-:B------:R-:W-:Y:S02]  /*81c0*/  FFMA.FTZ R60, R60, c[0x0][0x2d0], -R138.reuse ;  /* 0x0000b4003c3c7a23 */ /* 0x100fe4000001088a */
[--C-:B------:R-:W-:Y:S01]  /*81d0*/  FFMA.FTZ R61, R61, c[0x0][0x2d0], -R138.reuse ;  /* 0x0000b4003d3d7a23 */ /* 0x100fe2000001088a */
[----:B------:R2:W-:Y:S01]  /*81e0*/  MUFU.EX2 R214, R8 ;  /* 0x0000000800d67308 */ /* 0x0005e20000000800 */
[--C-:B------:R-:W-:Y:S02]  /*81f0*/  FFMA.FTZ R62, R62, c[0x0][0x2d0], -R3.reuse ;  /* 0x0000b4003e3e7a23 */ /* 0x100fe40000010803 */
[--C-:B------:R-:W-:Y:S02]  /*8200*/  FFMA.FTZ R63, R63, c[0x0][0x2d0], -R3.reuse ;  /* 0x0000b4003f3f7a23 */ /* 0x100fe40000010803 */
[----:B-1----:R-:W-:Y:S02]  /*8210*/  FMUL.FTZ R19, R136, R155 ;  /* 0x0000009b88137220 */ /* 0x002fe40000410000 */
[--C-:B------:R-:W-:Y:S02]  /*8220*/  FFMA.FTZ R72, R72, c[0x0][0x2d0], -R138.reuse ;  /* 0x0000b40048487a23 */ /* 0x100fe4000001088a */
[--C-:B------:R-:W-:Y:S01]  /*8230*/  FFMA.FTZ R73, R73, c[0x0][0x2d0], -R138.reuse ;  /* 0x0000b40049497a23 */ /* 0x100fe2000001088a */
[----:B------:R1:W-:Y:S01]  /*8240*/  MUFU.EX2 R217, R9 ;  /* 0x0000000900d97308 */ /* 0x0003e20000000800 */
[--C-:B------:R-:W-:Y:S02]  /*8250*/  FFMA.FTZ R13, R13, c[0x0][0x2d0], -R138.reuse ;  /* 0x0000b4000d0d7a23 */ /* 0x100fe4000001088a */
[--C-:B------:R-:W-:Y:S02]  /*8260*/  FFMA.FTZ R74, R74, c[0x0][0x2d0], -R3.reuse ;  /* 0x0000b4004a4a7a23 */ /* 0x100fe40000010803 */
[--C-:B------:R-:W-:Y:S02]  /*8270*/  FFMA.FTZ R75, R75, c[0x0][0x2d0], -R3.reuse ;  /* 0x0000b4004b4b7a23 */ /* 0x100fe40000010803 */
[--C-:B------:R-:W-:Y:S02]  /*8280*/  FFMA.FTZ R10, R10, c[0x0][0x2d0], -R3.reuse ;  /* 0x0000b4000a0a7a23 */ /* 0x100fe40000010803 */
[--C-:B------:R-:W-:Y:S01]  /*8290*/  FFMA.FTZ R14, R14, c[0x0][0x2d0], -R3.reuse ;  /* 0x0000b4000e0e7a23 */ /* 0x100fe20000010803 */
[----:B------:R3:W-:Y:S01]  /*82a0*/  MUFU.EX2 R208, R13 ;  /* 0x0000000d00d07308 */ /* 0x0007e20000000800 */
[--C-:B------:R-:W-:Y:S02]  /*82b0*/  FFMA.FTZ R12, R12, c[0x0][0x2d0], -R138.reuse ;  /* 0x0000b4000c0c7a23 */ /* 0x100fe4000001088a */
[--C-:B------:R-:W-:Y:S01]  /*82c0*/  FFMA.FTZ R15, R15, c[0x0][0x2d0], -R3.reuse ;  /* 0x0000b4000f0f7a23 */ /* 0x100fe20000010803 */
[----:B--2---:R-:W-:Y:S01]  /*82d0*/  @P1 MOV R8, R248 ;  /* 0x000000f800081202 */ /* 0x004fe20000000f00 */
[--C-:B------:R-:W-:Y:S01]  /*82e0*/  FFMA.FTZ R11, R11, c[0x0][0x2d0], -R3.reuse ;  /* 0x0000b4000b0b7a23 */ /* 0x100fe20000010803 */
[----:B------:R-:W-:Y:S01]  /*82f0*/  MOV R248, c[0x0][0x1e4] ;  /* 0x0000790000f87a02 */ /* 0x000fe20000000f00 */
[--C-:B------:R-:W-:Y:S02]  /*8300*/  FFMA.FTZ R77, R77, c[0x0][0x2d0], -R138.reuse ;  /* 0x0000b4004d4d7a23 */ /* 0x100fe4000001088a */
[----:B------:R-:W-:Y:S01]  /*8310*/  FMUL.FTZ R0, R0, c[0x0][0x2d0] ;  /* 0x0000b40000007a20 */ /* 0x000fe20000410000 */
[----:B------:R2:W-:Y:S01]  /*8320*/  MUFU.EX2 R222, R12 ;  /* 0x0000000c00de7308 */ /* 0x0005e20000000800 */
[--C-:B------:R-:W-:Y:S02]  /*8330*/  FFMA.FTZ R24, R24, c[0x0][0x2d0], -R138.reuse ;  /* 0x0000b40018187a23 */ /* 0x100fe4000001088a */
[--C-:B------:R-:W-:Y:S01]  /*8340*/  FFMA.FTZ R40, R40, c[0x0][0x2d0], -R138.reuse ;  /* 0x0000b40028287a23 */ /* 0x100fe2000001088a */
[----:B-1----:R-:W-:Y:S01]  /*8350*/  @P1 MOV R9, R251 ;  /* 0x000000fb00091202 */ /* 0x002fe20000000f00 */
[----:B------:R-:W-:Y:S02]  /*8360*/  FFMA.FTZ R41, R41, c[0x0][0x2d0], -R138 ;  /* 0x0000b40029297a23 */ /* 0x000fe4000001088a */
[----:B------:R-:W-:Y:S02]  /*8370*/  FFMA.FTZ R42, R42, c[0x0][0x2d0], -R3 ;  /* 0x0000b4002a2a7a23 */ /* 0x000fe40000010803 */
[----:B------:R-:W-:Y:S01]  /*8380*/  @P1 IMAD.WIDE.U32 R8, R4, 0x70, R8 ;  /* 0x0000007004081825 */ /* 0x000fe200078e0008 */
[----:B------:R-:W1:Y:S03]  /*8390*/  MUFU.EX2 R0, R0 ;  /* 0x0000000000007308 */ /* 0x000e660000000800 */
[----:B------:R-:W-:Y:S01]  /*83a0*/  @P1 IMAD R4, R6, 0x70, RZ ;  /* 0x0000007006041824 */ /* 0x000fe200078e02ff */
[----:B------:R-:W-:Y:S01]  /*83b0*/  @P1 LEA R6, P3, R8, c[0x0][0x1c8], 0x1 ;  /* 0x0000720008061a11 */ /* 0x000fe200078608ff */
[--C-:B------:R-:W-:Y:S01]  /*83c0*/  FFMA.FTZ R45, R45, c[0x0][0x2d0], -R138.reuse ;  /* 0x0000b4002d2d7a23 */ /* 0x100fe2000001088a */
[----:B---3--:R-:W-:Y:S01]  /*83d0*/  @P1 SHF.L.U32 R13, R247, 0x5, RZ ;  /* 0x00000005f70d1819 */ /* 0x008fe200000006ff */
[--C-:B------:R-:W-:Y:S01]  /*83e0*/  FFMA.FTZ R46, R46, c[0x0][0x2d0], -R3.reuse ;  /* 0x0000b4002e2e7a23 */ /* 0x100fe20000010803 */
[----:B------:R-:W-:Y:S01]  /*83f0*/  @P1 IADD3 R5, R9, R4, RZ ;  /* 0x0000000409051210 */ /* 0x000fe20007ffe0ff */
[----:B------:R-:W-:Y:S01]  /*8400*/  FFMA.FTZ R47, R47, c[0x0][0x2d0], -R3 ;  /* 0x0000b4002f2f7a23 */ /* 0x000fe20000010803 */
[----:B------:R3:W-:Y:S01]  /*8410*/  MUFU.EX2 R194, R10 ;  /* 0x0000000a00c27308 */ /* 0x0007e20000000800 */
[----:B------:R-:W-:Y:S01]  /*8420*/  @P1 IADD3 R4, P2, R6, R13, RZ ;  /* 0x0000000d06041210 */ /* 0x000fe20007f5e0ff */
[--C-:B------:R-:W-:Y:S01]  /*8430*/  FFMA.FTZ R56, R56, c[0x0][0x2d0], -R138.reuse ;  /* 0x0000b40038387a23 */ /* 0x100fe2000001088a */
[----:B------:R-:W-:Y:S01]  /*8440*/  @P1 LEA.HI.X R7, R8, c[0x0][0x1cc], R5, 0x1, P3 ;  /* 0x0000730008071a11 */ /* 0x000fe200018f0c05 */
[----:B------:R-:W-:Y:S01]  /*8450*/  FFMA.FTZ R57, R57, c[0x0][0x2d0], -R138 ;  /* 0x0000b40039397a23 */ /* 0x000fe2000001088a */
[----:B--2---:R-:W-:Y:S01]  /*8460*/  @P1 SHF.L.U64.HI R12, R247, 0x5, R248 ;  /* 0x00000005f70c1819 */ /* 0x004fe200000102f8 */
[--C-:B------:R-:W-:Y:S02]  /*8470*/  FFMA.FTZ R58, R58, c[0x0][0x2d0], -R3.reuse ;  /* 0x0000b4003a3a7a23 */ /* 0x100fe40000010803 */
[----:B------:R2:W-:Y:S01]  /*8480*/  @P1 LDGSTS.E.BYPASS.LTC128B.128 [R245+0x3900], [R6.64], !P0 ;  /* 0x0390000006f51fae */ /* 0x0005e2000c101d48 */
[----:B------:R-:W-:Y:S01]  /*8490*/  @P1 IADD3.X R5, R7, R12, RZ, P2, !PT ;  /* 0x0000000c07051210 */ /* 0x000fe200017fe4ff */
[----:B------:R4:W-:Y:S01]  /*84a0*/  MUFU.EX2 R200, R14 ;  /* 0x0000000e00c87308 */ /* 0x0009e20000000800 */
[--C-:B------:R-:W-:Y:S02]  /*84b0*/  FFMA.FTZ R59, R59, c[0x0][0x2d0], -R3.reuse ;  /* 0x0000b4003b3b7a23 */ /* 0x100fe40000010803 */
[--C-:B------:R-:W-:Y:S02]  /*84c0*/  FFMA.FTZ R92, R92, c[0x0][0x2d0], -R138.reuse ;  /* 0x0000b4005c5c7a23 */ /* 0x100fe4000001088a */
[C---:B-1----:R-:W-:Y:S01]  /*84d0*/  FMUL.FTZ R118, R0.reuse, R118 ;  /* 0x0000007600767220 */ /* 0x042fe20000410000 */
[----:B------:R1:W-:Y:S01]  /*84e0*/  @P1 LDGSTS.E.BYPASS.LTC128B.128 [R245+0x4100], [R4.64], !P0 ;  /* 0x0410000004f51fae */ /* 0x0003e2000c101d48 */
[C---:B------:R-:W-:Y:S02]  /*84f0*/  FMUL.FTZ R119, R0.reuse, R119 ;  /* 0x0000007700777220 */ /* 0x040fe40000410000 */
[C---:B------:R-:W-:Y:S01]  /*8500*/  FMUL.FTZ R126, R0.reuse, R126 ;  /* 0x0000007e007e7220 */ /* 0x040fe20000410000 */
[----:B------:R1:W1:Y:S01]  /*8510*/  MUFU.EX2 R195, R11 ;  /* 0x0000000b00c37308 */ /* 0x0002620000000800 */
[C---:B------:R-:W-:Y:S02]  /*8520*/  FMUL.FTZ R127, R0.reuse, R127 ;  /* 0x0000007f007f7220 */ /* 0x040fe40000410000 */
[----:B------:R-:W-:Y:S01]  /*8530*/  FMUL.FTZ R130, R0, R130 ;  /* 0x0000008200827220 */ /* 0x000fe20000410000 */
[----:B---3--:R-:W-:Y:S01]  /*8540*/  @P1 IADD3 R10, P4, R4, R13, RZ ;  /* 0x0000000d040a1210 */ /* 0x008fe20007f9e0ff */
[----:B------:R-:W-:Y:S02]  /*8550*/  FMUL.FTZ R131, R0, R131 ;  /* 0x0000008300837220 */ /* 0x000fe40000410000 */
[--C-:B------:R-:W-:Y:S01]  /*8560*/  FFMA.FTZ R93, R93, c[0x0][0x2d0], -R138.reuse ;  /* 0x0000b4005d5d7a23 */ /* 0x100fe2000001088a */
[-C--:B------:R-:W-:Y:S01]  /*8570*/  @P1 IADD3 R8, P3, R10, R13.reuse, RZ ;  /* 0x0000000d0a081210 */ /* 0x080fe20007f7e0ff */
[--C-:B------:R-:W-:Y:S01]  /*8580*/  FFMA.FTZ R90, R90, c[0x0][0x2d0], -R3.reuse ;  /* 0x0000b4005a5a7a23 */ /* 0x100fe20000010803 */
[----:B------:R3:W3:Y:S01]  /*8590*/  MUFU.EX2 R201, R15 ;  /* 0x0000000f00c97308 */ /* 0x0006e20000000800 */
[--C-:B------:R-:W-:Y:S02]  /*85a0*/  FFMA.FTZ R25, R25, c[0x0][0x2d0], -R138.reuse ;  /* 0x0000b40019197a23 */ /* 0x100fe4000001088a */
[--C-:B------:R-:W-:Y:S01]  /*85b0*/  FFMA.FTZ R26, R26, c[0x0][0x2d0], -R3.reuse ;  /* 0x0000b4001a1a7a23 */ /* 0x100fe20000010803 */
[-C--:B--2---:R-:W-:Y:S01]  /*85c0*/  @P1 IADD3 R6, P2, R8, R13.reuse, RZ ;  /* 0x0000000d08061210 */ /* 0x084fe20007f5e0ff */
[----:B----4-:R-:W-:Y:S02]  /*85d0*/  FMUL.FTZ R14, R0, R150 ;  /* 0x00000096000e7220 */ /* 0x010fe40000410000 */
[--C-:B------:R-:W-:Y:S03]  /*85e0*/  FFMA.FTZ R27, R27, c[0x0][0x2d0], -R3.reuse ;  /* 0x0000b4001b1b7a23 */ /* 0x100fe60000010803 */
[----:B------:R2:W-:Y:S01]  /*85f0*/  MUFU.EX2 R202, R24 ;  /* 0x0000001800ca7308 */ /* 0x0005e20000000800 */
[--C-:B------:R-:W-:Y:S02]  /*8600*/  FFMA.FTZ R91, R91, c[0x0][0x2d0], -R3.reuse ;  /* 0x0000b4005b5b7a23 */ /* 0x100fe40000010803 */
[--C-:B------:R-:W-:Y:S01]  /*8610*/  FFMA.FTZ R94, R94, c[0x0][0x2d0], -R3.reuse ;  /* 0x0000b4005e5e7a23 */ /* 0x100fe20000010803 */
[-C--:B-1----:R-:W-:Y:S01]  /*8620*/  @P1 IADD3.X R11, R5, R12.reuse, RZ, P4, !PT ;  /* 0x0000000c050b1210 */ /* 0x082fe200027fe4ff */
[--C-:B------:R-:W-:Y:S02]  /*8630*/  FFMA.FTZ R95, R95, c[0x0][0x2d0], -R3.reuse ;  /* 0x0000b4005f5f7a23 */ /* 0x100fe40000010803 */
[--C-:B------:R-:W-:Y:S01]  /*8640*/  FFMA.FTZ R31, R31, c[0x0][0x2d0], -R3.reuse ;  /* 0x0000b4001f1f7a23 */ /* 0x100fe20000010803 */
[-C--:B------:R-:W-:Y:S01]  /*8650*/  @P1 IADD3.X R9, R11, R12.reuse, RZ, P3, !PT ;  /* 0x0000000c0b091210 */ /* 0x080fe20001ffe4ff */
[----:B------:R1:W-:Y:S01]  /*8660*/  @P1 LDGSTS.E.BYPASS.LTC128B.128 [R245+0x4900], [R10.64], !P0 ;  /* 0x049000000af51fae */ /* 0x0003e2000c101d48 */
[----:B------:R4:W-:Y:S01]  /*8670*/  MUFU.EX2 R203, R25 ;  /* 0x0000001900cb7308 */ /* 0x0009e20000000800 */
[----:B------:R-:W-:Y:S01]  /*8680*/  @P1 IADD3 R4, P3, R6, R13, RZ ;  /* 0x0000000d06041210 */ /* 0x000fe20007f7e0ff */
[--C-:B------:R-:W-:Y:S01]  /*8690*/  FFMA.FTZ R28, R28, c[0x0][0x2d0], -R138.reuse ;  /* 0x0000b4001c1c7a23 */ /* 0x100fe2000001088a */
[-C--:B------:R-:W-:Y:S01]  /*86a0*/  @P1 IADD3.X R7, R9, R12.reuse, RZ, P2, !PT ;  /* 0x0000000c09071210 */ /* 0x080fe200017fe4ff */
[----:B---3--:R-:W-:Y:S02]  /*86b0*/  FMUL.FTZ R15, R0, R151 ;  /* 0x00000097000f7220 */ /* 0x008fe40000410000 */
[--C-:B------:R-:W-:Y:S01]  /*86c0*/  FFMA.FTZ R29, R29, c[0x0][0x2d0], -R138.reuse ;  /* 0x0000b4001d1d7a23 */ /* 0x100fe2000001088a */
[----:B------:R3:W-:Y:S01]  /*86d0*/  @P1 LDGSTS.E.BYPASS.LTC128B.128 [R245+0x5100], [R8.64], !P0 ;  /* 0x0510000008f51fae */ /* 0x0007e2000c101d48 */
[----:B------:R-:W-:Y:S01]  /*86e0*/  @P1 IADD3.X R5, R7, R12, RZ, P3, !PT ;  /* 0x0000000c07051210 */ /* 0x000fe20001ffe4ff */
[--C-:B------:R-:W-:Y:S01]  /*86f0*/  FFMA.FTZ R30, R30, c[0x0][0x2d0], -R3.reuse ;  /* 0x0000b4001e1e7a23 */ /* 0x100fe20000010803 */
[----:B------:R3:W-:Y:S01]  /*8700*/  MUFU.EX2 R197, R26 ;  /* 0x0000001a00c57308 */ /* 0x0007e20000000800 */
[--C-:B------:R-:W-:Y:S02]  /*8710*/  FFMA.FTZ R44, R44, c[0x0][0x2d0], -R138.reuse ;  /* 0x0000b4002c2c7a23 */ /* 0x100fe4000001088a */
[--C-:B------:R-:W-:Y:S02]  /*8720*/  FFMA.FTZ R78, R78, c[0x0][0x2d0], -R3.reuse ;  /* 0x0000b4004e4e7a23 */ /* 0x100fe40000010803 */
[----:B------:R3:W-:Y:S01]  /*8730*/  @P1 LDGSTS.E.BYPASS.LTC128B.128 [R245+0x5900], [R6.64], !P0 ;  /* 0x0590000006f51fae */ /* 0x0007e2000c101d48 */
[----:B--2---:R-:W-:Y:S02]  /*8740*/  FMUL.FTZ R24, R133, R160 ;  /* 0x000000a085187220 */ /* 0x004fe40000410000 */
[----:B------:R-:W-:Y:S02]  /*8750*/  FFMA.FTZ R79, R79, c[0x0][0x2d0], -R3 ;  /* 0x0000b4004f4f7a23 */ /* 0x000fe40000010803 */
[----:B------:R2:W-:Y:S01]  /*8760*/  MUFU.EX2 R196, R27 ;  /* 0x0000001b00c47308 */ /* 0x0005e20000000800 */
[--C-:B------:R-:W-:Y:S02]  /*8770*/  FFMA.FTZ R76, R76, c[0x0][0x2d0], -R138.reuse ;  /* 0x0000b4004c4c7a23 */ /* 0x100fe4000001088a */
[----:B------:R2:W-:Y:S01]  /*8780*/  @P1 LDGSTS.E.BYPASS.LTC128B.128 [R245+0x6100], [R4.64], !P0 ;  /* 0x0610000004f51fae */ /* 0x0005e2000c101d48 */
[C---:B----4-:R-:W-:Y:S01]  /*8790*/  FMUL.FTZ R25, R133.reuse, R161 ;  /* 0x000000a185197220 */ /* 0x050fe20000410000 */
[----:B-1----:R-:W-:Y:S01]  /*87a0*/  @P1 IADD3 R10, P2, R4, R13, RZ ;  /* 0x0000000d040a1210 */ /* 0x002fe20007f5e0ff */
[----:B------:R-:W-:Y:S02]  /*87b0*/  FMUL.FTZ R13, R133, R149 ;  /* 0x00000095850d7220 */ /* 0x000fe40000410000 */
[--C-:B------:R-:W-:Y:S01]  /*87c0*/  FFMA.FTZ R88, R88, c[0x0][0x2d0], -R138.reuse ;  /* 0x0000b40058587a23 */ /* 0x100fe2000001088a */
[----:B------:R-:W-:Y:S01]  /*87d0*/  @P1 IADD3.X R11, R5, R12, RZ, P2, !PT ;  /* 0x0000000c050b1210 */ /* 0x000fe200017fe4ff */
[----:B------:R-:W-:Y:S01]  /*87e0*/  FMUL.FTZ R12, R133, R148 ;  /* 0x00000094850c7220 */ /* 0x000fe20000410000 */
[----:B------:R1:W-:Y:S01]  /*87f0*/  MUFU.EX2 R199, R31 ;  /* 0x0000001f00c77308 */ /* 0x0003e20000000800 */
[--C-:B------:R-:W-:Y:S02]  /*8800*/  FFMA.FTZ R89, R89, c[0x0][0x2d0], -R138.reuse ;  /* 0x0000b40059597a23 */ /* 0x100fe4000001088a */
[----:B------:R4:W-:Y:S01]  /*8810*/  @P1 LDGSTS.E.BYPASS.LTC128B.128 [R245+0x6900], [R10.64], !P0 ;  /* 0x069000000af51fae */ /* 0x0009e2000c101d48 */
[----:B---3--:R-:W-:Y:S01]  /*8820*/  FMUL.FTZ R8, R133, R140 ;  /* 0x0000008c85087220 */ /* 0x008fe20000410000 */
[----:B------:R-:W-:Y:S01]  /*8830*/  F2FP.PACK_AB R140, R217, R214 ;  /* 0x000000d6d98c723e */ /* 0x000fe200000000ff */
[----:B------:R-:W-:Y:S01]  /*8840*/  FMUL.FTZ R9, R133, R141 ;  /* 0x0000008d85097220 */ /* 0x000fe20000410000 */
[----:B------:R-:W-:Y:S01]  /*8850*/  F2FP.PACK_AB R141, R195, R194 ;  /* 0x000000c2c38d723e */ /* 0x000fe200000000ff */
[----:B------:R-:W-:Y:S02]  /*8860*/  FMUL.FTZ R26, R0, R162 ;  /* 0x000000a2001a7220 */ /* 0x000fe40000410000 */
[----:B------:R-:W-:Y:S01]  /*8870*/  FMUL.FTZ R6, R136, R146 ;  /* 0x0000009288067220 */ /* 0x000fe20000410000 */
[----:B------:R-:W3:Y:S01]  /*8880*/  LDSM.16.MT88.4 R20, [R228+0x100] ;  /* 0x00010000e414783b */ /* 0x000ee20000004200 */
[----:B------:R-:W-:Y:S01]  /*8890*/  F2FP.PACK_AB R146, R210, R224 ;  /* 0x000000e0d292723e */ /* 0x000fe200000000ff */
[----:B------:R-:W-:Y:S01]  /*88a0*/  FMUL.FTZ R7, R136, R147 ;  /* 0x0000009388077220 */ /* 0x000fe20000410000 */
[----:B------:R-:W-:Y:S01]  /*88b0*/  F2FP.PACK_AB R147, R211, R225 ;  /* 0x000000e1d393723e */ /* 0x000fe200000000ff */
[----:B------:R-:W4:Y:S01]  /*88c0*/  MUFU.EX2 R218, R33 ;  /* 0x0000002100da7308 */ /* 0x000f220000000800 */
[C---:B--2---:R-:W-:Y:S02]  /*88d0*/  FMUL.FTZ R27, R0.reuse, R163 ;  /* 0x000000a3001b7220 */ /* 0x044fe40000410000 */
[----:B------:R-:W-:Y:S01]  /*88e0*/  FMUL.FTZ R4, R137, R144 ;  /* 0x0000009089047220 */ /* 0x000fe20000410000 */
[----:B------:R-:W-:Y:S01]  /*88f0*/  F2FP.PACK_AB R144, R223, R220 ;  /* 0x000000dcdf90723e */ /* 0x000fe200000000ff */
[----:B------:R-:W-:Y:S01]  /*8900*/  FMUL.FTZ R5, R137, R145 ;  /* 0x0000009189057220 */ /* 0x000fe20000410000 */
[----:B------:R-:W-:Y:S01]  /*8910*/  F2FP.PACK_AB R145, R221, R219 ;  /* 0x000000dbdd91723e */ /* 0x000fe200000000ff */
[----:B------:R-:W2:Y:S01]  /*8920*/  LDSM.16.MT88.4 R188, [R231+0x100] ;  /* 0x00010000e7bc783b */ /* 0x000ea20000004200 */
[--C-:B------:R-:W-:Y:S02]  /*8930*/  FFMA.FTZ R103, R103, c[0x0][0x2d0], -R193.reuse ;  /* 0x0000b40067677a23 */ /* 0x100fe400000108c1 */
[----:B------:R-:W-:Y:S01]  /*8940*/  MUFU.EX2 R207, R67 ;  /* 0x0000004300cf7308 */ /* 0x000fe20000000800 */
[----:B-1----:R-:W-:Y:S01]  /*8950*/  FMUL.FTZ R31, R0, R167 ;  /* 0x000000a7001f7220 */ /* 0x002fe20000410000 */
[----:B------:R-:W-:Y:S01]  /*8960*/  MOV R167, R226 ;  /* 0x000000e200a77202 */ /* 0x000fe20000000f00 */
[--C-:B------:R-:W-:Y:S02]  /*8970*/  FFMA.FTZ R114, R114, c[0x0][0x2d0], -R193.reuse ;  /* 0x0000b40072727a23 */ /* 0x100fe400000108c1 */
[----:B------:R-:W1:Y:S01]  /*8980*/  LDSM.16.MT88.4 R148, [R229+0x100] ;  /* 0x00010000e594783b */ /* 0x000e620000004200 */
[----:B----4-:R-:W-:Y:S01]  /*8990*/  FMUL.FTZ R10, R0, R142 ;  /* 0x0000008e000a7220 */ /* 0x010fe20000410000 */
[----:B------:R-:W-:Y:S01]  /*89a0*/  F2FP.PACK_AB R142, R208, R222 ;  /* 0x000000ded08e723e */ /* 0x000fe200000000ff */
[----:B------:R-:W-:Y:S01]  /*89b0*/  FMUL.FTZ R11, R0, R143 ;  /* 0x0000008f000b7220 */ /* 0x000fe20000410000 */
[----:B------:R-:W-:Y:S01]  /*89c0*/  F2FP.PACK_AB R143, R201, R200 ;  /* 0x000000c8c98f723e */ /* 0x000fe200000000ff */
[----:B------:R-:W-:Y:S01]  /*89d0*/  MUFU.EX2 R206, R60 ;  /* 0x0000003c00ce7308 */ /* 0x000fe20000000800 */
[----:B------:R-:W-:Y:S02]  /*89e0*/  FFMA.FTZ R193, R115, c[0x0][0x2d0], -R193 ;  /* 0x0000b40073c17a23 */ /* 0x000fe400000108c1 */
[----:B------:R-:W4:Y:S01]  /*89f0*/  LDSM.16.MT88.4 R152, [R230+0x100] ;  /* 0x00010000e698783b */ /* 0x000f220000004200 */
[----:B------:R-:W-:Y:S01]  /*8a00*/  MOV R161, R218 ;  /* 0x000000da00a17202 */ /* 0x000fe20000000f00 */
[--C-:B------:R-:W-:Y:S02]  /*8a10*/  FFMA.FTZ R104, R104, c[0x0][0x2d0], -R138.reuse ;  /* 0x0000b40068687a23 */ /* 0x100fe4000001088a */
[--C-:B------:R-:W-:Y:S02]  /*8a20*/  FFMA.FTZ R105, R105, c[0x0][0x2d0], -R138.reuse ;  /* 0x0000b40069697a23 */ /* 0x100fe4000001088a */
[--C-:B------:R-:W-:Y:S01]  /*8a30*/  FFMA.FTZ R108, R108, c[0x0][0x2d0], -R138.reuse ;  /* 0x0000b4006c6c7a23 */ /* 0x100fe2000001088a */
[----:B------:R-:W-:Y:S01]  /*8a40*/  MUFU.EX2 R204, R69 ;  /* 0x0000004500cc7308 */ /* 0x000fe20000000800 */
[----:B------:R-:W0:Y:S01]  /*8a50*/  LDGDEPBAR ;  /* 0x00000000000079af */ /* 0x000e220000000000 */
[----:B------:R-:W-:Y:S02]  /*8a60*/  FFMA.FTZ R138, R109, c[0x0][0x2d0], -R138 ;  /* 0x0000b4006d8a7a23 */ /* 0x000fe4000001088a */
[--C-:B------:R-:W-:Y:S01]  /*8a70*/  FFMA.FTZ R106, R106, c[0x0][0x2d0], -R3.reuse ;  /* 0x0000b4006a6a7a23 */ /* 0x100fe20000010803 */
[-C--:B---3--:R-:W-:Y:S05]  /*8a80*/  HMMA.16816.F32 R4, R144, R20.reuse, R4 ;  /* 0x000000149004723c */ /* 0x088fea0000001804 */
[----:B------:R3:W1:Y:S01]  /*8a90*/  MUFU.EX2 R205, R35 ;  /* 0x0000002300cd7308 */ /* 0x0006620000000800 */
[--C-:B------:R-:W-:Y:S02]  /*8aa0*/  FFMA.FTZ R107, R107, c[0x0][0x2d0], -R3.reuse ;  /* 0x0000b4006b6b7a23 */ /* 0x100fe40000010803 */
[--C-:B------:R-:W-:Y:S01]  /*8ab0*/  FFMA.FTZ R110, R110, c[0x0][0x2d0], -R3.reuse ;  /* 0x0000b4006e6e7a23 */ /* 0x100fe20000010803 */
[C---:B------:R-:W-:Y:S04]  /*8ac0*/  HMMA.16816.F32 R8, R140.reuse, R20, R8 ;  /* 0x000000148c08723c */ /* 0x040fe80000001808 */
[--C-:B------:R-:W-:Y:S02]  /*8ad0*/  FFMA.FTZ R84, R84, c[0x0][0x2d0], -R192.reuse ;  /* 0x0000b40054547a23 */ /* 0x100fe400000108c0 */
[----:B------:R2:W-:Y:S01]  /*8ae0*/  MUFU.EX2 R252, R37 ;  /* 0x0000002500fc7308 */ /* 0x0005e20000000800 */
[C---:B------:R-:W-:Y:S01]  /*8af0*/  FMUL.FTZ R20, R137.reuse, R156 ;  /* 0x0000009c89147220 */ /* 0x040fe20000410000 */
[-C--:B------:R-:W-:Y:S04]  /*8b00*/  HMMA.16816.F32 R12, R140, R22.reuse, R12 ;  /* 0x000000168c0c723c */ /* 0x080fe8000000180c */
[----:B------:R-:W-:Y:S02]  /*8b10*/  FMUL.FTZ R21, R137, R157 ;  /* 0x0000009d89157220 */ /* 0x000fe40000410000 */
[--C-:B------:R-:W-:Y:S02]  /*8b20*/  FFMA.FTZ R85, R85, c[0x0][0x2d0], -R192.reuse ;  /* 0x0000b40055557a23 */ /* 0x100fe400000108c0 */
[C---:B------:R-:W-:Y:S01]  /*8b30*/  HMMA.16816.F32 R16, R144.reuse, R22, R16 ;  /* 0x000000169010723c */ /* 0x040fe20000001810 */
[----:B------:R-:W4:Y:S03]  /*8b40*/  MUFU.EX2 R32, R28 ;  /* 0x0000001c00207308 */ /* 0x000f260000000800 */
[----:B---3--:R-:W-:Y:S01]  /*8b50*/  FMUL.FTZ R35, R136, R171 ;  /* 0x000000ab88237220 */ /* 0x008fe20000410000 */
[----:B------:R-:W-:Y:S01]  /*8b60*/  MOV R171, R215 ;  /* 0x000000d700ab7202 */ /* 0x000fe20000000f00 */
[--C-:B------:R-:W-:Y:S01]  /*8b70*/  FFMA.FTZ R96, R96, c[0x0][0x2d0], -R192.reuse ;  /* 0x0000b40060607a23 */ /* 0x100fe200000108c0 */
[----:B-1----:R-:W-:Y:S01]  /*8b80*/  MOV R160, R205 ;  /* 0x000000cd00a07202 */ /* 0x002fe20000000f00 */
[C---:B------:R-:W-:Y:S03]  /*8b90*/  FMUL.FTZ R22, R136.reuse, R158 ;  /* 0x0000009e88167220 */ /* 0x040fe60000410000 */
[----:B------:R1:W3:Y:S01]  /*8ba0*/  MUFU.EX2 R33, R29 ;  /* 0x0000001d00217308 */ /* 0x0002e20000000800 */
[----:B------:R-:W-:Y:S02]  /*8bb0*/  FMUL.FTZ R23, R136, R159 ;  /* 0x0000009f88177220 */ /* 0x000fe40000410000 */
[----:B------:R-:W-:Y:S01]  /*8bc0*/  LDSM.16.MT88.4 R156, [R229+0x900] ;  /* 0x00090000e59c783b */ /* 0x000fe20000004200 */
[----:B--2---:R-:W-:Y:S02]  /*8bd0*/  FMUL.FTZ R37, R137, R173 ;  /* 0x000000ad89257220 */ /* 0x004fe40000410000 */
[--C-:B------:R-:W-:Y:S02]  /*8be0*/  FFMA.FTZ R97, R97, c[0x0][0x2d0], -R192.reuse ;  /* 0x0000b40061617a23 */ /* 0x100fe400000108c0 */
[-C--:B------:R-:W-:Y:S02]  /*8bf0*/  HMMA.16816.F32 R20, R144, R188.reuse, R20 ;  /* 0x000000bc9014723c */ /* 0x080fe40000001814 */
[----:B------:R2:W-:Y:S01]  /*8c00*/  MUFU.EX2 R198, R30 ;  /* 0x0000001e00c67308 */ /* 0x0005e20000000800 */
[--C-:B------:R-:W-:Y:S02]  /*8c10*/  FFMA.FTZ R100, R100, c[0x0][0x2d0], -R192.reuse ;  /* 0x0000b40064647a23 */ /* 0x100fe400000108c0 */
[----:B------:R-:W-:Y:S01]  /*8c20*/  FFMA.FTZ R101, R101, c[0x0][0x2d0], -R192 ;  /* 0x0000b40065657a23 */ /* 0x000fe200000108c0 */
[----:B----4-:R-:W-:Y:S01]  /*8c30*/  MOV R162, R32 ;  /* 0x0000002000a27202 */ /* 0x010fe20000000f00 */
[----:B------:R-:W-:Y:S01]  /*8c40*/  FMUL.FTZ R32, R137, R168 ;  /* 0x000000a889207220 */ /* 0x000fe20000410000 */
[C---:B------:R-:W-:Y:S04]  /*8c50*/  HMMA.16816.F32 R24, R140.reuse, R188, R24 ;  /* 0x000000bc8c18723c */ /* 0x040fe80000001818 */
[----:B------:R4:W4:Y:S01]  /*8c60*/  MUFU.EX2 R216, R34 ;  /* 0x0000002200d87308 */ /* 0x0009220000000800 */
[C---:B------:R-:W-:Y:S01]  /*8c70*/  FMUL.FTZ R28, R133.reuse, R164 ;  /* 0x000000a4851c7220 */ /* 0x040fe20000410000 */
[----:B------:R-:W-:Y:S01]  /*8c80*/  MOV R168, R210 ;  /* 0x000000d200a87202 */ /* 0x000fe20000000f00 */
[----:B-1----:R-:W-:Y:S07]  /*8c90*/  FMUL.FTZ R29, R133, R165 ;  /* 0x000000a5851d7220 */ /* 0x002fee0000410000 */
[----:B------:R1:W-:Y:S01]  /*8ca0*/  MUFU.EX2 R247, R39 ;  /* 0x0000002700f77308 */ /* 0x0003e20000000800 */
[----:B--2---:R-:W-:Y:S01]  /*8cb0*/  FMUL.FTZ R30, R0, R166 ;  /* 0x000000a6001e7220 */ /* 0x004fe20000410000 */
[----:B---3--:R-:W-:Y:S01]  /*8cc0*/  MOV R166, R33 ;  /* 0x0000002100a67202 */ /* 0x008fe20000000f00 */
[C---:B------:R-:W-:Y:S01]  /*8cd0*/  FMUL.FTZ R33, R137.reuse, R169 ;  /* 0x000000a989217220 */ /* 0x040fe20000410000 */
[----:B------:R-:W-:Y:S06]  /*8ce0*/  MOV R169, R211 ;  /* 0x000000d300a97202 */ /* 0x000fec0000000f00 */
[----:B------:R2:W3:Y:S01]  /*8cf0*/  MUFU.EX2 R251, R36 ;  /* 0x0000002400fb7308 */ /* 0x0004e20000000800 */
[-C--:B------:R-:W-:Y:S03]  /*8d00*/  HMMA.16816.F32 R28, R140, R190.reuse, R28 ;  /* 0x000000be8c1c723c */ /* 0x080fe6000000181c */
[C---:B----4-:R-:W-:Y:S01]  /*8d10*/  FMUL.FTZ R34, R136.reuse, R170 ;  /* 0x000000aa88227220 */ /* 0x050fe20000410000 */
[----:B------:R-:W-:Y:S02]  /*8d20*/  MOV R170, R208 ;  /* 0x000000d000aa7202 */ /* 0x000fe40000000f00 */
[----:B------:R-:W-:Y:S03]  /*8d30*/  MOV R163, R216 ;  /* 0x000000d800a37202 */ /* 0x000fe60000000f00 */
[----:B------:R4:W3:Y:S01]  /*8d40*/  MUFU.EX2 R248, R38 ;  /* 0x0000002600f87308 */ /* 0x0008e20000000800 */
[C---:B------:R-:W-:Y:S04]  /*8d50*/  HMMA.16816.F32 R32, R144.reuse, R190, R32 ;  /* 0x000000be9020723c */ /* 0x040fe80000001820 */
[C---:B-1----:R-:W-:Y:S05]  /*8d60*/  FMUL.FTZ R39, R136.reuse, R175 ;  /* 0x000000af88277220 */ /* 0x042fea0000410000 */
[----:B------:R1:W-:Y:S03]  /*8d70*/  MUFU.EX2 R250, R48 ;  /* 0x0000003000fa7308 */ /* 0x0003e60000000800 */
[----:B--2---:R-:W-:Y:S07]  /*8d80*/  FMUL.FTZ R36, R137, R172 ;  /* 0x000000ac89247220 */ /* 0x004fee0000410000 */
[----:B------:R2:W-:Y:S01]  /*8d90*/  MUFU.EX2 R227, R50 ;  /* 0x0000003200e37308 */ /* 0x0005e20000000800 */
[----:B----4-:R-:W-:Y:S09]  /*8da0*/  FMUL.FTZ R38, R136, R174 ;  /* 0x000000ae88267220 */ /* 0x010ff20000410000 */
[----:B------:R4:W3:Y:S01]  /*8db0*/  MUFU.EX2 R249, R49 ;  /* 0x0000003100f97308 */ /* 0x0008e20000000800 */
[-C--:B------:R-:W-:Y:S03]  /*8dc0*/  HMMA.16816.F32 R36, R144, R148.reuse, R36 ;  /* 0x000000949024723c */ /* 0x080fe60000001824 */
[C---:B-1----:R-:W-:Y:S06]  /*8dd0*/  FMUL.FTZ R48, R133.reuse, R176 ;  /* 0x000000b085307220 */ /* 0x042fec0000410000 */
[----:B------:R1:W1:Y:S03]  /*8de0*/  MUFU.EX2 R226, R51 ;  /* 0x0000003300e27308 */ /* 0x0002660000000800 */
[C---:B--2---:R-:W-:Y:S07]  /*8df0*/  FMUL.FTZ R50, R0.reuse, R178 ;  /* 0x000000b200327220 */ /* 0x044fee0000410000 */
[----:B------:R2:W-:Y:S01]  /*8e00*/  MUFU.EX2 R216, R44 ;  /* 0x0000002c00d87308 */ /* 0x0005e20000000800 */
[----:B----4-:R-:W-:Y:S09]  /*8e10*/  FMUL.FTZ R49, R133, R177 ;  /* 0x000000b185317220 */ /* 0x010ff20000410000 */
[----:B------:R4:W-:Y:S01]  /*8e20*/  MUFU.EX2 R165, R40 ;  /* 0x0000002800a57308 */ /* 0x0009e20000000800 */
[----:B-1----:R-:W-:Y:S09]  /*8e30*/  FMUL.FTZ R51, R0, R179 ;  /* 0x000000b300337220 */ /* 0x002ff20000410000 */
[----:B------:R1:W1:Y:S01]  /*8e40*/  MUFU.EX2 R218, R41 ;  /* 0x0000002900da7308 */ /* 0x0002620000000800 */
[C---:B------:R-:W-:Y:S04]  /*8e50*/  HMMA.16816.F32 R48, R140.reuse, R148, R48 ;  /* 0x000000948c30723c */ /* 0x040fe80000001830 */
[--C-:B--2---:R-:W-:Y:S02]  /*8e60*/  FFMA.FTZ R44, R43, c[0x0][0x2d0], -R3.reuse ;  /* 0x0000b4002b2c7a23 */ /* 0x104fe40000010803 */
[C---:B------:R-:W-:Y:S02]  /*8e70*/  FMUL.FTZ R43, R136.reuse, R183 ;  /* 0x000000b7882b7220 */ /* 0x040fe40000410000 */
[-C--:B------:R-:W-:Y:S01]  /*8e80*/  HMMA.16816.F32 R116, R140, R150.reuse, R116 ;  /* 0x000000968c74723c */ /* 0x080fe20000001874 */
[----:B------:R2:W-:Y:S03]  /*8e90*/  MUFU.EX2 R164, R42 ;  /* 0x0000002a00a47308 */ /* 0x0005e60000000800 */
[----:B------:R-:W-:Y:S02]  /*8ea0*/  FFMA.FTZ R3, R111, c[0x0][0x2d0], -R3 ;  /* 0x0000b4006f037a23 */ /* 0x000fe40000010803 */
[C---:B----4-:R-:W-:Y:S02]  /*8eb0*/  FMUL.FTZ R40, R137.reuse, R180 ;  /* 0x000000b489287220 */ /* 0x050fe40000410000 */
[C---:B------:R-:W-:Y:S01]  /*8ec0*/  HMMA.16816.F32 R120, R144.reuse, R150, R120 ;  /* 0x000000969078723c */ /* 0x040fe20000001878 */
[----:B------:R-:W4:Y:S02]  /*8ed0*/  LDSM.16.MT88.4 R148, [R228+0x900] ;  /* 0x00090000e494783b */ /* 0x000f240000004200 */
[----:B------:R3:W3:Y:S01]  /*8ee0*/  MUFU.EX2 R174, R44 ;  /* 0x0000002c00ae7308 */ /* 0x0006e20000000800 */
[C---:B-1----:R-:W-:Y:S09]  /*8ef0*/  FMUL.FTZ R41, R137.reuse, R181 ;  /* 0x000000b589297220 */ /* 0x042ff20000410000 */
[----:B------:R1:W1:Y:S01]  /*8f00*/  MUFU.EX2 R215, R45 ;  /* 0x0000002d00d77308 */ /* 0x0002620000000800 */
[C---:B--2---:R-:W-:Y:S09]  /*8f10*/  FMUL.FTZ R42, R136.reuse, R182 ;  /* 0x000000b6882a7220 */ /* 0x044ff20000410000 */
[----:B------:R2:W-:Y:S01]  /*8f20*/  MUFU.EX2 R173, R46 ;  /* 0x0000002e00ad7308 */ /* 0x0005e20000000800 */
[-C--:B------:R-:W-:Y:S03]  /*8f30*/  HMMA.16816.F32 R40, R144, R152.reuse, R40 ;  /* 0x000000989028723c */ /* 0x080fe60000001828 */
[C---:B---3--:R-:W-:Y:S01]  /*8f40*/  FMUL.FTZ R44, R137.reuse, R184 ;  /* 0x000000b8892c7220 */ /* 0x048fe20000410000 */
[----:B------:R-:W-:Y:S04]  /*8f50*/  MOV R184, R203 ;  /* 0x000000cb00b87202 */ /* 0x000fe80000000f00 */
[C---:B------:R-:W-:Y:S01]  /*8f60*/  HMMA.16816.F32 R124, R140.reuse, R152, R124 ;  /* 0x000000988c7c723c */ /* 0x040fe2000000187c */
[----:B------:R3:W3:Y:S03]  /*8f70*/  MUFU.EX2 R172, R47 ;  /* 0x0000002f00ac7308 */ /* 0x0006e60000000800 */
[----:B-1----:R-:W-:Y:S01]  /*8f80*/  FMUL.FTZ R45, R137, R185 ;  /* 0x000000b9892d7220 */ /* 0x002fe20000410000 */
[----:B------:R-:W-:Y:S03]  /*8f90*/  MOV R185, R212 ;  /* 0x000000d400b97202 */ /* 0x000fe60000000f00 */
[-C--:B------:R-:W-:Y:S03]  /*8fa0*/  HMMA.16816.F32 R128, R140, R154.reuse, R128 ;  /* 0x0000009a8c80723c */ /* 0x080fe60000001880 */
[----:B------:R-:W-:Y:S01]  /*8fb0*/  MUFU.EX2 R212, R53 ;  /* 0x0000003500d47308 */ /* 0x000fe20000000800 */
[----:B--2---:R-:W-:Y:S01]  /*8fc0*/  FMUL.FTZ R46, R136, R186 ;  /* 0x000000ba882e7220 */ /* 0x004fe20000410000 */
[----:B------:R-:W-:Y:S04]  /*8fd0*/  MOV R186, R213 ;  /* 0x000000d500ba7202 */ /* 0x000fe80000000f00 */
[----:B------:R-:W-:Y:S04]  /*8fe0*/  F2FP.PACK_AB R140, R186, R171 ;  /* 0x000000abba8c723e */ /* 0x000fe800000000ff */
[----:B------:R-:W-:Y:S01]  /*8ff0*/  MUFU.EX2 R213, R52 ;  /* 0x0000003400d57308 */ /* 0x000fe20000000800 */
[----:B------:R-:W-:Y:S02]  /*9000*/  F2FP.PACK_AB R142, R161, R167 ;  /* 0x000000a7a18e723e */ /* 0x000fe400000000ff */
[----:B------:R-:W-:Y:S01]  /*9010*/  F2FP.PACK_AB R141, R185, R209 ;  /* 0x000000d1b98d723e */ /* 0x000fe200000000ff */
[----:B---3--:R-:W-:Y:S01]  /*9020*/  FMUL.FTZ R47, R136, R187 ;  /* 0x000000bb882f7220 */ /* 0x008fe20000410000 */
[----:B------:R-:W-:Y:S02]  /*9030*/  F2FP.PACK_AB R143, R160, R163 ;  /* 0x000000a3a08f723e */ /* 0x000fe400000000ff */
[----:B------:R-:W-:Y:S03]  /*9040*/  MOV R187, R202 ;  /* 0x000000ca00bb7202 */ /* 0x000fe60000000f00 */
[----:B------:R-:W-:Y:S01]  /*9050*/  MUFU.EX2 R208, R55 ;  /* 0x0000003700d07308 */ /* 0x000fe20000000800 */
[----:B------:R-:W-:Y:S01]  /*9060*/  HMMA.16816.F32 R44, R144, R154, R44 ;  /* 0x0000009a902c723c */ /* 0x000fe2000000182c */
[----:B------:R-:W1:Y:S06]  /*9070*/  LDSM.16.MT88.4 R152, [R231+0x900] ;  /* 0x00090000e798783b */ /* 0x000e6c0000004200 */
[----:B------:R-:W-:Y:S01]  /*9080*/  F2FP.PACK_AB R144, R184, R187 ;  /* 0x000000bbb890723e */ /* 0x000fe200000000ff */
[-C--:B----4-:R-:W-:Y:S01]  /*9090*/  HMMA.16816.F32 R4, R140, R148.reuse, R4 ;  /* 0x000000948c04723c */ /* 0x090fe20000001804 */
[----:B------:R-:W-:Y:S04]  /*90a0*/  MUFU.EX2 R211, R64 ;  /* 0x0000004000d37308 */ /* 0x000fe80000000800 */
[----:B------:R-:W-:Y:S02]  /*90b0*/  F2FP.PACK_AB R146, R166, R162 ;  /* 0x000000a2a692723e */ /* 0x000fe400000000ff */
[----:B------:R-:W-:Y:S02]  /*90c0*/  F2FP.PACK_AB R145, R196, R197 ;  /* 0x000000c5c491723e */ /* 0x000fe400000000ff */
[----:B------:R-:W-:Y:S02]  /*90d0*/  F2FP.PACK_AB R147, R199, R198 ;  /* 0x000000c6c793723e */ /* 0x000fe400000000ff */
[----:B------:R-:W-:Y:S05]  /*90e0*/  MUFU.EX2 R210, R65 ;  /* 0x0000004100d27308 */ /* 0x000fea0000000800 */
[C---:B------:R-:W-:Y:S01]  /*90f0*/  HMMA.16816.F32 R8, R144.reuse, R148, R8 ;  /* 0x000000949008723c */ /* 0x040fe20000001808 */
[----:B------:R-:W2:Y:S04]  /*9100*/  LDL.LU R148, [R1+0xc] ;  /* 0x00000c0001947983 */ /* 0x000ea80000300800 */
[----:B------:R3:W-:Y:S02]  /*9110*/  MUFU.EX2 R179, R66 ;  /* 0x0000004200b37308 */ /* 0x0007e40000000800 */
[----:B------:R-:W-:Y:S01]  /*9120*/  MOV R149, R209 ;  /* 0x000000d100957202 */ /* 0x000fe20000000f00 */
[-C--:B------:R-:W-:Y:S07]  /*9130*/  HMMA.16816.F32 R12, R144, R150.reuse, R12 ;  /* 0x00000096900c723c */ /* 0x080fee000000180c */
[----:B------:R4:W-:Y:S01]  /*9140*/  MUFU.EX2 R209, R54 ;  /* 0x0000003600d17308 */ /* 0x0009e20000000800 */
[C---:B------:R-:W-:Y:S01]  /*9150*/  HMMA.16816.F32 R16, R140.reuse, R150, R16 ;  /* 0x000000968c10723c */ /* 0x040fe20000001810 */
[----:B------:R-:W2:Y:S04]  /*9160*/  LDL.LU R150, [R1] ;  /* 0x0000000001967983 */ /* 0x000ea80000300800 */
[----:B------:R-:W2:Y:S03]  /*9170*/  LDL.LU R151, [R1+0x8] ;  /* 0x0000080001977983 */ /* 0x000ea60000300800 */
[-C--:B-1----:R-:W-:Y:S01]  /*9180*/  HMMA.16816.F32 R20, R140, R152.reuse, R20 ;  /* 0x000000988c14723c */ /* 0x082fe20000001814 */
[----:B------:R-:W-:Y:S01]  /*9190*/  MUFU.EX2 R205, R61 ;  /* 0x0000003d00cd7308 */ /* 0x000fe20000000800 */
[----:B---3--:R-:W-:Y:S06]  /*91a0*/  LDSM.16.MT88.4 R64, [R228+0x1100] ;  /* 0x00110000e440783b */ /* 0x008fec0000004200 */
[C---:B------:R-:W-:Y:S03]  /*91b0*/  HMMA.16816.F32 R24, R144.reuse, R152, R24 ;  /* 0x000000989018723c */ /* 0x040fe60000001818 */
[----:B------:R-:W-:Y:S01]  /*91c0*/  MUFU.EX2 R181, R62 ;  /* 0x0000003e00b57308 */ /* 0x000fe20000000800 */
[----:B------:R-:W3:Y:S04]  /*91d0*/  LDL.LU R153, [R1+0x4] ;  /* 0x0000040001997983 */ /* 0x000ee80000300800 */
[-C--:B------:R-:W-:Y:S01]  /*91e0*/  HMMA.16816.F32 R28, R144, R154.reuse, R28 ;  /* 0x0000009a901c723c */ /* 0x080fe2000000181c */
[----:B----4-:R-:W1:Y:S04]  /*91f0*/  LDSM.16.MT88.4 R52, [R230+0x900] ;  /* 0x00090000e634783b */ /* 0x010e680000004200 */
[----:B------:R4:W-:Y:S03]  /*9200*/  MUFU.EX2 R180, R63 ;  /* 0x0000003f00b47308 */ /* 0x0009e60000000800 */
[C---:B------:R-:W-:Y:S07]  /*9210*/  HMMA.16816.F32 R32, R140.reuse, R154, R32 ;  /* 0x0000009a8c20723c */ /* 0x040fee0000001820 */
[----:B------:R-:W-:Y:S01]  /*9220*/  MUFU.EX2 R202, R68 ;  /* 0x0000004400ca7308 */ /* 0x000fe20000000800 */
[-C--:B------:R-:W-:Y:S08]  /*9230*/  HMMA.16816.F32 R36, R140, R156.reuse, R36 ;  /* 0x0000009c8c24723c */ /* 0x080ff00000001824 */
[C---:B------:R-:W-:Y:S01]  /*9240*/  HMMA.16816.F32 R48, R144.reuse, R156, R48 ;  /* 0x0000009c9030723c */ /* 0x040fe20000001830 */
[----:B------:R-:W-:Y:S01]  /*9250*/  MUFU.EX2 R190, R70 ;  /* 0x0000004600be7308 */ /* 0x000fe20000000800 */
[----:B----4-:R-:W4:Y:S05]  /*9260*/  LDSM.16.MT88.4 R60, [R231+0x1100] ;  /* 0x00110000e73c783b */ /* 0x010f2a0000004200 */
[----:B------:R-:W-:Y:S01]  /*9270*/  MOV R157, R168 ;  /* 0x000000a8009d7202 */ /* 0x000fe20000000f00 */
[-C--:B------:R-:W-:Y:S03]  /*9280*/  HMMA.16816.F32 R116, R144, R158.reuse, R116 ;  /* 0x0000009e9074723c */ /* 0x080fe60000001874 */
[----:B------:R4:W-:Y:S05]  /*9290*/  MUFU.EX2 R189, R71 ;  /* 0x0000004700bd7308 */ /* 0x0009ea0000000800 */
[C---:B------:R-:W-:Y:S05]  /*92a0*/  HMMA.16816.F32 R120, R140.reuse, R158, R120 ;  /* 0x0000009e8c78723c */ /* 0x040fea0000001878 */
[----:B------:R-:W-:Y:S03]  /*92b0*/  MUFU.EX2 R182, R72 ;  /* 0x0000004800b67308 */ /* 0x000fe60000000800 */
[-C--:B-1----:R-:W-:Y:S07]  /*92c0*/  HMMA.16816.F32 R40, R140, R52.reuse, R40 ;  /* 0x000000348c28723c */ /* 0x082fee0000001828 */
[----:B------:R-:W-:Y:S01]  /*92d0*/  MUFU.EX2 R203, R80 ;  /* 0x0000005000cb7308 */ /* 0x000fe20000000800 */
[C---:B------:R-:W-:Y:S01]  /*92e0*/  HMMA.16816.F32 R124, R144.reuse, R52, R124 ;  /* 0x00000034907c723c */ /* 0x040fe2000000187c */
[----:B----4-:R-:W-:Y:S06]  /*92f0*/  LDSM.16.MT88.4 R68, [R231+0x1900] ;  /* 0x00190000e744783b */ /* 0x010fec0000004200 */
[----:B------:R-:W-:Y:S01]  /*9300*/  F2FP.PACK_AB R52, R252, R251 ;  /* 0x000000fbfc34723e */ /* 0x000fe200000000ff */
[-C--:B------:R-:W-:Y:S01]  /*9310*/  HMMA.16816.F32 R128, R144, R54.reuse, R128 ;  /* 0x000000369080723c */ /* 0x080fe20000001880 */
[----:B------:R1:W-:Y:S03]  /*9320*/  MUFU.EX2 R175, R56 ;  /* 0x0000003800af7308 */ /* 0x0003e60000000800 */
[----:B------:R-:W-:Y:S04]  /*9330*/  F2FP.PACK_AB R53, R247, R248 ;  /* 0x000000f8f735723e */ /* 0x000fe800000000ff */
[----:B------:R-:W-:Y:S01]  /*9340*/  HMMA.16816.F32 R44, R140, R54, R44 ;  /* 0x000000368c2c723c */ /* 0x000fe2000000182c */
[----:B------:R-:W4:Y:S02]  /*9350*/  LDSM.16.MT88.4 R140, [R229+0x1100] ;  /* 0x00110000e58c783b */ /* 0x000f240000004200 */
[----:B------:R1:W1:Y:S04]  /*9360*/  MUFU.EX2 R178, R57 ;  /* 0x0000003900b27308 */ /* 0x0002680000000800 */
[----:B------:R-:W-:Y:S02]  /*9370*/  F2FP.PACK_AB R54, R249, R250 ;  /* 0x000000faf936723e */ /* 0x000fe400000000ff */
[----:B------:R-:W-:Y:S04]  /*9380*/  F2FP.PACK_AB R55, R226, R227 ;  /* 0x000000e3e237723e */ /* 0x000fe800000000ff */
[----:B------:R4:W-:Y:S03]  /*9390*/  MUFU.EX2 R177, R58 ;  /* 0x0000003a00b17308 */ /* 0x0009e60000000800 */
[-C--:B------:R-:W-:Y:S05]  /*93a0*/  HMMA.16816.F32 R4, R52, R64.reuse, R4 ;  /* 0x000000403404723c */ /* 0x080fea0000001804 */
[----:B-1----:R-:W-:Y:S02]  /*93b0*/  F2FP.PACK_AB R56, R218, R165 ;  /* 0x000000a5da38723e */ /* 0x002fe400000000ff */
[----:B------:R1:W1:Y:S01]  /*93c0*/  MUFU.EX2 R176, R59 ;  /* 0x0000003b00b07308 */ /* 0x0002620000000800 */
[----:B------:R-:W-:Y:S09]  /*93d0*/  F2FP.PACK_AB R57, R174, R164 ;  /* 0x000000a4ae39723e */ /* 0x000ff200000000ff */
[----:B------:R-:W-:Y:S01]  /*93e0*/  MUFU.EX2 R80, R74 ;  /* 0x0000004a00507308 */ /* 0x000fe20000000800 */
[----:B----4-:R-:W-:Y:S09]  /*93f0*/  F2FP.PACK_AB R58, R215, R216 ;  /* 0x000000d8d73a723e */ /* 0x010ff200000000ff */
[----:B------:R-:W-:Y:S01]  /*9400*/  MUFU.EX2 R183, R83 ;  /* 0x0000005300b77308 */ /* 0x000fe20000000800 */
[----:B-1----:R-:W-:Y:S09]  /*9410*/  F2FP.PACK_AB R59, R172, R173 ;  /* 0x000000adac3b723e */ /* 0x002ff200000000ff */
[----:B------:R-:W1:Y:S01]  /*9420*/  MUFU.EX2 R83, R73 ;  /* 0x0000004900537308 */ /* 0x000e620000000800 */
[C---:B------:R-:W-:Y:S08]  /*9430*/  HMMA.16816.F32 R8, R56.reuse, R64, R8 ;  /* 0x000000403808723c */ /* 0x040ff00000001808 */
[-C--:B------:R-:W-:Y:S01]  /*9440*/  HMMA.16816.F32 R12, R56, R66.reuse, R12 ;  /* 0x00000042380c723c */ /* 0x080fe2000000180c */
[----:B------:R-:W-:Y:S07]  /*9450*/  MUFU.EX2 R92, R92 ;  /* 0x0000005c005c7308 */ /* 0x000fee0000000800 */
[C---:B------:R-:W-:Y:S01]  /*9460*/  HMMA.16816.F32 R16, R52.reuse, R66, R16 ;  /* 0x000000423410723c */ /* 0x040fe20000001810 */
[----:B------:R-:W4:Y:S02]  /*9470*/  LDSM.16.MT88.4 R64, [R230+0x1100] ;  /* 0x00110000e640783b */ /* 0x000f240000004200 */
[----:B------:R-:W-:Y:S05]  /*9480*/  MUFU.EX2 R93, R93 ;  /* 0x0000005d005d7308 */ /* 0x000fea0000000800 */
[-C--:B------:R-:W-:Y:S05]  /*9490*/  HMMA.16816.F32 R20, R52, R60.reuse, R20 ;  /* 0x0000003c3414723c */ /* 0x080fea0000001814 */
[----:B------:R-:W-:Y:S03]  /*94a0*/  MUFU.EX2 R90, R90 ;  /* 0x0000005a005a7308 */ /* 0x000fe60000000800 */
[C---:B------:R-:W-:Y:S07]  /*94b0*/  HMMA.16816.F32 R24, R56.reuse, R60, R24 ;  /* 0x0000003c3818723c */ /* 0x040fee0000001818 */
[----:B------:R-:W-:Y:S01]  /*94c0*/  MUFU.EX2 R91, R91 ;  /* 0x0000005b005b7308 */ /* 0x000fe20000000800 */
[-C--:B------:R-:W-:Y:S08]  /*94d0*/  HMMA.16816.F32 R28, R56, R62.reuse, R28 ;  /* 0x0000003e381c723c */ /* 0x080ff0000000181c */
[C---:B------:R-:W-:Y:S01]  /*94e0*/  HMMA.16816.F32 R32, R52.reuse, R62, R32 ;  /* 0x0000003e3420723c */ /* 0x040fe20000001820 */
[----:B------:R-:W1:Y:S01]  /*94f0*/  LDSM.16.MT88.4 R60, [R228+0x1900] ;  /* 0x00190000e43c783b */ /* 0x000e620000004200 */
[----:B------:R-:W-:Y:S06]  /*9500*/  MUFU.EX2 R94, R94 ;  /* 0x0000005e005e7308 */ /* 0x000fec0000000800 */
[-C--:B------:R-:W-:Y:S04]  /*9510*/  HMMA.16816.F32 R36, R52, R140.reuse, R36 ;  /* 0x0000008c3424723c */ /* 0x080fe80000001824 */
[----:B------:R-:W-:Y:S04]  /*9520*/  MUFU.EX2 R95, R95 ;  /* 0x0000005f005f7308 */ /* 0x000fe80000000800 */
[C---:B------:R-:W-:Y:S06]  /*9530*/  HMMA.16816.F32 R48, R56.reuse, R140, R48 ;  /* 0x0000008c3830723c */ /* 0x040fec0000001830 */
[----:B------:R-:W-:Y:S02]  /*9540*/  MUFU.EX2 R113, R113 ;  /* 0x0000007100717308 */ /* 0x000fe40000000800 */
[-C--:B------:R-:W-:Y:S08]  /*9550*/  HMMA.16816.F32 R116, R56, R142.reuse, R116 ;  /* 0x0000008e3874723c */ /* 0x080ff00000001874 */
[C---:B------:R-:W-:Y:S01]  /*9560*/  HMMA.16816.F32 R120, R52.reuse, R142, R120 ;  /* 0x0000008e3478723c */ /* 0x040fe20000001878 */
[----:B------:R-:W-:Y:S07]  /*9570*/  MUFU.EX2 R193, R193 ;  /* 0x000000c100c17308 */ /* 0x000fee0000000800 */
[-C--:B----4-:R-:W-:Y:S03]  /*9580*/  HMMA.16816.F32 R40, R52, R64.reuse, R40 ;  /* 0x000000403428723c */ /* 0x090fe60000001828 */
[----:B------:R-:W-:Y:S05]  /*9590*/  MUFU.EX2 R138, R138 ;  /* 0x0000008a008a7308 */ /* 0x000fea0000000800 */
[C---:B------:R-:W-:Y:S05]  /*95a0*/  HMMA.16816.F32 R124, R56.reuse, R64, R124 ;  /* 0x00000040387c723c */ /* 0x040fea000000187c */
[----:B------:R-:W-:Y:S03]  /*95b0*/  MUFU.EX2 R191, R81 ;  /* 0x0000005100bf7308 */ /* 0x000fe60000000800 */
[-C--:B------:R-:W-:Y:S07]  /*95c0*/  HMMA.16816.F32 R128, R56, R66.reuse, R128 ;  /* 0x000000423880723c */ /* 0x080fee0000001880 */
[----:B------:R-:W-:Y:S01]  /*95d0*/  F2FP.PACK_AB R56, R178, R175 ;  /* 0x000000afb238723e */ /* 0x000fe200000000ff */
[----:B------:R-:W-:Y:S01]  /*95e0*/  HMMA.16816.F32 R44, R52, R66, R44 ;  /* 0x00000042342c723c */ /* 0x000fe2000000182c */
[----:B------:R-:W4:Y:S01]  /*95f0*/  LDSM.16.MT88.4 R64, [R229+0x1900] ;  /* 0x00190000e540783b */ /* 0x000f220000004200 */
[----:B------:R-:W-:Y:S02]  /*9600*/  MUFU.EX2 R81, R77 ;  /* 0x0000004d00517308 */ /* 0x000fe40000000800 */
[----:B------:R-:W-:Y:S02]  /*9610*/  F2FP.PACK_AB R58, R205, R206 ;  /* 0x000000cecd3a723e */ /* 0x000fe400000000ff */
[----:B------:R-:W-:Y:S02]  /*9620*/  F2FP.PACK_AB R57, R176, R177 ;  /* 0x000000b1b039723e */ /* 0x000fe400000000ff */
[----:B------:R-:W-:Y:S04]  /*9630*/  F2FP.PACK_AB R52, R212, R213 ;  /* 0x000000d5d434723e */ /* 0x000fe800000000ff */
[----:B------:R-:W-:Y:S01]  /*9640*/  F2FP.PACK_AB R54, R210, R211 ;  /* 0x000000d3d236723e */ /* 0x000fe200000000ff */
[----:B------:R2:W-:Y:S01]  /*9650*/  MUFU.EX2 R77, R75 ;  /* 0x0000004b004d7308 */ /* 0x0005e20000000800 */
[----:B------:R-:W-:Y:S02]  /*9660*/  F2FP.PACK_AB R53, R208, R209 ;  /* 0x000000d1d035723e */ /* 0x000fe400000000ff */
[----:B------:R-:W-:Y:S02]  /*9670*/  F2FP.PACK_AB R55, R207, R179 ;  /* 0x000000b3cf37723e */ /* 0x000fe400000000ff */
[----:B------:R-:W-:Y:S05]  /*9680*/  F2FP.PACK_AB R59, R180, R181 ;  /* 0x000000b5b43b723e */ /* 0x000fea00000000ff */
[-C--:B-1----:R-:W-:Y:S01]  /*9690*/  HMMA.16816.F32 R4, R52, R60.reuse, R4 ;  /* 0x0000003c3404723c */ /* 0x082fe20000001804 */
[----:B------:R-:W-:Y:S02]  /*96a0*/  MUFU.EX2 R188, R82 ;  /* 0x0000005200bc7308 */ /* 0x000fe40000000800 */
[----:B--2---:R-:W-:Y:S01]  /*96b0*/  FFMA.FTZ R0, R0, R148, R194 ;  /* 0x0000009400007223 */ /* 0x004fe200000100c2 */
[----:B------:R-:W-:Y:S04]  /*96c0*/  MOV R148, R171 ;  /* 0x000000ab00947202 */ /* 0x000fe80000000f00 */
[C---:B------:R-:W-:Y:S03]  /*96d0*/  HMMA.16816.F32 R8, R56.reuse, R60, R8 ;  /* 0x0000003c3808723c */ /* 0x040fe60000001808 */
[----:B------:R1:W2:Y:S01]  /*96e0*/  MUFU.EX2 R82, R76 ;  /* 0x0000004c00527308 */ /* 0x0002a20000000800 */
[----:B------:R-:W-:Y:S04]  /*96f0*/  LDSM.16.MT88.4 R72, [R229+0x2100] ;  /* 0x00210000e548783b */ /* 0x000fe80000004200 */
[-C--:B------:R-:W-:Y:S04]  /*9700*/  HMMA.16816.F32 R12, R56, R62.reuse, R12 ;  /* 0x0000003e380c723c */ /* 0x080fe8000000180c */
[----:B------:R-:W-:Y:S01]  /*9710*/  FFMA.FTZ R136, R136, R150, R219 ;  /* 0x0000009688887223 */ /* 0x000fe200000100db */
[----:B------:R-:W-:Y:S01]  /*9720*/  MOV R150, R169 ;  /* 0x000000a900967202 */ /* 0x000fe20000000f00 */
[----:B------:R-:W-:Y:S01]  /*9730*/  FFMA.FTZ R133, R133, R151, R214 ;  /* 0x0000009785857223 */ /* 0x000fe200000100d6 */
[----:B------:R-:W-:Y:S01]  /*9740*/  MOV R151, R170 ;  /* 0x000000aa00977202 */ /* 0x000fe20000000f00 */
[C---:B------:R-:W-:Y:S01]  /*9750*/  HMMA.16816.F32 R16, R52.reuse, R62, R16 ;  /* 0x0000003e3410723c */ /* 0x040fe20000001810 */
[----:B------:R-:W2:Y:S01]  /*9760*/  LDSM.16.MT88.4 R60, [R230+0x1900] ;  /* 0x00190000e63c783b */ /* 0x000ea20000004200 */
[----:B------:R-:W-:Y:S02]  /*9770*/  MUFU.EX2 R78, R78 ;  /* 0x0000004e004e7308 */ /* 0x000fe40000000800 */
[----:B------:R-:W-:Y:S02]  /*9780*/  FADD.FTZ R136, R221, R136 ;  /* 0x00000088dd887221 */ /* 0x000fe40000010000 */
[----:B------:R-:W-:Y:S02]  /*9790*/  FADD.FTZ R133, R217, R133 ;  /* 0x00000085d9857221 */ /* 0x000fe40000010000 */
[-C--:B------:R-:W-:Y:S01]  /*97a0*/  HMMA.16816.F32 R20, R52, R68.reuse, R20 ;  /* 0x000000443414723c */ /* 0x080fe20000001814 */
[----:B------:R-:W-:Y:S03]  /*97b0*/  LDSM.16.MT88.4 R168, [R231+0x3100] ;  /* 0x00310000e7a8783b */ /* 0x000fe60000004200 */
[----:B---3--:R-:W-:Y:S01]  /*97c0*/  FFMA.FTZ R137, R137, R153, R220 ;  /* 0x0000009989897223 */ /* 0x008fe200000100dc */
[----:B------:R-:W3:Y:S01]  /*97d0*/  MUFU.EX2 R79, R79 ;  /* 0x0000004f004f7308 */ /* 0x000ee20000000800 */
[----:B------:R-:W-:Y:S02]  /*97e0*/  FADD.FTZ R133, R222, R133 ;  /* 0x00000085de857221 */ /* 0x000fe40000010000 */
[C---:B------:R-:W-:Y:S01]  /*97f0*/  HMMA.16816.F32 R24, R56.reuse, R68, R24 ;  /* 0x000000443818723c */ /* 0x040fe20000001818 */
[----:B------:R-:W-:Y:S03]  /*9800*/  LDSM.16.MT88.4 R152, [R228+0x3100] ;  /* 0x00310000e498783b */ /* 0x000fe60000004200 */
[----:B------:R-:W-:Y:S02]  /*9810*/  FADD.FTZ R137, R223, R137 ;  /* 0x00000089df897221 */ /* 0x000fe40000010000 */
[----:B-1----:R-:W-:Y:S01]  /*9820*/  FADD.FTZ R76, R195, R0 ;  /* 0x00000000c34c7221 */ /* 0x002fe20000010000 */
[----:B------:R-:W-:Y:S01]  /*9830*/  MUFU.EX2 R88, R88 ;  /* 0x0000005800587308 */ /* 0x000fe20000000800 */
[-C--:B------:R-:W-:Y:S04]  /*9840*/  HMMA.16816.F32 R28, R56, R70.reuse, R28 ;  /* 0x00000046381c723c */ /* 0x080fe8000000181c */
[----:B------:R-:W-:Y:S02]  /*9850*/  FADD.FTZ R137, R224, R137 ;  /* 0x00000089e0897221 */ /* 0x000fe40000010000 */
[----:B------:R-:W-:Y:S02]  /*9860*/  FADD.FTZ R0, R225, R136 ;  /* 0x00000088e1007221 */ /* 0x000fe40000010000 */
[C---:B------:R-:W-:Y:S01]  /*9870*/  HMMA.16816.F32 R32, R52.reuse, R70, R32 ;  /* 0x000000463420723c */ /* 0x040fe20000001820 */
[----:B------:R-:W-:Y:S01]  /*9880*/  LDSM.16.MT88.4 R68, [R231+0x2100] ;  /* 0x00210000e744783b */ /* 0x000fe20000004200 */
[----:B------:R-:W-:Y:S02]  /*9890*/  MUFU.EX2 R89, R89 ;  /* 0x0000005900597308 */ /* 0x000fe40000000800 */
[----:B------:R-:W-:Y:S04]  /*98a0*/  FADD.FTZ R0, R150, R0 ;  /* 0x0000000096007221 */ /* 0x000fe80000010000 */
[-C--:B----4-:R-:W-:Y:S04]  /*98b0*/  HMMA.16816.F32 R36, R52, R64.reuse, R36 ;  /* 0x000000403424723c */ /* 0x090fe80000001824 */
[----:B------:R-:W-:Y:S04]  /*98c0*/  MUFU.EX2 R112, R112 ;  /* 0x0000007000707308 */ /* 0x000fe80000000800 */
[C---:B------:R-:W-:Y:S06]  /*98d0*/  HMMA.16816.F32 R48, R56.reuse, R64, R48 ;  /* 0x000000403830723c */ /* 0x040fec0000001830 */
[----:B------:R-:W-:Y:S02]  /*98e0*/  MUFU.EX2 R114, R114 ;  /* 0x0000007200727308 */ /* 0x000fe40000000800 */
[-C--:B------:R-:W-:Y:S08]  /*98f0*/  HMMA.16816.F32 R116, R56, R66.reuse, R116 ;  /* 0x000000423874723c */ /* 0x080ff00000001874 */
[C---:B------:R-:W-:Y:S01]  /*9900*/  HMMA.16816.F32 R120, R52.reuse, R66, R120 ;  /* 0x000000423478723c */ /* 0x040fe20000001878 */
[----:B------:R-:W1:Y:S01]  /*9910*/  LDSM.16.MT88.4 R64, [R228+0x2100] ;  /* 0x00210000e440783b */ /* 0x000e620000004200 */
[----:B------:R-:W-:Y:S06]  /*9920*/  MUFU.EX2 R105, R105 ;  /* 0x0000006900697308 */ /* 0x000fec0000000800 */
[-C--:B--2---:R-:W-:Y:S04]  /*9930*/  HMMA.16816.F32 R40, R52, R60.reuse, R40 ;  /* 0x0000003c3428723c */ /* 0x084fe80000001828 */
[----:B------:R-:W-:Y:S04]  /*9940*/  MUFU.EX2 R108, R108 ;  /* 0x0000006c006c7308 */ /* 0x000fe80000000800 */
[C---:B------:R-:W-:Y:S06]  /*9950*/  HMMA.16816.F32 R124, R56.reuse, R60, R124 ;  /* 0x0000003c387c723c */ /* 0x040fec000000187c */
[----:B------:R-:W-:Y:S02]  /*9960*/  MUFU.EX2 R84, R84 ;  /* 0x0000005400547308 */ /* 0x000fe40000000800 */
[-C--:B------:R-:W-:Y:S07]  /*9970*/  HMMA.16816.F32 R128, R56, R62.reuse, R128 ;  /* 0x0000003e3880723c */ /* 0x080fee0000001880 */
[----:B------:R-:W-:Y:S01]  /*9980*/  F2FP.PACK_AB R56, R83, R182 ;  /* 0x000000b65338723e */ /* 0x000fe200000000ff */
[----:B------:R-:W-:Y:S01]  /*9990*/  HMMA.16816.F32 R44, R52, R62, R44 ;  /* 0x0000003e342c723c */ /* 0x000fe2000000182c */
[----:B------:R-:W2:Y:S01]  /*99a0*/  LDSM.16.MT88.4 R60, [R230+0x2100] ;  /* 0x00210000e63c783b */ /* 0x000ea20000004200 */
[----:B------:R-:W4:Y:S02]  /*99b0*/  MUFU.EX2 R85, R85 ;  /* 0x0000005500557308 */ /* 0x000f240000000800 */
[----:B------:R-:W-:Y:S02]  /*99c0*/  F2FP.PACK_AB R58, R81, R82 ;  /* 0x00000052513a723e */ /* 0x000fe400000000ff */
[----:B------:R-:W-:Y:S02]  /*99d0*/  F2FP.PACK_AB R57, R77, R80 ;  /* 0x000000504d39723e */ /* 0x000fe400000000ff */
[----:B------:R-:W-:Y:S04]  /*99e0*/  F2FP.PACK_AB R52, R204, R202 ;  /* 0x000000cacc34723e */ /* 0x000fe800000000ff */
[----:B------:R-:W-:Y:S01]  /*99f0*/  F2FP.PACK_AB R54, R191, R203 ;  /* 0x000000cbbf36723e */ /* 0x000fe200000000ff */
[----:B------:R-:W-:Y:S01]  /*9a00*/  MUFU.EX2 R96, R96 ;  /* 0x0000006000607308 */ /* 0x000fe20000000800 */
[----:B------:R-:W-:Y:S02]  /*9a10*/  F2FP.PACK_AB R53, R189, R190 ;  /* 0x000000bebd35723e */ /* 0x000fe400000000ff */
[----:B------:R-:W-:Y:S02]  /*9a20*/  F2FP.PACK_AB R55, R183, R188 ;  /* 0x000000bcb737723e */ /* 0x000fe400000000ff */
[----:B---3--:R-:W-:Y:S05]  /*9a30*/  F2FP.PACK_AB R59, R79, R78 ;  /* 0x0000004e4f3b723e */ /* 0x008fea00000000ff */
[-C--:B-1----:R-:W-:Y:S01]  /*9a40*/  HMMA.16816.F32 R4, R52, R64.reuse, R4 ;  /* 0x000000403404723c */ /* 0x082fe20000001804 */
[----:B------:R-:W1:Y:S07]  /*9a50*/  MUFU.EX2 R97, R97 ;  /* 0x0000006100617308 */ /* 0x000e6e0000000800 */
[C---:B------:R-:W-:Y:S03]  /*9a60*/  HMMA.16816.F32 R8, R56.reuse, R64, R8 ;  /* 0x000000403808723c */ /* 0x040fe60000001808 */
[----:B------:R-:W-:Y:S05]  /*9a70*/  MUFU.EX2 R86, R86 ;  /* 0x0000005600567308 */ /* 0x000fea0000000800 */
[-C--:B------:R-:W-:Y:S05]  /*9a80*/  HMMA.16816.F32 R12, R56, R66.reuse, R12 ;  /* 0x00000042380c723c */ /* 0x080fea000000180c */
[----:B------:R-:W3:Y:S03]  /*9a90*/  MUFU.EX2 R87, R87 ;  /* 0x0000005700577308 */ /* 0x000ee60000000800 */
[C---:B------:R-:W-:Y:S01]  /*9aa0*/  HMMA.16816.F32 R16, R52.reuse, R66, R16 ;  /* 0x000000423410723c */ /* 0x040fe20000001810 */
[----:B------:R-:W1:Y:S06]  /*9ab0*/  LDSM.16.MT88.4 R64, [R228+0x2900] ;  /* 0x00290000e440783b */ /* 0x000e6c0000004200 */
[----:B------:R-:W-:Y:S01]  /*9ac0*/  MUFU.EX2 R98, R98 ;  /* 0x0000006200627308 */ /* 0x000fe20000000800 */
[-C--:B------:R-:W-:Y:S08]  /*9ad0*/  HMMA.16816.F32 R20, R52, R68.reuse, R20 ;  /* 0x000000443414723c */ /* 0x080ff00000001814 */
[C---:B------:R-:W-:Y:S01]  /*9ae0*/  HMMA.16816.F32 R24, R56.reuse, R68, R24 ;  /* 0x000000443818723c */ /* 0x040fe20000001818 */
[----:B------:R-:W1:Y:S07]  /*9af0*/  MUFU.EX2 R99, R99 ;  /* 0x0000006300637308 */ /* 0x000e6e0000000800 */
[-C--:B------:R-:W-:Y:S03]  /*9b00*/  HMMA.16816.F32 R28, R56, R70.reuse, R28 ;  /* 0x00000046381c723c */ /* 0x080fe6000000181c */
[----:B------:R-:W-:Y:S05]  /*9b10*/  MUFU.EX2 R100, R100 ;  /* 0x0000006400647308 */ /* 0x000fea0000000800 */
[C---:B------:R-:W-:Y:S01]  /*9b20*/  HMMA.16816.F32 R32, R52.reuse, R70, R32 ;  /* 0x000000463420723c */ /* 0x040fe20000001820 */
[----:B------:R-:W1:Y:S04]  /*9b30*/  LDSM.16.MT88.4 R68, [R231+0x2900] ;  /* 0x00290000e744783b */ /* 0x000e680000004200 */
[----:B------:R-:W-:Y:S03]  /*9b40*/  MUFU.EX2 R101, R101 ;  /* 0x0000006500657308 */ /* 0x000fe60000000800 */
[-C--:B------:R-:W-:Y:S07]  /*9b50*/  HMMA.16816.F32 R36, R52, R72.reuse, R36 ;  /* 0x000000483424723c */ /* 0x080fee0000001824 */
[----:B------:R-:W-:Y:S01]  /*9b60*/  MUFU.EX2 R102, R102 ;  /* 0x0000006600667308 */ /* 0x000fe20000000800 */
[C---:B------:R-:W-:Y:S08]  /*9b70*/  HMMA.16816.F32 R48, R56.reuse, R72, R48 ;  /* 0x000000483830723c */ /* 0x040ff00000001830 */
[-C--:B------:R-:W-:Y:S01]  /*9b80*/  HMMA.16816.F32 R116, R56, R74.reuse, R116 ;  /* 0x0000004a3874723c */ /* 0x080fe20000001874 */
[----:B------:R-:W1:Y:S07]  /*9b90*/  MUFU.EX2 R103, R103 ;  /* 0x0000006700677308 */ /* 0x000e6e0000000800 */
[C---:B------:R-:W-:Y:S01]  /*9ba0*/  HMMA.16816.F32 R120, R52.reuse, R74, R120 ;  /* 0x0000004a3478723c */ /* 0x040fe20000001878 */
[----:B------:R-:W1:Y:S02]  /*9bb0*/  LDSM.16.MT88.4 R72, [R229+0x2900] ;  /* 0x00290000e548783b */ /* 0x000e640000004200 */
[----:B------:R-:W1:Y:S05]  /*9bc0*/  MUFU.EX2 R104, R104 ;  /* 0x0000006800687308 */ /* 0x000e6a0000000800 */
[-C--:B--2---:R-:W-:Y:S05]  /*9bd0*/  HMMA.16816.F32 R40, R52, R60.reuse, R40 ;  /* 0x0000003c3428723c */ /* 0x084fea0000001828 */
[----:B------:R-:W-:Y:S03]  /*9be0*/  MUFU.EX2 R106, R106 ;  /* 0x0000006a006a7308 */ /* 0x000fe60000000800 */
[C---:B------:R-:W-:Y:S07]  /*9bf0*/  HMMA.16816.F32 R124, R56.reuse, R60, R124 ;  /* 0x0000003c387c723c */ /* 0x040fee000000187c */
[----:B------:R-:W2:Y:S01]  /*9c00*/  MUFU.EX2 R107, R107 ;  /* 0x0000006b006b7308 */ /* 0x000ea20000000800 */
[-C--:B------:R-:W-:Y:S07]  /*9c10*/  HMMA.16816.F32 R128, R56, R62.reuse, R128 ;  /* 0x0000003e3880723c */ /* 0x080fee0000001880 */
[----:B------:R-:W-:Y:S01]  /*9c20*/  F2FP.PACK_AB R58, R93, R92 ;  /* 0x0000005c5d3a723e */ /* 0x000fe200000000ff */
[----:B------:R-:W-:Y:S01]  /*9c30*/  HMMA.16816.F32 R44, R52, R62, R44 ;  /* 0x0000003e342c723c */ /* 0x000fe2000000182c */
[----:B------:R-:W2:Y:S03]  /*9c40*/  LDSM.16.MT88.4 R60, [R230+0x2900] ;  /* 0x00290000e63c783b */ /* 0x000ea60000004200 */
[----:B------:R-:W-:Y:S02]  /*9c50*/  F2FP.PACK_AB R57, R91, R90 ;  /* 0x0000005a5b39723e */ /* 0x000fe400000000ff */
[----:B------:R-:W-:Y:S02]  /*9c60*/  F2FP.PACK_AB R59, R95, R94 ;  /* 0x0000005e5f3b723e */ /* 0x000fe400000000ff */
[----:B----4-:R-:W-:Y:S04]  /*9c70*/  F2FP.PACK_AB R52, R85, R84 ;  /* 0x000000545534723e */ /* 0x010fe800000000ff */
[----:B-1----:R-:W-:Y:S02]  /*9c80*/  F2FP.PACK_AB R54, R97, R96 ;  /* 0x000000606136723e */ /* 0x002fe400000000ff */
[----:B---3--:R-:W-:Y:S02]  /*9c90*/  F2FP.PACK_AB R53, R87, R86 ;  /* 0x000000565735723e */ /* 0x008fe400000000ff */
[----:B------:R-:W-:Y:S02]  /*9ca0*/  F2FP.PACK_AB R55, R99, R98 ;  /* 0x000000626337723e */ /* 0x000fe400000000ff */
[----:B------:R-:W-:Y:S05]  /*9cb0*/  F2FP.PACK_AB R56, R89, R88 ;  /* 0x000000585938723e */ /* 0x000fea00000000ff */
[-C--:B------:R-:W-:Y:S08]  /*9cc0*/  HMMA.16816.F32 R4, R52, R64.reuse, R4 ;  /* 0x000000403404723c */ /* 0x080ff00000001804 */
[C---:B------:R-:W-:Y:S07]  /*9cd0*/  HMMA.16816.F32 R8, R56.reuse, R64, R8 ;  /* 0x000000403808723c */ /* 0x040fee0000001808 */
[----:B------:R-:W-:Y:S01]  /*9ce0*/  FADD.FTZ R65, R151, R133 ;  /* 0x0000008597417221 */ /* 0x000fe20000010000 */
[-C--:B------:R-:W-:Y:S04]  /*9cf0*/  HMMA.16816.F32 R12, R56, R66.reuse, R12 ;  /* 0x00000042380c723c */ /* 0x080fe8000000180c */
[----:B------:R-:W-:Y:S01]  /*9d00*/  FADD.FTZ R64, R200, R76 ;  /* 0x0000004cc8407221 */ /* 0x000fe20000010000 */
[----:B------:R-:W-:Y:S03]  /*9d10*/  MOV R133, R132 ;  /* 0x0000008400857202 */ /* 0x000fe60000000f00 */
[C---:B------:R-:W-:Y:S01]  /*9d20*/  HMMA.16816.F32 R16, R52.reuse, R66, R16 ;  /* 0x000000423410723c */ /* 0x040fe20000001810 */
[----:B------:R1:W-:Y:S07]  /*9d30*/  MUFU.EX2 R66, R3 ;  /* 0x0000000300427308 */ /* 0x0003ee0000000800 */
[-C--:B------:R-:W-:Y:S03]  /*9d40*/  HMMA.16816.F32 R20, R52, R68.reuse, R20 ;  /* 0x000000443414723c */ /* 0x080fe60000001814 */
[----:B------:R-:W3:Y:S05]  /*9d50*/  MUFU.EX2 R67, R110 ;  /* 0x0000006e00437308 */ /* 0x000eea0000000800 */
[C---:B------:R-:W-:Y:S08]  /*9d60*/  HMMA.16816.F32 R24, R56.reuse, R68, R24 ;  /* 0x000000443818723c */ /* 0x040ff00000001818 */
[-C--:B------:R-:W-:Y:S04]  /*9d70*/  HMMA.16816.F32 R28, R56, R70.reuse, R28 ;  /* 0x00000046381c723c */ /* 0x080fe8000000181c */
[----:B-1----:R-:W-:Y:S04]  /*9d80*/  FADD.FTZ R3, R201, R64 ;  /* 0x00000040c9037221 */ /* 0x002fe80000010000 */
[C---:B------:R-:W-:Y:S04]  /*9d90*/  HMMA.16816.F32 R32, R52.reuse, R70, R32 ;  /* 0x000000463420723c */ /* 0x040fe80000001820 */
[----:B------:R-:W-:Y:S04]  /*9da0*/  FADD.FTZ R3, R197, R3 ;  /* 0x00000003c5037221 */ /* 0x000fe80000010000 */
[-C--:B------:R-:W-:Y:S04]  /*9db0*/  HMMA.16816.F32 R36, R52, R72.reuse, R36 ;  /* 0x000000483424723c */ /* 0x080fe80000001824 */
[----:B------:R-:W-:Y:S04]  /*9dc0*/  FADD.FTZ R3, R196, R3 ;  /* 0x00000003c4037221 */ /* 0x000fe80000010000 */
[----:B------:R-:W-:Y:S01]  /*9dd0*/  FADD.FTZ R3, R198, R3 ;  /* 0x00000003c6037221 */ /* 0x000fe20000010000 */
[C---:B------:R-:W-:Y:S04]  /*9de0*/  HMMA.16816.F32 R48, R56.reuse, R72, R48 ;  /* 0x000000483830723c */ /* 0x040fe80000001830 */
[----:B------:R-:W-:Y:S04]  /*9df0*/  FADD.FTZ R3, R199, R3 ;  /* 0x00000003c7037221 */ /* 0x000fe80000010000 */
[-C--:B------:R-:W-:Y:S08]  /*9e00*/  HMMA.16816.F32 R116, R56, R74.reuse, R116 ;  /* 0x0000004a3874723c */ /* 0x080ff00000001874 */
[C---:B------:R-:W-:Y:S08]  /*9e10*/  HMMA.16816.F32 R120, R52.reuse, R74, R120 ;  /* 0x0000004a3478723c */ /* 0x040ff00000001878 */
[-C--:B--2---:R-:W-:Y:S08]  /*9e20*/  HMMA.16816.F32 R40, R52, R60.reuse, R40 ;  /* 0x0000003c3428723c */ /* 0x084ff00000001828 */
[C---:B------:R-:W-:Y:S07]  /*9e30*/  HMMA.16816.F32 R124, R56.reuse, R60, R124 ;  /* 0x0000003c387c723c */ /* 0x040fee000000187c */
[----:B------:R-:W-:Y:S01]  /*9e40*/  FADD.FTZ R60, R157, R137 ;  /* 0x000000899d3c7221 */ /* 0x000fe20000010000 */
[-C--:B------:R-:W-:Y:S04]  /*9e50*/  HMMA.16816.F32 R128, R56, R62.reuse, R128 ;  /* 0x0000003e3880723c */ /* 0x080fe80000001880 */
[----:B------:R-:W-:Y:S02]  /*9e60*/  FADD.FTZ R61, R148, R60 ;  /* 0x0000003c943d7221 */ /* 0x000fe40000010000 */
[----:B------:R-:W-:Y:S02]  /*9e70*/  FADD.FTZ R60, R149, R0 ;  /* 0x00000000953c7221 */ /* 0x000fe40000010000 */
[----:B------:R-:W-:Y:S01]  /*9e80*/  FADD.FTZ R56, R187, R65 ;  /* 0x00000041bb387221 */ /* 0x000fe20000010000 */
[----:B------:R-:W-:Y:S04]  /*9e90*/  HMMA.16816.F32 R44, R52, R62, R44 ;  /* 0x0000003e342c723c */ /* 0x000fe8000000182c */
[----:B------:R-:W-:Y:S01]  /*9ea0*/  FADD.FTZ R0, R186, R61 ;  /* 0x0000003dba007221 */ /* 0x000fe20000010000 */
[----:B------:R-:W-:Y:S01]  /*9eb0*/  F2FP.PACK_AB R186, R113, R112 ;  /* 0x0000007071ba723e */ /* 0x000fe200000000ff */
[----:B------:R-:W-:Y:S01]  /*9ec0*/  FADD.FTZ R60, R185, R60 ;  /* 0x0000003cb93c7221 */ /* 0x000fe20000010000 */
[----:B------:R-:W-:Y:S01]  /*9ed0*/  F2FP.PACK_AB R185, R103, R102 ;  /* 0x0000006667b9723e */ /* 0x000fe200000000ff */
[----:B------:R-:W-:Y:S01]  /*9ee0*/  FADD.FTZ R56, R184, R56 ;  /* 0x00000038b8387221 */ /* 0x000fe20000010000 */
[----:B------:R-:W-:Y:S03]  /*9ef0*/  F2FP.PACK_AB R184, R101, R100 ;  /* 0x0000006465b8723e */ /* 0x000fe600000000ff */
[----:B------:R-:W-:Y:S01]  /*9f00*/  FADD.FTZ R61, R162, R56 ;  /* 0x00000038a23d7221 */ /* 0x000fe20000010000 */
[----:B------:R-:W-:Y:S01]  /*9f10*/  F2FP.PACK_AB R187, R193, R114 ;  /* 0x00000072c1bb723e */ /* 0x000fe200000000ff */
[----:B------:R-:W-:Y:S01]  /*9f20*/  FADD.FTZ R0, R167, R0 ;  /* 0x00000000a7007221 */ /* 0x000fe20000010000 */
[----:B------:R-:W-:Y:S01]  /*9f30*/  F2FP.PACK_AB R52, R105, R104 ;  /* 0x000000686934723e */ /* 0x000fe200000000ff */
[----:B------:R-:W-:Y:S01]  /*9f40*/  FADD.FTZ R60, R163, R60 ;  /* 0x0000003ca33c7221 */ /* 0x000fe20000010000 */
[----:B------:R-:W-:Y:S01]  /*9f50*/  F2FP.PACK_AB R54, R138, R108 ;  /* 0x0000006c8a36723e */ /* 0x000fe200000000ff */
[----:B------:R-:W-:Y:S01]  /*9f60*/  FADD.FTZ R0, R161, R0 ;  /* 0x00000000a1007221 */ /* 0x000fe20000010000 */
[----:B------:R-:W-:Y:S01]  /*9f70*/  F2FP.PACK_AB R53, R107, R106 ;  /* 0x0000006a6b35723e */ /* 0x000fe200000000ff */
[-C--:B------:R-:W-:Y:S01]  /*9f80*/  HMMA.16816.F32 R144, R184, R152.reuse, R4 ;  /* 0x00000098b890723c */ /* 0x080fe20000001804 */
[----:B------:R-:W1:Y:S04]  /*9f90*/  LDSM.16.MT88.4 R56, [R229+0x3100] ;  /* 0x00310000e538783b */ /* 0x000e680000004200 */
[----:B------:R-:W-:Y:S01]  /*9fa0*/  FADD.FTZ R0, R251, R0 ;  /* 0x00000000fb007221 */ /* 0x000fe20000010000 */
[----:B---3--:R-:W-:Y:S01]  /*9fb0*/  F2FP.PACK_AB R55, R66, R67 ;  /* 0x000000434237723e */ /* 0x008fe200000000ff */
[----:B------:R-:W-:Y:S02]  /*9fc0*/  FADD.FTZ R4, R166, R61 ;  /* 0x0000003da6047221 */ /* 0x000fe40000010000 */
[----:B------:R-:W-:Y:S03]  /*9fd0*/  FADD.FTZ R6, R164, R3 ;  /* 0x00000003a4067221 */ /* 0x000fe60000010000 */
        /* <DEDUP_REMOVED lines=14> */
[----:B------:R-:W2:Y:S02]  /*a0c0*/  LDSM.16.MT88.4 R4, [R230+0x3100] ;  /* 0x00310000e604783b */ /* 0x000ea40000004200 */
        /* <DEDUP_REMOVED lines=80> */
[----:B------:R-:W-:Y:S03]  /*a5d0*/  FADD.FTZ R0, R67, R7 ;  /* 0x0000000743007221 */ /* 0x000fe60000010000 */
[----:B------:R-:W-:Y:S01]  /*a5e0*/  STL [R1], R4 ;  /* 0x0000000401007387 */ /* 0x000fe20000100800 */
[----:B------:R-:W-:Y:S03]  /*a5f0*/  FADD.FTZ R0, R66, R0 ;  /* 0x0000000042007221 */ /* 0x000fe60000010000 */
[----:B------:R1:W-:Y:S04]  /*a600*/  STL [R1+0x8], R3 ;  /* 0x0000080301007387 */ /* 0x0003e80000100800 */
[----:B------:R2:W-:Y:S01]  /*a610*/  STL [R1+0xc], R0 ;  /* 0x00000c0001007387 */ /* 0x0005e20000100800 */
[----:B-1----:R-:W-:Y:S02]  /*a620*/  MOV R3, R134 ;  /* 0x0000008600037202 */ /* 0x002fe40000000f00 */
[----:B--2---:R-:W-:Y:S01]  /*a630*/  MOV R0, R135 ;  /* 0x0000008700007202 */ /* 0x004fe20000000f00 */
[----:B------:R-:W-:-:S05]  /*a640*/  @P1 BRA `(.L_x_738) ;  /* 0xffffc1a000001947 */ /* 0x000fca000383ffff */
.L_x_737:
[----:B----4-:R-:W2:Y:S04]  /*a650*/  LDL.LU R10, [R1+0x4] ;  /* 0x00000400010a7983 */ /* 0x010ea80000300800 */
[----:B------:R-:W3:Y:S04]  /*a660*/  LDL.LU R8, [R1] ;  /* 0x0000000001087983 */ /* 0x000ee80000300800 */
[----:B------:R-:W4:Y:S04]  /*a670*/  LDL.LU R5, [R1+0x8] ;  /* 0x0000080001057983 */ /* 0x000f280000300800 */
[----:B------:R-:W4:Y:S04]  /*a680*/  LDL.LU R4, [R1+0xc] ;  /* 0x00000c0001047983 */ /* 0x000f280000300800 */
[----:B------:R-:W4:Y:S01]  /*a690*/  LDL.LU R13, [R1+0x50] ;  /* 0x00005000010d7983 */ /* 0x000f220000300800 */
[----:B------:R-:W-:-:S03]  /*a6a0*/  MOV R56, c[0x0][0x4e8] ;  /* 0x00013a0000387a02 */ /* 0x000fc60000000f00 */
[----:B------:R-:W4:Y:S01]  /*a6b0*/  LDL.LU R57, [R1+0x54] ;  /* 0x0000540001397983 */ /* 0x000f220000300800 */
[----:B------:R-:W-:Y:S01]  /*a6c0*/  ISETP.NE.AND P0, PT, R56, 0x1, PT ;  /* 0x000000013800780c */ /* 0x000fe20003f05270 */
[----:B------:R-:W-:Y:S01]  /*a6d0*/  IMAD.MOV.U32 R49, RZ, RZ, -0x800000 ;  /* 0xff800000ff317424 */ /* 0x000fe200078e00ff */
[----:B------:R-:W-:Y:S01]  /*a6e0*/  MOV R50, 0xff800000 ;  /* 0xff80000000327802 */ /* 0x000fe20000000f00 */
[----:B------:R-:W1:Y:S01]  /*a6f0*/  S2R R55, SR_CTAID.X ;  /* 0x0000000000377919 */ /* 0x000e620000002500 */
[----:B------:R-:W-:Y:S01]  /*a700*/  MOV R52, 0xff800000 ;  /* 0xff80000000347802 */ /* 0x000fe20000000f00 */
[----:B------:R-:W-:Y:S02]  /*a710*/  IMAD.MOV.U32 R51, RZ, RZ, -0x800000 ;  /* 0xff800000ff337424 */ /* 0x000fe400078e00ff */
[----:B------:R-:W-:Y:S06]  /*a720*/  BAR.SYNC.DEFER_BLOCKING 0x1, 0x80 ;  /* 0x0042000000007b1d */ /* 0x000fec0000010000 */
[----:B--2---:R-:W2:Y:S04]  /*a730*/  SHFL.BFLY PT, R12, R10, 0x2, 0x1f ;  /* 0x0c401f000a0c7f89 */ /* 0x004ea800000e0000 */
[----:B---3--:R-:W3:Y:S04]  /*a740*/  SHFL.BFLY PT, R9, R8, 0x2, 0x1f ;  /* 0x0c401f0008097f89 */ /* 0x008ee800000e0000 */
[----:B----4-:R-:W4:Y:S04]  /*a750*/  SHFL.BFLY PT, R7, R5, 0x2, 0x1f ;  /* 0x0c401f0005077f89 */ /* 0x010f2800000e0000 */
[----:B------:R-:W1:Y:S01]  /*a760*/  SHFL.BFLY PT, R6, R4, 0x2, 0x1f ;  /* 0x0c401f0004067f89 */ /* 0x000e6200000e0000 */
[----:B------:R-:W-:-:S02]  /*a770*/  IMAD.MOV.U32 R17, RZ, RZ, R13 ;  /* 0x000000ffff117224 */ /* 0x000fc400078e000d */
[----:B--2---:R-:W-:Y:S02]  /*a780*/  FADD.FTZ R12, R12, R10 ;  /* 0x0000000a0c0c7221 */ /* 0x004fe40000010000 */
[----:B------:R-:W2:Y:S01]  /*a790*/  S2R R10, SR_CTAID.Y ;  /* 0x00000000000a7919 */ /* 0x000ea20000002600 */
[----:B---3--:R-:W-:-:S03]  /*a7a0*/  FADD.FTZ R9, R9, R8 ;  /* 0x0000000809097221 */ /* 0x008fc60000010000 */
[----:B------:R-:W3:Y:S01]  /*a7b0*/  SHFL.BFLY PT, R0, R12, 0x1, 0x1f ;  /* 0x0c201f000c007f89 */ /* 0x000ee200000e0000 */
[----:B----4-:R-:W-:-:S03]  /*a7c0*/  FADD.FTZ R7, R7, R5 ;  /* 0x0000000507077221 */ /* 0x010fc60000010000 */
[----:B------:R-:W4:Y:S01]  /*a7d0*/  S2R R8, SR_TID.X ;  /* 0x0000000000087919 */ /* 0x000f220000002100 */
[----:B-1----:R-:W-:-:S03]  /*a7e0*/  FADD.FTZ R6, R6, R4 ;  /* 0x0000000406067221 */ /* 0x002fc60000010000 */
[----:B------:R-:W1:Y:S04]  /*a7f0*/  SHFL.BFLY PT, R3, R9, 0x1, 0x1f ;  /* 0x0c201f0009037f89 */ /* 0x000e6800000e0000 */
[----:B------:R-:W1:Y:S04]  /*a800*/  SHFL.BFLY PT, R4, R7, 0x1, 0x1f ;  /* 0x0c201f0007047f89 */ /* 0x000e6800000e0000 */
[----:B------:R-:W1:Y:S01]  /*a810*/  SHFL.BFLY PT, R5, R6, 0x1, 0x1f ;  /* 0x0c201f0006057f89 */ /* 0x000e6200000e0000 */
[----:B--2---:R-:W-:-:S04]  /*a820*/  IMAD.WIDE.U32 R20, R10, c[0x0][0x490], RZ ;  /* 0x000124000a147a25 */ /* 0x004fc800078e00ff */
[----:B---3--:R-:W-:Y:S02]  /*a830*/  FADD.FTZ R12, R12, R0 ;  /* 0x000000000c0c7221 */ /* 0x008fe40000010000 */
[----:B------:R-:W-:Y:S01]  /*a840*/  @P0 IMAD.HI.U32 R0, R13, c[0x0][0x4ec], RZ ;  /* 0x00013b000d000a27 */ /* 0x000fe200078e00ff */
[----:B----4-:R-:W-:Y:S02]  /*a850*/  SHF.R.S32.HI R54, RZ, 0x1f, R8 ;  /* 0x0000001fff367819 */ /* 0x010fe40000011408 */
[----:B------:R-:W-:Y:S01]  /*a860*/  FSETP.NE.FTZ.AND P5, PT, R12, RZ, PT ;  /* 0x000000ff0c00720b */ /* 0x000fe20003fb5000 */
[----:B-1----:R-:W-:Y:S01]  /*a870*/  FADD.FTZ R9, R9, R3 ;  /* 0x0000000309097221 */ /* 0x002fe20000010000 */
[----:B------:R-:W-:Y:S02]  /*a880*/  SHF.R.S32.HI R3, RZ, 0x1f, R10 ;  /* 0x0000001fff037819 */ /* 0x000fe4000001140a */
[-C--:B------:R-:W-:Y:S01]  /*a890*/  LEA.HI R38, R54, R8.reuse, RZ, 0x5 ;  /* 0x0000000836267211 */ /* 0x080fe200078f28ff */
[----:B------:R-:W-:Y:S01]  /*a8a0*/  FADD.FTZ R7, R7, R4 ;  /* 0x0000000407077221 */ /* 0x000fe20000010000 */
[----:B------:R-:W-:Y:S01]  /*a8b0*/  @P0 SHF.R.U32.HI R17, RZ, c[0x0][0x4f0], R0 ;  /* 0x00013c00ff110a19 */ /* 0x000fe20000011600 */
[C---:B------:R-:W-:Y:S01]  /*a8c0*/  IMAD R18, R3.reuse, c[0x0][0x490], RZ ;  /* 0x0001240003127a24 */ /* 0x040fe200078e02ff */
[----:B------:R-:W-:Y:S01]  /*a8d0*/  MOV R0, RZ ;  /* 0x000000ff00007202 */ /* 0x000fe20000000f00 */
[----:B------:R-:W-:Y:S01]  /*a8e0*/  FADD.FTZ R6, R6, R5 ;  /* 0x0000000506067221 */ /* 0x000fe20000010000 */
[-C--:B------:R-:W-:Y:S01]  /*a8f0*/  LEA.HI R5, R54, R8.reuse, RZ, 0x2 ;  /* 0x0000000836057211 */ /* 0x080fe200078f10ff */
[----:B------:R-:W-:Y:S01]  /*a900*/  IMAD R14, R3, c[0x0][0x3e8], RZ ;  /* 0x0000fa00030e7a24 */ /* 0x000fe200078e02ff */
[----:B------:R-:W-:Y:S01]  /*a910*/  LOP3.LUT R3, R38, 0xffffffe0, RZ, 0xc0, !PT ;  /* 0xffffffe026037812 */ /* 0x000fe200078ec0ff */
[----:B------:R-:W-:Y:S01]  /*a920*/  IMAD.MOV.U32 R4, RZ, RZ, RZ ;  /* 0x000000ffff047224 */ /* 0x000fe200078e00ff */
[----:B------:R-:W-:Y:S01]  /*a930*/  LOP3.LUT R24, R5, 0xfffffffc, RZ, 0xc0, !PT ;  /* 0xfffffffc05187812 */ /* 0x000fe200078ec0ff */
[----:B------:R-:W1:Y:S01]  /*a940*/  @P5 MUFU.RCP R0, R12 ;  /* 0x0000000c00005308 */ /* 0x000e620000001000 */
[----:B------:R-:W-:Y:S01]  /*a950*/  FSETP.NE.FTZ.AND P4, PT, R9, RZ, PT ;  /* 0x000000ff0900720b */ /* 0x000fe20003f95000 */
[----:B------:R-:W-:Y:S01]  /*a960*/  IMAD.IADD R3, R8, 0x1, -R3 ;  /* 0x0000000108037824 */ /* 0x000fe200078e0a03 */
[----:B------:R-:W-:Y:S01]  /*a970*/  FSETP.NE.FTZ.AND P2, PT, R7, RZ, PT ;  /* 0x000000ff0700720b */ /* 0x000fe20003f55000 */
[----:B------:R-:W-:Y:S01]  /*a980*/  IMAD R18, R10, c[0x0][0x494], R18 ;  /* 0x000125000a127a24 */ /* 0x000fe200078e0212 */
[-C--:B------:R-:W-:Y:S01]  /*a990*/  LEA.HI R54, R54, R8.reuse, RZ, 0x3 ;  /* 0x0000000836367211 */ /* 0x080fe200078f18ff */
[----:B------:R-:W-:Y:S01]  /*a9a0*/  IMAD R14, R10, c[0x0][0x3ec], R14 ;  /* 0x0000fb000a0e7a24 */ /* 0x000fe200078e020e */
[----:B------:R-:W-:Y:S01]  /*a9b0*/  IADD3 R24, -R24, R8, RZ ;  /* 0x0000000818187210 */ /* 0x000fe20007ffe1ff */
[----:B------:R-:W-:Y:S01]  /*a9c0*/  IMAD.MOV R8, RZ, RZ, -R17 ;  /* 0x000000ffff087224 */ /* 0x000fe200078e0a11 */
[----:B------:R-:W-:Y:S01]  /*a9d0*/  LOP3.LUT P3, RZ, R3, 0x3, RZ, 0xc0, !PT ;  /* 0x0000000303ff7812 */ /* 0x000fe2000786c0ff */
[----:B------:R-:W-:-:S02]  /*a9e0*/  IMAD.MOV.U32 R3, RZ, RZ, RZ ;  /* 0x000000ffff037224 */ /* 0x000fc400078e00ff */
[----:B------:R-:W-:Y:S02]  /*a9f0*/  IMAD R48, R8, c[0x0][0x4e8], R13 ;  /* 0x00013a0008307a24 */ /* 0x000fe400078e020d */
[----:B------:R-:W2:Y:S01]  /*aa00*/  S2R R8, SR_CTAID.Z ;  /* 0x0000000000087919 */ /* 0x000ea20000002700 */
[----:B------:R-:W3:Y:S01]  /*aa10*/  @P4 MUFU.RCP R4, R9 ;  /* 0x0000000900044308 */ /* 0x000ee20000001000 */
[----:B------:R-:W-:Y:S01]  /*aa20*/  FSETP.NE.FTZ.AND P1, PT, R6, RZ, PT ;  /* 0x000000ff0600720b */ /* 0x000fe20003f35000 */
[C---:B-1----:R-:W-:Y:S02]  /*aa30*/  FMUL.FTZ R145, R0.reuse, R145 ;  /* 0x0000009100917220 */ /* 0x042fe40000410000 */
[C---:B------:R-:W-:Y:S02]  /*aa40*/  FMUL.FTZ R144, R0.reuse, R144 ;  /* 0x0000009000907220 */ /* 0x040fe40000410000 */
[C---:B------:R-:W-:Y:S02]  /*aa50*/  FMUL.FTZ R153, R0.reuse, R153 ;  /* 0x0000009900997220 */ /* 0x040fe40000410000 */
[----:B------:R-:W1:Y:S01]  /*aa60*/  @P2 MUFU.RCP R3, R7 ;  /* 0x0000000700032308 */ /* 0x000e620000001000 */
        /* <DEDUP_REMOVED lines=14> */
[----:B------:R-:W-:Y:S01]  /*ab50*/  IMAD.IADD R19, R21, 0x1, R18 ;  /* 0x0000000115137824 */ /* 0x000fe200078e0212 */
[----:B------:R-:W-:Y:S01]  /*ab60*/  MOV R18, R20 ;  /* 0x0000001400127202 */ /* 0x000fe20000000f00 */
[----:B---3--:R-:W-:-:S02]  /*ab70*/  FMUL.FTZ R147, R4, R147 ;  /* 0x0000009304937220 */ /* 0x008fc40000410000 */
[----:B------:R-:W-:Y:S01]  /*ab80*/  IMAD.WIDE.U32 R10, R10, c[0x0][0x3e8], RZ ;  /* 0x0000fa000a0a7a25 */ /* 0x000fe200078e00ff */
[----:B------:R-:W3:Y:S03]  /*ab90*/  @P1 MUFU.RCP R0, R6 ;  /* 0x0000000600001308 */ /* 0x000ee60000001000 */
[C---:B------:R-:W-:Y:S01]  /*aba0*/  FMUL.FTZ R146, R4.reuse, R146 ;  /* 0x0000009204927220 */ /* 0x040fe20000410000 */
        /* <DEDUP_REMOVED lines=16> */
[----:B------:R-:W-:Y:S01]  /*acb0*/  SHF.R.S32.HI R4, RZ, 0x2, R5 ;  /* 0x00000002ff047819 */ /* 0x000fe20000011405 */
        /* <DEDUP_REMOVED lines=16> */
[----:B------:R-:W-:Y:S01]  /*adc0*/  SHF.R.S32.HI R3, RZ, 0x1f, R5 ;  /* 0x0000001fff037819 */ /* 0x000fe20000011405 */
[----:B------:R-:W1:Y:S01]  /*add0*/  @P1 MUFU.LG2 R6, R6 ;  /* 0x0000000600061308 */ /* 0x000e620000000c00 */
[----:B--2---:R-:W-:Y:S02]  /*ade0*/  SHF.R.S32.HI R5, RZ, 0x1f, R8 ;  /* 0x0000001fff057819 */ /* 0x004fe40000011408 */
[----:B------:R-:W-:-:S04]  /*adf0*/  LEA.HI R3, R3, R4, RZ, 0x3 ;  /* 0x0000000403037211 */ /* 0x000fc800078f18ff */
[----:B------:R-:W-:Y:S01]  /*ae00*/  LOP3.LUT R3, R3, 0xfffffff8, RZ, 0xc0, !PT ;  /* 0xfffffff803037812 */ /* 0x000fe200078ec0ff */
[C---:B------:R-:W-:Y:S02]  /*ae10*/  IMAD R53, R5.reuse, c[0x0][0x498], RZ ;  /* 0x0001260005357a24 */ /* 0x040fe400078e02ff */
[----:B------:R-:W-:Y:S02]  /*ae20*/  IMAD R47, R5, c[0x0][0x3f0], RZ ;  /* 0x0000fc00052f7a24 */ /* 0x000fe400078e02ff */
[C---:B---3--:R-:W-:Y:S02]  /*ae30*/  FMUL.FTZ R143, R0.reuse, R143 ;  /* 0x0000008f008f7220 */ /* 0x048fe40000410000 */
        /* <DEDUP_REMOVED lines=21> */
[----:B------:R-:W2:Y:S03]  /*af90*/  @P2 MUFU.LG2 R7, R7 ;  /* 0x0000000700072308 */ /* 0x000ea60000000c00 */
[----:B------:R-:W-:Y:S01]  /*afa0*/  IMAD.WIDE.U32 R14, R8, c[0x0][0x3f0], R14 ;  /* 0x0000fc00080e7a25 */ /* 0x000fe200078e000e */
[----:B------:R-:W-:-:S03]  /*afb0*/  @P1 MOV R8, 0x3f317218 ;  /* 0x3f31721800081802 */ /* 0x000fc60000000f00 */
[----:B------:R-:W-:Y:S02]  /*afc0*/  @P4 IMAD.MOV.U32 R3, RZ, RZ, 0x3f317218 ;  /* 0x3f317218ff034424 */ /* 0x000fe400078e00ff */
[----:B------:R-:W-:Y:S02]  /*afd0*/  @P5 FMUL.FTZ R10, R4, c[0x0][0x2d0] ;  /* 0x0000b400040a5a20 */ /* 0x000fe40000410000 */
[----:B------:R-:W-:Y:S02]  /*afe0*/  @P4 FMUL.FTZ R5, R3, c[0x0][0x2d0] ;  /* 0x0000b40003054a20 */ /* 0x000fe40000410000 */
[----:B------:R-:W-:Y:S02]  /*aff0*/  @P2 FMUL.FTZ R3, R0, c[0x0][0x2d0] ;  /* 0x0000b40000032a20 */ /* 0x000fe40000410000 */
[----:B-1----:R-:W-:Y:S02]  /*b000*/  @P1 FMUL.FTZ R4, R6, 0.69314718246459960938 ;  /* 0x3f31721806041820 */ /* 0x002fe40000410000 */
[----:B------:R-:W-:-:S04]  /*b010*/  @P1 FMUL.FTZ R0, R8, c[0x0][0x2d0] ;  /* 0x0000b40008001a20 */ /* 0x000fc80000410000 */
[----:B------:R-:W-:Y:S01]  /*b020*/  @P1 FFMA.FTZ R49, R0, R2, R4 ;  /* 0x0000000200311223 */ /* 0x000fe20000010004 */
[----:B------:R-:W-:Y:S01]  /*b030*/  SHF.R.S32.HI R0, RZ, 0x5, R38 ;  /* 0x00000005ff007819 */ /* 0x000fe20000011426 */
[----:B--2---:R-:W-:-:S03]  /*b040*/  @P2 FMUL.FTZ R7, R7, 0.69314718246459960938 ;  /* 0x3f31721807072820 */ /* 0x004fc60000410000 */
        /* <DEDUP_REMOVED lines=223> */
.L_x_739:
        /* <DEDUP_REMOVED lines=12> */
.L_x_1481:


//--------------------- .text._ZN7cutlass13device_kernelIN5flash19enable_sm80_to_sm89INS1_16FlashAttnFwdSm80INS1_25CollectiveMainloopFwdSm80ILi4ELi1ELb0EN4cute5tupleIJNS5_1CILi128EEENS7_ILi112EEENS7_ILi64EEEEEELi64ENS_6half_tEfNS_4arch4Sm80ELb0ELb0ELb0ELb1ELb0ELb0ELb1ELb0EEENS1_21CollectiveEpilogueFwdINS6_IJS8_SA_S9_EEENS6_IJNS7_ILi1EEESI_SI_EEESC_SE_Li128ELb1ELb1ELb0ELb0EEENS1_19SingleTileSchedulerILb1ELb0ELb1ELi128EEEEEEEEEvNT_6ParamsE --------------------------
	.section	.text._ZN7cutlass13device_kernelIN5flash19enable_sm80_to_sm89INS1_16FlashAttnFwdSm80INS1_25CollectiveMainloopFwdSm80ILi4ELi1ELb0EN4cute5tupleIJNS5_1CILi128EEENS7_ILi112EEENS7_ILi64EEEEEELi64ENS_6half_tEfNS_4arch4Sm80ELb0ELb0ELb0ELb1ELb0ELb0ELb1ELb0EEENS1_21CollectiveEpilogueFwdINS6_IJS8_SA_S9_EEENS6_IJNS7_ILi1EEESI_SI_EEESC_SE_Li128ELb1ELb1ELb0ELb0EEENS1_19SingleTileSchedulerILb1ELb0ELb1ELi128EEEEEEEEEvNT_6ParamsE,"ax",@progbits
	.sectioninfo	@"SHI_REGISTERS=255"
	.align	128
.text._ZN7cutlass13device_kernelIN5flash19enable_sm80_to_sm89INS1_16FlashAttnFwdSm80INS1_25CollectiveMainloopFwdSm80ILi4ELi1ELb0EN4cute5tupleIJNS5_1CILi128EEENS7_ILi112EEENS7_ILi64EEEEEELi64ENS_6half_tEfNS_4arch4Sm80ELb0ELb0ELb0ELb1ELb0ELb0ELb1ELb0EEENS1_21CollectiveEpilogueFwdINS6_IJS8_SA_S9_EEENS6_IJNS7_ILi1EEESI_SI_EEESC_SE_Li128ELb1ELb1ELb0ELb0EEENS1_19SingleTileSchedulerILb1ELb0ELb1ELi128EEEEEEEEEvNT_6ParamsE:
        .type           _ZN7cutlass13device_kernelIN5flash19enable_sm80_to_sm89INS1_16FlashAttnFwdSm80INS1_25CollectiveMainloopFwdSm80ILi4ELi1ELb0EN4cute5tupleIJNS5_1CILi128EEENS7_ILi112EEENS7_ILi64EEEEEELi64ENS_6half_tEfNS_4arch4Sm80ELb0ELb0ELb0ELb1ELb0ELb0ELb1ELb0EEENS1_21CollectiveEpilogueFwdINS6_IJS8_SA_S9_EEENS6_IJNS7_ILi1EEESI_SI_EEESC_SE_Li128ELb1ELb1ELb0ELb0EEENS1_19SingleTileSchedulerILb1ELb0ELb1ELi128EEEEEEEEEvNT_6ParamsE,@function
        .size           _ZN7cutlass13device_kernelIN5flash19enable_sm80_to_sm89INS1_16FlashAttnFwdSm80INS1_25CollectiveMainloopFwdSm80ILi4ELi1ELb0EN4cute5tupleIJNS5_1CILi128EEENS7_ILi112EEENS7_ILi64EEEEEELi64ENS_6half_tEfNS_4arch4Sm80ELb0ELb0ELb0ELb1ELb0ELb0ELb1ELb0EEENS1_21CollectiveEpilogueFwdINS6_IJS8_SA_S9_EEENS6_IJNS7_ILi1EEESI_SI_EEESC_SE_Li128ELb1ELb1ELb0ELb0EEENS1_19SingleTileSchedulerILb1ELb0ELb1ELi128EEEEEEEEEvNT_6ParamsE,(.L_x_1482 - _ZN7cutlass13device_kernelIN5flash19enable_sm80_to_sm89INS1_16FlashAttnFwdSm80INS1_25CollectiveMainloopFwdSm80ILi4ELi1ELb0EN4cute5tupleIJNS5_1CILi128EEENS7_ILi112EEENS7_ILi64EEEEEELi64ENS_6half_tEfNS_4arch4Sm80ELb0ELb0ELb0ELb1ELb0ELb0ELb1ELb0EEENS1_21CollectiveEpilogueFwdINS6_IJS8_SA_S9_EEENS6_IJNS7_ILi1EEESI_SI_EEESC_SE_Li128ELb1ELb1ELb0ELb0EEENS1_19SingleTileSchedulerILb1ELb0ELb1ELi128EEEEEEEEEvNT_6ParamsE)
        .other          _ZN7cutlass13device_kernelIN5flash19enable_sm80_to_sm89INS1_16FlashAttnFwdSm80INS1_25CollectiveMainloopFwdSm80ILi4ELi1ELb0EN4cute5tupleIJNS5_1CILi128EEENS7_ILi112EEENS7_ILi64EEEEEELi64ENS_6half_tEfNS_4arch4Sm80ELb0ELb0ELb0ELb1ELb0ELb0ELb1ELb0EEENS1_21CollectiveEpilogueFwdINS6_IJS8_SA_S9_EEENS6_IJNS7_ILi1EEESI_SI_EEESC_SE_Li128ELb1ELb1ELb0ELb0EEENS1_19SingleTileSchedulerILb1ELb0ELb1ELi128EEEEEEEEEvNT_6ParamsE,@"STO_CUDA_ENTRY STV_DEFAULT"
_ZN7cutlass13device_kernelIN5flash19enable_sm80_to_sm89INS1_16FlashAttnFwdSm80INS1_25CollectiveMainloopFwdSm80ILi4ELi1ELb0EN4cute5tupleIJNS5_1CILi128EEENS7_ILi112EEENS7_ILi64EEEEEELi64ENS_6half_tEfNS_4arch4Sm80ELb0ELb0ELb0ELb1ELb0ELb0ELb1ELb0EEENS1_21CollectiveEpilogueFwdINS6_IJS8_SA_S9_EEENS6_IJNS7_ILi1EEESI_SI_EEESC_SE_Li128ELb1ELb1ELb0ELb0EEENS1_19SingleTileSchedulerILb1ELb0ELb1ELi128EEEEEEEEEvNT_6ParamsE:
        /* <DEDUP_REMOVED lines=17> */
.L_x_741:
        /* <DEDUP_REMOVED lines=8> */
.L_x_743:
[----:B------:R-:W-:-:S05]  /*0190*/  MOV R0, c[0x0][0x54c] ;  /* 0x0001530000007a02 */ /* 0x000fca0000000f00 */
.L_x_742:
[----:B-----5:R-:W-:Y:S01]  /*01a0*/  IMAD R0, R0, c[0x0][0x548], RZ ;  /* 0x0001520000007a24 */ /* 0x020fe200078e02ff */
[----:B-1----:R-:W-:-:S04]  /*01b0*/  SHF.L.U32 R2, R35, 0x7, RZ ;  /* 0x0000000723027819 */ /* 0x002fc800000006ff */
[----:B------:R-:W-:-:S04]  /*01c0*/  ISETP.GE.AND P0, PT, R2, R0, PT ;  /* 0x000000000200720c */ /* 0x000fc80003f06270 */
[----:B------:R-:W-:-:S05]  /*01d0*/  SEL R0, R5, 0xffffffff, !P0 ;  /* 0xffffffff05007807 */ /* 0x000fca0004000000 */
[----:B------:R1:W-:Y:S01]  /*01e0*/  STL [R1+0x10], R0 ;  /* 0x0000100001007387 */ /* 0x0003e20000100800 */
[----:B------:R-:W-:Y:S05]  /*01f0*/  BRA `(.L_x_744) ;  /* 0x0000013000007947 */ /* 0x000fea0003800000 */
.L_x_740:
[----:B---3--:R-:W-:-:S04]  /*0200*/  ISETP.NE.U32.AND P0, PT, RZ, c[0x0][0x568], PT ;  /* 0x00015a00ff007a0c */ /* 0x008fc80003f05070 */
[----:B------:R-:W-:-:S13]  /*0210*/  ISETP.NE.AND.EX P0, PT, RZ, c[0x0][0x56c], PT, P0 ;  /* 0x00015b00ff007a0c */ /* 0x000fda0003f05300 */
[----:B------:R-:W-:Y:S05]  /*0220*/  @!P0 BRA `(.L_x_745) ;  /* 0x0000002000008947 */ /* 0x000fea0003800000 */
[----:B------:R1:W5:Y:S01]  /*0230*/  LDG.E R0, [R2.64] ;  /* 0x0000000802007981 */ /* 0x000362000c1e1900 */
[----:B------:R-:W-:Y:S05]  /*0240*/  BRA `(.L_x_746) ;  /* 0x0000009000007947 */ /* 0x000fea0003800000 */
.L_x_745:
        /* <DEDUP_REMOVED lines=8> */
.L_x_747:
[----:B------:R-:W-:-:S05]  /*02d0*/  MOV R0, c[0x0][0x54c] ;  /* 0x0001530000007a02 */ /* 0x000fca0000000f00 */
.L_x_746:
[----:B-----5:R-:W-:Y:S01]  /*02e0*/  IMAD R0, R0, c[0x0][0x548], RZ ;  /* 0x0001520000007a24 */ /* 0x020fe200078e02ff */
[----:B-1----:R-:W-:-:S04]  /*02f0*/  SHF.L.U32 R2, R35, 0x7, RZ ;  /* 0x0000000723027819 */ /* 0x002fc800000006ff */
[----:B------:R-:W-:-:S04]  /*0300*/  ISETP.GE.AND P0, PT, R2, R0, PT ;  /* 0x000000000200720c */ /* 0x000fc80003f06270 */
[----:B------:R-:W-:-:S05]  /*0310*/  SEL R0, R5, 0xffffffff, !P0 ;  /* 0xffffffff05007807 */ /* 0x000fca0004000000 */
[----:B------:R1:W-:Y:S04]  /*0320*/  STL [R1+0x10], R0 ;  /* 0x0000100001007387 */ /* 0x0003e80000100800 */
.L_x_744:
        /* <DEDUP_REMOVED lines=28> */
.L_x_748:
[----:B------:R-:W-:-:S04]  /*04f0*/  ISETP.NE.U32.AND P2, PT, RZ, c[0x0][0x368], PT ;  /* 0x0000da00ff007a0c */ /* 0x000fc80003f45070 */
[----:B------:R-:W-:-:S13]  /*0500*/  ISETP.NE.AND.EX P2, PT, RZ, c[0x0][0x36c], PT, P2 ;  /* 0x0000db00ff007a0c */ /* 0x000fda0003f45320 */
[----:B------:R-:W-:Y:S05]  /*0510*/  @!P2 BRA `(.L_x_749) ;  /* 0x000000300000a947 */ /* 0x000fea0003800000 */
[----:B--2---:R-:W-:-:S05]  /*0520*/  IMAD.WIDE R2, R36, R18, c[0x0][0x368] ;  /* 0x0000da0024027625 */ /* 0x004fca00078e0212 */
[----:B------:R1:W5:Y:S01]  /*0530*/  LDG.E R0, [R2.64] ;  /* 0x0000000802007981 */ /* 0x000362000c1e1900 */
[----:B------:R-:W-:Y:S05]  /*0540*/  BRA `(.L_x_750) ;  /* 0x0000004000007947 */ /* 0x000fea0003800000 */
.L_x_749:
[----:B------:R-:W-:Y:S05]  /*0550*/  @!P0 BRA `(.L_x_750) ;  /* 0x0000003000008947 */ /* 0x000fea0003800000 */
[----:B------:R1:W3:Y:S04]  /*0560*/  LDG.E R0, [R2.64] ;  /* 0x0000000802007981 */ /* 0x0002e8000c1e1900 */
[----:B-12---:R-:W3:Y:S02]  /*0570*/  LDG.E R2, [R2.64+0x4] ;  /* 0x0000040802027981 */ /* 0x006ee4000c1e1900 */
[----:B---3--:R-:W-:-:S05]  /*0580*/  IADD3 R0, -R0, R2, RZ ;  /* 0x0000000200007210 */ /* 0x008fca0007ffe1ff */
.L_x_750:
        /* <DEDUP_REMOVED lines=20> */
[----:B------:R-:W-:Y:S01]  /*06d0*/  IMAD.MOV.U32 R124, RZ, RZ, RZ ;  /* 0x000000ffff7c7224 */ /* 0x000fe200078e00ff */
[----:B------:R-:W-:Y:S01]  /*06e0*/  MOV R19, RZ ;  /* 0x000000ff00137202 */ /* 0x000fe20000000f00 */
[----:B------:R-:W-:Y:S01]  /*06f0*/  CS2R R20, SRZ ;  /* 0x0000000000147805 */ /* 0x000fe2000001ff00 */
[----:B------:R-:W-:Y:S01]  /*0700*/  MOV R118, RZ ;  /* 0x000000ff00767202 */ /* 0x000fe20000000f00 */
[----:B------:R1:W-:Y:S01]  /*0710*/  STL [R1+0x38], R247 ;  /* 0x000038f701007387 */ /* 0x0003e20000100800 */
[----:B------:R-:W-:Y:S01]  /*0720*/  IMAD.MOV.U32 R116, RZ, RZ, RZ ;  /* 0x000000ffff747224 */ /* 0x000fe200078e00ff */
        /* <DEDUP_REMOVED lines=78> */
[----:B------:R-:W-:Y:S01]  /*0c10*/  IMAD.WIDE.U32 R2, R8, c[0x0][0x1c0], R2 ;  /* 0x0000700008027a25 */ /* 0x000fe200078e0002 */
[----:B------:R-:W-:-:S03]  /*0c20*/  ISETP.GE.AND P3, PT, R20, c[0x0][0x198], PT ;  /* 0x0000660014007a0c */ /* 0x000fc60003f66270 */
        /* <DEDUP_REMOVED lines=50> */
[----:B------:R-:W-:-:S03]  /*0f50*/  IMAD.WIDE.U32 R30, R0, c[0x0][0x1f0], R8 ;  /* 0x00007c00001e7a25 */ /* 0x000fc600078e0008 */
[----:B------:R-:W-:Y:S01]  /*0f60*/  R2P PR, R23, 0x6 ;  /* 0x0000000617007804 */ /* 0x000fe20000000000 */
[C---:B------:R-:W-:Y:S01]  /*0f70*/  IMAD R3, R2.reuse, c[0x0][0x1f0], RZ ;  /* 0x00007c0002037a24 */ /* 0x040fe200078e02ff */
[----:B------:R1:W-:Y:S01]  /*0f80*/  STL.64 [R1+0x28], R30 ;  /* 0x0000281e01007387 */ /* 0x0003e20000100a00 */
[----:B------:R-:W-:Y:S02]  /*0f90*/  IMAD R2, R2, c[0x0][0x218], RZ ;  /* 0x0000860002027a24 */ /* 0x000fe400078e02ff */
[----:B------:R-:W-:Y:S01]  /*0fa0*/  IMAD R12, R0, c[0x0][0x1f4], R3 ;  /* 0x00007d00000c7a24 */ /* 0x000fe200078e0203 */
[----:B------:R-:W-:Y:S01]  /*0fb0*/  SEL R3, R16, 0xfffffff0, !P1 ;  /* 0xfffffff010037807 */ /* 0x000fe20004800000 */
[C---:B------:R-:W-:Y:S02]  /*0fc0*/  IMAD R2, R0.reuse, c[0x0][0x21c], R2 ;  /* 0x0000870000027a24 */ /* 0x040fe400078e0202 */
[----:B------:R-:W-:Y:S01]  /*0fd0*/  IMAD.WIDE.U32 R92, R0, c[0x0][0x218], R6 ;  /* 0x00008600005c7a25 */ /* 0x000fe200078e0006 */
[----:B------:R-:W-:-:S02]  /*0fe0*/  IADD3 R33, R31, R12, RZ ;  /* 0x0000000c1f217210 */ /* 0x000fc40007ffe0ff */
[----:B------:R-:W-:Y:S01]  /*0ff0*/  LOP3.LUT R0, R18, 0xfffffe00, R4, 0xf8, !PT ;  /* 0xfffffe0012007812 */ /* 0x000fe200078ef804 */
[----:B------:R-:W-:Y:S01]  /*1000*/  IMAD.IADD R29, R93, 0x1, R2 ;  /* 0x000000015d1d7824 */ /* 0x000fe200078e0202 */
[----:B------:R1:W-:Y:S01]  /*1010*/  STL.64 [R1+0x40], R92 ;  /* 0x0000405c01007387 */ /* 0x0003e20000100a00 */
[----:B------:R-:W-:-:S03]  /*1020*/  SEL R4, R17, 0xffffffe0, !P2 ;  /* 0xffffffe011047807 */ /* 0x000fc60005000000 */
        /* <DEDUP_REMOVED lines=8> */
.L_x_753:
[----:B---34-:R-:W-:Y:S05]  /*10b0*/  BSYNC B0 ;  /* 0x0000000000007941 */ /* 0x018fea0003800000 */
.L_x_752:
        /* <DEDUP_REMOVED lines=11> */
.L_x_755:
[----:B------:R-:W-:Y:S05]  /*1170*/  BSYNC B0 ;  /* 0x0000000000007941 */ /* 0x000fea0003800000 */
.L_x_754:
        /* <DEDUP_REMOVED lines=11> */
.L_x_757:
[----:B------:R-:W-:Y:S05]  /*1230*/  BSYNC B0 ;  /* 0x0000000000007941 */ /* 0x000fea0003800000 */
.L_x_756:
        /* <DEDUP_REMOVED lines=11> */
.L_x_759:
[----:B------:R-:W-:Y:S05]  /*12f0*/  BSYNC B0 ;  /* 0x0000000000007941 */ /* 0x000fea0003800000 */
.L_x_758:
        /* <DEDUP_REMOVED lines=11> */
.L_x_761:
[----:B------:R-:W-:Y:S05]  /*13b0*/  BSYNC B0 ;  /* 0x0000000000007941 */ /* 0x000fea0003800000 */
.L_x_760:
        /* <DEDUP_REMOVED lines=11> */
.L_x_763:
[----:B------:R-:W-:Y:S05]  /*1470*/  BSYNC B0 ;  /* 0x0000000000007941 */ /* 0x000fea0003800000 */
.L_x_762:
        /* <DEDUP_REMOVED lines=11> */
.L_x_765:
[----:B------:R-:W-:Y:S05]  /*1530*/  BSYNC B0 ;  /* 0x0000000000007941 */ /* 0x000fea0003800000 */
.L_x_764:
[----:B------:R-:W5:Y:S01]  /*1540*/  SHFL.IDX PT, R8, R11, 0x7, 0x181f ;  /* 0x00f81f000b087f89 */ /* 0x000f6200000e0000 */
[----:B-1--4-:R-:W-:Y:S01]  /*1550*/  IADD3 R6, R15, 0x70, RZ ;  /* 0x000000700f067810 */ /* 0x012fe20007ffe0ff */
[----:B------:R-:W-:Y:S01]  /*1560*/  IMAD.SHL.U32 R245, R0, 0x2, RZ ;  /* 0x0000000200f57824 */ /* 0x000fe200078e00ff */
[----:B------:R-:W-:Y:S01]  /*1570*/  ISETP.GE.AND P2, PT, R20, c[0x0][0x1d4], PT ;  /* 0x0000750014007a0c */ /* 0x000fe20003f46270 */
[----:B------:R-:W1:Y:S01]  /*1580*/  SHFL.IDX PT, R2, R10, 0x7, 0x181f ;  /* 0x00f81f000a027f89 */ /* 0x000e6200000e0000 */
        /* <DEDUP_REMOVED lines=8> */
[----:B------:R-:W-:Y:S01]  /*1610*/  USHF.L.U32 UR7, UR4, 0x5, URZ ;  /* 0x0000000504077899 */ /* 0x000fe2000800063f */
[----:B------:R-:W-:Y:S01]  /*1620*/  IMAD.WIDE.U32 R248, R5, c[0x0][0x1e0], RZ ;  /* 0x0000780005f87a25 */ /* 0x000fe200078e00ff */
[----:B------:R-:W-:Y:S01]  /*1630*/  IADD3 R22, R142, R140, -R19 ;  /* 0x0000008c8e167210 */ /* 0x000fe20007ffe813 */
[----:B------:R-:W-:-:S02]  /*1640*/  UMOV UR6, 0x5 ;  /* 0x0000000500067882 */ /* 0x000fc40000000000 */
[----:B------:R-:W-:Y:S01]  /*1650*/  IMAD.IADD R229, R249, 0x1, R6 ;  /* 0x00000001f9e57824 */ /* 0x000fe200078e0206 */
[C---:B------:R-:W-:Y:S01]  /*1660*/  ISETP.GE.AND P6, PT, R22.reuse, 0x21, PT ;  /* 0x000000211600780c */ /* 0x040fe20003fc6270 */
[----:B------:R-:W-:Y:S01]  /*1670*/  IMAD.MOV.U32 R251, RZ, RZ, R33 ;  /* 0x000000fffffb7224 */ /* 0x000fe200078e0021 */
[----:B------:R-:W-:Y:S01]  /*1680*/  ISETP.GE.AND P4, PT, R22, 0x1, PT ;  /* 0x000000011600780c */ /* 0x000fe20003f86270 */
[----:B------:R-:W-:Y:S01]  /*1690*/  IMAD.MOV.U32 R250, RZ, RZ, R30 ;  /* 0x000000fffffa7224 */ /* 0x000fe200078e001e */
[----:B------:R-:W-:Y:S01]  /*16a0*/  USHF.L.U64.HI UR5, UR4, UR6, UR5 ;  /* 0x0000000604057299 */ /* 0x000fe20008010205 */
[C---:B-----5:R-:W-:Y:S01]  /*16b0*/  @!P1 LEA R8, P0, R20.reuse, R8, 0x1 ;  /* 0x0000000814089211 */ /* 0x060fe200078008ff */
[----:B------:R-:W-:Y:S02]  /*16c0*/  IMAD.MOV.U32 R231, RZ, RZ, c[0x0][0x1e0] ;  /* 0x00007800ffe77624 */ /* 0x000fe400078e00ff */
[----:B------:R-:W-:Y:S01]  /*16d0*/  IMAD.MOV.U32 R246, RZ, RZ, c[0x0][0x1e4] ;  /* 0x00007900fff67624 */ /* 0x000fe200078e00ff */
[----:B-1----:R-:W-:Y:S01]  /*16e0*/  @!P1 LEA.HI.X R9, R20, R2, R21, 0x1, P0 ;  /* 0x0000000214099211 */ /* 0x002fe200000f0c15 */
[----:B------:R-:W-:Y:S01]  /*16f0*/  IMAD.MOV.U32 R70, RZ, RZ, R28 ;  /* 0x000000ffff467224 */ /* 0x000fe200078e001c */
[----:B------:R-:W-:Y:S01]  /*1700*/  IADD3 R21, R247, -0x1, RZ ;  /* 0xfffffffff7157810 */ /* 0x000fe20007ffe0ff */
[----:B------:R-:W-:Y:S01]  /*1710*/  IMAD.SHL.U32 R12, R246, 0x20, RZ ;  /* 0x00000020f60c7824 */ /* 0x000fe200078e00ff */
[----:B------:R-:W-:Y:S01]  /*1720*/  ISETP.GE.AND P0, PT, R22, 0x11, PT ;  /* 0x000000111600780c */ /* 0x000fe20003f06270 */
[----:B------:R-:W-:Y:S01]  /*1730*/  @!PT LDS RZ, [RZ] ;  /* 0x00000000fffff984 */ /* 0x000fe20000000800 */
[----:B------:R1:W-:Y:S01]  /*1740*/  @!P1 LDGSTS.E.BYPASS.LTC128B.128 [R245+0xa900], [R8.64], !P3 ;  /* 0x0a90000008f59fae */ /* 0x0003e2000d901d48 */
[----:B------:R-:W-:Y:S01]  /*1750*/  SHF.R.S32.HI R69, RZ, 0x1f, R21 ;  /* 0x0000001fff457819 */ /* 0x000fe20000011415 */
[----:B------:R-:W-:-:S02]  /*1760*/  IMAD R0, R229, R21, RZ ;  /* 0x00000015e5007224 */ /* 0x000fc400078e02ff */
[----:B------:R-:W0:Y:S01]  /*1770*/  LDGDEPBAR ;  /* 0x00000000000079af */ /* 0x000e220000000000 */
[----:B------:R-:W-:-:S03]  /*1780*/  IMAD.WIDE.U32 R6, R21, R248, R250 ;  /* 0x000000f815067225 */ /* 0x000fc600078e00fa */
[----:B------:R-:W-:Y:S01]  /*1790*/  STL.64 [R1+0x20], R250 ;  /* 0x000020fa01007387 */ /* 0x000fe20000100a00 */
[----:B------:R-:W-:Y:S02]  /*17a0*/  IMAD R0, R69, R248, R0 ;  /* 0x000000f845007224 */ /* 0x000fe400078e0200 */
[----:B------:R-:W-:Y:S01]  /*17b0*/  IMAD.MOV.U32 R71, RZ, RZ, R29 ;  /* 0x000000ffff477224 */ /* 0x000fe200078e001d */
[----:B------:R-:W-:Y:S01]  /*17c0*/  BAR.SYNC.DEFER_BLOCKING 0x0 ;  /* 0x0000000000007b1d */ /* 0x000fe20000010000 */
[----:B------:R-:W-:Y:S01]  /*17d0*/  IMAD.IADD R7, R7, 0x1, R0 ;  /* 0x0000000107077824 */ /* 0x000fe200078e0200 */
[----:B------:R-:W-:Y:S01]  /*17e0*/  @P0 LEA R2, P1, R231, R6, 0x4 ;  /* 0x00000006e7020211 */ /* 0x000fe200078220ff */
[----:B------:R-:W-:-:S03]  /*17f0*/  IMAD.MOV.U32 R70, RZ, RZ, R92 ;  /* 0x000000ffff467224 */ /* 0x000fc600078e005c */
[C---:B--23--:R-:W-:Y:S02]  /*1800*/  @P0 LEA R10, P5, R2.reuse, c[0x0][0x1c8], 0x1 ;  /* 0x00007200020a0a11 */ /* 0x04cfe400078a08ff */
[C---:B------:R-:W-:Y:S01]  /*1810*/  @P0 LEA.HI.X R5, R231.reuse, R7, R246, 0x4, P1 ;  /* 0x00000007e7050211 */ /* 0x040fe200008f24f6 */
[----:B------:R-:W-:Y:S03]  /*1820*/  STL.64 [R1+0x30], R70 ;  /* 0x0000304601007387 */ /* 0x000fe60000100a00 */
[----:B------:R-:W-:Y:S02]  /*1830*/  @P0 LEA.HI.X R11, R2, c[0x0][0x1cc], R5, 0x1, P5 ;  /* 0x00007300020b0a11 */ /* 0x000fe400028f0c05 */
[----:B------:R-:W-:Y:S01]  /*1840*/  ISETP.GE.AND P5, PT, R22, 0x31, PT ;  /* 0x000000311600780c */ /* 0x000fe20003fa6270 */
[----:B-1----:R-:W-:-:S05]  /*1850*/  IMAD.WIDE.U32 R8, R231, 0x20, RZ ;  /* 0x00000020e7087825 */ /* 0x002fca00078e00ff */
[C---:B------:R-:W-:Y:S02]  /*1860*/  @P6 IADD3 R0, P1, R6.reuse, R8, RZ ;  /* 0x0000000806006210 */ /* 0x040fe40007f3e0ff */
[C---:B------:R-:W-:Y:S02]  /*1870*/  @P4 LEA R8, P3, R6.reuse, c[0x0][0x1c8], 0x1 ;  /* 0x0000720006084a11 */ /* 0x040fe400078608ff */
[----:B------:R-:W-:Y:S02]  /*1880*/  @P6 IADD3.X R2, R7, R9, R12, P1, !PT ;  /* 0x0000000907026210 */ /* 0x000fe40000ffe40c */
[----:B------:R-:W-:Y:S02]  /*1890*/  @P4 LEA.HI.X R9, R6, c[0x0][0x1cc], R7, 0x1, P3 ;  /* 0x0000730006094a11 */ /* 0x000fe400018f0c07 */
[----:B------:R-:W-:Y:S02]  /*18a0*/  @P6 LEA R16, P1, R0, c[0x0][0x1c8], 0x1 ;  /* 0x0000720000106a11 */ /* 0x000fe400078208ff */
[C---:B------:R-:W-:Y:S01]  /*18b0*/  ISETP.GE.AND P3, PT, R22.reuse, 0x51, PT ;  /* 0x000000511600780c */ /* 0x040fe20003f66270 */
[----:B------:R-:W-:Y:S01]  /*18c0*/  @!PT LDS RZ, [RZ] ;  /* 0x00000000fffff984 */ /* 0x000fe20000000800 */
[----:B------:R-:W-:Y:S01]  /*18d0*/  @!PT LDS RZ, [RZ] ;  /* 0x00000000fffff984 */ /* 0x000fe20000000800 */
[----:B------:R-:W-:Y:S01]  /*18e0*/  @!PT LDS RZ, [RZ] ;  /* 0x00000000fffff984 */ /* 0x000fe20000000800 */
[----:B------:R1:W-:Y:S01]  /*18f0*/  @P4 LDGSTS.E.BYPASS.LTC128B.128 [R245+0x3900], [R8.64], !P2 ;  /* 0x0390000008f54fae */ /* 0x0003e2000d101d48 */
[----:B------:R-:W-:-:S02]  /*1900*/  ISETP.GE.AND P4, PT, R22, 0x41, PT ;  /* 0x000000411600780c */ /* 0x000fc40003f86270 */
[----:B------:R-:W-:Y:S01]  /*1910*/  @P6 LEA.HI.X R17, R0, c[0x0][0x1cc], R2, 0x1, P1 ;  /* 0x0000730000116a11 */ /* 0x000fe200008f0c02 */
[----:B------:R-:W-:Y:S01]  /*1920*/  @P5 IMAD R0, R246, 0x30, RZ ;  /* 0x00000030f6005824 */ /* 0x000fe200078e02ff */
[----:B------:R2:W-:Y:S01]  /*1930*/  @P0 LDGSTS.E.BYPASS.LTC128B.128 [R245+0x4100], [R10.64], !P2 ;  /* 0x041000000af50fae */ /* 0x0005e2000d101d48 */
[----:B------:R-:W-:-:S03]  /*1940*/  ISETP.GE.AND P1, PT, R22, 0x61, PT ;  /* 0x000000611600780c */ /* 0x000fc60003f26270 */
[----:B------:R3:W-:Y:S10]  /*1950*/  @P6 LDGSTS.E.BYPASS.LTC128B.128 [R245+0x4900], [R16.64], !P2 ;  /* 0x0490000010f56fae */ /* 0x0007f4000d101d48 */
[----:B------:R-:W-:-:S02]  /*1960*/  @P1 IMAD R5, R246, 0x60, RZ ;  /* 0x00000060f6051824 */ /* 0x000fc400078e02ff */
[----:B-1----:R-:W-:-:S04]  /*1970*/  @P5 IMAD.WIDE.U32 R8, R231, 0x30, R6 ;  /* 0x00000030e7085825 */ /* 0x002fc800078e0006 */
[----:B------:R-:W-:Y:S01]  /*1980*/  @P5 IMAD.IADD R0, R9, 0x1, R0 ;  /* 0x0000000109005824 */ /* 0x000fe200078e0200 */
[----:B------:R-:W-:Y:S01]  /*1990*/  @P5 LEA R14, P0, R8, c[0x0][0x1c8], 0x1 ;  /* 0x00007200080e5a11 */ /* 0x000fe200078008ff */
[----:B--2---:R-:W-:-:S03]  /*19a0*/  @P3 IMAD R10, R246, 0x50, RZ ;  /* 0x00000050f60a3824 */ /* 0x004fc600078e02ff */
[----:B------:R-:W-:Y:S01]  /*19b0*/  @P5 LEA.HI.X R15, R8, c[0x0][0x1cc], R0, 0x1, P0 ;  /* 0x00007300080f5a11 */ /* 0x000fe200000f0c00 */
[C---:B------:R-:W-:Y:S01]  /*19c0*/  @P3 IMAD.WIDE.U32 R8, R231.reuse, 0x50, R6 ;  /* 0x00000050e7083825 */ /* 0x040fe200078e0006 */
[----:B------:R-:W-:-:S03]  /*19d0*/  @P4 LEA R0, P0, R231, R6, 0x6 ;  /* 0x00000006e7004211 */ /* 0x000fc600078030ff */
[----:B------:R1:W-:Y:S01]  /*19e0*/  @P5 LDGSTS.E.BYPASS.LTC128B.128 [R245+0x5100], [R14.64], !P2 ;  /* 0x051000000ef55fae */ /* 0x0003e2000d101d48 */
[C---:B------:R-:W-:Y:S01]  /*19f0*/  @P4 LEA.HI.X R2, R231.reuse, R7, R246, 0x6, P0 ;  /* 0x00000007e7024211 */ /* 0x040fe200000f34f6 */
[----:B------:R-:W-:Y:S01]  /*1a00*/  @P1 IMAD.WIDE.U32 R6, R231, 0x60, R6 ;  /* 0x00000060e7061825 */ /* 0x000fe200078e0006 */
[----:B------:R-:W-:-:S04]  /*1a10*/  @P4 LEA R12, P0, R0, c[0x0][0x1c8], 0x1 ;  /* 0x00007200000c4a11 */ /* 0x000fc800078008ff */
[----:B------:R-:W-:Y:S01]  /*1a20*/  @P4 LEA.HI.X R13, R0, c[0x0][0x1cc], R2, 0x1, P0 ;  /* 0x00007300000d4a11 */ /* 0x000fe200000f0c02 */
[----:B------:R-:W-:Y:S01]  /*1a30*/  @P3 IMAD.IADD R0, R9, 0x1, R10 ;  /* 0x0000000109003824 */ /* 0x000fe200078e020a */
[C---:B------:R-:W-:Y:S02]  /*1a40*/  @P3 LEA R10, P0, R8.reuse, c[0x0][0x1c8], 0x1 ;  /* 0x00007200080a3a11 */ /* 0x040fe400078008ff */
[----:B------:R-:W-:Y:S01]  /*1a50*/  LEA.HI R2, R25, R18, RZ, 0x1 ;  /* 0x0000001219027211 */ /* 0x000fe200078f08ff */
[----:B------:R1:W-:Y:S01]  /*1a60*/  @P4 LDGSTS.E.BYPASS.LTC128B.128 [R245+0x5900], [R12.64], !P2 ;  /* 0x059000000cf54fae */ /* 0x0003e2000d101d48 */
[----:B------:R-:W-:Y:S01]  /*1a70*/  @P3 LEA.HI.X R11, R8, c[0x0][0x1cc], R0, 0x1, P0 ;  /* 0x00007300080b3a11 */ /* 0x000fe200000f0c00 */
[----:B------:R-:W-:Y:S01]  /*1a80*/  @P1 IMAD.IADD R0, R7, 0x1, R5 ;  /* 0x0000000107001824 */ /* 0x000fe200078e0205 */
[----:B------:R-:W-:Y:S02]  /*1a90*/  @P1 LEA R8, P0, R6, c[0x0][0x1c8], 0x1 ;  /* 0x0000720006081a11 */ /* 0x000fe400078008ff */
[----:B------:R-:W-:Y:S01]  /*1aa0*/  LOP3.LUT R2, R2, 0xfffffffe, RZ, 0xc0, !PT ;  /* 0xfffffffe02027812 */ /* 0x000fe200078ec0ff */
[----:B------:R2:W-:Y:S01]  /*1ab0*/  @P3 LDGSTS.E.BYPASS.LTC128B.128 [R245+0x6100], [R10.64], !P2 ;  /* 0x061000000af53fae */ /* 0x0005e2000d101d48 */
[----:B------:R-:W-:Y:S01]  /*1ac0*/  @P1 LEA.HI.X R9, R6, c[0x0][0x1cc], R0, 0x1, P0 ;  /* 0x0000730006091a11 */ /* 0x000fe200000f0c00 */
[C---:B------:R-:W-:Y:S01]  /*1ad0*/  IMAD.SHL.U32 R0, R68.reuse, 0x40, RZ ;  /* 0x0000004044007824 */ /* 0x040fe200078e00ff */
[----:B------:R-:W-:Y:S01]  /*1ae0*/  LOP3.LUT P0, RZ, R68, 0x2, RZ, 0xc0, !PT ;  /* 0x0000000244ff7812 */ /* 0x000fe2000780c0ff */
[----:B------:R-:W-:Y:S01]  /*1af0*/  IMAD.IADD R18, R18, 0x1, -R2 ;  /* 0x0000000112127824 */ /* 0x000fe200078e0a02 */
[----:B------:R-:W-:Y:S01]  /*1b00*/  ISETP.GE.AND P3, PT, R20, c[0x0][0x1d4], PT ;  /* 0x0000750014007a0c */ /* 0x000fe20003f66270 */
[----:B------:R4:W-:Y:S01]  /*1b10*/  @P1 LDGSTS.E.BYPASS.LTC128B.128 [R245+0x6900], [R8.64], !P2 ;  /* 0x0690000008f51fae */ /* 0x0009e2000d101d48 */
[----:B------:R-:W-:Y:S01]  /*1b20*/  IMAD.SHL.U32 R2, R23, 0x40, RZ ;  /* 0x0000004017027824 */ /* 0x000fe200078e00ff */
[----:B------:R-:W-:Y:S01]  /*1b30*/  LOP3.LUT R0, R0, 0x1c0, RZ, 0xc0, !PT ;  /* 0x000001c000007812 */ /* 0x000fe200078ec0ff */
[----:B------:R-:W-:Y:S01]  /*1b40*/  IMAD.SHL.U32 R5, R18, 0x8, RZ ;  /* 0x0000000812057824 */ /* 0x000fe200078e00ff */
[----:B------:R-:W0:Y:S01]  /*1b50*/  LDGDEPBAR ;  /* 0x00000000000079af */ /* 0x000e220000000000 */
[----:B------:R-:W-:-:S02]  /*1b60*/  ISETP.LT.OR P6, PT, R22, 0x1, P3 ;  /* 0x000000011600780c */ /* 0x000fc40001fc1670 */
[----:B------:R-:W-:Y:S02]  /*1b70*/  LOP3.LUT R2, R2, 0x1c0, RZ, 0xc0, !PT ;  /* 0x000001c002027812 */ /* 0x000fe400078ec0ff */
[----:B------:R-:W-:Y:S02]  /*1b80*/  SHF.R.U32.HI R6, RZ, 0x3, R0 ;  /* 0x00000003ff067819 */ /* 0x000fe40000011600 */
[----:B------:R-:W-:Y:S01]  /*1b90*/  LOP3.LUT R7, R2, 0x8, R5, 0xf8, !PT ;  /* 0x0000000802077812 */ /* 0x000fe200078ef805 */
[----:B------:R-:W-:Y:S01]  /*1ba0*/  IMAD.SHL.U32 R5, R24, 0x40, RZ ;  /* 0x0000004018057824 */ /* 0x000fe200078e00ff */
[----:B------:R-:W-:Y:S02]  /*1bb0*/  SHF.R.U32.HI R2, RZ, 0x3, R2 ;  /* 0x00000003ff027819 */ /* 0x000fe40000011602 */
[----:B------:R-:W-:Y:S02]  /*1bc0*/  ISETP.LT.OR P5, PT, R22, 0x11, P3 ;  /* 0x000000111600780c */ /* 0x000fe40001fa1670 */
[----:B------:R-:W-:-:S02]  /*1bd0*/  LOP3.LUT R141, R7, R2, RZ, 0x3c, !PT ;  /* 0x00000002078d7212 */ /* 0x000fc400078e3cff */
[----:B------:R-:W-:Y:S01]  /*1be0*/  LOP3.LUT R5, R5, 0xfffffe00, RZ, 0xc0, !PT ;  /* 0xfffffe0005057812 */ /* 0x000fe200078ec0ff */
[----:B----4-:R-:W-:Y:S01]  /*1bf0*/  IMAD.SHL.U32 R8, R19, 0x8, RZ ;  /* 0x0000000813087824 */ /* 0x010fe200078e00ff */
[----:B------:R-:W-:-:S04]  /*1c00*/  DEPBAR.LE SB0, 0x1 ;  /* 0x000080400000791a */ /* 0x000fc80000000000 */
[----:B------:R-:W-:-:S04]  /*1c10*/  DEPBAR.LE SB0, 0x0 ;  /* 0x000080000000791a */ /* 0x000fc80000000000 */
[----:B------:R-:W-:Y:S01]  /*1c20*/  LOP3.LUT R8, R0, 0x8, R8, 0xf8, !PT ;  /* 0x0000000800087812 */ /* 0x000fe200078ef808 */
[----:B------:R-:W-:-:S03]  /*1c30*/  IMAD.SHL.U32 R0, R228, 0x20, RZ ;  /* 0x00000020e4007824 */ /* 0x000fc600078e00ff */
[----:B------:R-:W-:Y:S02]  /*1c40*/  LOP3.LUT R6, R8, R6, RZ, 0x3c, !PT ;  /* 0x0000000608067212 */ /* 0x000fe400078e3cff */
[----:B------:R-:W-:-:S03]  /*1c50*/  LOP3.LUT R2, R0, 0x7ffffc00, RZ, 0xc0, !PT ;  /* 0x7ffffc0000027812 */ /* 0x000fc600078ec0ff */
[----:B------:R-:W-:Y:S01]  /*1c60*/  IMAD R0, R18, 0x200, R6 ;  /* 0x0000020012007824 */ /* 0x000fe200078e0206 */
[----:B------:R-:W-:Y:S01]  /*1c70*/  IADD3 R2, R141, R5, R2 ;  /* 0x000000058d027210 */ /* 0x000fe20007ffe002 */
[----:B------:R-:W-:-:S04]  /*1c80*/  IMAD.WIDE.U32 R6, R21, c[0x0][0x208], RZ ;  /* 0x0000820015067a25 */ /* 0x000fc800078e00ff */
[----:B------:R-:W-:Y:S01]  /*1c90*/  IMAD.SHL.U32 R143, R0, 0x2, RZ ;  /* 0x00000002008f7824 */ /* 0x000fe200078e00ff */
[----:B------:R-:W-:Y:S01]  /*1ca0*/  BAR.SYNC.DEFER_BLOCKING 0x0 ;  /* 0x0000000000007b1d */ /* 0x000fe20000010000 */
[----:B------:R-:W-:-:S03]  /*1cb0*/  IMAD.SHL.U32 R234, R2, 0x2, RZ ;  /* 0x0000000202ea7824 */ /* 0x000fc600078e00ff */
[----:B------:R-:W-:Y:S01]  /*1cc0*/  IADD3 R0, R143, 0x3900, RZ ;  /* 0x000039008f007810 */ /* 0x000fe20007ffe0ff */
[--C-:B------:R-:W-:Y:S01]  /*1cd0*/  IMAD R237, R3, 0x2, R234.reuse ;  /* 0x0000000203ed7824 */ /* 0x100fe200078e02ea */
[----:B------:R-:W-:Y:S01]  /*1ce0*/  IADD3 R238, R143, 0x3920, RZ ;  /* 0x000039208fee7810 */ /* 0x000fe20007ffe0ff */
[----:B------:R-:W-:Y:S01]  /*1cf0*/  IMAD R235, R4, 0x2, R234 ;  /* 0x0000000204eb7824 */ /* 0x000fe200078e02ea */
[----:B------:R-:W-:Y:S01]  /*1d00*/  @P0 IADD3 R238, R0, -0x20, RZ ;  /* 0xffffffe000ee0810 */ /* 0x000fe20007ffe0ff */
[----:B------:R-:W-:Y:S02]  /*1d10*/  IMAD R0, R69, c[0x0][0x208], RZ ;  /* 0x0000820045007a24 */ /* 0x000fe400078e02ff */
[----:B------:R-:W-:Y:S01]  /*1d20*/  IMAD R236, R3, 0x2, R235 ;  /* 0x0000000203ec7824 */ /* 0x000fe200078e02eb */
[C---:B------:R-:W-:Y:S01]  /*1d30*/  IADD3 R244, R238.reuse, 0x800, RZ ;  /* 0x00000800eef47810 */ /* 0x040fe20007ffe0ff */
[----:B------:R-:W-:Y:S01]  /*1d40*/  IMAD R0, R21, c[0x0][0x20c], R0 ;  /* 0x0000830015007a24 */ /* 0x000fe200078e0200 */
[----:B------:R-:W-:-:S02]  /*1d50*/  IADD3 R243, R238, 0x1000, RZ ;  /* 0x00001000eef37810 */ /* 0x000fc40007ffe0ff */
[C---:B------:R-:W-:Y:S01]  /*1d60*/  IADD3 R242, R238.reuse, 0x1800, RZ ;  /* 0x00001800eef27810 */ /* 0x040fe20007ffe0ff */
[----:B------:R-:W-:Y:S01]  /*1d70*/  IMAD.IADD R0, R7, 0x1, R0 ;  /* 0x0000000107007824 */ /* 0x000fe200078e0200 */
[C---:B------:R-:W-:Y:S02]  /*1d80*/  IADD3 R241, R238.reuse, 0x2000, RZ ;  /* 0x00002000eef17810 */ /* 0x040fe40007ffe0ff */
[----:B------:R-:W-:Y:S01]  /*1d90*/  IADD3 R240, R238, 0x2800, RZ ;  /* 0x00002800eef07810 */ /* 0x000fe20007ffe0ff */
[----:B------:R-:W-:Y:S01]  /*1da0*/  IMAD R0, R0, 0x70, RZ ;  /* 0x0000007000007824 */ /* 0x000fe200078e02ff */
[----:B------:R-:W-:Y:S01]  /*1db0*/  IADD3 R239, R238, 0x3000, RZ ;  /* 0x00003000eeef7810 */ /* 0x000fe20007ffe0ff */
[----:B--2---:R-:W-:Y:S04]  /*1dc0*/  LDSM.16.M88.4 R8, [R234+0x9100] ;  /* 0x00910000ea08783b */ /* 0x004fe80000000200 */
[----:B------:R-:W2:Y:S04]  /*1dd0*/  LDSM.16.M88.4 R28, [R143+0x3900] ;  /* 0x003900008f1c783b */ /* 0x000ea80000000200 */
[----:B------:R-:W4:Y:S04]  /*1de0*/  LDSM.16.M88.4 R24, [R143+0x4100] ;  /* 0x004100008f18783b */ /* 0x000f280000000200 */
[----:B---3--:R-:W3:Y:S04]  /*1df0*/  LDSM.16.M88.4 R16, [R143+0x4900] ;  /* 0x004900008f10783b */ /* 0x008ee80000000200 */
[----:B------:R-:W5:Y:S04]  /*1e00*/  LDSM.16.M88.4 R32, [R143+0x5100] ;  /* 0x005100008f20783b */ /* 0x000f680000000200 */
[----:B------:R-:W3:Y:S04]  /*1e10*/  LDSM.16.M88.4 R36, [R143+0x5900] ;  /* 0x005900008f24783b */ /* 0x000ee80000000200 */
[----:B------:R-:W5:Y:S04]  /*1e20*/  LDSM.16.M88.4 R44, [R143+0x6100] ;  /* 0x006100008f2c783b */ /* 0x000f680000000200 */
[----:B------:R-:W5:Y:S04]  /*1e30*/  LDSM.16.M88.4 R40, [R143+0x6900] ;  /* 0x006900008f28783b */ /* 0x000f680000000200 */
[----:B-1----:R-:W1:Y:S04]  /*1e40*/  LDSM.16.M88.4 R12, [R234+0x7100] ;  /* 0x00710000ea0c783b */ /* 0x002e680000000200 */
[----:B------:R-:W-:Y:S04]  /*1e50*/  LDSM.16.M88.4 R52, [R238+0x800] ;  /* 0x00080000ee34783b */ /* 0x000fe80000000200 */
[----:B------:R-:W-:Y:S01]  /*1e60*/  LDSM.16.M88.4 R48, [R238+0x1000] ;  /* 0x00100000ee30783b */ /* 0x000fe20000000200 */
[C---:B--2---:R-:W-:Y:S03]  /*1e70*/  HMMA.16816.F32 R60, R8.reuse, R28, RZ ;  /* 0x0000001c083c723c */ /* 0x044fe600000018ff */
[----:B------:R-:W-:Y:S05]  /*1e80*/  LDSM.16.M88.4 R56, [R238] ;  /* 0x00000000ee38783b */ /* 0x000fea0000000200 */
[C---:B----4-:R-:W-:Y:S08]  /*1e90*/  HMMA.16816.F32 R64, R8.reuse, R24, RZ ;  /* 0x000000180840723c */ /* 0x050ff000000018ff */
[C---:B---3--:R-:W-:Y:S08]  /*1ea0*/  HMMA.16816.F32 R72, R8.reuse, R16, RZ ;  /* 0x000000100848723c */ /* 0x048ff000000018ff */
[C---:B-----5:R-:W-:Y:S08]  /*1eb0*/  HMMA.16816.F32 R76, R8.reuse, R32, RZ ;  /* 0x00000020084c723c */ /* 0x060ff000000018ff */
        /* <DEDUP_REMOVED lines=9> */
[----:B------:R-:W-:Y:S07]  /*1f50*/  HMMA.16816.F32 R188, R8, R42, RZ ;  /* 0x0000002a08bc723c */ /* 0x000fee00000018ff */
[----:B------:R-:W-:Y:S01]  /*1f60*/  IMAD.WIDE.U32 R8, R6, 0x70, R70 ;  /* 0x0000007006087825 */ /* 0x000fe200078e0046 */
[----:B-1----:R-:W-:Y:S03]  /*1f70*/  HMMA.16816.F32 R184, R12, R28, RZ ;  /* 0x0000001c0cb8723c */ /* 0x002fe600000018ff */
[----:B------:R-:W-:Y:S01]  /*1f80*/  IMAD.IADD R0, R9, 0x1, R0 ;  /* 0x0000000109007824 */ /* 0x000fe200078e0200 */
[----:B------:R-:W-:-:S04]  /*1f90*/  LEA R6, P1, R8, c[0x0][0x1f8], 0x1 ;  /* 0x00007e0008067a11 */ /* 0x000fc800078208ff */
[C---:B------:R-:W-:Y:S01]  /*1fa0*/  HMMA.16816.F32 R180, R12.reuse, R30, RZ ;  /* 0x0000001e0cb4723c */ /* 0x040fe200000018ff */
[----:B------:R-:W-:Y:S01]  /*1fb0*/  LDSM.16.M88.4 R28, [R238+0x2800] ;  /* 0x00280000ee1c783b */ /* 0x000fe20000000200 */
[----:B------:R-:W-:Y:S02]  /*1fc0*/  IADD3 R20, P0, R6, UR7, RZ ;  /* 0x0000000706147c10 */ /* 0x000fe4000ff1e0ff */
[----:B------:R-:W-:Y:S01]  /*1fd0*/  LEA.HI.X R7, R8, c[0x0][0x1fc], R0, 0x1, P1 ;  /* 0x00007f0008077a11 */ /* 0x000fe200008f0c00 */
[----:B------:R-:W-:Y:S01]  /*1fe0*/  IMAD.MOV.U32 R0, RZ, RZ, 0x40 ;  /* 0x00000040ff007424 */ /* 0x000fe200078e00ff */
[----:B------:R-:W-:Y:S01]  /*1ff0*/  LDSM.16.M88.4 R8, [R237+0x7100] ;  /* 0x00710000ed08783b */ /* 0x000fe20000000200 */
[----:B------:R-:W-:Y:S01]  /*2000*/  LOP3.LUT P1, RZ, R68, 0x4, RZ, 0xc0, !PT ;  /* 0x0000000444ff7812 */ /* 0x000fe2000782c0ff */
[----:B------:R-:W-:Y:S01]  /*2010*/  HMMA.16816.F32 R148, R12, R16, RZ ;  /* 0x000000100c94723c */ /* 0x000fe200000018ff */
[----:B------:R-:W-:Y:S02]  /*2020*/  IADD3.X R21, R7, UR5, RZ, P0, !PT ;  /* 0x0000000507157c10 */ /* 0x000fe400087fe4ff */
[----:B------:R-:W-:-:S02]  /*2030*/  ISETP.LT.OR P0, PT, R22, 0x21, P3 ;  /* 0x000000211600780c */ /* 0x000fc40001f01670 */
[----:B------:R-:W-:-:S03]  /*2040*/  SEL R0, R0, 0xffffffc0, !P1 ;  /* 0xffffffc000007807 */ /* 0x000fc60004800000 */
[----:B------:R-:W-:Y:S01]  /*2050*/  HMMA.16816.F32 R172, R12, R18, RZ ;  /* 0x000000120cac723c */ /* 0x000fe200000018ff */
[----:B------:R-:W1:Y:S01]  /*2060*/  LDSM.16.M88.4 R16, [R237+0x9100] ;  /* 0x00910000ed10783b */ /* 0x000e620000000200 */
[----:B------:R-:W-:Y:S02]  /*2070*/  IMAD.IADD R233, R143, 0x1, R0 ;  /* 0x000000018fe97824 */ /* 0x000fe400078e0200 */
[----:B------:R-:W-:Y:S01]  /*2080*/  IMAD.IADD R232, R0, 0x1, R238 ;  /* 0x0000000100e87824 */ /* 0x000fe200078e02ee */
[----:B------:R-:W-:-:S03]  /*2090*/  LOP3.LUT R0, R141, R5, RZ, 0xfc, !PT ;  /* 0x000000058d007212 */ /* 0x000fc600078efcff */
[C---:B------:R-:W-:Y:S08]  /*20a0*/  HMMA.16816.F32 R144, R12.reuse, R32, RZ ;  /* 0x000000200c90723c */ /* 0x040ff000000018ff */
[C---:B------:R-:W-:Y:S01]  /*20b0*/  HMMA.16816.F32 R168, R12.reuse, R34, RZ ;  /* 0x000000220ca8723c */ /* 0x040fe200000018ff */
[----:B------:R-:W2:Y:S07]  /*20c0*/  LDSM.16.M88.4 R32, [R238+0x2000] ;  /* 0x00200000ee20783b */ /* 0x000eae0000000200 */
[C---:B------:R-:W-:Y:S08]  /*20d0*/  HMMA.16816.F32 R156, R12.reuse, R24, RZ ;  /* 0x000000180c9c723c */ /* 0x040ff000000018ff */
[C---:B------:R-:W-:Y:S01]  /*20e0*/  HMMA.16816.F32 R176, R12.reuse, R26, RZ ;  /* 0x0000001a0cb0723c */ /* 0x040fe200000018ff */
[----:B------:R-:W-:Y:S07]  /*20f0*/  LDSM.16.M88.4 R24, [R238+0x3000] ;  /* 0x00300000ee18783b */ /* 0x000fee0000000200 */
[C---:B------:R-:W-:Y:S08]  /*2100*/  HMMA.16816.F32 R136, R12.reuse, R36, RZ ;  /* 0x000000240c88723c */ /* 0x040ff000000018ff */
[----:B------:R-:W-:Y:S01]  /*2110*/  HMMA.16816.F32 R160, R12, R38, RZ ;  /* 0x000000260ca0723c */ /* 0x000fe200000018ff */
[----:B------:R-:W3:Y:S04]  /*2120*/  LDSM.16.M88.4 R36, [R238+0x1800] ;  /* 0x00180000ee24783b */ /* 0x000ee80000000200 */
[----:B------:R-:W-:Y:S01]  /*2130*/  @!PT LDS RZ, [RZ] ;  /* 0x00000000fffff984 */ /* 0x000fe20000000800 */
[----:B------:R-:W-:Y:S01]  /*2140*/  @!PT LDS RZ, [RZ] ;  /* 0x00000000fffff984 */ /* 0x000fe20000000800 */
[----:B------:R-:W-:Y:S01]  /*2150*/  @!PT LDS RZ, [RZ] ;  /* 0x00000000fffff984 */ /* 0x000fe20000000800 */
[----:B------:R4:W-:Y:S01]  /*2160*/  LDGSTS.E.BYPASS.LTC128B.128 [R245+0x100], [R6.64], !P6 ;  /* 0x0010000006f57fae */ /* 0x0009e2000f101d48 */
[----:B------:R-:W-:-:S02]  /*2170*/  ISETP.LT.OR P6, PT, R22, 0x31, P3 ;  /* 0x000000311600780c */ /* 0x000fc40001fc1670 */
[----:B------:R-:W-:Y:S01]  /*2180*/  HMMA.16816.F32 R128, R12, R44, RZ ;  /* 0x0000002c0c80723c */ /* 0x000fe200000018ff */
[----:B------:R5:W-:Y:S01]  /*2190*/  LDGSTS.E.BYPASS.LTC128B.128 [R245+0x900], [R20.64], !P5 ;  /* 0x0090000014f57fae */ /* 0x000be2000e901d48 */
[----:B------:R-:W-:-:S06]  /*21a0*/  ISETP.LT.OR P5, PT, R22, 0x41, P3 ;  /* 0x000000411600780c */ /* 0x000fcc0001fa1670 */
[C---:B------:R-:W-:Y:S08]  /*21b0*/  HMMA.16816.F32 R152, R12.reuse, R46, RZ ;  /* 0x0000002e0c98723c */ /* 0x040ff000000018ff */
[C---:B------:R-:W-:Y:S08]  /*21c0*/  HMMA.16816.F32 R124, R12.reuse, R40, RZ ;  /* 0x000000280c7c723c */ /* 0x040ff000000018ff */
[----:B------:R-:W-:Y:S07]  /*21d0*/  HMMA.16816.F32 R132, R12, R42, RZ ;  /* 0x0000002a0c84723c */ /* 0x000fee00000018ff */
[----:B------:R-:W-:Y:S01]  /*21e0*/  IADD3 R12, P4, R20, UR7, RZ ;  /* 0x00000007140c7c10 */ /* 0x000fe2000ff9e0ff */
[----:B-1----:R-:W-:Y:S03]  /*21f0*/  HMMA.16816.F32 R44, R16, R28, R84 ;  /* 0x0000001c102c723c */ /* 0x002fe60000001854 */
[----:B------:R-:W-:-:S02]  /*2200*/  IADD3.X R13, R21, UR5, RZ, P4, !PT ;  /* 0x00000005150d7c10 */ /* 0x000fc4000a7fe4ff */
[----:B------:R-:W-:-:S03]  /*2210*/  IADD3 R14, P4, R12, UR7, RZ ;  /* 0x000000070c0e7c10 */ /* 0x000fc6000ff9e0ff */
[----:B------:R1:W-:Y:S01]  /*2220*/  LDGSTS.E.BYPASS.LTC128B.128 [R245+0x1100], [R12.64], !P0 ;  /* 0x011000000cf57fae */ /* 0x0003e2000c101d48 */
[----:B------:R-:W-:Y:S01]  /*2230*/  IADD3.X R15, R13, UR5, RZ, P4, !PT ;  /* 0x000000050d0f7c10 */ /* 0x000fe2000a7fe4ff */
[----:B--2---:R-:W-:Y:S01]  /*2240*/  HMMA.16816.F32 R40, R16, R32, R80 ;  /* 0x000000201028723c */ /* 0x004fe20000001850 */
[----:B----4-:R-:W-:-:S03]  /*2250*/  IADD3 R6, P4, R14, UR7, RZ ;  /* 0x000000070e067c10 */ /* 0x010fc6000ff9e0ff */
[----:B------:R2:W-:Y:S01]  /*2260*/  LDGSTS.E.BYPASS.LTC128B.128 [R245+0x1900], [R14.64], !P6 ;  /* 0x019000000ef57fae */ /* 0x0005e2000f101d48 */
[----:B------:R-:W-:Y:S02]  /*2270*/  IADD3.X R7, R15, UR5, RZ, P4, !PT ;  /* 0x000000050f077c10 */ /* 0x000fe4000a7fe4ff */
[C---:B------:R-:W-:Y:S01]  /*2280*/  ISETP.LT.OR P4, PT, R22.reuse, 0x51, P3 ;  /* 0x000000511600780c */ /* 0x040fe20001f81670 */
[C---:B------:R-:W-:Y:S01]  /*2290*/  HMMA.16816.F32 R100, R16.reuse, R48, R72 ;  /* 0x000000301064723c */ /* 0x040fe20000001848 */
[----:B------:R-:W-:Y:S01]  /*22a0*/  ISETP.LT.OR P3, PT, R22, 0x61, P3 ;  /* 0x000000611600780c */ /* 0x000fe20001f61670 */
[----:B------:R4:W-:Y:S06]  /*22b0*/  LDGSTS.E.BYPASS.LTC128B.128 [R245+0x2100], [R6.64], !P5 ;  /* 0x0210000006f57fae */ /* 0x0009ec000e901d48 */
[C---:B---3--:R-:W-:Y:S08]  /*22c0*/  HMMA.16816.F32 R92, R16.reuse, R36, R76 ;  /* 0x00000024105c723c */ /* 0x048ff0000000184c */
[----:B------:R-:W-:Y:S01]  /*22d0*/  HMMA.16816.F32 R220, R16, R54, R108 ;  /* 0x0000003610dc723c */ /* 0x000fe2000000186c */
[----:B-1----:R-:W-:-:S04]  /*22e0*/  IADD3 R12, P0, R6, UR7, RZ ;  /* 0x00000007060c7c10 */ /* 0x002fc8000ff1e0ff */
[----:B------:R-:W-:Y:S02]  /*22f0*/  IADD3.X R13, R7, UR5, RZ, P0, !PT ;  /* 0x00000005070d7c10 */ /* 0x000fe400087fe4ff */
[----:B--2---:R-:W-:Y:S01]  /*2300*/  IADD3 R14, P0, R12, UR7, RZ ;  /* 0x000000070c0e7c10 */ /* 0x004fe2000ff1e0ff */
[----:B------:R-:W-:Y:S02]  /*2310*/  HMMA.16816.F32 R116, R16, R56, R60 ;  /* 0x000000381074723c */ /* 0x000fe4000000183c */
[----:B------:R1:W-:Y:S01]  /*2320*/  LDGSTS.E.BYPASS.LTC128B.128 [R245+0x2900], [R12.64], !P4 ;  /* 0x029000000cf57fae */ /* 0x0003e2000e101d48 */
[----:B------:R-:W-:Y:S02]  /*2330*/  IADD3.X R15, R13, UR5, RZ, P0, !PT ;  /* 0x000000050d0f7c10 */ /* 0x000fe400087fe4ff */
[----:B------:R-:W-:-:S03]  /*2340*/  ISETP.GE.AND P0, PT, R140, 0x71, PT ;  /* 0x000000718c00780c */ /* 0x000fc60003f06270 */
[----:B------:R1:W-:Y:S01]  /*2350*/  LDGSTS.E.BYPASS.LTC128B.128 [R245+0x3100], [R14.64], !P3 ;  /* 0x031000000ef57fae */ /* 0x0003e2000d901d48 */
[C---:B------:R-:W-:Y:S03]  /*2360*/  HMMA.16816.F32 R104, R16.reuse, R52, R64 ;  /* 0x000000341068723c */ /* 0x040fe60000001840 */
[----:B-----5:R-:W-:Y:S04]  /*2370*/  LDSM.16.M88.4 R20, [R235+0x9100] ;  /* 0x00910000eb14783b */ /* 0x020fe80000000200 */
[----:B------:R-:W2:Y:S01]  /*2380*/  LDSM.16.M88.4 R84, [R233+0x5900] ;  /* 0x00590000e954783b */ /* 0x000ea20000000200 */
[C---:B------:R-:W-:Y:S03]  /*2390*/  HMMA.16816.F32 R88, R16.reuse, R24, R88 ;  /* 0x000000181058723c */ /* 0x040fe60000001858 */
[----:B------:R-:W3:Y:S04]  /*23a0*/  LDSM.16.M88.4 R80, [R233+0x6100] ;  /* 0x00610000e950783b */ /* 0x000ee80000000200 */
[----:B------:R-:W5:Y:S01]  /*23b0*/  LDSM.16.M88.4 R72, [R233+0x5100] ;  /* 0x00510000e948783b */ /* 0x000f620000000200 */
        /* <DEDUP_REMOVED lines=8> */
[----:B------:R-:W0:Y:S01]  /*2440*/  LDGDEPBAR ;  /* 0x00000000000079af */ /* 0x000e220000000000 */
[C---:B------:R-:W-:Y:S08]  /*2450*/  HMMA.16816.F32 R204, R16.reuse, R34, R164 ;  /* 0x0000002210cc723c */ /* 0x040ff000000018a4 */
[C---:B------:R-:W-:Y:S08]  /*2460*/  HMMA.16816.F32 R200, R16.reuse, R30, R192 ;  /* 0x0000001e10c8723c */ /* 0x040ff000000018c0 */
[----:B------:R-:W-:Y:S01]  /*2470*/  HMMA.16816.F32 R188, R16, R26, R188 ;  /* 0x0000001a10bc723c */ /* 0x000fe200000018bc */
[----:B------:R-:W1:Y:S07]  /*2480*/  LDSM.16.M88.4 R16, [R235+0x7100] ;  /* 0x00710000eb10783b */ /* 0x000e6e0000000200 */
        /* <DEDUP_REMOVED lines=17> */
[----:B------:R-:W-:Y:S01]  /*25a0*/  HMMA.16816.F32 R164, R8, R26, R132 ;  /* 0x0000001a08a4723c */ /* 0x000fe20000001884 */
[----:B------:R-:W1:Y:S04]  /*25b0*/  LDSM.16.M88.4 R8, [R236+0x9100] ;  /* 0x00910000ec08783b */ /* 0x000e680000000200 */
[----:B------:R-:W-:Y:S03]  /*25c0*/  LDSM.16.M88.4 R24, [R232+0x3000] ;  /* 0x00300000e818783b */ /* 0x000fe60000000200 */
[C---:B--2---:R-:W-:Y:S01]  /*25d0*/  HMMA.16816.F32 R144, R20.reuse, R84, R40 ;  /* 0x000000541490723c */ /* 0x044fe20000001828 */
[----:B------:R-:W2:Y:S07]  /*25e0*/  LDSM.16.M88.4 R40, [R232+0x1000] ;  /* 0x00100000e828783b */ /* 0x000eae0000000200 */
[----:B---3--:R-:W-:Y:S01]  /*25f0*/  HMMA.16816.F32 R132, R20, R80, R44 ;  /* 0x000000501484723c */ /* 0x008fe2000000182c */
[----:B------:R-:W3:Y:S01]  /*2600*/  LDSM.16.M88.4 R44, [R232+0x800] ;  /* 0x00080000e82c783b */ /* 0x000ee20000000200 */
[----:B------:R-:W-:-:S06]  /*2610*/  DEPBAR.LE SB0, 0x0 ;  /* 0x000080000000791a */ /* 0x000fcc0000000000 */
[C---:B-----5:R-:W-:Y:S08]  /*2620*/  HMMA.16816.F32 R148, R20.reuse, R72, R92 ;  /* 0x000000481494723c */ /* 0x060ff0000000185c */
[C---:B------:R-:W-:Y:S08]  /*2630*/  HMMA.16816.F32 R124, R20.reuse, R76, R88 ;  /* 0x0000004c147c723c */ /* 0x040ff00000001858 */
[C---:B------:R-:W-:Y:S08]  /*2640*/  HMMA.16816.F32 R160, R20.reuse, R64, R116 ;  /* 0x0000004014a0723c */ /* 0x040ff00000001874 */
[C---:B------:R-:W-:Y:S08]  /*2650*/  HMMA.16816.F32 R156, R20.reuse, R60, R104 ;  /* 0x0000003c149c723c */ /* 0x040ff00000001868 */
[C---:B------:R-:W-:Y:S08]  /*2660*/  HMMA.16816.F32 R152, R20.reuse, R68, R100 ;  /* 0x000000441498723c */ /* 0x040ff00000001864 */
[----:B------:R-:W-:Y:S08]  /*2670*/  HMMA.16816.F32 R120, R20, R66, R96 ;  /* 0x000000421478723c */ /* 0x000ff00000001860 */
[C---:B-1----:R-:W-:Y:S08]  /*2680*/  HMMA.16816.F32 R92, R16.reuse, R64, R184 ;  /* 0x00000040105c723c */ /* 0x042ff000000018b8 */
        /* <DEDUP_REMOVED lines=23> */
[C---:B--2---:R-:W-:Y:S08]  /*2800*/  HMMA.16816.F32 R152, R8.reuse, R40, R152 ;  /* 0x000000280898723c */ /* 0x044ff00000001898 */
        /* <DEDUP_REMOVED lines=57> */
.L_x_766:
[----:B----4-:R-:W-:Y:S01]  /*2ba0*/  LOP3.LUT R2, R228, 0xffffffe0, RZ, 0xc0, !PT ;  /* 0xffffffe0e4027812 */ /* 0x010fe200078ec0ff */
[----:B---3--:R-:W-:Y:S01]  /*2bb0*/  IMAD.IADD R6, R140, 0x1, R142 ;  /* 0x000000018c067824 */ /* 0x008fe200078e028e */
        /* <DEDUP_REMOVED lines=59> */
[----:B------:R-:W-:Y:S02]  /*2f70*/  FSEL R101, R63, -INF , P4 ;  /* 0xff8000003f657808 */ /* 0x000fe40002000000 */
[----:B------:R-:W-:Y:S02]  /*2f80*/  ISETP.GT.AND P4, PT, R2, 0x28, PT ;  /* 0x000000280200780c */ /* 0x000fe40003f84270 */
[----:B------:R-:W-:Y:S02]  /*2f90*/  FSEL R116, R57, -INF , P1 ;  /* 0xff80000039747808 */ /* 0x000fe40000800000 */
[----:B------:R-:W-:Y:S02]  /*2fa0*/  FMNMX.FTZ R5, R118, R5, !PT ;  /* 0x0000000576057209 */ /* 0x000fe40007810000 */
        /* <DEDUP_REMOVED lines=33> */
[----:B------:R-:W-:Y:S01]  /*31c0*/  ISETP.GT.AND P4, PT, R2, 0x40, PT ;  /* 0x000000400200780c */ /* 0x000fe20003f84270 */
[----:B------:R-:W-:Y:S01]  /*31d0*/  LDSM.16.MT88.4 R20, [R228+0x900] ;  /* 0x00090000e414783b */ /* 0x000fe20000004200 */
[----:B------:R-:W-:Y:S02]  /*31e0*/  FSEL R141, R37, -INF , P1 ;  /* 0xff800000258d7808 */ /* 0x000fe40000800000 */
[----:B------:R-:W-:Y:S02]  /*31f0*/  FMNMX.FTZ R5, R142, R5, !PT ;  /* 0x000000058e057209 */ /* 0x000fe40007810000 */
[----:B------:R-:W-:Y:S02]  /*3200*/  FSEL R126, R148, -INF , P3 ;  /* 0xff800000947e7808 */ /* 0x000fe40001800000 */
        /* <DEDUP_REMOVED lines=22> */
[----:B------:R-:W-:Y:S01]  /*3370*/  ISETP.GT.AND P4, PT, R2, 0x50, PT ;  /* 0x000000500200780c */ /* 0x000fe20003f84270 */
[----:B------:R-:W-:Y:S01]  /*3380*/  LDSM.16.MT88.4 R16, [R228+0x100] ;  /* 0x00010000e410783b */ /* 0x000fe20000004200 */
        /* <DEDUP_REMOVED lines=15> */
[----:B------:R-:W-:-:S02]  /*3480*/  ISETP.GT.AND P5, PT, R2, 0x59, PT ;  /* 0x000000590200780c */ /* 0x000fc40003fa4270 */
[----:B------:R-:W-:Y:S02]  /*3490*/  FSEL R251, R48, -INF , P1 ;  /* 0xff80000030fb7808 */ /* 0x000fe40000800000 */
[----:B------:R-:W-:Y:S02]  /*34a0*/  FMNMX.FTZ R5, R221, R5, !PT ;  /* 0x00000005dd057209 */ /* 0x000fe40007810000 */
[C---:B------:R-:W-:Y:S02]  /*34b0*/  ISETP.GT.AND P6, PT, R2.reuse, 0x60, PT ;  /* 0x000000600200780c */ /* 0x040fe40003fc4270 */
[----:B------:R-:W-:Y:S02]  /*34c0*/  FSEL R252, R49, -INF , P5 ;  /* 0xff80000031fc7808 */ /* 0x000fe40002800000 */
[----:B------:R-:W-:Y:S02]  /*34d0*/  FMNMX.FTZ R5, R251, R5, !PT ;  /* 0x00000005fb057209 */ /* 0x000fe40007810000 */
        /* <DEDUP_REMOVED lines=16> */
[----:B------:R-:W-:Y:S02]  /*35e0*/  FMNMX.FTZ R5, R111, R5, !PT ;  /* 0x000000056f057209 */ /* 0x000fe40007810000 */
[----:B------:R-:W-:Y:S02]  /*35f0*/  FMNMX.FTZ R8, R46, R47, !PT ;  /* 0x0000002f2e087209 */ /* 0x000fe40007810000 */
[----:B------:R-:W-:-:S02]  /*3600*/  FMNMX.FTZ R5, R152, R5, !PT ;  /* 0x0000000598057209 */ /* 0x000fc40007810000 */
[----:B------:R-:W-:Y:S02]  /*3610*/  FMNMX.FTZ R8, R80, R8, !PT ;  /* 0x0000000850087209 */ /* 0x000fe40007810000 */
[----:B------:R-:W-:Y:S01]  /*3620*/  FSEL R174, R174, -INF , P1 ;  /* 0xff800000aeae7808 */ /* 0x000fe20000800000 */
[----:B------:R-:W1:Y:S01]  /*3630*/  SHFL.BFLY PT, R6, R5, 0x2, 0x1f ;  /* 0x0c401f0005067f89 */ /* 0x000e6200000e0000 */
[----:B------:R-:W-:Y:S02]  /*3640*/  FSEL R172, R172, -INF , P1 ;  /* 0xff800000acac7808 */ /* 0x000fe40000800000 */
[----:B------:R-:W-:Y:S02]  /*3650*/  FSEL R166, R50, -INF , P1 ;  /* 0xff80000032a67808 */ /* 0x000fe40000800000 */
        /* <DEDUP_REMOVED lines=10> */
[----:B-1----:R-:W-:Y:S02]  /*3700*/  FMNMX.FTZ R5, R5, R6, !PT ;  /* 0x0000000605057209 */ /* 0x002fe40007810000 */
[----:B------:R-:W-:Y:S02]  /*3710*/  FSEL R249, R70, -INF , P6 ;  /* 0xff80000046f97808 */ /* 0x000fe40003000000 */
[----:B------:R-:W-:Y:S01]  /*3720*/  FSEL R248, R71, -INF , P5 ;  /* 0xff80000047f87808 */ /* 0x000fe20002800000 */
[----:B------:R-:W1:Y:S01]  /*3730*/  SHFL.BFLY PT, R6, R5, 0x1, 0x1f ;  /* 0x0c201f0005067f89 */ /* 0x000e6200000e0000 */
[----:B------:R-:W-:-:S02]  /*3740*/  FSEL R222, R78, -INF , P4 ;  /* 0xff8000004ede7808 */ /* 0x000fc40002000000 */
[----:B------:R-:W-:Y:S02]  /*3750*/  FSEL R219, R79, -INF , P3 ;  /* 0xff8000004fdb7808 */ /* 0x000fe40001800000 */
[----:B-1----:R-:W-:Y:S02]  /*3760*/  FMNMX.FTZ R138, R5, R6, !PT ;  /* 0x00000006058a7209 */ /* 0x002fe40007810000 */
[----:B------:R-:W-:Y:S02]  /*3770*/  FMNMX.FTZ R5, R15, R24, !PT ;  /* 0x000000180f057209 */ /* 0x000fe40007810000 */
[----:B------:R-:W-:Y:S01]  /*3780*/  FMNMX.FTZ R6, R27, R28, !PT ;  /* 0x0000001c1b067209 */ /* 0x000fe20007810000 */
[----:B------:R-:W-:Y:S01]  /*3790*/  FMUL.FTZ R7, R138, c[0x0][0x2d0] ;  /* 0x0000b4008a077a20 */ /* 0x000fe20000410000 */
        /* <DEDUP_REMOVED lines=29> */
[----:B------:R-:W-:Y:S02]  /*3970*/  FSETP.NEU.FTZ.AND P1, PT, R138, -INF , PT ;  /* 0xff8000008a00780b */ /* 0x000fe40003f3d000 */
[----:B------:R-:W-:Y:S02]  /*3980*/  FMNMX.FTZ R5, R161, R5, !PT ;  /* 0x00000005a1057209 */ /* 0x000fe40007810000 */
[----:B------:R-:W-:-:S02]  /*3990*/  FMNMX.FTZ R6, R163, R6, !PT ;  /* 0x00000006a3067209 */ /* 0x000fc40007810000 */
[----:B------:R-:W-:Y:S02]  /*39a0*/  FMNMX.FTZ R5, R160, R5, !PT ;  /* 0x00000005a0057209 */ /* 0x000fe40007810000 */
[----:B------:R-:W-:Y:S02]  /*39b0*/  FSEL R7, R7, RZ, P1 ;  /* 0x000000ff07077208 */ /* 0x000fe40000800000 */
[----:B------:R-:W-:Y:S02]  /*39c0*/  FMNMX.FTZ R5, R162, R5, !PT ;  /* 0x00000005a2057209 */ /* 0x000fe40007810000 */
[----:B------:R-:W-:Y:S02]  /*39d0*/  ISETP.GT.AND P1, PT, R2, 0x59, PT ;  /* 0x000000590200780c */ /* 0x000fe40003f24270 */
[----:B------:R-:W-:Y:S02]  /*39e0*/  FMNMX.FTZ R5, R134, R5, !PT ;  /* 0x0000000586057209 */ /* 0x000fe40007810000 */
[----:B------:R-:W-:-:S02]  /*39f0*/  FSEL R173, R173, -INF , P1 ;  /* 0xff800000adad7808 */ /* 0x000fc40000800000 */
        /* <DEDUP_REMOVED lines=21> */
[----:B------:R-:W-:Y:S01]  /*3b50*/  FMNMX.FTZ R2, R175, R2, !PT ;  /* 0x00000002af027209 */ /* 0x000fe20007810000 */
[----:B------:R-:W1:Y:S01]  /*3b60*/  SHFL.BFLY PT, R6, R136, 0x2, 0x1f ;  /* 0x0c401f0088067f89 */ /* 0x000e6200000e0000 */
        /* <DEDUP_REMOVED lines=9> */
[----:B------:R-:W-:Y:S01]  /*3c00*/  FSEL R132, R51, -INF , P1 ;  /* 0xff80000033847808 */ /* 0x000fe20000800000 */
[----:B------:R-:W2:Y:S01]  /*3c10*/  SHFL.BFLY PT, R8, R2, 0x2, 0x1f ;  /* 0x0c401f0002087f89 */ /* 0x000ea200000e0000 */
[----:B------:R-:W-:Y:S02]  /*3c20*/  FMNMX.FTZ R5, R187, R5, !PT ;  /* 0x00000005bb057209 */ /* 0x000fe40007810000 */
[----:B-1----:R-:W-:Y:S01]  /*3c30*/  FMNMX.FTZ R136, R136, R6, !PT ;  /* 0x0000000688887209 */ /* 0x002fe20007810000 */
[----:B------:R-:W-:Y:S01]  /*3c40*/  FFMA.FTZ R6, R10, c[0x0][0x2d0], -R7 ;  /* 0x0000b4000a067a23 */ /* 0x000fe20000010807 */
[----:B------:R-:W-:-:S03]  /*3c50*/  FMNMX.FTZ R5, R202, R5, !PT ;  /* 0x00000005ca057209 */ /* 0x000fc60007810000 */
[----:B------:R-:W1:Y:S01]  /*3c60*/  SHFL.BFLY PT, R9, R136, 0x1, 0x1f ;  /* 0x0c201f0088097f89 */ /* 0x000e6200000e0000 */
[----:B------:R-:W-:Y:S01]  /*3c70*/  FMNMX.FTZ R5, R204, R5, !PT ;  /* 0x00000005cc057209 */ /* 0x000fe20007810000 */
[----:B------:R3:W-:Y:S01]  /*3c80*/  MUFU.EX2 R197, R6 ;  /* 0x0000000600c57308 */ /* 0x0007e20000000800 */
[----:B--2---:R-:W-:Y:S02]  /*3c90*/  FMNMX.FTZ R2, R2, R8, !PT ;  /* 0x0000000802027209 */ /* 0x004fe40007810000 */
[----:B---3--:R-:W-:Y:S01]  /*3ca0*/  FMNMX.FTZ R6, R167, R5, !PT ;  /* 0x00000005a7067209 */ /* 0x008fe20007810000 */
[----:B------:R-:W-:Y:S02]  /*3cb0*/  FFMA.FTZ R5, R11, c[0x0][0x2d0], -R7 ;  /* 0x0000b4000b057a23 */ /* 0x000fe40000010807 */
[----:B------:R-:W2:Y:S01]  /*3cc0*/  SHFL.BFLY PT, R11, R2, 0x1, 0x1f ;  /* 0x0c201f00020b7f89 */ /* 0x000ea200000e0000 */
[----:B------:R-:W-:Y:S01]  /*3cd0*/  FMNMX.FTZ R6, R170, R6, !PT ;  /* 0x00000006aa067209 */ /* 0x000fe20007810000 */
[----:B------:R3:W4:Y:S01]  /*3ce0*/  MUFU.EX2 R182, R5 ;  /* 0x0000000500b67308 */ /* 0x0007220000000800 */
[----:B-1----:R-:W-:-:S02]  /*3cf0*/  FMNMX.FTZ R136, R136, R9, !PT ;  /* 0x0000000988887209 */ /* 0x002fc40007810000 */
[----:B------:R-:W-:Y:S02]  /*3d00*/  FMNMX.FTZ R6, R166, R6, !PT ;  /* 0x00000006a6067209 */ /* 0x000fe40007810000 */
[C---:B------:R-:W-:Y:S01]  /*3d10*/  FSETP.NEU.FTZ.AND P1, PT, R136.reuse, -INF , PT ;  /* 0xff8000008800780b */ /* 0x040fe20003f3d000 */
[----:B------:R-:W-:Y:S01]  /*3d20*/  FMUL.FTZ R9, R136, c[0x0][0x2d0] ;  /* 0x0000b40088097a20 */ /* 0x000fe20000410000 */
[----:B------:R-:W-:Y:S01]  /*3d30*/  FMNMX.FTZ R6, R132, R6, !PT ;  /* 0x0000000684067209 */ /* 0x000fe20007810000 */
[----:B---3--:R-:W-:Y:S01]  /*3d40*/  FFMA.FTZ R5, R12, c[0x0][0x2d0], -R7 ;  /* 0x0000b4000c057a23 */ /* 0x008fe20000010807 */
[----:B----4-:R-:W-:-:S03]  /*3d50*/  F2FP.PACK_AB R12, R182, R197 ;  /* 0x000000c5b60c723e */ /* 0x010fc600000000ff */
        /* <DEDUP_REMOVED lines=21> */
[----:B--2---:R-:W-:-:S07]  /*3eb0*/  FFMA.FTZ R5, R24, c[0x0][0x2d0], -R6 ;  /* 0x0000b40018057a23 */ /* 0x004fce0000010806 */
[----:B------:R2:W3:Y:S01]  /*3ec0*/  MUFU.EX2 R192, R5 ;  /* 0x0000000500c07308 */ /* 0x0004e20000000800 */
[----:B-1----:R-:W-:-:S05]  /*3ed0*/  IMAD.MOV.U32 R4, RZ, RZ, R72 ;  /* 0x000000ffff047224 */ /* 0x002fca00078e0048 */
[----:B------:R-:W-:Y:S01]  /*3ee0*/  F2FP.PACK_AB R10, R4, R189 ;  /* 0x000000bd040a723e */ /* 0x000fe200000000ff */
[----:B--2---:R-:W-:-:S05]  /*3ef0*/  FMUL.FTZ R5, R2, c[0x0][0x2d0] ;  /* 0x0000b40002057a20 */ /* 0x004fca0000410000 */
[----:B------:R-:W-:-:S05]  /*3f00*/  FSEL R5, R5, RZ, P1 ;  /* 0x000000ff05057208 */ /* 0x000fca0000800000 */
[--C-:B------:R-:W-:Y:S02]  /*3f10*/  FFMA.FTZ R9, R27, c[0x0][0x2d0], -R5.reuse ;  /* 0x0000b4001b097a23 */ /* 0x100fe40000010805 */
[--C-:B------:R-:W-:Y:S01]  /*3f20*/  FFMA.FTZ R0, R28, c[0x0][0x2d0], -R5.reuse ;  /* 0x0000b4001c007a23 */ /* 0x100fe20000010805 */
[----:B------:R-:W-:Y:S01]  /*3f30*/  LDSM.16.MT88.4 R24, [R231+0x100] ;  /* 0x00010000e718783b */ /* 0x000fe20000004200 */
[----:B------:R1:W-:Y:S08]  /*3f40*/  MUFU.EX2 R155, R9 ;  /* 0x00000009009b7308 */ /* 0x0003f00000000800 */
[----:B------:R2:W4:Y:S01]  /*3f50*/  MUFU.EX2 R154, R0 ;  /* 0x00000000009a7308 */ /* 0x0005220000000800 */
[----:B-1----:R-:W1:Y:S01]  /*3f60*/  SHFL.BFLY PT, R9, R8, 0x1, 0x1f ;  /* 0x0c201f0008097f89 */ /* 0x002e6200000e0000 */
[----:B--2---:R-:W-:-:S06]  /*3f70*/  FFMA.FTZ R0, R29, c[0x0][0x2d0], -R5 ;  /* 0x0000b4001d007a23 */ /* 0x004fcc0000010805 */
[----:B------:R2:W-:Y:S01]  /*3f80*/  MUFU.EX2 R188, R0 ;  /* 0x0000000000bc7308 */ /* 0x0005e20000000800 */
[----:B-1----:R-:W-:Y:S02]  /*3f90*/  FMNMX.FTZ R137, R8, R9, !PT ;  /* 0x0000000908897209 */ /* 0x002fe40007810000 */
[----:B---3--:R-:W-:Y:S01]  /*3fa0*/  F2FP.PACK_AB R8, R192, R191 ;  /* 0x000000bfc008723e */ /* 0x008fe200000000ff */
[----:B--2---:R-:W-:Y:S01]  /*3fb0*/  FFMA.FTZ R0, R44, c[0x0][0x2d0], -R5 ;  /* 0x0000b4002c007a23 */ /* 0x004fe20000010805 */
[C---:B------:R-:W-:Y:S01]  /*3fc0*/  FSETP.NEU.FTZ.AND P1, PT, R137.reuse, -INF , PT ;  /* 0xff8000008900780b */ /* 0x040fe20003f3d000 */
[----:B------:R-:W-:Y:S01]  /*3fd0*/  FMUL.FTZ R3, R137, c[0x0][0x2d0] ;  /* 0x0000b40089037a20 */ /* 0x000fe20000410000 */
[----:B----4-:R-:W-:Y:S01]  /*3fe0*/  F2FP.PACK_AB R9, R154, R155 ;  /* 0x0000009b9a09723e */ /* 0x010fe200000000ff */
[----:B------:R1:W2:Y:S02]  /*3ff0*/  MUFU.EX2 R109, R0 ;  /* 0x00000000006d7308 */ /* 0x0002a40000000800 */
[----:B-1----:R-:W-:Y:S01]  /*4000*/  FFMA.FTZ R0, R31, c[0x0][0x2d0], -R7 ;  /* 0x0000b4001f007a23 */ /* 0x002fe20000010807 */
[----:B--2---:R-:W-:-:S05]  /*4010*/  F2FP.PACK_AB R11, R109, R188 ;  /* 0x000000bc6d0b723e */ /* 0x004fca00000000ff */
[----:B------:R1:W-:Y:S02]  /*4020*/  MUFU.EX2 R153, R0 ;  /* 0x0000000000997308 */ /* 0x0003e40000000800 */
[C---:B------:R-:W-:Y:S08]  /*4030*/  HMMA.16816.F32 R76, R8.reuse, R16, RZ ;  /* 0x00000010084c723c */ /* 0x040ff000000018ff */
[----:B------:R-:W-:Y:S01]  /*4040*/  HMMA.16816.F32 R60, R8, R18, RZ ;  /* 0x00000012083c723c */ /* 0x000fe200000018ff */
[----:B-1----:R-:W-:-:S02]  /*4050*/  FFMA.FTZ R0, R30, c[0x0][0x2d0], -R7 ;  /* 0x0000b4001e007a23 */ /* 0x002fc40000010807 */
[----:B------:R-:W1:Y:S02]  /*4060*/  LDSM.16.MT88.4 R28, [R230+0x900] ;  /* 0x00090000e61c783b */ /* 0x000e640000004200 */
[----:B------:R2:W-:Y:S03]  /*4070*/  MUFU.EX2 R169, R0 ;  /* 0x0000000000a97308 */ /* 0x0005e60000000800 */
[C---:B------:R-:W-:Y:S08]  /*4080*/  HMMA.16816.F32 R72, R8.reuse, R24, RZ ;  /* 0x000000180848723c */ /* 0x040ff000000018ff */
[----:B------:R-:W-:Y:S01]  /*4090*/  HMMA.16816.F32 R56, R8, R26, RZ ;  /* 0x0000001a0838723c */ /* 0x000fe200000018ff */
[----:B--2---:R-:W-:Y:S01]  /*40a0*/  FSEL R0, R3, RZ, P1 ;  /* 0x000000ff03007208 */ /* 0x004fe20000800000 */
[----:B------:R-:W-:-:S06]  /*40b0*/  FFMA.FTZ R3, R45, c[0x0][0x2d0], -R7 ;  /* 0x0000b4002d037a23 */ /* 0x000fcc0000010807 */
[C---:B------:R-:W-:Y:S01]  /*40c0*/  HMMA.16816.F32 R68, R8.reuse, R32, RZ ;  /* 0x000000200844723c */ /* 0x040fe200000018ff */
[----:B------:R2:W-:Y:S07]  /*40d0*/  MUFU.EX2 R196, R3 ;  /* 0x0000000300c47308 */ /* 0x0005ee0000000800 */
[C---:B------:R-:W-:Y:S08]  /*40e0*/  HMMA.16816.F32 R64, R8.reuse, R36, RZ ;  /* 0x000000240840723c */ /* 0x040ff000000018ff */
[----:B------:R-:W-:Y:S01]  /*40f0*/  HMMA.16816.F32 R52, R8, R34, RZ ;  /* 0x000000220834723c */ /* 0x000fe200000018ff */
[----:B--2---:R-:W-:-:S04]  /*4100*/  FFMA.FTZ R3, R46, c[0x0][0x2d0], -R0 ;  /* 0x0000b4002e037a23 */ /* 0x004fc80000010800 */
[----:B------:R2:W-:Y:S03]  /*4110*/  MUFU.EX2 R176, R3 ;  /* 0x0000000300b07308 */ /* 0x0005e60000000800 */
[----:B------:R-:W-:Y:S01]  /*4120*/  HMMA.16816.F32 R48, R8, R38, RZ ;  /* 0x000000260830723c */ /* 0x000fe200000018ff */
[----:B--2---:R-:W-:-:S04]  /*4130*/  FFMA.FTZ R3, R47, c[0x0][0x2d0], -R0 ;  /* 0x0000b4002f037a23 */ /* 0x004fc80000010800 */
[----:B------:R2:W3:Y:S02]  /*4140*/  MUFU.EX2 R135, R3 ;  /* 0x0000000300877308 */ /* 0x0004e40000000800 */
[----:B--2---:R-:W-:Y:S01]  /*4150*/  FFMA.FTZ R3, R80, c[0x0][0x2d0], -R0 ;  /* 0x0000b40050037a23 */ /* 0x004fe20000010800 */
[----:B---3--:R-:W-:-:S05]  /*4160*/  F2FP.PACK_AB R13, R135, R176 ;  /* 0x000000b0870d723e */ /* 0x008fca00000000ff */
        /* <DEDUP_REMOVED lines=8> */
[----:B--2---:R-:W-:-:S04]  /*41f0*/  FFMA.FTZ R3, R83, c[0x0][0x2d0], -R6 ;  /* 0x0000b40053037a23 */ /* 0x004fc80000010806 */
[----:B------:R2:W3:Y:S03]  /*4200*/  MUFU.EX2 R110, R3 ;  /* 0x00000003006e7308 */ /* 0x0004e60000000800 */
[C---:B------:R-:W-:Y:S08]  /*4210*/  HMMA.16816.F32 R80, R12.reuse, R16, RZ ;  /* 0x000000100c50723c */ /* 0x040ff000000018ff */
[----:B------:R-:W-:Y:S01]  /*4220*/  HMMA.16816.F32 R96, R12, R34, RZ ;  /* 0x000000220c60723c */ /* 0x000fe200000018ff */
[----:B--2---:R-:W-:-:S07]  /*4230*/  FFMA.FTZ R3, R84, c[0x0][0x2d0], -R6 ;  /* 0x0000b40054037a23 */ /* 0x004fce0000010806 */
[----:B------:R-:W-:Y:S01]  /*4240*/  HMMA.16816.F32 R32, R12, R36, RZ ;  /* 0x000000240c20723c */ /* 0x000fe200000018ff */
[----:B---3--:R-:W-:Y:S01]  /*4250*/  F2FP.PACK_AB R8, R110, R171 ;  /* 0x000000ab6e08723e */ /* 0x008fe200000000ff */
[----:B------:R2:W-:Y:S02]  /*4260*/  MUFU.EX2 R194, R3 ;  /* 0x0000000300c27308 */ /* 0x0005e40000000800 */
[----:B--2---:R-:W-:-:S04]  /*4270*/  FFMA.FTZ R3, R85, c[0x0][0x2d0], -R6 ;  /* 0x0000b40055037a23 */ /* 0x004fc80000010806 */
[----:B------:R-:W-:Y:S01]  /*4280*/  HMMA.16816.F32 R84, R12, R18, RZ ;  /* 0x000000120c54723c */ /* 0x000fe200000018ff */
[----:B------:R-:W2:Y:S01]  /*4290*/  LDSM.16.MT88.4 R16, [R231+0x900] ;  /* 0x00090000e710783b */ /* 0x000ea20000004200 */
[----:B------:R3:W4:Y:S02]  /*42a0*/  MUFU.EX2 R180, R3 ;  /* 0x0000000300b47308 */ /* 0x0007240000000800 */
[----:B---3--:R-:W-:Y:S01]  /*42b0*/  FFMA.FTZ R3, R88, c[0x0][0x2d0], -R5 ;  /* 0x0000b40058037a23 */ /* 0x008fe20000010805 */
[----:B----4-:R-:W-:-:S05]  /*42c0*/  F2FP.PACK_AB R10, R180, R194 ;  /* 0x000000c2b40a723e */ /* 0x010fca00000000ff */
[----:B------:R3:W-:Y:S02]  /*42d0*/  MUFU.EX2 R165, R3 ;  /* 0x0000000300a57308 */ /* 0x0007e40000000800 */
[--C-:B---3--:R-:W-:Y:S02]  /*42e0*/  FFMA.FTZ R3, R89, c[0x0][0x2d0], -R5.reuse ;  /* 0x0000b40059037a23 */ /* 0x108fe40000010805 */
[----:B------:R-:W-:Y:S01]  /*42f0*/  HMMA.16816.F32 R88, R12, R26, RZ ;  /* 0x0000001a0c58723c */ /* 0x000fe200000018ff */
[----:B------:R-:W3:Y:S03]  /*4300*/  LDSM.16.MT88.4 R24, [R229+0x900] ;  /* 0x00090000e518783b */ /* 0x000ee60000004200 */
[----:B------:R4:W5:Y:S02]  /*4310*/  MUFU.EX2 R190, R3 ;  /* 0x0000000300be7308 */ /* 0x0009640000000800 */
[----:B----4-:R-:W-:Y:S01]  /*4320*/  FFMA.FTZ R3, R92, c[0x0][0x2d0], -R5 ;  /* 0x0000b4005c037a23 */ /* 0x010fe20000010805 */
[----:B-----5:R-:W-:-:S05]  /*4330*/  F2FP.PACK_AB R9, R190, R165 ;  /* 0x000000a5be09723e */ /* 0x020fca00000000ff */
[----:B------:R4:W-:Y:S02]  /*4340*/  MUFU.EX2 R183, R3 ;  /* 0x0000000300b77308 */ /* 0x0009e40000000800 */
[----:B----4-:R-:W-:-:S06]  /*4350*/  FFMA.FTZ R3, R93, c[0x0][0x2d0], -R5 ;  /* 0x0000b4005d037a23 */ /* 0x010fcc0000010805 */
[----:B------:R4:W5:Y:S02]  /*4360*/  MUFU.EX2 R181, R3 ;  /* 0x0000000300b57308 */ /* 0x0009640000000800 */
[----:B----4-:R-:W-:Y:S01]  /*4370*/  FFMA.FTZ R3, R94, c[0x0][0x2d0], -R0 ;  /* 0x0000b4005e037a23 */ /* 0x010fe20000010800 */
[----:B-----5:R-:W-:-:S05]  /*4380*/  F2FP.PACK_AB R11, R181, R183 ;  /* 0x000000b7b50b723e */ /* 0x020fca00000000ff */
[----:B------:R4:W-:Y:S02]  /*4390*/  MUFU.EX2 R226, R3 ;  /* 0x0000000300e27308 */ /* 0x0009e40000000800 */
[C---:B------:R-:W-:Y:S08]  /*43a0*/  HMMA.16816.F32 R144, R8.reuse, R20, R76 ;  /* 0x000000140890723c */ /* 0x040ff0000000184c */
[----:B-1----:R-:W-:Y:S01]  /*43b0*/  HMMA.16816.F32 R48, R8, R30, R48 ;  /* 0x0000001e0830723c */ /* 0x002fe20000001830 */
[----:B----4-:R-:W-:-:S04]  /*43c0*/  FFMA.FTZ R3, R95, c[0x0][0x2d0], -R0 ;  /* 0x0000b4005f037a23 */ /* 0x010fc80000010800 */
[----:B------:R1:W4:Y:S03]  /*43d0*/  MUFU.EX2 R225, R3 ;  /* 0x0000000300e17308 */ /* 0x0003260000000800 */
[----:B------:R-:W-:Y:S01]  /*43e0*/  HMMA.16816.F32 R92, R12, R38, RZ ;  /* 0x000000260c5c723c */ /* 0x000fe200000018ff */
[----:B------:R-:W-:Y:S01]  /*43f0*/  LDSM.16.MT88.4 R12, [R228+0x1100] ;  /* 0x00110000e40c783b */ /* 0x000fe20000004200 */
[----:B-1----:R-:W-:-:S04]  /*4400*/  FFMA.FTZ R3, R100, c[0x0][0x2d0], -R0 ;  /* 0x0000b40064037a23 */ /* 0x002fc80000010800 */
[----:B------:R1:W-:Y:S02]  /*4410*/  MUFU.EX2 R227, R3 ;  /* 0x0000000300e37308 */ /* 0x0003e40000000800 */
[----:B-1----:R-:W-:Y:S02]  /*4420*/  FFMA.FTZ R3, R101, c[0x0][0x2d0], -R0 ;  /* 0x0000b40065037a23 */ /* 0x002fe40000010800 */
[C---:B--2---:R-:W-:Y:S04]  /*4430*/  HMMA.16816.F32 R100, R8.reuse, R16, R72 ;  /* 0x000000100864723c */ /* 0x044fe80000001848 */
[----:B------:R1:W2:Y:S04]  /*4440*/  MUFU.EX2 R224, R3 ;  /* 0x0000000300e07308 */ /* 0x0002a80000000800 */
        /* <DEDUP_REMOVED lines=10> */
[----:B----4-:R-:W-:Y:S02]  /*44f0*/  F2FP.PACK_AB R9, R225, R226 ;  /* 0x000000e2e109723e */ /* 0x010fe400000000ff */
[----:B------:R-:W-:-:S02]  /*4500*/  F2FP.PACK_AB R10, R196, R169 ;  /* 0x000000a9c40a723e */ /* 0x000fc400000000ff */
[----:B--2---:R-:W-:Y:S01]  /*4510*/  F2FP.PACK_AB R11, R224, R227 ;  /* 0x000000e3e00b723e */ /* 0x004fe200000000ff */
[----:B-1----:R-:W-:-:S06]  /*4520*/  FFMA.FTZ R3, R106, c[0x0][0x2d0], -R6 ;  /* 0x0000b4006a037a23 */ /* 0x002fcc0000010806 */
[C---:B------:R-:W-:Y:S01]  /*4530*/  HMMA.16816.F32 R76, R8.reuse, R24, R40 ;  /* 0x00000018084c723c */ /* 0x040fe20000001828 */
[----:B------:R1:W-:Y:S07]  /*4540*/  MUFU.EX2 R212, R3 ;  /* 0x0000000300d47308 */ /* 0x0003ee0000000800 */
[C---:B------:R-:W-:Y:S01]  /*4550*/  HMMA.16816.F32 R40, R8.reuse, R26, R96 ;  /* 0x0000001a0828723c */ /* 0x040fe20000001860 */
[----:B------:R-:W2:Y:S06]  /*4560*/  LDSM.16.MT88.4 R24, [R230+0x1100] ;  /* 0x00110000e618783b */ /* 0x000eac0000004200 */
[----:B------:R-:W-:Y:S01]  /*4570*/  IMAD.MOV.U32 R99, RZ, RZ, R111 ;  /* 0x000000ffff637224 */ /* 0x000fe200078e006f */
[----:B------:R-:W-:Y:S01]  /*4580*/  HMMA.16816.F32 R52, R8, R20, R80 ;  /* 0x000000140834723c */ /* 0x000fe20000001850 */
[----:B------:R-:W-:-:S02]  /*4590*/  IMAD.MOV.U32 R98, RZ, RZ, R110 ;  /* 0x000000ffff627224 */ /* 0x000fc400078e006e */
[----:B-1----:R-:W-:Y:S02]  /*45a0*/  FFMA.FTZ R3, R107, c[0x0][0x2d0], -R6 ;  /* 0x0000b4006b037a23 */ /* 0x002fe40000010806 */
[----:B------:R-:W-:Y:S02]  /*45b0*/  IMAD.MOV.U32 R97, RZ, RZ, R169 ;  /* 0x000000ffff617224 */ /* 0x000fe400078e00a9 */
[----:B------:R1:W4:Y:S01]  /*45c0*/  MUFU.EX2 R210, R3 ;  /* 0x0000000300d27308 */ /* 0x0003220000000800 */
[----:B------:R-:W-:Y:S01]  /*45d0*/  HMMA.16816.F32 R104, R8, R28, R32 ;  /* 0x0000001c0868723c */ /* 0x000fe20000001820 */
[----:B------:R-:W-:Y:S01]  /*45e0*/  LDSM.16.MT88.4 R32, [R229+0x1100] ;  /* 0x00110000e520783b */ /* 0x000fe20000004200 */
[----:B------:R-:W-:-:S05]  /*45f0*/  IMAD.MOV.U32 R96, RZ, RZ, R153 ;  /* 0x000000ffff607224 */ /* 0x000fca00078e0099 */
[----:B------:R-:W-:Y:S01]  /*4600*/  IMAD.MOV.U32 R28, RZ, RZ, R196 ;  /* 0x000000ffff1c7224 */ /* 0x000fe200078e00c4 */
[----:B------:R-:W-:Y:S01]  /*4610*/  HMMA.16816.F32 R36, R8, R22, R84 ;  /* 0x000000160824723c */ /* 0x000fe20000001854 */
[----:B------:R-:W5:Y:S01]  /*4620*/  LDSM.16.MT88.4 R20, [R231+0x1100] ;  /* 0x00110000e714783b */ /* 0x000f620000004200 */
[----:B------:R-:W-:Y:S02]  /*4630*/  IMAD.MOV.U32 R29, RZ, RZ, R183 ;  /* 0x000000ffff1d7224 */ /* 0x000fe400078e00b7 */
[----:B-1----:R-:W-:-:S04]  /*4640*/  FFMA.FTZ R3, R112, c[0x0][0x2d0], -R5 ;  /* 0x0000b40070037a23 */ /* 0x002fc80000010805 */
[C---:B------:R-:W-:Y:S01]  /*4650*/  HMMA.16816.F32 R44, R8.reuse, R16, R44 ;  /* 0x00000010082c723c */ /* 0x040fe2000000182c */
[----:B------:R-:W-:Y:S01]  /*4660*/  IMAD.MOV.U32 R112, RZ, RZ, R191 ;  /* 0x000000ffff707224 */ /* 0x000fe200078e00bf */
[----:B------:R1:W-:Y:S06]  /*4670*/  MUFU.EX2 R209, R3 ;  /* 0x0000000300d17308 */ /* 0x0003ec0000000800 */
[C---:B------:R-:W-:Y:S07]  /*4680*/  HMMA.16816.F32 R16, R8.reuse, R18, R88 ;  /* 0x000000120810723c */ /* 0x040fee0000001858 */
[----:B------:R-:W-:Y:S01]  /*4690*/  IMAD.MOV.U32 R91, RZ, RZ, R193 ;  /* 0x000000ffff5b7224 */ /* 0x000fe200078e00c1 */
[----:B------:R-:W-:Y:S01]  /*46a0*/  HMMA.16816.F32 R80, R8, R30, R92 ;  /* 0x0000001e0850723c */ /* 0x000fe2000000185c */
[----:B------:R-:W-:-:S02]  /*46b0*/  IMAD.MOV.U32 R90, RZ, RZ, R192 ;  /* 0x000000ffff5a7224 */ /* 0x000fc400078e00c0 */
[----:B-1----:R-:W-:Y:S02]  /*46c0*/  FFMA.FTZ R3, R113, c[0x0][0x2d0], -R5 ;  /* 0x0000b40071037a23 */ /* 0x002fe40000010805 */
[----:B------:R-:W-:Y:S02]  /*46d0*/  IMAD.MOV.U32 R113, RZ, RZ, R194 ;  /* 0x000000ffff717224 */ /* 0x000fe400078e00c2 */
[----:B------:R1:W1:Y:S01]  /*46e0*/  MUFU.EX2 R208, R3 ;  /* 0x0000000300d07308 */ /* 0x0002620000000800 */
[----:B------:R-:W-:Y:S01]  /*46f0*/  IMAD.MOV.U32 R89, RZ, RZ, R190 ;  /* 0x000000ffff597224 */ /* 0x000fe200078e00be */
[----:B---3--:R-:W-:Y:S01]  /*4700*/  F2FP.PACK_AB R8, R213, R215 ;  /* 0x000000d7d508723e */ /* 0x008fe200000000ff */
[----:B------:R-:W-:Y:S01]  /*4710*/  IMAD.MOV.U32 R88, RZ, RZ, R189 ;  /* 0x000000ffff587224 */ /* 0x000fe200078e00bd */
[----:B----4-:R-:W-:Y:S01]  /*4720*/  F2FP.PACK_AB R10, R210, R212 ;  /* 0x000000d4d20a723e */ /* 0x010fe200000000ff */
[----:B------:R-:W-:Y:S02]  /*4730*/  IMAD.MOV.U32 R95, RZ, RZ, R165 ;  /* 0x000000ffff5f7224 */ /* 0x000fe400078e00a5 */
[----:B-1----:R-:W-:Y:S01]  /*4740*/  FFMA.FTZ R3, R114, c[0x0][0x2d0], -R5 ;  /* 0x0000b40072037a23 */ /* 0x002fe20000010805 */
[----:B------:R-:W-:Y:S01]  /*4750*/  F2FP.PACK_AB R9, R208, R209 ;  /* 0x000000d1d009723e */ /* 0x000fe200000000ff */
[----:B------:R-:W-:-:S02]  /*4760*/  IMAD.MOV.U32 R114, RZ, RZ, R188 ;  /* 0x000000ffff727224 */ /* 0x000fc400078e00bc */
        /* <DEDUP_REMOVED lines=9> */
[----:B-1----:R-:W-:-:S02]  /*4800*/  FFMA.FTZ R3, R116, c[0x0][0x2d0], -R7 ;  /* 0x0000b40074037a23 */ /* 0x002fc40000010807 */
[----:B------:R-:W-:Y:S02]  /*4810*/  IMAD.MOV.U32 R116, RZ, RZ, R197 ;  /* 0x000000ffff747224 */ /* 0x000fe400078e00c5 */
[----:B------:R1:W2:Y:S03]  /*4820*/  MUFU.EX2 R201, R3 ;  /* 0x0000000300c97308 */ /* 0x0002a60000000800 */
[C---:B-----5:R-:W-:Y:S08]  /*4830*/  HMMA.16816.F32 R100, R8.reuse, R20, R100 ;  /* 0x000000140864723c */ /* 0x060ff00000001864 */
[----:B------:R-:W-:Y:S01]  /*4840*/  HMMA.16816.F32 R68, R8, R22, R60 ;  /* 0x000000160844723c */ /* 0x000fe2000000183c */
[----:B-1----:R-:W-:-:S02]  /*4850*/  FFMA.FTZ R3, R117, c[0x0][0x2d0], -R7 ;  /* 0x0000b40075037a23 */ /* 0x002fc40000010807 */
[----:B------:R-:W-:Y:S02]  /*4860*/  IMAD.MOV.U32 R117, RZ, RZ, R182 ;  /* 0x000000ffff757224 */ /* 0x000fe400078e00b6 */
[----:B------:R1:W-:Y:S02]  /*4870*/  MUFU.EX2 R200, R3 ;  /* 0x0000000300c87308 */ /* 0x0003e40000000800 */
[----:B-1----:R-:W-:Y:S02]  /*4880*/  FFMA.FTZ R3, R119, c[0x0][0x2d0], -R7 ;  /* 0x0000b40077037a23 */ /* 0x002fe40000010807 */
[----:B------:R-:W-:-:S04]  /*4890*/  IMAD.MOV.U32 R119, RZ, RZ, R181 ;  /* 0x000000ffff777224 */ /* 0x000fc800078e00b5 */
[----:B------:R1:W3:Y:S02]  /*48a0*/  MUFU.EX2 R199, R3 ;  /* 0x0000000300c77308 */ /* 0x0002e40000000800 */
[----:B-1----:R-:W-:Y:S02]  /*48b0*/  FFMA.FTZ R3, R122, c[0x0][0x2d0], -R0 ;  /* 0x0000b4007a037a23 */ /* 0x002fe40000010800 */
[----:B------:R-:W-:-:S04]  /*48c0*/  IMAD.MOV.U32 R122, RZ, RZ, R180 ;  /* 0x000000ffff7a7224 */ /* 0x000fc800078e00b4 */
[----:B------:R1:W-:Y:S01]  /*48d0*/  MUFU.EX2 R198, R3 ;  /* 0x0000000300c67308 */ /* 0x0003e20000000800 */
[C---:B------:R-:W-:Y:S08]  /*48e0*/  HMMA.16816.F32 R180, R8.reuse, R32, R72 ;  /* 0x0000002008b4723c */ /* 0x040ff00000001848 */
[----:B------:R-:W-:Y:S01]  /*48f0*/  HMMA.16816.F32 R72, R8, R14, R64 ;  /* 0x0000000e0848723c */ /* 0x000fe20000001840 */
[----:B-1----:R-:W-:-:S07]  /*4900*/  FFMA.FTZ R3, R125, c[0x0][0x2d0], -R0 ;  /* 0x0000b4007d037a23 */ /* 0x002fce0000010800 */
[C---:B------:R-:W-:Y:S01]  /*4910*/  HMMA.16816.F32 R64, R8.reuse, R34, R56 ;  /* 0x000000220840723c */ /* 0x040fe20000001838 */
[----:B------:R-:W-:Y:S01]  /*4920*/  IMAD.MOV.U32 R125, RZ, RZ, R97 ;  /* 0x000000ffff7d7224 */ /* 0x000fe200078e0061 */
[----:B------:R1:W4:Y:S06]  /*4930*/  MUFU.EX2 R197, R3 ;  /* 0x0000000300c57308 */ /* 0x00032c0000000800 */
[----:B------:R-:W-:Y:S07]  /*4940*/  HMMA.16816.F32 R56, R8, R26, R48 ;  /* 0x0000001a0838723c */ /* 0x000fee0000001830 */
[----:B--2---:R-:W-:-:S02]  /*4950*/  F2FP.PACK_AB R8, R201, R205 ;  /* 0x000000cdc908723e */ /* 0x004fc400000000ff */
[----:B---3--:R-:W-:Y:S01]  /*4960*/  F2FP.PACK_AB R10, R199, R200 ;  /* 0x000000c8c70a723e */ /* 0x008fe200000000ff */
[--C-:B-1----:R-:W-:Y:S01]  /*4970*/  FFMA.FTZ R3, R123, c[0x0][0x2d0], -R0.reuse ;  /* 0x0000b4007b037a23 */ /* 0x102fe20000010800 */
[----:B----4-:R-:W-:Y:S01]  /*4980*/  F2FP.PACK_AB R9, R197, R198 ;  /* 0x000000c6c509723e */ /* 0x010fe200000000ff */
[----:B------:R-:W-:Y:S02]  /*4990*/  IMAD.MOV.U32 R123, RZ, RZ, R195 ;  /* 0x000000ffff7b7224 */ /* 0x000fe400078e00c3 */
[----:B------:R1:W-:Y:S02]  /*49a0*/  MUFU.EX2 R196, R3 ;  /* 0x0000000300c47308 */ /* 0x0003e40000000800 */
[----:B-1----:R-:W-:Y:S02]  /*49b0*/  FFMA.FTZ R3, R124, c[0x0][0x2d0], -R0 ;  /* 0x0000b4007c037a23 */ /* 0x002fe40000010800 */
[----:B------:R-:W-:-:S04]  /*49c0*/  IMAD.MOV.U32 R124, RZ, RZ, R89 ;  /* 0x000000ffff7c7224 */ /* 0x000fc800078e0059 */
[----:B------:R1:W2:Y:S01]  /*49d0*/  MUFU.EX2 R195, R3 ;  /* 0x0000000300c37308 */ /* 0x0002a20000000800 */
[----:B------:R-:W-:Y:S02]  /*49e0*/  IMAD.MOV.U32 R89, RZ, RZ, R166 ;  /* 0x000000ffff597224 */ /* 0x000fe400078e00a6 */
[----:B-1----:R-:W-:Y:S01]  /*49f0*/  FFMA.FTZ R3, R120, c[0x0][0x2d0], -R7 ;  /* 0x0000b40078037a23 */ /* 0x002fe20000010807 */
[----:B--2---:R-:W-:Y:S01]  /*4a00*/  F2FP.PACK_AB R11, R195, R196 ;  /* 0x000000c4c30b723e */ /* 0x004fe200000000ff */
[----:B------:R-:W-:-:S03]  /*4a10*/  IMAD.MOV.U32 R120, RZ, RZ, R28 ;  /* 0x000000ffff787224 */ /* 0x000fc600078e001c */
[----:B------:R1:W-:Y:S03]  /*4a20*/  MUFU.EX2 R194, R3 ;  /* 0x0000000300c27308 */ /* 0x0003e60000000800 */
[C---:B------:R-:W-:Y:S08]  /*4a30*/  HMMA.16816.F32 R52, R8.reuse, R12, R52 ;  /* 0x0000000c0834723c */ /* 0x040ff00000001834 */
[----:B------:R-:W-:Y:S01]  /*4a40*/  HMMA.16816.F32 R48, R8, R14, R36 ;  /* 0x0000000e0830723c */ /* 0x000fe20000001824 */
[----:B------:R-:W-:Y:S01]  /*4a50*/  LDSM.16.MT88.4 R12, [R231+0x1900] ;  /* 0x00190000e70c783b */ /* 0x000fe20000004200 */
[----:B-1----:R-:W-:-:S02]  /*4a60*/  FFMA.FTZ R3, R121, c[0x0][0x2d0], -R7 ;  /* 0x0000b40079037a23 */ /* 0x002fc40000010807 */
[----:B------:R-:W-:Y:S02]  /*4a70*/  IMAD.MOV.U32 R121, RZ, RZ, R29 ;  /* 0x000000ffff797224 */ /* 0x000fe400078e001d */
[----:B------:R1:W-:Y:S02]  /*4a80*/  MUFU.EX2 R193, R3 ;  /* 0x0000000300c17308 */ /* 0x0003e40000000800 */
[C---:B------:R-:W-:Y:S08]  /*4a90*/  HMMA.16816.F32 R60, R8.reuse, R24, R104 ;  /* 0x00000018083c723c */ /* 0x040ff00000001868 */
[----:B------:R-:W-:Y:S01]  /*4aa0*/  HMMA.16816.F32 R44, R8, R20, R44 ;  /* 0x00000014082c723c */ /* 0x000fe2000000182c */
[----:B-1----:R-:W-:-:S07]  /*4ab0*/  FFMA.FTZ R3, R127, c[0x0][0x2d0], -R6 ;  /* 0x0000b4007f037a23 */ /* 0x002fce0000010806 */
[C---:B------:R-:W-:Y:S01]  /*4ac0*/  HMMA.16816.F32 R36, R8.reuse, R22, R16 ;  /* 0x000000160824723c */ /* 0x040fe20000001810 */
[----:B------:R-:W1:Y:S01]  /*4ad0*/  LDSM.16.MT88.4 R16, [R228+0x1900] ;  /* 0x00190000e410783b */ /* 0x000e620000004200 */
[----:B------:R-:W-:Y:S01]  /*4ae0*/  IMAD.MOV.U32 R127, RZ, RZ, R98 ;  /* 0x000000ffff7f7224 */ /* 0x000fe200078e0062 */
[----:B------:R2:W-:Y:S02]  /*4af0*/  MUFU.EX2 R192, R3 ;  /* 0x0000000300c07308 */ /* 0x0005e40000000800 */
        /* <DEDUP_REMOVED lines=11> */
[----:B------:R2:W-:Y:S02]  /*4bb0*/  MUFU.EX2 R190, R3 ;  /* 0x0000000300be7308 */ /* 0x0005e40000000800 */
[----:B--2---:R-:W-:Y:S02]  /*4bc0*/  FFMA.FTZ R3, R128, c[0x0][0x2d0], -R6 ;  /* 0x0000b40080037a23 */ /* 0x004fe40000010806 */
[----:B------:R-:W-:-:S04]  /*4bd0*/  IMAD.MOV.U32 R128, RZ, RZ, R4 ;  /* 0x000000ffff807224 */ /* 0x000fc800078e0004 */
[----:B------:R2:W4:Y:S01]  /*4be0*/  MUFU.EX2 R189, R3 ;  /* 0x0000000300bd7308 */ /* 0x0005220000000800 */
[----:B------:R-:W-:-:S04]  /*4bf0*/  IMAD.MOV.U32 R4, RZ, RZ, R168 ;  /* 0x000000ffff047224 */ /* 0x000fc800078e00a8 */
[----:B------:R-:W-:Y:S02]  /*4c00*/  FFMA.FTZ R4, R4, c[0x0][0x2d0], -R7 ;  /* 0x0000b40004047a23 */ /* 0x000fe40000010807 */
[----:B--2---:R-:W-:Y:S01]  /*4c10*/  FFMA.FTZ R3, R131, c[0x0][0x2d0], -R5 ;  /* 0x0000b40083037a23 */ /* 0x004fe20000010805 */
[----:B----4-:R-:W-:Y:S01]  /*4c20*/  F2FP.PACK_AB R10, R189, R190 ;  /* 0x000000bebd0a723e */ /* 0x010fe200000000ff */
[----:B------:R-:W-:Y:S02]  /*4c30*/  IMAD.MOV.U32 R131, RZ, RZ, R91 ;  /* 0x000000ffff837224 */ /* 0x000fe400078e005b */
[----:B------:R2:W-:Y:S01]  /*4c40*/  MUFU.EX2 R188, R3 ;  /* 0x0000000300bc7308 */ /* 0x0005e20000000800 */
[----:B------:R-:W-:Y:S02]  /*4c50*/  IMAD.MOV.U32 R91, RZ, RZ, R167 ;  /* 0x000000ffff5b7224 */ /* 0x000fe400078e00a7 */
[----:B--2---:R-:W-:Y:S02]  /*4c60*/  FFMA.FTZ R3, R140, c[0x0][0x2d0], -R5 ;  /* 0x0000b4008c037a23 */ /* 0x004fe40000010805 */
[----:B------:R-:W-:-:S03]  /*4c70*/  IMAD.MOV.U32 R140, RZ, RZ, R113 ;  /* 0x000000ffff8c7224 */ /* 0x000fc600078e0071 */
        /* <DEDUP_REMOVED lines=11> */
[----:B------:R2:W-:Y:S01]  /*4d30*/  MUFU.EX2 R112, R3 ;  /* 0x0000000300707308 */ /* 0x0005e20000000800 */
[----:B------:R-:W-:Y:S01]  /*4d40*/  IMAD.MOV.U32 R88, RZ, RZ, R152 ;  /* 0x000000ffff587224 */ /* 0x000fe200078e0098 */
[C---:B-1----:R-:W-:Y:S08]  /*4d50*/  HMMA.16816.F32 R144, R8.reuse, R16, R144 ;  /* 0x000000100890723c */ /* 0x042ff00000001890 */
[----:B---3--:R-:W-:Y:S01]  /*4d60*/  HMMA.16816.F32 R180, R8, R20, R180 ;  /* 0x0000001408b4723c */ /* 0x008fe200000018b4 */
[----:B--2---:R-:W-:-:S02]  /*4d70*/  FFMA.FTZ R3, R141, c[0x0][0x2d0], -R7 ;  /* 0x0000b4008d037a23 */ /* 0x004fc40000010807 */
[----:B------:R-:W-:Y:S02]  /*4d80*/  IMAD.MOV.U32 R141, RZ, RZ, R90 ;  /* 0x000000ffff8d7224 */ /* 0x000fe400078e005a */
[----:B------:R1:W-:Y:S01]  /*4d90*/  MUFU.EX2 R111, R3 ;  /* 0x00000003006f7308 */ /* 0x0003e20000000800 */
[----:B------:R-:W-:Y:S02]  /*4da0*/  IMAD.MOV.U32 R90, RZ, RZ, R170 ;  /* 0x000000ffff5a7224 */ /* 0x000fe400078e00aa */
[----:B------:R-:W-:Y:S01]  /*4db0*/  HMMA.16816.F32 R76, R8, R22, R64 ;  /* 0x00000016084c723c */ /* 0x000fe20000001840 */
[----:B-1----:R-:W-:Y:S02]  /*4dc0*/  FFMA.FTZ R3, R148, c[0x0][0x2d0], -R7 ;  /* 0x0000b40094037a23 */ /* 0x002fe40000010807 */
[----:B------:R-:W-:Y:S02]  /*4dd0*/  IMAD.MOV.U32 R148, RZ, RZ, R155 ;  /* 0x000000ffff947224 */ /* 0x000fe400078e009b */
[----:B------:R1:W-:Y:S02]  /*4de0*/  MUFU.EX2 R110, R3 ;  /* 0x00000003006e7308 */ /* 0x0003e40000000800 */
[----:B-1----:R-:W-:-:S02]  /*4df0*/  FFMA.FTZ R3, R149, c[0x0][0x2d0], -R7 ;  /* 0x0000b40095037a23 */ /* 0x002fc40000010807 */
[----:B------:R-:W-:-:S04]  /*4e00*/  IMAD.MOV.U32 R149, RZ, RZ, R154 ;  /* 0x000000ffff957224 */ /* 0x000fc800078e009a */
[----:B------:R1:W-:Y:S01]  /*4e10*/  MUFU.EX2 R109, R3 ;  /* 0x00000003006d7308 */ /* 0x0003e20000000800 */
[C---:B------:R-:W-:Y:S08]  /*4e20*/  HMMA.16816.F32 R152, R8.reuse, R18, R72 ;  /* 0x000000120898723c */ /* 0x040ff00000001848 */
[----:B-----5:R-:W-:Y:S01]  /*4e30*/  HMMA.16816.F32 R72, R8, R24, R84 ;  /* 0x000000180848723c */ /* 0x020fe20000001854 */
[----:B-1----:R-:W-:-:S02]  /*4e40*/  FFMA.FTZ R3, R156, c[0x0][0x2d0], -R0 ;  /* 0x0000b4009c037a23 */ /* 0x002fc40000010800 */
[----:B------:R-:W-:Y:S02]  /*4e50*/  IMAD.MOV.U32 R156, RZ, RZ, R164 ;  /* 0x000000ffff9c7224 */ /* 0x000fe400078e00a4 */
[----:B------:R1:W-:Y:S03]  /*4e60*/  MUFU.EX2 R107, R3 ;  /* 0x00000003006b7308 */ /* 0x0003e60000000800 */
[C---:B------:R-:W-:Y:S01]  /*4e70*/  HMMA.16816.F32 R164, R8.reuse, R12, R100 ;  /* 0x0000000c08a4723c */ /* 0x040fe20000001864 */
[--C-:B-1----:R-:W-:Y:S02]  /*4e80*/  FFMA.FTZ R3, R158, c[0x0][0x2d0], -R0.reuse ;  /* 0x0000b4009e037a23 */ /* 0x102fe40000010800 */
[----:B------:R-:W-:Y:S02]  /*4e90*/  IMAD.MOV.U32 R158, RZ, RZ, R171 ;  /* 0x000000ffff9e7224 */ /* 0x000fe400078e00ab */
[----:B------:R1:W2:Y:S03]  /*4ea0*/  MUFU.EX2 R106, R3 ;  /* 0x00000003006a7308 */ /* 0x0002a60000000800 */
[C---:B------:R-:W-:Y:S08]  /*4eb0*/  HMMA.16816.F32 R168, R8.reuse, R14, R68 ;  /* 0x0000000e08a8723c */ /* 0x040ff00000001844 */
[----:B------:R-:W-:Y:S01]  /*4ec0*/  HMMA.16816.F32 R68, R8, R26, R56 ;  /* 0x0000001a0844723c */ /* 0x000fe20000001838 */
[----:B-1----:R-:W-:-:S06]  /*4ed0*/  FFMA.FTZ R3, R151, c[0x0][0x2d0], -R0 ;  /* 0x0000b40097037a23 */ /* 0x002fcc0000010800 */
[----:B------:R-:W-:Y:S01]  /*4ee0*/  F2FP.PACK_AB R8, R193, R194 ;  /* 0x000000c2c108723e */ /* 0x000fe200000000ff */
[----:B------:R-:W-:Y:S01]  /*4ef0*/  IMAD.MOV.U32 R151, RZ, RZ, R95 ;  /* 0x000000ffff977224 */ /* 0x000fe200078e005f */
[----:B--2---:R-:W-:Y:S01]  /*4f00*/  F2FP.PACK_AB R9, R106, R107 ;  /* 0x0000006b6a09723e */ /* 0x004fe200000000ff */
[----:B------:R1:W-:Y:S01]  /*4f10*/  MUFU.EX2 R104, R3 ;  /* 0x0000000300687308 */ /* 0x0003e20000000800 */
[----:B------:R-:W-:Y:S01]  /*4f20*/  F2FP.PACK_AB R10, R111, R112 ;  /* 0x000000706f0a723e */ /* 0x000fe200000000ff */
        /* <DEDUP_REMOVED lines=8> */
[----:B------:R-:W2:Y:S01]  /*4fb0*/  LDSM.16.MT88.4 R16, [R228+0x2100] ;  /* 0x00210000e410783b */ /* 0x000ea20000004200 */
[----:B-1----:R-:W-:-:S02]  /*4fc0*/  FFMA.FTZ R3, R150, c[0x0][0x2d0], -R7 ;  /* 0x0000b40096037a23 */ /* 0x002fc40000010807 */
[----:B------:R-:W-:Y:S02]  /*4fd0*/  IMAD.MOV.U32 R150, RZ, RZ, R88 ;  /* 0x000000ffff967224 */ /* 0x000fe400078e0058 */
[----:B------:R1:W-:Y:S02]  /*4fe0*/  MUFU.EX2 R105, R3 ;  /* 0x0000000300697308 */ /* 0x0003e40000000800 */
[C---:B------:R-:W-:Y:S08]  /*4ff0*/  HMMA.16816.F32 R52, R8.reuse, R12, R44 ;  /* 0x0000000c0834723c */ /* 0x040ff0000000182c */
[----:B------:R-:W-:Y:S01]  /*5000*/  HMMA.16816.F32 R48, R8, R14, R36 ;  /* 0x0000000e0830723c */ /* 0x000fe20000001824 */
[----:B------:R-:W3:Y:S01]  /*5010*/  LDSM.16.MT88.4 R12, [R231+0x2100] ;  /* 0x00210000e70c783b */ /* 0x000ee20000004200 */
[----:B-1----:R-:W-:-:S06]  /*5020*/  FFMA.FTZ R3, R159, c[0x0][0x2d0], -R6 ;  /* 0x0000b4009f037a23 */ /* 0x002fcc0000010806 */
[C---:B------:R-:W-:Y:S01]  /*5030*/  HMMA.16816.F32 R32, R8.reuse, R20, R28 ;  /* 0x000000140820723c */ /* 0x040fe2000000181c */
[----:B------:R-:W-:Y:S01]  /*5040*/  LDSM.16.MT88.4 R28, [R230+0x2100] ;  /* 0x00210000e61c783b */ /* 0x000fe20000004200 */
[----:B------:R-:W-:Y:S01]  /*5050*/  IMAD.MOV.U32 R159, RZ, RZ, R89 ;  /* 0x000000ffff9f7224 */ /* 0x000fe200078e0059 */
[----:B------:R1:W-:Y:S05]  /*5060*/  MUFU.EX2 R102, R3 ;  /* 0x0000000300667308 */ /* 0x0003ea0000000800 */
[C---:B------:R-:W-:Y:S01]  /*5070*/  HMMA.16816.F32 R40, R8.reuse, R22, R40 ;  /* 0x000000160828723c */ /* 0x040fe20000001828 */
[----:B------:R-:W4:Y:S07]  /*5080*/  LDSM.16.MT88.4 R20, [R229+0x2100] ;  /* 0x00210000e514783b */ /* 0x000f2e0000004200 */
[----:B------:R-:W-:Y:S01]  /*5090*/  HMMA.16816.F32 R36, R8, R26, R80 ;  /* 0x0000001a0824723c */ /* 0x000fe20000001850 */
[----:B-1----:R-:W-:-:S02]  /*50a0*/  FFMA.FTZ R3, R161, c[0x0][0x2d0], -R6 ;  /* 0x0000b400a1037a23 */ /* 0x002fc40000010806 */
[----:B------:R-:W-:Y:S02]  /*50b0*/  IMAD.MOV.U32 R161, RZ, RZ, R90 ;  /* 0x000000ffffa17224 */ /* 0x000fe400078e005a */
[----:B------:R1:W5:Y:S03]  /*50c0*/  MUFU.EX2 R101, R3 ;  /* 0x0000000300657308 */ /* 0x0003660000000800 */
[----:B------:R-:W-:Y:S01]  /*50d0*/  HMMA.16816.F32 R44, R8, R24, R60 ;  /* 0x00000018082c723c */ /* 0x000fe2000000183c */
[----:B------:R-:W2:Y:S01]  /*50e0*/  LDSM.16.MT88.4 R24, [R228+0x2900] ;  /* 0x00290000e418783b */ /* 0x000ea20000004200 */
[----:B-1----:R-:W-:-:S05]  /*50f0*/  FFMA.FTZ R3, R160, c[0x0][0x2d0], -R6 ;  /* 0x0000b400a0037a23 */ /* 0x002fca0000010806 */
[----:B-----5:R-:W-:Y:S01]  /*5100*/  F2FP.PACK_AB R8, R101, R102 ;  /* 0x000000666508723e */ /* 0x020fe200000000ff */
[----:B------:R-:W-:Y:S01]  /*5110*/  IMAD.MOV.U32 R160, RZ, RZ, R91 ;  /* 0x000000ffffa07224 */ /* 0x000fe200078e005b */
[----:B------:R1:W-:Y:S02]  /*5120*/  MUFU.EX2 R100, R3 ;  /* 0x0000000300647308 */ /* 0x0003e40000000800 */
[----:B-1----:R-:W-:Y:S02]  /*5130*/  FFMA.FTZ R3, R162, c[0x0][0x2d0], -R6 ;  /* 0x0000b400a2037a23 */ /* 0x002fe40000010806 */
[----:B------:R-:W-:-:S04]  /*5140*/  IMAD.MOV.U32 R162, RZ, RZ, R156 ;  /* 0x000000ffffa27224 */ /* 0x000fc800078e009c */
[----:B------:R1:W5:Y:S02]  /*5150*/  MUFU.EX2 R99, R3 ;  /* 0x0000000300637308 */ /* 0x0003640000000800 */
[----:B-1----:R-:W-:Y:S01]  /*5160*/  FFMA.FTZ R3, R163, c[0x0][0x2d0], -R5 ;  /* 0x0000b400a3037a23 */ /* 0x002fe20000010805 */
[----:B-----5:R-:W-:Y:S01]  /*5170*/  F2FP.PACK_AB R10, R99, R100 ;  /* 0x00000064630a723e */ /* 0x020fe200000000ff */
[----:B------:R-:W-:-:S04]  /*5180*/  IMAD.MOV.U32 R163, RZ, RZ, R148 ;  /* 0x000000ffffa37224 */ /* 0x000fc800078e0094 */
[----:B------:R1:W-:Y:S01]  /*5190*/  MUFU.EX2 R98, R3 ;  /* 0x0000000300627308 */ /* 0x0003e20000000800 */
[----:B------:R-:W-:Y:S02]  /*51a0*/  IMAD.MOV.U32 R148, RZ, RZ, R123 ;  /* 0x000000ffff947224 */ /* 0x000fe400078e007b */
[----:B-1----:R-:W-:Y:S02]  /*51b0*/  FFMA.FTZ R3, R186, c[0x0][0x2d0], -R5 ;  /* 0x0000b400ba037a23 */ /* 0x002fe40000010805 */
[----:B------:R-:W-:-:S03]  /*51c0*/  IMAD.MOV.U32 R186, RZ, RZ, R149 ;  /* 0x000000ffffba7224 */ /* 0x000fc600078e0095 */
[----:B------:R1:W5:Y:S01]  /*51d0*/  MUFU.EX2 R97, R3 ;  /* 0x0000000300617308 */ /* 0x0003620000000800 */
[----:B------:R-:W-:Y:S02]  /*51e0*/  IMAD.MOV.U32 R149, RZ, RZ, R140 ;  /* 0x000000ffff957224 */ /* 0x000fe400078e008c */
[----:B------:R-:W-:Y:S02]  /*51f0*/  IMAD.MOV.U32 R140, RZ, RZ, R119 ;  /* 0x000000ffff8c7224 */ /* 0x000fe400078e0077 */
[----:B-1----:R-:W-:Y:S01]  /*5200*/  FFMA.FTZ R3, R185, c[0x0][0x2d0], -R5 ;  /* 0x0000b400b9037a23 */ /* 0x002fe20000010805 */
[----:B-----5:R-:W-:Y:S01]  /*5210*/  F2FP.PACK_AB R9, R97, R98 ;  /* 0x000000626109723e */ /* 0x020fe200000000ff */
[----:B------:R-:W-:Y:S02]  /*5220*/  IMAD.MOV.U32 R185, RZ, RZ, R141 ;  /* 0x000000ffffb97224 */ /* 0x000fe400078e008d */
[----:B------:R1:W-:Y:S01]  /*5230*/  MUFU.EX2 R96, R3 ;  /* 0x0000000300607308 */ /* 0x0003e20000000800 */
[----:B------:R-:W-:-:S02]  /*5240*/  IMAD.MOV.U32 R141, RZ, RZ, R121 ;  /* 0x000000ffff8d7224 */ /* 0x000fc400078e0079 */
[----:B-1----:R-:W-:Y:S02]  /*5250*/  FFMA.FTZ R3, R184, c[0x0][0x2d0], -R5 ;  /* 0x0000b400b8037a23 */ /* 0x002fe40000010805 */
[----:B------:R-:W-:-:S03]  /*5260*/  IMAD.MOV.U32 R184, RZ, RZ, R116 ;  /* 0x000000ffffb87224 */ /* 0x000fc600078e0074 */
[----:B------:R1:W5:Y:S02]  /*5270*/  MUFU.EX2 R95, R3 ;  /* 0x00000003005f7308 */ /* 0x0003640000000800 */
[----:B-1----:R-:W-:Y:S01]  /*5280*/  FFMA.FTZ R3, R203, c[0x0][0x2d0], -R0 ;  /* 0x0000b400cb037a23 */ /* 0x002fe20000010800 */
[----:B-----5:R-:W-:Y:S01]  /*5290*/  F2FP.PACK_AB R11, R95, R96 ;  /* 0x000000605f0b723e */ /* 0x020fe200000000ff */
[----:B------:R-:W-:-:S04]  /*52a0*/  IMAD.MOV.U32 R203, RZ, RZ, R117 ;  /* 0x000000ffffcb7224 */ /* 0x000fc800078e0075 */
[----:B------:R1:W-:Y:S02]  /*52b0*/  MUFU.EX2 R94, R3 ;  /* 0x00000003005e7308 */ /* 0x0003e40000000800 */
[C---:B--2---:R-:W-:Y:S08]  /*52c0*/  HMMA.16816.F32 R144, R8.reuse, R16, R144 ;  /* 0x000000100890723c */ /* 0x044ff00000001890 */
[----:B------:R-:W-:Y:S01]  /*52d0*/  HMMA.16816.F32 R152, R8, R18, R152 ;  /* 0x000000120898723c */ /* 0x000fe20000001898 */
[----:B-1----:R-:W-:-:S02]  /*52e0*/  FFMA.FTZ R3, R187, c[0x0][0x2d0], -R0 ;  /* 0x0000b400bb037a23 */ /* 0x002fc40000010800 */
[----:B------:R-:W-:Y:S02]  /*52f0*/  IMAD.MOV.U32 R187, RZ, RZ, R150 ;  /* 0x000000ffffbb7224 */ /* 0x000fe400078e0096 */
[----:B------:R1:W2:Y:S03]  /*5300*/  MUFU.EX2 R93, R3 ;  /* 0x00000003005d7308 */ /* 0x0002a60000000800 */
[----:B---3--:R-:W-:Y:S01]  /*5310*/  HMMA.16816.F32 R164, R8, R12, R164 ;  /* 0x0000000c08a4723c */ /* 0x008fe200000018a4 */
[----:B------:R-:W-:Y:S02]  /*5320*/  IMAD.MOV.U32 R150, RZ, RZ, R142 ;  /* 0x000000ffff967224 */ /* 0x000fe400078e008e */
[----:B------:R-:W-:-:S05]  /*5330*/  IMAD.MOV.U32 R142, RZ, RZ, R120 ;  /* 0x000000ffff8e7224 */ /* 0x000fca00078e0078 */
[----:B------:R-:W-:Y:S01]  /*5340*/  HMMA.16816.F32 R168, R8, R14, R168 ;  /* 0x0000000e08a8723c */ /* 0x000fe200000018a8 */
[----:B-1----:R-:W-:-:S07]  /*5350*/  FFMA.FTZ R3, R202, c[0x0][0x2d0], -R0 ;  /* 0x0000b400ca037a23 */ /* 0x002fce0000010800 */
[C---:B----4-:R-:W-:Y:S01]  /*5360*/  HMMA.16816.F32 R180, R8.reuse, R20, R180 ;  /* 0x0000001408b4723c */ /* 0x050fe200000018b4 */
[----:B------:R-:W-:Y:S01]  /*5370*/  IMAD.MOV.U32 R202, RZ, RZ, R157 ;  /* 0x000000ffffca7224 */ /* 0x000fe200078e009d */
[----:B------:R1:W-:Y:S06]  /*5380*/  MUFU.EX2 R92, R3 ;  /* 0x00000003005c7308 */ /* 0x0003ec0000000800 */
[C---:B------:R-:W-:Y:S08]  /*5390*/  HMMA.16816.F32 R76, R8.reuse, R22, R76 ;  /* 0x00000016084c723c */ /* 0x040ff0000000184c */
[----:B------:R-:W-:Y:S01]  /*53a0*/  HMMA.16816.F32 R72, R8, R28, R72 ;  /* 0x0000001c0848723c */ /* 0x000fe20000001848 */
[----:B-1----:R-:W-:-:S02]  /*53b0*/  FFMA.FTZ R3, R204, c[0x0][0x2d0], -R0 ;  /* 0x0000b400cc037a23 */ /* 0x002fc40000010800 */
[----:B------:R-:W-:Y:S02]  /*53c0*/  IMAD.MOV.U32 R204, RZ, RZ, R118 ;  /* 0x000000ffffcc7224 */ /* 0x000fe400078e0076 */
[----:B------:R1:W3:Y:S03]  /*53d0*/  MUFU.EX2 R91, R3 ;  /* 0x00000003005b7308 */ /* 0x0002e60000000800 */
[----:B------:R-:W-:Y:S07]  /*53e0*/  HMMA.16816.F32 R68, R8, R30, R68 ;  /* 0x0000001e0844723c */ /* 0x000fee0000001844 */
[----:B------:R-:W-:-:S02]  /*53f0*/  F2FP.PACK_AB R8, R109, R110 ;  /* 0x0000006e6d08723e */ /* 0x000fc400000000ff */
[----:B--2---:R-:W-:Y:S02]  /*5400*/  F2FP.PACK_AB R9, R93, R94 ;  /* 0x0000005e5d09723e */ /* 0x004fe400000000ff */
[----:B------:R-:W-:Y:S01]  /*5410*/  F2FP.PACK_AB R10, R105, R108 ;  /* 0x0000006c690a723e */ /* 0x000fe200000000ff */
[----:B-1----:R-:W-:Y:S01]  /*5420*/  FFMA.FTZ R3, R134, c[0x0][0x2d0], -R6 ;  /* 0x0000b40086037a23 */ /* 0x002fe20000010806 */
[----:B---3--:R-:W-:-:S03]  /*5430*/  F2FP.PACK_AB R11, R91, R92 ;  /* 0x0000005c5b0b723e */ /* 0x008fc600000000ff */
[----:B------:R1:W-:Y:S04]  /*5440*/  MUFU.EX2 R90, R3 ;  /* 0x00000003005a7308 */ /* 0x0003e80000000800 */
[C---:B------:R-:W-:Y:S08]  /*5450*/  HMMA.16816.F32 R64, R8.reuse, R16, R64 ;  /* 0x000000100840723c */ /* 0x040ff00000001840 */
[----:B------:R-:W-:Y:S01]  /*5460*/  HMMA.16816.F32 R56, R8, R18, R56 ;  /* 0x000000120838723c */ /* 0x000fe20000001838 */
[----:B------:R-:W-:Y:S01]  /*5470*/  LDSM.16.MT88.4 R16, [R229+0x2900] ;  /* 0x00290000e510783b */ /* 0x000fe20000004200 */
[----:B-1----:R-:W-:-:S04]  /*5480*/  FFMA.FTZ R3, R133, c[0x0][0x2d0], -R6 ;  /* 0x0000b40085037a23 */ /* 0x002fc80000010806 */
[----:B------:R1:W2:Y:S02]  /*5490*/  MUFU.EX2 R89, R3 ;  /* 0x0000000300597308 */ /* 0x0002a40000000800 */
[C---:B------:R-:W-:Y:S08]  /*54a0*/  HMMA.16816.F32 R52, R8.reuse, R12, R52 ;  /* 0x0000000c0834723c */ /* 0x040ff00000001834 */
[----:B------:R-:W-:Y:S01]  /*54b0*/  HMMA.16816.F32 R48, R8, R14, R48 ;  /* 0x0000000e0830723c */ /* 0x000fe20000001830 */
[----:B------:R-:W-:Y:S01]  /*54c0*/  LDSM.16.MT88.4 R12, [R230+0x2900] ;  /* 0x00290000e60c783b */ /* 0x000fe20000004200 */
[----:B-1----:R-:W-:-:S06]  /*54d0*/  FFMA.FTZ R3, R172, c[0x0][0x2d0], -R6 ;  /* 0x0000b400ac037a23 */ /* 0x002fcc0000010806 */
[C---:B------:R-:W-:Y:S01]  /*54e0*/  HMMA.16816.F32 R32, R8.reuse, R20, R32 ;  /* 0x000000140820723c */ /* 0x040fe20000001820 */
[----:B------:R1:W-:Y:S07]  /*54f0*/  MUFU.EX2 R88, R3 ;  /* 0x0000000300587308 */ /* 0x0003ee0000000800 */
        /* <DEDUP_REMOVED lines=10> */
[----:B------:R1:W-:Y:S02]  /*55a0*/  MUFU.EX2 R86, R3 ;  /* 0x0000000300567308 */ /* 0x0003e40000000800 */
[----:B-1----:R-:W-:Y:S02]  /*55b0*/  FFMA.FTZ R3, R214, c[0x0][0x2d0], -R5 ;  /* 0x0000b400d6037a23 */ /* 0x002fe40000010805 */
[----:B------:R-:W-:-:S04]  /*55c0*/  IMAD.MOV.U32 R214, RZ, RZ, R129 ;  /* 0x000000ffffd67224 */ /* 0x000fc800078e0081 */
[----:B------:R1:W2:Y:S02]  /*55d0*/  MUFU.EX2 R85, R3 ;  /* 0x0000000300557308 */ /* 0x0002a40000000800 */
[----:B-1----:R-:W-:Y:S01]  /*55e0*/  FFMA.FTZ R3, R174, c[0x0][0x2d0], -R5 ;  /* 0x0000b400ae037a23 */ /* 0x002fe20000010805 */
[----:B--2---:R-:W-:-:S05]  /*55f0*/  F2FP.PACK_AB R9, R85, R86 ;  /* 0x000000565509723e */ /* 0x004fca00000000ff */
[----:B------:R1:W-:Y:S02]  /*5600*/  MUFU.EX2 R83, R3 ;  /* 0x0000000300537308 */ /* 0x0003e40000000800 */
[----:B-1----:R-:W-:Y:S02]  /*5610*/  FFMA.FTZ R3, R175, c[0x0][0x2d0], -R5 ;  /* 0x0000b400af037a23 */ /* 0x002fe40000010805 */
[----:B------:R-:W-:Y:S04]  /*5620*/  LDSM.16.MT88.4 R172, [R231+0x3100] ;  /* 0x00310000e7ac783b */ /* 0x000fe80000004200 */
[----:B------:R1:W2:Y:S02]  /*5630*/  MUFU.EX2 R84, R3 ;  /* 0x0000000300547308 */ /* 0x0002a40000000800 */
[----:B-1----:R-:W-:Y:S01]  /*5640*/  FFMA.FTZ R3, R223, c[0x0][0x2d0], -R7 ;  /* 0x0000b400df037a23 */ /* 0x002fe20000010807 */
[----:B--2---:R-:W-:Y:S01]  /*5650*/  F2FP.PACK_AB R11, R84, R83 ;  /* 0x00000053540b723e */ /* 0x004fe200000000ff */
[----:B------:R-:W-:-:S04]  /*5660*/  IMAD.MOV.U32 R223, RZ, RZ, R128 ;  /* 0x000000ffffdf7224 */ /* 0x000fc800078e0080 */
[----:B------:R1:W-:Y:S02]  /*5670*/  MUFU.EX2 R82, R3 ;  /* 0x0000000300527308 */ /* 0x0003e40000000800 */
[C---:B------:R-:W-:Y:S08]  /*5680*/  HMMA.16816.F32 R144, R8.reuse, R24, R144 ;  /* 0x000000180890723c */ /* 0x040ff00000001890 */
[----:B------:R-:W-:Y:S01]  /*5690*/  HMMA.16816.F32 R152, R8, R26, R152 ;  /* 0x0000001a0898723c */ /* 0x000fe20000001898 */
[----:B-1----:R-:W-:-:S04]  /*56a0*/  FFMA.FTZ R3, R221, c[0x0][0x2d0], -R7 ;  /* 0x0000b400dd037a23 */ /* 0x002fc80000010807 */
[----:B------:R1:W2:Y:S03]  /*56b0*/  MUFU.EX2 R81, R3 ;  /* 0x0000000300517308 */ /* 0x0002a60000000800 */
[C---:B---3--:R-:W-:Y:S08]  /*56c0*/  HMMA.16816.F32 R164, R8.reuse, R20, R164 ;  /* 0x0000001408a4723c */ /* 0x048ff000000018a4 */
[----:B------:R-:W-:Y:S01]  /*56d0*/  HMMA.16816.F32 R168, R8, R22, R168 ;  /* 0x0000001608a8723c */ /* 0x000fe200000018a8 */
[----:B-1----:R-:W-:-:S07]  /*56e0*/  FFMA.FTZ R3, R251, c[0x0][0x2d0], -R7 ;  /* 0x0000b400fb037a23 */ /* 0x002fce0000010807 */
[C---:B------:R-:W-:Y:S01]  /*56f0*/  HMMA.16816.F32 R180, R8.reuse, R16, R180 ;  /* 0x0000001008b4723c */ /* 0x040fe200000018b4 */
[----:B------:R1:W-:Y:S07]  /*5700*/  MUFU.EX2 R80, R3 ;  /* 0x0000000300507308 */ /* 0x0003ee0000000800 */
[C---:B------:R-:W-:Y:S08]  /*5710*/  HMMA.16816.F32 R116, R8.reuse, R18, R76 ;  /* 0x000000120874723c */ /* 0x040ff0000000184c */
[----:B------:R-:W-:Y:S01]  /*5720*/  HMMA.16816.F32 R72, R8, R12, R72 ;  /* 0x0000000c0848723c */ /* 0x000fe20000001848 */
[----:B-1----:R-:W-:-:S04]  /*5730*/  FFMA.FTZ R3, R252, c[0x0][0x2d0], -R7 ;  /* 0x0000b400fc037a23 */ /* 0x002fc80000010807 */
        /* <DEDUP_REMOVED lines=9> */
[----:B------:R1:W2:Y:S01]  /*57d0*/  MUFU.EX2 R61, R3 ;  /* 0x00000003003d7308 */ /* 0x0002a20000000800 */
[----:B------:R-:W-:Y:S02]  /*57e0*/  IMAD.MOV.U32 R151, RZ, RZ, R139 ;  /* 0x000000ffff977224 */ /* 0x000fe400078e008b */
[----:B------:R-:W-:Y:S02]  /*57f0*/  IMAD.MOV.U32 R139, RZ, RZ, R122 ;  /* 0x000000ffff8b7224 */ /* 0x000fe400078e007a */
[----:B------:R-:W-:Y:S01]  /*5800*/  LDSM.16.MT88.4 R120, [R229+0x3100] ;  /* 0x00310000e578783b */ /* 0x000fe20000004200 */
[--C-:B-1----:R-:W-:Y:S01]  /*5810*/  FFMA.FTZ R3, R159, c[0x0][0x2d0], -R0.reuse ;  /* 0x0000b4009f037a23 */ /* 0x102fe20000010800 */
[----:B--2---:R-:W-:Y:S02]  /*5820*/  F2FP.PACK_AB R9, R61, R62 ;  /* 0x0000003e3d09723e */ /* 0x004fe400000000ff */
[----:B------:R-:W1:Y:S01]  /*5830*/  LDSM.16.MT88.4 R156, [R228+0x3100] ;  /* 0x00310000e49c783b */ /* 0x000e620000004200 */
[----:B------:R2:W-:Y:S02]  /*5840*/  MUFU.EX2 R60, R3 ;  /* 0x00000003003c7308 */ /* 0x0005e40000000800 */
[----:B--2---:R-:W-:-:S06]  /*5850*/  FFMA.FTZ R3, R132, c[0x0][0x2d0], -R0 ;  /* 0x0000b40084037a23 */ /* 0x004fcc0000010800 */
[----:B------:R2:W3:Y:S02]  /*5860*/  MUFU.EX2 R31, R3 ;  /* 0x00000003001f7308 */ /* 0x0004e40000000800 */
[----:B--2---:R-:W-:Y:S01]  /*5870*/  FFMA.FTZ R3, R216, c[0x0][0x2d0], -R6 ;  /* 0x0000b400d8037a23 */ /* 0x004fe20000010806 */
[----:B---3--:R-:W-:-:S05]  /*5880*/  F2FP.PACK_AB R11, R31, R60 ;  /* 0x0000003c1f0b723e */ /* 0x008fca00000000ff */
[----:B------:R2:W-:Y:S02]  /*5890*/  MUFU.EX2 R29, R3 ;  /* 0x00000003001d7308 */ /* 0x0005e40000000800 */
[C---:B------:R-:W-:Y:S08]  /*58a0*/  HMMA.16816.F32 R56, R8.reuse, R26, R56 ;  /* 0x0000001a0838723c */ /* 0x040ff00000001838 */
[----:B------:R-:W-:Y:S01]  /*58b0*/  HMMA.16816.F32 R64, R8, R24, R64 ;  /* 0x000000180840723c */ /* 0x000fe20000001840 */
[----:B--2---:R-:W-:-:S04]  /*58c0*/  FFMA.FTZ R3, R177, c[0x0][0x2d0], -R6 ;  /* 0x0000b400b1037a23 */ /* 0x004fc80000010806 */
[----:B------:R2:W3:Y:S03]  /*58d0*/  MUFU.EX2 R30, R3 ;  /* 0x00000003001e7308 */ /* 0x0004e60000000800 */
[C---:B------:R-:W-:Y:S05]  /*58e0*/  HMMA.16816.F32 R48, R8.reuse, R22, R48 ;  /* 0x000000160830723c */ /* 0x040fea0000001830 */
[----:B------:R4:W-:Y:S03]  /*58f0*/  MUFU.EX2 R22, R4 ;  /* 0x0000000400167308 */ /* 0x0009e60000000800 */
[----:B------:R-:W-:Y:S01]  /*5900*/  HMMA.16816.F32 R44, R8, R12, R44 ;  /* 0x0000000c082c723c */ /* 0x000fe2000000182c */
[----:B--2---:R-:W-:-:S07]  /*5910*/  FFMA.FTZ R3, R217, c[0x0][0x2d0], -R6 ;  /* 0x0000b400d9037a23 */ /* 0x004fce0000010806 */
[C---:B------:R-:W-:Y:S01]  /*5920*/  HMMA.16816.F32 R52, R8.reuse, R20, R52 ;  /* 0x000000140834723c */ /* 0x040fe20000001834 */
[--C-:B------:R-:W-:Y:S01]  /*5930*/  FFMA.FTZ R12, R222, c[0x0][0x2d0], -R0.reuse ;  /* 0x0000b400de0c7a23 */ /* 0x100fe20000010800 */
[----:B---3--:R-:W-:Y:S01]  /*5940*/  F2FP.PACK_AB R132, R30, R29 ;  /* 0x0000001d1e84723e */ /* 0x008fe200000000ff */
[----:B------:R2:W-:Y:S01]  /*5950*/  MUFU.EX2 R28, R3 ;  /* 0x00000003001c7308 */ /* 0x0005e20000000800 */
[----:B------:R-:W-:Y:S02]  /*5960*/  FADD.FTZ R13, R184, R203 ;  /* 0x000000cbb80d7221 */ /* 0x000fe40000010000 */
[----:B------:R-:W-:Y:S02]  /*5970*/  IMAD.MOV.U32 R203, RZ, RZ, R149 ;  /* 0x000000ffffcb7224 */ /* 0x000fe400078e0095 */
[----:B----4-:R-:W-:Y:S01]  /*5980*/  FFMA.FTZ R4, R249, c[0x0][0x2d0], -R0 ;  /* 0x0000b400f9047a23 */ /* 0x010fe20000010800 */
[----:B------:R-:W-:Y:S01]  /*5990*/  HMMA.16816.F32 R36, R8, R14, R36 ;  /* 0x0000000e0824723c */ /* 0x000fe20000001824 */
[----:B------:R-:W-:-:S07]  /*59a0*/  FADD.FTZ R20, R176, R135 ;  /* 0x00000087b0147221 */ /* 0x000fce0000010000 */
[C---:B------:R-:W-:Y:S01]  /*59b0*/  HMMA.16816.F32 R32, R8.reuse, R16, R32 ;  /* 0x000000100820723c */ /* 0x040fe20000001820 */
[----:B--2---:R-:W-:Y:S02]  /*59c0*/  FFMA.FTZ R3, R218, c[0x0][0x2d0], -R6 ;  /* 0x0000b400da037a23 */ /* 0x004fe40000010806 */
[--C-:B------:R-:W-:Y:S02]  /*59d0*/  FFMA.FTZ R6, R248, c[0x0][0x2d0], -R0.reuse ;  /* 0x0000b400f8067a23 */ /* 0x100fe40000010800 */
[----:B------:R2:W3:Y:S01]  /*59e0*/  MUFU.EX2 R27, R3 ;  /* 0x00000003001b7308 */ /* 0x0004e20000000800 */
[----:B------:R-:W-:Y:S02]  /*59f0*/  FFMA.FTZ R0, R219, c[0x0][0x2d0], -R0 ;  /* 0x0000b400db007a23 */ /* 0x000fe40000010800 */
[----:B------:R-:W-:Y:S01]  /*5a00*/  HMMA.16816.F32 R40, R8, R18, R40 ;  /* 0x000000120828723c */ /* 0x000fe20000001828 */
[----:B------:R-:W4:Y:S04]  /*5a10*/  LDSM.16.MT88.4 R16, [R230+0x3100] ;  /* 0x00310000e610783b */ /* 0x000f280000004200 */
[----:B------:R5:W-:Y:S01]  /*5a20*/  MUFU.EX2 R10, R4 ;  /* 0x00000004000a7308 */ /* 0x000be20000000800 */
[----:B--2---:R-:W-:-:S07]  /*5a30*/  FFMA.FTZ R3, R178, c[0x0][0x2d0], -R5 ;  /* 0x0000b400b2037a23 */ /* 0x004fce0000010805 */
[----:B------:R-:W-:Y:S01]  /*5a40*/  MUFU.EX2 R11, R12 ;  /* 0x0000000c000b7308 */ /* 0x000fe20000000800 */
[----:B---3--:R-:W-:Y:S01]  /*5a50*/  F2FP.PACK_AB R134, R27, R28 ;  /* 0x0000001c1b86723e */ /* 0x008fe200000000ff */
[----:B-----5:R-:W-:-:S06]  /*5a60*/  FADD.FTZ R4, R163, R186 ;  /* 0x000000baa3047221 */ /* 0x020fcc0000010000 */
[----:B------:R2:W-:Y:S01]  /*5a70*/  MUFU.EX2 R26, R3 ;  /* 0x00000003001a7308 */ /* 0x0005e20000000800 */
[----:B------:R-:W-:-:S07]  /*5a80*/  FADD.FTZ R4, R151, R4 ;  /* 0x0000000497047221 */ /* 0x000fce0000010000 */
[----:B------:R3:W-:Y:S01]  /*5a90*/  MUFU.EX2 R12, R0 ;  /* 0x00000000000c7308 */ /* 0x0007e20000000800 */
[----:B--2---:R-:W-:-:S07]  /*5aa0*/  FFMA.FTZ R3, R179, c[0x0][0x2d0], -R5 ;  /* 0x0000b400b3037a23 */ /* 0x004fce0000010805 */
[----:B------:R2:W-:Y:S01]  /*5ab0*/  MUFU.EX2 R9, R6 ;  /* 0x0000000600097308 */ /* 0x0005e20000000800 */
[----:B---3--:R-:W-:-:S07]  /*5ac0*/  FADD.FTZ R0, R246, R20 ;  /* 0x00000014f6007221 */ /* 0x008fce0000010000 */
[----:B------:R3:W5:Y:S01]  /*5ad0*/  MUFU.EX2 R25, R3 ;  /* 0x0000000300197308 */ /* 0x0007620000000800 */
[----:B--2---:R-:W-:-:S04]  /*5ae0*/  FADD.FTZ R6, R247, R0 ;  /* 0x00000000f7067221 */ /* 0x004fc80000010000 */
[----:B------:R-:W-:Y:S02]  /*5af0*/  FADD.FTZ R6, R226, R6 ;  /* 0x00000006e2067221 */ /* 0x000fe40000010000 */
[--C-:B---3--:R-:W-:Y:S01]  /*5b00*/  FFMA.FTZ R3, R220, c[0x0][0x2d0], -R5.reuse ;  /* 0x0000b400dc037a23 */ /* 0x108fe20000010805 */
[----:B-----5:R-:W-:Y:S01]  /*5b10*/  F2FP.PACK_AB R133, R25, R26 ;  /* 0x0000001a1985723e */ /* 0x020fe200000000ff */
[----:B------:R-:W-:Y:S02]  /*5b20*/  FADD.FTZ R8, R225, R6 ;  /* 0x00000006e1087221 */ /* 0x000fe40000010000 */
[----:B------:R2:W-:Y:S02]  /*5b30*/  MUFU.EX2 R24, R3 ;  /* 0x0000000300187308 */ /* 0x0005e40000000800 */
[----:B--2---:R-:W-:Y:S02]  /*5b40*/  FFMA.FTZ R3, R250, c[0x0][0x2d0], -R5 ;  /* 0x0000b400fa037a23 */ /* 0x004fe40000010805 */
[----:B------:R-:W-:-:S04]  /*5b50*/  FFMA.FTZ R5, R202, c[0x0][0x2d0], -R7 ;  /* 0x0000b400ca057a23 */ /* 0x000fc80000010807 */
[----:B------:R2:W3:Y:S01]  /*5b60*/  MUFU.EX2 R23, R3 ;  /* 0x0000000300177308 */ /* 0x0004e20000000800 */
[----:B------:R-:W-:-:S07]  /*5b70*/  IMAD.MOV.U32 R202, RZ, RZ, R161 ;  /* 0x000000ffffca7224 */ /* 0x000fce00078e00a1 */
[----:B------:R5:W-:Y:S01]  /*5b80*/  MUFU.EX2 R15, R5 ;  /* 0x00000005000f7308 */ /* 0x000be20000000800 */
[--C-:B--2---:R-:W-:Y:S01]  /*5b90*/  FFMA.FTZ R3, R204, c[0x0][0x2d0], -R7.reuse ;  /* 0x0000b400cc037a23 */ /* 0x104fe20000010807 */
[----:B---3--:R-:W-:Y:S01]  /*5ba0*/  F2FP.PACK_AB R135, R23, R24 ;  /* 0x000000181787723e */ /* 0x008fe200000000ff */
[----:B------:R-:W-:Y:S01]  /*5bb0*/  FFMA.FTZ R7, R187, c[0x0][0x2d0], -R7 ;  /* 0x0000b400bb077a23 */ /* 0x000fe20000010807 */
[----:B------:R-:W-:-:S04]  /*5bc0*/  F2FP.PACK_AB R187, R12, R11 ;  /* 0x0000000b0cbb723e */ /* 0x000fc800000000ff */
[----:B------:R2:W3:Y:S01]  /*5bd0*/  MUFU.EX2 R21, R3 ;  /* 0x0000000300157308 */ /* 0x0004e20000000800 */
[----:B------:R-:W-:Y:S02]  /*5be0*/  IMAD.MOV.U32 R204, RZ, RZ, R160 ;  /* 0x000000ffffcc7224 */ /* 0x000fe400078e00a0 */
[----:B-----5:R-:W-:Y:S01]  /*5bf0*/  FADD.FTZ R5, R130, R185 ;  /* 0x000000b982057221 */ /* 0x020fe20000010000 */
[----:B------:R-:W-:Y:S01]  /*5c00*/  F2FP.PACK_AB R185, R9, R10 ;  /* 0x0000000a09b9723e */ /* 0x000fe200000000ff */
[C---:B-1----:R-:W-:Y:S03]  /*5c10*/  HMMA.16816.F32 R144, R132.reuse, R156, R144 ;  /* 0x0000009c8490723c */ /* 0x042fe60000001890 */
[----:B------:R1:W5:Y:S05]  /*5c20*/  MUFU.EX2 R14, R7 ;  /* 0x00000007000e7308 */ /* 0x00036a0000000800 */
[----:B------:R-:W-:Y:S01]  /*5c30*/  HMMA.16816.F32 R152, R132, R158, R152 ;  /* 0x0000009e8498723c */ /* 0x000fe20000001898 */
[----:B--2---:R-:W-:Y:S01]  /*5c40*/  FADD.FTZ R3, R162, R13 ;  /* 0x0000000da2037221 */ /* 0x004fe20000010000 */
[----:B---3--:R-:W-:-:S06]  /*5c50*/  F2FP.PACK_AB R184, R21, R22 ;  /* 0x0000001615b8723e */ /* 0x008fcc00000000ff */
[C---:B------:R-:W-:Y:S01]  /*5c60*/  HMMA.16816.F32 R164, R132.reuse, R172, R164 ;  /* 0x000000ac84a4723c */ /* 0x040fe200000018a4 */
[----:B-1----:R-:W-:Y:S01]  /*5c70*/  FADD.FTZ R7, R150, R5 ;  /* 0x0000000596077221 */ /* 0x002fe20000010000 */
[----:B-----5:R-:W-:Y:S01]  /*5c80*/  F2FP.PACK_AB R186, R14, R15 ;  /* 0x0000000f0eba723e */ /* 0x020fe200000000ff */
        /* <DEDUP_REMOVED lines=33> */
[----:B----4-:R-:W-:Y:S01]  /*5ea0*/  HMMA.16816.F32 R128, R132, R16, R72 ;  /* 0x000000108480723c */ /* 0x010fe20000001848 */
        /* <DEDUP_REMOVED lines=75> */
[----:B------:R1:W-:Y:S01]  /*6360*/  STL [R1], R6 ;  /* 0x0000000601007387 */ /* 0x0003e20000100800 */
[----:B------:R-:W-:-:S03]  /*6370*/  FADD.FTZ R0, R23, R5 ;  /* 0x0000000517007221 */ /* 0x000fc60000010000 */
[----:B------:R1:W-:Y:S04]  /*6380*/  STL [R1+0x8], R4 ;  /* 0x0000080401007387 */ /* 0x0003e80000100800 */
[----:B------:R1:W-:Y:S04]  /*6390*/  STL [R1+0xc], R0 ;  /* 0x00000c0001007387 */ /* 0x0003e80000100800 */
[----:B------:R1:W-:Y:S01]  /*63a0*/  STL [R1+0x4], R3 ;  /* 0x0000040301007387 */ /* 0x0003e20000100800 */
[----:B------:R-:W-:Y:S05]  /*63b0*/  @!P0 BRA `(.L_x_767) ;  /* 0x00003ef000008947 */ /* 0x000fea0003800000 */
[----:B------:R-:W2:Y:S01]  /*63c0*/  LDL.LU R140, [R1+0x38] ;  /* 0x00003800018c7983 */ /* 0x000ea20000300800 */
[----:B-1----:R-:W-:Y:S01]  /*63d0*/  IMAD.MOV.U32 R3, RZ, RZ, R137 ;  /* 0x000000ffff037224 */ /* 0x002fe200078e0089 */
[----:B------:R-:W-:Y:S01]  /*63e0*/  MOV R142, R2 ;  /* 0x00000002008e7202 */ /* 0x000fe20000000f00 */
[----:B------:R-:W-:Y:S01]  /*63f0*/  IMAD.MOV.U32 R0, RZ, RZ, R138 ;  /* 0x000000ffff007224 */ /* 0x000fe200078e008a */
[----:B------:R-:W3:Y:S01]  /*6400*/  LDL.LU.64 R202, [R1+0x30] ;  /* 0x0000300001ca7983 */ /* 0x000ee20000300a00 */
[----:B------:R-:W-:Y:S01]  /*6410*/  IMAD.MOV.U32 R139, RZ, RZ, R136 ;  /* 0x000000ffff8b7224 */ /* 0x000fe200078e0088 */
[----:B--2---:R-:W-:-:S02]  /*6420*/  IADD3 R246, R140, -0x2, RZ ;  /* 0xfffffffe8cf67810 */ /* 0x004fc40007ffe0ff */
[----:B------:R-:W2:Y:S01]  /*6430*/  LDL.LU.64 R140, [R1+0x40] ;  /* 0x00004000018c7983 */ /* 0x000ea20000300a00 */
[----:B---3--:R-:W-:Y:S02]  /*6440*/  MOV R5, R203 ;  /* 0x000000cb00057202 */ /* 0x008fe40000000f00 */
[----:B--2---:R-:W-:-:S05]  /*6450*/  MOV R4, R140 ;  /* 0x0000008c00047202 */ /* 0x004fca0000000f00 */
[----:B------:R1:W-:Y:S02]  /*6460*/  STL.64 [R1+0x18], R4 ;  /* 0x0000180401007387 */ /* 0x0003e40000100a00 */
.L_x_768:
        /* <DEDUP_REMOVED lines=10> */
[----:B------:R-:W-:Y:S08]  /*6510*/  LDSM.16.M88.4 R112, [R234+0x7100] ;  /* 0x00710000ea70783b */ /* 0x000ff00000000200 */
[----:B------:R-:W3:Y:S08]  /*6520*/  LDSM.16.M88.4 R16, [R143+0x3900] ;  /* 0x003900008f10783b */ /* 0x000ef00000000200 */
[----:B------:R-:W4:Y:S08]  /*6530*/  LDSM.16.M88.4 R108, [R234+0x9100] ;  /* 0x00910000ea6c783b */ /* 0x000f300000000200 */
[----:B------:R-:W5:Y:S08]  /*6540*/  LDSM.16.M88.4 R32, [R143+0x4100] ;  /* 0x004100008f20783b */ /* 0x000f700000000200 */
        /* <DEDUP_REMOVED lines=10> */
[-C--:B-----5:R-:W-:Y:S06]  /*65f0*/  HMMA.16816.F32 R20, R112, R32.reuse, RZ ;  /* 0x000000207014723c */ /* 0x0a0fec00000018ff */
[----:B------:R-:W5:Y:S02]  /*6600*/  LDSM.16.M88.4 R196, [R238] ;  /* 0x00000000eec4783b */ /* 0x000f640000000200 */
        /* <DEDUP_REMOVED lines=15> */
[----:B------:R-:W5:Y:S06]  /*6700*/  LDL.64 R250, [R1+0x20] ;  /* 0x0000200001fa7983 */ /* 0x000f6c0000100a00 */
[----:B------:R-:W5:Y:S01]  /*6710*/  LDL.64 R248, [R1+0x28] ;  /* 0x0000280001f87983 */ /* 0x000f620000100a00 */
[C---:B------:R-:W-:Y:S08]  /*6720*/  HMMA.16816.F32 R56, R108.reuse, R64, RZ ;  /* 0x000000406c38723c */ /* 0x040ff000000018ff */
[-C--:B------:R-:W-:Y:S08]  /*6730*/  HMMA.16816.F32 R60, R108, R66.reuse, RZ ;  /* 0x000000426c3c723c */ /* 0x080ff000000018ff */
[C---:B------:R-:W-:Y:S08]  /*6740*/  HMMA.16816.F32 R64, R112.reuse, R66, RZ ;  /* 0x000000427040723c */ /* 0x040ff000000018ff */
[-C--:B-1----:R-:W-:Y:S01]  /*6750*/  HMMA.16816.F32 R68, R112, R80.reuse, RZ ;  /* 0x000000507044723c */ /* 0x082fe200000018ff */
[----:B--2---:R-:W-:Y:S07]  /*6760*/  IMAD.WIDE.U32 R84, R84, 0x70, R72 ;  /* 0x0000007054547825 */ /* 0x004fee00078e0048 */
[C---:B------:R-:W-:Y:S04]  /*6770*/  HMMA.16816.F32 R72, R108.reuse, R80, RZ ;  /* 0x000000506c48723c */ /* 0x040fe800000018ff */
[----:B------:R-:W-:Y:S02]  /*6780*/  LEA R88, P0, R84, c[0x0][0x1f8], 0x1 ;  /* 0x00007e0054587a11 */ /* 0x000fe400078008ff */
[----:B------:R-:W-:Y:S02]  /*6790*/  IADD3 R2, R85, R2, RZ ;  /* 0x0000000255027210 */ /* 0x000fe40007ffe0ff */
[----:B------:R-:W-:Y:S01]  /*67a0*/  IADD3 R92, P1, R88, UR7, RZ ;  /* 0x00000007585c7c10 */ /* 0x000fe2000ff3e0ff */
[-C--:B------:R-:W-:Y:S03]  /*67b0*/  HMMA.16816.F32 R76, R108, R82.reuse, RZ ;  /* 0x000000526c4c723c */ /* 0x080fe600000018ff */
[----:B------:R-:W-:Y:S02]  /*67c0*/  LEA.HI.X R89, R84, c[0x0][0x1fc], R2, 0x1, P0 ;  /* 0x00007f0054597a11 */ /* 0x000fe400000f0c02 */
[----:B------:R-:W-:Y:S03]  /*67d0*/  IADD3 R94, P0, R92, UR7, RZ ;  /* 0x000000075c5e7c10 */ /* 0x000fe6000ff1e0ff */
[----:B------:R-:W-:Y:S01]  /*67e0*/  @!PT LDS RZ, [RZ] ;  /* 0x00000000fffff984 */ /* 0x000fe20000000800 */
[----:B------:R-:W-:Y:S01]  /*67f0*/  @!PT LDS RZ, [RZ] ;  /* 0x00000000fffff984 */ /* 0x000fe20000000800 */
[----:B------:R-:W-:Y:S01]  /*6800*/  @!PT LDS RZ, [RZ] ;  /* 0x00000000fffff984 */ /* 0x000fe20000000800 */
[----:B------:R1:W-:Y:S01]  /*6810*/  LDGSTS.E.BYPASS.LTC128B.128 [R245+0x100], [R88.64], !P2 ;  /* 0x0010000058f57fae */ /* 0x0003e2000d101d48 */
[----:B------:R-:W-:Y:S01]  /*6820*/  IADD3.X R93, R89, UR5, RZ, P1, !PT ;  /* 0x00000005595d7c10 */ /* 0x000fe20008ffe4ff */
[C---:B------:R-:W-:Y:S03]  /*6830*/  HMMA.16816.F32 R80, R112.reuse, R82, RZ ;  /* 0x000000527050723c */ /* 0x040fe600000018ff */
[----:B------:R-:W-:Y:S03]  /*6840*/  IADD3.X R95, R93, UR5, RZ, P0, !PT ;  /* 0x000000055d5f7c10 */ /* 0x000fe600087fe4ff */
[----:B------:R2:W-:Y:S01]  /*6850*/  LDGSTS.E.BYPASS.LTC128B.128 [R245+0x900], [R92.64], !P2 ;  /* 0x009000005cf57fae */ /* 0x0005e2000d101d48 */
[----:B------:R-:W-:Y:S01]  /*6860*/  IADD3 R102, P1, R94, UR7, RZ ;  /* 0x000000075e667c10 */ /* 0x000fe2000ff3e0ff */
[-C--:B---3--:R-:W-:Y:S04]  /*6870*/  HMMA.16816.F32 R84, R112, R96.reuse, RZ ;  /* 0x000000607054723c */ /* 0x088fe800000018ff */
[----:B------:R-:W-:Y:S02]  /*6880*/  IADD3.X R103, R95, UR5, RZ, P1, !PT ;  /* 0x000000055f677c10 */ /* 0x000fe40008ffe4ff */
[----:B------:R2:W-:Y:S08]  /*6890*/  LDGSTS.E.BYPASS.LTC128B.128 [R245+0x1100], [R94.64], !P2 ;  /* 0x011000005ef57fae */ /* 0x0005f0000d101d48 */
[----:B------:R3:W-:Y:S01]  /*68a0*/  LDGSTS.E.BYPASS.LTC128B.128 [R245+0x1900], [R102.64], !P2 ;  /* 0x0190000066f57fae */ /* 0x0007e2000d101d48 */
[C---:B-1----:R-:W-:Y:S07]  /*68b0*/  HMMA.16816.F32 R88, R108.reuse, R96, RZ ;  /* 0x000000606c58723c */ /* 0x042fee00000018ff */
[----:B------:R-:W-:Y:S05]  /*68c0*/  IADD3 R96, P0, R102, UR7, RZ ;  /* 0x0000000766607c10 */ /* 0x000fea000ff1e0ff */
[----:B------:R-:W-:Y:S02]  /*68d0*/  IADD3.X R97, R103, UR5, RZ, P0, !PT ;  /* 0x0000000567617c10 */ /* 0x000fe400087fe4ff */
[----:B------:R-:W-:Y:S01]  /*68e0*/  IADD3 R100, P1, R96, UR7, RZ ;  /* 0x0000000760647c10 */ /* 0x000fe2000ff3e0ff */
[-C--:B--2---:R-:W-:Y:S02]  /*68f0*/  HMMA.16816.F32 R92, R108, R98.reuse, RZ ;  /* 0x000000626c5c723c */ /* 0x084fe400000018ff */
[----:B------:R1:W-:Y:S01]  /*6900*/  LDGSTS.E.BYPASS.LTC128B.128 [R245+0x2100], [R96.64], !P2 ;  /* 0x0210000060f57fae */ /* 0x0003e2000d101d48 */
[----:B------:R-:W-:Y:S02]  /*6910*/  IADD3.X R101, R97, UR5, RZ, P1, !PT ;  /* 0x0000000561657c10 */ /* 0x000fe40008ffe4ff */
[----:B---3--:R-:W-:Y:S05]  /*6920*/  IADD3 R102, P0, R100, UR7, RZ ;  /* 0x0000000764667c10 */ /* 0x008fea000ff1e0ff */
[----:B------:R4:W-:Y:S02]  /*6930*/  LDGSTS.E.BYPASS.LTC128B.128 [R245+0x2900], [R100.64], !P2 ;  /* 0x0290000064f57fae */ /* 0x0009e4000d101d48 */
[----:B------:R-:W-:Y:S02]  /*6940*/  IADD3.X R103, R101, UR5, RZ, P0, !PT ;  /* 0x0000000565677c10 */ /* 0x000fe400087fe4ff */
[C---:B------:R-:W-:Y:S02]  /*6950*/  ISETP.GT.AND P0, PT, R246.reuse, RZ, PT ;  /* 0x000000fff600720c */ /* 0x040fe40003f04270 */
[----:B------:R-:W-:Y:S02]  /*6960*/  IADD3 R246, R246, -0x1, RZ ;  /* 0xfffffffff6f67810 */ /* 0x000fe40007ffe0ff */
[----:B------:R4:W-:Y:S08]  /*6970*/  LDGSTS.E.BYPASS.LTC128B.128 [R245+0x3100], [R102.64], !P2 ;  /* 0x0310000066f57fae */ /* 0x0009f0000d101d48 */
[----:B------:R-:W0:Y:S01]  /*6980*/  LDGDEPBAR ;  /* 0x00000000000079af */ /* 0x000e220000000000 */
[C---:B-1----:R-:W-:Y:S08]  /*6990*/  HMMA.16816.F32 R96, R112.reuse, R98, RZ ;  /* 0x000000627060723c */ /* 0x042ff000000018ff */
[-C--:B----4-:R-:W-:Y:S08]  /*69a0*/  HMMA.16816.F32 R100, R112, R188.reuse, RZ ;  /* 0x000000bc7064723c */ /* 0x090ff000000018ff */
[C---:B------:R-:W-:Y:S08]  /*69b0*/  HMMA.16816.F32 R104, R108.reuse, R188, RZ ;  /* 0x000000bc6c68723c */ /* 0x040ff000000018ff */
[-C--:B------:R-:W-:Y:S08]  /*69c0*/  HMMA.16816.F32 R108, R108, R190.reuse, RZ ;  /* 0x000000be6c6c723c */ /* 0x080ff000000018ff */
[----:B------:R-:W-:Y:S01]  /*69d0*/  HMMA.16816.F32 R112, R112, R190, RZ ;  /* 0x000000be7070723c */ /* 0x000fe200000018ff */
[----:B------:R-:W-:Y:S07]  /*69e0*/  LDSM.16.M88.4 R188, [R235+0x7100] ;  /* 0x00710000ebbc783b */ /* 0x000fee0000000200 */
[-C--:B-----5:R-:W-:Y:S08]  /*69f0*/  HMMA.16816.F32 R4, R192, R196.reuse, R4 ;  /* 0x000000c4c004723c */ /* 0x0a0ff00000001804 */
        /* <DEDUP_REMOVED lines=32> */
[----:B------:R-:W5:Y:S07]  /*6c00*/  LDSM.16.M88.4 R200, [R233+0x5100] ;  /* 0x00510000e9c8783b */ /* 0x000f6e0000000200 */
        /* <DEDUP_REMOVED lines=17> */
[-C--:B-----5:R-:W-:Y:S08]  /*6d20*/  HMMA.16816.F32 R52, R188, R200.reuse, R52 ;  /* 0x000000c8bc34723c */ /* 0x0a0ff00000001834 */
        /* <DEDUP_REMOVED lines=165> */
[----:B------:R-:W-:Y:S01]  /*7780*/  FADD.FTZ R0, -R138, R0 ;  /* 0x000000008a007221 */ /* 0x000fe20000010100 */
        /* <DEDUP_REMOVED lines=23> */
[----:B------:R-:W-:Y:S02]  /*7900*/  FFMA.FTZ R4, R4, c[0x0][0x2d0], -R192 ;  /* 0x0000b40004047a23 */ /* 0x000fe400000108c0 */
[--C-:B------:R-:W-:Y:S02]  /*7910*/  FFMA.FTZ R22, R22, c[0x0][0x2d0], -R194.reuse ;  /* 0x0000b40016167a23 */ /* 0x100fe400000108c2 */
[--C-:B------:R-:W-:Y:S01]  /*7920*/  FFMA.FTZ R23, R23, c[0x0][0x2d0], -R194.reuse ;  /* 0x0000b40017177a23 */ /* 0x100fe200000108c2 */
[----:B-1----:R-:W-:Y:S01]  /*7930*/  FMNMX.FTZ R136, R136, R189, !PT ;  /* 0x000000bd88887209 */ /* 0x002fe20007810000 */
[--C-:B------:R-:W-:Y:S02]  /*7940*/  FFMA.FTZ R54, R54, c[0x0][0x2d0], -R194.reuse ;  /* 0x0000b40036367a23 */ /* 0x100fe400000108c2 */
[--C-:B------:R-:W-:Y:S01]  /*7950*/  FFMA.FTZ R55, R55, c[0x0][0x2d0], -R194.reuse ;  /* 0x0000b40037377a23 */ /* 0x100fe200000108c2 */
[----:B------:R1:W-:Y:S01]  /*7960*/  MUFU.EX2 R221, R4 ;  /* 0x0000000400dd7308 */ /* 0x0003e20000000800 */
[--C-:B------:R-:W-:Y:S02]  /*7970*/  FFMA.FTZ R6, R6, c[0x0][0x2d0], -R194.reuse ;  /* 0x0000b40006067a23 */ /* 0x100fe400000108c2 */
[--C-:B------:R-:W-:Y:S02]  /*7980*/  FFMA.FTZ R66, R66, c[0x0][0x2d0], -R194.reuse ;  /* 0x0000b40042427a23 */ /* 0x100fe400000108c2 */
[----:B--2---:R-:W-:Y:S02]  /*7990*/  FADD.FTZ R2, -R137, R3 ;  /* 0x0000000389027221 */ /* 0x004fe40000010100 */
[----:B------:R-:W2:Y:S01]  /*79a0*/  SHFL.BFLY PT, R3, R0, 0x2, 0x1f ;  /* 0x0c401f0000037f89 */ /* 0x000ea200000e0000 */
[--C-:B------:R-:W-:Y:S02]  /*79b0*/  FFMA.FTZ R67, R67, c[0x0][0x2d0], -R194.reuse ;  /* 0x0000b40043437a23 */ /* 0x100fe400000108c2 */
[----:B------:R-:W-:Y:S01]  /*79c0*/  MUFU.EX2 R219, R6 ;  /* 0x0000000600db7308 */ /* 0x000fe20000000800 */
[----:B------:R-:W-:Y:S02]  /*79d0*/  FMUL.FTZ R2, R2, c[0x0][0x2d0] ;  /* 0x0000b40002027a20 */ /* 0x000fe40000410000 */
[--C-:B------:R-:W-:Y:S02]  /*79e0*/  FFMA.FTZ R70, R70, c[0x0][0x2d0], -R194.reuse ;  /* 0x0000b40046467a23 */ /* 0x100fe400000108c2 */
[--C-:B------:R-:W-:Y:S02]  /*79f0*/  FFMA.FTZ R71, R71, c[0x0][0x2d0], -R194.reuse ;  /* 0x0000b40047477a23 */ /* 0x100fe400000108c2 */
[----:B------:R-:W-:Y:S02]  /*7a00*/  FFMA.FTZ R7, R7, c[0x0][0x2d0], -R194 ;  /* 0x0000b40007077a23 */ /* 0x000fe400000108c2 */
[----:B------:R-:W-:Y:S01]  /*7a10*/  FMUL.FTZ R193, R136, c[0x0][0x2d0] ;  /* 0x0000b40088c17a20 */ /* 0x000fe20000410000 */
[----:B------:R4:W5:Y:S01]  /*7a20*/  MUFU.EX2 R140, R2 ;  /* 0x00000002008c7308 */ /* 0x0009620000000800 */
[----:B------:R-:W-:Y:S02]  /*7a30*/  FFMA.FTZ R5, R5, c[0x0][0x2d0], -R192 ;  /* 0x0000b40005057a23 */ /* 0x000fe400000108c0 */
[--C-:B------:R-:W-:Y:S01]  /*7a40*/  FFMA.FTZ R60, R60, c[0x0][0x2d0], -R193.reuse ;  /* 0x0000b4003c3c7a23 */ /* 0x100fe200000108c1 */
[----:B-1----:R-:W-:Y:S01]  /*7a50*/  @P0 SHF.R.S32.HI R4, RZ, 0x1f, R246 ;  /* 0x0000001fff040819 */ /* 0x002fe200000114f6 */
[--C-:B------:R-:W-:Y:S02]  /*7a60*/  FFMA.FTZ R61, R61, c[0x0][0x2d0], -R193.reuse ;  /* 0x0000b4003d3d7a23 */ /* 0x100fe400000108c1 */
[--C-:B------:R-:W-:Y:S02]  /*7a70*/  FFMA.FTZ R16, R16, c[0x0][0x2d0], -R192.reuse ;  /* 0x0000b40010107a23 */ /* 0x100fe400000108c0 */
[----:B------:R-:W-:Y:S01]  /*7a80*/  FFMA.FTZ R17, R17, c[0x0][0x2d0], -R192 ;  /* 0x0000b40011117a23 */ /* 0x000fe200000108c0 */
[----:B------:R-:W-:Y:S01]  /*7a90*/  MUFU.EX2 R220, R7 ;  /* 0x0000000700dc7308 */ /* 0x000fe20000000800 */
[----:B--2---:R-:W-:Y:S01]  /*7aa0*/  FMNMX.FTZ R0, R0, R3, !PT ;  /* 0x0000000300007209 */ /* 0x004fe20007810000 */
[--C-:B------:R-:W-:Y:S02]  /*7ab0*/  FFMA.FTZ R18, R18, c[0x0][0x2d0], -R194.reuse ;  /* 0x0000b40012127a23 */ /* 0x100fe400000108c2 */
[----:B------:R-:W-:Y:S02]  /*7ac0*/  FFMA.FTZ R19, R19, c[0x0][0x2d0], -R194 ;  /* 0x0000b40013137a23 */ /* 0x000fe400000108c2 */
[C---:B---3--:R-:W-:Y:S02]  /*7ad0*/  FMUL.FTZ R120, R141.reuse, R120 ;  /* 0x000000788d787220 */ /* 0x048fe40000410000 */
[----:B------:R-:W-:Y:S02]  /*7ae0*/  FMUL.FTZ R121, R141, R121 ;  /* 0x000000798d797220 */ /* 0x000fe40000410000 */
[----:B------:R-:W-:Y:S01]  /*7af0*/  MUFU.EX2 R224, R5 ;  /* 0x0000000500e07308 */ /* 0x000fe20000000800 */
[--C-:B------:R-:W-:Y:S02]  /*7b00*/  FFMA.FTZ R8, R8, c[0x0][0x2d0], -R193.reuse ;  /* 0x0000b40008087a23 */ /* 0x100fe400000108c1 */
[----:B------:R-:W-:Y:S02]  /*7b10*/  FFMA.FTZ R9, R9, c[0x0][0x2d0], -R193 ;  /* 0x0000b40009097a23 */ /* 0x000fe400000108c1 */
[----:B----4-:R-:W-:Y:S02]  /*7b20*/  FADD.FTZ R2, -R136, R139 ;  /* 0x0000008b88027221 */ /* 0x010fe40000010100 */
[----:B-----5:R-:W-:Y:S02]  /*7b30*/  FMUL.FTZ R122, R140, R122 ;  /* 0x0000007a8c7a7220 */ /* 0x020fe40000410000 */
[----:B------:R-:W-:Y:S01]  /*7b40*/  FMUL.FTZ R2, R2, c[0x0][0x2d0] ;  /* 0x0000b40002027a20 */ /* 0x000fe20000410000 */
[----:B------:R1:W-:Y:S01]  /*7b50*/  MUFU.EX2 R217, R8 ;  /* 0x0000000800d97308 */ /* 0x0003e20000000800 */
[C---:B------:R-:W-:Y:S02]  /*7b60*/  FMUL.FTZ R123, R140.reuse, R123 ;  /* 0x0000007b8c7b7220 */ /* 0x040fe40000410000 */
[C---:B------:R-:W-:Y:S02]  /*7b70*/  FMUL.FTZ R124, R141.reuse, R124 ;  /* 0x0000007c8d7c7220 */ /* 0x040fe40000410000 */
[----:B------:R-:W-:Y:S02]  /*7b80*/  FMUL.FTZ R125, R141, R125 ;  /* 0x0000007d8d7d7220 */ /* 0x000fe40000410000 */
[C---:B------:R-:W-:Y:S02]  /*7b90*/  FMUL.FTZ R126, R140.reuse, R126 ;  /* 0x0000007e8c7e7220 */ /* 0x040fe40000410000 */
[----:B------:R-:W-:Y:S01]  /*7ba0*/  FMUL.FTZ R127, R140, R127 ;  /* 0x0000007f8c7f7220 */ /* 0x000fe20000410000 */
[----:B------:R2:W3:Y:S01]  /*7bb0*/  MUFU.EX2 R139, R2 ;  /* 0x00000002008b7308 */ /* 0x0004e20000000800 */
[--C-:B------:R-:W-:Y:S02]  /*7bc0*/  FFMA.FTZ R56, R56, c[0x0][0x2d0], -R193.reuse ;  /* 0x0000b40038387a23 */ /* 0x100fe400000108c1 */
[--C-:B------:R-:W-:Y:S02]  /*7bd0*/  FFMA.FTZ R57, R57, c[0x0][0x2d0], -R193.reuse ;  /* 0x0000b40039397a23 */ /* 0x100fe400000108c1 */
[----:B------:R-:W-:Y:S02]  /*7be0*/  FFMA.FTZ R81, R81, c[0x0][0x2d0], -R192 ;  /* 0x0000b40051517a23 */ /* 0x000fe400000108c0 */
[--C-:B------:R-:W-:Y:S02]  /*7bf0*/  FFMA.FTZ R13, R13, c[0x0][0x2d0], -R193.reuse ;  /* 0x0000b4000d0d7a23 */ /* 0x100fe400000108c1 */
[--C-:B------:R-:W-:Y:S01]  /*7c00*/  FFMA.FTZ R25, R25, c[0x0][0x2d0], -R193.reuse ;  /* 0x0000b40019197a23 */ /* 0x100fe200000108c1 */
[----:B------:R4:W-:Y:S01]  /*7c10*/  MUFU.EX2 R218, R9 ;  /* 0x0000000900da7308 */ /* 0x0009e20000000800 */
[--C-:B------:R-:W-:Y:S02]  /*7c20*/  FFMA.FTZ R12, R12, c[0x0][0x2d0], -R193.reuse ;  /* 0x0000b4000c0c7a23 */ /* 0x100fe400000108c1 */
[--C-:B------:R-:W-:Y:S01]  /*7c30*/  FFMA.FTZ R24, R24, c[0x0][0x2d0], -R193.reuse ;  /* 0x0000b40018187a23 */ /* 0x100fe200000108c1 */
[----:B-1----:R-:W-:Y:S01]  /*7c40*/  @P0 MOV R8, R248 ;  /* 0x000000f800080202 */ /* 0x002fe20000000f00 */
[--C-:B------:R-:W-:Y:S01]  /*7c50*/  FFMA.FTZ R28, R28, c[0x0][0x2d0], -R193.reuse ;  /* 0x0000b4001c1c7a23 */ /* 0x100fe200000108c1 */
[----:B------:R-:W-:Y:S01]  /*7c60*/  MOV R248, c[0x0][0x1e4] ;  /* 0x0000790000f87a02 */ /* 0x000fe20000000f00 */
[----:B------:R-:W-:Y:S02]  /*7c70*/  FFMA.FTZ R29, R29, c[0x0][0x2d0], -R193 ;  /* 0x0000b4001d1d7a23 */ /* 0x000fe400000108c1 */
[----:B------:R-:W-:Y:S01]  /*7c80*/  FFMA.FTZ R35, R35, c[0x0][0x2d0], -R194 ;  /* 0x0000b40023237a23 */ /* 0x000fe200000108c2 */
[----:B------:R1:W-:Y:S01]  /*7c90*/  MUFU.EX2 R209, R13 ;  /* 0x0000000d00d17308 */ /* 0x0003e20000000800 */
[----:B------:R-:W-:Y:S02]  /*7ca0*/  @P0 IMAD R6, R4, c[0x0][0x1e0], RZ ;  /* 0x0000780004060a24 */ /* 0x000fe400078e02ff */
[----:B------:R-:W-:Y:S01]  /*7cb0*/  FFMA.FTZ R36, R36, c[0x0][0x2d0], -R192 ;  /* 0x0000b40024247a23 */ /* 0x000fe200000108c0 */
[----:B--2---:R-:W2:Y:S01]  /*7cc0*/  SHFL.BFLY PT, R2, R0, 0x1, 0x1f ;  /* 0x0c201f0000027f89 */ /* 0x004ea200000e0000 */
[C---:B---3--:R-:W-:Y:S02]  /*7cd0*/  FMUL.FTZ R116, R139.reuse, R116 ;  /* 0x000000748b747220 */ /* 0x048fe40000410000 */
[C---:B------:R-:W-:Y:S02]  /*7ce0*/  FMUL.FTZ R117, R139.reuse, R117 ;  /* 0x000000758b757220 */ /* 0x040fe40000410000 */
[C---:B------:R-:W-:Y:S01]  /*7cf0*/  FMUL.FTZ R128, R139.reuse, R128 ;  /* 0x000000808b807220 */ /* 0x040fe20000410000 */
[----:B------:R3:W-:Y:S01]  /*7d00*/  MUFU.EX2 R210, R12 ;  /* 0x0000000c00d27308 */ /* 0x0007e20000000800 */
[C---:B------:R-:W-:Y:S01]  /*7d10*/  @P0 IMAD.WIDE.U32 R4, R246.reuse, c[0x0][0x1e0], RZ ;  /* 0x00007800f6040a25 */ /* 0x040fe200078e00ff */
[----:B----4-:R-:W-:Y:S03]  /*7d20*/  @P0 MOV R9, R251 ;  /* 0x000000fb00090202 */ /* 0x010fe60000000f00 */
[----:B------:R-:W-:Y:S02]  /*7d30*/  @P0 IMAD R6, R246, c[0x0][0x1e4], R6 ;  /* 0x00007900f6060a24 */ /* 0x000fe400078e0206 */
[----:B------:R-:W-:Y:S02]  /*7d40*/  FMUL.FTZ R129, R139, R129 ;  /* 0x000000818b817220 */ /* 0x000fe40000410000 */
[----:B------:R-:W-:Y:S01]  /*7d50*/  @P0 IMAD.WIDE.U32 R8, R4, 0x70, R8 ;  /* 0x0000007004080825 */ /* 0x000fe200078e0008 */
[----:B------:R-:W-:Y:S01]  /*7d60*/  MUFU.EX2 R205, R22 ;  /* 0x0000001600cd7308 */ /* 0x000fe20000000800 */
[----:B------:R-:W-:Y:S02]  /*7d70*/  @P0 IADD3 R6, R5, R6, RZ ;  /* 0x0000000605060210 */ /* 0x000fe40007ffe0ff */
[----:B------:R-:W-:Y:S01]  /*7d80*/  FMUL.FTZ R132, R139, R132 ;  /* 0x000000848b847220 */ /* 0x000fe20000410000 */
[----:B-1----:R-:W-:Y:S01]  /*7d90*/  @P0 SHF.L.U32 R13, R247, 0x5, RZ ;  /* 0x00000005f70d0819 */ /* 0x002fe200000006ff */
[----:B------:R-:W-:Y:S02]  /*7da0*/  FMUL.FTZ R133, R139, R133 ;  /* 0x000000858b857220 */ /* 0x000fe40000410000 */
[----:B------:R-:W-:Y:S01]  /*7db0*/  @P0 IMAD R4, R6, 0x70, RZ ;  /* 0x0000007006040824 */ /* 0x000fe200078e02ff */
[----:B--2---:R-:W-:Y:S01]  /*7dc0*/  FMNMX.FTZ R2, R0, R2, !PT ;  /* 0x0000000200027209 */ /* 0x004fe20007810000 */
[----:B------:R-:W-:Y:S01]  /*7dd0*/  FFMA.FTZ R37, R37, c[0x0][0x2d0], -R192 ;  /* 0x0000b40025257a23 */ /* 0x000fe200000108c0 */
[----:B------:R-:W-:Y:S01]  /*7de0*/  MUFU.EX2 R207, R23 ;  /* 0x0000001700cf7308 */ /* 0x000fe20000000800 */
[----:B------:R-:W-:Y:S01]  /*7df0*/  @P0 LEA R6, P3, R8, c[0x0][0x1c8], 0x1 ;  /* 0x0000720008060a11 */ /* 0x000fe200078608ff */
[--C-:B------:R-:W-:Y:S01]  /*7e00*/  FFMA.FTZ R38, R38, c[0x0][0x2d0], -R194.reuse ;  /* 0x0000b40026267a23 */ /* 0x100fe200000108c2 */
[----:B------:R-:W-:Y:S01]  /*7e10*/  @P0 IADD3 R5, R9, R4, RZ ;  /* 0x0000000409050210 */ /* 0x000fe20007ffe0ff */
[----:B------:R-:W-:Y:S01]  /*7e20*/  FMUL.FTZ R3, R2, c[0x0][0x2d0] ;  /* 0x0000b40002037a20 */ /* 0x000fe20000410000 */
[-C--:B------:R-:W-:Y:S01]  /*7e30*/  @P0 IADD3 R4, P1, R6, R13.reuse, RZ ;  /* 0x0000000d06040210 */ /* 0x080fe20007f3e0ff */
[----:B------:R-:W-:Y:S01]  /*7e40*/  FFMA.FTZ R39, R39, c[0x0][0x2d0], -R194 ;  /* 0x0000b40027277a23 */ /* 0x000fe200000108c2 */
[----:B------:R-:W-:Y:S01]  /*7e50*/  @P0 LEA.HI.X R7, R8, c[0x0][0x1cc], R5, 0x1, P3 ;  /* 0x0000730008070a11 */ /* 0x000fe200018f0c05 */
[--C-:B------:R-:W-:Y:S01]  /*7e60*/  FFMA.FTZ R10, R10, c[0x0][0x2d0], -R3.reuse ;  /* 0x0000b4000a0a7a23 */ /* 0x100fe20000010803 */
[----:B---3--:R-:W-:Y:S01]  /*7e70*/  @P0 SHF.L.U64.HI R12, R247, 0x5, R248 ;  /* 0x00000005f70c0819 */ /* 0x008fe200000102f8 */
[----:B------:R1:W-:Y:S01]  /*7e80*/  MUFU.EX2 R227, R16 ;  /* 0x0000001000e37308 */ /* 0x0003e20000000800 */
[--C-:B------:R-:W-:Y:S01]  /*7e90*/  FFMA.FTZ R62, R62, c[0x0][0x2d0], -R3.reuse ;  /* 0x0000b4003e3e7a23 */ /* 0x100fe20000010803 */
[----:B------:R2:W-:Y:S01]  /*7ea0*/  @P0 LDGSTS.E.BYPASS.LTC128B.128 [R245+0x3900], [R6.64], !P2 ;  /* 0x0390000006f50fae */ /* 0x0005e2000d101d48 */
[----:B------:R-:W-:Y:S01]  /*7eb0*/  @P0 IADD3.X R5, R7, R12, RZ, P1, !PT ;  /* 0x0000000c07050210 */ /* 0x000fe20000ffe4ff */
[--C-:B------:R-:W-:Y:S02]  /*7ec0*/  FFMA.FTZ R63, R63, c[0x0][0x2d0], -R3.reuse ;  /* 0x0000b4003f3f7a23 */ /* 0x100fe40000010803 */
[--C-:B------:R-:W-:Y:S02]  /*7ed0*/  FFMA.FTZ R11, R11, c[0x0][0x2d0], -R3.reuse ;  /* 0x0000b4000b0b7a23 */ /* 0x100fe40000010803 */
[--C-:B------:R-:W-:Y:S02]  /*7ee0*/  FFMA.FTZ R14, R14, c[0x0][0x2d0], -R3.reuse ;  /* 0x0000b4000e0e7a23 */ /* 0x100fe40000010803 */
[----:B------:R3:W-:Y:S01]  /*7ef0*/  MUFU.EX2 R195, R10 ;  /* 0x0000000a00c37308 */ /* 0x0007e20000000800 */
[----:B------:R4:W-:Y:S01]  /*7f00*/  @P0 LDGSTS.E.BYPASS.LTC128B.128 [R245+0x4100], [R4.64], !P2 ;  /* 0x0410000004f50fae */ /* 0x0009e2000d101d48 */
[--C-:B------:R-:W-:Y:S02]  /*7f10*/  FFMA.FTZ R15, R15, c[0x0][0x2d0], -R3.reuse ;  /* 0x0000b4000f0f7a23 */ /* 0x100fe40000010803 */
[--C-:B------:R-:W-:Y:S02]  /*7f20*/  FFMA.FTZ R58, R58, c[0x0][0x2d0], -R3.reuse ;  /* 0x0000b4003a3a7a23 */ /* 0x100fe40000010803 */
[--C-:B------:R-:W-:Y:S02]  /*7f30*/  FFMA.FTZ R59, R59, c[0x0][0x2d0], -R3.reuse ;  /* 0x0000b4003b3b7a23 */ /* 0x100fe40000010803 */
[--C-:B------:R-:W-:Y:S02]  /*7f40*/  FFMA.FTZ R30, R30, c[0x0][0x2d0], -R3.reuse ;  /* 0x0000b4001e1e7a23 */ /* 0x100fe40000010803 */
[----:B------:R5:W-:Y:S01]  /*7f50*/  MUFU.EX2 R211, R17 ;  /* 0x0000001100d37308 */ /* 0x000be20000000800 */
[--C-:B------:R-:W-:Y:S02]  /*7f60*/  FFMA.FTZ R26, R26, c[0x0][0x2d0], -R3.reuse ;  /* 0x0000b4001a1a7a23 */ /* 0x100fe40000010803 */
[--C-:B------:R-:W-:Y:S02]  /*7f70*/  FFMA.FTZ R27, R27, c[0x0][0x2d0], -R3.reuse ;  /* 0x0000b4001b1b7a23 */ /* 0x100fe40000010803 */
[----:B-1----:R-:W-:Y:S02]  /*7f80*/  FMUL.FTZ R16, R141, R156 ;  /* 0x0000009c8d107220 */ /* 0x002fe40000410000 */
[----:B------:R-:W-:Y:S02]  /*7f90*/  FFMA.FTZ R31, R31, c[0x0][0x2d0], -R3 ;  /* 0x0000b4001f1f7a23 */ /* 0x000fe40000010803 */
[----:B------:R-:W-:Y:S01]  /*7fa0*/  FFMA.FTZ R48, R48, c[0x0][0x2d0], -R192 ;  /* 0x0000b40030307a23 */ /* 0x000fe200000108c0 */
[----:B------:R1:W-:Y:S01]  /*7fb0*/  MUFU.EX2 R196, R11 ;  /* 0x0000000b00c47308 */ /* 0x0003e20000000800 */
[----:B------:R-:W-:Y:S02]  /*7fc0*/  FADD.FTZ R0, -R2, R142 ;  /* 0x0000008e02007221 */ /* 0x000fe40000010100 */
[----:B------:R-:W-:Y:S01]  /*7fd0*/  FFMA.FTZ R49, R49, c[0x0][0x2d0], -R192 ;  /* 0x0000b40031317a23 */ /* 0x000fe200000108c0 */
[-C--:B---3--:R-:W-:Y:S01]  /*7fe0*/  @P0 IADD3 R10, P4, R4, R13.reuse, RZ ;  /* 0x0000000d040a0210 */ /* 0x088fe20007f9e0ff */
[----:B------:R-:W-:Y:S02]  /*7ff0*/  FMUL.FTZ R0, R0, c[0x0][0x2d0] ;  /* 0x0000b40000007a20 */ /* 0x000fe40000410000 */
[--C-:B------:R-:W-:Y:S01]  /*8000*/  FFMA.FTZ R50, R50, c[0x0][0x2d0], -R194.reuse ;  /* 0x0000b40032327a23 */ /* 0x100fe200000108c2 */
[-C--:B------:R-:W-:Y:S01]  /*8010*/  @P0 IADD3 R8, P3, R10, R13.reuse, RZ ;  /* 0x0000000d0a080210 */ /* 0x080fe20007f7e0ff */
[----:B------:R-:W-:Y:S01]  /*8020*/  FFMA.FTZ R51, R51, c[0x0][0x2d0], -R194 ;  /* 0x0000b40033337a23 */ /* 0x000fe200000108c2 */
[----:B------:R3:W-:Y:S01]  /*8030*/  MUFU.EX2 R213, R18 ;  /* 0x0000001200d57308 */ /* 0x0007e20000000800 */
[--C-:B------:R-:W-:Y:S01]  /*8040*/  FFMA.FTZ R40, R40, c[0x0][0x2d0], -R193.reuse ;  /* 0x0000b40028287a23 */ /* 0x100fe200000108c1 */
[----:B--2---:R-:W-:Y:S01]  /*8050*/  @P0 IADD3 R6, P1, R8, R13, RZ ;  /* 0x0000000d08060210 */ /* 0x004fe20007f3e0ff */
[----:B------:R-:W-:Y:S02]  /*8060*/  FFMA.FTZ R41, R41, c[0x0][0x2d0], -R193 ;  /* 0x0000b40029297a23 */ /* 0x000fe400000108c1 */
[----:B-----5:R-:W-:Y:S02]  /*8070*/  FMUL.FTZ R17, R141, R157 ;  /* 0x0000009d8d117220 */ /* 0x020fe40000410000 */
[--C-:B------:R-:W-:Y:S02]  /*8080*/  FFMA.FTZ R42, R42, c[0x0][0x2d0], -R3.reuse ;  /* 0x0000b4002a2a7a23 */ /* 0x100fe40000010803 */
[----:B------:R-:W-:Y:S01]  /*8090*/  FFMA.FTZ R43, R43, c[0x0][0x2d0], -R3 ;  /* 0x0000b4002b2b7a23 */ /* 0x000fe20000010803 */
[----:B------:R2:W-:Y:S01]  /*80a0*/  MUFU.EX2 R208, R19 ;  /* 0x0000001300d07308 */ /* 0x0005e20000000800 */
[--C-:B------:R-:W-:Y:S02]  /*80b0*/  FFMA.FTZ R44, R44, c[0x0][0x2d0], -R193.reuse ;  /* 0x0000b4002c2c7a23 */ /* 0x100fe400000108c1 */
[----:B------:R-:W-:Y:S01]  /*80c0*/  FFMA.FTZ R45, R45, c[0x0][0x2d0], -R193 ;  /* 0x0000b4002d2d7a23 */ /* 0x000fe200000108c1 */
[-C--:B-1----:R-:W-:Y:S01]  /*80d0*/  @P0 IADD3.X R11, R5, R12.reuse, RZ, P4, !PT ;  /* 0x0000000c050b0210 */ /* 0x082fe200027fe4ff */
[----:B------:R-:W-:Y:S02]  /*80e0*/  FFMA.FTZ R46, R46, c[0x0][0x2d0], -R3 ;  /* 0x0000b4002e2e7a23 */ /* 0x000fe40000010803 */
[--C-:B------:R-:W-:Y:S01]  /*80f0*/  FFMA.FTZ R72, R72, c[0x0][0x2d0], -R193.reuse ;  /* 0x0000b40048487a23 */ /* 0x100fe200000108c1 */
[-C--:B------:R-:W-:Y:S01]  /*8100*/  @P0 IADD3.X R9, R11, R12.reuse, RZ, P3, !PT ;  /* 0x0000000c0b090210 */ /* 0x080fe20001ffe4ff */
[----:B------:R1:W-:Y:S01]  /*8110*/  @P0 LDGSTS.E.BYPASS.LTC128B.128 [R245+0x4900], [R10.64], !P2 ;  /* 0x049000000af50fae */ /* 0x0003e2000d101d48 */
[----:B------:R-:W5:Y:S01]  /*8120*/  MUFU.EX2 R0, R0 ;  /* 0x0000000000007308 */ /* 0x000f620000000800 */
[----:B----4-:R-:W-:Y:S01]  /*8130*/  @P0 IADD3 R4, P3, R6, R13, RZ ;  /* 0x0000000d06040210 */ /* 0x010fe20007f7e0ff */
[----:B------:R-:W-:Y:S01]  /*8140*/  FFMA.FTZ R113, R113, c[0x0][0x2d0], -R192 ;  /* 0x0000b40071717a23 */ /* 0x000fe200000108c0 */
[----:B------:R-:W-:Y:S01]  /*8150*/  @P0 IADD3.X R7, R9, R12, RZ, P1, !PT ;  /* 0x0000000c09070210 */ /* 0x000fe20000ffe4ff */
[----:B---3--:R-:W-:Y:S02]  /*8160*/  FMUL.FTZ R18, R140, R158 ;  /* 0x0000009e8c127220 */ /* 0x008fe40000410000 */
[----:B------:R-:W-:Y:S01]  /*8170*/  FFMA.FTZ R115, R115, c[0x0][0x2d0], -R194 ;  /* 0x0000b40073737a23 */ /* 0x000fe200000108c2 */
[----:B------:R3:W-:Y:S01]  /*8180*/  @P0 LDGSTS.E.BYPASS.LTC128B.128 [R245+0x5100], [R8.64], !P2 ;  /* 0x0510000008f50fae */ /* 0x0007e2000d101d48 */
[----:B------:R-:W-:Y:S01]  /*8190*/  @P0 IADD3.X R5, R7, R12, RZ, P3, !PT ;  /* 0x0000000c07050210 */ /* 0x000fe20001ffe4ff */
[--C-:B------:R-:W-:Y:S01]  /*81a0*/  FFMA.FTZ R109, R109, c[0x0][0x2d0], -R193.reuse ;  /* 0x0000b4006d6d7a23 */ /* 0x100fe200000108c1 */
[----:B------:R4:W-:Y:S01]  /*81b0*/  MUFU.EX2 R201, R14 ;  /* 0x0000000e00c97308 */ /* 0x0009e20000000800 */
[--C-:B------:R-:W-:Y:S02]  /*81c0*/  FFMA.FTZ R32, R32, c[0x0][0x2d0], -R192.reuse ;  /* 0x0000b40020207a23 */ /* 0x100fe400000108c0 */
[----:B------:R-:W-:Y:S02]  /*81d0*/  FFMA.FTZ R33, R33, c[0x0][0x2d0], -R192 ;  /* 0x0000b40021217a23 */ /* 0x000fe400000108c0 */
[----:B------:R4:W-:Y:S01]  /*81e0*/  @P0 LDGSTS.E.BYPASS.LTC128B.128 [R245+0x5900], [R6.64], !P2 ;  /* 0x0590000006f50fae */ /* 0x0009e2000d101d48 */
[----:B--2---:R-:W-:Y:S02]  /*81f0*/  FMUL.FTZ R19, R140, R159 ;  /* 0x0000009f8c137220 */ /* 0x004fe40000410000 */
[--C-:B------:R-:W-:Y:S02]  /*8200*/  FFMA.FTZ R34, R34, c[0x0][0x2d0], -R194.reuse ;  /* 0x0000b40022227a23 */ /* 0x100fe400000108c2 */
[----:B------:R2:W2:Y:S01]  /*8210*/  MUFU.EX2 R202, R15 ;  /* 0x0000000f00ca7308 */ /* 0x0004a20000000800 */
[--C-:B------:R-:W-:Y:S02]  /*8220*/  FFMA.FTZ R82, R82, c[0x0][0x2d0], -R194.reuse ;  /* 0x0000b40052527a23 */ /* 0x100fe400000108c2 */
[----:B------:R2:W-:Y:S01]  /*8230*/  @P0 LDGSTS.E.BYPASS.LTC128B.128 [R245+0x6100], [R4.64], !P2 ;  /* 0x0610000004f50fae */ /* 0x0005e2000d101d48 */
[----:B-----5:R-:W-:Y:S01]  /*8240*/  FMUL.FTZ R118, R0, R118 ;  /* 0x0000007600767220 */ /* 0x020fe20000410000 */
[----:B-1----:R-:W-:Y:S01]  /*8250*/  @P0 IADD3 R10, P1, R4, R13, RZ ;  /* 0x0000000d040a0210 */ /* 0x002fe20007f3e0ff */
[----:B------:R-:W-:Y:S02]  /*8260*/  FMUL.FTZ R13, R139, R153 ;  /* 0x000000998b0d7220 */ /* 0x000fe40000410000 */
[----:B------:R-:W-:Y:S02]  /*8270*/  FMUL.FTZ R119, R0, R119 ;  /* 0x0000007700777220 */ /* 0x000fe40000410000 */
[----:B------:R-:W-:Y:S01]  /*8280*/  MUFU.EX2 R225, R32 ;  /* 0x0000002000e17308 */ /* 0x000fe20000000800 */
[----:B------:R-:W-:Y:S01]  /*8290*/  @P0 IADD3.X R11, R5, R12, RZ, P1, !PT ;  /* 0x0000000c050b0210 */ /* 0x000fe20000ffe4ff */
[C---:B------:R-:W-:Y:S02]  /*82a0*/  FMUL.FTZ R12, R139.reuse, R152 ;  /* 0x000000988b0c7220 */ /* 0x040fe40000410000 */
[C---:B---3--:R-:W-:Y:S01]  /*82b0*/  FMUL.FTZ R8, R139.reuse, R144 ;  /* 0x000000908b087220 */ /* 0x048fe20000410000 */
[----:B------:R-:W-:Y:S01]  /*82c0*/  F2FP.PACK_AB R144, R218, R217 ;  /* 0x000000d9da90723e */ /* 0x000fe200000000ff */
[----:B------:R1:W-:Y:S01]  /*82d0*/  @P0 LDGSTS.E.BYPASS.LTC128B.128 [R245+0x6900], [R10.64], !P2 ;  /* 0x069000000af50fae */ /* 0x0003e2000d101d48 */
[----:B------:R-:W-:Y:S01]  /*82e0*/  FMUL.FTZ R9, R139, R145 ;  /* 0x000000918b097220 */ /* 0x000fe20000410000 */
[----:B------:R-:W-:Y:S01]  /*82f0*/  F2FP.PACK_AB R145, R196, R195 ;  /* 0x000000c3c491723e */ /* 0x000fe200000000ff */
[C---:B----4-:R-:W-:Y:S01]  /*8300*/  FMUL.FTZ R14, R0.reuse, R154 ;  /* 0x0000009a000e7220 */ /* 0x050fe20000410000 */
[----:B------:R-:W3:Y:S01]  /*8310*/  MUFU.EX2 R226, R33 ;  /* 0x0000002100e27308 */ /* 0x000ee20000000800 */
[----:B------:R-:W-:Y:S02]  /*8320*/  FMUL.FTZ R130, R0, R130 ;  /* 0x0000008200827220 */ /* 0x000fe40000410000 */
[C---:B------:R-:W-:Y:S01]  /*8330*/  FMUL.FTZ R6, R140.reuse, R150 ;  /* 0x000000968c067220 */ /* 0x040fe20000410000 */
[----:B------:R-:W4:Y:S01]  /*8340*/  LDSM.16.MT88.4 R20, [R228+0x100] ;  /* 0x00010000e414783b */ /* 0x000f220000004200 */
[----:B------:R-:W-:Y:S01]  /*8350*/  F2FP.PACK_AB R150, R211, R227 ;  /* 0x000000e3d396723e */ /* 0x000fe200000000ff */
[----:B------:R-:W-:Y:S01]  /*8360*/  FMUL.FTZ R7, R140, R151 ;  /* 0x000000978c077220 */ /* 0x000fe20000410000 */
[----:B------:R-:W-:Y:S01]  /*8370*/  F2FP.PACK_AB R151, R208, R213 ;  /* 0x000000d5d097723e */ /* 0x000fe200000000ff */
[----:B--2---:R-:W-:Y:S02]  /*8380*/  FMUL.FTZ R15, R0, R155 ;  /* 0x0000009b000f7220 */ /* 0x004fe40000410000 */
[----:B------:R2:W-:Y:S01]  /*8390*/  MUFU.EX2 R32, R25 ;  /* 0x0000001900207308 */ /* 0x0005e20000000800 */
[C---:B------:R-:W-:Y:S01]  /*83a0*/  FMUL.FTZ R4, R141.reuse, R148 ;  /* 0x000000948d047220 */ /* 0x040fe20000410000 */
[----:B------:R-:W-:Y:S01]  /*83b0*/  F2FP.PACK_AB R148, R224, R221 ;  /* 0x000000dde094723e */ /* 0x000fe200000000ff */
[----:B------:R-:W-:Y:S01]  /*83c0*/  FMUL.FTZ R5, R141, R149 ;  /* 0x000000958d057220 */ /* 0x000fe20000410000 */
[----:B------:R-:W-:Y:S01]  /*83d0*/  F2FP.PACK_AB R149, R220, R219 ;  /* 0x000000dbdc95723e */ /* 0x000fe200000000ff */
[----:B------:R-:W5:Y:S01]  /*83e0*/  LDSM.16.MT88.4 R188, [R231+0x100] ;  /* 0x00010000e7bc783b */ /* 0x000f620000004200 */
[C---:B------:R-:W-:Y:S02]  /*83f0*/  FMUL.FTZ R131, R0.reuse, R131 ;  /* 0x0000008300837220 */ /* 0x040fe40000410000 */
[C---:B------:R-:W-:Y:S02]  /*8400*/  FMUL.FTZ R134, R0.reuse, R134 ;  /* 0x0000008600867220 */ /* 0x040fe40000410000 */
[----:B------:R-:W-:Y:S01]  /*8410*/  MUFU.EX2 R206, R60 ;  /* 0x0000003c00ce7308 */ /* 0x000fe20000000800 */
[C---:B------:R-:W-:Y:S02]  /*8420*/  FMUL.FTZ R135, R0.reuse, R135 ;  /* 0x0000008700877220 */ /* 0x040fe40000410000 */
[----:B------:R-:W5:Y:S01]  /*8430*/  LDSM.16.MT88.4 R152, [R229+0x100] ;  /* 0x00010000e598783b */ /* 0x000f620000004200 */
[C---:B-1----:R-:W-:Y:S01]  /*8440*/  FMUL.FTZ R10, R0.reuse, R146 ;  /* 0x00000092000a7220 */ /* 0x042fe20000410000 */
[----:B------:R-:W-:Y:S01]  /*8450*/  F2FP.PACK_AB R146, R209, R210 ;  /* 0x000000d2d192723e */ /* 0x000fe200000000ff */
[----:B------:R-:W-:Y:S01]  /*8460*/  FMUL.FTZ R11, R0, R147 ;  /* 0x00000093000b7220 */ /* 0x000fe20000410000 */
[----:B------:R-:W-:Y:S01]  /*8470*/  F2FP.PACK_AB R147, R202, R201 ;  /* 0x000000c9ca93723e */ /* 0x000fe200000000ff */
[----:B------:R-:W-:Y:S02]  /*8480*/  FFMA.FTZ R83, R83, c[0x0][0x2d0], -R194 ;  /* 0x0000b40053537a23 */ /* 0x000fe400000108c2 */
[----:B------:R1:W-:Y:S01]  /*8490*/  MUFU.EX2 R249, R37 ;  /* 0x0000002500f97308 */ /* 0x0003e20000000800 */
[----:B------:R-:W5:Y:S01]  /*84a0*/  LDSM.16.MT88.4 R156, [R230+0x100] ;  /* 0x00010000e69c783b */ /* 0x000f620000004200 */
[--C-:B------:R-:W-:Y:S02]  /*84b0*/  FFMA.FTZ R80, R80, c[0x0][0x2d0], -R192.reuse ;  /* 0x0000b40050507a23 */ /* 0x100fe400000108c0 */
[----:B--2---:R-:W-:Y:S01]  /*84c0*/  FMUL.FTZ R25, R139, R165 ;  /* 0x000000a58b197220 */ /* 0x004fe20000410000 */
[----:B---3--:R-:W-:Y:S01]  /*84d0*/  MOV R165, R226 ;  /* 0x000000e200a57202 */ /* 0x008fe20000000f00 */
[--C-:B------:R-:W-:Y:S02]  /*84e0*/  FFMA.FTZ R73, R73, c[0x0][0x2d0], -R193.reuse ;  /* 0x0000b40049497a23 */ /* 0x100fe400000108c1 */
[--C-:B------:R-:W-:Y:S01]  /*84f0*/  FFMA.FTZ R76, R76, c[0x0][0x2d0], -R193.reuse ;  /* 0x0000b4004c4c7a23 */ /* 0x100fe200000108c1 */
[----:B------:R-:W0:Y:S01]  /*8500*/  LDGDEPBAR ;  /* 0x00000000000079af */ /* 0x000e220000000000 */
[----:B------:R2:W-:Y:S01]  /*8510*/  MUFU.EX2 R248, R48 ;  /* 0x0000003000f87308 */ /* 0x0005e20000000800 */
[----:B------:R-:W-:Y:S02]  /*8520*/  FFMA.FTZ R77, R77, c[0x0][0x2d0], -R193 ;  /* 0x0000b4004d4d7a23 */ /* 0x000fe400000108c1 */
[--C-:B------:R-:W-:Y:S01]  /*8530*/  FFMA.FTZ R74, R74, c[0x0][0x2d0], -R3.reuse ;  /* 0x0000b4004a4a7a23 */ /* 0x100fe20000010803 */
[-C--:B----4-:R-:W-:Y:S05]  /*8540*/  HMMA.16816.F32 R4, R148, R20.reuse, R4 ;  /* 0x000000149404723c */ /* 0x090fea0000001804 */
[--C-:B------:R-:W-:Y:S01]  /*8550*/  FFMA.FTZ R75, R75, c[0x0][0x2d0], -R3.reuse ;  /* 0x0000b4004b4b7a23 */ /* 0x100fe20000010803 */
[----:B------:R3:W-:Y:S01]  /*8560*/  MUFU.EX2 R223, R50 ;  /* 0x0000003200df7308 */ /* 0x0007e20000000800 */
[--C-:B------:R-:W-:Y:S01]  /*8570*/  FFMA.FTZ R78, R78, c[0x0][0x2d0], -R3.reuse ;  /* 0x0000b4004e4e7a23 */ /* 0x100fe20000010803 */
[C---:B------:R-:W-:Y:S04]  /*8580*/  HMMA.16816.F32 R8, R144.reuse, R20, R8 ;  /* 0x000000149008723c */ /* 0x040fe80000001808 */
[----:B-1----:R-:W-:Y:S02]  /*8590*/  FMUL.FTZ R37, R141, R177 ;  /* 0x000000b18d257220 */ /* 0x002fe40000410000 */
[--C-:B------:R-:W-:Y:S02]  /*85a0*/  FFMA.FTZ R79, R79, c[0x0][0x2d0], -R3.reuse ;  /* 0x0000b4004f4f7a23 */ /* 0x100fe40000010803 */
[-C--:B------:R-:W-:Y:S01]  /*85b0*/  HMMA.16816.F32 R12, R144, R22.reuse, R12 ;  /* 0x00000016900c723c */ /* 0x080fe2000000180c */
[----:B------:R1:W-:Y:S03]  /*85c0*/  MUFU.EX2 R199, R30 ;  /* 0x0000001e00c77308 */ /* 0x0003e60000000800 */
[C---:B------:R-:W-:Y:S02]  /*85d0*/  FMUL.FTZ R20, R141.reuse, R160 ;  /* 0x000000a08d147220 */ /* 0x040fe40000410000 */
[----:B------:R-:W-:Y:S02]  /*85e0*/  FMUL.FTZ R21, R141, R161 ;  /* 0x000000a18d157220 */ /* 0x000fe40000410000 */
[C---:B------:R-:W-:Y:S03]  /*85f0*/  HMMA.16816.F32 R16, R148.reuse, R22, R16 ;  /* 0x000000169410723c */ /* 0x040fe60000001810 */
[----:B------:R4:W-:Y:S01]  /*8600*/  MUFU.EX2 R251, R24 ;  /* 0x0000001800fb7308 */ /* 0x0009e20000000800 */
[----:B--2---:R-:W-:Y:S02]  /*8610*/  FMUL.FTZ R48, R139, R180 ;  /* 0x000000b48b307220 */ /* 0x004fe40000410000 */
[----:B---3--:R-:W-:Y:S02]  /*8620*/  FMUL.FTZ R50, R0, R182 ;  /* 0x000000b600327220 */ /* 0x008fe40000410000 */
[C---:B------:R-:W-:Y:S04]  /*8630*/  FMUL.FTZ R22, R140.reuse, R162 ;  /* 0x000000a28c167220 */ /* 0x040fe80000410000 */
[----:B------:R-:W-:Y:S01]  /*8640*/  FMUL.FTZ R23, R140, R163 ;  /* 0x000000a38c177220 */ /* 0x000fe20000410000 */
[----:B------:R2:W-:Y:S01]  /*8650*/  MUFU.EX2 R197, R26 ;  /* 0x0000001a00c57308 */ /* 0x0005e20000000800 */
[----:B------:R-:W-:Y:S01]  /*8660*/  LDSM.16.MT88.4 R160, [R231+0x900] ;  /* 0x00090000e7a0783b */ /* 0x000fe20000004200 */
[--C-:B------:R-:W-:Y:S02]  /*8670*/  FFMA.FTZ R84, R84, c[0x0][0x2d0], -R192.reuse ;  /* 0x0000b40054547a23 */ /* 0x100fe400000108c0 */
[----:B-1----:R-:W-:Y:S01]  /*8680*/  FMUL.FTZ R30, R0, R170 ;  /* 0x000000aa001e7220 */ /* 0x002fe20000410000 */
[----:B------:R-:W-:Y:S01]  /*8690*/  MOV R170, R225 ;  /* 0x000000e100aa7202 */ /* 0x000fe20000000f00 */
[-C--:B-----5:R-:W-:Y:S03]  /*86a0*/  HMMA.16816.F32 R20, R148, R188.reuse, R20 ;  /* 0x000000bc9414723c */ /* 0x0a0fe60000001814 */
[--C-:B------:R-:W-:Y:S01]  /*86b0*/  FFMA.FTZ R85, R85, c[0x0][0x2d0], -R192.reuse ;  /* 0x0000b40055557a23 */ /* 0x100fe200000108c0 */
[----:B------:R1:W-:Y:S01]  /*86c0*/  MUFU.EX2 R198, R27 ;  /* 0x0000001b00c67308 */ /* 0x0003e20000000800 */
[--C-:B------:R-:W-:Y:S02]  /*86d0*/  FFMA.FTZ R96, R96, c[0x0][0x2d0], -R192.reuse ;  /* 0x0000b40060607a23 */ /* 0x100fe400000108c0 */
[----:B------:R-:W-:Y:S02]  /*86e0*/  FFMA.FTZ R97, R97, c[0x0][0x2d0], -R192 ;  /* 0x0000b40061617a23 */ /* 0x000fe400000108c0 */
[----:B----4-:R-:W-:Y:S03]  /*86f0*/  FMUL.FTZ R24, R139, R164 ;  /* 0x000000a48b187220 */ /* 0x010fe60000410000 */
[--C-:B------:R-:W-:Y:S02]  /*8700*/  FFMA.FTZ R86, R86, c[0x0][0x2d0], -R194.reuse ;  /* 0x0000b40056567a23 */ /* 0x100fe400000108c2 */
[----:B------:R-:W3:Y:S01]  /*8710*/  MUFU.EX2 R33, R34 ;  /* 0x0000002200217308 */ /* 0x000ee20000000800 */
[--C-:B------:R-:W-:Y:S02]  /*8720*/  FFMA.FTZ R87, R87, c[0x0][0x2d0], -R194.reuse ;  /* 0x0000b40057577a23 */ /* 0x100fe400000108c2 */
[--C-:B------:R-:W-:Y:S02]  /*8730*/  FFMA.FTZ R98, R98, c[0x0][0x2d0], -R194.reuse ;  /* 0x0000b40062627a23 */ /* 0x100fe400000108c2 */
[----:B--2---:R-:W-:Y:S02]  /*8740*/  FMUL.FTZ R26, R0, R166 ;  /* 0x000000a6001a7220 */ /* 0x004fe40000410000 */
[----:B------:R-:W-:Y:S02]  /*8750*/  FFMA.FTZ R99, R99, c[0x0][0x2d0], -R194 ;  /* 0x0000b40063637a23 */ /* 0x000fe400000108c2 */
[--C-:B------:R-:W-:Y:S01]  /*8760*/  FFMA.FTZ R90, R90, c[0x0][0x2d0], -R3.reuse ;  /* 0x0000b4005a5a7a23 */ /* 0x100fe20000010803 */
[----:B------:R2:W4:Y:S01]  /*8770*/  MUFU.EX2 R34, R28 ;  /* 0x0000001c00227308 */ /* 0x0005220000000800 */
[--C-:B------:R-:W-:Y:S02]  /*8780*/  FFMA.FTZ R91, R91, c[0x0][0x2d0], -R3.reuse ;  /* 0x0000b4005b5b7a23 */ /* 0x100fe40000010803 */
[--C-:B------:R-:W-:Y:S02]  /*8790*/  FFMA.FTZ R94, R94, c[0x0][0x2d0], -R3.reuse ;  /* 0x0000b4005e5e7a23 */ /* 0x100fe40000010803 */
[----:B-1----:R-:W-:Y:S02]  /*87a0*/  FMUL.FTZ R27, R0, R167 ;  /* 0x000000a7001b7220 */ /* 0x002fe40000410000 */
[--C-:B------:R-:W-:Y:S02]  /*87b0*/  FFMA.FTZ R95, R95, c[0x0][0x2d0], -R3.reuse ;  /* 0x0000b4005f5f7a23 */ /* 0x100fe40000010803 */
[--C-:B------:R-:W-:Y:S01]  /*87c0*/  FFMA.FTZ R106, R106, c[0x0][0x2d0], -R3.reuse ;  /* 0x0000b4006a6a7a23 */ /* 0x100fe20000010803 */
[----:B------:R1:W-:Y:S01]  /*87d0*/  MUFU.EX2 R252, R29 ;  /* 0x0000001d00fc7308 */ /* 0x0003e20000000800 */
[--C-:B------:R-:W-:Y:S01]  /*87e0*/  FFMA.FTZ R107, R107, c[0x0][0x2d0], -R3.reuse ;  /* 0x0000b4006b6b7a23 */ /* 0x100fe20000010803 */
[C---:B------:R-:W-:Y:S04]  /*87f0*/  HMMA.16816.F32 R24, R144.reuse, R188, R24 ;  /* 0x000000bc9018723c */ /* 0x040fe80000001818 */
[----:B---3--:R-:W-:Y:S01]  /*8800*/  MOV R167, R33 ;  /* 0x0000002100a77202 */ /* 0x008fe20000000f00 */
[----:B------:R-:W-:Y:S01]  /*8810*/  FMUL.FTZ R33, R141, R173 ;  /* 0x000000ad8d217220 */ /* 0x000fe20000410000 */
[----:B------:R-:W-:Y:S01]  /*8820*/  MOV R173, R210 ;  /* 0x000000d200ad7202 */ /* 0x000fe20000000f00 */
[----:B------:R-:W-:Y:S01]  /*8830*/  FFMA.FTZ R110, R110, c[0x0][0x2d0], -R3 ;  /* 0x0000b4006e6e7a23 */ /* 0x000fe20000010803 */
[----:B------:R3:W-:Y:S01]  /*8840*/  MUFU.EX2 R200, R31 ;  /* 0x0000001f00c87308 */ /* 0x0007e20000000800 */
[--C-:B------:R-:W-:Y:S03]  /*8850*/  FFMA.FTZ R100, R100, c[0x0][0x2d0], -R192.reuse ;  /* 0x0000b40064647a23 */ /* 0x100fe600000108c0 */
[----:B--2---:R-:W-:Y:S01]  /*8860*/  FMUL.FTZ R28, R139, R168 ;  /* 0x000000a88b1c7220 */ /* 0x004fe20000410000 */
[----:B----4-:R-:W-:Y:S01]  /*8870*/  MOV R166, R34 ;  /* 0x0000002200a67202 */ /* 0x010fe20000000f00 */
[----:B------:R-:W-:Y:S01]  /*8880*/  FMUL.FTZ R34, R140, R174 ;  /* 0x000000ae8c227220 */ /* 0x000fe20000410000 */
[----:B------:R-:W-:Y:S01]  /*8890*/  MOV R174, R213 ;  /* 0x000000d500ae7202 */ /* 0x000fe20000000f00 */
[--C-:B------:R-:W-:Y:S02]  /*88a0*/  FFMA.FTZ R101, R101, c[0x0][0x2d0], -R192.reuse ;  /* 0x0000b40065657a23 */ /* 0x100fe400000108c0 */
[----:B------:R2:W4:Y:S01]  /*88b0*/  MUFU.EX2 R142, R35 ;  /* 0x00000023008e7308 */ /* 0x0005220000000800 */
[----:B------:R-:W-:Y:S02]  /*88c0*/  FFMA.FTZ R112, R112, c[0x0][0x2d0], -R192 ;  /* 0x0000b40070707a23 */ /* 0x000fe400000108c0 */
[--C-:B------:R-:W-:Y:S02]  /*88d0*/  FFMA.FTZ R102, R102, c[0x0][0x2d0], -R194.reuse ;  /* 0x0000b40066667a23 */ /* 0x100fe400000108c2 */
[----:B-1----:R-:W-:Y:S02]  /*88e0*/  FMUL.FTZ R29, R139, R169 ;  /* 0x000000a98b1d7220 */ /* 0x002fe40000410000 */
[--C-:B------:R-:W-:Y:S02]  /*88f0*/  FFMA.FTZ R103, R103, c[0x0][0x2d0], -R194.reuse ;  /* 0x0000b40067677a23 */ /* 0x100fe400000108c2 */
[----:B------:R-:W-:Y:S01]  /*8900*/  FFMA.FTZ R114, R114, c[0x0][0x2d0], -R194 ;  /* 0x0000b40072727a23 */ /* 0x000fe200000108c2 */
[----:B------:R1:W-:Y:S01]  /*8910*/  MUFU.EX2 R225, R39 ;  /* 0x0000002700e17308 */ /* 0x0003e20000000800 */
[--C-:B------:R-:W-:Y:S02]  /*8920*/  FFMA.FTZ R105, R105, c[0x0][0x2d0], -R193.reuse ;  /* 0x0000b40069697a23 */ /* 0x100fe400000108c1 */
[--C-:B------:R-:W-:Y:S02]  /*8930*/  FFMA.FTZ R108, R108, c[0x0][0x2d0], -R193.reuse ;  /* 0x0000b4006c6c7a23 */ /* 0x100fe400000108c1 */
[----:B---3--:R-:W-:Y:S01]  /*8940*/  FMUL.FTZ R31, R0, R171 ;  /* 0x000000ab001f7220 */ /* 0x008fe20000410000 */
[----:B------:R-:W-:Y:S01]  /*8950*/  MOV R171, R32 ;  /* 0x0000002000ab7202 */ /* 0x000fe20000000f00 */
[----:B------:R-:W-:Y:S01]  /*8960*/  FMUL.FTZ R32, R141, R172 ;  /* 0x000000ac8d207220 */ /* 0x000fe20000410000 */
[----:B------:R-:W-:Y:S01]  /*8970*/  MOV R172, R211 ;  /* 0x000000d300ac7202 */ /* 0x000fe20000000f00 */
[--C-:B------:R-:W-:Y:S01]  /*8980*/  FFMA.FTZ R88, R88, c[0x0][0x2d0], -R193.reuse ;  /* 0x0000b40058587a23 */ /* 0x100fe200000108c1 */
[----:B------:R3:W5:Y:S01]  /*8990*/  MUFU.EX2 R250, R36 ;  /* 0x0000002400fa7308 */ /* 0x0007620000000800 */
[--C-:B------:R-:W-:Y:S01]  /*89a0*/  FFMA.FTZ R89, R89, c[0x0][0x2d0], -R193.reuse ;  /* 0x0000b40059597a23 */ /* 0x100fe200000108c1 */
[-C--:B------:R-:W-:Y:S03]  /*89b0*/  HMMA.16816.F32 R28, R144, R190.reuse, R28 ;  /* 0x000000be901c723c */ /* 0x080fe6000000181c */
[----:B--2---:R-:W-:Y:S01]  /*89c0*/  FMUL.FTZ R35, R140, R175 ;  /* 0x000000af8c237220 */ /* 0x004fe20000410000 */
[----:B------:R-:W-:Y:S01]  /*89d0*/  MOV R175, R208 ;  /* 0x000000d000af7202 */ /* 0x000fe20000000f00 */
[----:B------:R-:W-:Y:S01]  /*89e0*/  FFMA.FTZ R92, R92, c[0x0][0x2d0], -R193 ;  /* 0x0000b4005c5c7a23 */ /* 0x000fe200000108c1 */
[----:B----4-:R-:W-:Y:S01]  /*89f0*/  MOV R164, R142 ;  /* 0x0000008e00a47202 */ /* 0x010fe20000000f00 */
[--C-:B------:R-:W-:Y:S01]  /*8a00*/  FFMA.FTZ R142, R47, c[0x0][0x2d0], -R3.reuse ;  /* 0x0000b4002f8e7a23 */ /* 0x100fe20000010803 */
[----:B------:R2:W-:Y:S01]  /*8a10*/  MUFU.EX2 R226, R38 ;  /* 0x0000002600e27308 */ /* 0x0005e20000000800 */
[----:B------:R-:W-:Y:S01]  /*8a20*/  FFMA.FTZ R3, R111, c[0x0][0x2d0], -R3 ;  /* 0x0000b4006f037a23 */ /* 0x000fe20000010803 */
[C---:B------:R-:W-:Y:S04]  /*8a30*/  HMMA.16816.F32 R32, R148.reuse, R190, R32 ;  /* 0x000000be9420723c */ /* 0x040fe80000001820 */
[----:B-1----:R-:W-:Y:S01]  /*8a40*/  FMUL.FTZ R39, R140, R179 ;  /* 0x000000b38c277220 */ /* 0x002fe20000410000 */
[----:B------:R-:W-:Y:S01]  /*8a50*/  F2FP.PACK_AB R47, R164, R167 ;  /* 0x000000a7a42f723e */ /* 0x000fe200000000ff */
[--C-:B------:R-:W-:Y:S02]  /*8a60*/  FFMA.FTZ R93, R93, c[0x0][0x2d0], -R193.reuse ;  /* 0x0000b4005d5d7a23 */ /* 0x100fe400000108c1 */
[----:B------:R1:W2:Y:S01]  /*8a70*/  MUFU.EX2 R247, R49 ;  /* 0x0000003100f77308 */ /* 0x0002a20000000800 */
[----:B------:R-:W-:Y:S03]  /*8a80*/  FFMA.FTZ R104, R104, c[0x0][0x2d0], -R193 ;  /* 0x0000b40068687a23 */ /* 0x000fe600000108c1 */
[----:B---3--:R-:W-:Y:S06]  /*8a90*/  FMUL.FTZ R36, R141, R176 ;  /* 0x000000b08d247220 */ /* 0x008fec0000410000 */
[----:B------:R3:W3:Y:S01]  /*8aa0*/  MUFU.EX2 R222, R51 ;  /* 0x0000003300de7308 */ /* 0x0006e20000000800 */
[----:B--2---:R-:W-:Y:S09]  /*8ab0*/  FMUL.FTZ R38, R140, R178 ;  /* 0x000000b28c267220 */ /* 0x004ff20000410000 */
[----:B------:R-:W-:Y:S01]  /*8ac0*/  MUFU.EX2 R213, R52 ;  /* 0x0000003400d57308 */ /* 0x000fe20000000800 */
[-C--:B------:R-:W-:Y:S03]  /*8ad0*/  HMMA.16816.F32 R36, R148, R152.reuse, R36 ;  /* 0x000000989424723c */ /* 0x080fe60000001824 */
[----:B-1----:R-:W-:Y:S06]  /*8ae0*/  FMUL.FTZ R49, R139, R181 ;  /* 0x000000b58b317220 */ /* 0x002fec0000410000 */
[----:B------:R1:W-:Y:S03]  /*8af0*/  MUFU.EX2 R169, R40 ;  /* 0x0000002800a97308 */ /* 0x0003e60000000800 */
[----:B---3--:R-:W-:Y:S07]  /*8b00*/  FMUL.FTZ R51, R0, R183 ;  /* 0x000000b700337220 */ /* 0x008fee0000410000 */
[----:B------:R-:W-:Y:S01]  /*8b10*/  MUFU.EX2 R208, R55 ;  /* 0x0000003700d07308 */ /* 0x000fe20000000800 */
[C---:B------:R-:W-:Y:S08]  /*8b20*/  HMMA.16816.F32 R48, R144.reuse, R152, R48 ;  /* 0x000000989030723c */ /* 0x040ff00000001830 */
[-C--:B------:R-:W-:Y:S01]  /*8b30*/  HMMA.16816.F32 R116, R144, R154.reuse, R116 ;  /* 0x0000009a9074723c */ /* 0x080fe20000001874 */
[----:B------:R-:W-:Y:S03]  /*8b40*/  MUFU.EX2 R211, R64 ;  /* 0x0000004000d37308 */ /* 0x000fe60000000800 */
[C---:B-1----:R-:W-:Y:S01]  /*8b50*/  FMUL.FTZ R40, R141.reuse, R184 ;  /* 0x000000b88d287220 */ /* 0x042fe20000410000 */
[----:B------:R-:W-:Y:S03]  /*8b60*/  MOV R184, R207 ;  /* 0x000000cf00b87202 */ /* 0x000fe60000000f00 */
[C---:B------:R-:W-:Y:S01]  /*8b70*/  HMMA.16816.F32 R120, R148.reuse, R154, R120 ;  /* 0x0000009a9478723c */ /* 0x040fe20000001878 */
[----:B------:R-:W1:Y:S02]  /*8b80*/  LDSM.16.MT88.4 R152, [R228+0x900] ;  /* 0x00090000e498783b */ /* 0x000e640000004200 */
[----:B------:R2:W3:Y:S05]  /*8b90*/  MUFU.EX2 R216, R41 ;  /* 0x0000002900d87308 */ /* 0x0004ea0000000800 */
[-C--:B------:R-:W-:Y:S05]  /*8ba0*/  HMMA.16816.F32 R124, R148, R156.reuse, R124 ;  /* 0x0000009c947c723c */ /* 0x080fea000000187c */
[----:B------:R3:W-:Y:S03]  /*8bb0*/  MUFU.EX2 R168, R42 ;  /* 0x0000002a00a87308 */ /* 0x0007e60000000800 */
[C---:B------:R-:W-:Y:S01]  /*8bc0*/  HMMA.16816.F32 R128, R144.reuse, R156, R128 ;  /* 0x0000009c9080723c */ /* 0x040fe20000001880 */
[----:B------:R-:W4:Y:S06]  /*8bd0*/  LDL.LU R156, [R1+0xc] ;  /* 0x00000c00019c7983 */ /* 0x000f2c0000300800 */
[----:B------:R1:W1:Y:S01]  /*8be0*/  MUFU.EX2 R178, R43 ;  /* 0x0000002b00b27308 */ /* 0x0002620000000800 */
[-C--:B------:R-:W-:Y:S04]  /*8bf0*/  HMMA.16816.F32 R132, R144, R158.reuse, R132 ;  /* 0x0000009e9084723c */ /* 0x080fe80000001884 */
[----:B--2---:R-:W-:Y:S01]  /*8c00*/  FMUL.FTZ R41, R141, R185 ;  /* 0x000000b98d297220 */ /* 0x004fe20000410000 */
[----:B------:R-:W-:Y:S02]  /*8c10*/  MOV R185, R204 ;  /* 0x000000cc00b97202 */ /* 0x000fe40000000f00 */
[----:B------:R-:W-:Y:S02]  /*8c20*/  F2FP.PACK_AB R144, R171, R251 ;  /* 0x000000fbab90723e */ /* 0x000fe400000000ff */
[----:B------:R2:W-:Y:S03]  /*8c30*/  MUFU.EX2 R215, R44 ;  /* 0x0000002c00d77308 */ /* 0x0005e60000000800 */
[----:B------:R-:W-:Y:S01]  /*8c40*/  F2FP.PACK_AB R146, R252, R166 ;  /* 0x000000a6fc92723e */ /* 0x000fe200000000ff */
[----:B---3--:R-:W-:Y:S01]  /*8c50*/  FMUL.FTZ R42, R140, R186 ;  /* 0x000000ba8c2a7220 */ /* 0x008fe20000410000 */
[----:B------:R-:W-:Y:S02]  /*8c60*/  MOV R186, R205 ;  /* 0x000000cd00ba7202 */ /* 0x000fe40000000f00 */
[----:B------:R-:W-:Y:S02]  /*8c70*/  F2FP.PACK_AB R145, R198, R197 ;  /* 0x000000c5c691723e */ /* 0x000fe400000000ff */
[----:B------:R-:W-:Y:S01]  /*8c80*/  F2FP.PACK_AB R147, R200, R199 ;  /* 0x000000c7c893723e */ /* 0x000fe200000000ff */
[----:B------:R3:W3:Y:S01]  /*8c90*/  MUFU.EX2 R214, R45 ;  /* 0x0000002d00d67308 */ /* 0x0006e20000000800 */
[----:B------:R-:W-:Y:S01]  /*8ca0*/  MOV R157, R209 ;  /* 0x000000d1009d7202 */ /* 0x000fe20000000f00 */
[----:B-1----:R-:W-:Y:S01]  /*8cb0*/  FMUL.FTZ R43, R140, R187 ;  /* 0x000000bb8c2b7220 */ /* 0x002fe20000410000 */
[----:B------:R-:W-:Y:S07]  /*8cc0*/  MOV R187, R212 ;  /* 0x000000d400bb7202 */ /* 0x000fee0000000f00 */
[----:B------:R1:W-:Y:S01]  /*8cd0*/  MUFU.EX2 R177, R46 ;  /* 0x0000002e00b17308 */ /* 0x0003e20000000800 */
[----:B------:R-:W-:Y:S01]  /*8ce0*/  HMMA.16816.F32 R40, R148, R158, R40 ;  /* 0x0000009e9428723c */ /* 0x000fe20000001828 */
[----:B------:R-:W5:Y:S03]  /*8cf0*/  LDSM.16.MT88.4 R148, [R229+0x900] ;  /* 0x00090000e594783b */ /* 0x000f660000004200 */
[----:B--2---:R-:W-:Y:S05]  /*8d00*/  F2FP.PACK_AB R44, R185, R187 ;  /* 0x000000bbb92c723e */ /* 0x004fea00000000ff */
[----:B------:R-:W2:Y:S01]  /*8d10*/  LDL.LU R158, [R1+0x8] ;  /* 0x00000800019e7983 */ /* 0x000ea20000300800 */
[----:B------:R-:W-:Y:S02]  /*8d20*/  MUFU.EX2 R212, R53 ;  /* 0x0000003500d47308 */ /* 0x000fe40000000800 */
[----:B---3--:R-:W-:Y:S01]  /*8d30*/  F2FP.PACK_AB R45, R184, R186 ;  /* 0x000000bab82d723e */ /* 0x008fe200000000ff */
[----:B------:R-:W3:Y:S07]  /*8d40*/  LDL.LU R159, [R1+0x4] ;  /* 0x00000400019f7983 */ /* 0x000eee0000300800 */
[----:B------:R5:W-:Y:S01]  /*8d50*/  MUFU.EX2 R209, R54 ;  /* 0x0000003600d17308 */ /* 0x000be20000000800 */
[----:B-1----:R-:W-:Y:S07]  /*8d60*/  F2FP.PACK_AB R46, R165, R170 ;  /* 0x000000aaa52e723e */ /* 0x002fee00000000ff */
[-C--:B------:R-:W-:Y:S02]  /*8d70*/  HMMA.16816.F32 R4, R44, R152.reuse, R4 ;  /* 0x000000982c04723c */ /* 0x080fe40000001804 */
[----:B------:R-:W-:Y:S06]  /*8d80*/  MUFU.EX2 R210, R65 ;  /* 0x0000004100d27308 */ /* 0x000fec0000000800 */
[C---:B------:R-:W-:Y:S04]  /*8d90*/  HMMA.16816.F32 R8, R144.reuse, R152, R8 ;  /* 0x000000989008723c */ /* 0x040fe80000001808 */
[----:B------:R-:W-:Y:S01]  /*8da0*/  MUFU.EX2 R183, R66 ;  /* 0x0000004200b77308 */ /* 0x000fe20000000800 */
[----:B-----5:R-:W-:Y:S03]  /*8db0*/  LDSM.16.MT88.4 R52, [R228+0x1100] ;  /* 0x00110000e434783b */ /* 0x020fe60000004200 */
[-C--:B------:R-:W-:Y:S06]  /*8dc0*/  HMMA.16816.F32 R12, R144, R154.reuse, R12 ;  /* 0x0000009a900c723c */ /* 0x080fec000000180c */
[----:B------:R1:W-:Y:S02]  /*8dd0*/  MUFU.EX2 R207, R67 ;  /* 0x0000004300cf7308 */ /* 0x0003e40000000800 */
[C---:B------:R-:W-:Y:S01]  /*8de0*/  HMMA.16816.F32 R16, R44.reuse, R154, R16 ;  /* 0x0000009a2c10723c */ /* 0x040fe20000001810 */
[----:B------:R-:W5:Y:S07]  /*8df0*/  LDSM.16.MT88.4 R152, [R230+0x900] ;  /* 0x00090000e698783b */ /* 0x000f6e0000004200 */
[----:B------:R-:W-:Y:S01]  /*8e00*/  MUFU.EX2 R205, R61 ;  /* 0x0000003d00cd7308 */ /* 0x000fe20000000800 */
[-C--:B------:R-:W-:Y:S08]  /*8e10*/  HMMA.16816.F32 R20, R44, R160.reuse, R20 ;  /* 0x000000a02c14723c */ /* 0x080ff00000001814 */
[C---:B------:R-:W-:Y:S01]  /*8e20*/  HMMA.16816.F32 R24, R144.reuse, R160, R24 ;  /* 0x000000a09018723c */ /* 0x040fe20000001818 */
[----:B------:R-:W3:Y:S01]  /*8e30*/  LDL.LU R161, [R1] ;  /* 0x0000000001a17983 */ /* 0x000ee20000300800 */
[----:B------:R-:W-:Y:S03]  /*8e40*/  MUFU.EX2 R188, R62 ;  /* 0x0000003e00bc7308 */ /* 0x000fe60000000800 */
[----:B-1----:R-:W1:Y:S02]  /*8e50*/  LDSM.16.MT88.4 R64, [R231+0x1100] ;  /* 0x00110000e740783b */ /* 0x002e640000004200 */
[----:B------:R-:W-:Y:S01]  /*8e60*/  MOV R160, R175 ;  /* 0x000000af00a07202 */ /* 0x000fe20000000f00 */
[-C--:B------:R-:W-:Y:S04]  /*8e70*/  HMMA.16816.F32 R28, R144, R162.reuse, R28 ;  /* 0x000000a2901c723c */ /* 0x080fe8000000181c */
[----:B------:R-:W-:Y:S04]  /*8e80*/  MUFU.EX2 R191, R68 ;  /* 0x0000004400bf7308 */ /* 0x000fe80000000800 */
[C---:B------:R-:W-:Y:S06]  /*8e90*/  HMMA.16816.F32 R32, R44.reuse, R162, R32 ;  /* 0x000000a22c20723c */ /* 0x040fec0000001820 */
[----:B------:R-:W-:Y:S02]  /*8ea0*/  MUFU.EX2 R204, R69 ;  /* 0x0000004500cc7308 */ /* 0x000fe40000000800 */
[-C--:B------:R-:W-:Y:S08]  /*8eb0*/  HMMA.16816.F32 R36, R44, R148.reuse, R36 ;  /* 0x000000942c24723c */ /* 0x080ff00000001824 */
[C---:B------:R-:W-:Y:S01]  /*8ec0*/  HMMA.16816.F32 R48, R144.reuse, R148, R48 ;  /* 0x000000949030723c */ /* 0x040fe20000001830 */
[----:B------:R-:W-:Y:S07]  /*8ed0*/  MUFU.EX2 R189, R70 ;  /* 0x0000004600bd7308 */ /* 0x000fee0000000800 */
[-C--:B------:R-:W-:Y:S03]  /*8ee0*/  HMMA.16816.F32 R116, R144, R150.reuse, R116 ;  /* 0x000000969074723c */ /* 0x080fe60000001874 */
[----:B------:R-:W1:Y:S05]  /*8ef0*/  MUFU.EX2 R176, R142 ;  /* 0x0000008e00b07308 */ /* 0x000e6a0000000800 */
[C---:B------:R-:W-:Y:S05]  /*8f00*/  HMMA.16816.F32 R120, R44.reuse, R150, R120 ;  /* 0x000000962c78723c */ /* 0x040fea0000001878 */
[----:B------:R1:W-:Y:S03]  /*8f10*/  MUFU.EX2 R142, R63 ;  /* 0x0000003f008e7308 */ /* 0x0003e60000000800 */
[-C--:B-----5:R-:W-:Y:S07]  /*8f20*/  HMMA.16816.F32 R124, R44, R152.reuse, R124 ;  /* 0x000000982c7c723c */ /* 0x0a0fee000000187c */
[----:B------:R5:W-:Y:S01]  /*8f30*/  MUFU.EX2 R179, R56 ;  /* 0x0000003800b37308 */ /* 0x000be20000000800 */
[C---:B------:R-:W-:Y:S08]  /*8f40*/  HMMA.16816.F32 R128, R144.reuse, R152, R128 ;  /* 0x000000989080723c */ /* 0x040ff00000001880 */
[-C--:B------:R-:W-:Y:S01]  /*8f50*/  HMMA.16816.F32 R132, R144, R154.reuse, R132 ;  /* 0x0000009a9084723c */ /* 0x080fe20000001884 */
[----:B------:R5:W4:Y:S01]  /*8f60*/  MUFU.EX2 R182, R57 ;  /* 0x0000003900b67308 */ /* 0x000b220000000800 */
[----:B-1----:R-:W1:Y:S06]  /*8f70*/  LDSM.16.MT88.4 R60, [R229+0x1100] ;  /* 0x00110000e53c783b */ /* 0x002e6c0000004200 */
[----:B------:R-:W-:Y:S03]  /*8f80*/  HMMA.16816.F32 R40, R44, R154, R40 ;  /* 0x0000009a2c28723c */ /* 0x000fe60000001828 */
[----:B------:R1:W-:Y:S04]  /*8f90*/  MUFU.EX2 R181, R58 ;  /* 0x0000003a00b57308 */ /* 0x0003e80000000800 */
[----:B------:R-:W-:Y:S02]  /*8fa0*/  F2FP.PACK_AB R44, R249, R250 ;  /* 0x000000faf92c723e */ /* 0x000fe400000000ff */
[----:B------:R-:W-:Y:S03]  /*8fb0*/  F2FP.PACK_AB R46, R247, R248 ;  /* 0x000000f8f72e723e */ /* 0x000fe600000000ff */
[----:B------:R-:W-:Y:S01]  /*8fc0*/  F2FP.PACK_AB R45, R225, R226 ;  /* 0x000000e2e12d723e */ /* 0x000fe200000000ff */
[----:B------:R1:W1:Y:S01]  /*8fd0*/  MUFU.EX2 R180, R59 ;  /* 0x0000003b00b47308 */ /* 0x0002620000000800 */
[----:B------:R-:W-:Y:S02]  /*8fe0*/  F2FP.PACK_AB R47, R222, R223 ;  /* 0x000000dfde2f723e */ /* 0x000fe400000000ff */
[----:B-----5:R-:W-:Y:S02]  /*8ff0*/  F2FP.PACK_AB R56, R216, R169 ;  /* 0x000000a9d838723e */ /* 0x020fe400000000ff */
[----:B------:R-:W-:Y:S03]  /*9000*/  F2FP.PACK_AB R57, R178, R168 ;  /* 0x000000a8b239723e */ /* 0x000fe600000000ff */
[-C--:B------:R-:W-:Y:S02]  /*9010*/  HMMA.16816.F32 R4, R44, R52.reuse, R4 ;  /* 0x000000342c04723c */ /* 0x080fe40000001804 */
[----:B------:R-:W-:Y:S01]  /*9020*/  MUFU.EX2 R190, R81 ;  /* 0x0000005100be7308 */ /* 0x000fe20000000800 */
[----:B-1----:R-:W-:Y:S09]  /*9030*/  F2FP.PACK_AB R58, R214, R215 ;  /* 0x000000d7d63a723e */ /* 0x002ff200000000ff */
[----:B------:R1:W-:Y:S01]  /*9040*/  MUFU.EX2 R81, R71 ;  /* 0x0000004700517308 */ /* 0x0003e20000000800 */
[----:B------:R-:W-:Y:S09]  /*9050*/  F2FP.PACK_AB R59, R176, R177 ;  /* 0x000000b1b03b723e */ /* 0x000ff200000000ff */
[----:B------:R-:W-:Y:S01]  /*9060*/  MUFU.EX2 R113, R113 ;  /* 0x0000007100717308 */ /* 0x000fe20000000800 */
[C---:B------:R-:W-:Y:S08]  /*9070*/  HMMA.16816.F32 R8, R56.reuse, R52, R8 ;  /* 0x000000343808723c */ /* 0x040ff00000001808 */
[-C--:B------:R-:W-:Y:S01]  /*9080*/  HMMA.16816.F32 R12, R56, R54.reuse, R12 ;  /* 0x00000036380c723c */ /* 0x080fe2000000180c */
[----:B------:R-:W-:Y:S01]  /*9090*/  MUFU.EX2 R115, R115 ;  /* 0x0000007300737308 */ /* 0x000fe20000000800 */
[----:B-1----:R-:W-:Y:S06]  /*90a0*/  LDSM.16.MT88.4 R68, [R229+0x2100] ;  /* 0x00210000e544783b */ /* 0x002fec0000004200 */
[C---:B------:R-:W-:Y:S03]  /*90b0*/  HMMA.16816.F32 R16, R44.reuse, R54, R16 ;  /* 0x000000362c10723c */ /* 0x040fe60000001810 */
[----:B------:R-:W-:Y:S01]  /*90c0*/  MUFU.EX2 R109, R109 ;  /* 0x0000006d006d7308 */ /* 0x000fe20000000800 */
[----:B------:R-:W1:Y:S04]  /*90d0*/  LDSM.16.MT88.4 R52, [R230+0x1100] ;  /* 0x00110000e634783b */ /* 0x000e680000004200 */
[-C--:B------:R-:W-:Y:S05]  /*90e0*/  HMMA.16816.F32 R20, R44, R64.reuse, R20 ;  /* 0x000000402c14723c */ /* 0x080fea0000001814 */
[----:B------:R-:W-:Y:S03]  /*90f0*/  MUFU.EX2 R203, R80 ;  /* 0x0000005000cb7308 */ /* 0x000fe60000000800 */
[C---:B------:R-:W-:Y:S07]  /*9100*/  HMMA.16816.F32 R24, R56.reuse, R64, R24 ;  /* 0x000000403818723c */ /* 0x040fee0000001818 */
[----:B------:R-:W-:Y:S01]  /*9110*/  MUFU.EX2 R82, R82 ;  /* 0x0000005200527308 */ /* 0x000fe20000000800 */
[-C--:B------:R-:W-:Y:S08]  /*9120*/  HMMA.16816.F32 R28, R56, R66.reuse, R28 ;  /* 0x00000042381c723c */ /* 0x080ff0000000181c */
[C---:B------:R-:W-:Y:S01]  /*9130*/  HMMA.16816.F32 R32, R44.reuse, R66, R32 ;  /* 0x000000422c20723c */ /* 0x040fe20000001820 */
[----:B------:R-:W5:Y:S01]  /*9140*/  LDSM.16.MT88.4 R64, [R228+0x1900] ;  /* 0x00190000e440783b */ /* 0x000f620000004200 */
[----:B------:R-:W-:Y:S06]  /*9150*/  MUFU.EX2 R83, R83 ;  /* 0x0000005300537308 */ /* 0x000fec0000000800 */
[-C--:B------:R-:W-:Y:S04]  /*9160*/  HMMA.16816.F32 R36, R44, R60.reuse, R36 ;  /* 0x0000003c2c24723c */ /* 0x080fe80000001824 */
[----:B------:R1:W-:Y:S04]  /*9170*/  MUFU.EX2 R80, R72 ;  /* 0x0000004800507308 */ /* 0x0003e80000000800 */
[C---:B------:R-:W-:Y:S04]  /*9180*/  HMMA.16816.F32 R48, R56.reuse, R60, R48 ;  /* 0x0000003c3830723c */ /* 0x040fe80000001830 */
[----:B----4-:R-:W-:Y:S02]  /*9190*/  FFMA.FTZ R0, R0, R156, R195 ;  /* 0x0000009c00007223 */ /* 0x010fe400000100c3 */
[----:B------:R-:W4:Y:S02]  /*91a0*/  MUFU.EX2 R73, R73 ;  /* 0x0000004900497308 */ /* 0x000f240000000800 */
[-C--:B------:R-:W-:Y:S08]  /*91b0*/  HMMA.16816.F32 R116, R56, R62.reuse, R116 ;  /* 0x0000003e3874723c */ /* 0x080ff00000001874 */
[C---:B------:R-:W-:Y:S01]  /*91c0*/  HMMA.16816.F32 R120, R44.reuse, R62, R120 ;  /* 0x0000003e2c78723c */ /* 0x040fe20000001878 */
[----:B------:R-:W-:Y:S01]  /*91d0*/  LDSM.16.MT88.4 R60, [R229+0x1900] ;  /* 0x00190000e53c783b */ /* 0x000fe20000004200 */
[----:B------:R-:W-:Y:S02]  /*91e0*/  MUFU.EX2 R76, R76 ;  /* 0x0000004c004c7308 */ /* 0x000fe40000000800 */
[----:B-1----:R-:W-:Y:S04]  /*91f0*/  FADD.FTZ R72, R196, R0 ;  /* 0x00000000c4487221 */ /* 0x002fe80000010000 */
[-C--:B------:R-:W-:Y:S04]  /*9200*/  HMMA.16816.F32 R124, R44, R52.reuse, R124 ;  /* 0x000000342c7c723c */ /* 0x080fe8000000187c */
[----:B------:R-:W1:Y:S04]  /*9210*/  MUFU.EX2 R77, R77 ;  /* 0x0000004d004d7308 */ /* 0x000e680000000800 */
[C---:B------:R-:W-:Y:S06]  /*9220*/  HMMA.16816.F32 R128, R56.reuse, R52, R128 ;  /* 0x000000343880723c */ /* 0x040fec0000001880 */
[----:B------:R-:W-:Y:S01]  /*9230*/  MUFU.EX2 R74, R74 ;  /* 0x0000004a004a7308 */ /* 0x000fe20000000800 */
[----:B------:R-:W-:Y:S01]  /*9240*/  F2FP.PACK_AB R52, R182, R179 ;  /* 0x000000b3b634723e */ /* 0x000fe200000000ff */
[-C--:B------:R-:W-:Y:S01]  /*9250*/  HMMA.16816.F32 R132, R56, R54.reuse, R132 ;  /* 0x000000363884723c */ /* 0x080fe20000001884 */
[----:B------:R-:W1:Y:S03]  /*9260*/  LDSM.16.MT88.4 R56, [R231+0x1900] ;  /* 0x00190000e738783b */ /* 0x000e660000004200 */
[----:B------:R-:W-:Y:S04]  /*9270*/  F2FP.PACK_AB R53, R180, R181 ;  /* 0x000000b5b435723e */ /* 0x000fe800000000ff */
[----:B------:R-:W-:Y:S01]  /*9280*/  HMMA.16816.F32 R40, R44, R54, R40 ;  /* 0x000000362c28723c */ /* 0x000fe20000001828 */
[----:B------:R-:W1:Y:S03]  /*9290*/  MUFU.EX2 R75, R75 ;  /* 0x0000004b004b7308 */ /* 0x000e660000000800 */
[----:B--2---:R-:W-:Y:S03]  /*92a0*/  FFMA.FTZ R140, R140, R158, R219 ;  /* 0x0000009e8c8c7223 */ /* 0x004fe600000100db */
[----:B------:R-:W-:Y:S01]  /*92b0*/  F2FP.PACK_AB R44, R212, R213 ;  /* 0x000000d5d42c723e */ /* 0x000fe200000000ff */
[----:B---3--:R-:W-:Y:S01]  /*92c0*/  FFMA.FTZ R139, R139, R159, R217 ;  /* 0x0000009f8b8b7223 */ /* 0x008fe200000100d9 */
[----:B------:R-:W-:Y:S02]  /*92d0*/  F2FP.PACK_AB R46, R210, R211 ;  /* 0x000000d3d22e723e */ /* 0x000fe400000000ff */
[----:B------:R-:W-:Y:S01]  /*92e0*/  MUFU.EX2 R78, R78 ;  /* 0x0000004e004e7308 */ /* 0x000fe20000000800 */
[----:B------:R-:W-:Y:S01]  /*92f0*/  F2FP.PACK_AB R45, R208, R209 ;  /* 0x000000d1d02d723e */ /* 0x000fe200000000ff */
[----:B------:R-:W-:Y:S01]  /*9300*/  FADD.FTZ R140, R220, R140 ;  /* 0x0000008cdc8c7221 */ /* 0x000fe20000010000 */
[----:B------:R-:W-:Y:S01]  /*9310*/  F2FP.PACK_AB R47, R207, R183 ;  /* 0x000000b7cf2f723e */ /* 0x000fe200000000ff */
[----:B------:R-:W-:Y:S01]  /*9320*/  FADD.FTZ R139, R218, R139 ;  /* 0x0000008bda8b7221 */ /* 0x000fe20000010000 */
[----:B------:R-:W-:Y:S02]  /*9330*/  F2FP.PACK_AB R54, R205, R206 ;  /* 0x000000cecd36723e */ /* 0x000fe400000000ff */
[----:B------:R-:W-:Y:S01]  /*9340*/  F2FP.PACK_AB R55, R142, R188 ;  /* 0x000000bc8e37723e */ /* 0x000fe200000000ff */
[----:B------:R-:W-:Y:S01]  /*9350*/  FADD.FTZ R0, R173, R139 ;  /* 0x0000008bad007221 */ /* 0x000fe20000010000 */
[----:B------:R-:W-:Y:S01]  /*9360*/  MOV R139, R136 ;  /* 0x00000088008b7202 */ /* 0x000fe20000000f00 */
[-C--:B-----5:R-:W-:Y:S01]  /*9370*/  HMMA.16816.F32 R4, R44, R64.reuse, R4 ;  /* 0x000000402c04723c */ /* 0x0a0fe20000001804 */
[----:B------:R-:W2:Y:S07]  /*9380*/  MUFU.EX2 R79, R79 ;  /* 0x0000004f004f7308 */ /* 0x000eae0000000800 */
[C---:B------:R-:W-:Y:S03]  /*9390*/  HMMA.16816.F32 R8, R52.reuse, R64, R8 ;  /* 0x000000403408723c */ /* 0x040fe60000001808 */
[----:B------:R-:W-:Y:S05]  /*93a0*/  MUFU.EX2 R84, R84 ;  /* 0x0000005400547308 */ /* 0x000fea0000000800 */
[-C--:B------:R-:W-:Y:S05]  /*93b0*/  HMMA.16816.F32 R12, R52, R66.reuse, R12 ;  /* 0x00000042340c723c */ /* 0x080fea000000180c */
[----:B------:R-:W-:Y:S03]  /*93c0*/  MUFU.EX2 R85, R85 ;  /* 0x0000005500557308 */ /* 0x000fe60000000800 */
[C---:B------:R-:W-:Y:S01]  /*93d0*/  HMMA.16816.F32 R16, R44.reuse, R66, R16 ;  /* 0x000000422c10723c */ /* 0x040fe20000001810 */
[----:B------:R-:W3:Y:S06]  /*93e0*/  LDSM.16.MT88.4 R64, [R230+0x1900] ;  /* 0x00190000e640783b */ /* 0x000eec0000004200 */
[----:B------:R-:W-:Y:S01]  /*93f0*/  MUFU.EX2 R96, R96 ;  /* 0x0000006000607308 */ /* 0x000fe20000000800 */
[-C--:B-1----:R-:W-:Y:S08]  /*9400*/  HMMA.16816.F32 R20, R44, R56.reuse, R20 ;  /* 0x000000382c14723c */ /* 0x082ff00000001814 */
[C---:B------:R-:W-:Y:S01]  /*9410*/  HMMA.16816.F32 R24, R52.reuse, R56, R24 ;  /* 0x000000383418723c */ /* 0x040fe20000001818 */
[----:B------:R-:W-:Y:S03]  /*9420*/  MUFU.EX2 R97, R97 ;  /* 0x0000006100617308 */ /* 0x000fe60000000800 */
[----:B------:R-:W-:Y:S01]  /*9430*/  FFMA.FTZ R141, R141, R161, R221 ;  /* 0x000000a18d8d7223 */ /* 0x000fe200000100dd */
[----:B------:R-:W-:Y:S02]  /*9440*/  MOV R161, R157 ;  /* 0x0000009d00a17202 */ /* 0x000fe40000000f00 */
[----:B------:R-:W-:Y:S01]  /*9450*/  LDSM.16.MT88.4 R156, [R228+0x3100] ;  /* 0x00310000e49c783b */ /* 0x000fe20000004200 */
[-C--:B------:R-:W-:Y:S03]  /*9460*/  HMMA.16816.F32 R28, R52, R58.reuse, R28 ;  /* 0x0000003a341c723c */ /* 0x080fe6000000181c */
[----:B------:R-:W-:Y:S01]  /*9470*/  MUFU.EX2 R86, R86 ;  /* 0x0000005600567308 */ /* 0x000fe20000000800 */
[----:B------:R-:W-:Y:S04]  /*9480*/  FADD.FTZ R141, R224, R141 ;  /* 0x0000008de08d7221 */ /* 0x000fe80000010000 */
[C---:B------:R-:W-:Y:S01]  /*9490*/  HMMA.16816.F32 R32, R44.reuse, R58, R32 ;  /* 0x0000003a2c20723c */ /* 0x040fe20000001820 */
[----:B------:R-:W1:Y:S03]  /*94a0*/  LDSM.16.MT88.4 R56, [R228+0x2100] ;  /* 0x00210000e438783b */ /* 0x000e660000004200 */
[----:B------:R-:W-:Y:S01]  /*94b0*/  FADD.FTZ R141, R227, R141 ;  /* 0x0000008de38d7221 */ /* 0x000fe20000010000 */
[----:B------:R-:W-:Y:S03]  /*94c0*/  MUFU.EX2 R87, R87 ;  /* 0x0000005700577308 */ /* 0x000fe60000000800 */
[-C--:B------:R-:W-:Y:S07]  /*94d0*/  HMMA.16816.F32 R36, R44, R60.reuse, R36 ;  /* 0x0000003c2c24723c */ /* 0x080fee0000001824 */
[----:B------:R-:W-:Y:S01]  /*94e0*/  MUFU.EX2 R98, R98 ;  /* 0x0000006200627308 */ /* 0x000fe20000000800 */
[C---:B------:R-:W-:Y:S08]  /*94f0*/  HMMA.16816.F32 R48, R52.reuse, R60, R48 ;  /* 0x0000003c3430723c */ /* 0x040ff00000001830 */
[-C--:B------:R-:W-:Y:S01]  /*9500*/  HMMA.16816.F32 R116, R52, R62.reuse, R116 ;  /* 0x0000003e3474723c */ /* 0x080fe20000001874 */
[----:B------:R-:W-:Y:S07]  /*9510*/  MUFU.EX2 R99, R99 ;  /* 0x0000006300637308 */ /* 0x000fee0000000800 */
[C---:B------:R-:W-:Y:S01]  /*9520*/  HMMA.16816.F32 R120, R44.reuse, R62, R120 ;  /* 0x0000003e2c78723c */ /* 0x040fe20000001878 */
[----:B------:R-:W5:Y:S02]  /*9530*/  LDSM.16.MT88.4 R60, [R231+0x2100] ;  /* 0x00210000e73c783b */ /* 0x000f640000004200 */
[----:B------:R-:W-:Y:S05]  /*9540*/  MUFU.EX2 R100, R100 ;  /* 0x0000006400647308 */ /* 0x000fea0000000800 */
[-C--:B---3--:R-:W-:Y:S05]  /*9550*/  HMMA.16816.F32 R124, R44, R64.reuse, R124 ;  /* 0x000000402c7c723c */ /* 0x088fea000000187c */
[----:B------:R-:W-:Y:S03]  /*9560*/  MUFU.EX2 R101, R101 ;  /* 0x0000006500657308 */ /* 0x000fe60000000800 */
[C---:B------:R-:W-:Y:S07]  /*9570*/  HMMA.16816.F32 R128, R52.reuse, R64, R128 ;  /* 0x000000403480723c */ /* 0x040fee0000001880 */
[----:B------:R-:W-:Y:S01]  /*9580*/  MUFU.EX2 R112, R112 ;  /* 0x0000007000707308 */ /* 0x000fe20000000800 */
[-C--:B------:R-:W-:Y:S07]  /*9590*/  HMMA.16816.F32 R132, R52, R66.reuse, R132 ;  /* 0x000000423484723c */ /* 0x080fee0000001884 */
[----:B----4-:R-:W-:Y:S01]  /*95a0*/  F2FP.PACK_AB R52, R73, R80 ;  /* 0x000000504934723e */ /* 0x010fe200000000ff */
[----:B------:R-:W-:Y:S01]  /*95b0*/  HMMA.16816.F32 R40, R44, R66, R40 ;  /* 0x000000422c28723c */ /* 0x000fe20000001828 */
[----:B------:R-:W3:Y:S01]  /*95c0*/  LDSM.16.MT88.4 R64, [R230+0x2100] ;  /* 0x00210000e640783b */ /* 0x000ee20000004200 */
[----:B------:R-:W-:Y:S02]  /*95d0*/  MUFU.EX2 R102, R102 ;  /* 0x0000006600667308 */ /* 0x000fe40000000800 */
[----:B------:R-:W-:Y:S02]  /*95e0*/  F2FP.PACK_AB R54, R77, R76 ;  /* 0x0000004c4d36723e */ /* 0x000fe400000000ff */
[----:B------:R-:W-:Y:S02]  /*95f0*/  F2FP.PACK_AB R53, R75, R74 ;  /* 0x0000004a4b35723e */ /* 0x000fe400000000ff */
[----:B------:R-:W-:Y:S04]  /*9600*/  F2FP.PACK_AB R44, R204, R191 ;  /* 0x000000bfcc2c723e */ /* 0x000fe800000000ff */
[----:B------:R-:W-:Y:S01]  /*9610*/  F2FP.PACK_AB R46, R190, R203 ;  /* 0x000000cbbe2e723e */ /* 0x000fe200000000ff */
[----:B------:R-:W-:Y:S01]  /*9620*/  MUFU.EX2 R103, R103 ;  /* 0x0000006700677308 */ /* 0x000fe20000000800 */
[----:B------:R-:W-:Y:S02]  /*9630*/  F2FP.PACK_AB R45, R81, R189 ;  /* 0x000000bd512d723e */ /* 0x000fe400000000ff */
[----:B------:R-:W-:Y:S02]  /*9640*/  F2FP.PACK_AB R47, R83, R82 ;  /* 0x00000052532f723e */ /* 0x000fe400000000ff */
[----:B--2---:R-:W-:Y:S05]  /*9650*/  F2FP.PACK_AB R55, R79, R78 ;  /* 0x0000004e4f37723e */ /* 0x004fea00000000ff */
[-C--:B-1----:R-:W-:Y:S01]  /*9660*/  HMMA.16816.F32 R4, R44, R56.reuse, R4 ;  /* 0x000000382c04723c */ /* 0x082fe20000001804 */
[----:B------:R-:W-:Y:S07]  /*9670*/  MUFU.EX2 R114, R114 ;  /* 0x0000007200727308 */ /* 0x000fee0000000800 */
[C---:B------:R-:W-:Y:S03]  /*9680*/  HMMA.16816.F32 R8, R52.reuse, R56, R8 ;  /* 0x000000383408723c */ /* 0x040fe60000001808 */
[----:B------:R-:W-:Y:S05]  /*9690*/  MUFU.EX2 R105, R105 ;  /* 0x0000006900697308 */ /* 0x000fea0000000800 */
[-C--:B------:R-:W-:Y:S05]  /*96a0*/  HMMA.16816.F32 R12, R52, R58.reuse, R12 ;  /* 0x0000003a340c723c */ /* 0x080fea000000180c */
[----:B------:R-:W-:Y:S03]  /*96b0*/  MUFU.EX2 R108, R108 ;  /* 0x0000006c006c7308 */ /* 0x000fe60000000800 */
[C---:B------:R-:W-:Y:S01]  /*96c0*/  HMMA.16816.F32 R16, R44.reuse, R58, R16 ;  /* 0x0000003a2c10723c */ /* 0x040fe20000001810 */
[----:B------:R-:W1:Y:S06]  /*96d0*/  LDSM.16.MT88.4 R56, [R228+0x2900] ;  /* 0x00290000e438783b */ /* 0x000e6c0000004200 */
[----:B------:R-:W-:Y:S01]  /*96e0*/  MUFU.EX2 R88, R88 ;  /* 0x0000005800587308 */ /* 0x000fe20000000800 */
[-C--:B-----5:R-:W-:Y:S08]  /*96f0*/  HMMA.16816.F32 R20, R44, R60.reuse, R20 ;  /* 0x0000003c2c14723c */ /* 0x0a0ff00000001814 */
[C---:B------:R-:W-:Y:S01]  /*9700*/  HMMA.16816.F32 R24, R52.reuse, R60, R24 ;  /* 0x0000003c3418723c */ /* 0x040fe20000001818 */
[----:B------:R-:W2:Y:S07]  /*9710*/  MUFU.EX2 R89, R89 ;  /* 0x0000005900597308 */ /* 0x000eae0000000800 */
[-C--:B------:R-:W-:Y:S03]  /*9720*/  HMMA.16816.F32 R28, R52, R62.reuse, R28 ;  /* 0x0000003e341c723c */ /* 0x080fe6000000181c */
[----:B------:R-:W-:Y:S05]  /*9730*/  MUFU.EX2 R92, R92 ;  /* 0x0000005c005c7308 */ /* 0x000fea0000000800 */
[C---:B------:R-:W-:Y:S01]  /*9740*/  HMMA.16816.F32 R32, R44.reuse, R62, R32 ;  /* 0x0000003e2c20723c */ /* 0x040fe20000001820 */
[----:B------:R-:W4:Y:S04]  /*9750*/  LDSM.16.MT88.4 R60, [R231+0x2900] ;  /* 0x00290000e73c783b */ /* 0x000f280000004200 */
[----:B------:R-:W5:Y:S03]  /*9760*/  MUFU.EX2 R93, R93 ;  /* 0x0000005d005d7308 */ /* 0x000f660000000800 */
[-C--:B------:R-:W-:Y:S07]  /*9770*/  HMMA.16816.F32 R36, R44, R68.reuse, R36 ;  /* 0x000000442c24723c */ /* 0x080fee0000001824 */
[----:B------:R-:W-:Y:S01]  /*9780*/  MUFU.EX2 R90, R90 ;  /* 0x0000005a005a7308 */ /* 0x000fe20000000800 */
[C---:B------:R-:W-:Y:S08]  /*9790*/  HMMA.16816.F32 R48, R52.reuse, R68, R48 ;  /* 0x000000443430723c */ /* 0x040ff00000001830 */
[-C--:B------:R-:W-:Y:S01]  /*97a0*/  HMMA.16816.F32 R116, R52, R70.reuse, R116 ;  /* 0x000000463474723c */ /* 0x080fe20000001874 */
[----:B------:R-:W1:Y:S07]  /*97b0*/  MUFU.EX2 R91, R91 ;  /* 0x0000005b005b7308 */ /* 0x000e6e0000000800 */
[C---:B------:R-:W-:Y:S01]  /*97c0*/  HMMA.16816.F32 R120, R44.reuse, R70, R120 ;  /* 0x000000462c78723c */ /* 0x040fe20000001878 */
[----:B------:R-:W4:Y:S02]  /*97d0*/  LDSM.16.MT88.4 R68, [R229+0x2900] ;  /* 0x00290000e544783b */ /* 0x000f240000004200 */
[----:B------:R-:W-:Y:S05]  /*97e0*/  MUFU.EX2 R94, R94 ;  /* 0x0000005e005e7308 */ /* 0x000fea0000000800 */
[-C--:B---3--:R-:W-:Y:S05]  /*97f0*/  HMMA.16816.F32 R124, R44, R64.reuse, R124 ;  /* 0x000000402c7c723c */ /* 0x088fea000000187c */
[----:B------:R-:W3:Y:S03]  /*9800*/  MUFU.EX2 R95, R95 ;  /* 0x0000005f005f7308 */ /* 0x000ee60000000800 */
[C---:B------:R-:W-:Y:S07]  /*9810*/  HMMA.16816.F32 R128, R52.reuse, R64, R128 ;  /* 0x000000403480723c */ /* 0x040fee0000001880 */
[----:B------:R-:W3:Y:S01]  /*9820*/  MUFU.EX2 R104, R104 ;  /* 0x0000006800687308 */ /* 0x000ee20000000800 */
[-C--:B------:R-:W-:Y:S07]  /*9830*/  HMMA.16816.F32 R132, R52, R66.reuse, R132 ;  /* 0x000000423484723c */ /* 0x080fee0000001884 */
[----:B--2---:R-:W-:Y:S01]  /*9840*/  F2FP.PACK_AB R52, R89, R88 ;  /* 0x000000585934723e */ /* 0x004fe200000000ff */
[----:B------:R-:W-:Y:S01]  /*9850*/  HMMA.16816.F32 R40, R44, R66, R40 ;  /* 0x000000422c28723c */ /* 0x000fe20000001828 */
[----:B------:R-:W2:Y:S01]  /*9860*/  LDSM.16.MT88.4 R64, [R230+0x2900] ;  /* 0x00290000e640783b */ /* 0x000ea20000004200 */
[----:B------:R-:W-:Y:S02]  /*9870*/  MUFU.EX2 R106, R106 ;  /* 0x0000006a006a7308 */ /* 0x000fe40000000800 */
[----:B-----5:R-:W-:Y:S02]  /*9880*/  F2FP.PACK_AB R54, R93, R92 ;  /* 0x0000005c5d36723e */ /* 0x020fe400000000ff */
[----:B-1----:R-:W-:Y:S02]  /*9890*/  F2FP.PACK_AB R53, R91, R90 ;  /* 0x0000005a5b35723e */ /* 0x002fe400000000ff */
[----:B------:R-:W-:Y:S04]  /*98a0*/  F2FP.PACK_AB R44, R85, R84 ;  /* 0x00000054552c723e */ /* 0x000fe800000000ff */
[----:B------:R-:W-:Y:S01]  /*98b0*/  F2FP.PACK_AB R46, R97, R96 ;  /* 0x00000060612e723e */ /* 0x000fe200000000ff */
[----:B------:R-:W1:Y:S01]  /*98c0*/  MUFU.EX2 R107, R107 ;  /* 0x0000006b006b7308 */ /* 0x000e620000000800 */
[----:B------:R-:W-:Y:S02]  /*98d0*/  F2FP.PACK_AB R45, R87, R86 ;  /* 0x00000056572d723e */ /* 0x000fe400000000ff */
[----:B------:R-:W-:Y:S02]  /*98e0*/  F2FP.PACK_AB R47, R99, R98 ;  /* 0x00000062632f723e */ /* 0x000fe400000000ff */
[----:B---3--:R-:W-:Y:S05]  /*98f0*/  F2FP.PACK_AB R55, R95, R94 ;  /* 0x0000005e5f37723e */ /* 0x008fea00000000ff */
[-C--:B------:R-:W-:Y:S08]  /*9900*/  HMMA.16816.F32 R4, R44, R56.reuse, R4 ;  /* 0x000000382c04723c */ /* 0x080ff00000001804 */
[C---:B------:R-:W-:Y:S07]  /*9910*/  HMMA.16816.F32 R8, R52.reuse, R56, R8 ;  /* 0x000000383408723c */ /* 0x040fee0000001808 */
[----:B------:R-:W-:Y:S01]  /*9920*/  FADD.FTZ R57, R174, R140 ;  /* 0x0000008cae397221 */ /* 0x000fe20000010000 */
[-C--:B------:R-:W-:Y:S04]  /*9930*/  HMMA.16816.F32 R12, R52, R58.reuse, R12 ;  /* 0x0000003a340c723c */ /* 0x080fe8000000180c */
[----:B------:R-:W-:Y:S04]  /*9940*/  FADD.FTZ R56, R201, R72 ;  /* 0x00000048c9387221 */ /* 0x000fe80000010000 */
[C---:B------:R-:W-:Y:S07]  /*9950*/  HMMA.16816.F32 R16, R44.reuse, R58, R16 ;  /* 0x0000003a2c10723c */ /* 0x040fee0000001810 */
[----:B------:R-:W-:Y:S01]  /*9960*/  FADD.FTZ R59, R172, R141 ;  /* 0x0000008dac3b7221 */ /* 0x000fe20000010000 */
[-C--:B----4-:R-:W-:Y:S01]  /*9970*/  HMMA.16816.F32 R20, R44, R60.reuse, R20 ;  /* 0x0000003c2c14723c */ /* 0x090fe20000001814 */
[----:B------:R-:W3:Y:S03]  /*9980*/  LDSM.16.MT88.4 R172, [R231+0x3100] ;  /* 0x00310000e7ac783b */ /* 0x000ee60000004200 */
[----:B------:R-:W-:Y:S02]  /*9990*/  FADD.FTZ R58, R160, R57 ;  /* 0x00000039a03a7221 */ /* 0x000fe40000010000 */
[----:B------:R-:W-:Y:S02]  /*99a0*/  FADD.FTZ R57, R161, R0 ;  /* 0x00000000a1397221 */ /* 0x000fe40000010000 */
[C---:B------:R-:W-:Y:S01]  /*99b0*/  HMMA.16816.F32 R24, R52.reuse, R60, R24 ;  /* 0x0000003c3418723c */ /* 0x040fe20000001818 */
[----:B------:R4:W-:Y:S03]  /*99c0*/  MUFU.EX2 R60, R3 ;  /* 0x00000003003c7308 */ /* 0x0009e60000000800 */
[----:B------:R-:W-:Y:S01]  /*99d0*/  FADD.FTZ R0, R186, R58 ;  /* 0x0000003aba007221 */ /* 0x000fe20000010000 */
[----:B------:R-:W-:Y:S01]  /*99e0*/  F2FP.PACK_AB R186, R113, R112 ;  /* 0x0000007071ba723e */ /* 0x000fe200000000ff */
[----:B------:R-:W-:Y:S02]  /*99f0*/  FADD.FTZ R57, R251, R57 ;  /* 0x00000039fb397221 */ /* 0x000fe40000010000 */
[-C--:B------:R-:W-:Y:S03]  /*9a00*/  HMMA.16816.F32 R28, R52, R62.reuse, R28 ;  /* 0x0000003e341c723c */ /* 0x080fe6000000181c */
[----:B------:R-:W5:Y:S01]  /*9a10*/  MUFU.EX2 R61, R110 ;  /* 0x0000006e003d7308 */ /* 0x000f620000000800 */
[----:B------:R-:W-:Y:S01]  /*9a20*/  FADD.FTZ R0, R184, R0 ;  /* 0x00000000b8007221 */ /* 0x000fe20000010000 */
[----:B------:R-:W-:Y:S01]  /*9a30*/  F2FP.PACK_AB R184, R101, R100 ;  /* 0x0000006465b8723e */ /* 0x000fe200000000ff */
[----:B------:R-:W-:Y:S02]  /*9a40*/  FADD.FTZ R57, R171, R57 ;  /* 0x00000039ab397221 */ /* 0x000fe40000010000 */
[C---:B------:R-:W-:Y:S04]  /*9a50*/  HMMA.16816.F32 R32, R44.reuse, R62, R32 ;  /* 0x0000003e2c20723c */ /* 0x040fe80000001820 */
[----:B------:R-:W-:Y:S04]  /*9a60*/  FADD.FTZ R0, R167, R0 ;  /* 0x00000000a7007221 */ /* 0x000fe80000010000 */
[-C--:B------:R-:W-:Y:S04]  /*9a70*/  HMMA.16816.F32 R36, R44, R68.reuse, R36 ;  /* 0x000000442c24723c */ /* 0x080fe80000001824 */
[----:B----4-:R-:W-:Y:S01]  /*9a80*/  FADD.FTZ R3, R187, R59 ;  /* 0x0000003bbb037221 */ /* 0x010fe20000010000 */
[----:B------:R-:W-:Y:S03]  /*9a90*/  F2FP.PACK_AB R187, R115, R114 ;  /* 0x0000007273bb723e */ /* 0x000fe600000000ff */
[C---:B------:R-:W-:Y:S04]  /*9aa0*/  HMMA.16816.F32 R48, R52.reuse, R68, R48 ;  /* 0x000000443430723c */ /* 0x040fe80000001830 */
[----:B------:R-:W-:Y:S01]  /*9ab0*/  FADD.FTZ R3, R185, R3 ;  /* 0x00000003b9037221 */ /* 0x000fe20000010000 */
[----:B------:R-:W-:Y:S03]  /*9ac0*/  F2FP.PACK_AB R185, R103, R102 ;  /* 0x0000006667b9723e */ /* 0x000fe600000000ff */
[-C--:B------:R-:W-:Y:S08]  /*9ad0*/  HMMA.16816.F32 R116, R52, R70.reuse, R116 ;  /* 0x000000463474723c */ /* 0x080ff00000001874 */
[C---:B------:R-:W-:Y:S08]  /*9ae0*/  HMMA.16816.F32 R120, R44.reuse, R70, R120 ;  /* 0x000000462c78723c */ /* 0x040ff00000001878 */
[-C--:B--2---:R-:W-:Y:S08]  /*9af0*/  HMMA.16816.F32 R124, R44, R64.reuse, R124 ;  /* 0x000000402c7c723c */ /* 0x084ff0000000187c */
[C---:B------:R-:W-:Y:S08]  /*9b00*/  HMMA.16816.F32 R128, R52.reuse, R64, R128 ;  /* 0x000000403480723c */ /* 0x040ff00000001880 */
[-C--:B------:R-:W-:Y:S07]  /*9b10*/  HMMA.16816.F32 R132, R52, R66.reuse, R132 ;  /* 0x000000423484723c */ /* 0x080fee0000001884 */
[----:B------:R-:W-:Y:S01]  /*9b20*/  FADD.FTZ R52, R202, R56 ;  /* 0x00000038ca347221 */ /* 0x000fe20000010000 */
[----:B------:R-:W-:Y:S04]  /*9b30*/  HMMA.16816.F32 R40, R44, R66, R40 ;  /* 0x000000422c28723c */ /* 0x000fe80000001828 */
[----:B------:R-:W-:Y:S03]  /*9b40*/  FADD.FTZ R52, R197, R52 ;  /* 0x00000034c5347221 */ /* 0x000fe60000010000 */
[----:B------:R-:W-:Y:S01]  /*9b50*/  F2FP.PACK_AB R44, R105, R104 ;  /* 0x00000068692c723e */ /* 0x000fe200000000ff */
[----:B------:R-:W-:Y:S01]  /*9b60*/  FADD.FTZ R53, R198, R52 ;  /* 0x00000034c6357221 */ /* 0x000fe20000010000 */
[-C--:B------:R-:W-:Y:S01]  /*9b70*/  HMMA.16816.F32 R148, R184, R156.reuse, R4 ;  /* 0x0000009cb894723c */ /* 0x080fe20000001804 */
[----:B------:R-:W2:Y:S04]  /*9b80*/  LDSM.16.MT88.4 R4, [R229+0x3100] ;  /* 0x00310000e504783b */ /* 0x000ea80000004200 */
[----:B------:R-:W-:Y:S01]  /*9b90*/  FADD.FTZ R52, R170, R3 ;  /* 0x00000003aa347221 */ /* 0x000fe20000010000 */
[----:B------:R-:W-:Y:S01]  /*9ba0*/  F2FP.PACK_AB R46, R109, R108 ;  /* 0x0000006c6d2e723e */ /* 0x000fe200000000ff */
[----:B------:R-:W-:Y:S01]  /*9bb0*/  FADD.FTZ R3, R199, R53 ;  /* 0x00000035c7037221 */ /* 0x000fe20000010000 */
[----:B-1----:R-:W-:Y:S04]  /*9bc0*/  F2FP.PACK_AB R45, R107, R106 ;  /* 0x0000006a6b2d723e */ /* 0x002fe800000000ff */
[----:B------:R-:W-:Y:S01]  /*9bd0*/  FADD.FTZ R3, R200, R3 ;  /* 0x00000003c8037221 */ /* 0x000fe20000010000 */
[----:B-----5:R-:W-:Y:S07]  /*9be0*/  F2FP.PACK_AB R47, R60, R61 ;  /* 0x0000003d3c2f723e */ /* 0x020fee00000000ff */
        /* <DEDUP_REMOVED lines=98> */
[----:B------:R-:W-:Y:S01]  /*a210*/  STL [R1], R5 ;  /* 0x0000000501007387 */ /* 0x000fe20000100800 */
[----:B------:R-:W-:Y:S02]  /*a220*/  FADD.FTZ R3, R109, R3 ;  /* 0x000000036d037221 */ /* 0x000fe40000010000 */
[----:B------:R-:W-:Y:S01]  /*a230*/  FADD.FTZ R0, R61, R7 ;  /* 0x000000073d007221 */ /* 0x000fe20000010000 */
[----:B------:R-:W-:Y:S03]  /*a240*/  STL [R1+0x8], R4 ;  /* 0x0000080401007387 */ /* 0x000fe60000100800 */
[----:B------:R-:W-:Y:S01]  /*a250*/  FADD.FTZ R0, R60, R0 ;  /* 0x000000003c007221 */ /* 0x000fe20000010000 */
[----:B------:R1:W-:Y:S04]  /*a260*/  STL [R1+0x4], R3 ;  /* 0x0000040301007387 */ /* 0x0003e80000100800 */
[----:B------:R2:W-:Y:S01]  /*a270*/  STL [R1+0xc], R0 ;  /* 0x00000c0001007387 */ /* 0x0005e20000100800 */
[----:B-1----:R-:W-:Y:S02]  /*a280*/  MOV R3, R137 ;  /* 0x0000008900037202 */ /* 0x002fe40000000f00 */
[----:B--2---:R-:W-:Y:S01]  /*a290*/  MOV R0, R138 ;  /* 0x0000008a00007202 */ /* 0x004fe20000000f00 */
[----:B------:R-:W-:-:S05]  /*a2a0*/  @P0 BRA `(.L_x_768) ;  /* 0xffffc1c000000947 */ /* 0x000fca000383ffff */
.L_x_767:
[----:B------:R-:W2:Y:S04]  /*a2b0*/  LDL.LU R7, [R1] ;  /* 0x0000000001077983 */ /* 0x000ea80000300800 */
[----:B-1----:R-:W3:Y:S04]  /*a2c0*/  LDL.LU R4, [R1+0x8] ;  /* 0x0000080001047983 */ /* 0x002ee80000300800 */
[----:B------:R-:W4:Y:S04]  /*a2d0*/  LDL.LU R10, [R1+0x4] ;  /* 0x00000400010a7983 */ /* 0x000f280000300800 */
[----:B------:R-:W5:Y:S01]  /*a2e0*/  LDL.LU R9, [R1+0xc] ;  /* 0x00000c0001097983 */ /* 0x000f620000300800 */
[----:B------:R-:W-:-:S02]  /*a2f0*/  MOV R37, 0xff800000 ;  /* 0xff80000000257802 */ /* 0x000fc40000000f00 */
[----:B------:R-:W-:Y:S02]  /*a300*/  MOV R38, 0xff800000 ;  /* 0xff80000000267802 */ /* 0x000fe40000000f00 */
[----:B------:R-:W-:Y:S02]  /*a310*/  MOV R39, 0xff800000 ;  /* 0xff80000000277802 */ /* 0x000fe40000000f00 */
[----:B------:R-:W-:Y:S02]  /*a320*/  MOV R40, 0xff800000 ;  /* 0xff80000000287802 */ /* 0x000fe40000000f00 */
[----:B------:R-:W-:Y:S01]  /*a330*/  PLOP3.LUT P4, PT, PT, PT, PT, 0x8, 0x0 ;  /* 0x000000000000781c */ /* 0x000fe20003f8e170 */
[----:B--2---:R-:W1:Y:S04]  /*a340*/  SHFL.BFLY PT, R5, R7, 0x2, 0x1f ;  /* 0x0c401f0007057f89 */ /* 0x004e6800000e0000 */
[----:B---3--:R-:W2:Y:S04]  /*a350*/  SHFL.BFLY PT, R6, R4, 0x2, 0x1f ;  /* 0x0c401f0004067f89 */ /* 0x008ea800000e0000 */
[----:B-----5:R-:W3:Y:S01]  /*a360*/  SHFL.BFLY PT, R8, R9, 0x2, 0x1f ;  /* 0x0c401f0009087f89 */ /* 0x020ee200000e0000 */
[----:B-1----:R-:W-:-:S03]  /*a370*/  FADD.FTZ R5, R5, R7 ;  /* 0x0000000705057221 */ /* 0x002fc60000010000 */
[----:B----4-:R-:W1:Y:S01]  /*a380*/  SHFL.BFLY PT, R7, R10, 0x2, 0x1f ;  /* 0x0c401f000a077f89 */ /* 0x010e6200000e0000 */
[----:B--2---:R-:W-:-:S03]  /*a390*/  FADD.FTZ R6, R6, R4 ;  /* 0x0000000406067221 */ /* 0x004fc60000010000 */
[----:B------:R-:W2:Y:S04]  /*a3a0*/  SHFL.BFLY PT, R0, R5, 0x1, 0x1f ;  /* 0x0c201f0005007f89 */ /* 0x000ea800000e0000 */
[----:B------:R-:W4:Y:S01]  /*a3b0*/  SHFL.BFLY PT, R4, R6, 0x1, 0x1f ;  /* 0x0c201f0006047f89 */ /* 0x000f2200000e0000 */
[----:B---3--:R-:W-:-:S05]  /*a3c0*/  FADD.FTZ R8, R8, R9 ;  /* 0x0000000908087221 */ /* 0x008fca0000010000 */
[----:B------:R-:W3:Y:S01]  /*a3d0*/  SHFL.BFLY PT, R9, R8, 0x1, 0x1f ;  /* 0x0c201f0008097f89 */ /* 0x000ee200000e0000 */
[----:B-1----:R-:W-:Y:S02]  /*a3e0*/  FADD.FTZ R7, R7, R10 ;  /* 0x0000000a07077221 */ /* 0x002fe40000010000 */
[----:B--2---:R-:W-:-:S03]  /*a3f0*/  FADD.FTZ R5, R5, R0 ;  /* 0x0000000005057221 */ /* 0x004fc60000010000 */
[----:B------:R-:W1:Y:S01]  /*a400*/  SHFL.BFLY PT, R3, R7, 0x1, 0x1f ;  /* 0x0c201f0007037f89 */ /* 0x000e6200000e0000 */
[----:B------:R-:W-:Y:S01]  /*a410*/  MOV R0, RZ ;  /* 0x000000ff00007202 */ /* 0x000fe20000000f00 */
[----:B----4-:R-:W-:Y:S01]  /*a420*/  FADD.FTZ R6, R6, R4 ;  /* 0x0000000406067221 */ /* 0x010fe20000010000 */
[----:B------:R-:W-:Y:S02]  /*a430*/  FSETP.NE.FTZ.AND P3, PT, R5, RZ, PT ;  /* 0x000000ff0500720b */ /* 0x000fe40003f75000 */
[----:B------:R-:W-:Y:S02]  /*a440*/  MOV R4, RZ ;  /* 0x000000ff00047202 */ /* 0x000fe40000000f00 */
[----:B------:R-:W-:Y:S01]  /*a450*/  FSETP.NE.FTZ.AND P2, PT, R6, RZ, PT ;  /* 0x000000ff0600720b */ /* 0x000fe20003f55000 */
[----:B---3--:R-:W-:-:S05]  /*a460*/  FADD.FTZ R8, R9, R8 ;  /* 0x0000000809087221 */ /* 0x008fca0000010000 */
[----:B------:R-:W-:-:S03]  /*a470*/  FSETP.NE.FTZ.AND P0, PT, R8, RZ, PT ;  /* 0x000000ff0800720b */ /* 0x000fc60003f15000 */
[----:B------:R-:W2:Y:S01]  /*a480*/  @P3 MUFU.RCP R0, R5 ;  /* 0x0000000500003308 */ /* 0x000ea20000001000 */
[----:B-1----:R-:W-:Y:S01]  /*a490*/  FADD.FTZ R7, R7, R3 ;  /* 0x0000000307077221 */ /* 0x002fe20000010000 */
[----:B------:R-:W-:-:S06]  /*a4a0*/  MOV R3, RZ ;  /* 0x000000ff00037202 */ /* 0x000fcc0000000f00 */
[----:B------:R-:W-:Y:S01]  /*a4b0*/  @P2 MUFU.RCP R4, R6 ;  /* 0x0000000600042308 */ /* 0x000fe20000001000 */
[----:B------:R-:W-:Y:S01]  /*a4c0*/  FSETP.NE.FTZ.AND P1, PT, R7, RZ, PT ;  /* 0x000000ff0700720b */ /* 0x000fe20003f35000 */
[----:B--2---:R-:W-:-:S06]  /*a4d0*/  FMUL.FTZ R148, R0, R148 ;  /* 0x0000009400947220 */ /* 0x004fcc0000410000 */
[----:B------:R-:W-:Y:S01]  /*a4e0*/  @P2 MUFU.LG2 R9, R6 ;  /* 0x0000000600092308 */ /* 0x000fe20000000c00 */
[C---:B------:R-:W-:Y:S02]  /*a4f0*/  FMUL.FTZ R149, R0.reuse, R149 ;  /* 0x0000009500957220 */ /* 0x040fe40000410000 */
[C---:B------:R-:W-:Y:S02]  /*a500*/  FMUL.FTZ R156, R0.reuse, R156 ;  /* 0x0000009c009c7220 */ /* 0x040fe40000410000 */
[C---:B------:R-:W-:Y:S02]  /*a510*/  FMUL.FTZ R157, R0.reuse, R157 ;  /* 0x0000009d009d7220 */ /* 0x040fe40000410000 */
[C---:B------:R-:W-:Y:S01]  /*a520*/  FMUL.FTZ R160, R0.reuse, R160 ;  /* 0x000000a000a07220 */ /* 0x040fe20000410000 */
[----:B------:R-:W1:Y:S01]  /*a530*/  @P1 MUFU.RCP R3, R7 ;  /* 0x0000000700031308 */ /* 0x000e620000001000 */
        /* <DEDUP_REMOVED lines=80> */
.L_x_751:
        /* <DEDUP_REMOVED lines=122> */
.L_x_770:
        /* <DEDUP_REMOVED lines=184> */
.L_x_769:
        /* <DEDUP_REMOVED lines=19> */
.L_x_771:
        /* <DEDUP_REMOVED lines=42> */
.L_x_773:
[----:B------:R-:W-:Y:S05]  /*c130*/  BSYNC B0 ;  /* 0x0000000000007941 */ /* 0x000fea0003800000 */
.L_x_772:
        /* <DEDUP_REMOVED lines=103> */
.L_x_774:
        /* <DEDUP_REMOVED lines=13> */
.L_x_1482:


//--------------------- .text._ZN7cutlass13device_kernelIN5flash19enable_sm80_to_sm89INS1_16FlashAttnFwdSm80INS1_25CollectiveMainloopFwdSm80ILi4ELi1ELb0EN4cute5tupleIJNS5_1CILi128EEENS7_ILi112EEENS7_ILi64EEEEEELi64ENS_6half_tEfNS_4arch4Sm80ELb0ELb0ELb0ELb1ELb0ELb1ELb1ELb0EEENS1_21CollectiveEpilogueFwdINS6_IJS8_SA_S9_EEENS6_IJNS7_ILi1EEESI_SI_EEESC_SE_Li128ELb1ELb1ELb0ELb0EEENS1_19SingleTileSchedulerILb1ELb0ELb1ELi128EEEEEEEEEvNT_6ParamsE --------------------------
	.section	.text._ZN7cutlass13device_kernelIN5flash19enable_sm80_to_sm89INS1_16FlashAttnFwdSm80INS1_25CollectiveMainloopFwdSm80ILi4ELi1ELb0EN4cute5tupleIJNS5_1CILi128EEENS7_ILi112EEENS7_ILi64EEEEEELi64ENS_6half_tEfNS_4arch4Sm80ELb0ELb0ELb0ELb1ELb0ELb1ELb1ELb0EEENS1_21CollectiveEpilogueFwdINS6_IJS8_SA_S9_EEENS6_IJNS7_ILi1EEESI_SI_EEESC_SE_Li128ELb1ELb1ELb0ELb0EEENS1_19SingleTileSchedulerILb1ELb0ELb1ELi128EEEEEEEEEvNT_6ParamsE,"ax",@progbits
	.sectioninfo	@"SHI_REGISTERS=255"
	.align	128
.text._ZN7cutlass13device_kernelIN5flash19enable_sm80_to_sm89INS1_16FlashAttnFwdSm80INS1_25CollectiveMainloopFwdSm80ILi4ELi1ELb0EN4cute5tupleIJNS5_1CILi128EEENS7_ILi112EEENS7_ILi64EEEEEELi64ENS_6half_tEfNS_4arch4Sm80ELb0ELb0ELb0ELb1ELb0ELb1ELb1ELb0EEENS1_21CollectiveEpilogueFwdINS6_IJS8_SA_S9_EEENS6_IJNS7_ILi1EEESI_SI_EEESC_SE_Li128ELb1ELb1ELb0ELb0EEENS1_19SingleTileSchedulerILb1ELb0ELb1ELi128EEEEEEEEEvNT_6ParamsE:
        .type           _ZN7cutlass13device_kernelIN5flash19enable_sm80_to_sm89INS1_16FlashAttnFwdSm80INS1_25CollectiveMainloopFwdSm80ILi4ELi1ELb0EN4cute5tupleIJNS5_1CILi128EEENS7_ILi112EEENS7_ILi64EEEEEELi64ENS_6half_tEfNS_4arch4Sm80ELb0ELb0ELb0ELb1ELb0ELb1ELb1ELb0EEENS1_21CollectiveEpilogueFwdINS6_IJS8_SA_S9_EEENS6_IJNS7_ILi1EEESI_SI_EEESC_SE_Li128ELb1ELb1ELb0ELb0EEENS1_19SingleTileSchedulerILb1ELb0ELb1ELi128EEEEEEEEEvNT_6ParamsE,@function
        .size           _ZN7cutlass13device_kernelIN5flash19enable_sm80_to_sm89INS1_16FlashAttnFwdSm80INS1_25CollectiveMainloopFwdSm80ILi4ELi1ELb0EN4cute5tupleIJNS5_1CILi128EEENS7_ILi112EEENS7_ILi64EEEEEELi64ENS_6half_tEfNS_4arch4Sm80ELb0ELb0ELb0ELb1ELb0ELb1ELb1ELb0EEENS1_21CollectiveEpilogueFwdINS6_IJS8_SA_S9_EEENS6_IJNS7_ILi1EEESI_SI_EEESC_SE_Li128ELb1ELb1ELb0ELb0EEENS1_19SingleTileSchedulerILb1ELb0ELb1ELi128EEEEEEEEEvNT_6ParamsE,(.L_x_1483 - _ZN7cutlass13device_kernelIN5flash19enable_sm80_to_sm89INS1_16FlashAttnFwdSm80INS1_25CollectiveMainloopFwdSm80ILi4ELi1ELb0EN4cute5tupleIJNS5_1CILi128EEENS7_ILi112EEENS7_ILi64EEEEEELi64ENS_6half_tEfNS_4arch4Sm80ELb0ELb0ELb0ELb1ELb0ELb1ELb1ELb0EEENS1_21CollectiveEpilogueFwdINS6_IJS8_SA_S9_EEENS6_IJNS7_ILi1EEESI_SI_EEESC_SE_Li128ELb1ELb1ELb0ELb0EEENS1_19SingleTileSchedulerILb1ELb0ELb1ELi128EEEEEEEEEvNT_6ParamsE)
        .other          _ZN7cutlass13device_kernelIN5flash19enable_sm80_to_sm89INS1_16FlashAttnFwdSm80INS1_25CollectiveMainloopFwdSm80ILi4ELi1ELb0EN4cute5tupleIJNS5_1CILi128EEENS7_ILi112EEENS7_ILi64EEEEEELi64ENS_6half_tEfNS_4arch4Sm80ELb0ELb0ELb0ELb1ELb0ELb1ELb1ELb0EEENS1_21CollectiveEpilogueFwdINS6_IJS8_SA_S9_EEENS6_IJNS7_ILi1EEESI_SI_EEESC_SE_Li128ELb1ELb1ELb0ELb0EEENS1_19SingleTileSchedulerILb1ELb0ELb1ELi128EEEEEEEEEvNT_6ParamsE,@"STO_CUDA_ENTRY STV_DEFAULT"
_ZN7cutlass13device_kernelIN5flash19enable_sm80_to_sm89INS1_16FlashAttnFwdSm80INS1_25CollectiveMainloopFwdSm80ILi4ELi1ELb0EN4cute5tupleIJNS5_1CILi128EEENS7_ILi112EEENS7_ILi64EEEEEELi64ENS_6half_tEfNS_4arch4Sm80ELb0ELb0ELb0ELb1ELb0ELb1ELb1ELb0EEENS1_21CollectiveEpilogueFwdINS6_IJS8_SA_S9_EEENS6_IJNS7_ILi1EEESI_SI_EEESC_SE_Li128ELb1ELb1ELb0ELb0EEENS1_19SingleTileSchedulerILb1ELb0ELb1ELi128EEEEEEEEEvNT_6ParamsE:
        /* <DEDUP_REMOVED lines=17> */
.L_x_776:
        /* <DEDUP_REMOVED lines=8> */
.L_x_778:
[----:B------:R-:W-:-:S05]  /*0190*/  MOV R0, c[0x0][0x54c] ;  /* 0x0001530000007a02 */ /* 0x000fca0000000f00 */
.L_x_777:
[----:B-----5:R-:W-:Y:S01]  /*01a0*/  IMAD R0, R0, c[0x0][0x548], RZ ;  /* 0x0001520000007a24 */ /* 0x020fe200078e02ff */
[----:B-1----:R-:W-:-:S04]  /*01b0*/  SHF.L.U32 R2, R214, 0x7, RZ ;  /* 0x00000007d6027819 */ /* 0x002fc800000006ff */
[----:B------:R-:W-:-:S04]  /*01c0*/  ISETP.GE.AND P0, PT, R2, R0, PT ;  /* 0x000000000200720c */ /* 0x000fc80003f06270 */
[----:B------:R-:W-:-:S05]  /*01d0*/  SEL R0, R5, 0xffffffff, !P0 ;  /* 0xffffffff05007807 */ /* 0x000fca0004000000 */
[----:B------:R1:W-:Y:S01]  /*01e0*/  STL [R1+0x10], R0 ;  /* 0x0000100001007387 */ /* 0x0003e20000100800 */
[----:B------:R-:W-:Y:S05]  /*01f0*/  BRA `(.L_x_779) ;  /* 0x0000013000007947 */ /* 0x000fea0003800000 */
.L_x_775:
[----:B---3--:R-:W-:-:S04]  /*0200*/  ISETP.NE.U32.AND P0, PT, RZ, c[0x0][0x568], PT ;  /* 0x00015a00ff007a0c */ /* 0x008fc80003f05070 */
[----:B------:R-:W-:-:S13]  /*0210*/  ISETP.NE.AND.EX P0, PT, RZ, c[0x0][0x56c], PT, P0 ;  /* 0x00015b00ff007a0c */ /* 0x000fda0003f05300 */
[----:B------:R-:W-:Y:S05]  /*0220*/  @!P0 BRA `(.L_x_780) ;  /* 0x0000002000008947 */ /* 0x000fea0003800000 */
[----:B------:R1:W5:Y:S01]  /*0230*/  LDG.E R0, [R2.64] ;  /* 0x0000000a02007981 */ /* 0x000362000c1e1900 */
[----:B------:R-:W-:Y:S05]  /*0240*/  BRA `(.L_x_781) ;  /* 0x0000009000007947 */ /* 0x000fea0003800000 */
.L_x_780:
        /* <DEDUP_REMOVED lines=8> */
.L_x_782:
[----:B------:R-:W-:-:S05]  /*02d0*/  MOV R0, c[0x0][0x54c] ;  /* 0x0001530000007a02 */ /* 0x000fca0000000f00 */
.L_x_781:
[----:B-----5:R-:W-:Y:S01]  /*02e0*/  IMAD R0, R0, c[0x0][0x548], RZ ;  /* 0x0001520000007a24 */ /* 0x020fe200078e02ff */
[----:B-1----:R-:W-:-:S04]  /*02f0*/  SHF.L.U32 R2, R214, 0x7, RZ ;  /* 0x00000007d6027819 */ /* 0x002fc800000006ff */
[----:B------:R-:W-:-:S04]  /*0300*/  ISETP.GE.AND P0, PT, R2, R0, PT ;  /* 0x000000000200720c */ /* 0x000fc80003f06270 */
[----:B------:R-:W-:-:S05]  /*0310*/  SEL R0, R5, 0xffffffff, !P0 ;  /* 0xffffffff05007807 */ /* 0x000fca0004000000 */
[----:B------:R1:W-:Y:S04]  /*0320*/  STL [R1+0x10], R0 ;  /* 0x0000100001007387 */ /* 0x0003e80000100800 */
.L_x_779:
        /* <DEDUP_REMOVED lines=36> */
.L_x_783:
[----:B--2---:R-:W-:-:S04]  /*0570*/  ISETP.NE.U32.AND P0, PT, RZ, c[0x0][0x368], PT ;  /* 0x0000da00ff007a0c */ /* 0x004fc80003f05070 */
[----:B------:R-:W-:-:S13]  /*0580*/  ISETP.NE.AND.EX P0, PT, RZ, c[0x0][0x36c], PT, P0 ;  /* 0x0000db00ff007a0c */ /* 0x000fda0003f05300 */
[----:B------:R-:W-:Y:S05]  /*0590*/  @!P0 BRA `(.L_x_784) ;  /* 0x0000003000008947 */ /* 0x000fea0003800000 */
[----:B------:R-:W-:-:S05]  /*05a0*/  IMAD.WIDE R4, R38, R14, c[0x0][0x368] ;  /* 0x0000da0026047625 */ /* 0x000fca00078e020e */
[----:B------:R1:W5:Y:S01]  /*05b0*/  LDG.E R13, [R4.64] ;  /* 0x0000000a040d7981 */ /* 0x000362000c1e1900 */
[----:B------:R-:W-:Y:S05]  /*05c0*/  BRA `(.L_x_785) ;  /* 0x0000004000007947 */ /* 0x000fea0003800000 */
.L_x_784:
[----:B------:R-:W-:Y:S05]  /*05d0*/  @!P5 BRA `(.L_x_785) ;  /* 0x000000300000d947 */ /* 0x000fea0003800000 */
[----:B------:R1:W2:Y:S04]  /*05e0*/  LDG.E R6, [R4.64] ;  /* 0x0000000a04067981 */ /* 0x0002a8000c1e1900 */
[----:B-1----:R-:W2:Y:S02]  /*05f0*/  LDG.E R4, [R4.64+0x4] ;  /* 0x0000040a04047981 */ /* 0x002ea4000c1e1900 */
[----:B--2---:R-:W-:Y:S02]  /*0600*/  IADD3 R13, -R6, R4, RZ ;  /* 0x00000004060d7210 */ /* 0x004fe40007ffe1ff */
.L_x_785:
        /* <DEDUP_REMOVED lines=18> */
[----:B------:R1:W-:Y:S03]  /*0730*/  STL [R1+0x30], R7 ;  /* 0x0000300701007387 */ /* 0x0003e60000100800 */
        /* <DEDUP_REMOVED lines=309> */
[C---:B------:R-:W-:Y:S01]  /*1a90*/  IMAD R96, R2.reuse, c[0x0][0x1f4], R4 ;  /* 0x00007d0002607a24 */ /* 0x040fe200078e0204 */
        /* <DEDUP_REMOVED lines=64> */
.L_x_833:
        /* <DEDUP_REMOVED lines=48> */
.L_x_791:
[----:B------:R-:W-:Y:S05]  /*21a0*/  BSYNC B0 ;  /* 0x0000000000007941 */ /* 0x000fea0003800000 */
.L_x_790:
        /* <DEDUP_REMOVED lines=37> */
.L_x_793:
[----:B------:R-:W-:Y:S05]  /*2400*/  BSYNC B0 ;  /* 0x0000000000007941 */ /* 0x000fea0003800000 */
.L_x_792:
        /* <DEDUP_REMOVED lines=40> */
.L_x_795:
[----:B------:R-:W-:Y:S05]  /*2690*/  BSYNC B0 ;  /* 0x0000000000007941 */ /* 0x000fea0003800000 */
.L_x_794:
        /* <DEDUP_REMOVED lines=38> */
.L_x_797:
[----:B------:R-:W-:Y:S05]  /*2900*/  BSYNC B0 ;  /* 0x0000000000007941 */ /* 0x000fea0003800000 */
.L_x_796:
        /* <DEDUP_REMOVED lines=76> */
.L_x_801:
[----:B------:R-:W-:Y:S05]  /*2dd0*/  BSYNC B0 ;  /* 0x0000000000007941 */ /* 0x000fea0003800000 */
.L_x_800:
        /* <DEDUP_REMOVED lines=59> */
.L_x_799:
[----:B------:R-:W-:Y:S05]  /*3190*/  BSYNC B1 ;  /* 0x0000000000017941 */ /* 0x000fea0003800000 */
.L_x_798:
        /* <DEDUP_REMOVED lines=63> */
.L_x_805:
[----:B------:R-:W-:Y:S05]  /*3590*/  BSYNC B0 ;  /* 0x0000000000007941 */ /* 0x000fea0003800000 */
.L_x_804:
        /* <DEDUP_REMOVED lines=58> */
.L_x_803:
[----:B------:R-:W-:Y:S05]  /*3940*/  BSYNC B1 ;  /* 0x0000000000017941 */ /* 0x000fea0003800000 */
.L_x_802:
        /* <DEDUP_REMOVED lines=63> */
.L_x_809:
[----:B------:R-:W-:Y:S05]  /*3d40*/  BSYNC B0 ;  /* 0x0000000000007941 */ /* 0x000fea0003800000 */
.L_x_808:
        /* <DEDUP_REMOVED lines=58> */
.L_x_807:
[----:B------:R-:W-:Y:S05]  /*40f0*/  BSYNC B1 ;  /* 0x0000000000017941 */ /* 0x000fea0003800000 */
.L_x_806:
        /* <DEDUP_REMOVED lines=61> */
.L_x_812:
[----:B------:R-:W-:Y:S05]  /*44d0*/  BSYNC B0 ;  /* 0x0000000000007941 */ /* 0x000fea0003800000 */
.L_x_811:
        /* <DEDUP_REMOVED lines=59> */
.L_x_789:
[-C--:B------:R-:W-:Y:S01]  /*4890*/  ISETP.GE.AND P0, PT, R170, R78.reuse, PT ;  /* 0x0000004eaa00720c */ /* 0x080fe20003f06270 */
[----:B------:R-:W-:Y:S01]  /*48a0*/  CS2R R62, SRZ ;  /* 0x00000000003e7805 */ /* 0x000fe2000001ff00 */
[----:B------:R-:W-:Y:S01]  /*48b0*/  ISETP.NE.AND P4, PT, R99, RZ, PT ;  /* 0x000000ff6300720c */ /* 0x000fe20003f85270 */
[----:B------:R-:W-:Y:S01]  /*48c0*/  CS2R R60, SRZ ;  /* 0x00000000003c7805 */ /* 0x000fe2000001ff00 */
[C---:B------:R-:W-:Y:S01]  /*48d0*/  ISETP.GE.OR P2, PT, R32.reuse, c[0x0][0x27c], P0 ;  /* 0x00009f0020007a0c */ /* 0x040fe20000746670 */
        /* <DEDUP_REMOVED lines=218> */
.L_x_814:
[----:B------:R-:W-:Y:S05]  /*5680*/  BSYNC B0 ;  /* 0x0000000000007941 */ /* 0x000fea0003800000 */
.L_x_813:
        /* <DEDUP_REMOVED lines=115> */
.L_x_816:
[----:B------:R-:W-:Y:S05]  /*5dc0*/  BSYNC B0 ;  /* 0x0000000000007941 */ /* 0x000fea0003800000 */
.L_x_815:
        /* <DEDUP_REMOVED lines=115> */
.L_x_818:
[----:B------:R-:W-:Y:S05]  /*6500*/  BSYNC B0 ;  /* 0x0000000000007941 */ /* 0x000fea0003800000 */
.L_x_817:
        /* <DEDUP_REMOVED lines=115> */
.L_x_788:
        /* <DEDUP_REMOVED lines=20> */
.L_x_820:
[----:B------:R-:W-:Y:S05]  /*6d80*/  BSYNC B0 ;  /* 0x0000000000007941 */ /* 0x000fea0003800000 */
.L_x_819:
        /* <DEDUP_REMOVED lines=20> */
.L_x_822:
[----:B------:R-:W-:Y:S05]  /*6ed0*/  BSYNC B0 ;  /* 0x0000000000007941 */ /* 0x000fea0003800000 */
.L_x_821:
        /* <DEDUP_REMOVED lines=20> */
.L_x_824:
[----:B------:R-:W-:Y:S05]  /*7020*/  BSYNC B0 ;  /* 0x0000000000007941 */ /* 0x000fea0003800000 */
.L_x_823:
        /* <DEDUP_REMOVED lines=19> */
.L_x_810:
[----:B------:R-:W-:Y:S05]  /*7160*/  BSYNC B2 ;  /* 0x0000000000027941 */ /* 0x000fea0003800000 */
.L_x_787:
        /* <DEDUP_REMOVED lines=125> */
.L_x_826:
[----:B-1----:R-:W-:Y:S05]  /*7940*/  BSYNC B0 ;  /* 0x0000000000007941 */ /* 0x002fea0003800000 */
.L_x_825:
        /* <DEDUP_REMOVED lines=20> */
.L_x_828:
[----:B------:R-:W-:Y:S05]  /*7a90*/  BSYNC B0 ;  /* 0x0000000000007941 */ /* 0x000fea0003800000 */
.L_x_827:
        /* <DEDUP_REMOVED lines=20> */
.L_x_830:
[----:B------:R-:W-:Y:S05]  /*7be0*/  BSYNC B0 ;  /* 0x0000000000007941 */ /* 0x000fea0003800000 */
.L_x_829:
        /* <DEDUP_REMOVED lines=20> */
.L_x_832:
[----:B------:R-:W-:Y:S05]  /*7d30*/  BSYNC B0 ;  /* 0x0000000000007941 */ /* 0x000fea0003800000 */
.L_x_831:
        /* <DEDUP_REMOVED lines=18> */
[-C--:B------:R-:W-:Y:S02]  /*7e60*/  @P0 IADD3 R6, P2, R8, R172.reuse, RZ ;  /* 0x000000ac08060210 */ /* 0x080fe40007f5e0ff */
[----:B------:R2:W-:Y:S01]  /*7e70*/  @P0 LDGSTS.E.BYPASS.LTC128B.128 [R93+0x4100], [R12.64], !P6 ;  /* 0x041000000c5d0fae */ /* 0x0005e2000f101d4a */
[-C--:B------:R-:W-:Y:S02]  /*7e80*/  @P0 IADD3.X R9, R13, R167.reuse, RZ, P1, !PT ;  /* 0x000000a70d090210 */ /* 0x080fe40000ffe4ff */
[-C--:B------:R-:W-:Y:S03]  /*7e90*/  @P0 IADD3 R4, P1, R6, R172.reuse, RZ ;  /* 0x000000ac06040210 */ /* 0x080fe60007f3e0ff */
[----:B------:R2:W-:Y:S01]  /*7ea0*/  @P0 LDGSTS.E.BYPASS.LTC128B.128 [R93+0x4900], [R8.64], !P6 ;  /* 0x04900000085d0fae */ /* 0x0005e2000f101d4a */
[--C-:B------:R-:W-:Y:S01]  /*7eb0*/  @P0 IMAD.X R7, R9, 0x1, R167.reuse, P2 ;  /* 0x0000000109070824 */ /* 0x100fe200010e06a7 */
[-C--:B------:R-:W-:Y:S03]  /*7ec0*/  @P0 IADD3 R2, P2, R4, R172.reuse, RZ ;  /* 0x000000ac04020210 */ /* 0x080fe60007f5e0ff */
        /* <DEDUP_REMOVED lines=11> */
.L_x_786:
        /* <DEDUP_REMOVED lines=51> */
[----:B------:R-:W3:Y:S01]  /*82b0*/  LDL R252, [R1+0x30] ;  /* 0x0000300001fc7983 */ /* 0x000ee20000100800 */
        /* <DEDUP_REMOVED lines=264> */
.L_x_835:
        /* <DEDUP_REMOVED lines=47> */
.L_x_839:
[----:B------:R-:W-:Y:S05]  /*9630*/  BSYNC B0 ;  /* 0x0000000000007941 */ /* 0x000fea0003800000 */
.L_x_838:
        /* <DEDUP_REMOVED lines=87> */
.L_x_843:
[----:B------:R-:W-:Y:S05]  /*9bb0*/  BSYNC B0 ;  /* 0x0000000000007941 */ /* 0x000fea0003800000 */
.L_x_842:
        /* <DEDUP_REMOVED lines=41> */
.L_x_841:
[----:B------:R-:W-:Y:S05]  /*9e50*/  BSYNC B1 ;  /* 0x0000000000017941 */ /* 0x000fea0003800000 */
.L_x_840:
        /* <DEDUP_REMOVED lines=45> */
.L_x_847:
[----:B------:R-:W-:Y:S05]  /*a130*/  BSYNC B0 ;  /* 0x0000000000007941 */ /* 0x000fea0003800000 */
.L_x_846:
        /* <DEDUP_REMOVED lines=41> */
.L_x_845:
[----:B------:R-:W-:Y:S05]  /*a3d0*/  BSYNC B1 ;  /* 0x0000000000017941 */ /* 0x000fea0003800000 */
.L_x_844:
        /* <DEDUP_REMOVED lines=45> */
.L_x_851:
[----:B------:R-:W-:Y:S05]  /*a6b0*/  BSYNC B0 ;  /* 0x0000000000007941 */ /* 0x000fea0003800000 */
.L_x_850:
        /* <DEDUP_REMOVED lines=41> */
.L_x_849:
[----:B------:R-:W-:Y:S05]  /*a950*/  BSYNC B1 ;  /* 0x0000000000017941 */ /* 0x000fea0003800000 */
.L_x_848:
        /* <DEDUP_REMOVED lines=44> */
.L_x_854:
[----:B------:R-:W-:Y:S05]  /*ac20*/  BSYNC B0 ;  /* 0x0000000000007941 */ /* 0x000fea0003800000 */
.L_x_853:
        /* <DEDUP_REMOVED lines=42> */
.L_x_837:
        /* <DEDUP_REMOVED lines=14> */
.L_x_856:
[----:B------:R-:W-:Y:S05]  /*afb0*/  BSYNC B0 ;  /* 0x0000000000007941 */ /* 0x000fea0003800000 */
.L_x_855:
        /* <DEDUP_REMOVED lines=82> */
[----:B------:R-:W-:Y:S01]  /*b4e0*/  HADD2.F32 R22, -RZ, R11.H0_H0 ;  /* 0x2000000bff167230 */ /* 0x000fe20000004100 */
        /* <DEDUP_REMOVED lines=36> */
.L_x_858:
[----:B------:R-:W-:Y:S05]  /*b730*/  BSYNC B0 ;  /* 0x0000000000007941 */ /* 0x000fea0003800000 */
.L_x_857:
        /* <DEDUP_REMOVED lines=57> */
[----:B------:R-:W-:Y:S01]  /*bad0*/  HADD2.F32 R22, -RZ, R11.H0_H0 ;  /* 0x2000000bff167230 */ /* 0x000fe20000004100 */
        /* <DEDUP_REMOVED lines=36> */
.L_x_860:
[----:B------:R-:W-:Y:S05]  /*bd20*/  BSYNC B0 ;  /* 0x0000000000007941 */ /* 0x000fea0003800000 */
.L_x_859:
        /* <DEDUP_REMOVED lines=94> */
.L_x_862:
[----:B------:R-:W-:Y:S05]  /*c310*/  BSYNC B0 ;  /* 0x0000000000007941 */ /* 0x000fea0003800000 */
.L_x_861:
        /* <DEDUP_REMOVED lines=93> */
.L_x_852:
[----:B------:R-:W-:Y:S05]  /*c8f0*/  BSYNC B2 ;  /* 0x0000000000027941 */ /* 0x000fea0003800000 */
.L_x_836:
[----:B---3--:R-:W-:Y:S01]  /*c900*/  SHF.R.S32.HI R7, RZ, 0x4, R44 ;  /* 0x00000004ff077819 */ /* 0x008fe2000001142c */
[----:B------:R-:W-:Y:S01]  /*c910*/  IMAD.SHL.U32 R6, R136, 0x40, RZ ;  /* 0x0000004088067824 */ /* 0x000fe200078e00ff */
[----:B------:R-:W-:-:S04]  /*c920*/  DEPBAR.LE SB0, 0x0 ;  /* 0x000080000000791a */ /* 0x000fc80000000000 */
[----:B------:R-:W-:Y:S01]  /*c930*/  LEA.HI R0, R44, R7, RZ, 0x1 ;  /* 0x000000072c007211 */ /* 0x000fe200078f08ff */
        /* <DEDUP_REMOVED lines=31> */
[--C-:B------:R-:W-:Y:S01]  /*cb30*/  IMAD R237, R3, 0x2, R234.reuse ;  /* 0x0000000203ed7824 */ /* 0x100fe200078e02ea */
[----:B------:R-:W-:Y:S01]  /*cb40*/  @P0 IADD3 R238, R0, -0x20, RZ ;  /* 0xffffffe000ee0810 */ /* 0x000fe20007ffe0ff */
[----:B------:R-:W-:Y:S01]  /*cb50*/  IMAD R0, R93, c[0x0][0x208], RZ ;  /* 0x000082005d007a24 */ /* 0x000fe200078e02ff */
[----:B------:R-:W-:Y:S01]  /*cb60*/  ISETP.GE.AND P0, PT, R60, c[0x0][0x1d4], PT ;  /* 0x000075003c007a0c */ /* 0x000fe20003f06270 */
[----:B------:R-:W-:Y:S01]  /*cb70*/  IMAD R235, R4, 0x2, R234 ;  /* 0x0000000204eb7824 */ /* 0x000fe200078e02ea */
[----:B------:R-:W-:Y:S01]  /*cb80*/  IADD3 R244, R238, 0x800, RZ ;  /* 0x00000800eef47810 */ /* 0x000fe20007ffe0ff */
[----:B------:R-:W-:Y:S01]  /*cb90*/  IMAD R0, R92, c[0x0][0x20c], R0 ;  /* 0x000083005c007a24 */ /* 0x000fe200078e0200 */
[C---:B------:R-:W-:Y:S01]  /*cba0*/  ISETP.LT.OR P4, PT, R62.reuse, 0x1, P0 ;  /* 0x000000013e00780c */ /* 0x040fe20000781670 */
[----:B------:R-:W-:Y:S01]  /*cbb0*/  IMAD R236, R3, 0x2, R235 ;  /* 0x0000000203ec7824 */ /* 0x000fe200078e02eb */
[C---:B------:R-:W-:Y:S01]  /*cbc0*/  ISETP.LT.OR P6, PT, R62.reuse, 0x21, P0 ;  /* 0x000000213e00780c */ /* 0x040fe200007c1670 */
[----:B------:R-:W-:Y:S01]  /*cbd0*/  IMAD.IADD R0, R7, 0x1, R0 ;  /* 0x0000000107007824 */ /* 0x000fe200078e0200 */
[----:B------:R-:W-:Y:S01]  /*cbe0*/  ISETP.LT.OR P5, PT, R62, 0x31, P0 ;  /* 0x000000313e00780c */ /* 0x000fe200007a1670 */
[----:B------:R-:W-:Y:S01]  /*cbf0*/  IMAD.WIDE.U32 R6, R6, 0x70, R94 ;  /* 0x0000007006067825 */ /* 0x000fe200078e005e */
[----:B------:R-:W-:-:S02]  /*cc00*/  IADD3 R243, R238, 0x1000, RZ ;  /* 0x00001000eef37810 */ /* 0x000fc40007ffe0ff */
[----:B------:R-:W-:Y:S01]  /*cc10*/  IADD3 R242, R238, 0x1800, RZ ;  /* 0x00001800eef27810 */ /* 0x000fe20007ffe0ff */
[----:B------:R-:W-:Y:S01]  /*cc20*/  IMAD R0, R0, 0x70, RZ ;  /* 0x0000007000007824 */ /* 0x000fe200078e02ff */
[----:B------:R-:W-:Y:S01]  /*cc30*/  LDSM.16.M88.4 R24, [R139+0x3900] ;  /* 0x003900008b18783b */ /* 0x000fe20000000200 */
[C---:B------:R-:W-:Y:S02]  /*cc40*/  IADD3 R241, R238.reuse, 0x2000, RZ ;  /* 0x00002000eef17810 */ /* 0x040fe40007ffe0ff */
[----:B------:R-:W-:Y:S01]  /*cc50*/  IMAD.IADD R0, R7, 0x1, R0 ;  /* 0x0000000107007824 */ /* 0x000fe200078e0200 */
[----:B------:R-:W1:Y:S01]  /*cc60*/  LDSM.16.M88.4 R8, [R234+0x9100] ;  /* 0x00910000ea08783b */ /* 0x000e620000000200 */
[C---:B------:R-:W-:Y:S02]  /*cc70*/  IADD3 R240, R238.reuse, 0x2800, RZ ;  /* 0x00002800eef07810 */ /* 0x040fe40007ffe0ff */
[----:B------:R-:W-:Y:S01]  /*cc80*/  IADD3 R239, R238, 0x3000, RZ ;  /* 0x00003000eeef7810 */ /* 0x000fe20007ffe0ff */
[----:B------:R-:W2:Y:S04]  /*cc90*/  LDSM.16.M88.4 R20, [R139+0x4100] ;  /* 0x004100008b14783b */ /* 0x000ea80000000200 */
[----:B------:R-:W3:Y:S04]  /*cca0*/  LDSM.16.M88.4 R16, [R139+0x4900] ;  /* 0x004900008b10783b */ /* 0x000ee80000000200 */
[----:B------:R-:W4:Y:S04]  /*ccb0*/  LDSM.16.M88.4 R28, [R139+0x5100] ;  /* 0x005100008b1c783b */ /* 0x000f280000000200 */
[----:B------:R-:W3:Y:S04]  /*ccc0*/  LDSM.16.M88.4 R32, [R139+0x5900] ;  /* 0x005900008b20783b */ /* 0x000ee80000000200 */
[----:B------:R-:W4:Y:S04]  /*ccd0*/  LDSM.16.M88.4 R40, [R139+0x6100] ;  /* 0x006100008b28783b */ /* 0x000f280000000200 */
[----:B------:R-:W4:Y:S04]  /*cce0*/  LDSM.16.M88.4 R36, [R139+0x6900] ;  /* 0x006900008b24783b */ /* 0x000f280000000200 */
[----:B------:R-:W4:Y:S04]  /*ccf0*/  LDSM.16.M88.4 R12, [R234+0x7100] ;  /* 0x00710000ea0c783b */ /* 0x000f280000000200 */
[----:B------:R-:W-:Y:S04]  /*cd00*/  LDSM.16.M88.4 R48, [R238+0x800] ;  /* 0x00080000ee30783b */ /* 0x000fe80000000200 */
[----:B------:R-:W-:Y:S01]  /*cd10*/  LDSM.16.M88.4 R44, [R238+0x1000] ;  /* 0x00100000ee2c783b */ /* 0x000fe20000000200 */
[C---:B-1----:R-:W-:Y:S03]  /*cd20*/  HMMA.16816.F32 R56, R8.reuse, R24, RZ ;  /* 0x000000180838723c */ /* 0x042fe600000018ff */
[----:B------:R-:W-:Y:S05]  /*cd30*/  LDSM.16.M88.4 R52, [R238] ;  /* 0x00000000ee34783b */ /* 0x000fea0000000200 */
[C---:B--2---:R-:W-:Y:S08]  /*cd40*/  HMMA.16816.F32 R64, R8.reuse, R20, RZ ;  /* 0x000000140840723c */ /* 0x044ff000000018ff */
[C---:B---3--:R-:W-:Y:S08]  /*cd50*/  HMMA.16816.F32 R68, R8.reuse, R16, RZ ;  /* 0x000000100844723c */ /* 0x048ff000000018ff */
[C---:B----4-:R-:W-:Y:S08]  /*cd60*/  HMMA.16816.F32 R72, R8.reuse, R28, RZ ;  /* 0x0000001c0848723c */ /* 0x050ff000000018ff */
        /* <DEDUP_REMOVED lines=10> */
[----:B------:R-:W-:Y:S01]  /*ce10*/  IMAD.MOV.U32 R8, RZ, RZ, c[0x0][0x208] ;  /* 0x00008200ff087624 */ /* 0x000fe200078e00ff */
[----:B------:R-:W-:Y:S03]  /*ce20*/  HMMA.16816.F32 R184, R12, R24, RZ ;  /* 0x000000180cb8723c */ /* 0x000fe600000018ff */
[----:B------:R-:W-:-:S05]  /*ce30*/  IMAD.SHL.U32 R2, R8, 0x20, RZ ;  /* 0x0000002008027824 */ /* 0x000fca00078e00ff */
[C---:B------:R-:W-:Y:S01]  /*ce40*/  HMMA.16816.F32 R176, R12.reuse, R26, RZ ;  /* 0x0000001a0cb0723c */ /* 0x040fe200000018ff */
[----:B------:R-:W-:Y:S07]  /*ce50*/  LDSM.16.M88.4 R24, [R238+0x3000] ;  /* 0x00300000ee18783b */ /* 0x000fee0000000200 */
[C---:B------:R-:W-:Y:S08]  /*ce60*/  HMMA.16816.F32 R152, R12.reuse, R20, RZ ;  /* 0x000000140c98723c */ /* 0x040ff000000018ff */
[C---:B------:R-:W-:Y:S07]  /*ce70*/  HMMA.16816.F32 R172, R12.reuse, R22, RZ ;  /* 0x000000160cac723c */ /* 0x040fee00000018ff */
[----:B------:R-:W-:Y:S01]  /*ce80*/  SHF.L.U64.HI R22, R8, R230, c[0x0][0x20c] ;  /* 0x0000830008167619 */ /* 0x000fe200000102e6 */
[C---:B------:R-:W-:Y:S01]  /*ce90*/  HMMA.16816.F32 R144, R12.reuse, R16, RZ ;  /* 0x000000100c90723c */ /* 0x040fe200000018ff */
[----:B------:R-:W-:Y:S07]  /*cea0*/  LDSM.16.M88.4 R8, [R237+0x7100] ;  /* 0x00710000ed08783b */ /* 0x000fee0000000200 */
[C---:B-----5:R-:W-:Y:S01]  /*ceb0*/  HMMA.16816.F32 R168, R12.reuse, R18, RZ ;  /* 0x000000120ca8723c */ /* 0x060fe200000018ff */
[----:B------:R-:W1:Y:S07]  /*cec0*/  LDSM.16.M88.4 R16, [R237+0x9100] ;  /* 0x00910000ed10783b */ /* 0x000e6e0000000200 */
[C---:B------:R-:W-:Y:S08]  /*ced0*/  HMMA.16816.F32 R132, R12.reuse, R28, RZ ;  /* 0x0000001c0c84723c */ /* 0x040ff000000018ff */
[C---:B------:R-:W-:Y:S01]  /*cee0*/  HMMA.16816.F32 R164, R12.reuse, R30, RZ ;  /* 0x0000001e0ca4723c */ /* 0x040fe200000018ff */
[----:B------:R-:W-:Y:S07]  /*cef0*/  LDSM.16.M88.4 R28, [R238+0x2800] ;  /* 0x00280000ee1c783b */ /* 0x000fee0000000200 */
[C---:B------:R-:W-:Y:S08]  /*cf00*/  HMMA.16816.F32 R128, R12.reuse, R32, RZ ;  /* 0x000000200c80723c */ /* 0x040ff000000018ff */
[C---:B------:R-:W-:Y:S01]  /*cf10*/  HMMA.16816.F32 R156, R12.reuse, R34, RZ ;  /* 0x000000220c9c723c */ /* 0x040fe200000018ff */
[----:B------:R-:W2:Y:S07]  /*cf20*/  LDSM.16.M88.4 R32, [R238+0x2000] ;  /* 0x00200000ee20783b */ /* 0x000eae0000000200 */
[C---:B------:R-:W-:Y:S08]  /*cf30*/  HMMA.16816.F32 R124, R12.reuse, R40, RZ ;  /* 0x000000280c7c723c */ /* 0x040ff000000018ff */
[C---:B------:R-:W-:Y:S01]  /*cf40*/  HMMA.16816.F32 R148, R12.reuse, R42, RZ ;  /* 0x0000002a0c94723c */ /* 0x040fe200000018ff */
[----:B------:R-:W3:Y:S07]  /*cf50*/  LDSM.16.M88.4 R40, [R238+0x1800] ;  /* 0x00180000ee28783b */ /* 0x000eee0000000200 */
[C---:B------:R-:W-:Y:S08]  /*cf60*/  HMMA.16816.F32 R120, R12.reuse, R36, RZ ;  /* 0x000000240c78723c */ /* 0x040ff000000018ff */
[----:B------:R-:W-:Y:S07]  /*cf70*/  HMMA.16816.F32 R140, R12, R38, RZ ;  /* 0x000000260c8c723c */ /* 0x000fee00000018ff */
[C---:B------:R-:W-:Y:S01]  /*cf80*/  LEA R14, P1, R6.reuse, c[0x0][0x1f8], 0x1 ;  /* 0x00007e00060e7a11 */ /* 0x040fe200078208ff */
[----:B-1----:R-:W-:Y:S03]  /*cf90*/  HMMA.16816.F32 R100, R16, R48, R64 ;  /* 0x000000301064723c */ /* 0x002fe60000001840 */
[----:B------:R-:W-:Y:S01]  /*cfa0*/  LEA.HI.X R15, R6, c[0x0][0x1fc], R0, 0x1, P1 ;  /* 0x00007f00060f7a11 */ /* 0x000fe200008f0c00 */
[----:B------:R-:W-:Y:S01]  /*cfb0*/  IMAD.MOV.U32 R0, RZ, RZ, 0x40 ;  /* 0x00000040ff007424 */ /* 0x000fe200078e00ff */
[----:B------:R-:W-:-:S03]  /*cfc0*/  IADD3 R12, P2, R2, R14, RZ ;  /* 0x0000000e020c7210 */ /* 0x000fc60007f5e0ff */
[----:B------:R-:W-:Y:S01]  /*cfd0*/  @!PT LDS RZ, [RZ] ;  /* 0x00000000fffff984 */ /* 0x000fe20000000800 */
[----:B------:R-:W-:Y:S01]  /*cfe0*/  @!PT LDS RZ, [RZ] ;  /* 0x00000000fffff984 */ /* 0x000fe20000000800 */
[----:B------:R-:W-:Y:S01]  /*cff0*/  @!PT LDS RZ, [RZ] ;  /* 0x00000000fffff984 */ /* 0x000fe20000000800 */
[----:B------:R1:W-:Y:S01]  /*d000*/  LDGSTS.E.BYPASS.LTC128B.128 [R245+0x100], [R14.64], !P4 ;  /* 0x001000000ef57fae */ /* 0x0003e2000e101d4a */
[-C--:B------:R-:W-:Y:S01]  /*d010*/  IADD3 R6, P1, R12, R2.reuse, RZ ;  /* 0x000000020c067210 */ /* 0x080fe20007f3e0ff */
[----:B------:R-:W-:Y:S01]  /*d020*/  IMAD.X R13, R22, 0x1, R15, P2 ;  /* 0x00000001160d7824 */ /* 0x000fe200010e060f */
[C---:B------:R-:W-:Y:S01]  /*d030*/  ISETP.LT.OR P2, PT, R62.reuse, 0x11, P0 ;  /* 0x000000113e00780c */ /* 0x040fe20000741670 */
[----:B--2---:R-:W-:Y:S01]  /*d040*/  HMMA.16816.F32 R36, R16, R32, R76 ;  /* 0x000000201024723c */ /* 0x004fe2000000184c */
[----:B------:R-:W-:Y:S01]  /*d050*/  ISETP.LT.OR P4, PT, R62, 0x41, P0 ;  /* 0x000000413e00780c */ /* 0x000fe20000781670 */
[----:B------:R-:W-:Y:S01]  /*d060*/  IMAD.X R7, R13, 0x1, R22, P1 ;  /* 0x000000010d077824 */ /* 0x000fe200008e0616 */
[----:B------:R-:W-:-:S05]  /*d070*/  IADD3 R20, P1, R6, R2, RZ ;  /* 0x0000000206147210 */ /* 0x000fca0007f3e0ff */
[----:B------:R-:W-:Y:S01]  /*d080*/  IMAD.X R21, R7, 0x1, R22, P1 ;  /* 0x0000000107157824 */ /* 0x000fe200008e0616 */
[----:B------:R-:W-:Y:S03]  /*d090*/  HMMA.16816.F32 R96, R16, R44, R68 ;  /* 0x0000002c1060723c */ /* 0x000fe60000001844 */
[----:B------:R2:W-:Y:S01]  /*d0a0*/  LDGSTS.E.BYPASS.LTC128B.128 [R245+0x900], [R12.64], !P2 ;  /* 0x009000000cf57fae */ /* 0x0005e2000d101d4a */
[----:B------:R-:W-:-:S03]  /*d0b0*/  ISETP.LT.OR P2, PT, R62, 0x51, P0 ;  /* 0x000000513e00780c */ /* 0x000fc60000741670 */
[----:B------:R4:W-:Y:S01]  /*d0c0*/  LDGSTS.E.BYPASS.LTC128B.128 [R245+0x1100], [R6.64], !P6 ;  /* 0x0110000006f57fae */ /* 0x0009e2000f101d4a */
[----:B------:R-:W-:Y:S01]  /*d0d0*/  LOP3.LUT P6, RZ, R136, 0x4, RZ, 0xc0, !PT ;  /* 0x0000000488ff7812 */ /* 0x000fe200078cc0ff */
[C---:B---3--:R-:W-:Y:S02]  /*d0e0*/  HMMA.16816.F32 R92, R16.reuse, R40, R72 ;  /* 0x00000028105c723c */ /* 0x048fe40000001848 */
[----:B------:R3:W-:Y:S01]  /*d0f0*/  LDGSTS.E.BYPASS.LTC128B.128 [R245+0x1900], [R20.64], !P5 ;  /* 0x0190000014f57fae */ /* 0x0007e2000e901d4a */
[----:B------:R-:W-:Y:S02]  /*d100*/  SEL R0, R0, 0xffffffc0, !P6 ;  /* 0xffffffc000007807 */ /* 0x000fe40007000000 */
[----:B-1----:R-:W-:Y:S02]  /*d110*/  IADD3 R14, P1, R20, R2, RZ ;  /* 0x00000002140e7210 */ /* 0x002fe40007f3e0ff */
[----:B------:R-:W-:Y:S01]  /*d120*/  ISETP.GE.AND P6, PT, R228, 0x71, PT ;  /* 0x00000071e400780c */ /* 0x000fe20003fc6270 */
[----:B------:R-:W-:Y:S01]  /*d130*/  IMAD.IADD R233, R139, 0x1, R0 ;  /* 0x000000018be97824 */ /* 0x000fe200078e0200 */
[----:B------:R-:W-:Y:S01]  /*d140*/  HMMA.16816.F32 R220, R16, R50, R108 ;  /* 0x0000003210dc723c */ /* 0x000fe2000000186c */
[----:B------:R-:W-:Y:S01]  /*d150*/  IMAD.X R15, R21, 0x1, R22, P1 ;  /* 0x00000001150f7824 */ /* 0x000fe200008e0616 */
[----:B------:R-:W-:Y:S01]  /*d160*/  ISETP.LT.OR P1, PT, R62, 0x61, P0 ;  /* 0x000000613e00780c */ /* 0x000fe20000721670 */
[----:B------:R-:W-:Y:S01]  /*d170*/  IMAD.IADD R232, R0, 0x1, R238 ;  /* 0x0000000100e87824 */ /* 0x000fe200078e02ee */
[----:B------:R-:W-:-:S02]  /*d180*/  LOP3.LUT R0, R5, R137, RZ, 0xfc, !PT ;  /* 0x0000008905007212 */ /* 0x000fc400078efcff */
[----:B------:R1:W-:Y:S02]  /*d190*/  LDGSTS.E.BYPASS.LTC128B.128 [R245+0x2100], [R14.64], !P4 ;  /* 0x021000000ef57fae */ /* 0x0003e4000e101d4a */
[----:B------:R-:W-:Y:S01]  /*d1a0*/  HMMA.16816.F32 R104, R16, R52, R56 ;  /* 0x000000341068723c */ /* 0x000fe20000001838 */
[----:B----4-:R-:W-:-:S07]  /*d1b0*/  IADD3 R6, P0, R14, R2, RZ ;  /* 0x000000020e067210 */ /* 0x010fce0007f1e0ff */
[----:B------:R-:W-:Y:S01]  /*d1c0*/  HMMA.16816.F32 R84, R16, R28, R84 ;  /* 0x0000001c1054723c */ /* 0x000fe20000001854 */
[----:B------:R-:W-:Y:S01]  /*d1d0*/  IMAD.X R7, R15, 0x1, R22, P0 ;  /* 0x000000010f077824 */ /* 0x000fe200000e0616 */
[----:B--2---:R-:W-:-:S06]  /*d1e0*/  IADD3 R12, P0, R6, R2, RZ ;  /* 0x00000002060c7210 */ /* 0x004fcc0007f1e0ff */
[----:B------:R-:W-:Y:S01]  /*d1f0*/  HMMA.16816.F32 R88, R16, R24, R88 ;  /* 0x000000181058723c */ /* 0x000fe20000001858 */
[----:B------:R2:W-:Y:S01]  /*d200*/  LDGSTS.E.BYPASS.LTC128B.128 [R245+0x2900], [R6.64], !P2 ;  /* 0x0290000006f57fae */ /* 0x0005e2000d101d4a */
[----:B------:R-:W-:-:S05]  /*d210*/  IMAD.X R13, R7, 0x1, R22, P0 ;  /* 0x00000001070d7824 */ /* 0x000fca00000e0616 */
[----:B------:R1:W-:Y:S01]  /*d220*/  LDGSTS.E.BYPASS.LTC128B.128 [R245+0x3100], [R12.64], !P1 ;  /* 0x031000000cf57fae */ /* 0x0003e2000c901d4a */
[C---:B------:R-:W-:Y:S03]  /*d230*/  HMMA.16816.F32 R180, R16.reuse, R54, R80 ;  /* 0x0000003610b4723c */ /* 0x040fe60000001850 */
[----:B---3--:R-:W-:Y:S04]  /*d240*/  LDSM.16.M88.4 R20, [R235+0x9100] ;  /* 0x00910000eb14783b */ /* 0x008fe80000000200 */
[----:B------:R-:W3:Y:S01]  /*d250*/  LDSM.16.M88.4 R76, [R233+0x5900] ;  /* 0x00590000e94c783b */ /* 0x000ee20000000200 */
[C---:B------:R-:W-:Y:S03]  /*d260*/  HMMA.16816.F32 R112, R16.reuse, R46, R112 ;  /* 0x0000002e1070723c */ /* 0x040fe60000001870 */
[----:B------:R-:W4:Y:S04]  /*d270*/  LDSM.16.M88.4 R64, [R233+0x4900] ;  /* 0x00490000e940783b */ /* 0x000f280000000200 */
[----:B------:R-:W2:Y:S01]  /*d280*/  LDSM.16.M88.4 R72, [R233+0x6100] ;  /* 0x00610000e948783b */ /* 0x000ea20000000200 */
[C---:B------:R-:W-:Y:S03]  /*d290*/  HMMA.16816.F32 R108, R16.reuse, R42, R116 ;  /* 0x0000002a106c723c */ /* 0x040fe60000001874 */
[----:B------:R-:W2:Y:S04]  /*d2a0*/  LDSM.16.M88.4 R68, [R233+0x6900] ;  /* 0x00690000e944783b */ /* 0x000ea80000000200 */
[----:B------:R-:W2:Y:S01]  /*d2b0*/  LDSM.16.M88.4 R60, [R233+0x3900] ;  /* 0x00390000e93c783b */ /* 0x000ea20000000200 */
[C---:B------:R-:W-:Y:S03]  /*d2c0*/  HMMA.16816.F32 R204, R16.reuse, R34, R160 ;  /* 0x0000002210cc723c */ /* 0x040fe600000018a0 */
[----:B------:R-:W-:Y:S04]  /*d2d0*/  LDSM.16.M88.4 R56, [R233+0x4100] ;  /* 0x00410000e938783b */ /* 0x000fe80000000200 */
[----:B------:R-:W-:Y:S01]  /*d2e0*/  LDSM.16.M88.4 R80, [R233+0x5100] ;  /* 0x00510000e950783b */ /* 0x000fe20000000200 */
[C---:B------:R-:W-:Y:S03]  /*d2f0*/  HMMA.16816.F32 R200, R16.reuse, R30, R192 ;  /* 0x0000001e10c8723c */ /* 0x040fe600000018c0 */
[----:B-1----:R-:W-:Y:S04]  /*d300*/  LDSM.16.M88.4 R12, [R236+0x7100] ;  /* 0x00710000ec0c783b */ /* 0x002fe80000000200 */
[----:B------:R-:W0:Y:S01]  /*d310*/  LDGDEPBAR ;  /* 0x00000000000079af */ /* 0x000e220000000000 */
[----:B------:R-:W-:Y:S03]  /*d320*/  HMMA.16816.F32 R188, R16, R26, R188 ;  /* 0x0000001a10bc723c */ /* 0x000fe600000018bc */
[----:B------:R-:W1:Y:S05]  /*d330*/  LDSM.16.M88.4 R16, [R235+0x7100] ;  /* 0x00710000eb10783b */ /* 0x000e6a0000000200 */
[C---:B------:R-:W-:Y:S08]  /*d340*/  HMMA.16816.F32 R184, R8.reuse, R52, R184 ;  /* 0x0000003408b8723c */ /* 0x040ff000000018b8 */
        /* <DEDUP_REMOVED lines=11> */
[C---:B------:R-:W-:Y:S01]  /*d400*/  HMMA.16816.F32 R152, R8.reuse, R42, R164 ;  /* 0x0000002a0898723c */ /* 0x040fe200000018a4 */
[----:B------:R-:W-:Y:S07]  /*d410*/  LDSM.16.M88.4 R40, [R232+0x1000] ;  /* 0x00100000e828783b */ /* 0x000fee0000000200 */
[C---:B------:R-:W-:Y:S01]  /*d420*/  HMMA.16816.F32 R172, R8.reuse, R34, R156 ;  /* 0x0000002208ac723c */ /* 0x040fe2000000189c */
[----:B------:R-:W-:Y:S07]  /*d430*/  LDSM.16.M88.4 R32, [R232+0x2000] ;  /* 0x00200000e820783b */ /* 0x000fee0000000200 */
        /* <DEDUP_REMOVED lines=9> */
[C---:B--2---:R-:W-:Y:S08]  /*d4d0*/  HMMA.16816.F32 R124, R20.reuse, R72, R84 ;  /* 0x00000048147c723c */ /* 0x044ff00000001854 */
[C---:B------:R-:W-:Y:S08]  /*d4e0*/  HMMA.16816.F32 R96, R20.reuse, R68, R88 ;  /* 0x000000441460723c */ /* 0x040ff00000001858 */
[C---:B------:R-:W-:Y:S08]  /*d4f0*/  HMMA.16816.F32 R164, R20.reuse, R60, R104 ;  /* 0x0000003c14a4723c */ /* 0x040ff00000001868 */
[----:B------:R-:W-:Y:S08]  /*d500*/  HMMA.16816.F32 R120, R20, R62, R180 ;  /* 0x0000003e1478723c */ /* 0x000ff000000018b4 */
[C---:B-1----:R-:W-:Y:S08]  /*d510*/  HMMA.16816.F32 R88, R16.reuse, R60, R184 ;  /* 0x0000003c1058723c */ /* 0x042ff000000018b8 */
        /* <DEDUP_REMOVED lines=83> */
.L_x_863:
[----:B------:R-:W-:Y:S01]  /*da50*/  LOP3.LUT R2, R229, 0xffffffe0, RZ, 0xc0, !PT ;  /* 0xffffffe0e5027812 */ /* 0x000fe200078ec0ff */
[----:B---3--:R-:W-:Y:S01]  /*da60*/  IMAD.IADD R6, R228, 0x1, R138 ;  /* 0x00000001e4067824 */ /* 0x008fe200078e028a */
[----:B------:R-:W-:Y:S01]  /*da70*/  STL [R1+0x70], R241 ;  /* 0x000070f101007387 */ /* 0x000fe20000100800 */
[----:B------:R-:W-:Y:S02]  /*da80*/  SHF.L.U32 R228, R0, 0x1, RZ ;  /* 0x0000000100e47819 */ /* 0x000fe400000006ff */
[----:B------:R-:W-:Y:S01]  /*da90*/  IMAD.IADD R2, R231, 0x1, -R2 ;  /* 0x00000001e7027824 */ /* 0x000fe200078e0a02 */
[----:B------:R-:W-:Y:S02]  /*daa0*/  STL [R1+0x6c], R240 ;  /* 0x00006cf001007387 */ /* 0x000fe40000100800 */
[----:B------:R-:W-:-:S02]  /*dab0*/  IMAD R229, R4, 0x2, R228 ;  /* 0x0000000204e57824 */ /* 0x000fc400078e02e4 */
[----:B------:R-:W-:Y:S01]  /*dac0*/  SHF.R.S32.HI R5, RZ, 0x1f, R2 ;  /* 0x0000001fff057819 */ /* 0x000fe20000011402 */
[----:B------:R-:W-:Y:S01]  /*dad0*/  STL [R1+0x68], R239 ;  /* 0x000068ef01007387 */ /* 0x000fe20000100800 */
[C---:B------:R-:W-:Y:S01]  /*dae0*/  IMAD R231, R3.reuse, 0x2, R228 ;  /* 0x0000000203e77824 */ /* 0x040fe200078e02e4 */
[----:B------:R-:W-:Y:S02]  /*daf0*/  LEA R230, R3, R229, 0x1 ;  /* 0x000000e503e67211 */ /* 0x000fe400078e08ff */
[----:B------:R-:W-:Y:S01]  /*db00*/  LEA.HI R5, R5, R2, RZ, 0x2 ;  /* 0x0000000205057211 */ /* 0x000fe200078f10ff */
[----:B------:R-:W-:Y:S03]  /*db10*/  STL [R1+0x64], R238 ;  /* 0x000064ee01007387 */ /* 0x000fe60000100800 */
        /* <DEDUP_REMOVED lines=16> */
[----:B------:R1:W-:Y:S01]  /*dc20*/  STL [R1+0x48], R139 ;  /* 0x0000488b01007387 */ /* 0x0003e20000100800 */
[----:B------:R-:W-:-:S02]  /*dc30*/  FMNMX.FTZ R5, R10, R12, !PT ;  /* 0x0000000c0a057209 */ /* 0x000fc40007810000 */
[----:B------:R-:W-:Y:S01]  /*dc40*/  FSEL R25, R166, -INF , P1 ;  /* 0xff800000a6197808 */ /* 0x000fe20000800000 */
[----:B------:R-:W0:Y:S01]  /*dc50*/  LDGDEPBAR ;  /* 0x00000000000079af */ /* 0x000e220000000000 */
[----:B------:R-:W-:Y:S02]  /*dc60*/  FSEL R13, R164, -INF , P1 ;  /* 0xff800000a40d7808 */ /* 0x000fe40000800000 */
[----:B------:R-:W-:Y:S02]  /*dc70*/  FSEL R64, R90, -INF , P1 ;  /* 0xff8000005a407808 */ /* 0x000fe40000800000 */
[----:B------:R-:W-:Y:S02]  /*dc80*/  ISETP.GT.AND P1, PT, R2, 0x10, PT ;  /* 0x000000100200780c */ /* 0x000fe40003f24270 */
[----:B------:R-:W-:Y:S02]  /*dc90*/  FSEL R29, R85, -INF , P2 ;  /* 0xff800000551d7808 */ /* 0x000fe40001000000 */
[----:B------:R-:W-:-:S02]  /*dca0*/  FMNMX.FTZ R5, R30, R5, !PT ;  /* 0x000000051e057209 */ /* 0x000fc40007810000 */
[----:B------:R-:W-:Y:S02]  /*dcb0*/  FSEL R26, R167, -INF , P0 ;  /* 0xff800000a71a7808 */ /* 0x000fe40000000000 */
        /* <DEDUP_REMOVED lines=11> */
[----:B------:R-:W-:Y:S02]  /*dd70*/  FMNMX.FTZ R6, R13, R14, !PT ;  /* 0x0000000e0d067209 */ /* 0x000fe40007810000 */
[----:B------:R-:W-:Y:S02]  /*dd80*/  FSEL R28, R123, -INF , P2 ;  /* 0xff8000007b1c7808 */ /* 0x000fe40001000000 */
[----:B------:R-:W-:Y:S02]  /*dd90*/  FSEL R24, R121, -INF , P2 ;  /* 0xff80000079187808 */ /* 0x000fe40001000000 */
[----:B------:R-:W-:Y:S02]  /*dda0*/  FSEL R67, R87, -INF , P2 ;  /* 0xff80000057437808 */ /* 0x000fe40001000000 */
[----:B------:R-:W-:Y:S02]  /*ddb0*/  FSEL R91, R162, -INF , P1 ;  /* 0xff800000a25b7808 */ /* 0x000fe40000800000 */
[----:B------:R-:W-:-:S02]  /*ddc0*/  FSEL R72, R160, -INF , P1 ;  /* 0xff800000a0487808 */ /* 0x000fc40000800000 */
[----:B------:R-:W-:Y:S02]  /*ddd0*/  ISETP.GT.AND P2, PT, R2, 0x19, PT ;  /* 0x000000190200780c */ /* 0x000fe40003f44270 */
[----:B------:R-:W-:Y:S02]  /*dde0*/  FSEL R116, R62, -INF , P1 ;  /* 0xff8000003e747808 */ /* 0x000fe40000800000 */
[----:B------:R-:W-:Y:S02]  /*ddf0*/  FSEL R96, R163, -INF , P0 ;  /* 0xff800000a3607808 */ /* 0x000fe40000000000 */
[----:B------:R-:W-:Y:S02]  /*de00*/  FSEL R88, R161, -INF , P0 ;  /* 0xff800000a1587808 */ /* 0x000fe40000000000 */
[----:B------:R-:W-:Y:S02]  /*de10*/  FSEL R117, R63, -INF , P0 ;  /* 0xff8000003f757808 */ /* 0x000fe40000000000 */
[----:B------:R-:W-:-:S02]  /*de20*/  ISETP.GT.AND P1, PT, R2, 0x20, PT ;  /* 0x000000200200780c */ /* 0x000fc40003f24270 */
[----:B------:R-:W-:Y:S02]  /*de30*/  FSEL R101, R56, -INF , P4 ;  /* 0xff80000038657808 */ /* 0x000fe40002000000 */
[----:B------:R-:W-:Y:S02]  /*de40*/  FMNMX.FTZ R5, R100, R5, !PT ;  /* 0x0000000564057209 */ /* 0x000fe40007810000 */
[----:B------:R-:W-:Y:S02]  /*de50*/  ISETP.GT.AND P0, PT, R2, 0x21, PT ;  /* 0x000000210200780c */ /* 0x000fe40003f04270 */
        /* <DEDUP_REMOVED lines=14> */
[----:B------:R-:W-:-:S02]  /*df40*/  FMNMX.FTZ R6, R24, R6, !PT ;  /* 0x0000000618067209 */ /* 0x000fc40007810000 */
[----:B------:R-:W-:Y:S02]  /*df50*/  ISETP.GT.AND P0, PT, R2, 0x31, PT ;  /* 0x000000310200780c */ /* 0x000fe40003f04270 */
[----:B------:R-:W-:Y:S02]  /*df60*/  FSEL R98, R155, -INF , P2 ;  /* 0xff8000009b627808 */ /* 0x000fe40001000000 */
[----:B------:R-:W-:Y:S02]  /*df70*/  FMNMX.FTZ R5, R102, R5, !PT ;  /* 0x0000000566057209 */ /* 0x000fe40007810000 */
[----:B------:R-:W-:Y:S02]  /*df80*/  FSEL R155, R150, -INF , P1 ;  /* 0xff800000969b7808 */ /* 0x000fe40000800000 */
[----:B------:R-:W-:Y:S02]  /*df90*/  FMNMX.FTZ R6, R72, R6, !PT ;  /* 0x0000000648067209 */ /* 0x000fe40007810000 */
[----:B------:R-:W-:-:S02]  /*dfa0*/  FSEL R157, R151, -INF , P0 ;  /* 0xff800000979d7808 */ /* 0x000fc40000000000 */
[----:B------:R-:W-:Y:S02]  /*dfb0*/  FSEL R150, R149, -INF , P0 ;  /* 0xff80000095967808 */ /* 0x000fe40000000000 */
[----:B------:R-:W-:Y:S02]  /*dfc0*/  FSEL R165, R43, -INF , P0 ;  /* 0xff8000002ba57808 */ /* 0x000fe40000000000 */
[----:B------:R-:W-:Y:S02]  /*dfd0*/  FSEL R159, R41, -INF , P0 ;  /* 0xff800000299f7808 */ /* 0x000fe40000000000 */
[----:B------:R-:W-:Y:S02]  /*dfe0*/  FSEL R97, R154, -INF , P4 ;  /* 0xff8000009a617808 */ /* 0x000fe40002000000 */
[----:B------:R-:W-:Y:S02]  /*dff0*/  FSEL R118, R58, -INF , P4 ;  /* 0xff8000003a767808 */ /* 0x000fe40002000000 */
[----:B------:R-:W-:-:S02]  /*e000*/  FSEL R120, R59, -INF , P2 ;  /* 0xff8000003b787808 */ /* 0x000fc40001000000 */
[C---:B------:R-:W-:Y:S02]  /*e010*/  ISETP.GT.AND P0, PT, R2.reuse, 0x41, PT ;  /* 0x000000410200780c */ /* 0x040fe40003f04270 */
[C---:B------:R-:W-:Y:S02]  /*e020*/  ISETP.GT.AND P4, PT, R2.reuse, 0x28, PT ;  /* 0x000000280200780c */ /* 0x040fe40003f84270 */
[----:B------:R-:W-:Y:S02]  /*e030*/  ISETP.GT.AND P2, PT, R2, 0x29, PT ;  /* 0x000000290200780c */ /* 0x000fe40003f44270 */
[----:B------:R-:W-:Y:S02]  /*e040*/  FMNMX.FTZ R5, R103, R5, !PT ;  /* 0x0000000567057209 */ /* 0x000fe40007810000 */
[----:B------:R-:W-:Y:S02]  /*e050*/  FSEL R148, R148, -INF , P1 ;  /* 0xff80000094947808 */ /* 0x000fe40000800000 */
[----:B------:R-:W-:-:S02]  /*e060*/  FSEL R163, R42, -INF , P1 ;  /* 0xff8000002aa37808 */ /* 0x000fc40000800000 */
[----:B------:R-:W-:Y:S02]  /*e070*/  FSEL R160, R40, -INF , P1 ;  /* 0xff80000028a07808 */ /* 0x000fe40000800000 */
[----:B------:R-:W-:Y:S01]  /*e080*/  FMNMX.FTZ R6, R88, R6, !PT ;  /* 0x0000000658067209 */ /* 0x000fe20007810000 */
[----:B------:R-:W-:Y:S01]  /*e090*/  LDSM.16.MT88.4 R40, [R230+0x100] ;  /* 0x00010000e628783b */ /* 0x000fe20000004200 */
[----:B------:R-:W-:Y:S02]  /*e0a0*/  ISETP.GT.AND P1, PT, R2, 0x40, PT ;  /* 0x000000400200780c */ /* 0x000fe40003f24270 */
        /* <DEDUP_REMOVED lines=15> */
[----:B------:R-:W-:Y:S02]  /*e1a0*/  ISETP.GT.AND P0, PT, R2, 0x51, PT ;  /* 0x000000510200780c */ /* 0x000fe40003f04270 */
[----:B------:R-:W-:Y:S02]  /*e1b0*/  FMNMX.FTZ R7, R25, R26, !PT ;  /* 0x0000001a19077209 */ /* 0x000fe40007810000 */
[----:B------:R-:W-:Y:S02]  /*e1c0*/  FMNMX.FTZ R6, R89, R6, !PT ;  /* 0x0000000659067209 */ /* 0x000fe40007810000 */
[----:B------:R-:W-:Y:S02]  /*e1d0*/  FSEL R176, R146, -INF , P1 ;  /* 0xff80000092b07808 */ /* 0x000fe40000800000 */
[----:B------:R-:W-:Y:S02]  /*e1e0*/  FSEL R146, R144, -INF , P1 ;  /* 0xff80000090927808 */ /* 0x000fe40000800000 */
[----:B------:R-:W-:-:S02]  /*e1f0*/  FSEL R183, R22, -INF , P1 ;  /* 0xff80000016b77808 */ /* 0x000fc40000800000 */
[----:B------:R-:W-:Y:S02]  /*e200*/  FSEL R144, R20, -INF , P1 ;  /* 0xff80000014907808 */ /* 0x000fe40000800000 */
[----:B------:R-:W-:Y:S01]  /*e210*/  FMNMX.FTZ R5, R121, R5, !PT ;  /* 0x0000000579057209 */ /* 0x000fe20007810000 */
[----:B------:R-:W-:Y:S01]  /*e220*/  LDSM.16.MT88.4 R20, [R231+0x100] ;  /* 0x00010000e714783b */ /* 0x000fe20000004200 */
        /* <DEDUP_REMOVED lines=8> */
[----:B------:R-:W-:Y:S01]  /*e2b0*/  ISETP.GT.AND P1, PT, R2, 0x50, PT ;  /* 0x000000500200780c */ /* 0x000fe20003f24270 */
[----:B------:R-:W-:Y:S01]  /*e2c0*/  LDSM.16.MT88.4 R36, [R230+0x900] ;  /* 0x00090000e624783b */ /* 0x000fe20000004200 */
[----:B------:R-:W-:-:S02]  /*e2d0*/  FSEL R192, R127, -INF , P0 ;  /* 0xff8000007fc07808 */ /* 0x000fc40000000000 */
[----:B------:R-:W-:Y:S02]  /*e2e0*/  FSEL R226, R125, -INF , P0 ;  /* 0xff8000007de27808 */ /* 0x000fe40000000000 */
[----:B------:R-:W-:Y:S02]  /*e2f0*/  FSEL R196, R19, -INF , P0 ;  /* 0xff80000013c47808 */ /* 0x000fe40000000000 */
[----:B------:R-:W-:Y:S02]  /*e300*/  FSEL R184, R17, -INF , P0 ;  /* 0xff80000011b87808 */ /* 0x000fe40000000000 */
[----:B------:R-:W-:Y:S02]  /*e310*/  FMNMX.FTZ R7, R27, R7, !PT ;  /* 0x000000071b077209 */ /* 0x000fe40007810000 */
[----:B------:R-:W-:Y:S02]  /*e320*/  FMNMX.FTZ R6, R90, R6, !PT ;  /* 0x000000065a067209 */ /* 0x000fe40007810000 */
[----:B------:R-:W-:-:S02]  /*e330*/  ISETP.GT.AND P4, PT, R2, 0x48, PT ;  /* 0x000000480200780c */ /* 0x000fc40003f84270 */
[C---:B------:R-:W-:Y:S02]  /*e340*/  ISETP.GT.AND P2, PT, R2.reuse, 0x49, PT ;  /* 0x000000490200780c */ /* 0x040fe40003f44270 */
[----:B------:R-:W-:Y:S02]  /*e350*/  ISETP.GT.AND P0, PT, R2, 0x58, PT ;  /* 0x000000580200780c */ /* 0x000fe40003f04270 */
[----:B------:R-:W-:Y:S02]  /*e360*/  FMNMX.FTZ R5, R122, R5, !PT ;  /* 0x000000057a057209 */ /* 0x000fe40007810000 */
[----:B------:R-:W-:Y:S02]  /*e370*/  FSEL R225, R124, -INF , P1 ;  /* 0xff8000007ce17808 */ /* 0x000fe40000800000 */
[----:B------:R-:W-:Y:S02]  /*e380*/  FMNMX.FTZ R7, R28, R7, !PT ;  /* 0x000000071c077209 */ /* 0x000fe40007810000 */
        /* <DEDUP_REMOVED lines=9> */
[----:B------:R-:W-:Y:S01]  /*e420*/  FSEL R188, R126, -INF , P1 ;  /* 0xff8000007ebc7808 */ /* 0x000fe20000800000 */
[----:B------:R-:W-:Y:S01]  /*e430*/  LDSM.16.MT88.4 R32, [R229+0x100] ;  /* 0x00010000e520783b */ /* 0x000fe20000004200 */
[----:B------:R-:W-:Y:S02]  /*e440*/  FSEL R199, R18, -INF , P1 ;  /* 0xff80000012c77808 */ /* 0x000fe40000800000 */
[----:B------:R-:W-:Y:S02]  /*e450*/  FSEL R124, R16, -INF , P1 ;  /* 0xff800000107c7808 */ /* 0x000fe40000800000 */
[----:B------:R-:W-:Y:S01]  /*e460*/  FSEL R170, R170, -INF , P0 ;  /* 0xff800000aaaa7808 */ /* 0x000fe20000000000 */
[----:B------:R-:W-:Y:S01]  /*e470*/  LDSM.16.MT88.4 R16, [R228+0x100] ;  /* 0x00010000e410783b */ /* 0x000fe20000004200 */
        /* <DEDUP_REMOVED lines=45> */
[----:B------:R-:W-:Y:S02]  /*e750*/  FMNMX.FTZ R2, R126, R2, !PT ;  /* 0x000000027e027209 */ /* 0x000fe40007810000 */
[----:B------:R-:W-:Y:S02]  /*e760*/  FMNMX.FTZ R6, R158, R6, !PT ;  /* 0x000000069e067209 */ /* 0x000fe40007810000 */
[----:B------:R-:W-:Y:S02]  /*e770*/  FMNMX.FTZ R5, R225, R5, !PT ;  /* 0x00000005e1057209 */ /* 0x000fe40007810000 */
[----:B------:R-:W-:-:S02]  /*e780*/  FMNMX.FTZ R7, R67, R7, !PT ;  /* 0x0000000743077209 */ /* 0x000fc40007810000 */
[----:B-1----:R-:W-:Y:S02]  /*e790*/  FSEL R139, R141, -INF , P2 ;  /* 0xff8000008d8b7808 */ /* 0x002fe40001000000 */
[----:B------:R-:W-:Y:S02]  /*e7a0*/  FMNMX.FTZ R2, R212, R2, !PT ;  /* 0x00000002d4027209 */ /* 0x000fe40007810000 */
[----:B------:R-:W-:Y:S02]  /*e7b0*/  FMNMX.FTZ R6, R176, R6, !PT ;  /* 0x00000006b0067209 */ /* 0x000fe40007810000 */
[----:B------:R-:W-:Y:S02]  /*e7c0*/  FMNMX.FTZ R5, R226, R5, !PT ;  /* 0x00000005e2057209 */ /* 0x000fe40007810000 */
[----:B------:R-:W-:Y:S02]  /*e7d0*/  FMNMX.FTZ R7, R116, R7, !PT ;  /* 0x0000000774077209 */ /* 0x000fe40007810000 */
[----:B------:R-:W-:-:S02]  /*e7e0*/  FSEL R233, R68, -INF , P1 ;  /* 0xff80000044e97808 */ /* 0x000fc40000800000 */
[----:B------:R-:W-:Y:S02]  /*e7f0*/  FMNMX.FTZ R2, R139, R2, !PT ;  /* 0x000000028b027209 */ /* 0x000fe40007810000 */
[----:B------:R-:W-:Y:S02]  /*e800*/  FSEL R169, R169, -INF , P5 ;  /* 0xff800000a9a97808 */ /* 0x000fe40002800000 */
        /* <DEDUP_REMOVED lines=9> */
[----:B------:R-:W-:-:S02]  /*e8a0*/  FMNMX.FTZ R8, R206, R2, !PT ;  /* 0x00000002ce087209 */ /* 0x000fc40007810000 */
[----:B------:R-:W-:Y:S02]  /*e8b0*/  FSEL R203, R173, -INF , P2 ;  /* 0xff800000adcb7808 */ /* 0x000fe40001000000 */
[----:B------:R-:W-:Y:S01]  /*e8c0*/  FMNMX.FTZ R6, R179, R6, !PT ;  /* 0x00000006b3067209 */ /* 0x000fe20007810000 */
[----:B------:R-:W1:Y:S01]  /*e8d0*/  SHFL.BFLY PT, R135, R8, 0x2, 0x1f ;  /* 0x0c401f0008877f89 */ /* 0x000e6200000e0000 */
[----:B------:R-:W-:Y:S02]  /*e8e0*/  FMNMX.FTZ R2, R200, R5, !PT ;  /* 0x00000005c8027209 */ /* 0x000fe40007810000 */
[----:B------:R-:W-:Y:S02]  /*e8f0*/  FMNMX.FTZ R7, R120, R7, !PT ;  /* 0x0000000778077209 */ /* 0x000fe40007810000 */
        /* <DEDUP_REMOVED lines=59> */
[----:B------:R-:W-:Y:S01]  /*ecb0*/  FFMA.FTZ R5, R12, c[0x0][0x2d0], -R7 ;  /* 0x0000b4000c057a23 */ /* 0x000fe20000010807 */
[----:B------:R-:W-:Y:S01]  /*ecc0*/  MOV R4, R212 ;  /* 0x000000d400047202 */ /* 0x000fe20000000f00 */
[----:B------:R2:W-:Y:S02]  /*ecd0*/  MUFU.EX2 R232, R6 ;  /* 0x0000000600e87308 */ /* 0x0005e40000000800 */
[----:B------:R-:W3:Y:S01]  /*ece0*/  SHFL.BFLY PT, R10, R8, 0x2, 0x1f ;  /* 0x0c401f00080a7f89 */ /* 0x000ee200000e0000 */
[----:B-1----:R-:W-:-:S05]  /*ecf0*/  FMNMX.FTZ R2, R2, R11, !PT ;  /* 0x0000000b02027209 */ /* 0x002fca0007810000 */
[----:B------:R1:W4:Y:S01]  /*ed00*/  MUFU.EX2 R198, R5 ;  /* 0x0000000500c67308 */ /* 0x0003220000000800 */
[----:B------:R-:W-:Y:S02]  /*ed10*/  FSETP.NEU.FTZ.AND P0, PT, R2, -INF , PT ;  /* 0xff8000000200780b */ /* 0x000fe40003f1d000 */
[----:B--2---:R-:W-:-:S05]  /*ed20*/  FSEL R6, R9, RZ, P1 ;  /* 0x000000ff09067208 */ /* 0x004fca0000800000 */
        /* <DEDUP_REMOVED lines=19> */
[----:B------:R-:W-:Y:S03]  /*ee60*/  LDSM.16.MT88.4 R24, [R229+0x900] ;  /* 0x00090000e518783b */ /* 0x000fe60000004200 */
        /* <DEDUP_REMOVED lines=16> */
[C---:B------:R-:W-:Y:S01]  /*ef70*/  HMMA.16816.F32 R68, R8.reuse, R32, RZ ;  /* 0x000000200844723c */ /* 0x040fe200000018ff */
[----:B-1----:R-:W-:Y:S01]  /*ef80*/  FSEL R0, R3, RZ, P0 ;  /* 0x000000ff03007208 */ /* 0x002fe20000000000 */
[----:B------:R-:W-:Y:S01]  /*ef90*/  FFMA.FTZ R3, R31, c[0x0][0x2d0], -R7 ;  /* 0x0000b4001f037a23 */ /* 0x000fe20000010807 */
[----:B--2---:R-:W-:Y:S01]  /*efa0*/  F2FP.PACK_AB R14, R236, R194 ;  /* 0x000000c2ec0e723e */ /* 0x004fe200000000ff */
        /* <DEDUP_REMOVED lines=8> */
[----:B--2---:R-:W-:Y:S01]  /*f030*/  FFMA.FTZ R3, R66, c[0x0][0x2d0], -R0 ;  /* 0x0000b40042037a23 */ /* 0x004fe20000010800 */
[----:B---3--:R-:W-:-:S05]  /*f040*/  F2FP.PACK_AB R13, R172, R173 ;  /* 0x000000adac0d723e */ /* 0x008fca00000000ff */
[----:B------:R2:W-:Y:S02]  /*f050*/  MUFU.EX2 R143, R3 ;  /* 0x00000003008f7308 */ /* 0x0005e40000000800 */
[----:B--2---:R-:W-:Y:S02]  /*f060*/  FFMA.FTZ R3, R67, c[0x0][0x2d0], -R0 ;  /* 0x0000b40043037a23 */ /* 0x004fe40000010800 */
[C---:B------:R-:W-:Y:S04]  /*f070*/  HMMA.16816.F32 R64, R8.reuse, R34, RZ ;  /* 0x000000220840723c */ /* 0x040fe800000018ff */
[----:B------:R2:W3:Y:S02]  /*f080*/  MUFU.EX2 R238, R3 ;  /* 0x0000000300ee7308 */ /* 0x0004e40000000800 */
[--C-:B--2---:R-:W-:Y:S01]  /*f090*/  FFMA.FTZ R3, R72, c[0x0][0x2d0], -R6.reuse ;  /* 0x0000b40048037a23 */ /* 0x104fe20000010806 */
[----:B---3--:R-:W-:Y:S01]  /*f0a0*/  F2FP.PACK_AB R15, R238, R143 ;  /* 0x0000008fee0f723e */ /* 0x008fe200000000ff */
[----:B------:R-:W-:Y:S04]  /*f0b0*/  HMMA.16816.F32 R72, R8, R22, RZ ;  /* 0x000000160848723c */ /* 0x000fe800000018ff */
[----:B------:R2:W-:Y:S04]  /*f0c0*/  MUFU.EX2 R207, R3 ;  /* 0x0000000300cf7308 */ /* 0x0005e80000000800 */
[C---:B------:R-:W-:Y:S08]  /*f0d0*/  HMMA.16816.F32 R56, R12.reuse, R16, RZ ;  /* 0x000000100c38723c */ /* 0x040ff000000018ff */
[----:B------:R-:W-:Y:S01]  /*f0e0*/  HMMA.16816.F32 R92, R12, R18, RZ ;  /* 0x000000120c5c723c */ /* 0x000fe200000018ff */
[----:B------:R-:W3:Y:S01]  /*f0f0*/  LDSM.16.MT88.4 R16, [R231+0x900] ;  /* 0x00090000e710783b */ /* 0x000ee20000004200 */
[----:B--2---:R-:W-:-:S04]  /*f100*/  FFMA.FTZ R3, R88, c[0x0][0x2d0], -R6 ;  /* 0x0000b40058037a23 */ /* 0x004fc80000010806 */
[----:B------:R2:W4:Y:S02]  /*f110*/  MUFU.EX2 R234, R3 ;  /* 0x0000000300ea7308 */ /* 0x0005240000000800 */
[C---:B------:R-:W-:Y:S08]  /*f120*/  HMMA.16816.F32 R48, R12.reuse, R20, RZ ;  /* 0x000000140c30723c */ /* 0x040ff000000018ff */
[----:B------:R-:W-:Y:S01]  /*f130*/  HMMA.16816.F32 R44, R12, R32, RZ ;  /* 0x000000200c2c723c */ /* 0x000fe200000018ff */
[----:B--2---:R-:W-:Y:S01]  /*f140*/  FFMA.FTZ R3, R89, c[0x0][0x2d0], -R6 ;  /* 0x0000b40059037a23 */ /* 0x004fe20000010806 */
[----:B----4-:R-:W-:-:S03]  /*f150*/  F2FP.PACK_AB R8, R234, R207 ;  /* 0x000000cfea08723e */ /* 0x010fc600000000ff */
[----:B------:R2:W-:Y:S02]  /*f160*/  MUFU.EX2 R237, R3 ;  /* 0x0000000300ed7308 */ /* 0x0005e40000000800 */
[----:B--2---:R-:W-:-:S06]  /*f170*/  FFMA.FTZ R3, R90, c[0x0][0x2d0], -R6 ;  /* 0x0000b4005a037a23 */ /* 0x004fcc0000010806 */
[----:B------:R2:W4:Y:S02]  /*f180*/  MUFU.EX2 R201, R3 ;  /* 0x0000000300c97308 */ /* 0x0005240000000800 */
[--C-:B--2---:R-:W-:Y:S01]  /*f190*/  FFMA.FTZ R3, R91, c[0x0][0x2d0], -R5.reuse ;  /* 0x0000b4005b037a23 */ /* 0x104fe20000010805 */
[----:B----4-:R-:W-:Y:S01]  /*f1a0*/  F2FP.PACK_AB R10, R201, R237 ;  /* 0x000000edc90a723e */ /* 0x010fe200000000ff */
[C---:B------:R-:W-:Y:S04]  /*f1b0*/  HMMA.16816.F32 R88, R12.reuse, R22, RZ ;  /* 0x000000160c58723c */ /* 0x040fe800000018ff */
[----:B------:R2:W-:Y:S04]  /*f1c0*/  MUFU.EX2 R235, R3 ;  /* 0x0000000300eb7308 */ /* 0x0005e80000000800 */
[----:B------:R-:W-:Y:S01]  /*f1d0*/  HMMA.16816.F32 R20, R12, R40, RZ ;  /* 0x000000280c14723c */ /* 0x000fe200000018ff */
[----:B--2---:R-:W-:-:S04]  /*f1e0*/  FFMA.FTZ R3, R96, c[0x0][0x2d0], -R5 ;  /* 0x0000b40060037a23 */ /* 0x004fc80000010805 */
[----:B------:R2:W4:Y:S02]  /*f1f0*/  MUFU.EX2 R190, R3 ;  /* 0x0000000300be7308 */ /* 0x0005240000000800 */
[----:B--2---:R-:W-:Y:S01]  /*f200*/  FFMA.FTZ R3, R97, c[0x0][0x2d0], -R5 ;  /* 0x0000b40061037a23 */ /* 0x004fe20000010805 */
[----:B----4-:R-:W-:-:S05]  /*f210*/  F2FP.PACK_AB R9, R190, R235 ;  /* 0x000000ebbe09723e */ /* 0x010fca00000000ff */
        /* <DEDUP_REMOVED lines=22> */
[----:B--2---:R-:W-:-:S02]  /*f380*/  F2FP.PACK_AB R10, R217, R189 ;  /* 0x000000bdd90a723e */ /* 0x004fc400000000ff */
[----:B------:R-:W-:Y:S01]  /*f390*/  F2FP.PACK_AB R8, R141, R215 ;  /* 0x000000d78d08723e */ /* 0x000fe200000000ff */
        /* <DEDUP_REMOVED lines=12> */
[C---:B------:R-:W-:Y:S07]  /*f460*/  HMMA.16816.F32 R32, R8.reuse, R30, R92 ;  /* 0x0000001e0820723c */ /* 0x040fee000000185c */
[----:B------:R-:W-:Y:S01]  /*f470*/  IMAD.MOV.U32 R95, RZ, RZ, R214 ;  /* 0x000000ffff5f7224 */ /* 0x000fe200078e00d6 */
[----:B------:R-:W-:Y:S01]  /*f480*/  HMMA.16816.F32 R68, R8, R28, R56 ;  /* 0x0000001c0844723c */ /* 0x000fe20000001838 */
[----:B------:R-:W-:-:S02]  /*f490*/  IMAD.MOV.U32 R94, RZ, RZ, R213 ;  /* 0x000000ffff5e7224 */ /* 0x000fc400078e00d5 */
[----:B------:R-:W-:Y:S02]  /*f4a0*/  IMAD.MOV.U32 R93, RZ, RZ, R211 ;  /* 0x000000ffff5d7224 */ /* 0x000fe400078e00d3 */
[--C-:B-1----:R-:W-:Y:S02]  /*f4b0*/  FFMA.FTZ R3, R121, c[0x0][0x2d0], -R7.reuse ;  /* 0x0000b40079037a23 */ /* 0x102fe40000010807 */
[----:B------:R-:W-:Y:S01]  /*f4c0*/  IMAD.MOV.U32 R92, RZ, RZ, R210 ;  /* 0x000000ffff5c7224 */ /* 0x000fe200078e00d2 */
[C---:B------:R-:W-:Y:S01]  /*f4d0*/  HMMA.16816.F32 R64, R8.reuse, R16, R48 ;  /* 0x000000100840723c */ /* 0x040fe20000001830 */
[----:B------:R1:W-:Y:S07]  /*f4e0*/  MUFU.EX2 R246, R3 ;  /* 0x0000000300f67308 */ /* 0x0003ee0000000800 */
[C---:B------:R-:W-:Y:S01]  /*f4f0*/  HMMA.16816.F32 R28, R8.reuse, R18, R88 ;  /* 0x00000012081c723c */ /* 0x040fe20000001858 */
[----:B------:R-:W-:Y:S06]  /*f500*/  LDSM.16.MT88.4 R16, [R231+0x1100] ;  /* 0x00110000e710783b */ /* 0x000fec0000004200 */
[----:B------:R-:W-:Y:S01]  /*f510*/  MOV R91, R209 ;  /* 0x000000d1005b7202 */ /* 0x000fe20000000f00 */
[----:B------:R-:W-:Y:S01]  /*f520*/  HMMA.16816.F32 R52, R8, R24, R44 ;  /* 0x000000180834723c */ /* 0x000fe2000000182c */
[----:B-1----:R-:W-:Y:S01]  /*f530*/  FFMA.FTZ R3, R122, c[0x0][0x2d0], -R7 ;  /* 0x0000b4007a037a23 */ /* 0x002fe20000010807 */
[----:B------:R-:W-:Y:S01]  /*f540*/  MOV R89, R206 ;  /* 0x000000ce00597202 */ /* 0x000fe20000000f00 */
[----:B------:R-:W-:-:S02]  /*f550*/  IMAD.MOV.U32 R90, RZ, RZ, R208 ;  /* 0x000000ffff5a7224 */ /* 0x000fc400078e00d0 */
[----:B------:R1:W-:Y:S01]  /*f560*/  MUFU.EX2 R249, R3 ;  /* 0x0000000300f97308 */ /* 0x0003e20000000800 */
[----:B------:R-:W-:Y:S02]  /*f570*/  IMAD.MOV.U32 R88, RZ, RZ, R205 ;  /* 0x000000ffff587224 */ /* 0x000fe400078e00cd */
[----:B------:R-:W-:Y:S01]  /*f580*/  HMMA.16816.F32 R40, R8, R26, R96 ;  /* 0x0000001a0828723c */ /* 0x000fe20000001860 */
[----:B------:R-:W-:Y:S01]  /*f590*/  LDSM.16.MT88.4 R24, [R230+0x1100] ;  /* 0x00110000e618783b */ /* 0x000fe20000004200 */
[----:B-1----:R-:W-:-:S06]  /*f5a0*/  FFMA.FTZ R3, R123, c[0x0][0x2d0], -R6 ;  /* 0x0000b4007b037a23 */ /* 0x002fcc0000010806 */
[C---:B------:R-:W-:Y:S01]  /*f5b0*/  HMMA.16816.F32 R120, R8.reuse, R36, R20 ;  /* 0x000000240878723c */ /* 0x040fe20000001814 */
[----:B------:R-:W1:Y:S01]  /*f5c0*/  LDSM.16.MT88.4 R20, [R228+0x1100] ;  /* 0x00110000e414783b */ /* 0x000e620000004200 */
[----:B------:R2:W-:Y:S06]  /*f5d0*/  MUFU.EX2 R224, R3 ;  /* 0x0000000300e07308 */ /* 0x0005ec0000000800 */
[----:B------:R-:W-:Y:S01]  /*f5e0*/  HMMA.16816.F32 R36, R8, R38, R12 ;  /* 0x000000260824723c */ /* 0x000fe2000000180c */
[----:B------:R-:W3:Y:S01]  /*f5f0*/  LDSM.16.MT88.4 R12, [R229+0x1100] ;  /* 0x00110000e50c783b */ /* 0x000ee20000004200 */
[----:B--2---:R-:W-:Y:S01]  /*f600*/  FFMA.FTZ R3, R128, c[0x0][0x2d0], -R6 ;  /* 0x0000b40080037a23 */ /* 0x004fe20000010806 */
[----:B------:R-:W-:-:S03]  /*f610*/  MOV R128, R215 ;  /* 0x000000d700807202 */ /* 0x000fc60000000f00 */
        /* <DEDUP_REMOVED lines=23> */
[----:B----4-:R-:W-:Y:S01]  /*f790*/  F2FP.PACK_AB R11, R217, R218 ;  /* 0x000000dad90b723e */ /* 0x010fe200000000ff */
[----:B------:R-:W-:-:S04]  /*f7a0*/  IMAD.MOV.U32 R153, RZ, RZ, R90 ;  /* 0x000000ffff997224 */ /* 0x000fc800078e005a */
[----:B------:R2:W-:Y:S02]  /*f7b0*/  MUFU.EX2 R215, R3 ;  /* 0x0000000300d77308 */ /* 0x0005e40000000800 */
[C---:B-1----:R-:W-:Y:S08]  /*f7c0*/  HMMA.16816.F32 R48, R8.reuse, R20, R112 ;  /* 0x000000140830723c */ /* 0x042ff00000001870 */
[----:B------:R-:W-:Y:S01]  /*f7d0*/  HMMA.16816.F32 R56, R8, R18, R80 ;  /* 0x000000120838723c */ /* 0x000fe20000001850 */
[----:B--2---:R-:W-:-:S02]  /*f7e0*/  FFMA.FTZ R3, R152, c[0x0][0x2d0], -R0 ;  /* 0x0000b40098037a23 */ /* 0x004fc40000010800 */
[----:B------:R-:W-:Y:S02]  /*f7f0*/  IMAD.MOV.U32 R152, RZ, RZ, R201 ;  /* 0x000000ffff987224 */ /* 0x000fe400078e00c9 */
[----:B------:R1:W2:Y:S03]  /*f800*/  MUFU.EX2 R216, R3 ;  /* 0x0000000300d87308 */ /* 0x0002a60000000800 */
[C---:B------:R-:W-:Y:S08]  /*f810*/  HMMA.16816.F32 R60, R8.reuse, R16, R108 ;  /* 0x00000010083c723c */ /* 0x040ff0000000186c */
[----:B---3--:R-:W-:Y:S01]  /*f820*/  HMMA.16816.F32 R112, R8, R12, R104 ;  /* 0x0000000c0870723c */ /* 0x008fe20000001868 */
        /* <DEDUP_REMOVED lines=19> */
[----:B-1----:R-:W-:Y:S01]  /*f960*/  FFMA.FTZ R3, R150, c[0x0][0x2d0], -R6 ;  /* 0x0000b40096037a23 */ /* 0x002fe20000010806 */
[----:B------:R-:W-:-:S03]  /*f970*/  MOV R150, R92 ;  /* 0x0000005c00967202 */ /* 0x000fc60000000f00 */
[----:B------:R1:W2:Y:S03]  /*f980*/  MUFU.EX2 R211, R3 ;  /* 0x0000000300d37308 */ /* 0x0002a60000000800 */
[C---:B------:R-:W-:Y:S01]  /*f990*/  HMMA.16816.F32 R28, R8.reuse, R18, R28 ;  /* 0x00000012081c723c */ /* 0x040fe2000000181c */
[----:B------:R-:W3:Y:S07]  /*f9a0*/  LDSM.16.MT88.4 R16, [R228+0x1900] ;  /* 0x00190000e410783b */ /* 0x000eee0000004200 */
[----:B------:R-:W-:Y:S01]  /*f9b0*/  HMMA.16816.F32 R96, R8, R24, R120 ;  /* 0x000000180860723c */ /* 0x000fe20000001878 */
[----:B-1----:R-:W-:-:S07]  /*f9c0*/  FFMA.FTZ R3, R149, c[0x0][0x2d0], -R6 ;  /* 0x0000b40095037a23 */ /* 0x002fce0000010806 */
[C---:B------:R-:W-:Y:S01]  /*f9d0*/  HMMA.16816.F32 R100, R8.reuse, R20, R68 ;  /* 0x000000140864723c */ /* 0x040fe20000001844 */
[----:B------:R-:W-:Y:S01]  /*f9e0*/  IMAD.MOV.U32 R149, RZ, RZ, R93 ;  /* 0x000000ffff957224 */ /* 0x000fe200078e005d */
[----:B------:R-:W-:Y:S01]  /*f9f0*/  LDSM.16.MT88.4 R20, [R229+0x1900] ;  /* 0x00190000e514783b */ /* 0x000fe20000004200 */
[----:B------:R1:W-:Y:S01]  /*fa00*/  MUFU.EX2 R210, R3 ;  /* 0x0000000300d27308 */ /* 0x0003e20000000800 */
[----:B------:R-:W-:Y:S01]  /*fa10*/  IMAD.MOV.U32 R120, RZ, RZ, R150 ;  /* 0x000000ffff787224 */ /* 0x000fe200078e0096 */
[----:B------:R-:W-:Y:S01]  /*fa20*/  MOV R121, R148 ;  /* 0x0000009400797202 */ /* 0x000fe20000000f00 */
[----:B------:R-:W-:Y:S01]  /*fa30*/  IMAD.MOV.U32 R150, RZ, RZ, R129 ;  /* 0x000000ffff967224 */ /* 0x000fe200078e0081 */
[----:B------:R-:W-:Y:S01]  /*fa40*/  MOV R122, R89 ;  /* 0x00000059007a7202 */ /* 0x000fe20000000f00 */
[----:B------:R-:W-:Y:S01]  /*fa50*/  HMMA.16816.F32 R68, R8, R12, R52 ;  /* 0x0000000c0844723c */ /* 0x000fe20000001834 */
[----:B------:R-:W-:Y:S02]  /*fa60*/  IMAD.MOV.U32 R129, RZ, RZ, R190 ;  /* 0x000000ffff817224 */ /* 0x000fe400078e00be */
[----:B------:R-:W-:-:S02]  /*fa70*/  IMAD.MOV.U32 R148, RZ, RZ, R128 ;  /* 0x000000ffff947224 */ /* 0x000fc400078e0080 */
[----:B------:R-:W-:Y:S02]  /*fa80*/  IMAD.MOV.U32 R128, RZ, RZ, R189 ;  /* 0x000000ffff807224 */ /* 0x000fe400078e00bd */
[----:B------:R-:W-:Y:S01]  /*fa90*/  IMAD.MOV.U32 R123, RZ, RZ, R88 ;  /* 0x000000ffff7b7224 */ /* 0x000fe200078e0058 */
[----:B------:R-:W-:Y:S01]  /*faa0*/  HMMA.16816.F32 R72, R8, R14, R40 ;  /* 0x0000000e0848723c */ /* 0x000fe20000001828 */
[----:B------:R-:W-:Y:S01]  /*fab0*/  LDSM.16.MT88.4 R12, [R231+0x1900] ;  /* 0x00190000e70c783b */ /* 0x000fe20000004200 */
[----:B-1----:R-:W-:Y:S02]  /*fac0*/  FFMA.FTZ R3, R151, c[0x0][0x2d0], -R6 ;  /* 0x0000b40097037a23 */ /* 0x002fe40000010806 */
[----:B------:R-:W-:Y:S02]  /*fad0*/  IMAD.MOV.U32 R151, RZ, RZ, R94 ;  /* 0x000000ffff977224 */ /* 0x000fe400078e005e */
[----:B------:R1:W4:Y:S02]  /*fae0*/  MUFU.EX2 R209, R3 ;  /* 0x0000000300d17308 */ /* 0x0003240000000800 */
[----:B-1----:R-:W-:Y:S01]  /*faf0*/  FFMA.FTZ R3, R155, c[0x0][0x2d0], -R5 ;  /* 0x0000b4009b037a23 */ /* 0x002fe20000010805 */
[----:B------:R-:W-:-:S02]  /*fb00*/  MOV R155, R95 ;  /* 0x0000005f009b7202 */ /* 0x000fc40000000f00 */
[----:B------:R-:W-:Y:S03]  /*fb10*/  HMMA.16816.F32 R92, R8, R26, R36 ;  /* 0x0000001a085c723c */ /* 0x000fe60000001824 */
[----:B------:R1:W-:Y:S01]  /*fb20*/  MUFU.EX2 R208, R3 ;  /* 0x0000000300d07308 */ /* 0x0003e20000000800 */
[----:B------:R-:W3:Y:S03]  /*fb30*/  LDSM.16.MT88.4 R24, [R230+0x1900] ;  /* 0x00190000e618783b */ /* 0x000ee60000004200 */
[----:B--2---:R-:W-:Y:S02]  /*fb40*/  F2FP.PACK_AB R8, R211, R212 ;  /* 0x000000d4d308723e */ /* 0x004fe400000000ff */
[----:B----4-:R-:W-:Y:S01]  /*fb50*/  F2FP.PACK_AB R10, R209, R210 ;  /* 0x000000d2d10a723e */ /* 0x010fe200000000ff */
        /* <DEDUP_REMOVED lines=13> */
[C---:B---3--:R-:W-:Y:S08]  /*fc30*/  HMMA.16816.F32 R108, R8.reuse, R16, R48 ;  /* 0x00000010086c723c */ /* 0x048ff00000001830 */
[----:B------:R-:W-:Y:S01]  /*fc40*/  HMMA.16816.F32 R48, R8, R24, R116 ;  /* 0x000000180830723c */ /* 0x000fe20000001874 */
[----:B-1----:R-:W-:-:S02]  /*fc50*/  FFMA.FTZ R3, R159, c[0x0][0x2d0], -R7 ;  /* 0x0000b4009f037a23 */ /* 0x002fc40000010807 */
[----:B------:R-:W-:-:S04]  /*fc60*/  IMAD.MOV.U32 R159, RZ, RZ, R149 ;  /* 0x000000ffff9f7224 */ /* 0x000fc800078e0095 */
[----:B------:R-:W-:Y:S01]  /*fc70*/  MOV R116, R156 ;  /* 0x0000009c00747202 */ /* 0x000fe20000000f00 */
[----:B------:R1:W2:Y:S01]  /*fc80*/  MUFU.EX2 R203, R3 ;  /* 0x0000000300cb7308 */ /* 0x0002a20000000800 */
        /* <DEDUP_REMOVED lines=10> */
[----:B------:R-:W-:-:S02]  /*fd30*/  IMAD.MOV.U32 R151, RZ, RZ, R133 ;  /* 0x000000ffff977224 */ /* 0x000fc400078e0085 */
[----:B-1----:R-:W-:-:S05]  /*fd40*/  FFMA.FTZ R3, R161, c[0x0][0x2d0], -R7 ;  /* 0x0000b400a1037a23 */ /* 0x002fca0000010807 */
[C---:B------:R-:W-:Y:S01]  /*fd50*/  HMMA.16816.F32 R104, R8.reuse, R18, R44 ;  /* 0x000000120868723c */ /* 0x040fe2000000182c */
[----:B------:R1:W-:Y:S07]  /*fd60*/  MUFU.EX2 R202, R3 ;  /* 0x0000000300ca7308 */ /* 0x0003ee0000000800 */
[C---:B------:R-:W-:Y:S08]  /*fd70*/  HMMA.16816.F32 R88, R8.reuse, R12, R60 ;  /* 0x0000000c0858723c */ /* 0x040ff0000000183c */
[----:B------:R-:W-:Y:S01]  /*fd80*/  HMMA.16816.F32 R56, R8, R20, R112 ;  /* 0x000000140838723c */ /* 0x000fe20000001870 */
[----:B-1----:R-:W-:-:S04]  /*fd90*/  FFMA.FTZ R3, R162, c[0x0][0x2d0], -R7 ;  /* 0x0000b400a2037a23 */ /* 0x002fc80000010807 */
[----:B------:R1:W3:Y:S03]  /*fda0*/  MUFU.EX2 R201, R3 ;  /* 0x0000000300c97308 */ /* 0x0002e60000000800 */
[C---:B------:R-:W-:Y:S08]  /*fdb0*/  HMMA.16816.F32 R52, R8.reuse, R22, R76 ;  /* 0x000000160834723c */ /* 0x040ff0000000184c */
[----:B------:R-:W-:Y:S01]  /*fdc0*/  HMMA.16816.F32 R40, R8, R26, R80 ;  /* 0x0000001a0828723c */ /* 0x000fe20000001850 */
[----:B-1----:R-:W-:-:S06]  /*fdd0*/  FFMA.FTZ R3, R163, c[0x0][0x2d0], -R0 ;  /* 0x0000b400a3037a23 */ /* 0x002fcc0000010800 */
[----:B--2---:R-:W-:Y:S02]  /*fde0*/  F2FP.PACK_AB R8, R203, R204 ;  /* 0x000000cccb08723e */ /* 0x004fe400000000ff */
[----:B---3--:R-:W-:Y:S01]  /*fdf0*/  F2FP.PACK_AB R10, R201, R202 ;  /* 0x000000cac90a723e */ /* 0x008fe200000000ff */
        /* <DEDUP_REMOVED lines=10> */
[----:B------:R-:W-:Y:S02]  /*fea0*/  IMAD.MOV.U32 R144, RZ, RZ, R153 ;  /* 0x000000ffff907224 */ /* 0x000fe400078e0099 */
[----:B------:R-:W-:Y:S01]  /*feb0*/  IMAD.MOV.U32 R153, RZ, RZ, R131 ;  /* 0x000000ffff997224 */ /* 0x000fe200078e0083 */
[----:B------:R-:W-:Y:S01]  /*fec0*/  MOV R131, R143 ;  /* 0x0000008f00837202 */ /* 0x000fe20000000f00 */
[----:B------:R-:W-:Y:S02]  /*fed0*/  IMAD.MOV.U32 R143, RZ, RZ, R195 ;  /* 0x000000ffff8f7224 */ /* 0x000fe400078e00c3 */
[----:B------:R1:W-:Y:S01]  /*fee0*/  MUFU.EX2 R195, R3 ;  /* 0x0000000300c37308 */ /* 0x0003e20000000800 */
[C---:B------:R-:W-:Y:S08]  /*fef0*/  HMMA.16816.F32 R32, R8.reuse, R12, R32 ;  /* 0x0000000c0820723c */ /* 0x040ff00000001820 */
[----:B------:R-:W-:Y:S01]  /*ff00*/  HMMA.16816.F32 R60, R8, R14, R28 ;  /* 0x0000000e083c723c */ /* 0x000fe2000000181c */
[----:B------:R-:W2:Y:S04]  /*ff10*/  LDSM.16.MT88.4 R12, [R231+0x2100] ;  /* 0x00210000e70c783b */ /* 0x000ea80000004200 */
[----:B------:R-:W-:Y:S01]  /*ff20*/  LDSM.16.MT88.4 R28, [R230+0x2100] ;  /* 0x00210000e61c783b */ /* 0x000fe20000004200 */
[----:B-1----:R-:W-:-:S02]  /*ff30*/  FFMA.FTZ R3, R146, c[0x0][0x2d0], -R6 ;  /* 0x0000b40092037a23 */ /* 0x002fc40000010806 */
[C---:B------:R-:W-:Y:S01]  /*ff40*/  HMMA.16816.F32 R44, R8.reuse, R16, R100 ;  /* 0x00000010082c723c */ /* 0x040fe20000001864 */
[----:B------:R-:W-:Y:S02]  /*ff50*/  IMAD.MOV.U32 R146, RZ, RZ, R196 ;  /* 0x000000ffff927224 */ /* 0x000fe400078e00c4 */
[----:B------:R1:W-:Y:S05]  /*ff60*/  MUFU.EX2 R196, R3 ;  /* 0x0000000300c47308 */ /* 0x0003ea0000000800 */
[C---:B------:R-:W-:Y:S01]  /*ff70*/  HMMA.16816.F32 R36, R8.reuse, R18, R84 ;  /* 0x000000120824723c */ /* 0x040fe20000001854 */
[----:B------:R-:W3:Y:S07]  /*ff80*/  LDSM.16.MT88.4 R16, [R228+0x2100] ;  /* 0x00210000e410783b */ /* 0x000eee0000004200 */
[----:B------:R-:W-:Y:S01]  /*ff90*/  HMMA.16816.F32 R68, R8, R20, R68 ;  /* 0x000000140844723c */ /* 0x000fe20000001844 */
[----:B-1----:R-:W-:Y:S01]  /*ffa0*/  FFMA.FTZ R3, R147, c[0x0][0x2d0], -R6 ;  /* 0x0000b40093037a23 */ /* 0x002fe20000010806 */
[----:B------:R-:W-:-:S02]  /*ffb0*/  MOV R147, R154 ;  /* 0x0000009a00937202 */ /* 0x000fc40000000f00 */
[----:B------:R-:W-:Y:S02]  /*ffc0*/  MOV R154, R194 ;  /* 0x000000c2009a7202 */ /* 0x000fe40000000f00 */
[----:B------:R1:W4:Y:S02]  /*ffd0*/  MUFU.EX2 R194, R3 ;  /* 0x0000000300c27308 */ /* 0x0003240000000800 */
[C---:B------:R-:W-:Y:S01]  /*ffe0*/  HMMA.16816.F32 R72, R8.reuse, R22, R72 ;  /* 0x000000160848723c */ /* 0x040fe20000001848 */
[----:B------:R-:W2:Y:S07]  /*fff0*/  LDSM.16.MT88.4 R20, [R229+0x2100] ;  /* 0x00210000e514783b */ /* 0x000eae0000004200 */
[----:B------:R-:W-:Y:S01]  /*10000*/  HMMA.16816.F32 R76, R8, R24, R96 ;  /* 0x00000018084c723c */ /* 0x000fe20000001860 */
[----:B-1----:R-:W-:-:S07]  /*10010*/  FFMA.FTZ R3, R145, c[0x0][0x2d0], -R6 ;  /* 0x0000b40091037a23 */ /* 0x002fce0000010806 */
[----:B------:R-:W-:Y:S01]  /*10020*/  HMMA.16816.F32 R80, R8, R26, R92 ;  /* 0x0000001a0850723c */ /* 0x000fe2000000185c */
[----:B------:R-:W-:Y:S01]  /*10030*/  IMAD.MOV.U32 R145, RZ, RZ, R192 ;  /* 0x000000ffff917224 */ /* 0x000fe200078e00c0 */
[----:B------:R-:W-:Y:S01]  /*10040*/  LDSM.16.MT88.4 R24, [R228+0x2900] ;  /* 0x00290000e418783b */ /* 0x000fe20000004200 */
[----:B------:R1:W-:Y:S04]  /*10050*/  MUFU.EX2 R193, R3 ;  /* 0x0000000300c17308 */ /* 0x0003e80000000800 */
[----:B----4-:R-:W-:Y:S01]  /*10060*/  F2FP.PACK_AB R8, R194, R196 ;  /* 0x000000c4c208723e */ /* 0x010fe200000000ff */
[----:B-1----:R-:W-:-:S04]  /*10070*/  FFMA.FTZ R3, R167, c[0x0][0x2d0], -R6 ;  /* 0x0000b400a7037a23 */ /* 0x002fc80000010806 */
[----:B------:R1:W4:Y:S02]  /*10080*/  MUFU.EX2 R192, R3 ;  /* 0x0000000300c07308 */ /* 0x0003240000000800 */
[----:B-1----:R-:W-:Y:S01]  /*10090*/  FFMA.FTZ R3, R176, c[0x0][0x2d0], -R5 ;  /* 0x0000b400b0037a23 */ /* 0x002fe20000010805 */
[----:B------:R-:W-:Y:S02]  /*100a0*/  MOV R176, R188 ;  /* 0x000000bc00b07202 */ /* 0x000fe40000000f00 */
[----:B----4-:R-:W-:-:S03]  /*100b0*/  F2FP.PACK_AB R10, R192, R193 ;  /* 0x000000c1c00a723e */ /* 0x010fc600000000ff */
        /* <DEDUP_REMOVED lines=60> */
[----:B-1----:R-:W-:Y:S02]  /*10480*/  FFMA.FTZ R3, R176, c[0x0][0x2d0], -R5 ;  /* 0x0000b400b0037a23 */ /* 0x002fe40000010805 */
[----:B------:R-:W-:-:S03]  /*10490*/  IMAD.MOV.U32 R176, RZ, RZ, R145 ;  /* 0x000000ffffb07224 */ /* 0x000fc600078e0091 */
[----:B------:R1:W-:Y:S01]  /*104a0*/  MUFU.EX2 R96, R3 ;  /* 0x0000000300607308 */ /* 0x0003e20000000800 */
[----:B------:R-:W-:Y:S01]  /*104b0*/  IMAD.MOV.U32 R145, RZ, RZ, R147 ;  /* 0x000000ffff917224 */ /* 0x000fe200078e0093 */
[----:B------:R-:W-:Y:S01]  /*104c0*/  MOV R147, R146 ;  /* 0x0000009200937202 */ /* 0x000fe20000000f00 */
[----:B------:R-:W-:Y:S02]  /*104d0*/  IMAD.MOV.U32 R146, RZ, RZ, R144 ;  /* 0x000000ffff927224 */ /* 0x000fe400078e0090 */
[----:B------:R-:W-:Y:S01]  /*104e0*/  IMAD.MOV.U32 R144, RZ, RZ, R122 ;  /* 0x000000ffff907224 */ /* 0x000fe200078e007a */
[----:B------:R-:W-:Y:S01]  /*104f0*/  MOV R122, R123 ;  /* 0x0000007b007a7202 */ /* 0x000fe20000000f00 */
[----:B------:R-:W-:Y:S02]  /*10500*/  IMAD.MOV.U32 R123, RZ, RZ, R241 ;  /* 0x000000ffff7b7224 */ /* 0x000fe400078e00f1 */
[----:B------:R-:W-:Y:S02]  /*10510*/  IMAD.MOV.U32 R180, RZ, RZ, R158 ;  /* 0x000000ffffb47224 */ /* 0x000fe400078e009e */
[----:B------:R-:W-:-:S02]  /*10520*/  IMAD.MOV.U32 R179, RZ, RZ, R150 ;  /* 0x000000ffffb37224 */ /* 0x000fc400078e0096 */
[----:B------:R-:W-:Y:S02]  /*10530*/  IMAD.MOV.U32 R181, RZ, RZ, R155 ;  /* 0x000000ffffb57224 */ /* 0x000fe400078e009b */
[----:B------:R-:W-:Y:S02]  /*10540*/  IMAD.MOV.U32 R177, RZ, RZ, R152 ;  /* 0x000000ffffb17224 */ /* 0x000fe400078e0098 */
[----:B-1----:R-:W-:Y:S02]  /*10550*/  FFMA.FTZ R3, R176, c[0x0][0x2d0], -R5 ;  /* 0x0000b400b0037a23 */ /* 0x002fe40000010805 */
[----:B------:R-:W-:Y:S01]  /*10560*/  IMAD.MOV.U32 R178, RZ, RZ, R143 ;  /* 0x000000ffffb27224 */ /* 0x000fe200078e008f */
[----:B------:R-:W-:Y:S01]  /*10570*/  HMMA.16816.F32 R48, R8, R28, R76 ;  /* 0x0000001c0830723c */ /* 0x000fe2000000184c */
[----:B------:R1:W4:Y:S01]  /*10580*/  MUFU.EX2 R71, R3 ;  /* 0x0000000300477308 */ /* 0x0003220000000800 */
[----:B------:R-:W-:Y:S01]  /*10590*/  IMAD.MOV.U32 R176, RZ, RZ, R145 ;  /* 0x000000ffffb07224 */ /* 0x000fe200078e0091 */
[----:B------:R-:W-:Y:S01]  /*105a0*/  MOV R145, R147 ;  /* 0x0000009300917202 */ /* 0x000fe20000000f00 */
[----:B------:R-:W-:Y:S01]  /*105b0*/  IMAD.MOV.U32 R72, RZ, RZ, R233 ;  /* 0x000000ffff487224 */ /* 0x000fe200078e00e9 */
[----:B------:R2:W5:Y:S01]  /*105c0*/  LDL.LU R241, [R1+0x70] ;  /* 0x0000700001f17983 */ /* 0x0005620000300800 */
[----:B------:R-:W-:-:S02]  /*105d0*/  IMAD.MOV.U32 R147, RZ, RZ, R146 ;  /* 0x000000ffff937224 */ /* 0x000fc400078e0092 */
[----:B------:R-:W-:Y:S01]  /*105e0*/  IMAD.MOV.U32 R146, RZ, RZ, R122 ;  /* 0x000000ffff927224 */ /* 0x000fe200078e007a */
[----:B------:R-:W-:Y:S01]  /*105f0*/  MOV R122, R123 ;  /* 0x0000007b007a7202 */ /* 0x000fe20000000f00 */
[----:B------:R-:W-:Y:S01]  /*10600*/  IMAD.MOV.U32 R123, RZ, RZ, R130 ;  /* 0x000000ffff7b7224 */ /* 0x000fe200078e0082 */
[----:B------:R-:W-:Y:S01]  /*10610*/  MOV R183, R179 ;  /* 0x000000b300b77202 */ /* 0x000fe20000000f00 */
[----:B------:R-:W-:Y:S01]  /*10620*/  IMAD.MOV.U32 R186, RZ, RZ, R181 ;  /* 0x000000ffffba7224 */ /* 0x000fe200078e00b5 */
[----:B------:R-:W-:Y:S01]  /*10630*/  HMMA.16816.F32 R28, R8, R30, R80 ;  /* 0x0000001e081c723c */ /* 0x000fe20000001850 */
[----:B------:R-:W-:Y:S02]  /*10640*/  IMAD.MOV.U32 R124, RZ, RZ, R177 ;  /* 0x000000ffff7c7224 */ /* 0x000fe400078e00b1 */
[----:B-1----:R-:W-:Y:S02]  /*10650*/  FFMA.FTZ R3, R170, c[0x0][0x2d0], -R5 ;  /* 0x0000b400aa037a23 */ /* 0x002fe40000010805 */
[----:B------:R-:W-:-:S02]  /*10660*/  IMAD.MOV.U32 R182, RZ, RZ, R178 ;  /* 0x000000ffffb67224 */ /* 0x000fc400078e00b2 */
[----:B------:R1:W-:Y:S01]  /*10670*/  MUFU.EX2 R70, R3 ;  /* 0x0000000300467308 */ /* 0x0003e20000000800 */
[----:B------:R-:W-:Y:S02]  /*10680*/  IMAD.MOV.U32 R158, RZ, RZ, R156 ;  /* 0x000000ffff9e7224 */ /* 0x000fe400078e009c */
[----:B------:R-:W-:Y:S02]  /*10690*/  IMAD.MOV.U32 R152, RZ, RZ, R153 ;  /* 0x000000ffff987224 */ /* 0x000fe400078e0099 */
[----:B------:R-:W-:Y:S02]  /*106a0*/  IMAD.MOV.U32 R155, RZ, RZ, R148 ;  /* 0x000000ffff9b7224 */ /* 0x000fe400078e0094 */
[----:B------:R-:W-:Y:S02]  /*106b0*/  FFMA.FTZ R4, R4, c[0x0][0x2d0], -R7 ;  /* 0x0000b40004047a23 */ /* 0x000fe40000010807 */
[----:B------:R-:W-:Y:S02]  /*106c0*/  IMAD.MOV.U32 R130, RZ, RZ, R129 ;  /* 0x000000ffff827224 */ /* 0x000fe400078e0081 */
[----:B-1----:R-:W-:Y:S01]  /*106d0*/  FFMA.FTZ R3, R171, c[0x0][0x2d0], -R5 ;  /* 0x0000b400ab037a23 */ /* 0x002fe20000010805 */
[----:B--2---:R-:W-:-:S02]  /*106e0*/  F2FP.PACK_AB R8, R99, R100 ;  /* 0x000000646308723e */ /* 0x004fc400000000ff */
[----:B----4-:R-:W-:Y:S01]  /*106f0*/  F2FP.PACK_AB R9, R71, R96 ;  /* 0x000000604709723e */ /* 0x010fe200000000ff */
[----:B------:R1:W2:Y:S01]  /*10700*/  MUFU.EX2 R69, R3 ;  /* 0x0000000300457308 */ /* 0x0002a20000000800 */
[----:B------:R-:W-:Y:S02]  /*10710*/  F2FP.PACK_AB R10, R97, R98 ;  /* 0x00000062610a723e */ /* 0x000fe400000000ff */
[----:B------:R-:W-:Y:S01]  /*10720*/  MOV R177, R146 ;  /* 0x0000009200b17202 */ /* 0x000fe20000000f00 */
[----:B------:R-:W-:Y:S01]  /*10730*/  IMAD.MOV.U32 R178, RZ, RZ, R144 ;  /* 0x000000ffffb27224 */ /* 0x000fe200078e0090 */
[----:B------:R-:W-:Y:S02]  /*10740*/  MOV R156, R149 ;  /* 0x00000095009c7202 */ /* 0x000fe40000000f00 */
[----:B------:R-:W-:Y:S02]  /*10750*/  MOV R153, R141 ;  /* 0x0000008d00997202 */ /* 0x000fe40000000f00 */
[----:B------:R-:W-:Y:S01]  /*10760*/  MOV R129, R128 ;  /* 0x0000008000817202 */ /* 0x000fe20000000f00 */
[----:B------:R-:W-:-:S02]  /*10770*/  IMAD.MOV.U32 R128, RZ, RZ, R240 ;  /* 0x000000ffff807224 */ /* 0x000fc400078e00f0 */
[----:B------:R4:W5:Y:S01]  /*10780*/  LDL.LU R240, [R1+0x6c] ;  /* 0x00006c0001f07983 */ /* 0x0009620000300800 */
[----:B-1----:R-:W-:Y:S01]  /*10790*/  FFMA.FTZ R3, R176, c[0x0][0x2d0], -R0 ;  /* 0x0000b400b0037a23 */ /* 0x002fe20000010800 */
[----:B--2---:R-:W-:Y:S01]  /*107a0*/  F2FP.PACK_AB R11, R69, R70 ;  /* 0x00000046450b723e */ /* 0x004fe200000000ff */
[----:B------:R-:W-:Y:S02]  /*107b0*/  IMAD.MOV.U32 R176, RZ, RZ, R140 ;  /* 0x000000ffffb07224 */ /* 0x000fe400078e008c */
[----:B------:R1:W-:Y:S04]  /*107c0*/  MUFU.EX2 R61, R3 ;  /* 0x00000003003d7308 */ /* 0x0003e80000000800 */
[C---:B---3--:R-:W-:Y:S08]  /*107d0*/  HMMA.16816.F32 R160, R8.reuse, R20, R160 ;  /* 0x0000001408a0723c */ /* 0x048ff000000018a0 */
[----:B------:R-:W-:Y:S01]  /*107e0*/  HMMA.16816.F32 R164, R8, R22, R164 ;  /* 0x0000001608a4723c */ /* 0x000fe200000018a4 */
[----:B-1----:R-:W-:Y:S01]  /*107f0*/  FFMA.FTZ R3, R145, c[0x0][0x2d0], -R0 ;  /* 0x0000b40091037a23 */ /* 0x002fe20000010800 */
[----:B------:R-:W-:-:S02]  /*10800*/  MOV R145, R123 ;  /* 0x0000007b00917202 */ /* 0x000fc40000000f00 */
[----:B------:R-:W-:Y:S01]  /*10810*/  MOV R123, R154 ;  /* 0x0000009a007b7202 */ /* 0x000fe20000000f00 */
[----:B------:R1:W2:Y:S01]  /*10820*/  MUFU.EX2 R68, R3 ;  /* 0x0000000300447308 */ /* 0x0002a20000000800 */
[----:B------:R-:W-:Y:S01]  /*10830*/  MOV R154, R131 ;  /* 0x00000083009a7202 */ /* 0x000fe20000000f00 */
[----:B------:R-:W-:Y:S01]  /*10840*/  IMAD.MOV.U32 R181, RZ, RZ, R145 ;  /* 0x000000ffffb57224 */ /* 0x000fe200078e0091 */
[----:B------:R-:W-:Y:S01]  /*10850*/  HMMA.16816.F32 R92, R8, R16, R92 ;  /* 0x00000010085c723c */ /* 0x000fe2000000185c */
[----:B------:R-:W-:-:S07]  /*10860*/  IMAD.MOV.U32 R131, RZ, RZ, R142 ;  /* 0x000000ffff837224 */ /* 0x000fce00078e008e */
[C---:B------:R-:W-:Y:S01]  /*10870*/  HMMA.16816.F32 R140, R8.reuse, R24, R108 ;  /* 0x00000018088c723c */ /* 0x040fe2000000186c */
[----:B-1----:R-:W-:Y:S02]  /*10880*/  FFMA.FTZ R3, R147, c[0x0][0x2d0], -R0 ;  /* 0x0000b40093037a23 */ /* 0x002fe40000010800 */
[----:B------:R-:W-:Y:S01]  /*10890*/  IMAD.MOV.U32 R147, RZ, RZ, R122 ;  /* 0x000000ffff937224 */ /* 0x000fe200078e007a */
[----:B------:R-:W-:Y:S01]  /*108a0*/  MOV R122, R157 ;  /* 0x0000009d007a7202 */ /* 0x000fe20000000f00 */
[----:B------:R1:W-:Y:S01]  /*108b0*/  MUFU.EX2 R63, R3 ;  /* 0x00000003003f7308 */ /* 0x0003e20000000800 */
[----:B------:R-:W-:Y:S02]  /*108c0*/  IMAD.MOV.U32 R157, RZ, RZ, R151 ;  /* 0x000000ffff9d7224 */ /* 0x000fe400078e0097 */
[----:B------:R-:W-:Y:S01]  /*108d0*/  HMMA.16816.F32 R88, R8, R18, R88 ;  /* 0x000000120858723c */ /* 0x000fe20000001858 */
[----:B------:R-:W-:-:S07]  /*108e0*/  IMAD.MOV.U32 R179, RZ, RZ, R147 ;  /* 0x000000ffffb37224 */ /* 0x000fce00078e0093 */
[----:B------:R-:W-:Y:S01]  /*108f0*/  HMMA.16816.F32 R148, R8, R26, R104 ;  /* 0x0000001a0894723c */ /* 0x000fe20000001868 */
[----:B-1----:R-:W-:-:S07]  /*10900*/  FFMA.FTZ R3, R125, c[0x0][0x2d0], -R0 ;  /* 0x0000b4007d037a23 */ /* 0x002fce0000010800 */
[C---:B------:R-:W-:Y:S01]  /*10910*/  HMMA.16816.F32 R84, R8.reuse, R12, R84 ;  /* 0x0000000c0854723c */ /* 0x040fe20000001854 */
[----:B------:R1:W3:Y:S07]  /*10920*/  MUFU.EX2 R62, R3 ;  /* 0x00000003003e7308 */ /* 0x0002ee0000000800 */
[----:B------:R-:W-:Y:S07]  /*10930*/  HMMA.16816.F32 R64, R8, R14, R64 ;  /* 0x0000000e0840723c */ /* 0x000fee0000001840 */
[----:B------:R-:W-:-:S02]  /*10940*/  F2FP.PACK_AB R8, R114, R133 ;  /* 0x000000857208723e */ /* 0x000fc400000000ff */
[----:B--2---:R-:W-:Y:S01]  /*10950*/  F2FP.PACK_AB R9, R68, R61 ;  /* 0x0000003d4409723e */ /* 0x004fe200000000ff */
[----:B-1----:R-:W-:Y:S01]  /*10960*/  FFMA.FTZ R3, R180, c[0x0][0x2d0], -R6 ;  /* 0x0000b400b4037a23 */ /* 0x002fe20000010806 */
[----:B------:R-:W-:Y:S01]  /*10970*/  MOV R180, R176 ;  /* 0x000000b000b47202 */ /* 0x000fe20000000f00 */
[----:B------:R-:W-:Y:S01]  /*10980*/  IMAD.MOV.U32 R176, RZ, RZ, R116 ;  /* 0x000000ffffb07224 */ /* 0x000fe200078e0074 */
[----:B------:R-:W-:Y:S01]  /*10990*/  MOV R116, R117 ;  /* 0x0000007500747202 */ /* 0x000fe20000000f00 */
[----:B------:R1:W-:Y:S01]  /*109a0*/  MUFU.EX2 R60, R3 ;  /* 0x00000003003c7308 */ /* 0x0003e20000000800 */
[----:B------:R-:W-:Y:S01]  /*109b0*/  F2FP.PACK_AB R10, R103, R101 ;  /* 0x00000065670a723e */ /* 0x000fe200000000ff */
[----:B------:R-:W-:Y:S01]  /*109c0*/  IMAD.MOV.U32 R117, RZ, RZ, R118 ;  /* 0x000000ffff757224 */ /* 0x000fe200078e0076 */
[----:B---3--:R-:W-:Y:S01]  /*109d0*/  F2FP.PACK_AB R11, R62, R63 ;  /* 0x0000003f3e0b723e */ /* 0x008fe200000000ff */
[----:B------:R-:W-:Y:S01]  /*109e0*/  IMAD.MOV.U32 R118, RZ, RZ, R119 ;  /* 0x000000ffff767224 */ /* 0x000fe200078e0077 */
[----:B------:R-:W-:Y:S01]  /*109f0*/  MOV R119, R159 ;  /* 0x0000009f00777202 */ /* 0x000fe20000000f00 */
[----:B------:R-:W-:-:S02]  /*10a00*/  IMAD.MOV.U32 R159, RZ, RZ, R120 ;  /* 0x000000ffff9f7224 */ /* 0x000fc400078e0078 */
[----:B------:R-:W-:Y:S01]  /*10a10*/  IMAD.MOV.U32 R120, RZ, RZ, R121 ;  /* 0x000000ffff787224 */ /* 0x000fe200078e0079 */
[----:B------:R-:W-:Y:S01]  /*10a20*/  MOV R121, R239 ;  /* 0x000000ef00797202 */ /* 0x000fe20000000f00 */
[----:B-1----:R-:W-:Y:S01]  /*10a30*/  FFMA.FTZ R3, R186, c[0x0][0x2d0], -R6 ;  /* 0x0000b400ba037a23 */ /* 0x002fe20000010806 */
[----:B------:R-:W-:Y:S01]  /*10a40*/  HMMA.16816.F32 R144, R8, R24, R56 ;  /* 0x000000180890723c */ /* 0x000fe20000001838 */
[----:B------:R-:W-:Y:S01]  /*10a50*/  IMAD.MOV.U32 R186, RZ, RZ, R183 ;  /* 0x000000ffffba7224 */ /* 0x000fe200078e00b7 */
[----:B------:R-:W-:Y:S01]  /*10a60*/  MOV R76, R128 ;  /* 0x00000080004c7202 */ /* 0x000fe20000000f00 */
        /* <DEDUP_REMOVED lines=13> */
[----:B------:R1:W2:Y:S01]  /*10b40*/  MUFU.EX2 R57, R3 ;  /* 0x0000000300397308 */ /* 0x0002a20000000800 */
        /* <DEDUP_REMOVED lines=8> */
[----:B------:R-:W-:Y:S02]  /*10bd0*/  IMAD.MOV.U32 R158, RZ, RZ, R238 ;  /* 0x000000ffff9e7224 */ /* 0x000fe400078e00ee */
[----:B-1----:R-:W-:Y:S01]  /*10be0*/  FFMA.FTZ R3, R186, c[0x0][0x2d0], -R6 ;  /* 0x0000b400ba037a23 */ /* 0x002fe20000010806 */
[----:B------:R-:W-:Y:S01]  /*10bf0*/  MOV R186, R181 ;  /* 0x000000b500ba7202 */ /* 0x000fe20000000f00 */
[----:B------:R-:W-:Y:S01]  /*10c00*/  IMAD.MOV.U32 R185, RZ, RZ, R180 ;  /* 0x000000ffffb97224 */ /* 0x000fe200078e00b4 */
[----:B------:R-:W-:Y:S01]  /*10c10*/  MOV R182, R178 ;  /* 0x000000b200b67202 */ /* 0x000fe20000000f00 */
[----:B------:R1:W-:Y:S01]  /*10c20*/  MUFU.EX2 R56, R3 ;  /* 0x0000000300387308 */ /* 0x0003e20000000800 */
        /* <DEDUP_REMOVED lines=9> */
[----:B------:R-:W-:Y:S02]  /*10cc0*/  IMAD.MOV.U32 R116, RZ, RZ, R120 ;  /* 0x000000ffff747224 */ /* 0x000fe400078e0078 */
[----:B------:R-:W-:Y:S01]  /*10cd0*/  IMAD.MOV.U32 R117, RZ, RZ, R121 ;  /* 0x000000ffff757224 */ /* 0x000fe200078e0079 */
[----:B------:R-:W-:Y:S01]  /*10ce0*/  MOV R121, R157 ;  /* 0x0000009d00797202 */ /* 0x000fe20000000f00 */
[----:B------:R-:W-:Y:S02]  /*10cf0*/  IMAD.MOV.U32 R119, RZ, RZ, R158 ;  /* 0x000000ffff777224 */ /* 0x000fe400078e009e */
[----:B-1----:R-:W-:Y:S02]  /*10d00*/  FFMA.FTZ R3, R127, c[0x0][0x2d0], -R6 ;  /* 0x0000b4007f037a23 */ /* 0x002fe40000010806 */
[----:B------:R-:W-:Y:S01]  /*10d10*/  IMAD.MOV.U32 R127, RZ, RZ, R184 ;  /* 0x000000ffff7f7224 */ /* 0x000fe200078e00b8 */
[----:B------:R-:W-:Y:S01]  /*10d20*/  MOV R184, R187 ;  /* 0x000000bb00b87202 */ /* 0x000fe20000000f00 */
[----:B------:R-:W-:-:S02]  /*10d30*/  IMAD.MOV.U32 R120, RZ, RZ, R156 ;  /* 0x000000ffff787224 */ /* 0x000fc400078e009c */
[----:B------:R-:W-:Y:S01]  /*10d40*/  IMAD.MOV.U32 R187, RZ, RZ, R185 ;  /* 0x000000ffffbb7224 */ /* 0x000fe200078e00b9 */
[----:B------:R-:W-:Y:S01]  /*10d50*/  HMMA.16816.F32 R156, R8, R20, R44 ;  /* 0x00000014089c723c */ /* 0x000fe2000000182c */
[----:B------:R-:W-:Y:S01]  /*10d60*/  IMAD.MOV.U32 R185, RZ, RZ, R186 ;  /* 0x000000ffffb97224 */ /* 0x000fe200078e00ba */
[----:B------:R-:W-:Y:S01]  /*10d70*/  MOV R186, R183 ;  /* 0x000000b700ba7202 */ /* 0x000fe20000000f00 */
[----:B------:R1:W-:Y:S01]  /*10d80*/  MUFU.EX2 R45, R3 ;  /* 0x00000003002d7308 */ /* 0x0003e20000000800 */
[----:B------:R-:W-:Y:S01]  /*10d90*/  IMAD.MOV.U32 R177, RZ, RZ, R118 ;  /* 0x000000ffffb17224 */ /* 0x000fe200078e0076 */
[----:B------:R-:W-:Y:S01]  /*10da0*/  MOV R118, R122 ;  /* 0x0000007a00767202 */ /* 0x000fe20000000f00 */
[----:B------:R-:W-:Y:S02]  /*10db0*/  IMAD.MOV.U32 R183, RZ, RZ, R124 ;  /* 0x000000ffffb77224 */ /* 0x000fe400078e007c */
[----:B------:R-:W-:Y:S01]  /*10dc0*/  IMAD.MOV.U32 R124, RZ, RZ, R182 ;  /* 0x000000ffff7c7224 */ /* 0x000fe200078e00b6 */
[----:B------:R-:W-:Y:S01]  /*10dd0*/  MOV R182, R180 ;  /* 0x000000b400b67202 */ /* 0x000fe20000000f00 */
[----:B------:R-:W-:-:S02]  /*10de0*/  IMAD.MOV.U32 R180, RZ, RZ, R181 ;  /* 0x000000ffffb47224 */ /* 0x000fc400078e00b5 */
[----:B------:R-:W-:Y:S01]  /*10df0*/  IMAD.MOV.U32 R181, RZ, RZ, R179 ;  /* 0x000000ffffb57224 */ /* 0x000fe200078e00b3 */
[----:B------:R-:W-:Y:S01]  /*10e00*/  MOV R179, R177 ;  /* 0x000000b100b37202 */ /* 0x000fe20000000f00 */
[----:B-1----:R-:W-:Y:S02]  /*10e10*/  FFMA.FTZ R3, R127, c[0x0][0x2d0], -R5 ;  /* 0x0000b4007f037a23 */ /* 0x002fe40000010805 */
        /* <DEDUP_REMOVED lines=27> */
[----:B------:R-:W-:Y:S01]  /*10fd0*/  MUFU.EX2 R24, R4 ;  /* 0x0000000400187308 */ /* 0x000fe20000000800 */
[----:B------:R-:W-:Y:S01]  /*10fe0*/  IMAD.MOV.U32 R176, RZ, RZ, R116 ;  /* 0x000000ffffb07224 */ /* 0x000fe200078e0074 */
[----:B------:R-:W-:Y:S01]  /*10ff0*/  MOV R116, R117 ;  /* 0x0000007500747202 */ /* 0x000fe20000000f00 */
[----:B------:R-:W-:Y:S01]  /*11000*/  IMAD.MOV.U32 R122, RZ, RZ, R123 ;  /* 0x000000ffff7a7224 */ /* 0x000fe200078e007b */
[C---:B------:R-:W-:Y:S01]  /*11010*/  HMMA.16816.F32 R40, R8.reuse, R22, R40 ;  /* 0x000000160828723c */ /* 0x040fe20000001828 */
[----:B------:R-:W-:Y:S01]  /*11020*/  IMAD.MOV.U32 R123, RZ, RZ, R155 ;  /* 0x000000ffff7b7224 */ /* 0x000fe200078e009b */
[----:B------:R-:W-:Y:S01]  /*11030*/  MOV R155, R236 ;  /* 0x000000ec009b7202 */ /* 0x000fe20000000f00 */
[----:B------:R-:W-:Y:S01]  /*11040*/  IMAD.MOV.U32 R117, RZ, RZ, R118 ;  /* 0x000000ffff757224 */ /* 0x000fe200078e0076 */
[----:B------:R4:W5:Y:S01]  /*11050*/  LDL.LU R237, [R1+0x60] ;  /* 0x0000600001ed7983 */ /* 0x0009620000300800 */
[----:B-1----:R-:W-:Y:S01]  /*11060*/  FFMA.FTZ R3, R127, c[0x0][0x2d0], -R5 ;  /* 0x0000b4007f037a23 */ /* 0x002fe20000010805 */
[----:B------:R-:W-:Y:S01]  /*11070*/  MOV R127, R183 ;  /* 0x000000b7007f7202 */ /* 0x000fe20000000f00 */
[----:B------:R-:W-:Y:S01]  /*11080*/  IMAD.MOV.U32 R118, RZ, RZ, R119 ;  /* 0x000000ffff767224 */ /* 0x000fe200078e0077 */
[----:B------:R-:W-:Y:S01]  /*11090*/  MOV R119, R120 ;  /* 0x0000007800777202 */ /* 0x000fe20000000f00 */
[----:B------:R-:W-:Y:S01]  /*110a0*/  IMAD.MOV.U32 R225, RZ, RZ, R186 ;  /* 0x000000ffffe17224 */ /* 0x000fe200078e00ba */
[----:B------:R1:W3:Y:S01]  /*110b0*/  MUFU.EX2 R27, R3 ;  /* 0x00000003001b7308 */ /* 0x0002e20000000800 */
[----:B------:R-:W-:Y:S01]  /*110c0*/  IMAD.MOV.U32 R120, RZ, RZ, R121 ;  /* 0x000000ffff787224 */ /* 0x000fe200078e0079 */
[C---:B------:R-:W-:Y:S01]  /*110d0*/  HMMA.16816.F32 R28, R8.reuse, R14, R28 ;  /* 0x0000000e081c723c */ /* 0x040fe2000000181c */
        /* <DEDUP_REMOVED lines=11> */
[----:B-1----:R-:W-:Y:S01]  /*11190*/  FFMA.FTZ R3, R168, c[0x0][0x2d0], -R5 ;  /* 0x0000b400a8037a23 */ /* 0x002fe20000010805 */
        /* <DEDUP_REMOVED lines=12> */
[----:B------:R-:W-:Y:S01]  /*11260*/  LDSM.16.MT88.4 R168, [R231+0x3100] ;  /* 0x00310000e7a8783b */ /* 0x000fe20000004200 */
[----:B------:R-:W-:-:S02]  /*11270*/  IMAD.MOV.U32 R179, RZ, RZ, R117 ;  /* 0x000000ffffb37224 */ /* 0x000fc400078e0075 */
[----:B------:R-:W-:Y:S02]  /*11280*/  IMAD.MOV.U32 R116, RZ, RZ, R121 ;  /* 0x000000ffff747224 */ /* 0x000fe400078e0079 */
[----:B------:R-:W-:Y:S02]  /*11290*/  IMAD.MOV.U32 R177, RZ, RZ, R118 ;  /* 0x000000ffffb17224 */ /* 0x000fe400078e0076 */
[----:B------:R-:W-:Y:S02]  /*112a0*/  IMAD.MOV.U32 R119, RZ, RZ, R155 ;  /* 0x000000ffff777224 */ /* 0x000fe400078e009b */
[----:B------:R-:W-:Y:S02]  /*112b0*/  IMAD.MOV.U32 R75, RZ, RZ, R185 ;  /* 0x000000ffff4b7224 */ /* 0x000fe400078e00b9 */
[----:B-1----:R-:W-:Y:S01]  /*112c0*/  FFMA.FTZ R3, R79, c[0x0][0x2d0], -R5 ;  /* 0x0000b4004f037a23 */ /* 0x002fe20000010805 */
        /* <DEDUP_REMOVED lines=8> */
[----:B------:R-:W-:Y:S01]  /*11350*/  IMAD.MOV.U32 R185, RZ, RZ, R124 ;  /* 0x000000ffffb97224 */ /* 0x000fe200078e007c */
[----:B------:R-:W-:Y:S01]  /*11360*/  LDSM.16.MT88.4 R16, [R230+0x3100] ;  /* 0x00310000e610783b */ /* 0x000fe20000004200 */
        /* <DEDUP_REMOVED lines=12> */
[----:B------:R-:W-:Y:S01]  /*11430*/  IMAD.MOV.U32 R180, RZ, RZ, R178 ;  /* 0x000000ffffb47224 */ /* 0x000fe200078e00b2 */
[----:B------:R1:W1:Y:S01]  /*11440*/  MUFU.EX2 R25, R3 ;  /* 0x0000000300197308 */ /* 0x0002620000000800 */
[----:B------:R-:W-:Y:S01]  /*11450*/  IMAD.MOV.U32 R187, RZ, RZ, R182 ;  /* 0x000000ffffbb7224 */ /* 0x000fe200078e00b6 */
[----:B------:R-:W-:Y:S01]  /*11460*/  MOV R182, R177 ;  /* 0x000000b100b67202 */ /* 0x000fe20000000f00 */
[----:B------:R-:W-:Y:S02]  /*11470*/  IMAD.MOV.U32 R178, RZ, RZ, R118 ;  /* 0x000000ffffb27224 */ /* 0x000fe400078e0076 */
[----:B------:R-:W-:Y:S02]  /*11480*/  FFMA.FTZ R5, R79, c[0x0][0x2d0], -R7 ;  /* 0x0000b4004f057a23 */ /* 0x000fe40000010807 */
[--C-:B------:R-:W-:Y:S01]  /*11490*/  FFMA.FTZ R4, R75, c[0x0][0x2d0], -R0.reuse ;  /* 0x0000b4004b047a23 */ /* 0x100fe20000010800 */
[----:B------:R-:W-:Y:S01]  /*114a0*/  MOV R120, R154 ;  /* 0x0000009a00787202 */ /* 0x000fe20000000f00 */
[----:B------:R-:W-:Y:S01]  /*114b0*/  IMAD.MOV.U32 R119, RZ, RZ, R123 ;  /* 0x000000ffff777224 */ /* 0x000fe200078e007b */
[----:B------:R4:W5:Y:S01]  /*114c0*/  LDL.LU R235, [R1+0x58] ;  /* 0x0000580001eb7983 */ /* 0x0009620000300800 */
[----:B------:R-:W-:-:S02]  /*114d0*/  FFMA.FTZ R6, R73, c[0x0][0x2d0], -R0 ;  /* 0x0000b40049067a23 */ /* 0x000fc40000010800 */
[--C-:B------:R-:W-:Y:S02]  /*114e0*/  FFMA.FTZ R12, R74, c[0x0][0x2d0], -R0.reuse ;  /* 0x0000b4004a0c7a23 */ /* 0x100fe40000010800 */
[----:B------:R-:W-:Y:S02]  /*114f0*/  FFMA.FTZ R13, R226, c[0x0][0x2d0], -R0 ;  /* 0x0000b400e20d7a23 */ /* 0x000fe40000010800 */
[----:B------:R-:W-:Y:S02]  /*11500*/  FADD.FTZ R21, R127, R252 ;  /* 0x000000fc7f157221 */ /* 0x000fe40000010000 */
[----:B------:R-:W-:Y:S02]  /*11510*/  IMAD.MOV.U32 R177, RZ, RZ, R117 ;  /* 0x000000ffffb17224 */ /* 0x000fe400078e0075 */
[----:B------:R-:W-:Y:S02]  /*11520*/  FADD.FTZ R0, R126, R225 ;  /* 0x000000e17e007221 */ /* 0x000fe40000010000 */
[----:B------:R-:W-:-:S02]  /*11530*/  IMAD.MOV.U32 R127, RZ, RZ, R179 ;  /* 0x000000ffff7f7224 */ /* 0x000fc400078e00b3 */
[----:B------:R-:W-:Y:S02]  /*11540*/  IMAD.MOV.U32 R121, RZ, RZ, R152 ;  /* 0x000000ffff797224 */ /* 0x000fe400078e0098 */
[----:B-1----:R-:W-:Y:S02]  /*11550*/  FFMA.FTZ R3, R139, c[0x0][0x2d0], -R7 ;  /* 0x0000b4008b037a23 */ /* 0x002fe40000010807 */
[----:B------:R-:W-:Y:S02]  /*11560*/  FADD.FTZ R20, R173, R172 ;  /* 0x000000acad147221 */ /* 0x000fe40000010000 */
[----:B------:R-:W-:Y:S01]  /*11570*/  IMAD.MOV.U32 R82, RZ, RZ, R176 ;  /* 0x000000ffff527224 */ /* 0x000fe200078e00b0 */
[----:B------:R-:W-:Y:S01]  /*11580*/  MOV R226, R124 ;  /* 0x0000007c00e27202 */ /* 0x000fe20000000f00 */
[----:B------:R-:W-:Y:S01]  /*11590*/  IMAD.MOV.U32 R122, RZ, RZ, R153 ;  /* 0x000000ffff7a7224 */ /* 0x000fe200078e0099 */
[----:B------:R1:W-:Y:S01]  /*115a0*/  MUFU.EX2 R15, R5 ;  /* 0x00000005000f7308 */ /* 0x0003e20000000800 */
[----:B------:R-:W-:Y:S01]  /*115b0*/  FFMA.FTZ R7, R72, c[0x0][0x2d0], -R7 ;  /* 0x0000b40048077a23 */ /* 0x000fe20000010807 */
[----:B------:R-:W-:Y:S01]  /*115c0*/  MOV R72, R178 ;  /* 0x000000b200487202 */ /* 0x000fe20000000f00 */
[----:B------:R-:W-:-:S02]  /*115d0*/  IMAD.MOV.U32 R83, RZ, RZ, R119 ;  /* 0x000000ffff537224 */ /* 0x000fc400078e0077 */
[----:B------:R-:W-:Y:S02]  /*115e0*/  FADD.FTZ R22, R175, R174 ;  /* 0x000000aeaf167221 */ /* 0x000fe40000010000 */
[----:B------:R-:W-:Y:S01]  /*115f0*/  IMAD.MOV.U32 R124, RZ, RZ, R177 ;  /* 0x000000ffff7c7224 */ /* 0x000fe200078e00b1 */
[----:B------:R2:W-:Y:S01]  /*11600*/  MUFU.EX2 R11, R4 ;  /* 0x00000004000b7308 */ /* 0x0005e20000000800 */
[----:B------:R-:W-:Y:S01]  /*11610*/  IMAD.MOV.U32 R117, RZ, RZ, R121 ;  /* 0x000000ffff757224 */ /* 0x000fe200078e0079 */
[----:B------:R-:W-:Y:S01]  /*11620*/  MOV R118, R122 ;  /* 0x0000007a00767202 */ /* 0x000fe20000000f00 */
[----:B------:R-:W-:Y:S02]  /*11630*/  IMAD.MOV.U32 R116, RZ, RZ, R120 ;  /* 0x000000ffff747224 */ /* 0x000fe400078e0078 */
[----:B------:R-:W-:Y:S01]  /*11640*/  IMAD.MOV.U32 R131, RZ, RZ, R234 ;  /* 0x000000ffff837224 */ /* 0x000fe200078e00ea */
[----:B------:R-:W-:Y:S02]  /*11650*/  MOV R73, R181 ;  /* 0x000000b500497202 */ /* 0x000fe40000000f00 */
[----:B------:R-:W-:Y:S01]  /*11660*/  MUFU.EX2 R9, R6 ;  /* 0x0000000600097308 */ /* 0x000fe20000000800 */
[----:B-1----:R-:W-:Y:S01]  /*11670*/  FADD.FTZ R5, R127, R0 ;  /* 0x000000007f057221 */ /* 0x002fe20000010000 */
[----:B------:R-:W1:Y:S01]  /*11680*/  LDSM.16.MT88.4 R152, [R228+0x3100] ;  /* 0x00310000e498783b */ /* 0x000e620000004200 */
[----:B------:R-:W-:-:S02]  /*11690*/  FADD.FTZ R0, R76, R22 ;  /* 0x000000164c007221 */ /* 0x000fc40000010000 */
[----:B------:R-:W-:-:S03]  /*116a0*/  IMAD.MOV.U32 R77, RZ, RZ, R124 ;  /* 0x000000ffff4d7224 */ /* 0x000fc600078e007c */
[----:B------:R3:W1:Y:S01]  /*116b0*/  MUFU.EX2 R23, R3 ;  /* 0x0000000300177308 */ /* 0x0006620000000800 */
[----:B--2---:R-:W-:Y:S01]  /*116c0*/  FADD.FTZ R4, R82, R20 ;  /* 0x0000001452047221 */ /* 0x004fe20000010000 */
[----:B------:R-:W-:Y:S01]  /*116d0*/  MOV R79, R117 ;  /* 0x00000075004f7202 */ /* 0x000fe20000000f00 */
[----:B------:R-:W-:Y:S01]  /*116e0*/  FADD.FTZ R5, R72, R5 ;  /* 0x0000000548057221 */ /* 0x000fe20000010000 */
[----:B------:R-:W2:Y:S01]  /*116f0*/  LDSM.16.MT88.4 R120, [R229+0x3100] ;  /* 0x00310000e578783b */ /* 0x000ea20000004200 */
[----:B------:R-:W-:Y:S02]  /*11700*/  FADD.FTZ R4, R226, R4 ;  /* 0x00000004e2047221 */ /* 0x000fe40000010000 */
[----:B------:R-:W-:Y:S02]  /*11710*/  IMAD.MOV.U32 R78, RZ, RZ, R116 ;  /* 0x000000ffff4e7224 */ /* 0x000fe400078e0074 */
[----:B------:R-:W-:Y:S02]  /*11720*/  IMAD.MOV.U32 R225, RZ, RZ, R183 ;  /* 0x000000ffffe17224 */ /* 0x000fe400078e00b7 */
[----:B------:R-:W-:-:S02]  /*11730*/  IMAD.MOV.U32 R75, RZ, RZ, R182 ;  /* 0x000000ffff4b7224 */ /* 0x000fc400078e00b6 */
[----:B------:R-:W-:Y:S01]  /*11740*/  IMAD.MOV.U32 R74, RZ, RZ, R180 ;  /* 0x000000ffff4a7224 */ /* 0x000fe200078e00b4 */
[----:B------:R1:W1:Y:S01]  /*11750*/  MUFU.EX2 R14, R7 ;  /* 0x00000007000e7308 */ /* 0x0002620000000800 */
[----:B------:R4:W5:Y:S01]  /*11760*/  LDL.LU R234, [R1+0x54] ;  /* 0x0000540001ea7983 */ /* 0x0009620000300800 */
[----:B---3--:R-:W-:Y:S01]  /*11770*/  FADD.FTZ R3, R83, R21 ;  /* 0x0000001553037221 */ /* 0x008fe20000010000 */
[----:B------:R-:W-:Y:S01]  /*11780*/  MOV R182, R131 ;  /* 0x0000008300b67202 */ /* 0x000fe20000000f00 */
[----:B------:R-:W-:Y:S02]  /*11790*/  IMAD.MOV.U32 R183, RZ, RZ, R118 ;  /* 0x000000ffffb77224 */ /* 0x000fe400078e0076 */
[----:B------:R-:W-:Y:S02]  /*117a0*/  IMAD.MOV.U32 R181, RZ, RZ, R129 ;  /* 0x000000ffffb57224 */ /* 0x000fe400078e0081 */
[----:B------:R-:W-:Y:S01]  /*117b0*/  IMAD.MOV.U32 R72, RZ, RZ, R73 ;  /* 0x000000ffff487224 */ /* 0x000fe200078e0049 */
[----:B------:R-:W-:Y:S01]  /*117c0*/  MOV R226, R184 ;  /* 0x000000b800e27202 */ /* 0x000fe20000000f00 */
[----:B------:R-:W-:Y:S01]  /*117d0*/  FADD.FTZ R6, R187, R3 ;  /* 0x00000003bb067221 */ /* 0x000fe20000010000 */
[----:B------:R-:W-:Y:S01]  /*117e0*/  MUFU.EX2 R10, R12 ;  /* 0x0000000c000a7308 */ /* 0x000fe20000000800 */
[----:B------:R-:W-:Y:S01]  /*117f0*/  FADD.FTZ R3, R186, R0 ;  /* 0x00000000ba037221 */ /* 0x000fe20000010000 */
[----:B------:R4:W5:Y:S01]  /*11800*/  LDL.LU R233, [R1+0x50] ;  /* 0x0000500001e97983 */ /* 0x0009620000300800 */
[----:B------:R-:W-:-:S02]  /*11810*/  FADD.FTZ R0, R77, R5 ;  /* 0x000000054d007221 */ /* 0x000fc40000010000 */
[----:B------:R-:W-:Y:S02]  /*11820*/  FADD.FTZ R5, R227, R4 ;  /* 0x00000004e3057221 */ /* 0x000fe40000010000 */
[----:B------:R-:W-:Y:S01]  /*11830*/  IMAD.MOV.U32 R180, RZ, RZ, R130 ;  /* 0x000000ffffb47224 */ /* 0x000fe200078e0082 */
[----:B------:R-:W-:Y:S01]  /*11840*/  MOV R73, R74 ;  /* 0x0000004a00497202 */ /* 0x000fe20000000f00 */
[----:B------:R-:W-:Y:S01]  /*11850*/  FADD.FTZ R4, R78, R6 ;  /* 0x000000064e047221 */ /* 0x000fe20000010000 */
[----:B------:R-:W3:Y:S01]  /*11860*/  MUFU.EX2 R13, R13 ;  /* 0x0000000d000d7308 */ /* 0x000ee20000000800 */
[----:B------:R-:W-:Y:S01]  /*11870*/  FADD.FTZ R3, R79, R3 ;  /* 0x000000034f037221 */ /* 0x000fe20000010000 */
[----:B------:R4:W5:Y:S01]  /*11880*/  LDL.LU R232, [R1+0x4c] ;  /* 0x00004c0001e87983 */ /* 0x0009620000300800 */
[----:B------:R-:W-:Y:S02]  /*11890*/  FADD.FTZ R0, R183, R0 ;  /* 0x00000000b7007221 */ /* 0x000fe40000010000 */
[----:B------:R-:W-:Y:S01]  /*118a0*/  FADD.FTZ R8, R248, R5 ;  /* 0x00000005f8087221 */ /* 0x000fe20000010000 */
[----:B------:R4:W5:Y:S01]  /*118b0*/  LDL.LU R139, [R1+0x48] ;  /* 0x00004800018b7983 */ /* 0x0009620000300800 */
[----:B-1----:R-:W-:Y:S01]  /*118c0*/  FADD.FTZ R7, R182, R4 ;  /* 0x00000004b6077221 */ /* 0x002fe20000010000 */
[----:B------:R-:W-:Y:S01]  /*118d0*/  F2FP.PACK_AB R128, R57, R60 ;  /* 0x0000003c3980723e */ /* 0x000fe200000000ff */
[----:B------:R-:W-:Y:S01]  /*118e0*/  FADD.FTZ R6, R180, R3 ;  /* 0x00000003b4067221 */ /* 0x000fe20000010000 */
[----:B------:R-:W-:Y:S01]  /*118f0*/  F2FP.PACK_AB R129, R27, R44 ;  /* 0x0000002c1b81723e */ /* 0x000fe200000000ff */
[----:B------:R-:W-:Y:S01]  /*11900*/  IMAD.MOV.U32 R74, RZ, RZ, R75 ;  /* 0x000000ffff4a7224 */ /* 0x000fe200078e004b */
[----:B------:R-:W-:Y:S01]  /*11910*/  F2FP.PACK_AB R130, R45, R56 ;  /* 0x000000382d82723e */ /* 0x000fe200000000ff */
[----:B------:R-:W-:Y:S01]  /*11920*/  FADD.FTZ R5, R181, R0 ;  /* 0x00000000b5057221 */ /* 0x000fe20000010000 */
[----:B------:R-:W-:Y:S01]  /*11930*/  F2FP.PACK_AB R131, R25, R26 ;  /* 0x0000001a1983723e */ /* 0x000fe200000000ff */
[----:B------:R-:W-:Y:S01]  /*11940*/  FADD.FTZ R4, R250, R8 ;  /* 0x00000008fa047221 */ /* 0x000fe20000010000 */
[----:B------:R-:W-:Y:S01]  /*11950*/  F2FP.PACK_AB R184, R23, R24 ;  /* 0x0000001817b8723e */ /* 0x000fe200000000ff */
[----:B------:R-:W-:Y:S01]  /*11960*/  IMAD.MOV.U32 R75, RZ, RZ, R225 ;  /* 0x000000ffff4b7224 */ /* 0x000fe200078e00e1 */
[----:B------:R-:W-:Y:S01]  /*11970*/  F2FP.PACK_AB R186, R14, R15 ;  /* 0x0000000f0eba723e */ /* 0x000fe200000000ff */
[----:B------:R-:W-:Y:S01]  /*11980*/  FADD.FTZ R3, R72, R7 ;  /* 0x0000000748037221 */ /* 0x000fe20000010000 */
[----:B---3--:R-:W-:Y:S01]  /*11990*/  F2FP.PACK_AB R187, R13, R11 ;  /* 0x0000000b0dbb723e */ /* 0x008fe200000000ff */
[----:B------:R-:W-:Y:S01]  /*119a0*/  FADD.FTZ R0, R73, R6 ;  /* 0x0000000649007221 */ /* 0x000fe20000010000 */
[----:B------:R-:W-:Y:S01]  /*119b0*/  HMMA.16816.F32 R140, R128, R152, R140 ;  /* 0x00000098808c723c */ /* 0x000fe2000000188c */
[----:B------:R-:W-:Y:S01]  /*119c0*/  IMAD.MOV.U32 R225, RZ, RZ, R185 ;  /* 0x000000ffffe17224 */ /* 0x000fe200078e00b9 */
[----:B------:R-:W-:Y:S01]  /*119d0*/  F2FP.PACK_AB R185, R10, R9 ;  /* 0x000000090ab9723e */ /* 0x000fe200000000ff */
        /* <DEDUP_REMOVED lines=18> */
[C---:B--2---:R-:W-:Y:S01]  /*11b00*/  HMMA.16816.F32 R176, R128.reuse, R120, R92 ;  /* 0x0000007880b0723c */ /* 0x044fe2000000185c */
        /* <DEDUP_REMOVED lines=85> */
[----:B------:R-:W2:Y:S04]  /*12060*/  LDL.LU R225, [R1+0x30] ;  /* 0x0000300001e17983 */ /* 0x000ea80000300800 */
[----:B------:R-:W3:Y:S04]  /*12070*/  LDL.LU.64 R72, [R1+0x38] ;  /* 0x0000380001487983 */ /* 0x000ee80000300a00 */
[----:B----4-:R-:W4:Y:S01]  /*12080*/  LDL.LU.64 R74, [R1+0x40] ;  /* 0x00004000014a7983 */ /* 0x010f220000300a00 */
        /* <DEDUP_REMOVED lines=11> */
.L_x_865:
[----:B------:R-:W2:Y:S01]  /*12140*/  LDL.64 R72, [R1+0x18] ;  /* 0x0000180001487983 */ /* 0x000ea20000100a00 */
[----:B------:R-:W-:Y:S04]  /*12150*/  DEPBAR.LE SB0, 0x0 ;  /* 0x000080000000791a */ /* 0x000fe80000000000 */
[----:B------:R-:W-:Y:S01]  /*12160*/  SHF.R.S32.HI R2, RZ, 0x1f, R246 ;  /* 0x0000001fff027819 */ /* 0x000fe200000114f6 */
[----:B------:R-:W-:Y:S01]  /*12170*/  BAR.SYNC.DEFER_BLOCKING 0x0 ;  /* 0x0000000000007b1d */ /* 0x000fe20000010000 */
[----:B------:R-:W-:Y:S01]  /*12180*/  IMAD.WIDE.U32 R84, R246, c[0x0][0x208], RZ ;  /* 0x00008200f6547a25 */ /* 0x000fe200078e00ff */
[----:B------:R-:W-:Y:S02]  /*12190*/  MOV R105, 0x5 ;  /* 0x0000000500697802 */ /* 0x000fe40000000f00 */
[----:B------:R-:W-:Y:S01]  /*121a0*/  MOV R104, c[0x0][0x208] ;  /* 0x0000820000687a02 */ /* 0x000fe20000000f00 */
[----:B------:R-:W-:Y:S01]  /*121b0*/  IMAD R2, R2, c[0x0][0x208], RZ ;  /* 0x0000820002027a24 */ /* 0x000fe200078e02ff */
[----:B------:R-:W-:Y:S02]  /*121c0*/  MOV R247, c[0x0][0x1e0] ;  /* 0x0000780000f77a02 */ /* 0x000fe40000000f00 */
[----:B------:R-:W-:Y:S01]  /*121d0*/  SHF.L.U64.HI R104, R104, R105, c[0x0][0x20c] ;  /* 0x0000830068687619 */ /* 0x000fe20000010269 */
        /* <DEDUP_REMOVED lines=52> */
[-C--:B------:R-:W-:Y:S02]  /*12520*/  IADD3.X R89, R91, R104.reuse, RZ, P0, !PT ;  /* 0x000000685b597210 */ /* 0x080fe400007fe4ff */
[----:B------:R-:W-:Y:S04]  /*12530*/  IADD3 R94, P1, R88, UR4, RZ ;  /* 0x00000004585e7c10 */ /* 0x000fe8000ff3e0ff */
[-C--:B---3--:R-:W-:Y:S01]  /*12540*/  HMMA.16816.F32 R84, R112, R96.reuse, RZ ;  /* 0x000000607054723c */ /* 0x088fe200000018ff */
[----:B------:R1:W-:Y:S03]  /*12550*/  LDGSTS.E.BYPASS.LTC128B.128 [R245+0x900], [R88.64], !P3 ;  /* 0x0090000058f57fae */ /* 0x0003e6000d901d46 */
[-C--:B------:R-:W-:Y:S02]  /*12560*/  IADD3.X R95, R89, R104.reuse, RZ, P1, !PT ;  /* 0x00000068595f7210 */ /* 0x080fe40000ffe4ff */
[----:B------:R-:W-:Y:S03]  /*12570*/  IADD3 R92, P0, R94, UR4, RZ ;  /* 0x000000045e5c7c10 */ /* 0x000fe6000ff1e0ff */
[----:B------:R2:W-:Y:S03]  /*12580*/  LDGSTS.E.BYPASS.LTC128B.128 [R245+0x1100], [R94.64], !P3 ;  /* 0x011000005ef57fae */ /* 0x0005e6000d901d46 */
[-C--:B------:R-:W-:Y:S02]  /*12590*/  IADD3.X R93, R95, R104.reuse, RZ, P0, !PT ;  /* 0x000000685f5d7210 */ /* 0x080fe400007fe4ff */
[----:B------:R-:W-:Y:S03]  /*125a0*/  IADD3 R100, P1, R92, UR4, RZ ;  /* 0x000000045c647c10 */ /* 0x000fe6000ff3e0ff */
[----:B------:R2:W-:Y:S01]  /*125b0*/  LDGSTS.E.BYPASS.LTC128B.128 [R245+0x1900], [R92.64], !P3 ;  /* 0x019000005cf57fae */ /* 0x0005e2000d901d46 */
[-C--:B------:R-:W-:Y:S02]  /*125c0*/  IADD3.X R101, R93, R104.reuse, RZ, P1, !PT ;  /* 0x000000685d657210 */ /* 0x080fe40000ffe4ff */
[----:B------:R-:W-:Y:S04]  /*125d0*/  IADD3 R102, P0, R100, UR4, RZ ;  /* 0x0000000464667c10 */ /* 0x000fe8000ff1e0ff */
[-C--:B------:R-:W-:Y:S01]  /*125e0*/  IADD3.X R103, R101, R104.reuse, RZ, P0, !PT ;  /* 0x0000006865677210 */ /* 0x080fe200007fe4ff */
[----:B------:R3:W-:Y:S01]  /*125f0*/  LDGSTS.E.BYPASS.LTC128B.128 [R245+0x2100], [R100.64], !P3 ;  /* 0x0210000064f57fae */ /* 0x0007e2000d901d46 */
[C---:B-1----:R-:W-:Y:S07]  /*12600*/  HMMA.16816.F32 R88, R108.reuse, R96, RZ ;  /* 0x000000606c58723c */ /* 0x042fee00000018ff */
[----:B------:R4:W-:Y:S01]  /*12610*/  LDGSTS.E.BYPASS.LTC128B.128 [R245+0x2900], [R102.64], !P3 ;  /* 0x0290000066f57fae */ /* 0x0009e2000d901d46 */
[-C--:B--2---:R-:W-:Y:S08]  /*12620*/  HMMA.16816.F32 R92, R108, R98.reuse, RZ ;  /* 0x000000626c5c723c */ /* 0x084ff000000018ff */
[C---:B------:R-:W-:Y:S04]  /*12630*/  HMMA.16816.F32 R96, R112.reuse, R98, RZ ;  /* 0x000000627060723c */ /* 0x040fe800000018ff */
[----:B---3--:R-:W-:Y:S04]  /*12640*/  IADD3 R100, P0, R102, UR4, RZ ;  /* 0x0000000466647c10 */ /* 0x008fe8000ff1e0ff */
[----:B------:R-:W-:Y:S02]  /*12650*/  IADD3.X R101, R103, R104, RZ, P0, !PT ;  /* 0x0000006867657210 */ /* 0x000fe400007fe4ff */
        /* <DEDUP_REMOVED lines=353> */
[----:B------:R-:W-:Y:S01]  /*13c70*/  MOV R248, 0x5 ;  /* 0x0000000500f87802 */ /* 0x000fe20000000f00 */
        /* <DEDUP_REMOVED lines=21> */
[--C-:B------:R-:W-:Y:S01]  /*13dd0*/  FFMA.FTZ R57, R57, c[0x0][0x2d0], -R138.reuse ;  /* 0x0000b40039397a23 */ /* 0x100fe2000001088a */
[----:B--2---:R-:W-:Y:S01]  /*13de0*/  @P0 SHF.L.U64.HI R12, R247, R248, c[0x0][0x1e4] ;  /* 0x00007900f70c0619 */ /* 0x004fe200000102f8 */
        /* <DEDUP_REMOVED lines=12> */
[C---:B------:R-:W-:Y:S01]  /*13eb0*/  FMUL.FTZ R130, R0.reuse, R130 ;  /* 0x0000008200827220 */ /* 0x040fe20000410000 */
[----:B---3--:R-:W-:Y:S01]  /*13ec0*/  @P0 IADD3 R10, P2, R13, R4, RZ ;  /* 0x000000040d0a0210 */ /* 0x008fe20007f5e0ff */
[----:B------:R-:W-:Y:S02]  /*13ed0*/  FMUL.FTZ R131, R0, R131 ;  /* 0x0000008300837220 */ /* 0x000fe40000410000 */
[--C-:B------:R-:W-:Y:S01]  /*13ee0*/  FFMA.FTZ R93, R93, c[0x0][0x2d0], -R138.reuse ;  /* 0x0000b4005d5d7a23 */ /* 0x100fe2000001088a */
[----:B------:R-:W-:Y:S01]  /*13ef0*/  @P0 IADD3 R8, P1, R13, R10, RZ ;  /* 0x0000000a0d080210 */ /* 0x000fe20007f3e0ff */
[--C-:B------:R-:W-:Y:S01]  /*13f00*/  FFMA.FTZ R90, R90, c[0x0][0x2d0], -R3.reuse ;  /* 0x0000b4005a5a7a23 */ /* 0x100fe20000010803 */
[----:B------:R3:W3:Y:S01]  /*13f10*/  MUFU.EX2 R201, R15 ;  /* 0x0000000f00c97308 */ /* 0x0006e20000000800 */
[--C-:B------:R-:W-:Y:S02]  /*13f20*/  FFMA.FTZ R25, R25, c[0x0][0x2d0], -R138.reuse ;  /* 0x0000b40019197a23 */ /* 0x100fe4000001088a */
[--C-:B------:R-:W-:Y:S01]  /*13f30*/  FFMA.FTZ R26, R26, c[0x0][0x2d0], -R3.reuse ;  /* 0x0000b4001a1a7a23 */ /* 0x100fe20000010803 */
[----:B--2---:R-:W-:Y:S01]  /*13f40*/  @P0 IADD3 R6, P4, R13, R8, RZ ;  /* 0x000000080d060210 */ /* 0x004fe20007f9e0ff */
[----:B----4-:R-:W-:Y:S02]  /*13f50*/  FMUL.FTZ R14, R0, R150 ;  /* 0x00000096000e7220 */ /* 0x010fe40000410000 */
[--C-:B------:R-:W-:Y:S03]  /*13f60*/  FFMA.FTZ R27, R27, c[0x0][0x2d0], -R3.reuse ;  /* 0x0000b4001b1b7a23 */ /* 0x100fe60000010803 */
[----:B------:R2:W-:Y:S01]  /*13f70*/  MUFU.EX2 R202, R24 ;  /* 0x0000001800ca7308 */ /* 0x0005e20000000800 */
[--C-:B------:R-:W-:Y:S02]  /*13f80*/  FFMA.FTZ R91, R91, c[0x0][0x2d0], -R3.reuse ;  /* 0x0000b4005b5b7a23 */ /* 0x100fe40000010803 */
[--C-:B------:R-:W-:Y:S01]  /*13f90*/  FFMA.FTZ R94, R94, c[0x0][0x2d0], -R3.reuse ;  /* 0x0000b4005e5e7a23 */ /* 0x100fe20000010803 */
[C---:B-1----:R-:W-:Y:S01]  /*13fa0*/  @P0 IADD3.X R11, R12.reuse, R5, RZ, P2, !PT ;  /* 0x000000050c0b0210 */ /* 0x042fe200017fe4ff */
[--C-:B------:R-:W-:Y:S01]  /*13fb0*/  FFMA.FTZ R95, R95, c[0x0][0x2d0], -R3.reuse ;  /* 0x0000b4005f5f7a23 */ /* 0x100fe20000010803 */
[----:B------:R-:W-:Y:S01]  /*13fc0*/  @P0 IADD3 R4, P2, R13, R6, RZ ;  /* 0x000000060d040210 */ /* 0x000fe20007f5e0ff */
[--C-:B------:R-:W-:Y:S01]  /*13fd0*/  FFMA.FTZ R31, R31, c[0x0][0x2d0], -R3.reuse ;  /* 0x0000b4001f1f7a23 */ /* 0x100fe20000010803 */
[----:B------:R-:W-:Y:S01]  /*13fe0*/  @P0 IADD3.X R9, R12, R11, RZ, P1, !PT ;  /* 0x0000000b0c090210 */ /* 0x000fe20000ffe4ff */
[----:B------:R1:W-:Y:S01]  /*13ff0*/  @P0 LDGSTS.E.BYPASS.LTC128B.128 [R245+0x4900], [R10.64], !P3 ;  /* 0x049000000af50fae */ /* 0x0003e2000d901d46 */
[----:B------:R4:W-:Y:S01]  /*14000*/  MUFU.EX2 R203, R25 ;  /* 0x0000001900cb7308 */ /* 0x0009e20000000800 */
[--C-:B------:R-:W-:Y:S01]  /*14010*/  FFMA.FTZ R28, R28, c[0x0][0x2d0], -R138.reuse ;  /* 0x0000b4001c1c7a23 */ /* 0x100fe2000001088a */
[----:B------:R-:W-:Y:S01]  /*14020*/  @P0 IADD3.X R7, R12, R9, RZ, P4, !PT ;  /* 0x000000090c070210 */ /* 0x000fe200027fe4ff */
[--C-:B------:R-:W-:Y:S02]  /*14030*/  FFMA.FTZ R29, R29, c[0x0][0x2d0], -R138.reuse ;  /* 0x0000b4001d1d7a23 */ /* 0x100fe4000001088a */
[----:B---3--:R-:W-:Y:S01]  /*14040*/  FMUL.FTZ R15, R0, R151 ;  /* 0x00000097000f7220 */ /* 0x008fe20000410000 */
[----:B------:R-:W-:Y:S01]  /*14050*/  @P0 IADD3.X R5, R12, R7, RZ, P2, !PT ;  /* 0x000000070c050210 */ /* 0x000fe200017fe4ff */
[----:B------:R3:W-:Y:S01]  /*14060*/  @P0 LDGSTS.E.BYPASS.LTC128B.128 [R245+0x5100], [R8.64], !P3 ;  /* 0x0510000008f50fae */ /* 0x0007e2000d901d46 */
[--C-:B------:R-:W-:Y:S02]  /*14070*/  FFMA.FTZ R30, R30, c[0x0][0x2d0], -R3.reuse ;  /* 0x0000b4001e1e7a23 */ /* 0x100fe40000010803 */
        /* <DEDUP_REMOVED lines=9> */
[----:B----4-:R-:W-:Y:S01]  /*14110*/  FMUL.FTZ R25, R133, R161 ;  /* 0x000000a185197220 */ /* 0x010fe20000410000 */
[----:B-1----:R-:W-:Y:S01]  /*14120*/  @P0 IADD3 R10, P1, R13, R4, RZ ;  /* 0x000000040d0a0210 */ /* 0x002fe20007f3e0ff */
[C---:B------:R-:W-:Y:S02]  /*14130*/  FMUL.FTZ R13, R133.reuse, R149 ;  /* 0x00000095850d7220 */ /* 0x040fe40000410000 */
        /* <DEDUP_REMOVED lines=154> */
[----:B------:R-:W2:Y:S04]  /*14ae0*/  LDL.LU R150, [R1+0x4] ;  /* 0x0000040001967983 */ /* 0x000ea80000300800 */
[----:B------:R-:W2:Y:S03]  /*14af0*/  LDL.LU R151, [R1+0x8] ;  /* 0x0000080001977983 */ /* 0x000ea60000300800 */
[-C--:B-1----:R-:W-:Y:S01]  /*14b00*/  HMMA.16816.F32 R20, R140, R152.reuse, R20 ;  /* 0x000000988c14723c */ /* 0x082fe20000001814 */
[----:B------:R-:W-:Y:S01]  /*14b10*/  MUFU.EX2 R205, R61 ;  /* 0x0000003d00cd7308 */ /* 0x000fe20000000800 */
[----:B---3--:R-:W-:Y:S06]  /*14b20*/  LDSM.16.MT88.4 R64, [R228+0x1100] ;  /* 0x00110000e440783b */ /* 0x008fec0000004200 */
[C---:B------:R-:W-:Y:S03]  /*14b30*/  HMMA.16816.F32 R24, R144.reuse, R152, R24 ;  /* 0x000000989018723c */ /* 0x040fe60000001818 */
[----:B------:R-:W-:Y:S01]  /*14b40*/  MUFU.EX2 R181, R62 ;  /* 0x0000003e00b57308 */ /* 0x000fe20000000800 */
[----:B------:R-:W3:Y:S04]  /*14b50*/  LDL.LU R153, [R1] ;  /* 0x0000000001997983 */ /* 0x000ee80000300800 */
        /* <DEDUP_REMOVED lines=316> */
[----:B------:R-:W-:Y:S01]  /*15f20*/  FADD.FTZ R3, R138, R3 ;  /* 0x000000038a037221 */ /* 0x000fe20000010000 */
[----:B------:R-:W-:Y:S01]  /*15f30*/  MOV R138, R2 ;  /* 0x00000002008a7202 */ /* 0x000fe20000000f00 */
[----:B------:R-:W-:Y:S02]  /*15f40*/  FADD.FTZ R4, R193, R4 ;  /* 0x00000004c1047221 */ /* 0x000fe40000010000 */
[----:B------:R-:W-:Y:S03]  /*15f50*/  FADD.FTZ R0, R67, R7 ;  /* 0x0000000743007221 */ /* 0x000fe60000010000 */
[----:B------:R-:W-:Y:S01]  /*15f60*/  STL [R1+0x4], R4 ;  /* 0x0000040401007387 */ /* 0x000fe20000100800 */
[----:B------:R-:W-:Y:S03]  /*15f70*/  FADD.FTZ R0, R66, R0 ;  /* 0x0000000042007221 */ /* 0x000fe60000010000 */
[----:B------:R1:W-:Y:S04]  /*15f80*/  STL [R1+0x8], R3 ;  /* 0x0000080301007387 */ /* 0x0003e80000100800 */
[----:B------:R2:W-:Y:S01]  /*15f90*/  STL [R1+0xc], R0 ;  /* 0x00000c0001007387 */ /* 0x0005e20000100800 */
[----:B-1----:R-:W-:Y:S02]  /*15fa0*/  MOV R3, R134 ;  /* 0x0000008600037202 */ /* 0x002fe40000000f00 */
[----:B--2---:R-:W-:Y:S01]  /*15fb0*/  MOV R0, R135 ;  /* 0x0000008700007202 */ /* 0x004fe20000000f00 */
[----:B------:R-:W-:-:S05]  /*15fc0*/  @P0 BRA `(.L_x_865) ;  /* 0xffffc17000000947 */ /* 0x000fca000383ffff */
.L_x_864:
[----:B----4-:R-:W2:Y:S04]  /*15fd0*/  LDL.LU R7, [R1] ;  /* 0x0000000001077983 */ /* 0x010ea80000300800 */
        /* <DEDUP_REMOVED lines=10> */
[----:B----4-:R-:W3:Y:S01]  /*16080*/  SHFL.BFLY PT, R8, R9, 0x2, 0x1f ;  /* 0x0c401f0009087f89 */ /* 0x010ee200000e0000 */
[----:B-1----:R-:W-:-:S03]  /*16090*/  FADD.FTZ R5, R5, R7 ;  /* 0x0000000705057221 */ /* 0x002fc60000010000 */
[----:B------:R-:W1:Y:S01]  /*160a0*/  SHFL.BFLY PT, R7, R10, 0x2, 0x1f ;  /* 0x0c401f000a077f89 */ /* 0x000e6200000e0000 */
        /* <DEDUP_REMOVED lines=107> */
.L_x_834:
        /* <DEDUP_REMOVED lines=125> */
.L_x_867:
        /* <DEDUP_REMOVED lines=67> */
[----:B------:R-:W-:-:S03]  /*17360*/  IADD3.X R5, R13, R5, R9, P1, !PT ;  /* 0x000000050d057210 */ /* 0x000fc60000ffe409 */
[----:B------:R-:W-:Y:S01]  /*17370*/  IMAD R11, R10, c[0x0][0x3f4], R7 ;  /* 0x0000fd000a0b7a24 */ /* 0x000fe200078e0207 */
[----:B------:R-:W-:Y:S01]  /*17380*/  SHF.R.S32.HI R10, RZ, 0x1f, R0 ;  /* 0x0000001fff0a7819 */ /* 0x000fe20000011400 */
        /* <DEDUP_REMOVED lines=113> */
.L_x_866:
        /* <DEDUP_REMOVED lines=19> */
.L_x_868:
        /* <DEDUP_REMOVED lines=40> */
.L_x_870:
[----:B------:R-:W-:Y:S05]  /*17e50*/  BSYNC B0 ;  /* 0x0000000000007941 */ /* 0x000fea0003800000 */
.L_x_869:
        /* <DEDUP_REMOVED lines=103> */
.L_x_871:
        /* <DEDUP_REMOVED lines=11> */
.L_x_1483:


//--------------------- .text._ZN7cutlass13device_kernelIN5flash19enable_sm80_to_sm89INS1_16FlashAttnFwdSm80INS1_25CollectiveMainloopFwdSm80ILi4ELi1ELb0EN4cute5tupleIJNS5_1CILi128EEENS7_ILi96EEENS7_ILi64EEEEEELi64ENS_6half_tEfNS_4arch4Sm80ELb0ELb1ELb0ELb0ELb0ELb0ELb1ELb0EEENS1_21CollectiveEpilogueFwdINS6_IJS8_SA_S9_EEENS6_IJNS7_ILi1EEESI_SI_EEESC_SE_Li128ELb0ELb1ELb0ELb0EEENS1_19SingleTileSchedulerILb0ELb0ELb1ELi128EEEEEEEEEvNT_6ParamsE --------------------------
	.section	.text._ZN7cutlass13device_kernelIN5flash19enable_sm80_to_sm89INS1_16FlashAttnFwdSm80INS1_25CollectiveMainloopFwdSm80ILi4ELi1ELb0EN4cute5tupleIJNS5_1CILi128EEENS7_ILi96EEENS7_ILi64EEEEEELi64ENS_6half_tEfNS_4arch4Sm80ELb0ELb1ELb0ELb0ELb0ELb0ELb1ELb0EEENS1_21CollectiveEpilogueFwdINS6_IJS8_SA_S9_EEENS6_IJNS7_ILi1EEESI_SI_EEESC_SE_Li128ELb0ELb1ELb0ELb0EEENS1_19SingleTileSchedulerILb0ELb0ELb1ELi128EEEEEEEEEvNT_6ParamsE,"ax",@progbits
	.sectioninfo	@"SHI_REGISTERS=255"
	.align	128
.text._ZN7cutlass13device_kernelIN5flash19enable_sm80_to_sm89INS1_16FlashAttnFwdSm80INS1_25CollectiveMainloopFwdSm80ILi4ELi1ELb0EN4cute5tupleIJNS5_1CILi128EEENS7_ILi96EEENS7_ILi64EEEEEELi64ENS_6half_tEfNS_4arch4Sm80ELb0ELb1ELb0ELb0ELb0ELb0ELb1ELb0EEENS1_21CollectiveEpilogueFwdINS6_IJS8_SA_S9_EEENS6_IJNS7_ILi1EEESI_SI_EEESC_SE_Li128ELb0ELb1ELb0ELb0EEENS1_19SingleTileSchedulerILb0ELb0ELb1ELi128EEEEEEEEEvNT_6ParamsE:
        .type           _ZN7cutlass13device_kernelIN5flash19enable_sm80_to_sm89INS1_16FlashAttnFwdSm80INS1_25CollectiveMainloopFwdSm80ILi4ELi1ELb0EN4cute5tupleIJNS5_1CILi128EEENS7_ILi96EEENS7_ILi64EEEEEELi64ENS_6half_tEfNS_4arch4Sm80ELb0ELb1ELb0ELb0ELb0ELb0ELb1ELb0EEENS1_21CollectiveEpilogueFwdINS6_IJS8_SA_S9_EEENS6_IJNS7_ILi1EEESI_SI_EEESC_SE_Li128ELb0ELb1ELb0ELb0EEENS1_19SingleTileSchedulerILb0ELb0ELb1ELi128EEEEEEEEEvNT_6ParamsE,@function
        .size           _ZN7cutlass13device_kernelIN5flash19enable_sm80_to_sm89INS1_16FlashAttnFwdSm80INS1_25CollectiveMainloopFwdSm80ILi4ELi1ELb0EN4cute5tupleIJNS5_1CILi128EEENS7_ILi96EEENS7_ILi64EEEEEELi64ENS_6half_tEfNS_4arch4Sm80ELb0ELb1ELb0ELb0ELb0ELb0ELb1ELb0EEENS1_21CollectiveEpilogueFwdINS6_IJS8_SA_S9_EEENS6_IJNS7_ILi1EEESI_SI_EEESC_SE_Li128ELb0ELb1ELb0ELb0EEENS1_19SingleTileSchedulerILb0ELb0ELb1ELi128EEEEEEEEEvNT_6ParamsE,(.L_x_1484 - _ZN7cutlass13device_kernelIN5flash19enable_sm80_to_sm89INS1_16FlashAttnFwdSm80INS1_25CollectiveMainloopFwdSm80ILi4ELi1ELb0EN4cute5tupleIJNS5_1CILi128EEENS7_ILi96EEENS7_ILi64EEEEEELi64ENS_6half_tEfNS_4arch4Sm80ELb0ELb1ELb0ELb0ELb0ELb0ELb1ELb0EEENS1_21CollectiveEpilogueFwdINS6_IJS8_SA_S9_EEENS6_IJNS7_ILi1EEESI_SI_EEESC_SE_Li128ELb0ELb1ELb0ELb0EEENS1_19SingleTileSchedulerILb0ELb0ELb1ELi128EEEEEEEEEvNT_6ParamsE)
        .other          _ZN7cutlass13device_kernelIN5flash19enable_sm80_to_sm89INS1_16FlashAttnFwdSm80INS1_25CollectiveMainloopFwdSm80ILi4ELi1ELb0EN4cute5tupleIJNS5_1CILi128EEENS7_ILi96EEENS7_ILi64EEEEEELi64ENS_6half_tEfNS_4arch4Sm80ELb0ELb1ELb0ELb0ELb0ELb0ELb1ELb0EEENS1_21CollectiveEpilogueFwdINS6_IJS8_SA_S9_EEENS6_IJNS7_ILi1EEESI_SI_EEESC_SE_Li128ELb0ELb1ELb0ELb0EEENS1_19SingleTileSchedulerILb0ELb0ELb1ELi128EEEEEEEEEvNT_6ParamsE,@"STO_CUDA_ENTRY STV_DEFAULT"
_ZN7cutlass13device_kernelIN5flash19enable_sm80_to_sm89INS1_16FlashAttnFwdSm80INS1_25CollectiveMainloopFwdSm80ILi4ELi1ELb0EN4cute5tupleIJNS5_1CILi128EEENS7_ILi96EEENS7_ILi64EEEEEELi64ENS_6half_tEfNS_4arch4Sm80ELb0ELb1ELb0ELb0ELb0ELb0ELb1ELb0EEENS1_21CollectiveEpilogueFwdINS6_IJS8_SA_S9_EEENS6_IJNS7_ILi1EEESI_SI_EEESC_SE_Li128ELb0ELb1ELb0ELb0EEENS1_19SingleTileSchedulerILb0ELb0ELb1ELi128EEEEEEEEEvNT_6ParamsE:
        /* <DEDUP_REMOVED lines=37> */
.L_x_873:
[----:B------:R-:W-:Y:S02]  /*0250*/  ULDC UR4, c[0x0][0x32c] ;  /* 0x0000cb0000047ab9 */ /* 0x000fe40000000800 */
[----:B------:R-:W-:-:S03]  /*0260*/  UISETP.NE.AND UP0, UPT, UR8, UR4, UPT ;  /* 0x000000040800728c */ /* 0x000fc6000bf05270 */
[----:B------:R-:W-:Y:S02]  /*0270*/  ULDC.64 UR4, c[0x0][0x330] ;  /* 0x0000cc0000047ab9 */ /* 0x000fe40000000a00 */
[----:B------:R-:W-:-:S06]  /*0280*/  UIMAD.WIDE.U32 UR10, UR6, UR4, URZ ;  /* 0x00000004060a72a5 */ /* 0x000fcc000f8e003f */
[----:B------:R-:W-:Y:S02]  /*0290*/  @UP0 USHF.R.U32.HI UR6, URZ, UR5, UR11 ;  /* 0x000000053f060299 */ /* 0x000fe4000801160b */
.L_x_874:
[----:B------:R-:W-:Y:S02]  /*02a0*/  ULDC UR4, c[0x0][0x32c] ;  /* 0x0000cb0000047ab9 */ /* 0x000fe40000000800 */
[----:B------:R-:W-:-:S06]  /*02b0*/  UIMAD UR4, UR6, UR4, UR4 ;  /* 0x00000004060472a4 */ /* 0x000fcc000f8e0204 */
[----:B------:R-:W-:-:S03]  /*02c0*/  IMNMX R0, R0, UR4, PT ;  /* 0x0000000400007c17 */ /* 0x000fc6000b800200 */
.L_x_872:
        /* <DEDUP_REMOVED lines=34> */
.L_x_876:
[----:B------:R-:W-:Y:S02]  /*04f0*/  ULDC UR4, c[0x0][0x32c] ;  /* 0x0000cb0000047ab9 */ /* 0x000fe40000000800 */
[----:B------:R-:W-:-:S03]  /*0500*/  UISETP.NE.AND UP0, UPT, UR4, 0x1, UPT ;  /* 0x000000010400788c */ /* 0x000fc6000bf05270 */
[----:B------:R-:W-:Y:S02]  /*0510*/  ULDC.64 UR4, c[0x0][0x330] ;  /* 0x0000cc0000047ab9 */ /* 0x000fe40000000a00 */
[----:B------:R-:W-:-:S06]  /*0520*/  UIMAD.WIDE.U32 UR12, UR10, UR4, URZ ;  /* 0x000000040a0c72a5 */ /* 0x000fcc000f8e003f */
[----:B------:R-:W-:Y:S02]  /*0530*/  @UP0 USHF.R.U32.HI UR10, URZ, UR5, UR13 ;  /* 0x000000053f0a0299 */ /* 0x000fe4000801160d */
.L_x_877:
[----:B------:R-:W-:Y:S02]  /*0540*/  ULDC UR4, c[0x0][0x32c] ;  /* 0x0000cb0000047ab9 */ /* 0x000fe40000000800 */
[----:B------:R-:W-:-:S04]  /*0550*/  UIMAD UR4, UR10, UR4, URZ ;  /* 0x000000040a0472a4 */ /* 0x000fc8000f8e023f */
[----:B------:R-:W-:-:S04]  /*0560*/  UISETP.LT.AND UP0, UPT, UR8, UR4, UPT ;  /* 0x000000040800728c */ /* 0x000fc8000bf01270 */
[----:B------:R-:W-:-:S04]  /*0570*/  USEL UR8, UR8, UR4, !UP0 ;  /* 0x0000000408087287 */ /* 0x000fc8000c000000 */
.L_x_875:
        /* <DEDUP_REMOVED lines=384> */
[----:B------:R-:W-:Y:S01]  /*1d80*/  HMMA.16816.F32 R96, R16, R50, R96 ;  /* 0x000000321060723c */ /* 0x000fe20000001860 */
[----:B------:R2:W-:Y:S01]  /*1d90*/  LDGSTS.E.BYPASS.LTC128B.128 [R231+0x1100], [R10.64], !P0 ;  /* 0x011000000ae77fae */ /* 0x0005e2000c101d4c */
[----:B------:R-:W-:-:S03]  /*1da0*/  IMAD.IADD R217, R0, 0x1, R223 ;  /* 0x0000000100d97824 */ /* 0x000fc600078e02df */
        /* <DEDUP_REMOVED lines=17> */
[----:B------:R-:W-:Y:S02]  /*1ec0*/  HMMA.16816.F32 R80, R16, R48, R80 ;  /* 0x000000301050723c */ /* 0x000fe40000001850 */
[----:B------:R-:W5:Y:S04]  /*1ed0*/  LDSM.16.M88.4 R72, [R218+0x5100] ;  /* 0x00510000da48783b */ /* 0x000f680000000200 */
[----:B------:R-:W-:Y:S02]  /*1ee0*/  LDSM.16.M88.4 R84, [R218+0x5900] ;  /* 0x00590000da54783b */ /* 0x000fe40000000200 */
[----:B------:R-:W-:Y:S02]  /*1ef0*/  HMMA.16816.F32 R68, R4, R70, R156 ;  /* 0x000000460444723c */ /* 0x000fe4000000189c */
[----:B------:R-:W-:Y:S04]  /*1f00*/  LDSM.16.M88.4 R64, [R218+0x3100] ;  /* 0x00310000da40783b */ /* 0x000fe80000000200 */
[----:B------:R-:W0:Y:S02]  /*1f10*/  LDGDEPBAR ;  /* 0x00000000000079af */ /* 0x000e240000000000 */
[C---:B-1----:R-:W-:Y:S02]  /*1f20*/  HMMA.16816.F32 R8, R16.reuse, R32, R60 ;  /* 0x000000201008723c */ /* 0x042fe4000000183c */
[----:B------:R-:W1:Y:S06]  /*1f30*/  LDSM.16.M88.4 R60, [R218+0x3900] ;  /* 0x00390000da3c783b */ /* 0x000e6c0000000200 */
[----:B------:R-:W-:Y:S08]  /*1f40*/  HMMA.16816.F32 R76, R16, R28, R76 ;  /* 0x0000001c104c723c */ /* 0x000ff0000000184c */
[----:B------:R-:W-:Y:S08]  /*1f50*/  HMMA.16816.F32 R176, R4, R48, R176 ;  /* 0x0000003004b0723c */ /* 0x000ff000000018b0 */
[----:B--2---:R-:W-:Y:S01]  /*1f60*/  HMMA.16816.F32 R132, R24, R52, R12 ;  /* 0x000000341884723c */ /* 0x004fe2000000180c */
[----:B------:R-:W2:Y:S07]  /*1f70*/  LDSM.16.M88.4 R12, [R220+0x6100] ;  /* 0x00610000dc0c783b */ /* 0x000eae0000000200 */
[C---:B------:R-:W-:Y:S08]  /*1f80*/  HMMA.16816.F32 R180, R4.reuse, R40, R180 ;  /* 0x0000002804b4723c */ /* 0x040ff000000018b4 */
[C---:B------:R-:W-:Y:S08]  /*1f90*/  HMMA.16816.F32 R48, R4.reuse, R50, R148 ;  /* 0x000000320430723c */ /* 0x040ff00000001894 */
[----:B------:R-:W-:Y:S01]  /*1fa0*/  HMMA.16816.F32 R140, R4, R42, R140 ;  /* 0x0000002a048c723c */ /* 0x000fe2000000188c */
[----:B------:R-:W-:Y:S07]  /*1fb0*/  LDSM.16.M88.4 R40, [R217+0x800] ;  /* 0x00080000d928783b */ /* 0x000fee0000000200 */
[C---:B------:R-:W-:Y:S08]  /*1fc0*/  HMMA.16816.F32 R124, R16.reuse, R38, R124 ;  /* 0x00000026107c723c */ /* 0x040ff0000000187c */
[----:B------:R-:W-:Y:S01]  /*1fd0*/  HMMA.16816.F32 R152, R16, R34, R116 ;  /* 0x000000221098723c */ /* 0x000fe20000001874 */
        /* <DEDUP_REMOVED lines=8> */
[----:B------:R-:W2:Y:S04]  /*2060*/  LDSM.16.M88.4 R4, [R221+0x8100] ;  /* 0x00810000dd04783b */ /* 0x000ea80000000200 */
[----:B------:R-:W-:Y:S03]  /*2070*/  LDSM.16.M88.4 R28, [R217+0x2000] ;  /* 0x00200000d91c783b */ /* 0x000fe60000000200 */
[C---:B---3--:R-:W-:Y:S01]  /*2080*/  HMMA.16816.F32 R148, R24.reuse, R56, R44 ;  /* 0x000000381894723c */ /* 0x048fe2000000182c */
[----:B------:R-:W-:Y:S07]  /*2090*/  LDSM.16.M88.4 R44, [R217] ;  /* 0x00000000d92c783b */ /* 0x000fee0000000200 */
[----:B-----5:R-:W-:Y:S01]  /*20a0*/  HMMA.16816.F32 R128, R24, R72, R8 ;  /* 0x000000481880723c */ /* 0x020fe20000001808 */
[----:B------:R-:W3:Y:S01]  /*20b0*/  LDSM.16.M88.4 R8, [R221+0x6100] ;  /* 0x00610000dd08783b */ /* 0x000ee20000000200 */
[----:B------:R-:W-:-:S06]  /*20c0*/  DEPBAR.LE SB0, 0x0 ;  /* 0x000080000000791a */ /* 0x000fcc0000000000 */
[C---:B-1----:R-:W-:Y:S08]  /*20d0*/  HMMA.16816.F32 R112, R24.reuse, R62, R96 ;  /* 0x0000003e1870723c */ /* 0x042ff00000001860 */
[C---:B------:R-:W-:Y:S08]  /*20e0*/  HMMA.16816.F32 R108, R24.reuse, R58, R92 ;  /* 0x0000003a186c723c */ /* 0x040ff0000000185c */
[C---:B------:R-:W-:Y:S08]  /*20f0*/  HMMA.16816.F32 R96, R24.reuse, R86, R136 ;  /* 0x000000561860723c */ /* 0x040ff00000001888 */
[----:B------:R-:W-:Y:S08]  /*2100*/  HMMA.16816.F32 R116, R24, R66, R88 ;  /* 0x000000421874723c */ /* 0x000ff00000001858 */
[----:B--2---:R-:W-:Y:S08]  /*2110*/  HMMA.16816.F32 R92, R12, R64, R144 ;  /* 0x000000400c5c723c */ /* 0x004ff00000001890 */
        /* <DEDUP_REMOVED lines=16> */
[----:B------:R-:W-:Y:S08]  /*2220*/  HMMA.16816.F32 R168, R4, R18, R96 ;  /* 0x0000001204a8723c */ /* 0x000ff00000001860 */
[C---:B---3--:R-:W-:Y:S08]  /*2230*/  HMMA.16816.F32 R96, R8.reuse, R44, R92 ;  /* 0x0000002c0860723c */ /* 0x048ff0000000185c */
[C---:B------:R-:W-:Y:S08]  /*2240*/  HMMA.16816.F32 R92, R8.reuse, R46, R88 ;  /* 0x0000002e085c723c */ /* 0x040ff00000001858 */
[C---:B------:R-:W-:Y:S08]  /*2250*/  HMMA.16816.F32 R88, R8.reuse, R40, R80 ;  /* 0x000000280858723c */ /* 0x040ff00000001850 */
[C---:B------:R-:W-:Y:S08]  /*2260*/  HMMA.16816.F32 R84, R8.reuse, R42, R76 ;  /* 0x0000002a0854723c */ /* 0x040ff0000000184c */
[----:B------:R-:W-:Y:S08]  /*2270*/  HMMA.16816.F32 R80, R8, R36, R68 ;  /* 0x000000240850723c */ /* 0x000ff00000001844 */
[----:B------:R-:W-:Y:S08]  /*2280*/  HMMA.16816.F32 R140, R4, R32, R132 ;  /* 0x00000020048c723c */ /* 0x000ff00000001884 */
        /* <DEDUP_REMOVED lines=48> */
.L_x_879:
[----:B----4-:R-:W-:Y:S01]  /*2590*/  LOP3.LUT R0, R199, 0xffffffe0, RZ, 0xc0, !PT ;  /* 0xffffffe0c7007812 */ /* 0x010fe200078ec0ff */
[----:B------:R-:W-:Y:S01]  /*25a0*/  ULDC UR11, c[0x0][0x324] ;  /* 0x0000c900000b7ab9 */ /* 0x000fe20000000800 */
[----:B--2---:R-:W-:Y:S01]  /*25b0*/  LEA.HI R5, R201, R202, RZ, 0x2 ;  /* 0x000000cac9057211 */ /* 0x004fe200078f10ff */
[----:B------:R-:W-:Y:S01]  /*25c0*/  ULOP3.LUT UR11, URZ, UR11, URZ, 0x33, !UPT ;  /* 0x0000000b3f0b7292 */ /* 0x000fe2000f8e333f */
[----:B------:R-:W-:Y:S01]  /*25d0*/  SHF.R.S32.HI R4, RZ, 0x1f, R198 ;  /* 0x0000001fff047819 */ /* 0x000fe200000114c6 */
[----:B------:R-:W-:Y:S01]  /*25e0*/  IMAD.IADD R0, R202, 0x1, -R0 ;  /* 0x00000001ca007824 */ /* 0x000fe200078e0a00 */
[----:B------:R-:W-:Y:S01]  /*25f0*/  LOP3.LUT R5, R5, 0xfffffffc, RZ, 0xc0, !PT ;  /* 0xfffffffc05057812 */ /* 0x000fe200078ec0ff */
[----:B------:R-:W0:Y:S01]  /*2600*/  LDGDEPBAR ;  /* 0x00000000000079af */ /* 0x000e220000000000 */
[----:B------:R-:W-:Y:S02]  /*2610*/  LEA.HI R4, R4, R198, RZ, 0x2 ;  /* 0x000000c604047211 */ /* 0x000fe400078f10ff */
[----:B------:R-:W-:Y:S01]  /*2620*/  SHF.R.S32.HI R7, RZ, 0x1f, R0 ;  /* 0x0000001fff077819 */ /* 0x000fe20000011400 */
[----:B------:R-:W-:Y:S01]  /*2630*/  IMAD.IADD R5, R202, 0x1, -R5 ;  /* 0x00000001ca057824 */ /* 0x000fe200078e0a05 */
[----:B------:R-:W-:-:S02]  /*2640*/  LOP3.LUT R6, R4, 0xffffffc, RZ, 0xc0, !PT ;  /* 0x0ffffffc04067812 */ /* 0x000fc400078ec0ff */
[----:B------:R-:W-:Y:S02]  /*2650*/  LEA.HI R7, R7, R0, RZ, 0x2 ;  /* 0x0000000007077211 */ /* 0x000fe400078f10ff */
[----:B------:R-:W-:Y:S01]  /*2660*/  LEA.HI R4, R5, R5, RZ, 0x1 ;  /* 0x0000000505047211 */ /* 0x000fe200078f08ff */
[----:B------:R-:W-:Y:S01]  /*2670*/  IMAD.IADD R8, R198, 0x1, -R6 ;  /* 0x00000001c6087824 */ /* 0x000fe200078e0a06 */
[----:B------:R-:W-:Y:S02]  /*2680*/  LEA.HI.SX32 R6, R7, UR7, 0x1e ;  /* 0x0000000707067c11 */ /* 0x000fe4000f8ff2ff */
[----:B------:R-:W-:Y:S01]  /*2690*/  PLOP3.LUT P1, PT, PT, PT, UP2, 0x80, 0x0 ;  /* 0x000000000000781c */ /* 0x000fe20003f2f028 */
[C---:B------:R-:W-:Y:S01]  /*26a0*/  IMAD.SHL.U32 R9, R4.reuse, 0x20, RZ ;  /* 0x0000002004097824 */ /* 0x040fe200078e00ff */
[----:B------:R-:W-:Y:S01]  /*26b0*/  LOP3.LUT R4, R4, 0x1ffffffe, RZ, 0xc0, !PT ;  /* 0x1ffffffe04047812 */ /* 0x000fe200078ec0ff */
[----:B------:R-:W-:Y:S01]  /*26c0*/  IMAD R8, R8, 0x10, R6 ;  /* 0x0000001008087824 */ /* 0x000fe200078e0206 */
[----:B------:R-:W-:-:S02]  /*26d0*/  PLOP3.LUT P0, PT, PT, PT, UP2, 0x80, 0x0 ;  /* 0x000000000000781c */ /* 0x000fc40003f0f028 */
[----:B------:R-:W-:Y:S01]  /*26e0*/  LOP3.LUT R6, R9, 0xffffffc0, RZ, 0xc0, !PT ;  /* 0xffffffc009067812 */ /* 0x000fe200078ec0ff */
[----:B------:R-:W-:-:S04]  /*26f0*/  IMAD.IADD R5, R5, 0x1, -R4 ;  /* 0x0000000105057824 */ /* 0x000fc800078e0a04 */
[----:B------:R-:W-:-:S04]  /*2700*/  IMAD.IADD R4, R6, 0x1, R8 ;  /* 0x0000000106047824 */ /* 0x000fc800078e0208 */
[----:B------:R-:W-:-:S04]  /*2710*/  IMAD R10, R5, 0x8, R4 ;  /* 0x00000008050a7824 */ /* 0x000fc800078e0204 */
[----:B------:R-:W-:Y:S01]  /*2720*/  @P1 IMAD.HI.U32 R4, R10, c[0x0][0x2c8], RZ ;  /* 0x0000b2000a041a27 */ /* 0x000fe200078e00ff */
[----:B------:R1:W-:Y:S03]  /*2730*/  STL [R1+0x20], R10 ;  /* 0x0000200a01007387 */ /* 0x0003e60000100800 */
[----:B------:R-:W-:Y:S01]  /*2740*/  IMAD.MOV.U32 R9, RZ, RZ, R10 ;  /* 0x000000ffff097224 */ /* 0x000fe200078e000a */
[----:B------:R-:W-:Y:S02]  /*2750*/  @P0 SHF.R.U32.HI R9, RZ, c[0x0][0x2cc], R4 ;  /* 0x0000b300ff090a19 */ /* 0x000fe40000011604 */
[----:B------:R-:W-:Y:S02]  /*2760*/  LOP3.LUT R4, R7, 0x7ffffffc, RZ, 0xc0, !PT ;  /* 0x7ffffffc07047812 */ /* 0x000fe400078ec0ff */
[----:B------:R-:W-:Y:S01]  /*2770*/  PLOP3.LUT P0, PT, PT, PT, UP1, 0x40, 0x0 ;  /* 0x000000000000781c */ /* 0x000fe20003f0e818 */
[----:B------:R-:W2:Y:S02]  /*2780*/  SHFL.IDX PT, R6, R9, RZ, 0x1c1f ;  /* 0x001c1fff09067589 */ /* 0x000ea400000e0000 */
[----:B------:R-:W-:Y:S01]  /*2790*/  IMAD.IADD R4, R0, 0x1, -R4 ;  /* 0x0000000100047824 */ /* 0x000fe200078e0a04 */
[----:B------:R-:W-:-:S03]  /*27a0*/  IADD3.X R0, R20, c[0x0][0x1d0], RZ, PT, !PT ;  /* 0x0000740014007a10 */ /* 0x000fc60003ffe4ff */
[----:B------:R-:W-:-:S04]  /*27b0*/  IMAD.SHL.U32 R8, R4, 0x2, RZ ;  /* 0x0000000204087824 */ /* 0x000fc800078e00ff */
[--C-:B------:R-:W-:Y:S01]  /*27c0*/  IMAD.IADD R13, R20, 0x1, -R8.reuse ;  /* 0x00000001140d7824 */ /* 0x100fe200078e0a08 */
[----:B------:R3:W-:Y:S01]  /*27d0*/  STL [R1+0x18], R8 ;  /* 0x0000180801007387 */ /* 0x0007e20000100800 */
[----:B------:R-:W-:Y:S02]  /*27e0*/  IADD3 R0, R0, -c[0x0][0x168], -R8 ;  /* 0x80005a0000007a10 */ /* 0x000fe40007ffe808 */
[----:B------:R-:W-:Y:S02]  /*27f0*/  IADD3 R11, -R8, c[0x0][0x1d0], R20 ;  /* 0x00007400080b7a10 */ /* 0x000fe40007ffe114 */
[C---:B-1----:R-:W-:Y:S02]  /*2800*/  IADD3 R10, R0.reuse, c[0x0][0x328], RZ ;  /* 0x0000ca00000a7a10 */ /* 0x042fe40007ffe0ff */
[----:B------:R-:W-:Y:S01]  /*2810*/  IADD3 R12, R0, UR11, RZ ;  /* 0x0000000b000c7c10 */ /* 0x000fe2000fffe0ff */
[----:B------:R-:W-:Y:S02]  /*2820*/  IMAD.IADD R0, R196, 0x1, R21 ;  /* 0x00000001c4007824 */ /* 0x000fe400078e0215 */
[----:B--2---:R-:W-:-:S02]  /*2830*/  IMAD.IADD R5, R10, 0x1, R6 ;  /* 0x000000010a057824 */ /* 0x004fc400078e0206 */
[----:B------:R-:W-:-:S03]  /*2840*/  IMAD.IADD R4, R12, 0x1, R6 ;  /* 0x000000010c047824 */ /* 0x000fc600078e0206 */
[----:B------:R-:W-:Y:S01]  /*2850*/  IMNMX R5, R5, R11, PT ;  /* 0x0000000b05057217 */ /* 0x000fe20003800200 */
[----:B------:R-:W-:Y:S05]  /*2860*/  @P0 BRA `(.L_x_880) ;  /* 0x0000015000000947 */ /* 0x000fea0003800000 */
[----:B------:R-:W-:Y:S01]  /*2870*/  IADD3 R6, R6, c[0x0][0x1d0], RZ ;  /* 0x0000740006067a10 */ /* 0x000fe20007ffe0ff */
        /* <DEDUP_REMOVED lines=11> */
.L_x_882:
[----:B------:R-:W-:-:S04]  /*2930*/  MOV R7, c[0x0][0x32c] ;  /* 0x0000cb0000077a02 */ /* 0x000fc80000000f00 */
[----:B------:R-:W-:-:S13]  /*2940*/  ISETP.NE.AND P0, PT, R7, 0x1, PT ;  /* 0x000000010700780c */ /* 0x000fda0003f05270 */
[----:B------:R-:W-:-:S05]  /*2950*/  @P0 IMAD.HI.U32 R7, R6, c[0x0][0x330], RZ ;  /* 0x0000cc0006070a27 */ /* 0x000fca00078e00ff */
[----:B------:R-:W-:Y:S02]  /*2960*/  @P0 SHF.R.U32.HI R6, RZ, c[0x0][0x334], R7 ;  /* 0x0000cd00ff060a19 */ /* 0x000fe40000011607 */
.L_x_883:
[----:B------:R-:W-:Y:S05]  /*2970*/  BSYNC B0 ;  /* 0x0000000000007941 */ /* 0x000fea0003800000 */
.L_x_881:
[----:B------:R-:W-:-:S05]  /*2980*/  IMAD R6, R6, c[0x0][0x32c], R13 ;  /* 0x0000cb0006067a24 */ /* 0x000fca00078e020d */
[----:B------:R-:W-:Y:S02]  /*2990*/  IADD3 R7, R6, c[0x0][0x32c], RZ ;  /* 0x0000cb0006077a10 */ /* 0x000fe40007ffe0ff */
[----:B------:R-:W-:Y:S02]  /*29a0*/  IMNMX R4, R4, R6, !PT ;  /* 0x0000000604047217 */ /* 0x000fe40007800200 */
[----:B------:R-:W-:Y:S02]  /*29b0*/  IMNMX R5, R5, R7, PT ;  /* 0x0000000705057217 */ /* 0x000fe40003800200 */
.L_x_880:
[----:B---3--:R-:W1:Y:S01]  /*29c0*/  SHFL.IDX PT, R8, R9, 0x1, 0x1c1f ;  /* 0x003c1f0009087f89 */ /* 0x008e6200000e0000 */
[----:B------:R-:W-:Y:S01]  /*29d0*/  PLOP3.LUT P0, PT, PT, PT, UP1, 0x40, 0x0 ;  /* 0x000000000000781c */ /* 0x000fe20003f0e818 */
[--C-:B-1----:R-:W-:Y:S02]  /*29e0*/  IMAD.IADD R7, R10, 0x1, R8.reuse ;  /* 0x000000010a077824 */ /* 0x102fe400078e0208 */
[----:B------:R-:W-:-:S03]  /*29f0*/  IMAD.IADD R6, R12, 0x1, R8 ;  /* 0x000000010c067824 */ /* 0x000fc600078e0208 */
[----:B------:R-:W-:-:S07]  /*2a00*/  IMNMX R7, R7, R11, PT ;  /* 0x0000000b07077217 */ /* 0x000fce0003800200 */
        /* <DEDUP_REMOVED lines=13> */
.L_x_886:
[----:B------:R-:W-:-:S04]  /*2ae0*/  MOV R14, c[0x0][0x32c] ;  /* 0x0000cb00000e7a02 */ /* 0x000fc80000000f00 */
[----:B------:R-:W-:-:S13]  /*2af0*/  ISETP.NE.AND P0, PT, R14, 0x1, PT ;  /* 0x000000010e00780c */ /* 0x000fda0003f05270 */
[----:B------:R-:W-:-:S05]  /*2b00*/  @P0 IMAD.HI.U32 R14, R8, c[0x0][0x330], RZ ;  /* 0x0000cc00080e0a27 */ /* 0x000fca00078e00ff */
[----:B------:R-:W-:Y:S02]  /*2b10*/  @P0 SHF.R.U32.HI R8, RZ, c[0x0][0x334], R14 ;  /* 0x0000cd00ff080a19 */ /* 0x000fe4000001160e */
.L_x_887:
[----:B------:R-:W-:Y:S05]  /*2b20*/  BSYNC B0 ;  /* 0x0000000000007941 */ /* 0x000fea0003800000 */
.L_x_885:
[----:B------:R-:W-:-:S05]  /*2b30*/  IMAD R8, R8, c[0x0][0x32c], R13 ;  /* 0x0000cb0008087a24 */ /* 0x000fca00078e020d */
[----:B------:R-:W-:Y:S02]  /*2b40*/  IADD3 R14, R8, c[0x0][0x32c], RZ ;  /* 0x0000cb00080e7a10 */ /* 0x000fe40007ffe0ff */
[----:B------:R-:W-:Y:S02]  /*2b50*/  IMNMX R6, R6, R8, !PT ;  /* 0x0000000806067217 */ /* 0x000fe40007800200 */
[----:B------:R-:W-:Y:S02]  /*2b60*/  IMNMX R7, R7, R14, PT ;  /* 0x0000000e07077217 */ /* 0x000fe40003800200 */
.L_x_884:
[C---:B------:R-:W-:Y:S01]  /*2b70*/  ISETP.GE.AND P0, PT, R20.reuse, 0x9, PT ;  /* 0x000000091400780c */ /* 0x040fe20003f06270 */
[----:B------:R-:W1:Y:S01]  /*2b80*/  SHFL.IDX PT, R8, R9, 0x2, 0x1c1f ;  /* 0x005c1f0009087f89 */ /* 0x000e6200000e0000 */
[----:B------:R-:W-:Y:S02]  /*2b90*/  ISETP.GE.AND P1, PT, R20, 0x2, PT ;  /* 0x000000021400780c */ /* 0x000fe40003f26270 */
[----:B------:R-:W-:Y:S02]  /*2ba0*/  P2R R31, PR, RZ, 0x1 ;  /* 0x00000001ff1f7803 */ /* 0x000fe40000000000 */
[----:B------:R-:W-:-:S02]  /*2bb0*/  ISETP.GT.AND P0, PT, R4, 0x8, !P0 ;  /* 0x000000080400780c */ /* 0x000fc40004704270 */
[----:B------:R-:W-:Y:S02]  /*2bc0*/  P2R R32, PR, RZ, 0x2 ;  /* 0x00000002ff207803 */ /* 0x000fe40000000000 */
[C---:B------:R-:W-:Y:S02]  /*2bd0*/  ISETP.LT.OR P0, PT, R5.reuse, 0x9, P0 ;  /* 0x000000090500780c */ /* 0x040fe40000701670 */
        /* <DEDUP_REMOVED lines=12> */
[----:B------:R-:W-:Y:S02]  /*2ca0*/  ISETP.LT.OR P1, PT, R5, 0xa, P1 ;  /* 0x0000000a0500780c */ /* 0x000fe40000f21670 */
        /* <DEDUP_REMOVED lines=41> */
[C---:B------:R-:W-:Y:S02]  /*2f40*/  ISETP.GE.AND P5, PT, R20.reuse, 0x39, PT ;  /* 0x000000391400780c */ /* 0x040fe40003fa6270 */
        /* <DEDUP_REMOVED lines=52> */
[----:B-1----:R-:W-:-:S03]  /*3290*/  IMAD.IADD R4, R12, 0x1, R8 ;  /* 0x000000010c047824 */ /* 0x002fc600078e0208 */
[----:B------:R-:W-:Y:S01]  /*32a0*/  ISETP.LT.OR P0, PT, R5, 0x5a, P0 ;  /* 0x0000005a0500780c */ /* 0x000fe20000701670 */
[----:B------:R-:W-:-:S03]  /*32b0*/  IMAD.IADD R5, R10, 0x1, R8 ;  /* 0x000000010a057824 */ /* 0x000fc600078e0208 */
[----:B------:R-:W-:Y:S02]  /*32c0*/  FSEL R233, R49, -INF , !P0 ;  /* 0xff80000031e97808 */ /* 0x000fe40004000000 */
[----:B------:R-:W-:Y:S02]  /*32d0*/  PLOP3.LUT P0, PT, PT, PT, UP1, 0x40, 0x0 ;  /* 0x000000000000781c */ /* 0x000fe40003f0e818 */
[----:B------:R-:W-:-:S11]  /*32e0*/  IMNMX R5, R5, R11, PT ;  /* 0x0000000b05057217 */ /* 0x000fd60003800200 */
        /* <DEDUP_REMOVED lines=13> */
.L_x_890:
[----:B------:R-:W-:-:S04]  /*33c0*/  MOV R33, c[0x0][0x32c] ;  /* 0x0000cb0000217a02 */ /* 0x000fc80000000f00 */
[----:B------:R-:W-:-:S13]  /*33d0*/  ISETP.NE.AND P0, PT, R33, 0x1, PT ;  /* 0x000000012100780c */ /* 0x000fda0003f05270 */
[----:B------:R-:W-:-:S05]  /*33e0*/  @P0 IMAD.HI.U32 R33, R8, c[0x0][0x330], RZ ;  /* 0x0000cc0008210a27 */ /* 0x000fca00078e00ff */
[----:B------:R-:W-:Y:S02]  /*33f0*/  @P0 SHF.R.U32.HI R8, RZ, c[0x0][0x334], R33 ;  /* 0x0000cd00ff080a19 */ /* 0x000fe40000011621 */
.L_x_891:
[----:B------:R-:W-:Y:S05]  /*3400*/  BSYNC B0 ;  /* 0x0000000000007941 */ /* 0x000fea0003800000 */
.L_x_889:
[----:B------:R-:W-:-:S05]  /*3410*/  IMAD R8, R8, c[0x0][0x32c], R13 ;  /* 0x0000cb0008087a24 */ /* 0x000fca00078e020d */
[----:B------:R-:W-:Y:S02]  /*3420*/  IADD3 R33, R8, c[0x0][0x32c], RZ ;  /* 0x0000cb0008217a10 */ /* 0x000fe40007ffe0ff */
[----:B------:R-:W-:Y:S02]  /*3430*/  IMNMX R4, R4, R8, !PT ;  /* 0x0000000804047217 */ /* 0x000fe40007800200 */
[----:B------:R-:W-:Y:S02]  /*3440*/  IMNMX R5, R5, R33, PT ;  /* 0x0000002105057217 */ /* 0x000fe40003800200 */
.L_x_888:
[----:B------:R-:W-:Y:S02]  /*3450*/  ISETP.NE.AND P0, PT, R31, RZ, PT ;  /* 0x000000ff1f00720c */ /* 0x000fe40003f05270 */
[----:B------:R-:W-:Y:S02]  /*3460*/  P2R R33, PR, RZ, 0x20 ;  /* 0x00000020ff217803 */ /* 0x000fe40000000000 */
[----:B------:R-:W-:Y:S02]  /*3470*/  ISETP.GT.AND P0, PT, R6, 0x8, !P0 ;  /* 0x000000080600780c */ /* 0x000fe40004704270 */
[----:B------:R-:W-:-:S02]  /*3480*/  P2R R8, PR, RZ, 0x40 ;  /* 0x00000040ff087803 */ /* 0x000fc40000000000 */
[----:B------:R-:W-:Y:S02]  /*3490*/  ISETP.LT.OR P0, PT, R7, 0x9, P0 ;  /* 0x000000090700780c */ /* 0x000fe40000701670 */
[----:B------:R-:W-:Y:S02]  /*34a0*/  ISETP.NE.AND P6, PT, R20, RZ, PT ;  /* 0x000000ff1400720c */ /* 0x000fe40003fc5270 */
        /* <DEDUP_REMOVED lines=45> */
[----:B------:R-:W-:Y:S02]  /*3780*/  ISETP.GT.AND P0, PT, R6, 0x38, !P5 ;  /* 0x000000380600780c */ /* 0x000fe40006f04270 */
[----:B------:R-:W-:Y:S02]  /*3790*/  ISETP.NE.AND P5, PT, R32, RZ, PT ;  /* 0x000000ff2000720c */ /* 0x000fe40003fa5270 */
        /* <DEDUP_REMOVED lines=34> */
[----:B------:R-:W-:-:S04]  /*39c0*/  ISETP.GT.AND P0, PT, R6, 0x58, !P0 ;  /* 0x000000580600780c */ /* 0x000fc80004704270 */
[----:B------:R-:W-:-:S04]  /*39d0*/  ISETP.LT.OR P0, PT, R7, 0x59, P0 ;  /* 0x000000590700780c */ /* 0x000fc80000701670 */
[----:B------:R-:W-:Y:S02]  /*39e0*/  FSEL R210, R50, -INF , !P0 ;  /* 0xff80000032d27808 */ /* 0x000fe40004000000 */
[----:B------:R-:W-:Y:S02]  /*39f0*/  ISETP.GT.AND P0, PT, R6, 0x59, !P6 ;  /* 0x000000590600780c */ /* 0x000fe40007704270 */
[----:B------:R-:W1:Y:S02]  /*3a00*/  SHFL.IDX PT, R6, R9, 0x3, 0x1c1f ;  /* 0x007c1f0009067f89 */ /* 0x000e6400000e0000 */
[----:B------:R-:W-:-:S04]  /*3a10*/  ISETP.LT.OR P0, PT, R7, 0x5a, P0 ;  /* 0x0000005a0700780c */ /* 0x000fc80000701670 */
[----:B------:R-:W-:Y:S02]  /*3a20*/  FSEL R229, R51, -INF , !P0 ;  /* 0xff80000033e57808 */ /* 0x000fe40004000000 */
[----:B------:R-:W-:-:S04]  /*3a30*/  ISETP.GT.AND P0, PT, R4, RZ, !P1 ;  /* 0x000000ff0400720c */ /* 0x000fc80004f04270 */
[----:B------:R-:W-:-:S04]  /*3a40*/  ISETP.LT.OR P0, PT, R5, 0x1, P0 ;  /* 0x000000010500780c */ /* 0x000fc80000701670 */
[----:B------:R-:W-:Y:S02]  /*3a50*/  FSEL R85, R160, -INF , !P0 ;  /* 0xff800000a0557808 */ /* 0x000fe40004000000 */
[----:B------:R-:W-:Y:S02]  /*3a60*/  ISETP.GT.AND P0, PT, R4, 0x1, !P5 ;  /* 0x000000010400780c */ /* 0x000fe40006f04270 */
[----:B------:R-:W-:Y:S02]  /*3a70*/  ISETP.NE.AND P5, PT, R33, RZ, PT ;  /* 0x000000ff2100720c */ /* 0x000fe40003fa5270 */
        /* <DEDUP_REMOVED lines=82> */
[----:B------:R-:W-:Y:S01]  /*3fa0*/  ISETP.GT.AND P0, PT, R4, 0x59, !P6 ;  /* 0x000000590400780c */ /* 0x000fe20007704270 */
[--C-:B-1----:R-:W-:Y:S01]  /*3fb0*/  IMAD.IADD R4, R12, 0x1, R6.reuse ;  /* 0x000000010c047824 */ /* 0x102fe200078e0206 */
[----:B------:R-:W-:Y:S02]  /*3fc0*/  ISETP.NE.AND P6, PT, R8, RZ, PT ;  /* 0x000000ff0800720c */ /* 0x000fe40003fc5270 */
        /* <DEDUP_REMOVED lines=18> */
.L_x_894:
[----:B------:R-:W-:-:S04]  /*40f0*/  MOV R7, c[0x0][0x32c] ;  /* 0x0000cb0000077a02 */ /* 0x000fc80000000f00 */
[----:B------:R-:W-:-:S13]  /*4100*/  ISETP.NE.AND P0, PT, R7, 0x1, PT ;  /* 0x000000010700780c */ /* 0x000fda0003f05270 */
[----:B------:R-:W-:-:S05]  /*4110*/  @P0 IMAD.HI.U32 R7, R6, c[0x0][0x330], RZ ;  /* 0x0000cc0006070a27 */ /* 0x000fca00078e00ff */
[----:B------:R-:W-:Y:S02]  /*4120*/  @P0 SHF.R.U32.HI R6, RZ, c[0x0][0x334], R7 ;  /* 0x0000cd00ff060a19 */ /* 0x000fe40000011607 */
.L_x_895:
[----:B------:R-:W-:Y:S05]  /*4130*/  BSYNC B0 ;  /* 0x0000000000007941 */ /* 0x000fea0003800000 */
.L_x_893:
[----:B------:R-:W-:-:S05]  /*4140*/  IMAD R6, R6, c[0x0][0x32c], R13 ;  /* 0x0000cb0006067a24 */ /* 0x000fca00078e020d */
[----:B------:R-:W-:Y:S02]  /*4150*/  IADD3 R7, R6, c[0x0][0x32c], RZ ;  /* 0x0000cb0006077a10 */ /* 0x000fe40007ffe0ff */
[----:B------:R-:W-:Y:S02]  /*4160*/  IMNMX R4, R4, R6, !PT ;  /* 0x0000000604047217 */ /* 0x000fe40007800200 */
[----:B------:R-:W-:Y:S02]  /*4170*/  IMNMX R5, R5, R7, PT ;  /* 0x0000000705057217 */ /* 0x000fe40003800200 */
.L_x_892:
[----:B------:R-:W-:Y:S01]  /*4180*/  ISETP.NE.AND P0, PT, R31, RZ, PT ;  /* 0x000000ff1f00720c */ /* 0x000fe20003f05270 */
[----:B------:R-:W-:Y:S01]  /*4190*/  IMAD.SHL.U32 R213, R0, 0x2, RZ ;  /* 0x0000000200d57824 */ /* 0x000fe200078e00ff */
[----:B------:R-:W-:Y:S01]  /*41a0*/  FMNMX.FTZ R130, R37, R39, !PT ;  /* 0x0000002725827209 */ /* 0x000fe20007810000 */
[----:B------:R-:W-:Y:S01]  /*41b0*/  STL [R1+0x60], R222 ;  /* 0x000060de01007387 */ /* 0x000fe20000100800 */
[----:B------:R-:W-:Y:S01]  /*41c0*/  ISETP.GT.AND P0, PT, R4, 0x8, !P0 ;  /* 0x000000080400780c */ /* 0x000fe20004704270 */
[--C-:B------:R-:W-:Y:S01]  /*41d0*/  IMAD R214, R3, 0x2, R213.reuse ;  /* 0x0000000203d67824 */ /* 0x100fe200078e02d5 */
[----:B------:R-:W-:Y:S01]  /*41e0*/  FMNMX.FTZ R130, R40, R130, !PT ;  /* 0x0000008228827209 */ /* 0x000fe20007810000 */
[----:B------:R-:W-:Y:S01]  /*41f0*/  STL [R1+0x5c], R221 ;  /* 0x00005cdd01007387 */ /* 0x000fe20000100800 */
[----:B------:R-:W-:Y:S01]  /*4200*/  ISETP.LT.OR P0, PT, R5, 0x9, P0 ;  /* 0x000000090500780c */ /* 0x000fe20000701670 */
[----:B------:R-:W-:Y:S01]  /*4210*/  IMAD R216, R2, 0x2, R213 ;  /* 0x0000000202d87824 */ /* 0x000fe200078e02d5 */
[----:B------:R-:W-:Y:S01]  /*4220*/  FMNMX.FTZ R130, R41, R130, !PT ;  /* 0x0000008229827209 */ /* 0x000fe20007810000 */
[----:B------:R-:W-:Y:S01]  /*4230*/  STL [R1+0x58], R220 ;  /* 0x000058dc01007387 */ /* 0x000fe20000100800 */
[----:B------:R-:W-:Y:S01]  /*4240*/  FSEL R116, R154, -INF , !P0 ;  /* 0xff8000009a747808 */ /* 0x000fe20004000000 */
[----:B------:R-:W-:Y:S01]  /*4250*/  ULDC.64 UR4, c[0x0][0x2c8] ;  /* 0x0000b20000047ab9 */ /* 0x000fe20000000a00 */
[----:B------:R-:W-:Y:S01]  /*4260*/  ISETP.NE.AND P0, PT, R30, RZ, PT ;  /* 0x000000ff1e00720c */ /* 0x000fe20003f05270 */
[----:B------:R-:W-:Y:S01]  /*4270*/  STL [R1+0x54], R219 ;  /* 0x000054db01007387 */ /* 0x000fe20000100800 */
[----:B------:R-:W-:-:S02]  /*4280*/  FMNMX.FTZ R130, R42, R130, !PT ;  /* 0x000000822a827209 */ /* 0x000fc40007810000 */
[----:B------:R-:W-:Y:S01]  /*4290*/  ISETP.GT.AND P0, PT, R4, 0x9, !P0 ;  /* 0x000000090400780c */ /* 0x000fe20004704270 */
[----:B------:R-:W-:Y:S01]  /*42a0*/  STL [R1+0x50], R218 ;  /* 0x000050da01007387 */ /* 0x000fe20000100800 */
[----:B------:R-:W-:Y:S02]  /*42b0*/  FMNMX.FTZ R130, R43, R130, !PT ;  /* 0x000000822b827209 */ /* 0x000fe40007810000 */
[----:B------:R-:W-:Y:S01]  /*42c0*/  ISETP.LT.OR P0, PT, R5, 0xa, P0 ;  /* 0x0000000a0500780c */ /* 0x000fe20000701670 */
[----:B------:R-:W-:Y:S01]  /*42d0*/  STL [R1+0x4c], R217 ;  /* 0x00004cd901007387 */ /* 0x000fe20000100800 */
[----:B------:R-:W-:Y:S02]  /*42e0*/  FMNMX.FTZ R130, R44, R130, !PT ;  /* 0x000000822c827209 */ /* 0x000fe40007810000 */
[----:B------:R-:W-:Y:S01]  /*42f0*/  FSEL R115, R155, -INF , !P0 ;  /* 0xff8000009b737808 */ /* 0x000fe20004000000 */
[----:B------:R-:W-:Y:S01]  /*4300*/  STL [R1+0x48], R212 ;  /* 0x000048d401007387 */ /* 0x000fe20000100800 */
[----:B------:R-:W-:-:S02]  /*4310*/  ISETP.NE.AND P0, PT, R29, RZ, PT ;  /* 0x000000ff1d00720c */ /* 0x000fc40003f05270 */
[----:B------:R-:W-:Y:S01]  /*4320*/  FMNMX.FTZ R130, R46, R130, !PT ;  /* 0x000000822e827209 */ /* 0x000fe20007810000 */
[----:B------:R-:W-:Y:S01]  /*4330*/  LDSM.16.MT88.4 R72, [R213+0x100] ;  /* 0x00010000d548783b */ /* 0x000fe20000004200 */
[----:B------:R-:W-:Y:S02]  /*4340*/  ISETP.GT.AND P0, PT, R4, 0x10, !P0 ;  /* 0x000000100400780c */ /* 0x000fe40004704270 */
[----:B------:R-:W-:Y:S01]  /*4350*/  FMNMX.FTZ R130, R56, R130, !PT ;  /* 0x0000008238827209 */ /* 0x000fe20007810000 */
[----:B------:R-:W-:Y:S01]  /*4360*/  LDSM.16.MT88.4 R76, [R216+0x100] ;  /* 0x00010000d84c783b */ /* 0x000fe20000004200 */
[----:B------:R-:W-:Y:S02]  /*4370*/  ISETP.LT.OR P0, PT, R5, 0x11, P0 ;  /* 0x000000110500780c */ /* 0x000fe40000701670 */
[----:B------:R-:W-:Y:S01]  /*4380*/  FMNMX.FTZ R130, R57, R130, !PT ;  /* 0x0000008239827209 */ /* 0x000fe20007810000 */
[----:B------:R-:W-:Y:S01]  /*4390*/  LDSM.16.MT88.4 R96, [R214+0x100] ;  /* 0x00010000d660783b */ /* 0x000fe20000004200 */
[----:B------:R-:W-:-:S02]  /*43a0*/  FSEL R119, R158, -INF , !P0 ;  /* 0xff8000009e777808 */ /* 0x000fc40004000000 */
[----:B------:R-:W-:Y:S01]  /*43b0*/  ISETP.NE.AND P0, PT, R28, RZ, PT ;  /* 0x000000ff1c00720c */ /* 0x000fe20003f05270 */
[----:B------:R-:W-:Y:S01]  /*43c0*/  LDSM.16.MT88.4 R88, [R216+0x900] ;  /* 0x00090000d858783b */ /* 0x000fe20000004200 */
[----:B------:R-:W-:Y:S02]  /*43d0*/  FMNMX.FTZ R130, R58, R130, !PT ;  /* 0x000000823a827209 */ /* 0x000fe40007810000 */
[----:B------:R-:W-:Y:S01]  /*43e0*/  ISETP.GT.AND P0, PT, R4, 0x11, !P0 ;  /* 0x000000110400780c */ /* 0x000fe20004704270 */
[----:B------:R-:W-:Y:S01]  /*43f0*/  LDSM.16.MT88.4 R80, [R214+0x900] ;  /* 0x00090000d650783b */ /* 0x000fe20000004200 */
[----:B------:R-:W-:Y:S02]  /*4400*/  FMNMX.FTZ R130, R68, R130, !PT ;  /* 0x0000008244827209 */ /* 0x000fe40007810000 */
[----:B------:R-:W-:Y:S01]  /*4410*/  ISETP.LT.OR P0, PT, R5, 0x12, P0 ;  /* 0x000000120500780c */ /* 0x000fe20000701670 */
[----:B------:R-:W-:Y:S01]  /*4420*/  LDSM.16.MT88.4 R64, [R216+0x1100] ;  /* 0x00110000d840783b */ /* 0x000fe20000004200 */
[----:B------:R-:W-:-:S02]  /*4430*/  FMNMX.FTZ R130, R69, R130, !PT ;  /* 0x0000008245827209 */ /* 0x000fc40007810000 */
[----:B------:R-:W-:Y:S02]  /*4440*/  FSEL R124, R159, -INF , !P0 ;  /* 0xff8000009f7c7808 */ /* 0x000fe40004000000 */
[----:B------:R-:W-:Y:S01]  /*4450*/  ISETP.NE.AND P0, PT, R27, RZ, PT ;  /* 0x000000ff1b00720c */ /* 0x000fe20003f05270 */
[----:B------:R-:W-:Y:S01]  /*4460*/  LDSM.16.MT88.4 R156, [R213+0x1900] ;  /* 0x00190000d59c783b */ /* 0x000fe20000004200 */
[----:B------:R-:W-:Y:S02]  /*4470*/  FMNMX.FTZ R130, R112, R130, !PT ;  /* 0x0000008270827209 */ /* 0x000fe40007810000 */
[----:B------:R-:W-:Y:S02]  /*4480*/  ISETP.GT.AND P0, PT, R4, 0x18, !P0 ;  /* 0x000000180400780c */ /* 0x000fe40004704270 */
[----:B------:R-:W-:Y:S02]  /*4490*/  FMNMX.FTZ R130, R117, R130, !PT ;  /* 0x0000008275827209 */ /* 0x000fe40007810000 */
[----:B------:R-:W-:-:S02]  /*44a0*/  FMNMX.FTZ R129, R34, R35, !PT ;  /* 0x0000002322817209 */ /* 0x000fc40007810000 */
[----:B------:R-:W-:Y:S02]  /*44b0*/  P2R R62, PR, RZ, 0x40 ;  /* 0x00000040ff3e7803 */ /* 0x000fe40000000000 */
[----:B------:R-:W-:Y:S02]  /*44c0*/  ISETP.LT.OR P0, PT, R5, 0x19, P0 ;  /* 0x000000190500780c */ /* 0x000fe40000701670 */
[----:B------:R-:W-:Y:S02]  /*44d0*/  ISETP.NE.AND P6, PT, R26, RZ, PT ;  /* 0x000000ff1a00720c */ /* 0x000fe40003fc5270 */
[----:B------:R-:W-:Y:S02]  /*44e0*/  FMNMX.FTZ R130, R120, R130, !PT ;  /* 0x0000008278827209 */ /* 0x000fe40007810000 */
[----:B------:R-:W-:Y:S02]  /*44f0*/  FMNMX.FTZ R129, R36, R129, !PT ;  /* 0x0000008124817209 */ /* 0x000fe40007810000 */
[----:B------:R-:W-:-:S02]  /*4500*/  FSEL R126, R138, -INF , !P0 ;  /* 0xff8000008a7e7808 */ /* 0x000fc40004000000 */
[----:B------:R-:W-:Y:S02]  /*4510*/  ISETP.GT.AND P0, PT, R4, 0x19, !P6 ;  /* 0x000000190400780c */ /* 0x000fe40007704270 */
[----:B------:R-:W-:Y:S02]  /*4520*/  FMNMX.FTZ R130, R193, R130, !PT ;  /* 0x00000082c1827209 */ /* 0x000fe40007810000 */
[----:B------:R-:W-:Y:S02]  /*4530*/  FMNMX.FTZ R129, R38, R129, !PT ;  /* 0x0000008126817209 */ /* 0x000fe40007810000 */
[----:B------:R-:W-:Y:S02]  /*4540*/  ISETP.LT.OR P0, PT, R5, 0x1a, P0 ;  /* 0x0000001a0500780c */ /* 0x000fe40000701670 */
[----:B------:R-:W-:Y:S02]  /*4550*/  FMNMX.FTZ R130, R197, R130, !PT ;  /* 0x00000082c5827209 */ /* 0x000fe40007810000 */
[----:B------:R-:W-:-:S02]  /*4560*/  FMNMX.FTZ R129, R45, R129, !PT ;  /* 0x000000812d817209 */ /* 0x000fc40007810000 */
[----:B------:R-:W-:Y:S02]  /*4570*/  FSEL R137, R139, -INF , !P0 ;  /* 0xff8000008b897808 */ /* 0x000fe40004000000 */
[----:B------:R-:W-:Y:S02]  /*4580*/  FMNMX.FTZ R130, R196, R130, !PT ;  /* 0x00000082c4827209 */ /* 0x000fe40007810000 */
        /* <DEDUP_REMOVED lines=10> */
[----:B------:R-:W-:Y:S02]  /*4630*/  ISETP.NE.AND P0, PT, R24, RZ, PT ;  /* 0x000000ff1800720c */ /* 0x000fe40003f05270 */
[----:B------:R-:W-:Y:S02]  /*4640*/  FMNMX.FTZ R129, R59, R129, !PT ;  /* 0x000000813b817209 */ /* 0x000fe40007810000 */
[----:B------:R-:W-:Y:S02]  /*4650*/  FMNMX.FTZ R130, R230, R130, !PT ;  /* 0x00000082e6827209 */ /* 0x000fe40007810000 */
[----:B------:R-:W-:Y:S02]  /*4660*/  ISETP.GT.AND P0, PT, R4, 0x21, !P0 ;  /* 0x000000210400780c */ /* 0x000fe40004704270 */
[----:B------:R-:W-:Y:S02]  /*4670*/  FMNMX.FTZ R129, R60, R129, !PT ;  /* 0x000000813c817209 */ /* 0x000fe40007810000 */
[----:B------:R-:W-:-:S02]  /*4680*/  FMNMX.FTZ R130, R233, R130, !PT ;  /* 0x00000082e9827209 */ /* 0x000fc40007810000 */
[----:B------:R-:W-:Y:S02]  /*4690*/  ISETP.LT.OR P0, PT, R5, 0x22, P0 ;  /* 0x000000220500780c */ /* 0x000fe40000701670 */
[----:B------:R-:W-:Y:S01]  /*46a0*/  FMNMX.FTZ R129, R61, R129, !PT ;  /* 0x000000813d817209 */ /* 0x000fe20007810000 */
[----:B------:R-:W1:Y:S01]  /*46b0*/  SHFL.BFLY PT, R6, R130, 0x2, 0x1f ;  /* 0x0c401f0082067f89 */ /* 0x000e6200000e0000 */
[----:B------:R-:W-:Y:S02]  /*46c0*/  FSEL R138, R151, -INF , !P0 ;  /* 0xff800000978a7808 */ /* 0x000fe40004000000 */
[----:B------:R-:W-:Y:S02]  /*46d0*/  FMNMX.FTZ R129, R84, R129, !PT ;  /* 0x0000008154817209 */ /* 0x000fe40007810000 */
        /* <DEDUP_REMOVED lines=12> */
[----:B-1----:R-:W-:Y:S02]  /*47a0*/  FMNMX.FTZ R130, R130, R6, !PT ;  /* 0x0000000682827209 */ /* 0x002fe40007810000 */
[----:B------:R-:W-:-:S02]  /*47b0*/  FMNMX.FTZ R129, R195, R129, !PT ;  /* 0x00000081c3817209 */ /* 0x000fc40007810000 */
[----:B------:R-:W-:Y:S01]  /*47c0*/  FSEL R147, R147, -INF , !P0 ;  /* 0xff80000093937808 */ /* 0x000fe20004000000 */
[----:B------:R-:W1:Y:S01]  /*47d0*/  SHFL.BFLY PT, R6, R130, 0x1, 0x1f ;  /* 0x0c201f0082067f89 */ /* 0x000e6200000e0000 */
        /* <DEDUP_REMOVED lines=14> */
[----:B-1----:R-:W-:Y:S02]  /*48c0*/  FMNMX.FTZ R130, R130, R6, !PT ;  /* 0x0000000682827209 */ /* 0x002fe40007810000 */
[----:B------:R-:W-:Y:S01]  /*48d0*/  ISETP.GT.AND P0, PT, R4, 0x38, !P5 ;  /* 0x000000380400780c */ /* 0x000fe20006f04270 */
[----:B------:R-:W1:Y:S01]  /*48e0*/  SHFL.BFLY PT, R6, R129, 0x2, 0x1f ;  /* 0x0c401f0081067f89 */ /* 0x000e6200000e0000 */
[----:B------:R-:W-:Y:S01]  /*48f0*/  ISETP.NE.AND P6, PT, R32, RZ, PT ;  /* 0x000000ff2000720c */ /* 0x000fe20003fc5270 */
[----:B------:R-:W-:Y:S01]  /*4900*/  FMUL.FTZ R7, R130, c[0x0][0x2d0] ;  /* 0x0000b40082077a20 */ /* 0x000fe20000410000 */
[----:B------:R-:W-:-:S02]  /*4910*/  ISETP.LT.OR P0, PT, R5, 0x39, P0 ;  /* 0x000000390500780c */ /* 0x000fc40000701670 */
[----:B------:R-:W-:Y:S02]  /*4920*/  LEA R215, R2, R214, 0x1 ;  /* 0x000000d602d77211 */ /* 0x000fe400078e08ff */
[----:B------:R-:W-:Y:S02]  /*4930*/  FSEL R204, R134, -INF , !P0 ;  /* 0xff80000086cc7808 */ /* 0x000fe40004000000 */
[----:B------:R-:W-:Y:S01]  /*4940*/  ISETP.GT.AND P0, PT, R4, 0x39, !P4 ;  /* 0x000000390400780c */ /* 0x000fe20006704270 */
[----:B------:R-:W-:Y:S01]  /*4950*/  LDSM.16.MT88.4 R92, [R215+0x100] ;  /* 0x00010000d75c783b */ /* 0x000fe20000004200 */
[----:B------:R-:W-:Y:S02]  /*4960*/  FMNMX.FTZ R2, R85, R109, !PT ;  /* 0x0000006d55027209 */ /* 0x000fe40007810000 */
[----:B------:R-:W-:Y:S01]  /*4970*/  ISETP.LT.OR P0, PT, R5, 0x3a, P0 ;  /* 0x0000003a0500780c */ /* 0x000fe20000701670 */
[----:B------:R-:W-:Y:S01]  /*4980*/  LDSM.16.MT88.4 R100, [R215+0x900] ;  /* 0x00090000d764783b */ /* 0x000fe20000004200 */
[----:B------:R-:W-:-:S02]  /*4990*/  FMNMX.FTZ R2, R114, R2, !PT ;  /* 0x0000000272027209 */ /* 0x000fc40007810000 */
[----:B------:R-:W-:Y:S02]  /*49a0*/  FSEL R206, R135, -INF , !P0 ;  /* 0xff80000087ce7808 */ /* 0x000fe40004000000 */
[----:B------:R-:W-:Y:S02]  /*49b0*/  ISETP.GT.AND P0, PT, R4, 0x40, !P3 ;  /* 0x000000400400780c */ /* 0x000fe40005f04270 */
[----:B------:R-:W-:Y:S02]  /*49c0*/  ISETP.NE.AND P4, PT, R15, RZ, PT ;  /* 0x000000ff0f00720c */ /* 0x000fe40003f85270 */
[----:B------:R-:W-:Y:S02]  /*49d0*/  ISETP.LT.OR P0, PT, R5, 0x41, P0 ;  /* 0x000000410500780c */ /* 0x000fe40000701670 */
[----:B-1----:R-:W-:Y:S02]  /*49e0*/  FMNMX.FTZ R129, R129, R6, !PT ;  /* 0x0000000681817209 */ /* 0x002fe40007810000 */
[----:B------:R-:W-:-:S02]  /*49f0*/  FSEL R234, R106, -INF , !P0 ;  /* 0xff8000006aea7808 */ /* 0x000fc40004000000 */
[----:B------:R-:W-:Y:S01]  /*4a00*/  ISETP.GT.AND P0, PT, R4, 0x41, !P2 ;  /* 0x000000410400780c */ /* 0x000fe20005704270 */
[----:B------:R-:W1:Y:S01]  /*4a10*/  SHFL.BFLY PT, R6, R129, 0x1, 0x1f ;  /* 0x0c201f0081067f89 */ /* 0x000e6200000e0000 */
[----:B------:R-:W-:Y:S02]  /*4a20*/  ISETP.NE.AND P5, PT, R14, RZ, PT ;  /* 0x000000ff0e00720c */ /* 0x000fe40003fa5270 */
[----:B------:R-:W-:Y:S02]  /*4a30*/  ISETP.LT.OR P0, PT, R5, 0x42, P0 ;  /* 0x000000420500780c */ /* 0x000fe40000701670 */
[----:B------:R-:W-:Y:S02]  /*4a40*/  ISETP.NE.AND P3, PT, R18, RZ, PT ;  /* 0x000000ff1200720c */ /* 0x000fe40003f65270 */
[----:B------:R-:W-:Y:S02]  /*4a50*/  FSEL R235, R107, -INF , !P0 ;  /* 0xff8000006beb7808 */ /* 0x000fe40004000000 */
[----:B------:R-:W-:Y:S01]  /*4a60*/  ISETP.GT.AND P0, PT, R4, 0x1, !P6 ;  /* 0x000000010400780c */ /* 0x000fe20007704270 */
[----:B------:R-:W2:Y:S01]  /*4a70*/  LDSM.16.MT88.4 R104, [R213+0x900] ;  /* 0x00090000d568783b */ /* 0x000ea20000004200 */
[----:B------:R-:W-:-:S02]  /*4a80*/  ISETP.NE.AND P6, PT, R20, RZ, PT ;  /* 0x000000ff1400720c */ /* 0x000fc40003fc5270 */
[----:B------:R-:W-:Y:S02]  /*4a90*/  ISETP.LT.OR P0, PT, R5, 0x2, P0 ;  /* 0x000000020500780c */ /* 0x000fe40000701670 */
[----:B------:R-:W-:Y:S02]  /*4aa0*/  ISETP.NE.AND P2, PT, R17, RZ, PT ;  /* 0x000000ff1100720c */ /* 0x000fe40003f45270 */
[----:B------:R-:W-:Y:S02]  /*4ab0*/  FSEL R108, R163, -INF , !P0 ;  /* 0xff800000a36c7808 */ /* 0x000fe40004000000 */
[----:B------:R-:W-:Y:S02]  /*4ac0*/  ISETP.GT.AND P0, PT, R4, RZ, !P1 ;  /* 0x000000ff0400720c */ /* 0x000fe40004f04270 */
[----:B------:R-:W-:Y:S02]  /*4ad0*/  ISETP.NE.AND P1, PT, R16, RZ, PT ;  /* 0x000000ff1000720c */ /* 0x000fe40003f25270 */
[----:B------:R-:W-:-:S02]  /*4ae0*/  ISETP.LT.OR P0, PT, R5, 0x1, P0 ;  /* 0x000000010500780c */ /* 0x000fc40000701670 */
[----:B-1----:R-:W-:Y:S02]  /*4af0*/  FMNMX.FTZ R129, R129, R6, !PT ;  /* 0x0000000681817209 */ /* 0x002fe40007810000 */
[----:B------:R-:W-:Y:S02]  /*4b00*/  FSEL R87, R162, -INF , !P0 ;  /* 0xff800000a2577808 */ /* 0x000fe40004000000 */
[----:B------:R-:W-:Y:S01]  /*4b10*/  FSETP.NEU.FTZ.AND P0, PT, R130, -INF , PT ;  /* 0xff8000008200780b */ /* 0x000fe20003f1d000 */
[----:B------:R-:W-:Y:S01]  /*4b20*/  FMUL.FTZ R6, R129, c[0x0][0x2d0] ;  /* 0x0000b40081067a20 */ /* 0x000fe20000410000 */
[----:B------:R-:W-:Y:S02]  /*4b30*/  FMNMX.FTZ R3, R87, R108, !PT ;  /* 0x0000006c57037209 */ /* 0x000fe40007810000 */
[----:B------:R-:W-:Y:S02]  /*4b40*/  FSEL R7, R7, RZ, P0 ;  /* 0x000000ff07077208 */ /* 0x000fe40000000000 */
[----:B------:R-:W-:-:S02]  /*4b50*/  FSETP.NEU.FTZ.AND P0, PT, R129, -INF , PT ;  /* 0xff8000008100780b */ /* 0x000fc40003f1d000 */
[----:B------:R-:W-:Y:S01]  /*4b60*/  ISETP.GT.AND P3, PT, R4, 0x48, !P3 ;  /* 0x000000480400780c */ /* 0x000fe20005f64270 */
[----:B------:R-:W-:Y:S01]  /*4b70*/  FFMA.FTZ R8, R37, c[0x0][0x2d0], -R7 ;  /* 0x0000b40025087a23 */ /* 0x000fe20000010807 */
[----:B------:R-:W-:Y:S02]  /*4b80*/  FSEL R6, R6, RZ, P0 ;  /* 0x000000ff06067208 */ /* 0x000fe40000000000 */
[C---:B------:R-:W-:Y:S01]  /*4b90*/  ISETP.GT.AND P0, PT, R4.reuse, 0x51, !P4 ;  /* 0x000000510400780c */ /* 0x040fe20006704270 */
[----:B------:R1:W-:Y:S01]  /*4ba0*/  MUFU.EX2 R245, R8 ;  /* 0x0000000800f57308 */ /* 0x0003e20000000800 */
[C---:B------:R-:W-:Y:S01]  /*4bb0*/  ISETP.GT.AND P4, PT, R4.reuse, 0x58, !P5 ;  /* 0x000000580400780c */ /* 0x040fe20006f84270 */
[----:B------:R-:W-:Y:S01]  /*4bc0*/  FFMA.FTZ R0, R35, c[0x0][0x2d0], -R6 ;  /* 0x0000b40023007a23 */ /* 0x000fe20000010806 */
[C---:B------:R-:W-:Y:S02]  /*4bd0*/  ISETP.GT.AND P5, PT, R4.reuse, 0x59, !P6 ;  /* 0x000000590400780c */ /* 0x040fe400077a4270 */
[----:B------:R-:W-:-:S02]  /*4be0*/  ISETP.GT.AND P2, PT, R4, 0x49, !P2 ;  /* 0x000000490400780c */ /* 0x000fc40005744270 */
[----:B------:R-:W-:Y:S01]  /*4bf0*/  ISETP.GT.AND P1, PT, R4, 0x50, !P1 ;  /* 0x000000500400780c */ /* 0x000fe20004f24270 */
[----:B------:R3:W-:Y:S01]  /*4c00*/  MUFU.EX2 R168, R0 ;  /* 0x0000000000a87308 */ /* 0x0007e20000000800 */
[----:B------:R-:W-:Y:S02]  /*4c10*/  P2R R4, PR, RZ, 0x20 ;  /* 0x00000020ff047803 */ /* 0x000fe40000000000 */
[C---:B------:R-:W-:Y:S02]  /*4c20*/  ISETP.LT.OR P5, PT, R5.reuse, 0x4a, P2 ;  /* 0x0000004a0500780c */ /* 0x040fe400017a1670 */
[----:B------:R-:W-:Y:S02]  /*4c30*/  ISETP.LT.OR P2, PT, R5, 0x52, P0 ;  /* 0x000000520500780c */ /* 0x000fe40000741670 */
[----:B------:R-:W-:Y:S01]  /*4c40*/  ISETP.NE.AND P0, PT, R4, RZ, PT ;  /* 0x000000ff0400720c */ /* 0x000fe20003f05270 */
[----:B-1----:R-:W-:Y:S01]  /*4c50*/  FFMA.FTZ R8, R39, c[0x0][0x2d0], -R7 ;  /* 0x0000b40027087a23 */ /* 0x002fe20000010807 */
[----:B------:R-:W-:-:S02]  /*4c60*/  ISETP.LT.OR P6, PT, R5, 0x49, P3 ;  /* 0x000000490500780c */ /* 0x000fc40001fc1670 */
[----:B------:R-:W-:Y:S01]  /*4c70*/  ISETP.LT.OR P3, PT, R5, 0x51, P1 ;  /* 0x000000510500780c */ /* 0x000fe20000f61670 */
[----:B------:R1:W4:Y:S01]  /*4c80*/  MUFU.EX2 R133, R8 ;  /* 0x0000000800857308 */ /* 0x0003220000000800 */
[----:B------:R-:W-:Y:S02]  /*4c90*/  FSEL R187, R166, -INF , !P6 ;  /* 0xff800000a6bb7808 */ /* 0x000fe40007000000 */
[----:B------:R-:W-:Y:S01]  /*4ca0*/  FSEL R186, R167, -INF , !P5 ;  /* 0xff800000a7ba7808 */ /* 0x000fe20006800000 */
[----:B---3--:R-:W-:Y:S01]  /*4cb0*/  FFMA.FTZ R0, R36, c[0x0][0x2d0], -R6 ;  /* 0x0000b40024007a23 */ /* 0x008fe20000010806 */
[----:B------:R-:W-:Y:S02]  /*4cc0*/  FSEL R190, R190, -INF , !P3 ;  /* 0xff800000bebe7808 */ /* 0x000fe40005800000 */
[----:B------:R-:W-:Y:S01]  /*4cd0*/  ISETP.LT.OR P1, PT, R5, 0x59, P4 ;  /* 0x000000590500780c */ /* 0x000fe20002721670 */
[----:B------:R3:W-:Y:S01]  /*4ce0*/  MUFU.EX2 R212, R0 ;  /* 0x0000000000d47308 */ /* 0x0007e20000000800 */
[----:B------:R-:W-:-:S02]  /*4cf0*/  FSEL R189, R191, -INF , !P2 ;  /* 0xff800000bfbd7808 */ /* 0x000fc40005000000 */
[----:B------:R-:W-:Y:S02]  /*4d00*/  ISETP.LT.OR P0, PT, R5, 0x5a, P0 ;  /* 0x0000005a0500780c */ /* 0x000fe40000701670 */
[----:B------:R-:W-:Y:S02]  /*4d10*/  FSEL R191, R170, -INF , !P1 ;  /* 0xff800000aabf7808 */ /* 0x000fe40004800000 */
[----:B------:R-:W-:Y:S01]  /*4d20*/  FSEL R188, R171, -INF , !P0 ;  /* 0xff800000abbc7808 */ /* 0x000fe20004000000 */
[----:B-1----:R-:W-:Y:S01]  /*4d30*/  FFMA.FTZ R8, R40, c[0x0][0x2d0], -R7 ;  /* 0x0000b40028087a23 */ /* 0x002fe20000010807 */
[----:B----4-:R-:W-:Y:S02]  /*4d40*/  F2FP.PACK_AB R12, R133, R245 ;  /* 0x000000f5850c723e */ /* 0x010fe400000000ff */
[----:B------:R-:W-:Y:S01]  /*4d50*/  ISETP.NE.AND P6, PT, R62, RZ, PT ;  /* 0x000000ff3e00720c */ /* 0x000fe20003fc5270 */
[----:B------:R1:W-:Y:S01]  /*4d60*/  MUFU.EX2 R217, R8 ;  /* 0x0000000800d97308 */ /* 0x0003e20000000800 */
[----:B---3--:R-:W-:-:S07]  /*4d70*/  FFMA.FTZ R0, R38, c[0x0][0x2d0], -R6 ;  /* 0x0000b40026007a23 */ /* 0x008fce0000010806 */
[----:B------:R3:W4:Y:S01]  /*4d80*/  MUFU.EX2 R165, R0 ;  /* 0x0000000000a57308 */ /* 0x0007220000000800 */
[----:B-1----:R-:W-:-:S07]  /*4d90*/  FFMA.FTZ R8, R41, c[0x0][0x2d0], -R7 ;  /* 0x0000b40029087a23 */ /* 0x002fce0000010807 */
[----:B------:R1:W1:Y:S01]  /*4da0*/  MUFU.EX2 R121, R8 ;  /* 0x0000000800797308 */ /* 0x0002620000000800 */
[----:B---3--:R-:W-:Y:S01]  /*4db0*/  FFMA.FTZ R0, R42, c[0x0][0x2d0], -R7 ;  /* 0x0000b4002a007a23 */ /* 0x008fe20000010807 */
[----:B----4-:R-:W-:-:S06]  /*4dc0*/  F2FP.PACK_AB R15, R165, R212 ;  /* 0x000000d4a50f723e */ /* 0x010fcc00000000ff */
[----:B------:R3:W-:Y:S01]  /*4dd0*/  MUFU.EX2 R142, R0 ;  /* 0x00000000008e7308 */ /* 0x0007e20000000800 */
[----:B-1----:R-:W-:Y:S01]  /*4de0*/  FFMA.FTZ R8, R34, c[0x0][0x2d0], -R6 ;  /* 0x0000b40022087a23 */ /* 0x002fe20000010806 */
[----:B------:R-:W-:-:S06]  /*4df0*/  F2FP.PACK_AB R14, R121, R217 ;  /* 0x000000d9790e723e */ /* 0x000fcc00000000ff */
[----:B------:R-:W1:Y:S01]  /*4e00*/  MUFU.EX2 R149, R8 ;  /* 0x0000000800957308 */ /* 0x000e620000000800 */
[----:B---3--:R-:W-:-:S07]  /*4e10*/  FFMA.FTZ R0, R43, c[0x0][0x2d0], -R7 ;  /* 0x0000b4002b007a23 */ /* 0x008fce0000010807 */
[----:B------:R3:W4:Y:S01]  /*4e20*/  MUFU.EX2 R143, R0 ;  /* 0x00000000008f7308 */ /* 0x0007220000000800 */
[----:B-1----:R-:W-:-:S07]  /*4e30*/  F2FP.PACK_AB R13, R168, R149 ;  /* 0x00000095a80d723e */ /* 0x002fce00000000ff */
[----:B------:R-:W-:Y:S01]  /*4e40*/  HMMA.16816.F32 R16, R12, R72, RZ ;  /* 0x000000480c10723c */ /* 0x000fe200000018ff */
[----:B---3--:R-:W-:Y:S01]  /*4e50*/  FFMA.FTZ R0, R44, c[0x0][0x2d0], -R7 ;  /* 0x0000b4002c007a23 */ /* 0x008fe20000010807 */
[----:B----4-:R-:W-:-:S03]  /*4e60*/  F2FP.PACK_AB R8, R143, R142 ;  /* 0x0000008e8f08723e */ /* 0x010fc600000000ff */
[----:B------:R1:W-:Y:S03]  /*4e70*/  MUFU.EX2 R220, R0 ;  /* 0x0000000000dc7308 */ /* 0x0003e60000000800 */
[C---:B------:R-:W-:Y:S08]  /*4e80*/  HMMA.16816.F32 R20, R12.reuse, R76, RZ ;  /* 0x0000004c0c14723c */ /* 0x040ff000000018ff */
[----:B------:R-:W-:Y:S01]  /*4e90*/  HMMA.16816.F32 R24, R12, R96, RZ ;  /* 0x000000600c18723c */ /* 0x000fe200000018ff */
[----:B-1----:R-:W-:Y:S01]  /*4ea0*/  FMNMX.FTZ R0, R118, R2, !PT ;  /* 0x0000000276007209 */ /* 0x002fe20007810000 */
[----:B------:R-:W-:-:S06]  /*4eb0*/  FFMA.FTZ R2, R46, c[0x0][0x2d0], -R7 ;  /* 0x0000b4002e027a23 */ /* 0x000fcc0000010807 */
[----:B------:R-:W-:Y:S01]  /*4ec0*/  HMMA.16816.F32 R32, R12, R92, RZ ;  /* 0x0000005c0c20723c */ /* 0x000fe200000018ff */
[----:B------:R-:W-:Y:S01]  /*4ed0*/  FMNMX.FTZ R0, R125, R0, !PT ;  /* 0x000000007d007209 */ /* 0x000fe20007810000 */
[----:B------:R1:W3:Y:S03]  /*4ee0*/  MUFU.EX2 R176, R2 ;  /* 0x0000000200b07308 */ /* 0x0002e60000000800 */
[----:B------:R-:W-:-:S03]  /*4ef0*/  FMNMX.FTZ R0, R127, R0, !PT ;  /* 0x000000007f007209 */ /* 0x000fc60007810000 */
[----:B------:R-:W-:Y:S01]  /*4f00*/  HMMA.16816.F32 R36, R12, R74, RZ ;  /* 0x0000004a0c24723c */ /* 0x000fe200000018ff */
[----:B------:R-:W-:-:S04]  /*4f10*/  FMNMX.FTZ R0, R131, R0, !PT ;  /* 0x0000000083007209 */ /* 0x000fc80007810000 */
[----:B------:R-:W-:-:S03]  /*4f20*/  FMNMX.FTZ R0, R136, R0, !PT ;  /* 0x0000000088007209 */ /* 0x000fc60007810000 */
[----:B------:R-:W-:Y:S01]  /*4f30*/  HMMA.16816.F32 R40, R12, R78, RZ ;  /* 0x0000004e0c28723c */ /* 0x000fe200000018ff */
[----:B------:R-:W-:Y:S01]  /*4f40*/  FMNMX.FTZ R0, R161, R0, !PT ;  /* 0x00000000a1007209 */ /* 0x000fe20007810000 */
[----:B-1----:R-:W-:Y:S01]  /*4f50*/  FFMA.FTZ R2, R45, c[0x0][0x2d0], -R6 ;  /* 0x0000b4002d027a23 */ /* 0x002fe20000010806 */
[----:B---3--:R-:W-:Y:S02]  /*4f60*/  F2FP.PACK_AB R10, R176, R220 ;  /* 0x000000dcb00a723e */ /* 0x008fe400000000ff */
[----:B------:R-:W-:Y:S01]  /*4f70*/  FMNMX.FTZ R0, R160, R0, !PT ;  /* 0x00000000a0007209 */ /* 0x000fe20007810000 */
[----:B------:R1:W-:Y:S03]  /*4f80*/  MUFU.EX2 R169, R2 ;  /* 0x0000000200a97308 */ /* 0x0003e60000000800 */
[----:B------:R-:W-:-:S04]  /*4f90*/  FMNMX.FTZ R0, R144, R0, !PT ;  /* 0x0000000090007209 */ /* 0x000fc80007810000 */
[----:B------:R-:W-:-:S04]  /*4fa0*/  FMNMX.FTZ R0, R145, R0, !PT ;  /* 0x0000000091007209 */ /* 0x000fc80007810000 */
[----:B------:R-:W-:-:S04]  /*4fb0*/  FMNMX.FTZ R0, R207, R0, !PT ;  /* 0x00000000cf007209 */ /* 0x000fc80007810000 */
[----:B------:R-:W-:Y:S01]  /*4fc0*/  FMNMX.FTZ R0, R208, R0, !PT ;  /* 0x00000000d0007209 */ /* 0x000fe20007810000 */
[----:B-1----:R-:W-:Y:S02]  /*4fd0*/  FFMA.FTZ R2, R47, c[0x0][0x2d0], -R6 ;  /* 0x0000b4002f027a23 */ /* 0x002fe40000010806 */
[----:B------:R-:W-:Y:S01]  /*4fe0*/  HMMA.16816.F32 R44, R12, R94, RZ ;  /* 0x0000005e0c2c723c */ /* 0x000fe200000018ff */
[----:B------:R-:W-:Y:S01]  /*4ff0*/  FMNMX.FTZ R0, R211, R0, !PT ;  /* 0x00000000d3007209 */ /* 0x000fe20007810000 */
[----:B------:R1:W3:Y:S03]  /*5000*/  MUFU.EX2 R123, R2 ;  /* 0x00000002007b7308 */ /* 0x0002e60000000800 */
[----:B------:R-:W-:-:S04]  /*5010*/  FMNMX.FTZ R0, R232, R0, !PT ;  /* 0x00000000e8007209 */ /* 0x000fc80007810000 */
[----:B------:R-:W-:Y:S02]  /*5020*/  FMNMX.FTZ R0, R236, R0, !PT ;  /* 0x00000000ec007209 */ /* 0x000fe40007810000 */
[----:B-1----:R-:W-:Y:S01]  /*5030*/  FMNMX.FTZ R2, R116, R3, !PT ;  /* 0x0000000374027209 */ /* 0x002fe20007810000 */
[----:B------:R-:W-:Y:S01]  /*5040*/  FFMA.FTZ R3, R48, c[0x0][0x2d0], -R6 ;  /* 0x0000b40030037a23 */ /* 0x000fe20000010806 */
[----:B---3--:R-:W-:Y:S02]  /*5050*/  F2FP.PACK_AB R9, R123, R169 ;  /* 0x000000a97b09723e */ /* 0x008fe400000000ff */
[----:B------:R-:W-:Y:S01]  /*5060*/  FMNMX.FTZ R2, R115, R2, !PT ;  /* 0x0000000273027209 */ /* 0x000fe20007810000 */
[----:B------:R1:W-:Y:S03]  /*5070*/  MUFU.EX2 R148, R3 ;  /* 0x0000000300947308 */ /* 0x0003e60000000800 */
[----:B------:R-:W-:-:S04]  /*5080*/  FMNMX.FTZ R2, R119, R2, !PT ;  /* 0x0000000277027209 */ /* 0x000fc80007810000 */
[----:B------:R-:W-:Y:S01]  /*5090*/  FMNMX.FTZ R2, R124, R2, !PT ;  /* 0x000000027c027209 */ /* 0x000fe20007810000 */
[----:B-1----:R-:W-:Y:S02]  /*50a0*/  FFMA.FTZ R3, R49, c[0x0][0x2d0], -R6 ;  /* 0x0000b40031037a23 */ /* 0x002fe40000010806 */
[----:B------:R-:W-:Y:S02]  /*50b0*/  HMMA.16816.F32 R48, R12, R98, RZ ;  /* 0x000000620c30723c */ /* 0x000fe400000018ff */
[----:B------:R1:W3:Y:S02]  /*50c0*/  MUFU.EX2 R222, R3 ;  /* 0x0000000300de7308 */ /* 0x0002e40000000800 */
[----:B-1----:R-:W-:Y:S01]  /*50d0*/  FMNMX.FTZ R3, R126, R2, !PT ;  /* 0x000000027e037209 */ /* 0x002fe20007810000 */
[----:B------:R-:W-:Y:S01]  /*50e0*/  FFMA.FTZ R2, R56, c[0x0][0x2d0], -R7 ;  /* 0x0000b40038027a23 */ /* 0x000fe20000010807 */
[----:B---3--:R-:W-:Y:S02]  /*50f0*/  F2FP.PACK_AB R11, R222, R148 ;  /* 0x00000094de0b723e */ /* 0x008fe400000000ff */
[----:B------:R-:W-:-:S02]  /*5100*/  FMNMX.FTZ R3, R137, R3, !PT ;  /* 0x0000000389037209 */ /* 0x000fc40007810000 */
[----:B------:R1:W-:Y:S02]  /*5110*/  MUFU.EX2 R132, R2 ;  /* 0x0000000200847308 */ /* 0x0003e40000000800 */
[----:B------:R-:W-:Y:S01]  /*5120*/  FMNMX.FTZ R3, R139, R3, !PT ;  /* 0x000000038b037209 */ /* 0x000fe20007810000 */
[----:B--2---:R-:W-:Y:S03]  /*5130*/  HMMA.16816.F32 R52, R8, R104, R16 ;  /* 0x000000680834723c */ /* 0x004fe60000001810 */
[----:B------:R-:W-:-:S05]  /*5140*/  FMNMX.FTZ R3, R138, R3, !PT ;  /* 0x000000038a037209 */ /* 0x000fca0007810000 */
[----:B------:R-:W-:Y:S01]  /*5150*/  HMMA.16816.F32 R28, R8, R88, R20 ;  /* 0x00000058081c723c */ /* 0x000fe20000001814 */
[----:B-1----:R-:W-:-:S04]  /*5160*/  FFMA.FTZ R2, R57, c[0x0][0x2d0], -R7 ;  /* 0x0000b40039027a23 */ /* 0x002fc80000010807 */
[----:B------:R1:W2:Y:S03]  /*5170*/  MUFU.EX2 R162, R2 ;  /* 0x0000000200a27308 */ /* 0x0002a60000000800 */
[C---:B------:R-:W-:Y:S08]  /*5180*/  HMMA.16816.F32 R20, R8.reuse, R80, R24 ;  /* 0x000000500814723c */ /* 0x040ff00000001818 */
[----:B------:R-:W-:Y:S01]  /*5190*/  HMMA.16816.F32 R12, R8, R100, R32 ;  /* 0x00000064080c723c */ /* 0x000fe20000001820 */
[----:B-1----:R-:W-:Y:S01]  /*51a0*/  FMNMX.FTZ R2, R237, R0, !PT ;  /* 0x00000000ed027209 */ /* 0x002fe20007810000 */
[----:B------:R-:W-:-:S06]  /*51b0*/  FFMA.FTZ R0, R58, c[0x0][0x2d0], -R7 ;  /* 0x0000b4003a007a23 */ /* 0x000fcc0000010807 */
[C---:B------:R-:W-:Y:S01]  /*51c0*/  HMMA.16816.F32 R16, R8.reuse, R106, R36 ;  /* 0x0000006a0810723c */ /* 0x040fe20000001824 */
        /* <DEDUP_REMOVED lines=9> */
[----:B------:R1:W3:Y:S01]  /*5260*/  MUFU.EX2 R164, R3 ;  /* 0x0000000300a47308 */ /* 0x0002e20000000800 */
[----:B------:R-:W-:Y:S02]  /*5270*/  FMNMX.FTZ R0, R240, R0, !PT ;  /* 0x00000000f0007209 */ /* 0x000fe40007810000 */
[----:B------:R-:W-:Y:S02]  /*5280*/  FMNMX.FTZ R2, R199, R2, !PT ;  /* 0x00000002c7027209 */ /* 0x000fe40007810000 */
[----:B------:R-:W-:Y:S02]  /*5290*/  FMNMX.FTZ R0, R241, R0, !PT ;  /* 0x00000000f1007209 */ /* 0x000fe40007810000 */
[----:B------:R-:W-:Y:S02]  /*52a0*/  FMNMX.FTZ R2, R203, R2, !PT ;  /* 0x00000002cb027209 */ /* 0x000fe40007810000 */
[----:B------:R-:W-:-:S02]  /*52b0*/  FMNMX.FTZ R0, R243, R0, !PT ;  /* 0x00000000f3007209 */ /* 0x000fc40007810000 */
[----:B--2---:R-:W-:Y:S02]  /*52c0*/  F2FP.PACK_AB R8, R162, R132 ;  /* 0x00000084a208723e */ /* 0x004fe400000000ff */
[----:B------:R-:W-:Y:S01]  /*52d0*/  FMNMX.FTZ R0, R242, R0, !PT ;  /* 0x00000000f2007209 */ /* 0x000fe20007810000 */
[----:B-1----:R-:W-:Y:S01]  /*52e0*/  FFMA.FTZ R3, R69, c[0x0][0x2d0], -R7 ;  /* 0x0000b40045037a23 */ /* 0x002fe20000010807 */
[----:B---3--:R-:W-:-:S03]  /*52f0*/  F2FP.PACK_AB R10, R164, R141 ;  /* 0x0000008da40a723e */ /* 0x008fc600000000ff */
[----:B------:R-:W1:Y:S01]  /*5300*/  SHFL.BFLY PT, R4, R0, 0x2, 0x1f ;  /* 0x0c401f0000047f89 */ /* 0x000e6200000e0000 */
[----:B------:R2:W-:Y:S03]  /*5310*/  MUFU.EX2 R152, R3 ;  /* 0x0000000300987308 */ /* 0x0005e60000000800 */
[----:B------:R-:W-:Y:S01]  /*5320*/  LDSM.16.MT88.4 R68, [R213+0x1100] ;  /* 0x00110000d544783b */ /* 0x000fe20000004200 */
[----:B--2---:R-:W-:Y:S01]  /*5330*/  FMNMX.FTZ R3, R204, R2, !PT ;  /* 0x00000002cc037209 */ /* 0x004fe20007810000 */
[----:B------:R-:W-:Y:S02]  /*5340*/  FFMA.FTZ R2, R59, c[0x0][0x2d0], -R6 ;  /* 0x0000b4003b027a23 */ /* 0x000fe40000010806 */
[----:B------:R-:W-:Y:S01]  /*5350*/  LDSM.16.MT88.4 R56, [R215+0x1100] ;  /* 0x00110000d738783b */ /* 0x000fe20000004200 */
[----:B------:R-:W-:Y:S01]  /*5360*/  FMNMX.FTZ R3, R206, R3, !PT ;  /* 0x00000003ce037209 */ /* 0x000fe20007810000 */
[----:B------:R2:W-:Y:S01]  /*5370*/  MUFU.EX2 R122, R2 ;  /* 0x00000002007a7308 */ /* 0x0005e20000000800 */
[----:B-1----:R-:W-:-:S02]  /*5380*/  FMNMX.FTZ R0, R0, R4, !PT ;  /* 0x0000000400007209 */ /* 0x002fc40007810000 */
[----:B------:R-:W-:-:S03]  /*5390*/  FMNMX.FTZ R3, R234, R3, !PT ;  /* 0x00000003ea037209 */ /* 0x000fc60007810000 */
[----:B------:R-:W-:Y:S01]  /*53a0*/  SHFL.BFLY PT, R5, R0, 0x1, 0x1f ;  /* 0x0c201f0000057f89 */ /* 0x000fe200000e0000 */
[----:B------:R-:W-:-:S04]  /*53b0*/  FMNMX.FTZ R3, R235, R3, !PT ;  /* 0x00000003eb037209 */ /* 0x000fc80007810000 */
[----:B------:R-:W-:-:S04]  /*53c0*/  FMNMX.FTZ R3, R187, R3, !PT ;  /* 0x00000003bb037209 */ /* 0x000fc80007810000 */
[----:B------:R-:W-:Y:S01]  /*53d0*/  FMNMX.FTZ R3, R186, R3, !PT ;  /* 0x00000003ba037209 */ /* 0x000fe20007810000 */
[----:B--2---:R-:W-:-:S03]  /*53e0*/  FFMA.FTZ R2, R60, c[0x0][0x2d0], -R6 ;  /* 0x0000b4003c027a23 */ /* 0x004fc60000010806 */
[----:B------:R-:W-:Y:S01]  /*53f0*/  FMNMX.FTZ R3, R190, R3, !PT ;  /* 0x00000003be037209 */ /* 0x000fe20007810000 */
[----:B------:R1:W2:Y:S03]  /*5400*/  MUFU.EX2 R128, R2 ;  /* 0x0000000200807308 */ /* 0x0002a60000000800 */
[----:B------:R-:W-:-:S04]  /*5410*/  FMNMX.FTZ R3, R189, R3, !PT ;  /* 0x00000003bd037209 */ /* 0x000fc80007810000 */
[----:B------:R-:W-:-:S04]  /*5420*/  FMNMX.FTZ R3, R191, R3, !PT ;  /* 0x00000003bf037209 */ /* 0x000fc80007810000 */
[----:B------:R-:W-:Y:S01]  /*5430*/  FMNMX.FTZ R3, R188, R3, !PT ;  /* 0x00000003bc037209 */ /* 0x000fe20007810000 */
[----:B-1----:R-:W-:-:S04]  /*5440*/  FFMA.FTZ R2, R61, c[0x0][0x2d0], -R6 ;  /* 0x0000b4003d027a23 */ /* 0x002fc80000010806 */
[----:B------:R-:W1:Y:S01]  /*5450*/  SHFL.BFLY PT, R4, R3, 0x2, 0x1f ;  /* 0x0c401f0003047f89 */ /* 0x000e6200000e0000 */
[----:B--2---:R-:W-:Y:S01]  /*5460*/  F2FP.PACK_AB R9, R128, R122 ;  /* 0x0000007a8009723e */ /* 0x004fe200000000ff */
[----:B------:R2:W-:Y:S02]  /*5470*/  MUFU.EX2 R163, R2 ;  /* 0x0000000200a37308 */ /* 0x0005e40000000800 */
[----:B------:R-:W-:Y:S01]  /*5480*/  LDSM.16.MT88.4 R60, [R214+0x1100] ;  /* 0x00110000d63c783b */ /* 0x000fe20000004200 */
[----:B--2---:R-:W-:-:S05]  /*5490*/  FFMA.FTZ R2, R84, c[0x0][0x2d0], -R6 ;  /* 0x0000b40054027a23 */ /* 0x004fca0000010806 */
[----:B------:R2:W3:Y:S01]  /*54a0*/  MUFU.EX2 R153, R2 ;  /* 0x0000000200997308 */ /* 0x0004e20000000800 */
[----:B-1----:R-:W-:-:S05]  /*54b0*/  FMNMX.FTZ R3, R3, R4, !PT ;  /* 0x0000000403037209 */ /* 0x002fca0007810000 */
[----:B------:R-:W1:Y:S01]  /*54c0*/  SHFL.BFLY PT, R4, R3, 0x1, 0x1f ;  /* 0x0c201f0003047f89 */ /* 0x000e6200000e0000 */
[----:B--2---:R-:W-:Y:S01]  /*54d0*/  FFMA.FTZ R2, R112, c[0x0][0x2d0], -R7 ;  /* 0x0000b40070027a23 */ /* 0x004fe20000010807 */
[----:B---3--:R-:W-:-:S03]  /*54e0*/  F2FP.PACK_AB R11, R153, R163 ;  /* 0x000000a3990b723e */ /* 0x008fc600000000ff */
[----:B------:R2:W3:Y:S04]  /*54f0*/  MUFU.EX2 R173, R2 ;  /* 0x0000000200ad7308 */ /* 0x0004e80000000800 */
[----:B------:R-:W-:Y:S01]  /*5500*/  HMMA.16816.F32 R48, R8, R68, R52 ;  /* 0x000000440830723c */ /* 0x000fe20000001834 */
[----:B-1----:R-:W-:-:S06]  /*5510*/  FMNMX.FTZ R3, R3, R4, !PT ;  /* 0x0000000403037209 */ /* 0x002fcc0007810000 */
[----:B------:R-:W-:Y:S01]  /*5520*/  IMAD.MOV.U32 R54, RZ, RZ, R128 ;  /* 0x000000ffff367224 */ /* 0x000fe200078e0080 */
[----:B------:R-:W-:Y:S01]  /*5530*/  FMNMX.FTZ R128, R0, R5, !PT ;  /* 0x0000000500807209 */ /* 0x000fe20007810000 */
[----:B------:R-:W-:Y:S01]  /*5540*/  FFMA.FTZ R0, R111, c[0x0][0x2d0], -R6 ;  /* 0x0000b4006f007a23 */ /* 0x000fe20000010806 */
[C---:B------:R-:W-:Y:S01]  /*5550*/  HMMA.16816.F32 R40, R8.reuse, R60, R20 ;  /* 0x0000003c0828723c */ /* 0x040fe20000001814 */
[----:B------:R-:W-:Y:S01]  /*5560*/  IMAD.MOV.U32 R5, RZ, RZ, R133 ;  /* 0x000000ffff057224 */ /* 0x000fe200078e0085 */
[----:B------:R-:W-:Y:S01]  /*5570*/  FSETP.NEU.FTZ.AND P0, PT, R128, -INF , PT ;  /* 0xff8000008000780b */ /* 0x000fe20003f1d000 */
[----:B--2---:R-:W-:Y:S01]  /*5580*/  FFMA.FTZ R2, R117, c[0x0][0x2d0], -R7 ;  /* 0x0000b40075027a23 */ /* 0x004fe20000010807 */
[----:B------:R-:W-:Y:S01]  /*5590*/  MOV R111, R132 ;  /* 0x00000084006f7202 */ /* 0x000fe20000000f00 */
[----:B------:R-:W-:Y:S01]  /*55a0*/  IMAD.MOV.U32 R55, RZ, RZ, R123 ;  /* 0x000000ffff377224 */ /* 0x000fe200078e007b */
[----:B------:R-:W1:Y:S01]  /*55b0*/  LDSM.16.MT88.4 R132, [R216+0x1900] ;  /* 0x00190000d884783b */ /* 0x000e620000004200 */
[----:B------:R2:W4:Y:S01]  /*55c0*/  MUFU.EX2 R140, R2 ;  /* 0x00000002008c7308 */ /* 0x0005220000000800 */
[----:B------:R-:W-:Y:S01]  /*55d0*/  HMMA.16816.F32 R20, R8, R66, R36 ;  /* 0x000000420814723c */ /* 0x000fe20000001824 */
[----:B------:R-:W-:-:S06]  /*55e0*/  MOV R117, R168 ;  /* 0x000000a800757202 */ /* 0x000fcc0000000f00 */
[----:B---3--:R-:W-:Y:S01]  /*55f0*/  IMAD.MOV.U32 R36, RZ, RZ, R173 ;  /* 0x000000ffff247224 */ /* 0x008fe200078e00ad */
[----:B------:R-:W-:Y:S01]  /*5600*/  MOV R38, R122 ;  /* 0x0000007a00267202 */ /* 0x000fe20000000f00 */
[----:B------:R-:W-:Y:S01]  /*5610*/  IMAD.MOV.U32 R37, RZ, RZ, R121 ;  /* 0x000000ffff257224 */ /* 0x000fe200078e0079 */
[C---:B------:R-:W-:Y:S01]  /*5620*/  HMMA.16816.F32 R44, R8.reuse, R64, R28 ;  /* 0x00000040082c723c */ /* 0x040fe2000000181c */
[----:B--2---:R-:W-:Y:S02]  /*5630*/  FFMA.FTZ R2, R120, c[0x0][0x2d0], -R7 ;  /* 0x0000b40078027a23 */ /* 0x004fe40000010807 */
[----:B----4-:R-:W-:Y:S01]  /*5640*/  IMAD.MOV.U32 R53, RZ, RZ, R140 ;  /* 0x000000ffff357224 */ /* 0x010fe200078e008c */
[----:B------:R-:W-:Y:S01]  /*5650*/  LDSM.16.MT88.4 R120, [R214+0x1900] ;  /* 0x00190000d678783b */ /* 0x000fe20000004200 */
[----:B------:R2:W3:Y:S03]  /*5660*/  MUFU.EX2 R172, R2 ;  /* 0x0000000200ac7308 */ /* 0x0004e60000000800 */
[C---:B------:R-:W-:Y:S05]  /*5670*/  HMMA.16816.F32 R16, R8.reuse, R70, R16 ;  /* 0x000000460810723c */ /* 0x040fea0000001810 */
[----:B------:R4:W-:Y:S03]  /*5680*/  MUFU.EX2 R140, R0 ;  /* 0x00000000008c7308 */ /* 0x0009e60000000800 */
[----:B------:R-:W-:Y:S01]  /*5690*/  HMMA.16816.F32 R28, R8, R56, R12 ;  /* 0x00000038081c723c */ /* 0x000fe2000000180c */
[----:B--2---:R-:W-:-:S07]  /*56a0*/  FFMA.FTZ R2, R86, c[0x0][0x2d0], -R6 ;  /* 0x0000b40056027a23 */ /* 0x004fce0000010806 */
[----:B------:R-:W-:Y:S01]  /*56b0*/  HMMA.16816.F32 R24, R8, R62, R24 ;  /* 0x0000003e0818723c */ /* 0x000fe20000001818 */
[----:B---3--:R-:W-:Y:S01]  /*56c0*/  IMAD.MOV.U32 R39, RZ, RZ, R172 ;  /* 0x000000ffff277224 */ /* 0x008fe200078e00ac */
[----:B------:R2:W-:Y:S01]  /*56d0*/  MUFU.EX2 R112, R2 ;  /* 0x0000000200707308 */ /* 0x0005e20000000800 */
[----:B------:R-:W3:Y:S01]  /*56e0*/  LDSM.16.MT88.4 R172, [R215+0x1900] ;  /* 0x00190000d7ac783b */ /* 0x000ee20000004200 */
[----:B----4-:R-:W-:-:S04]  /*56f0*/  FFMA.FTZ R0, R113, c[0x0][0x2d0], -R6 ;  /* 0x0000b40071007a23 */ /* 0x010fc80000010806 */
[----:B------:R-:W-:Y:S02]  /*5700*/  HMMA.16816.F32 R12, R8, R58, R32 ;  /* 0x0000003a080c723c */ /* 0x000fe40000001820 */
[----:B------:R-:W4:Y:S05]  /*5710*/  MUFU.EX2 R248, R0 ;  /* 0x0000000000f87308 */ /* 0x000f2a0000000800 */
[----:B------:R-:W-:Y:S02]  /*5720*/  F2FP.PACK_AB R8, R36, R152 ;  /* 0x000000982408723e */ /* 0x000fe400000000ff */
[----:B------:R-:W-:Y:S01]  /*5730*/  F2FP.PACK_AB R10, R39, R53 ;  /* 0x00000035270a723e */ /* 0x000fe200000000ff */
[----:B--2---:R-:W-:-:S04]  /*5740*/  FFMA.FTZ R2, R110, c[0x0][0x2d0], -R6 ;  /* 0x0000b4006e027a23 */ /* 0x004fc80000010806 */
[----:B------:R2:W1:Y:S01]  /*5750*/  MUFU.EX2 R84, R2 ;  /* 0x0000000200547308 */ /* 0x0004620000000800 */
[----:B----4-:R-:W-:Y:S01]  /*5760*/  F2FP.PACK_AB R11, R248, R140 ;  /* 0x0000008cf80b723e */ /* 0x010fe200000000ff */
[----:B--2---:R-:W-:Y:S01]  /*5770*/  FMUL.FTZ R2, R128, c[0x0][0x2d0] ;  /* 0x0000b40080027a20 */ /* 0x004fe20000410000 */
[----:B-1----:R-:W-:-:S04]  /*5780*/  F2FP.PACK_AB R9, R84, R112 ;  /* 0x000000705409723e */ /* 0x002fc800000000ff */
[----:B------:R-:W-:Y:S02]  /*5790*/  FSEL R2, R2, RZ, P0 ;  /* 0x000000ff02027208 */ /* 0x000fe40000000000 */
[----:B------:R-:W-:Y:S01]  /*57a0*/  FSETP.NEU.FTZ.AND P0, PT, R3, -INF , PT ;  /* 0xff8000000300780b */ /* 0x000fe20003f1d000 */
[----:B------:R-:W-:Y:S02]  /*57b0*/  HMMA.16816.F32 R180, R8, R156, R48 ;  /* 0x0000009c08b4723c */ /* 0x000fe40000001830 */
[--C-:B------:R-:W-:Y:S02]  /*57c0*/  FFMA.FTZ R0, R85, c[0x0][0x2d0], -R2.reuse ;  /* 0x0000b40055007a23 */ /* 0x100fe40000010802 */
[----:B------:R-:W-:Y:S02]  /*57d0*/  FFMA.FTZ R4, R127, c[0x0][0x2d0], -R2 ;  /* 0x0000b4007f047a23 */ /* 0x000fe40000010802 */
[----:B------:R1:W-:Y:S01]  /*57e0*/  MUFU.EX2 R218, R0 ;  /* 0x0000000000da7308 */ /* 0x0003e20000000800 */
[----:B------:R-:W-:-:S02]  /*57f0*/  IMAD.MOV.U32 R49, RZ, RZ, R149 ;  /* 0x000000ffff317224 */ /* 0x000fc400078e0095 */
[----:B------:R-:W-:Y:S02]  /*5800*/  IMAD.MOV.U32 R48, RZ, RZ, R148 ;  /* 0x000000ffff307224 */ /* 0x000fe400078e0094 */
[C---:B------:R-:W-:Y:S01]  /*5810*/  HMMA.16816.F32 R148, R8.reuse, R158, R16 ;  /* 0x0000009e0894723c */ /* 0x040fe20000001810 */
[----:B------:R-:W-:Y:S02]  /*5820*/  IMAD.MOV.U32 R51, RZ, RZ, R176 ;  /* 0x000000ffff337224 */ /* 0x000fe400078e00b0 */
[----:B------:R-:W-:Y:S01]  /*5830*/  MUFU.EX2 R221, R4 ;  /* 0x0000000400dd7308 */ /* 0x000fe20000000800 */
[----:B------:R-:W-:Y:S02]  /*5840*/  IMAD.MOV.U32 R50, RZ, RZ, R169 ;  /* 0x000000ffff327224 */ /* 0x000fe400078e00a9 */
[----:B------:R-:W-:Y:S01]  /*5850*/  IMAD.MOV.U32 R127, RZ, RZ, R153 ;  /* 0x000000ffff7f7224 */ /* 0x000fe200078e0099 */
[----:B------:R-:W-:Y:S01]  /*5860*/  MOV R19, R164 ;  /* 0x000000a400137202 */ /* 0x000fe20000000f00 */
[----:B------:R-:W-:Y:S01]  /*5870*/  IMAD.MOV.U32 R18, RZ, RZ, R112 ;  /* 0x000000ffff127224 */ /* 0x000fe200078e0070 */
[----:B------:R-:W-:Y:S01]  /*5880*/  HMMA.16816.F32 R168, R8, R134, R20 ;  /* 0x0000008608a8723c */ /* 0x000fe20000001814 */
[----:B------:R-:W-:-:S02]  /*5890*/  IMAD.MOV.U32 R17, RZ, RZ, R84 ;  /* 0x000000ffff117224 */ /* 0x000fc400078e0054 */
[----:B-1----:R-:W-:-:S04]  /*58a0*/  FFMA.FTZ R0, R109, c[0x0][0x2d0], -R2 ;  /* 0x0000b4006d007a23 */ /* 0x002fc80000010802 */
[----:B------:R1:W2:Y:S01]  /*58b0*/  MUFU.EX2 R219, R0 ;  /* 0x0000000000db7308 */ /* 0x0002a20000000800 */
[----:B---3--:R-:W-:Y:S01]  /*58c0*/  HMMA.16816.F32 R176, R8, R172, R28 ;  /* 0x000000ac08b0723c */ /* 0x008fe2000000181c */
[----:B-1----:R-:W-:-:S06]  /*58d0*/  FFMA.FTZ R0, R114, c[0x0][0x2d0], -R2 ;  /* 0x0000b40072007a23 */ /* 0x002fcc0000010802 */
[----:B------:R1:W-:Y:S02]  /*58e0*/  MUFU.EX2 R52, R0 ;  /* 0x0000000000347308 */ /* 0x0003e40000000800 */
[----:B-1----:R-:W-:Y:S02]  /*58f0*/  FFMA.FTZ R0, R118, c[0x0][0x2d0], -R2 ;  /* 0x0000b40076007a23 */ /* 0x002fe40000010802 */
[----:B------:R-:W-:-:S04]  /*5900*/  IMAD.MOV.U32 R118, RZ, RZ, R165 ;  /* 0x000000ffff767224 */ /* 0x000fc800078e00a5 */
[----:B------:R1:W3:Y:S01]  /*5910*/  MUFU.EX2 R109, R0 ;  /* 0x00000000006d7308 */ /* 0x0002e20000000800 */
[----:B------:R-:W-:Y:S01]  /*5920*/  HMMA.16816.F32 R164, R8, R120, R40 ;  /* 0x0000007808a4723c */ /* 0x000fe20000001828 */
[----:B-1----:R-:W-:Y:S01]  /*5930*/  FFMA.FTZ R0, R125, c[0x0][0x2d0], -R2 ;  /* 0x0000b4007d007a23 */ /* 0x002fe20000010802 */
[----:B------:R-:W-:-:S06]  /*5940*/  MOV R125, R152 ;  /* 0x00000098007d7202 */ /* 0x000fcc0000000f00 */
[----:B------:R-:W-:Y:S01]  /*5950*/  HMMA.16816.F32 R152, R8, R132, R44 ;  /* 0x000000840898723c */ /* 0x000fe2000000182c */
[----:B------:R1:W-:Y:S02]  /*5960*/  MUFU.EX2 R110, R0 ;  /* 0x00000000006e7308 */ /* 0x0003e40000000800 */
[----:B-1----:R-:W-:-:S05]  /*5970*/  FMUL.FTZ R0, R3, c[0x0][0x2d0] ;  /* 0x0000b40003007a20 */ /* 0x002fca0000410000 */
[----:B------:R-:W-:-:S05]  /*5980*/  FSEL R0, R0, RZ, P0 ;  /* 0x000000ff00007208 */ /* 0x000fca0000000000 */
[--C-:B------:R-:W-:Y:S02]  /*5990*/  FFMA.FTZ R4, R87, c[0x0][0x2d0], -R0.reuse ;  /* 0x0000b40057047a23 */ /* 0x100fe40000010800 */
[----:B------:R-:W-:Y:S02]  /*59a0*/  HMMA.16816.F32 R84, R8, R174, R12 ;  /* 0x000000ae0854723c */ /* 0x000fe4000000180c */
[----:B------:R1:W-:Y:S02]  /*59b0*/  MUFU.EX2 R185, R4 ;  /* 0x0000000400b97308 */ /* 0x0003e40000000800 */
[----:B-1----:R-:W-:Y:S02]  /*59c0*/  FFMA.FTZ R4, R108, c[0x0][0x2d0], -R0 ;  /* 0x0000b4006c047a23 */ /* 0x002fe40000010800 */
[----:B------:R-:W-:-:S04]  /*59d0*/  IMAD.MOV.U32 R108, RZ, RZ, R18 ;  /* 0x000000ffff6c7224 */ /* 0x000fc800078e0012 */
[----:B------:R1:W4:Y:S02]  /*59e0*/  MUFU.EX2 R184, R4 ;  /* 0x0000000400b87308 */ /* 0x0003240000000800 */
[----:B-1----:R-:W-:Y:S02]  /*59f0*/  FFMA.FTZ R4, R116, c[0x0][0x2d0], -R0 ;  /* 0x0000b40074047a23 */ /* 0x002fe40000010800 */
[----:B------:R-:W-:-:S04]  /*5a00*/  IMAD.MOV.U32 R116, RZ, RZ, R49 ;  /* 0x000000ffff747224 */ /* 0x000fc800078e0031 */
[----:B------:R1:W-:Y:S02]  /*5a10*/  MUFU.EX2 R252, R4 ;  /* 0x0000000400fc7308 */ /* 0x0003e40000000800 */
[----:B-1----:R-:W-:Y:S02]  /*5a20*/  FFMA.FTZ R4, R115, c[0x0][0x2d0], -R0 ;  /* 0x0000b40073047a23 */ /* 0x002fe40000010800 */
[----:B------:R-:W-:Y:S04]  /*5a30*/  HMMA.16816.F32 R112, R8, R122, R24 ;  /* 0x0000007a0870723c */ /* 0x000fe80000001818 */
[----:B------:R1:W1:Y:S03]  /*5a40*/  MUFU.EX2 R250, R4 ;  /* 0x0000000400fa7308 */ /* 0x0002660000000800 */
[----:B--2---:R-:W-:-:S02]  /*5a50*/  F2FP.PACK_AB R8, R219, R218 ;  /* 0x000000dadb08723e */ /* 0x004fc400000000ff */
[----:B---3--:R-:W-:Y:S02]  /*5a60*/  F2FP.PACK_AB R10, R109, R52 ;  /* 0x000000346d0a723e */ /* 0x008fe400000000ff */
[----:B----4-:R-:W-:Y:S01]  /*5a70*/  F2FP.PACK_AB R9, R184, R185 ;  /* 0x000000b9b809723e */ /* 0x010fe200000000ff */
[----:B-1----:R-:W-:Y:S01]  /*5a80*/  FFMA.FTZ R4, R131, c[0x0][0x2d0], -R2 ;  /* 0x0000b40083047a23 */ /* 0x002fe20000010802 */
[----:B------:R-:W-:-:S03]  /*5a90*/  F2FP.PACK_AB R11, R250, R252 ;  /* 0x000000fcfa0b723e */ /* 0x000fc600000000ff */
[----:B------:R1:W-:Y:S04]  /*5aa0*/  MUFU.EX2 R251, R4 ;  /* 0x0000000400fb7308 */ /* 0x0003e80000000800 */
[C---:B------:R-:W-:Y:S07]  /*5ab0*/  HMMA.16816.F32 R24, R8.reuse, R76, RZ ;  /* 0x0000004c0818723c */ /* 0x040fee00000018ff */
[----:B------:R-:W-:Y:S01]  /*5ac0*/  IMAD.MOV.U32 R76, RZ, RZ, R248 ;  /* 0x000000ffff4c7224 */ /* 0x000fe200078e00f8 */
[----:B------:R-:W-:Y:S01]  /*5ad0*/  HMMA.16816.F32 R32, R8, R72, RZ ;  /* 0x000000480820723c */ /* 0x000fe200000018ff */
[----:B------:R-:W-:-:S02]  /*5ae0*/  IMAD.MOV.U32 R77, RZ, RZ, R38 ;  /* 0x000000ffff4d7224 */ /* 0x000fc400078e0026 */
[----:B-1----:R-:W-:Y:S02]  /*5af0*/  FFMA.FTZ R4, R136, c[0x0][0x2d0], -R2 ;  /* 0x0000b40088047a23 */ /* 0x002fe40000010802 */
[----:B------:R-:W-:Y:S02]  /*5b00*/  IMAD.MOV.U32 R136, RZ, RZ, R19 ;  /* 0x000000ffff887224 */ /* 0x000fe400078e0013 */
[----:B------:R1:W2:Y:S01]  /*5b10*/  MUFU.EX2 R249, R4 ;  /* 0x0000000400f97308 */ /* 0x0002a20000000800 */
[----:B------:R-:W-:Y:S01]  /*5b20*/  HMMA.16816.F32 R20, R8, R78, RZ ;  /* 0x0000004e0814723c */ /* 0x000fe200000018ff */
[----:B------:R-:W-:-:S06]  /*5b30*/  IMAD.MOV.U32 R73, RZ, RZ, R50 ;  /* 0x000000ffff497224 */ /* 0x000fcc00078e0032 */
[----:B------:R-:W-:Y:S01]  /*5b40*/  MOV R79, R39 ;  /* 0x00000027004f7202 */ /* 0x000fe20000000f00 */
[----:B------:R-:W-:Y:S01]  /*5b50*/  HMMA.16816.F32 R28, R8, R74, RZ ;  /* 0x0000004a081c723c */ /* 0x000fe200000018ff */
[----:B------:R-:W-:Y:S01]  /*5b60*/  IMAD.MOV.U32 R78, RZ, RZ, R111 ;  /* 0x000000ffff4e7224 */ /* 0x000fe200078e006f */
[----:B------:R-:W-:Y:S01]  /*5b70*/  MOV R111, R141 ;  /* 0x0000008d006f7202 */ /* 0x000fe20000000f00 */
[----:B-1----:R-:W-:-:S04]  /*5b80*/  FFMA.FTZ R4, R119, c[0x0][0x2d0], -R0 ;  /* 0x0000b40077047a23 */ /* 0x002fc80000010800 */
[----:B------:R-:W-:Y:S01]  /*5b90*/  MOV R75, R36 ;  /* 0x00000024004b7202 */ /* 0x000fe20000000f00 */
[----:B------:R-:W-:Y:S01]  /*5ba0*/  IMAD.MOV.U32 R74, RZ, RZ, R17 ;  /* 0x000000ffff4a7224 */ /* 0x000fe200078e0011 */
[----:B------:R-:W-:Y:S01]  /*5bb0*/  HMMA.16816.F32 R12, R8, R92, RZ ;  /* 0x0000005c080c723c */ /* 0x000fe200000018ff */
[----:B------:R1:W-:Y:S01]  /*5bc0*/  MUFU.EX2 R247, R4 ;  /* 0x0000000400f77308 */ /* 0x0003e20000000800 */
[----:B------:R-:W-:-:S06]  /*5bd0*/  MOV R119, R48 ;  /* 0x0000003000777202 */ /* 0x000fcc0000000f00 */
[C---:B------:R-:W-:Y:S07]  /*5be0*/  HMMA.16816.F32 R16, R8.reuse, R96, RZ ;  /* 0x000000600810723c */ /* 0x040fee00000018ff */
[----:B------:R-:W-:Y:S01]  /*5bf0*/  IMAD.MOV.U32 R97, RZ, RZ, R52 ;  /* 0x000000ffff617224 */ /* 0x000fe200078e0034 */
[----:B------:R-:W-:Y:S01]  /*5c00*/  HMMA.16816.F32 R40, R8, R94, RZ ;  /* 0x0000005e0828723c */ /* 0x000fe200000018ff */
[----:B-1----:R-:W-:Y:S02]  /*5c10*/  FFMA.FTZ R4, R124, c[0x0][0x2d0], -R0 ;  /* 0x0000b4007c047a23 */ /* 0x002fe40000010800 */
[----:B------:R-:W-:-:S02]  /*5c20*/  IMAD.MOV.U32 R124, RZ, RZ, R51 ;  /* 0x000000ffff7c7224 */ /* 0x000fc400078e0033 */
[----:B------:R1:W3:Y:S01]  /*5c30*/  MUFU.EX2 R246, R4 ;  /* 0x0000000400f67308 */ /* 0x0002e20000000800 */
[----:B------:R-:W-:Y:S02]  /*5c40*/  IMAD.MOV.U32 R52, RZ, RZ, R142 ;  /* 0x000000ffff347224 */ /* 0x000fe400078e008e */
[----:B-1----:R-:W-:Y:S02]  /*5c50*/  FFMA.FTZ R4, R126, c[0x0][0x2d0], -R0 ;  /* 0x0000b4007e047a23 */ /* 0x002fe40000010800 */
[----:B------:R-:W-:-:S03]  /*5c60*/  IMAD.MOV.U32 R126, RZ, RZ, R37 ;  /* 0x000000ffff7e7224 */ /* 0x000fc600078e0025 */
[----:B------:R1:W-:Y:S01]  /*5c70*/  MUFU.EX2 R248, R4 ;  /* 0x0000000400f87308 */ /* 0x0003e20000000800 */
[----:B------:R-:W-:Y:S07]  /*5c80*/  HMMA.16816.F32 R36, R8, R98, RZ ;  /* 0x000000620824723c */ /* 0x000fee00000018ff */
[----:B--2---:R-:W-:Y:S02]  /*5c90*/  F2FP.PACK_AB R10, R249, R251 ;  /* 0x000000fbf90a723e */ /* 0x004fe400000000ff */
[----:B---3--:R-:W-:-:S02]  /*5ca0*/  F2FP.PACK_AB R9, R246, R247 ;  /* 0x000000f7f609723e */ /* 0x008fc400000000ff */
[----:B------:R-:W-:Y:S01]  /*5cb0*/  MOV R99, R53 ;  /* 0x0000003500637202 */ /* 0x000fe20000000f00 */
[----:B------:R-:W-:Y:S02]  /*5cc0*/  IMAD.MOV.U32 R53, RZ, RZ, R143 ;  /* 0x000000ffff357224 */ /* 0x000fe400078e008f */
[----:B-1----:R-:W-:Y:S02]  /*5cd0*/  FFMA.FTZ R4, R137, c[0x0][0x2d0], -R0 ;  /* 0x0000b40089047a23 */ /* 0x002fe40000010800 */
[----:B------:R-:W-:Y:S02]  /*5ce0*/  IMAD.MOV.U32 R137, RZ, RZ, R110 ;  /* 0x000000ffff897224 */ /* 0x000fe400078e006e */
[----:B------:R1:W2:Y:S01]  /*5cf0*/  MUFU.EX2 R72, R4 ;  /* 0x0000000400487308 */ /* 0x0002a20000000800 */
[----:B------:R-:W-:Y:S02]  /*5d00*/  IMAD.MOV.U32 R110, RZ, RZ, R245 ;  /* 0x000000ffff6e7224 */ /* 0x000fe400078e00f5 */
[----:B------:R-:W-:Y:S01]  /*5d10*/  F2FP.PACK_AB R8, R221, R137 ;  /* 0x00000089dd08723e */ /* 0x000fe200000000ff */
[----:B-1----:R-:W-:Y:S01]  /*5d20*/  FFMA.FTZ R4, R193, c[0x0][0x2d0], -R7 ;  /* 0x0000b400c1047a23 */ /* 0x002fe20000010807 */
[----:B--2---:R-:W-:-:S03]  /*5d30*/  F2FP.PACK_AB R11, R72, R248 ;  /* 0x000000f8480b723e */ /* 0x004fc600000000ff */
[----:B------:R1:W-:Y:S04]  /*5d40*/  MUFU.EX2 R245, R4 ;  /* 0x0000000400f57308 */ /* 0x0003e80000000800 */
[C---:B------:R-:W-:Y:S08]  /*5d50*/  HMMA.16816.F32 R20, R8.reuse, R90, R20 ;  /* 0x0000005a0814723c */ /* 0x040ff00000001814 */
[----:B------:R-:W-:Y:S01]  /*5d60*/  HMMA.16816.F32 R48, R8, R104, R32 ;  /* 0x000000680830723c */ /* 0x000fe20000001820 */
[----:B-1----:R-:W-:-:S06]  /*5d70*/  FFMA.FTZ R4, R161, c[0x0][0x2d0], -R2 ;  /* 0x0000b400a1047a23 */ /* 0x002fcc0000010802 */
[----:B------:R-:W-:Y:S01]  /*5d80*/  IMAD.MOV.U32 R105, RZ, RZ, R140 ;  /* 0x000000ffff697224 */ /* 0x000fe200078e008c */
[----:B------:R1:W-:Y:S01]  /*5d90*/  MUFU.EX2 R90, R4 ;  /* 0x00000004005a7308 */ /* 0x0003e20000000800 */
[C---:B------:R-:W-:Y:S08]  /*5da0*/  HMMA.16816.F32 R44, R8.reuse, R88, R24 ;  /* 0x00000058082c723c */ /* 0x040ff00000001818 */
[----:B------:R-:W-:Y:S01]  /*5db0*/  HMMA.16816.F32 R32, R8, R80, R16 ;  /* 0x000000500820723c */ /* 0x000fe20000001810 */
[----:B-1----:R-:W-:-:S07]  /*5dc0*/  FFMA.FTZ R4, R160, c[0x0][0x2d0], -R2 ;  /* 0x0000b400a0047a23 */ /* 0x002fce0000010802 */
[C---:B------:R-:W-:Y:S01]  /*5dd0*/  HMMA.16816.F32 R24, R8.reuse, R100, R12 ;  /* 0x000000640818723c */ /* 0x040fe2000000180c */
[----:B------:R1:W2:Y:S07]  /*5de0*/  MUFU.EX2 R92, R4 ;  /* 0x00000004005c7308 */ /* 0x0002ae0000000800 */
[C---:B------:R-:W-:Y:S08]  /*5df0*/  HMMA.16816.F32 R28, R8.reuse, R106, R28 ;  /* 0x0000006a081c723c */ /* 0x040ff0000000181c */
        /* <DEDUP_REMOVED lines=25> */
[----:B------:R1:W2:Y:S02]  /*5f90*/  MUFU.EX2 R197, R4 ;  /* 0x0000000400c57308 */ /* 0x0002a40000000800 */
[C---:B------:R-:W-:Y:S07]  /*5fa0*/  HMMA.16816.F32 R140, R8.reuse, R68, R48 ;  /* 0x00000044088c723c */ /* 0x040fee0000001830 */
[----:B------:R-:W-:Y:S01]  /*5fb0*/  IMAD.MOV.U32 R50, RZ, RZ, R99 ;  /* 0x000000ffff327224 */ /* 0x000fe200078e0063 */
[----:B------:R-:W-:Y:S01]  /*5fc0*/  MOV R49, R97 ;  /* 0x0000006100317202 */ /* 0x000fe20000000f00 */
[----:B------:R-:W-:Y:S01]  /*5fd0*/  HMMA.16816.F32 R44, R8, R64, R44 ;  /* 0x00000040082c723c */ /* 0x000fe2000000182c */
[----:B------:R-:W-:Y:S01]  /*5fe0*/  IMAD.MOV.U32 R51, RZ, RZ, R105 ;  /* 0x000000ffff337224 */ /* 0x000fe200078e0069 */
[----:B------:R-:W-:Y:S01]  /*5ff0*/  MOV R68, R124 ;  /* 0x0000007c00447202 */ /* 0x000fe20000000f00 */
[----:B-1----:R-:W-:Y:S01]  /*6000*/  FFMA.FTZ R4, R196, c[0x0][0x2d0], -R7 ;  /* 0x0000b400c4047a23 */ /* 0x002fe20000010807 */
[----:B------:R-:W-:Y:S01]  /*6010*/  MOV R196, R76 ;  /* 0x0000004c00c47202 */ /* 0x000fe20000000f00 */
[----:B------:R-:W-:-:S02]  /*6020*/  IMAD.MOV.U32 R124, RZ, RZ, R108 ;  /* 0x000000ffff7c7224 */ /* 0x000fc400078e006c */
[----:B------:R1:W-:Y:S01]  /*6030*/  MUFU.EX2 R131, R4 ;  /* 0x0000000400837308 */ /* 0x0003e20000000800 */
[----:B------:R-:W-:Y:S01]  /*6040*/  MOV R64, R162 ;  /* 0x000000a200407202 */ /* 0x000fe20000000f00 */
[C---:B------:R-:W-:Y:S01]  /*6050*/  HMMA.16816.F32 R144, R8.reuse, R70, R28 ;  /* 0x000000460890723c */ /* 0x040fe2000000181c */
[----:B------:R-:W-:Y:S01]  /*6060*/  LDSM.16.MT88.4 R28, [R214+0x2100] ;  /* 0x00210000d61c783b */ /* 0x000fe20000004200 */
[----:B------:R-:W-:Y:S02]  /*6070*/  IMAD.MOV.U32 R65, RZ, RZ, R54 ;  /* 0x000000ffff417224 */ /* 0x000fe400078e0036 */
[----:B------:R-:W-:Y:S02]  /*6080*/  IMAD.MOV.U32 R69, RZ, RZ, R73 ;  /* 0x000000ffff457224 */ /* 0x000fe400078e0049 */
[----:B------:R-:W-:Y:S02]  /*6090*/  IMAD.MOV.U32 R48, RZ, RZ, R137 ;  /* 0x000000ffff307224 */ /* 0x000fe400078e0089 */
[----:B------:R-:W-:Y:S01]  /*60a0*/  HMMA.16816.F32 R104, R8, R60, R32 ;  /* 0x0000003c0868723c */ /* 0x000fe20000001820 */
[----:B------:R-:W4:Y:S01]  /*60b0*/  LDSM.16.MT88.4 R32, [R216+0x2100] ;  /* 0x00210000d820783b */ /* 0x000f220000004200 */
[----:B------:R-:W-:-:S02]  /*60c0*/  IMAD.MOV.U32 R70, RZ, RZ, R77 ;  /* 0x000000ffff467224 */ /* 0x000fc400078e004d */
[----:B------:R-:W-:Y:S02]  /*60d0*/  IMAD.MOV.U32 R71, RZ, RZ, R75 ;  /* 0x000000ffff477224 */ /* 0x000fe400078e004b */
[----:B-1----:R-:W-:Y:S02]  /*60e0*/  FFMA.FTZ R4, R200, c[0x0][0x2d0], -R7 ;  /* 0x0000b400c8047a23 */ /* 0x002fe40000010807 */
[----:B------:R-:W-:Y:S02]  /*60f0*/  IMAD.MOV.U32 R200, RZ, RZ, R79 ;  /* 0x000000ffffc87224 */ /* 0x000fe400078e004f */
[----:B------:R1:W1:Y:S01]  /*6100*/  MUFU.EX2 R193, R4 ;  /* 0x0000000400c17308 */ /* 0x0002620000000800 */
[----:B------:R-:W-:Y:S02]  /*6110*/  IMAD.MOV.U32 R73, RZ, RZ, R136 ;  /* 0x000000ffff497224 */ /* 0x000fe400078e0088 */
[----:B-1----:R-:W-:Y:S02]  /*6120*/  FFMA.FTZ R4, R201, c[0x0][0x2d0], -R7 ;  /* 0x0000b400c9047a23 */ /* 0x002fe40000010807 */
[----:B------:R-:W-:-:S03]  /*6130*/  IMAD.MOV.U32 R201, RZ, RZ, R78 ;  /* 0x000000ffffc97224 */ /* 0x000fc600078e004e */
[----:B------:R1:W-:Y:S02]  /*6140*/  MUFU.EX2 R99, R4 ;  /* 0x0000000400637308 */ /* 0x0003e40000000800 */
[----:B-1----:R-:W-:Y:S02]  /*6150*/  FFMA.FTZ R4, R202, c[0x0][0x2d0], -R7 ;  /* 0x0000b400ca047a23 */ /* 0x002fe40000010807 */
[----:B------:R-:W-:Y:S01]  /*6160*/  IMAD.MOV.U32 R202, RZ, RZ, R126 ;  /* 0x000000ffffca7224 */ /* 0x000fe200078e007e */
[----:B------:R-:W-:-:S03]  /*6170*/  MOV R126, R127 ;  /* 0x0000007f007e7202 */ /* 0x000fc60000000f00 */
[----:B------:R1:W-:Y:S01]  /*6180*/  MUFU.EX2 R97, R4 ;  /* 0x0000000400617308 */ /* 0x0003e20000000800 */
[----:B------:R-:W-:Y:S02]  /*6190*/  IMAD.MOV.U32 R127, RZ, RZ, R111 ;  /* 0x000000ffff7f7224 */ /* 0x000fe400078e006f */
[C---:B------:R-:W-:Y:S01]  /*61a0*/  HMMA.16816.F32 R108, R8.reuse, R62, R16 ;  /* 0x0000003e086c723c */ /* 0x040fe20000001810 */
[----:B------:R-:W-:Y:S01]  /*61b0*/  LDSM.16.MT88.4 R16, [R213+0x2900] ;  /* 0x00290000d510783b */ /* 0x000fe20000004200 */
[----:B-1----:R-:W-:Y:S02]  /*61c0*/  FFMA.FTZ R4, R192, c[0x0][0x2d0], -R6 ;  /* 0x0000b400c0047a23 */ /* 0x002fe40000010806 */
[----:B------:R-:W-:Y:S02]  /*61d0*/  IMAD.MOV.U32 R192, RZ, RZ, R163 ;  /* 0x000000ffffc07224 */ /* 0x000fe400078e00a3 */
[----:B------:R1:W-:Y:S02]  /*61e0*/  MUFU.EX2 R89, R4 ;  /* 0x0000000400597308 */ /* 0x0003e40000000800 */
[C---:B------:R-:W-:Y:S01]  /*61f0*/  HMMA.16816.F32 R160, R8.reuse, R66, R20 ;  /* 0x0000004208a0723c */ /* 0x040fe20000001814 */
[----:B------:R-:W3:Y:S06]  /*6200*/  LDSM.16.MT88.4 R20, [R215+0x2100] ;  /* 0x00210000d714783b */ /* 0x000eec0000004200 */
[----:B------:R-:W-:Y:S01]  /*6210*/  IMAD.MOV.U32 R67, RZ, RZ, R55 ;  /* 0x000000ffff437224 */ /* 0x000fe200078e0037 */
[----:B------:R-:W-:Y:S01]  /*6220*/  MOV R66, R70 ;  /* 0x0000004600427202 */ /* 0x000fe20000000f00 */
[----:B------:R-:W-:Y:S01]  /*6230*/  HMMA.16816.F32 R52, R8, R56, R24 ;  /* 0x000000380834723c */ /* 0x000fe20000001818 */
[----:B------:R-:W3:Y:S01]  /*6240*/  LDSM.16.MT88.4 R24, [R216+0x2900] ;  /* 0x00290000d818783b */ /* 0x000ee20000004200 */
[----:B------:R-:W-:-:S03]  /*6250*/  IMAD.MOV.U32 R70, RZ, RZ, R222 ;  /* 0x000000ffff467224 */ /* 0x000fc600078e00de */
[----:B------:R3:W5:Y:S01]  /*6260*/  LDL.LU R222, [R1+0x60] ;  /* 0x0000600001de7983 */ /* 0x0007620000300800 */
[----:B-1----:R-:W-:Y:S02]  /*6270*/  FFMA.FTZ R4, R195, c[0x0][0x2d0], -R6 ;  /* 0x0000b400c3047a23 */ /* 0x002fe40000010806 */
[----:B------:R-:W-:Y:S01]  /*6280*/  HMMA.16816.F32 R56, R8, R58, R12 ;  /* 0x0000003a0838723c */ /* 0x000fe2000000180c */
[----:B------:R-:W-:Y:S01]  /*6290*/  IMAD.MOV.U32 R195, RZ, RZ, R202 ;  /* 0x000000ffffc37224 */ /* 0x000fe200078e00ca */
[----:B------:R1:W1:Y:S01]  /*62a0*/  MUFU.EX2 R88, R4 ;  /* 0x0000000400587308 */ /* 0x0002620000000800 */
[----:B------:R-:W-:-:S04]  /*62b0*/  MOV R202, R50 ;  /* 0x0000003200ca7202 */ /* 0x000fc80000000f00 */
[----:B--2---:R-:W-:Y:S02]  /*62c0*/  F2FP.PACK_AB R8, R197, R245 ;  /* 0x000000f5c508723e */ /* 0x004fe400000000ff */
[----:B------:R-:W-:Y:S01]  /*62d0*/  F2FP.PACK_AB R10, R193, R131 ;  /* 0x00000083c10a723e */ /* 0x000fe200000000ff */
[----:B-1----:R-:W-:Y:S01]  /*62e0*/  FFMA.FTZ R4, R194, c[0x0][0x2d0], -R6 ;  /* 0x0000b400c2047a23 */ /* 0x002fe20000010806 */
[----:B------:R-:W-:-:S03]  /*62f0*/  F2FP.PACK_AB R9, R88, R89 ;  /* 0x000000595809723e */ /* 0x000fc600000000ff */
[----:B------:R1:W-:Y:S02]  /*6300*/  MUFU.EX2 R83, R4 ;  /* 0x0000000400537308 */ /* 0x0003e40000000800 */
[----:B-1----:R-:W-:-:S06]  /*6310*/  FFMA.FTZ R4, R198, c[0x0][0x2d0], -R6 ;  /* 0x0000b400c6047a23 */ /* 0x002fcc0000010806 */
[----:B------:R1:W2:Y:S02]  /*6320*/  MUFU.EX2 R81, R4 ;  /* 0x0000000400517308 */ /* 0x0002a40000000800 */
[----:B-1----:R-:W-:Y:S01]  /*6330*/  FFMA.FTZ R4, R230, c[0x0][0x2d0], -R7 ;  /* 0x0000b400e6047a23 */ /* 0x002fe20000010807 */
[----:B--2---:R-:W-:Y:S01]  /*6340*/  F2FP.PACK_AB R11, R81, R83 ;  /* 0x00000053510b723e */ /* 0x004fe200000000ff */
[----:B------:R-:W-:-:S04]  /*6350*/  IMAD.MOV.U32 R50, RZ, RZ, R43 ;  /* 0x000000ffff327224 */ /* 0x000fc800078e002b */
[----:B------:R1:W-:Y:S01]  /*6360*/  MUFU.EX2 R82, R4 ;  /* 0x0000000400527308 */ /* 0x0003e20000000800 */
[----:B------:R-:W-:Y:S01]  /*6370*/  FFMA.FTZ R7, R233, c[0x0][0x2d0], -R7 ;  /* 0x0000b400e9077a23 */ /* 0x000fe20000010807 */
[----:B---3--:R-:W-:Y:S01]  /*6380*/  HMMA.16816.F32 R136, R8, R36, R180 ;  /* 0x000000240888723c */ /* 0x008fe200000018b4 */
[----:B------:R-:W-:Y:S01]  /*6390*/  IMAD.MOV.U32 R43, RZ, RZ, R118 ;  /* 0x000000ffff2b7224 */ /* 0x000fe200078e0076 */
[----:B------:R-:W-:-:S04]  /*63a0*/  MOV R198, R50 ;  /* 0x0000003200c67202 */ /* 0x000fc80000000f00 */
[----:B------:R-:W-:Y:S01]  /*63b0*/  MUFU.EX2 R80, R7 ;  /* 0x0000000700507308 */ /* 0x000fe20000000800 */
[----:B------:R-:W-:Y:S01]  /*63c0*/  IMAD.MOV.U32 R182, RZ, RZ, R65 ;  /* 0x000000ffffb67224 */ /* 0x000fe200078e0041 */
[C---:B------:R-:W-:Y:S01]  /*63d0*/  HMMA.16816.F32 R148, R8.reuse, R38, R148 ;  /* 0x000000260894723c */ /* 0x040fe20000001894 */
[----:B------:R-:W-:Y:S02]  /*63e0*/  IMAD.MOV.U32 R65, RZ, RZ, R74 ;  /* 0x000000ffff417224 */ /* 0x000fe400078e004a */
[----:B------:R-:W-:Y:S02]  /*63f0*/  IMAD.MOV.U32 R181, RZ, RZ, R64 ;  /* 0x000000ffffb57224 */ /* 0x000fe400078e0040 */
[----:B-1----:R-:W-:Y:S01]  /*6400*/  FFMA.FTZ R4, R205, c[0x0][0x2d0], -R6 ;  /* 0x0000b400cd047a23 */ /* 0x002fe20000010806 */
[----:B------:R-:W-:Y:S01]  /*6410*/  MOV R205, R192 ;  /* 0x000000c000cd7202 */ /* 0x000fe20000000f00 */
[----:B------:R-:W-:Y:S01]  /*6420*/  IMAD.MOV.U32 R192, RZ, RZ, R48 ;  /* 0x000000ffffc07224 */ /* 0x000fe200078e0030 */
[----:B----4-:R-:W-:Y:S01]  /*6430*/  HMMA.16816.F32 R152, R8, R32, R152 ;  /* 0x000000200898723c */ /* 0x010fe20000001898 */
[----:B------:R1:W-:Y:S01]  /*6440*/  MUFU.EX2 R79, R4 ;  /* 0x00000004004f7308 */ /* 0x0003e20000000800 */
[----:B------:R-:W-:-:S06]  /*6450*/  IMAD.MOV.U32 R64, RZ, RZ, R49 ;  /* 0x000000ffff407224 */ /* 0x000fcc00078e0031 */
[C---:B------:R-:W-:Y:S08]  /*6460*/  HMMA.16816.F32 R100, R8.reuse, R34, R168 ;  /* 0x000000220864723c */ /* 0x040ff000000018a8 */
[----:B------:R-:W-:Y:S01]  /*6470*/  HMMA.16816.F32 R164, R8, R28, R164 ;  /* 0x0000001c08a4723c */ /* 0x000fe200000018a4 */
[----:B-1----:R-:W-:-:S04]  /*6480*/  FFMA.FTZ R4, R209, c[0x0][0x2d0], -R6 ;  /* 0x0000b400d1047a23 */ /* 0x002fc80000010806 */
[----:B------:R1:W2:Y:S02]  /*6490*/  MUFU.EX2 R78, R4 ;  /* 0x00000004004e7308 */ /* 0x0002a40000000800 */
[----:B-1----:R-:W-:Y:S02]  /*64a0*/  FFMA.FTZ R4, R210, c[0x0][0x2d0], -R6 ;  /* 0x0000b400d2047a23 */ /* 0x002fe40000010806 */
[----:B------:R-:W-:-:S04]  /*64b0*/  IMAD.MOV.U32 R48, RZ, RZ, R41 ;  /* 0x000000ffff307224 */ /* 0x000fc800078e0029 */
[----:B------:R1:W-:Y:S01]  /*64c0*/  MUFU.EX2 R77, R4 ;  /* 0x00000004004d7308 */ /* 0x0003e20000000800 */
[----:B------:R-:W-:Y:S02]  /*64d0*/  IMAD.MOV.U32 R41, RZ, RZ, R73 ;  /* 0x000000ffff297224 */ /* 0x000fe400078e0049 */
[----:B------:R-:W-:Y:S01]  /*64e0*/  IMAD.MOV.U32 R49, RZ, RZ, R42 ;  /* 0x000000ffff317224 */ /* 0x000fe200078e002a */
[----:B------:R-:W-:Y:S01]  /*64f0*/  HMMA.16816.F32 R112, R8, R30, R112 ;  /* 0x0000001e0870723c */ /* 0x000fe20000001870 */
[----:B------:R-:W-:Y:S02]  /*6500*/  FFMA.FTZ R6, R229, c[0x0][0x2d0], -R6 ;  /* 0x0000b400e5067a23 */ /* 0x000fe40000010806 */
[--C-:B-1----:R-:W-:Y:S01]  /*6510*/  FFMA.FTZ R4, R207, c[0x0][0x2d0], -R2.reuse ;  /* 0x0000b400cf047a23 */ /* 0x102fe20000010802 */
[----:B------:R-:W-:Y:S01]  /*6520*/  MOV R233, R41 ;  /* 0x0000002900e97202 */ /* 0x000fe20000000f00 */
[----:B------:R-:W-:Y:S01]  /*6530*/  IMAD.MOV.U32 R42, RZ, RZ, R119 ;  /* 0x000000ffff2a7224 */ /* 0x000fe200078e0077 */
[----:B------:R-:W1:Y:S08]  /*6540*/  MUFU.EX2 R76, R6 ;  /* 0x00000006004c7308 */ /* 0x000e700000000800 */
[----:B------:R3:W-:Y:S02]  /*6550*/  MUFU.EX2 R75, R4 ;  /* 0x00000004004b7308 */ /* 0x0007e40000000800 */
[----:B---3--:R-:W-:-:S02]  /*6560*/  FFMA.FTZ R4, R208, c[0x0][0x2d0], -R2 ;  /* 0x0000b400d0047a23 */ /* 0x008fc40000010802 */
[----:B------:R-:W-:-:S04]  /*6570*/  IMAD.MOV.U32 R208, RZ, RZ, R67 ;  /* 0x000000ffffd07224 */ /* 0x000fc800078e0043 */
[----:B------:R3:W4:Y:S01]  /*6580*/  MUFU.EX2 R74, R4 ;  /* 0x00000004004a7308 */ /* 0x0007220000000800 */
[----:B------:R-:W-:Y:S02]  /*6590*/  IMAD.MOV.U32 R67, RZ, RZ, R201 ;  /* 0x000000ffff437224 */ /* 0x000fe400078e00c9 */
[----:B------:R-:W-:Y:S01]  /*65a0*/  IMAD.MOV.U32 R201, RZ, RZ, R51 ;  /* 0x000000ffffc97224 */ /* 0x000fe200078e0033 */
[----:B------:R-:W-:Y:S01]  /*65b0*/  MOV R51, R126 ;  /* 0x0000007e00337202 */ /* 0x000fe20000000f00 */
[----:B------:R-:W-:Y:S02]  /*65c0*/  IMAD.MOV.U32 R126, RZ, RZ, R117 ;  /* 0x000000ffff7e7224 */ /* 0x000fe400078e0075 */
[----:B---3--:R-:W-:Y:S01]  /*65d0*/  FFMA.FTZ R4, R211, c[0x0][0x2d0], -R2 ;  /* 0x0000b400d3047a23 */ /* 0x008fe20000010802 */
[----:B------:R-:W-:Y:S01]  /*65e0*/  MOV R211, R40 ;  /* 0x0000002800d37202 */ /* 0x000fe20000000f00 */
[----:B------:R-:W-:Y:S01]  /*65f0*/  IMAD.MOV.U32 R40, RZ, RZ, R124 ;  /* 0x000000ffff287224 */ /* 0x000fe200078e007c */
[----:B------:R-:W-:Y:S01]  /*6600*/  MOV R124, R116 ;  /* 0x00000074007c7202 */ /* 0x000fe20000000f00 */
[----:B------:R3:W-:Y:S01]  /*6610*/  MUFU.EX2 R73, R4 ;  /* 0x0000000400497308 */ /* 0x0007e20000000800 */
[----:B------:R-:W-:Y:S01]  /*6620*/  HMMA.16816.F32 R116, R8, R20, R176 ;  /* 0x000000140874723c */ /* 0x000fe200000018b0 */
[----:B------:R-:W-:-:S02]  /*6630*/  IMAD.MOV.U32 R230, RZ, RZ, R51 ;  /* 0x000000ffffe67224 */ /* 0x000fc400078e0033 */
[----:B------:R-:W-:-:S04]  /*6640*/  IMAD.MOV.U32 R194, RZ, RZ, R40 ;  /* 0x000000ffffc27224 */ /* 0x000fc800078e0028 */
[----:B------:R-:W-:Y:S01]  /*6650*/  MOV R179, R195 ;  /* 0x000000c300b37202 */ /* 0x000fe20000000f00 */
[----:B------:R-:W-:Y:S01]  /*6660*/  IMAD.MOV.U32 R195, RZ, RZ, R71 ;  /* 0x000000ffffc37224 */ /* 0x000fe200078e0047 */
[----:B------:R-:W-:Y:S01]  /*6670*/  HMMA.16816.F32 R8, R8, R22, R84 ;  /* 0x000000160808723c */ /* 0x000fe20000001854 */
[----:B---3--:R-:W-:Y:S02]  /*6680*/  FFMA.FTZ R4, R232, c[0x0][0x2d0], -R2 ;  /* 0x0000b400e8047a23 */ /* 0x008fe40000010802 */
[----:B------:R-:W-:Y:S02]  /*6690*/  IMAD.MOV.U32 R232, RZ, RZ, R48 ;  /* 0x000000ffffe87224 */ /* 0x000fe400078e0030 */
[----:B------:R3:W1:Y:S01]  /*66a0*/  MUFU.EX2 R71, R4 ;  /* 0x0000000400477308 */ /* 0x0006620000000800 */
[----:B------:R-:W-:Y:S02]  /*66b0*/  IMAD.MOV.U32 R207, RZ, RZ, R42 ;  /* 0x000000ffffcf7224 */ /* 0x000fe400078e002a */
[----:B------:R-:W-:-:S02]  /*66c0*/  IMAD.MOV.U32 R87, RZ, RZ, R43 ;  /* 0x000000ffff577224 */ /* 0x000fc400078e002b */
[----:B------:R-:W4:Y:S01]  /*66d0*/  LDSM.16.MT88.4 R40, [R214+0x2900] ;  /* 0x00290000d628783b */ /* 0x000f220000004200 */
[----:B---3--:R-:W-:Y:S02]  /*66e0*/  FFMA.FTZ R4, R199, c[0x0][0x2d0], -R0 ;  /* 0x0000b400c7047a23 */ /* 0x008fe40000010800 */
[----:B------:R-:W-:Y:S02]  /*66f0*/  IMAD.MOV.U32 R199, RZ, RZ, R49 ;  /* 0x000000ffffc77224 */ /* 0x000fe400078e0031 */
[----:B------:R-:W3:Y:S01]  /*6700*/  LDSM.16.MT88.4 R48, [R215+0x2900] ;  /* 0x00290000d730783b */ /* 0x000ee20000004200 */
[----:B------:R-:W-:Y:S02]  /*6710*/  F2FP.PACK_AB R168, R97, R99 ;  /* 0x0000006361a8723e */ /* 0x000fe400000000ff */
[----:B--2---:R-:W-:Y:S02]  /*6720*/  F2FP.PACK_AB R169, R78, R79 ;  /* 0x0000004f4ea9723e */ /* 0x004fe400000000ff */
[----:B------:R-:W-:-:S02]  /*6730*/  F2FP.PACK_AB R170, R80, R82 ;  /* 0x0000005250aa723e */ /* 0x000fc400000000ff */
[----:B-1----:R-:W-:Y:S02]  /*6740*/  F2FP.PACK_AB R171, R76, R77 ;  /* 0x0000004d4cab723e */ /* 0x002fe400000000ff */
[----:B------:R-:W-:Y:S02]  /*6750*/  MOV R176, R69 ;  /* 0x0000004500b07202 */ /* 0x000fe40000000f00 */
[----:B------:R1:W-:Y:S01]  /*6760*/  MUFU.EX2 R69, R4 ;  /* 0x0000000400457308 */ /* 0x0003e20000000800 */
[----:B------:R-:W-:Y:S02]  /*6770*/  MOV R210, R70 ;  /* 0x0000004600d27202 */ /* 0x000fe40000000f00 */
[C---:B------:R-:W-:Y:S08]  /*6780*/  HMMA.16816.F32 R136, R168.reuse, R16, R136 ;  /* 0x00000010a888723c */ /* 0x040ff00000001888 */
[----:B------:R-:W-:Y:S01]  /*6790*/  HMMA.16816.F32 R148, R168, R18, R148 ;  /* 0x00000012a894723c */ /* 0x000fe20000001894 */
[----:B-1----:R-:W-:-:S07]  /*67a0*/  FFMA.FTZ R4, R203, c[0x0][0x2d0], -R0 ;  /* 0x0000b400cb047a23 */ /* 0x002fce0000010800 */
[C---:B------:R-:W-:Y:S01]  /*67b0*/  HMMA.16816.F32 R152, R168.reuse, R24, R152 ;  /* 0x00000018a898723c */ /* 0x040fe20000001898 */
[----:B------:R1:W2:Y:S07]  /*67c0*/  MUFU.EX2 R70, R4 ;  /* 0x0000000400467308 */ /* 0x0002ae0000000800 */
[C---:B------:R-:W-:Y:S08]  /*67d0*/  HMMA.16816.F32 R100, R168.reuse, R26, R100 ;  /* 0x0000001aa864723c */ /* 0x040ff00000001864 */
[----:B----4-:R-:W-:Y:S01]  /*67e0*/  HMMA.16816.F32 R164, R168, R40, R164 ;  /* 0x00000028a8a4723c */ /* 0x010fe200000018a4 */
[----:B-1----:R-:W-:-:S07]  /*67f0*/  FFMA.FTZ R4, R204, c[0x0][0x2d0], -R0 ;  /* 0x0000b400cc047a23 */ /* 0x002fce0000010800 */
[C---:B------:R-:W-:Y:S01]  /*6800*/  HMMA.16816.F32 R112, R168.reuse, R42, R112 ;  /* 0x0000002aa870723c */ /* 0x040fe20000001870 */
[----:B------:R1:W-:Y:S07]  /*6810*/  MUFU.EX2 R61, R4 ;  /* 0x00000004003d7308 */ /* 0x0003ee0000000800 */
[C---:B---3--:R-:W-:Y:S08]  /*6820*/  HMMA.16816.F32 R116, R168.reuse, R48, R116 ;  /* 0x00000030a874723c */ /* 0x048ff00000001874 */
[----:B------:R-:W-:Y:S01]  /*6830*/  HMMA.16816.F32 R168, R168, R50, R8 ;  /* 0x00000032a8a8723c */ /* 0x000fe20000001808 */
[----:B-1----:R-:W-:-:S06]  /*6840*/  FFMA.FTZ R4, R206, c[0x0][0x2d0], -R0 ;  /* 0x0000b400ce047a23 */ /* 0x002fcc0000010800 */
[----:B------:R-:W-:-:S04]  /*6850*/  FFMA.FTZ R8, R236, c[0x0][0x2d0], -R2 ;  /* 0x0000b400ec087a23 */ /* 0x000fc80000010802 */
[----:B------:R1:W-:Y:S01]  /*6860*/  MUFU.EX2 R62, R8 ;  /* 0x00000008003e7308 */ /* 0x0003e20000000800 */
[----:B------:R-:W-:Y:S01]  /*6870*/  MOV R178, R192 ;  /* 0x000000c000b27202 */ /* 0x000fe20000000f00 */
[----:B------:R-:W-:-:S06]  /*6880*/  IMAD.MOV.U32 R192, RZ, RZ, R65 ;  /* 0x000000ffffc07224 */ /* 0x000fcc00078e0041 */
[----:B------:R-:W3:Y:S01]  /*6890*/  MUFU.EX2 R60, R4 ;  /* 0x00000004003c7308 */ /* 0x000ee20000000800 */
[----:B-1----:R-:W-:-:S07]  /*68a0*/  FFMA.FTZ R8, R237, c[0x0][0x2d0], -R2 ;  /* 0x0000b400ed087a23 */ /* 0x002fce0000010802 */
[----:B------:R1:W4:Y:S01]  /*68b0*/  MUFU.EX2 R63, R8 ;  /* 0x00000008003f7308 */ /* 0x0003220000000800 */
[----:B------:R-:W-:Y:S02]  /*68c0*/  IMAD.MOV.U32 R180, RZ, RZ, R66 ;  /* 0x000000ffffb47224 */ /* 0x000fe400078e0042 */
[----:B------:R-:W-:Y:S02]  /*68d0*/  IMAD.MOV.U32 R209, RZ, RZ, R67 ;  /* 0x000000ffffd17224 */ /* 0x000fe400078e0043 */
[----:B-1----:R-:W-:-:S04]  /*68e0*/  FFMA.FTZ R8, R238, c[0x0][0x2d0], -R2 ;  /* 0x0000b400ee087a23 */ /* 0x002fc80000010802 */
[----:B------:R1:W-:Y:S01]  /*68f0*/  MUFU.EX2 R65, R8 ;  /* 0x0000000800417308 */ /* 0x0003e20000000800 */
[----:B------:R-:W-:Y:S01]  /*6900*/  IMAD.MOV.U32 R203, RZ, RZ, R5 ;  /* 0x000000ffffcb7224 */ /* 0x000fe200078e0005 */
[----:B------:R-:W-:Y:S02]  /*6910*/  F2FP.PACK_AB R4, R74, R75 ;  /* 0x0000004b4a04723e */ /* 0x000fe400000000ff */
[----:B------:R-:W-:Y:S02]  /*6920*/  F2FP.PACK_AB R6, R71, R73 ;  /* 0x000000494706723e */ /* 0x000fe400000000ff */
[----:B--2---:R-:W-:Y:S01]  /*6930*/  F2FP.PACK_AB R5, R70, R69 ;  /* 0x000000454605723e */ /* 0x004fe200000000ff */
[----:B-1----:R-:W-:-:S04]  /*6940*/  FFMA.FTZ R8, R239, c[0x0][0x2d0], -R2 ;  /* 0x0000b400ef087a23 */ /* 0x002fc80000010802 */
[----:B------:R1:W2:Y:S01]  /*6950*/  MUFU.EX2 R66, R8 ;  /* 0x0000000800427308 */ /* 0x0002a20000000800 */
[----:B---3--:R-:W-:Y:S01]  /*6960*/  F2FP.PACK_AB R7, R60, R61 ;  /* 0x0000003d3c07723e */ /* 0x008fe200000000ff */
[----:B------:R-:W-:Y:S02]  /*6970*/  IMAD.MOV.U32 R229, RZ, RZ, R68 ;  /* 0x000000ffffe57224 */ /* 0x000fe400078e0044 */
[----:B-1----:R-:W-:-:S04]  /*6980*/  FFMA.FTZ R8, R240, c[0x0][0x2d0], -R2 ;  /* 0x0000b400f0087a23 */ /* 0x002fc80000010802 */
[----:B------:R1:W-:Y:S01]  /*6990*/  MUFU.EX2 R67, R8 ;  /* 0x0000000800437308 */ /* 0x0003e20000000800 */
[C---:B------:R-:W-:Y:S08]  /*69a0*/  HMMA.16816.F32 R140, R4.reuse, R156, R140 ;  /* 0x0000009c048c723c */ /* 0x040ff0000000188c */
[----:B------:R-:W-:Y:S01]  /*69b0*/  HMMA.16816.F32 R144, R4, R158, R144 ;  /* 0x0000009e0490723c */ /* 0x000fe20000001890 */
[----:B-1----:R-:W-:-:S04]  /*69c0*/  FFMA.FTZ R8, R241, c[0x0][0x2d0], -R2 ;  /* 0x0000b400f1087a23 */ /* 0x002fc80000010802 */
[----:B------:R1:W-:Y:S03]  /*69d0*/  MUFU.EX2 R68, R8 ;  /* 0x0000000800447308 */ /* 0x0003e60000000800 */
[----:B------:R-:W-:Y:S01]  /*69e0*/  HMMA.16816.F32 R156, R4, R132, R44 ;  /* 0x00000084049c723c */ /* 0x000fe2000000182c */
[----:B------:R-:W-:Y:S02]  /*69f0*/  IMAD.MOV.U32 R177, RZ, RZ, R64 ;  /* 0x000000ffffb17224 */ /* 0x000fe400078e0040 */
[----:B-1----:R-:W-:-:S04]  /*6a00*/  FFMA.FTZ R8, R234, c[0x0][0x2d0], -R0 ;  /* 0x0000b400ea087a23 */ /* 0x002fc80000010800 */
[----:B------:R1:W-:Y:S02]  /*6a10*/  MUFU.EX2 R44, R8 ;  /* 0x00000008002c7308 */ /* 0x0003e40000000800 */
[----:B-1----:R-:W-:-:S06]  /*6a20*/  FFMA.FTZ R8, R235, c[0x0][0x2d0], -R0 ;  /* 0x0000b400eb087a23 */ /* 0x002fcc0000010800 */
[----:B------:R1:W3:Y:S02]  /*6a30*/  MUFU.EX2 R45, R8 ;  /* 0x00000008002d7308 */ /* 0x0002e40000000800 */
[----:B-1----:R-:W-:-:S06]  /*6a40*/  FFMA.FTZ R8, R187, c[0x0][0x2d0], -R0 ;  /* 0x0000b400bb087a23 */ /* 0x002fcc0000010800 */
[----:B------:R1:W-:Y:S02]  /*6a50*/  MUFU.EX2 R64, R8 ;  /* 0x0000000800407308 */ /* 0x0003e40000000800 */
[----:B-1----:R-:W-:-:S06]  /*6a60*/  FFMA.FTZ R8, R186, c[0x0][0x2d0], -R0 ;  /* 0x0000b400ba087a23 */ /* 0x002fcc0000010800 */
[----:B------:R1:W1:Y:S01]  /*6a70*/  MUFU.EX2 R47, R8 ;  /* 0x00000008002f7308 */ /* 0x0002620000000800 */
        /* <DEDUP_REMOVED lines=9> */
[----:B----4-:R-:W-:Y:S01]  /*6b10*/  F2FP.PACK_AB R4, R63, R62 ;  /* 0x0000003e3f04723e */ /* 0x010fe200000000ff */
[----:B--2---:R-:W-:Y:S01]  /*6b20*/  FFMA.FTZ R2, R190, c[0x0][0x2d0], -R0 ;  /* 0x0000b400be027a23 */ /* 0x004fe20000010800 */
[----:B------:R-:W-:-:S02]  /*6b30*/  F2FP.PACK_AB R6, R66, R65 ;  /* 0x000000414206723e */ /* 0x000fc400000000ff */
[----:B---3--:R-:W-:Y:S02]  /*6b40*/  F2FP.PACK_AB R5, R45, R44 ;  /* 0x0000002c2d05723e */ /* 0x008fe400000000ff */
[----:B------:R-:W-:Y:S01]  /*6b50*/  F2FP.PACK_AB R7, R47, R64 ;  /* 0x000000402f07723e */ /* 0x000fe200000000ff */
[----:B------:R1:W2:Y:S01]  /*6b60*/  MUFU.EX2 R46, R2 ;  /* 0x00000002002e7308 */ /* 0x0002a20000000800 */
[----:B------:R-:W-:-:S05]  /*6b70*/  MOV R84, R125 ;  /* 0x0000007d00547202 */ /* 0x000fca0000000f00 */
[----:B------:R-:W-:Y:S01]  /*6b80*/  HMMA.16816.F32 R140, R4, R36, R140 ;  /* 0x00000024048c723c */ /* 0x000fe2000000188c */
[----:B------:R-:W-:Y:S01]  /*6b90*/  MOV R86, R126 ;  /* 0x0000007e00567202 */ /* 0x000fe20000000f00 */
[----:B------:R-:W-:Y:S02]  /*6ba0*/  IMAD.MOV.U32 R85, RZ, RZ, R124 ;  /* 0x000000ffff557224 */ /* 0x000fe400078e007c */
[----:B-1----:R-:W-:-:S04]  /*6bb0*/  FFMA.FTZ R2, R189, c[0x0][0x2d0], -R0 ;  /* 0x0000b400bd027a23 */ /* 0x002fc80000010800 */
[----:B------:R1:W3:Y:S01]  /*6bc0*/  MUFU.EX2 R37, R2 ;  /* 0x0000000200257308 */ /* 0x0002e20000000800 */
[----:B------:R-:W-:Y:S01]  /*6bd0*/  HMMA.16816.F32 R156, R4, R32, R156 ;  /* 0x00000020049c723c */ /* 0x000fe2000000189c */
[--C-:B-1----:R-:W-:Y:S02]  /*6be0*/  FFMA.FTZ R2, R191, c[0x0][0x2d0], -R0.reuse ;  /* 0x0000b400bf027a23 */ /* 0x102fe40000010800 */
[----:B------:R-:W-:-:S04]  /*6bf0*/  FFMA.FTZ R0, R188, c[0x0][0x2d0], -R0 ;  /* 0x0000b400bc007a23 */ /* 0x000fc80000010800 */
[----:B------:R1:W4:Y:S01]  /*6c00*/  MUFU.EX2 R36, R2 ;  /* 0x0000000200247308 */ /* 0x0003220000000800 */
[----:B------:R-:W-:Y:S07]  /*6c10*/  HMMA.16816.F32 R144, R4, R38, R144 ;  /* 0x000000260490723c */ /* 0x000fee0000001890 */
[----:B------:R2:W2:Y:S01]  /*6c20*/  MUFU.EX2 R32, R0 ;  /* 0x0000000000207308 */ /* 0x0004a20000000800 */
[----:B-1----:R-:W-:Y:S01]  /*6c30*/  FADD.FTZ R2, R84, R203 ;  /* 0x000000cb54027221 */ /* 0x002fe20000010000 */
[----:B------:R-:W-:Y:S01]  /*6c40*/  MOV R203, R86 ;  /* 0x0000005600cb7202 */ /* 0x000fe20000000f00 */
[----:B------:R-:W-:Y:S01]  /*6c50*/  IMAD.MOV.U32 R84, RZ, RZ, R85 ;  /* 0x000000ffff547224 */ /* 0x000fe200078e0055 */
[----:B------:R-:W-:Y:S01]  /*6c60*/  MOV R86, R179 ;  /* 0x000000b300567202 */ /* 0x000fe20000000f00 */
[----:B------:R-:W-:-:S02]  /*6c70*/  FADD.FTZ R2, R217, R2 ;  /* 0x00000002d9027221 */ /* 0x000fc40000010000 */
[----:B--2---:R-:W-:Y:S01]  /*6c80*/  FADD.FTZ R0, R84, R203 ;  /* 0x000000cb54007221 */ /* 0x004fe20000010000 */
[----:B------:R-:W-:Y:S03]  /*6c90*/  HMMA.16816.F32 R160, R4, R34, R160 ;  /* 0x0000002204a0723c */ /* 0x000fe600000018a0 */
[----:B------:R-:W-:Y:S02]  /*6ca0*/  FADD.FTZ R0, R212, R0 ;  /* 0x00000000d4007221 */ /* 0x000fe40000010000 */
[----:B------:R-:W-:-:S03]  /*6cb0*/  IMAD.MOV.U32 R85, RZ, RZ, R177 ;  /* 0x000000ffff557224 */ /* 0x000fc600078e00b1 */
[----:B------:R-:W-:Y:S01]  /*6cc0*/  HMMA.16816.F32 R104, R4, R28, R104 ;  /* 0x0000001c0468723c */ /* 0x000fe20000001868 */
[----:B------:R-:W-:Y:S02]  /*6cd0*/  FADD.FTZ R2, R86, R2 ;  /* 0x0000000256027221 */ /* 0x000fe40000010000 */
[----:B------:R-:W-:-:S05]  /*6ce0*/  FADD.FTZ R0, R87, R0 ;  /* 0x0000000057007221 */ /* 0x000fca0000010000 */
[----:B------:R-:W-:Y:S01]  /*6cf0*/  HMMA.16816.F32 R108, R4, R30, R108 ;  /* 0x0000001e046c723c */ /* 0x000fe2000000186c */
[----:B------:R-:W-:-:S07]  /*6d00*/  IMAD.MOV.U32 R177, RZ, RZ, R178 ;  /* 0x000000ffffb17224 */ /* 0x000fce00078e00b2 */
[----:B------:R-:W-:Y:S01]  /*6d10*/  HMMA.16816.F32 R12, R4, R20, R12 ;  /* 0x00000014040c723c */ /* 0x000fe2000000180c */
[----:B------:R-:W-:-:S07]  /*6d20*/  IMAD.MOV.U32 R178, RZ, RZ, R211 ;  /* 0x000000ffffb27224 */ /* 0x000fce00078e00d3 */
[----:B------:R-:W-:Y:S01]  /*6d30*/  HMMA.16816.F32 R8, R4, R22, R8 ;  /* 0x000000160408723c */ /* 0x000fe20000001808 */
[----:B------:R-:W-:-:S06]  /*6d40*/  FADD.FTZ R2, R232, R2 ;  /* 0x00000002e8027221 */ /* 0x000fcc0000010000 */
[----:B------:R-:W-:Y:S02]  /*6d50*/  FADD.FTZ R6, R218, R219 ;  /* 0x000000dbda067221 */ /* 0x000fe40000010000 */
[----:B------:R-:W-:Y:S02]  /*6d60*/  FADD.FTZ R5, R176, R0 ;  /* 0x00000000b0057221 */ /* 0x000fe40000010000 */
[----:B------:R-:W-:Y:S02]  /*6d70*/  FADD.FTZ R6, R85, R6 ;  /* 0x0000000655067221 */ /* 0x000fe40000010000 */
[----:B------:R-:W-:Y:S02]  /*6d80*/  FADD.FTZ R0, R185, R184 ;  /* 0x000000b8b9007221 */ /* 0x000fe40000010000 */
[----:B------:R-:W-:Y:S02]  /*6d90*/  FADD.FTZ R6, R199, R6 ;  /* 0x00000006c7067221 */ /* 0x000fe40000010000 */
[----:B------:R-:W-:-:S02]  /*6da0*/  IMAD.MOV.U32 R179, RZ, RZ, R208 ;  /* 0x000000ffffb37224 */ /* 0x000fc400078e00d0 */
[----:B------:R-:W-:Y:S01]  /*6db0*/  FADD.FTZ R4, R178, R2 ;  /* 0x00000002b2047221 */ /* 0x000fe20000010000 */
[----:B------:R-:W-:Y:S01]  /*6dc0*/  MOV R211, R221 ;  /* 0x000000dd00d37202 */ /* 0x000fe20000000f00 */
[----:B------:R-:W-:Y:S01]  /*6dd0*/  FADD.FTZ R2, R252, R0 ;  /* 0x00000000fc027221 */ /* 0x000fe20000010000 */
[----:B------:R1:W5:Y:S01]  /*6de0*/  LDL.LU R221, [R1+0x5c] ;  /* 0x00005c0001dd7983 */ /* 0x0003620000300800 */
[----:B------:R-:W-:Y:S02]  /*6df0*/  FADD.FTZ R6, R177, R6 ;  /* 0x00000006b1067221 */ /* 0x000fe40000010000 */
[----:B------:R-:W-:Y:S02]  /*6e00*/  FADD.FTZ R0, R179, R5 ;  /* 0x00000005b3007221 */ /* 0x000fe40000010000 */
[----:B------:R-:W-:Y:S02]  /*6e10*/  FADD.FTZ R2, R250, R2 ;  /* 0x00000002fa027221 */ /* 0x000fe40000010000 */
[----:B------:R-:W-:-:S02]  /*6e20*/  IMAD.MOV.U32 R208, RZ, RZ, R220 ;  /* 0x000000ffffd07224 */ /* 0x000fc400078e00dc */
        /* <DEDUP_REMOVED lines=20> */
[----:B------:R-:W-:Y:S02]  /*6f70*/  IMAD.MOV.U32 R183, RZ, RZ, R127 ;  /* 0x000000ffffb77224 */ /* 0x000fe400078e007f */
        /* <DEDUP_REMOVED lines=51> */
[----:B---3--:R-:W-:Y:S02]  /*72b0*/  FADD.FTZ R0, R37, R0 ;  /* 0x0000000025007221 */ /* 0x008fe40000010000 */
[----:B------:R-:W-:Y:S02]  /*72c0*/  FADD.FTZ R5, R82, R4 ;  /* 0x0000000452057221 */ /* 0x000fe40000010000 */
[----:B------:R-:W-:Y:S02]  /*72d0*/  FADD.FTZ R4, R77, R7 ;  /* 0x000000074d047221 */ /* 0x000fe40000010000 */
[----:B------:R-:W-:Y:S02]  /*72e0*/  FADD.FTZ R2, R53, R6 ;  /* 0x0000000635027221 */ /* 0x000fe40000010000 */
[----:B----4-:R-:W-:-:S02]  /*72f0*/  FADD.FTZ R0, R36, R0 ;  /* 0x0000000024007221 */ /* 0x010fc40000010000 */
[----:B------:R-:W-:Y:S02]  /*7300*/  FADD.FTZ R5, R80, R5 ;  /* 0x0000000550057221 */ /* 0x000fe40000010000 */
[----:B------:R-:W-:Y:S02]  /*7310*/  FADD.FTZ R4, R76, R4 ;  /* 0x000000044c047221 */ /* 0x000fe40000010000 */
[----:B------:R-:W-:Y:S02]  /*7320*/  FADD.FTZ R2, R52, R2 ;  /* 0x0000000234027221 */ /* 0x000fe40000010000 */
        /* <DEDUP_REMOVED lines=37> */
.L_x_897:
[----:B------:R-:W-:Y:S02]  /*7580*/  UISETP.NE.AND UP0, UPT, UR6, 0x1, UPT ;  /* 0x000000010600788c */ /* 0x000fe4000bf05270 */
[----:B------:R-:W-:Y:S02]  /*7590*/  ULDC.64 UR4, c[0x0][0x330] ;  /* 0x0000cc0000047ab9 */ /* 0x000fe40000000a00 */
[----:B------:R-:W-:-:S07]  /*75a0*/  UIMAD.WIDE.U32 UR16, UR14, UR4, URZ ;  /* 0x000000040e1072a5 */ /* 0x000fce000f8e003f */
[----:B------:R-:W-:Y:S02]  /*75b0*/  @UP0 UMOV UR15, UR17 ;  /* 0x00000011000f0c82 */ /* 0x000fe40008000000 */
[----:B------:R-:W-:Y:S02]  /*75c0*/  @UP0 USHF.R.U32.HI UR14, URZ, UR5, UR15 ;  /* 0x000000053f0e0299 */ /* 0x000fe4000801160f */
.L_x_898:
[----:B------:R-:W-:Y:S02]  /*75d0*/  ULDC UR4, c[0x0][0x32c] ;  /* 0x0000cb0000047ab9 */ /* 0x000fe40000000800 */
[----:B------:R-:W-:-:S04]  /*75e0*/  UIMAD UR4, UR14, UR6, UR4 ;  /* 0x000000060e0472a4 */ /* 0x000fc8000f8e0204 */
[----:B------:R-:W-:-:S04]  /*75f0*/  UISETP.LT.AND UP0, UPT, UR7, UR4, UPT ;  /* 0x000000040700728c */ /* 0x000fc8000bf01270 */
[----:B------:R-:W-:-:S04]  /*7600*/  USEL UR7, UR7, UR4, UP0 ;  /* 0x0000000407077287 */ /* 0x000fc80008000000 */
.L_x_896:
        /* <DEDUP_REMOVED lines=16> */
[----:B------:R1:W-:Y:S02]  /*7710*/  @P0 STL [R1+0x1c], R0 ;  /* 0x00001c0001000387 */ /* 0x0003e40000100800 */
.L_x_916:
[----:B------:R-:W-:Y:S04]  /*7720*/  DEPBAR.LE SB0, 0x0 ;  /* 0x000080000000791a */ /* 0x000fe80000000000 */
[----:B------:R-:W-:Y:S01]  /*7730*/  BAR.SYNC.DEFER_BLOCKING 0x0 ;  /* 0x0000000000007b1d */ /* 0x000fe20000010000 */
[C---:B------:R-:W-:Y:S01]  /*7740*/  ISETP.LT.AND P0, PT, R229.reuse, UR8, PT ;  /* 0x00000008e5007c0c */ /* 0x040fe2000bf01270 */
[----:B------:R-:W-:Y:S11]  /*7750*/  IMAD.MOV.U32 R230, RZ, RZ, c[0x0][0x1e0] ;  /* 0x00007800ffe67624 */ /* 0x000ff600078e00ff */
[----:B------:R-:W-:Y:S01]  /*7760*/  @!UPT UIADD3 URZ, URZ, URZ, URZ ;  /* 0x0000003f3f3ff290 */ /* 0x000fe2000fffe03f */
[----:B-1----:R-:W-:Y:S01]  /*7770*/  @!P0 SHF.R.S32.HI R0, RZ, 0x1f, R229 ;  /* 0x0000001fff008819 */ /* 0x002fe200000114e5 */
[C---:B------:R-:W-:Y:S04]  /*7780*/  @!P0 IMAD.WIDE.U32 R2, R229.reuse, c[0x0][0x208], RZ ;  /* 0x00008200e5028a25 */ /* 0x040fe800078e00ff */
[----:B------:R-:W-:Y:S04]  /*7790*/  @!P0 IMAD R0, R0, c[0x0][0x208], RZ ;  /* 0x0000820000008a24 */ /* 0x000fe800078e02ff */
[----:B------:R-:W-:Y:S01]  /*77a0*/  @!P0 IMAD R0, R229, c[0x0][0x20c], R0 ;  /* 0x00008300e5008a24 */ /* 0x000fe200078e0200 */
[----:B-----5:R-:W-:Y:S03]  /*77b0*/  LDSM.16.M88.4 R96, [R219+0x6100] ;  /* 0x00610000db60783b */ /* 0x020fe60000000200 */
[----:B------:R-:W-:Y:S03]  /*77c0*/  @!P0 IMAD.IADD R0, R3, 0x1, R0 ;  /* 0x0000000103008824 */ /* 0x000fe600078e0200 */
[----:B------:R-:W1:Y:S01]  /*77d0*/  LDSM.16.M88.4 R16, [R212+0x3100] ;  /* 0x00310000d410783b */ /* 0x000e620000000200 */
[----:B------:R-:W-:Y:S05]  /*77e0*/  @!P0 IMAD R0, R0, 0x60, RZ ;  /* 0x0000006000008824 */ /* 0x000fea00078e02ff */
[----:B------:R-:W2:Y:S06]  /*77f0*/  LDSM.16.M88.4 R92, [R219+0x8100] ;  /* 0x00810000db5c783b */ /* 0x000eac0000000200 */
[----:B------:R-:W3:Y:S06]  /*7800*/  LDL.64 R192, [R1+0x30] ;  /* 0x0000300001c07983 */ /* 0x000eec0000100a00 */
[----:B------:R-:W3:Y:S06]  /*7810*/  LDL.64 R128, [R1+0x40] ;  /* 0x0000400001807983 */ /* 0x000eec0000100a00 */
[----:B------:R-:W4:Y:S06]  /*7820*/  LDSM.16.M88.4 R32, [R212+0x3900] ;  /* 0x00390000d420783b */ /* 0x000f2c0000000200 */
[----:B------:R-:W3:Y:S06]  /*7830*/  LDL.64 R234, [R1+0x28] ;  /* 0x0000280001ea7983 */ /* 0x000eec0000100a00 */
[----:B------:R-:W4:Y:S01]  /*7840*/  LDSM.16.M88.4 R48, [R212+0x4100] ;  /* 0x00410000d430783b */ /* 0x000f220000000200 */
[-C--:B-1----:R-:W-:Y:S05]  /*7850*/  HMMA.16816.F32 R4, R96, R16.reuse, RZ ;  /* 0x000000106004723c */ /* 0x082fea00000018ff */
[----:B------:R-:W3:Y:S03]  /*7860*/  LDL.64 R232, [R1+0x38] ;  /* 0x0000380001e87983 */ /* 0x000ee60000100a00 */
[C---:B--2---:R-:W-:Y:S03]  /*7870*/  HMMA.16816.F32 R8, R92.reuse, R16, RZ ;  /* 0x000000105c08723c */ /* 0x044fe600000018ff */
[----:B------:R-:W1:Y:S06]  /*7880*/  LDSM.16.M88.4 R64, [R212+0x4900] ;  /* 0x00490000d440783b */ /* 0x000e6c0000000200 */
[----:B------:R-:W2:Y:S01]  /*7890*/  LDL R135, [R1+0x1c] ;  /* 0x00001c0001877983 */ /* 0x000ea20000100800 */
[-C--:B------:R-:W-:Y:S05]  /*78a0*/  HMMA.16816.F32 R12, R92, R18.reuse, RZ ;  /* 0x000000125c0c723c */ /* 0x080fea00000018ff */
[----:B------:R-:W1:Y:S03]  /*78b0*/  LDSM.16.M88.4 R80, [R212+0x5100] ;  /* 0x00510000d450783b */ /* 0x000e660000000200 */
[C---:B------:R-:W-:Y:S03]  /*78c0*/  HMMA.16816.F32 R16, R96.reuse, R18, RZ ;  /* 0x000000126010723c */ /* 0x040fe600000018ff */
[----:B------:R-:W1:Y:S05]  /*78d0*/  LDSM.16.M88.4 R172, [R212+0x5900] ;  /* 0x00590000d4ac783b */ /* 0x000e6a0000000200 */
[-C--:B----4-:R-:W-:Y:S01]  /*78e0*/  HMMA.16816.F32 R20, R96, R32.reuse, RZ ;  /* 0x000000206014723c */ /* 0x090fe200000018ff */
[----:B------:R-:W-:Y:S06]  /*78f0*/  LDSM.16.M88.4 R176, [R222+0x6100] ;  /* 0x00610000deb0783b */ /* 0x000fec0000000200 */
[----:B------:R-:W4:Y:S01]  /*7900*/  LDSM.16.M88.4 R180, [R223] ;  /* 0x00000000dfb4783b */ /* 0x000f220000000200 */
[C---:B------:R-:W-:Y:S05]  /*7910*/  HMMA.16816.F32 R24, R92.reuse, R32, RZ ;  /* 0x000000205c18723c */ /* 0x040fea00000018ff */
[----:B------:R-:W1:Y:S03]  /*7920*/  LDSM.16.M88.4 R184, [R222+0x8100] ;  /* 0x00810000deb8783b */ /* 0x000e660000000200 */
[-C--:B------:R-:W-:Y:S03]  /*7930*/  HMMA.16816.F32 R28, R92, R34.reuse, RZ ;  /* 0x000000225c1c723c */ /* 0x080fe600000018ff */
[----:B------:R-:W1:Y:S05]  /*7940*/  LDSM.16.M88.4 R188, [R228] ;  /* 0x00000000e4bc783b */ /* 0x000e6a0000000200 */
[C---:B------:R-:W-:Y:S08]  /*7950*/  HMMA.16816.F32 R32, R96.reuse, R34, RZ ;  /* 0x000000226020723c */ /* 0x040ff000000018ff */
[-C--:B------:R-:W-:Y:S08]  /*7960*/  HMMA.16816.F32 R36, R96, R48.reuse, RZ ;  /* 0x000000306024723c */ /* 0x080ff000000018ff */
[C---:B------:R-:W-:Y:S08]  /*7970*/  HMMA.16816.F32 R40, R92.reuse, R48, RZ ;  /* 0x000000305c28723c */ /* 0x040ff000000018ff */
        /* <DEDUP_REMOVED lines=15> */
[-C--:B----4-:R-:W-:Y:S08]  /*7a70*/  HMMA.16816.F32 R4, R176, R180.reuse, R4 ;  /* 0x000000b4b004723c */ /* 0x090ff00000001804 */
[C---:B------:R-:W-:Y:S08]  /*7a80*/  HMMA.16816.F32 R8, R184.reuse, R180, R8 ;  /* 0x000000b4b808723c */ /* 0x040ff00000001808 */
[-C--:B------:R-:W-:Y:S08]  /*7a90*/  HMMA.16816.F32 R12, R184, R182.reuse, R12 ;  /* 0x000000b6b80c723c */ /* 0x080ff0000000180c */
[C---:B------:R-:W-:Y:S01]  /*7aa0*/  HMMA.16816.F32 R16, R176.reuse, R182, R16 ;  /* 0x000000b6b010723c */ /* 0x040fe20000001810 */
[----:B------:R-:W4:Y:S07]  /*7ab0*/  LDSM.16.M88.4 R180, [R226] ;  /* 0x00000000e2b4783b */ /* 0x000f2e0000000200 */
[-C--:B------:R-:W-:Y:S08]  /*7ac0*/  HMMA.16816.F32 R20, R176, R188.reuse, R20 ;  /* 0x000000bcb014723c */ /* 0x080ff00000001814 */
[C---:B------:R-:W-:Y:S08]  /*7ad0*/  HMMA.16816.F32 R24, R184.reuse, R188, R24 ;  /* 0x000000bcb818723c */ /* 0x040ff00000001818 */
[-C--:B------:R-:W-:Y:S08]  /*7ae0*/  HMMA.16816.F32 R28, R184, R190.reuse, R28 ;  /* 0x000000beb81c723c */ /* 0x080ff0000000181c */
[C---:B------:R-:W-:Y:S01]  /*7af0*/  HMMA.16816.F32 R32, R176.reuse, R190, R32 ;  /* 0x000000beb020723c */ /* 0x040fe20000001820 */
[----:B------:R-:W2:Y:S07]  /*7b00*/  LDSM.16.M88.4 R188, [R225] ;  /* 0x00000000e1bc783b */ /* 0x000eae0000000200 */
[-C--:B-1----:R-:W-:Y:S08]  /*7b10*/  HMMA.16816.F32 R36, R176, R172.reuse, R36 ;  /* 0x000000acb024723c */ /* 0x082ff00000001824 */
[C---:B------:R-:W-:Y:S08]  /*7b20*/  HMMA.16816.F32 R40, R184.reuse, R172, R40 ;  /* 0x000000acb828723c */ /* 0x040ff00000001828 */
[-C--:B------:R-:W-:Y:S04]  /*7b30*/  HMMA.16816.F32 R44, R184, R174.reuse, R44 ;  /* 0x000000aeb82c723c */ /* 0x080fe8000000182c */
[----:B---3--:R-:W-:Y:S04]  /*7b40*/  @!P0 IMAD.MOV.U32 R129, RZ, RZ, R193 ;  /* 0x000000ffff818224 */ /* 0x008fe800078e00c1 */
[C---:B------:R-:W-:Y:S01]  /*7b50*/  HMMA.16816.F32 R48, R176.reuse, R174, R48 ;  /* 0x000000aeb030723c */ /* 0x040fe20000001830 */
[----:B------:R-:W1:Y:S03]  /*7b60*/  LDSM.16.M88.4 R192, [R224] ;  /* 0x00000000e0c0783b */ /* 0x000e660000000200 */
[----:B------:R-:W-:Y:S04]  /*7b70*/  @!P0 IMAD.WIDE.U32 R128, R2, 0x60, R128 ;  /* 0x0000006002808825 */ /* 0x000fe800078e0080 */
[-C--:B----4-:R-:W-:Y:S04]  /*7b80*/  HMMA.16816.F32 R52, R176, R180.reuse, R52 ;  /* 0x000000b4b034723c */ /* 0x090fe80000001834 */
[----:B------:R-:W-:Y:S01]  /*7b90*/  @!P0 IMAD.IADD R0, R129, 0x1, R0 ;  /* 0x0000000181008824 */ /* 0x000fe200078e0200 */
[C---:B------:R-:W-:Y:S03]  /*7ba0*/  @!P0 LEA R2, P1, R128.reuse, c[0x0][0x1f8], 0x1 ;  /* 0x00007e0080028a11 */ /* 0x040fe600078208ff */
[C---:B------:R-:W-:Y:S04]  /*7bb0*/  HMMA.16816.F32 R56, R184.reuse, R180, R56 ;  /* 0x000000b4b838723c */ /* 0x040fe80000001838 */
[----:B------:R-:W-:Y:S02]  /*7bc0*/  @!P0 LEA.HI.X R3, R128, c[0x0][0x1fc], R0, 0x1, P1 ;  /* 0x00007f0080038a11 */ /* 0x000fe400008f0c00 */
[----:B------:R-:W-:Y:S02]  /*7bd0*/  @!P0 IADD3 R198, P2, R2, UR10, RZ ;  /* 0x0000000a02c68c10 */ /* 0x000fe4000ff5e0ff */
[-C--:B------:R-:W-:Y:S01]  /*7be0*/  HMMA.16816.F32 R60, R184, R182.reuse, R60 ;  /* 0x000000b6b83c723c */ /* 0x080fe2000000183c */
[----:B------:R-:W-:Y:S01]  /*7bf0*/  @!PT LDS RZ, [RZ] ;  /* 0x00000000fffff984 */ /* 0x000fe20000000800 */
[----:B------:R-:W-:Y:S01]  /*7c00*/  @!PT LDS RZ, [RZ] ;  /* 0x00000000fffff984 */ /* 0x000fe20000000800 */
[----:B------:R-:W-:Y:S01]  /*7c10*/  @!PT LDS RZ, [RZ] ;  /* 0x00000000fffff984 */ /* 0x000fe20000000800 */
[----:B------:R3:W-:Y:S03]  /*7c20*/  @!P0 LDGSTS.E.BYPASS.LTC128B.128 [R231+0x100], [R2.64], !P6 ;  /* 0x0010000002e78fae */ /* 0x0007e6000f101d4c */
[----:B------:R-:W-:Y:S02]  /*7c30*/  @!P0 IADD3.X R199, R3, UR9, RZ, P2, !PT ;  /* 0x0000000903c78c10 */ /* 0x000fe400097fe4ff */
[----:B------:R-:W-:Y:S02]  /*7c40*/  @!P0 IADD3 R196, P1, R198, UR10, RZ ;  /* 0x0000000ac6c48c10 */ /* 0x000fe4000ff3e0ff */
[C---:B------:R-:W-:Y:S01]  /*7c50*/  HMMA.16816.F32 R64, R176.reuse, R182, R64 ;  /* 0x000000b6b040723c */ /* 0x040fe20000001840 */
[----:B------:R4:W-:Y:S03]  /*7c60*/  @!P0 LDGSTS.E.BYPASS.LTC128B.128 [R231+0x900], [R198.64], !P6 ;  /* 0x00900000c6e78fae */ /* 0x0009e6000f101d4c */
[----:B------:R-:W-:Y:S02]  /*7c70*/  @!P0 IADD3.X R197, R199, UR9, RZ, P1, !PT ;  /* 0x00000009c7c58c10 */ /* 0x000fe40008ffe4ff */
[----:B------:R-:W-:Y:S02]  /*7c80*/  @!P0 IADD3 R128, P3, R196, UR10, RZ ;  /* 0x0000000ac4808c10 */ /* 0x000fe4000ff7e0ff */
[-C--:B--2---:R-:W-:Y:S01]  /*7c90*/  HMMA.16816.F32 R68, R176, R188.reuse, R68 ;  /* 0x000000bcb044723c */ /* 0x084fe20000001844 */
[----:B------:R4:W-:Y:S03]  /*7ca0*/  @!P0 LDGSTS.E.BYPASS.LTC128B.128 [R231+0x1100], [R196.64], !P6 ;  /* 0x01100000c4e78fae */ /* 0x0009e6000f101d4c */
[----:B------:R-:W-:Y:S02]  /*7cb0*/  @!P0 IADD3.X R129, R197, UR9, RZ, P3, !PT ;  /* 0x00000009c5818c10 */ /* 0x000fe40009ffe4ff */
[----:B------:R-:W-:Y:S02]  /*7cc0*/  PLOP3.LUT P3, PT, PT, PT, UP2, 0x80, 0x0 ;  /* 0x000000000000781c */ /* 0x000fe40003f6f028 */
[C---:B------:R-:W-:Y:S01]  /*7cd0*/  HMMA.16816.F32 R72, R184.reuse, R188, R72 ;  /* 0x000000bcb848723c */ /* 0x040fe20000001848 */
[----:B------:R2:W-:Y:S03]  /*7ce0*/  @!P0 LDGSTS.E.BYPASS.LTC128B.128 [R231+0x1900], [R128.64], !P6 ;  /* 0x0190000080e78fae */ /* 0x0005e6000f101d4c */
[----:B---3--:R-:W-:Y:S04]  /*7cf0*/  @!P0 IADD3 R2, P2, R128, UR10, RZ ;  /* 0x0000000a80028c10 */ /* 0x008fe8000ff5e0ff */
[-C--:B------:R-:W-:Y:S04]  /*7d00*/  HMMA.16816.F32 R76, R184, R190.reuse, R76 ;  /* 0x000000beb84c723c */ /* 0x080fe8000000184c */
[----:B------:R-:W-:Y:S02]  /*7d10*/  @!P0 IADD3.X R3, R129, UR9, RZ, P2, !PT ;  /* 0x0000000981038c10 */ /* 0x000fe400097fe4ff */
[----:B------:R-:W-:Y:S02]  /*7d20*/  @!P0 IADD3 R172, P1, R2, UR10, RZ ;  /* 0x0000000a02ac8c10 */ /* 0x000fe4000ff3e0ff */
[C---:B------:R-:W-:Y:S01]  /*7d30*/  HMMA.16816.F32 R80, R176.reuse, R190, R80 ;  /* 0x000000beb050723c */ /* 0x040fe20000001850 */
[----:B------:R3:W-:Y:S03]  /*7d40*/  @!P0 LDGSTS.E.BYPASS.LTC128B.128 [R231+0x2100], [R2.64], !P6 ;  /* 0x0210000002e78fae */ /* 0x0007e6000f101d4c */
[----:B------:R-:W-:Y:S04]  /*7d50*/  @!P0 IADD3.X R173, R3, UR9, RZ, P1, !PT ;  /* 0x0000000903ad8c10 */ /* 0x000fe80008ffe4ff */
[-C--:B-1----:R-:W-:Y:S01]  /*7d60*/  HMMA.16816.F32 R84, R176, R192.reuse, R84 ;  /* 0x000000c0b054723c */ /* 0x082fe20000001854 */
[----:B------:R1:W-:Y:S02]  /*7d70*/  @!P0 LDGSTS.E.BYPASS.LTC128B.128 [R231+0x2900], [R172.64], !P6 ;  /* 0x02900000ace78fae */ /* 0x0003e4000f101d4c */
[C---:B------:R-:W-:Y:S04]  /*7d80*/  ISETP.GT.AND P0, PT, R229.reuse, UR8, PT ;  /* 0x00000008e5007c0c */ /* 0x040fe8000bf04270 */
[----:B----4-:R-:W-:Y:S01]  /*7d90*/  LDSM.16.M88.4 R196, [R220+0x6100] ;  /* 0x00610000dcc4783b */ /* 0x010fe20000000200 */
[C---:B------:R-:W-:Y:S05]  /*7da0*/  HMMA.16816.F32 R88, R184.reuse, R192, R88 ;  /* 0x000000c0b858723c */ /* 0x040fea0000001858 */
[----:B------:R-:W4:Y:S03]  /*7db0*/  LDSM.16.M88.4 R200, [R218+0x3100] ;  /* 0x00310000dac8783b */ /* 0x000f260000000200 */
[-C--:B------:R-:W-:Y:S03]  /*7dc0*/  HMMA.16816.F32 R92, R184, R194.reuse, R92 ;  /* 0x000000c2b85c723c */ /* 0x080fe6000000185c */
[----:B------:R-:W4:Y:S01]  /*7dd0*/  LDSM.16.M88.4 R204, [R220+0x8100] ;  /* 0x00810000dccc783b */ /* 0x000f220000000200 */
[----:B------:R-:W-:Y:S01]  /*7de0*/  @P0 IMAD.SHL.U32 R130, R230, 0x20, RZ ;  /* 0x00000020e6820824 */ /* 0x000fe200078e00ff */
[----:B------:R-:W-:Y:S01]  /*7df0*/  @P0 IADD3 R0, R229, -0x1, RZ ;  /* 0xffffffffe5000810 */ /* 0x000fe20007ffe0ff */
[----:B---3--:R-:W-:Y:S02]  /*7e00*/  @P0 IMAD.MOV.U32 R3, RZ, RZ, R235 ;  /* 0x000000ffff030224 */ /* 0x008fe400078e00eb */
[----:B------:R-:W-:Y:S01]  /*7e10*/  HMMA.16816.F32 R96, R176, R194, R96 ;  /* 0x000000c2b060723c */ /* 0x000fe20000001860 */
[----:B------:R-:W0:Y:S03]  /*7e20*/  LDGDEPBAR ;  /* 0x00000000000079af */ /* 0x000e260000000000 */
[----:B--2---:R-:W-:Y:S01]  /*7e30*/  @P0 IMAD.WIDE.U32 R128, R0, c[0x0][0x1e0], RZ ;  /* 0x0000780000800a25 */ /* 0x004fe200078e00ff */
[----:B------:R-:W-:Y:S02]  /*7e40*/  @P0 SHF.R.S32.HI R2, RZ, 0x1f, R0 ;  /* 0x0000001fff020819 */ /* 0x000fe40000011400 */
[----:B-1----:R-:W1:Y:S05]  /*7e50*/  LDSM.16.M88.4 R172, [R218+0x3900] ;  /* 0x00390000daac783b */ /* 0x002e6a0000000200 */
[----:B------:R-:W-:Y:S01]  /*7e60*/  @P0 IMAD R2, R2, c[0x0][0x1e0], RZ ;  /* 0x0000780002020a24 */ /* 0x000fe200078e02ff */
[----:B------:R-:W2:Y:S03]  /*7e70*/  LDSM.16.M88.4 R180, [R218+0x4100] ;  /* 0x00410000dab4783b */ /* 0x000ea60000000200 */
[----:B------:R-:W-:Y:S03]  /*7e80*/  @P0 IMAD R2, R0, c[0x0][0x1e4], R2 ;  /* 0x0000790000020a24 */ /* 0x000fe600078e0202 */
[----:B------:R-:W3:Y:S01]  /*7e90*/  LDSM.16.M88.4 R184, [R218+0x4900] ;  /* 0x00490000dab8783b */ /* 0x000ee20000000200 */
[----:B------:R-:W-:Y:S02]  /*7ea0*/  @P0 IMAD.IADD R0, R129, 0x1, R2 ;  /* 0x0000000181000824 */ /* 0x000fe400078e0202 */
[----:B------:R-:W-:Y:S02]  /*7eb0*/  @P0 IMAD.MOV.U32 R2, RZ, RZ, R232 ;  /* 0x000000ffff020224 */ /* 0x000fe400078e00e8 */
[----:B------:R-:W-:Y:S01]  /*7ec0*/  @P0 IMAD R0, R0, 0x60, RZ ;  /* 0x0000006000000824 */ /* 0x000fe200078e02ff */
[----:B------:R-:W2:Y:S01]  /*7ed0*/  LDSM.16.M88.4 R176, [R218+0x5100] ;  /* 0x00510000dab0783b */ /* 0x000ea20000000200 */
[----:B------:R-:W-:Y:S01]  /*7ee0*/  @P0 IMAD.WIDE.U32 R2, R128, 0x60, R2 ;  /* 0x0000006080020825 */ /* 0x000fe200078e0002 */
[-C--:B----4-:R-:W-:Y:S03]  /*7ef0*/  HMMA.16816.F32 R4, R196, R200.reuse, R4 ;  /* 0x000000c8c404723c */ /* 0x090fe60000001804 */
[----:B------:R-:W-:Y:S01]  /*7f00*/  IMAD.MOV.U32 R232, RZ, RZ, c[0x0][0x1e4] ;  /* 0x00007900ffe87624 */ /* 0x000fe200078e00ff */
[----:B------:R-:W-:Y:S01]  /*7f10*/  LDSM.16.M88.4 R188, [R221+0x6100] ;  /* 0x00610000ddbc783b */ /* 0x000fe20000000200 */
[C---:B------:R-:W-:Y:S01]  /*7f20*/  @P0 LEA R128, P1, R2.reuse, c[0x0][0x1c8], 0x1 ;  /* 0x0000720002800a11 */ /* 0x040fe200078208ff */
[----:B------:R-:W-:Y:S02]  /*7f30*/  @P0 IMAD.IADD R0, R3, 0x1, R0 ;  /* 0x0000000103000824 */ /* 0x000fe400078e0200 */
[C---:B------:R-:W-:Y:S02]  /*7f40*/  HMMA.16816.F32 R8, R204.reuse, R200, R8 ;  /* 0x000000c8cc08723c */ /* 0x040fe40000001808 */
[----:B------:R-:W-:Y:S02]  /*7f50*/  LDSM.16.M88.4 R192, [R217] ;  /* 0x00000000d9c0783b */ /* 0x000fe40000000200 */
[----:B------:R-:W-:Y:S02]  /*7f60*/  @P0 LEA.HI.X R129, R2, c[0x0][0x1cc], R0, 0x1, P1 ;  /* 0x0000730002810a11 */ /* 0x000fe400008f0c00 */
[-C--:B------:R-:W-:Y:S02]  /*7f70*/  @P0 IADD3 R2, P1, R128, R130.reuse, RZ ;  /* 0x0000008280020210 */ /* 0x080fe40007f3e0ff */
[----:B------:R-:W-:Y:S01]  /*7f80*/  LDSM.16.M88.4 R208, [R217+0x1000] ;  /* 0x00100000d9d0783b */ /* 0x000fe20000000200 */
[-C--:B------:R-:W-:Y:S03]  /*7f90*/  HMMA.16816.F32 R12, R204, R202.reuse, R12 ;  /* 0x000000cacc0c723c */ /* 0x080fe6000000180c */
[----:B------:R-:W-:Y:S05]  /*7fa0*/  @P0 SHF.L.U64.HI R0, R230, 0x5, R232 ;  /* 0x00000005e6000819 */ /* 0x000fea00000102e8 */
[C---:B------:R-:W-:Y:S01]  /*7fb0*/  HMMA.16816.F32 R16, R196.reuse, R202, R16 ;  /* 0x000000cac410723c */ /* 0x040fe20000001810 */
[----:B------:R-:W-:Y:S03]  /*7fc0*/  LDSM.16.M88.4 R200, [R221+0x8100] ;  /* 0x00810000ddc8783b */ /* 0x000fe60000000200 */
[--C-:B------:R-:W-:Y:S04]  /*7fd0*/  @P0 IMAD.X R3, R129, 0x1, R0.reuse, P1 ;  /* 0x0000000181030824 */ /* 0x100fe800008e0600 */
[-C--:B-1----:R-:W-:Y:S08]  /*7fe0*/  HMMA.16816.F32 R20, R196, R172.reuse, R20 ;  /* 0x000000acc414723c */ /* 0x082ff00000001814 */
[C---:B------:R-:W-:Y:S08]  /*7ff0*/  HMMA.16816.F32 R24, R204.reuse, R172, R24 ;  /* 0x000000accc18723c */ /* 0x040ff00000001818 */
[-C--:B------:R-:W-:Y:S08]  /*8000*/  HMMA.16816.F32 R28, R204, R174.reuse, R28 ;  /* 0x000000aecc1c723c */ /* 0x080ff0000000181c */
[C---:B------:R-:W-:Y:S01]  /*8010*/  HMMA.16816.F32 R32, R196.reuse, R174, R32 ;  /* 0x000000aec420723c */ /* 0x040fe20000001820 */
[----:B------:R-:W1:Y:S07]  /*8020*/  LDSM.16.M88.4 R172, [R218+0x5900] ;  /* 0x00590000daac783b */ /* 0x000e6e0000000200 */
[-C--:B--2---:R-:W-:Y:S08]  /*8030*/  HMMA.16816.F32 R36, R196, R180.reuse, R36 ;  /* 0x000000b4c424723c */ /* 0x084ff00000001824 */
[C---:B------:R-:W-:Y:S08]  /*8040*/  HMMA.16816.F32 R40, R204.reuse, R180, R40 ;  /* 0x000000b4cc28723c */ /* 0x040ff00000001828 */
[-C--:B------:R-:W-:Y:S08]  /*8050*/  HMMA.16816.F32 R44, R204, R182.reuse, R44 ;  /* 0x000000b6cc2c723c */ /* 0x080ff0000000182c */
[C---:B------:R-:W-:Y:S01]  /*8060*/  HMMA.16816.F32 R48, R196.reuse, R182, R48 ;  /* 0x000000b6c430723c */ /* 0x040fe20000001830 */
[----:B------:R-:W2:Y:S07]  /*8070*/  LDSM.16.M88.4 R180, [R217+0x800] ;  /* 0x00080000d9b4783b */ /* 0x000eae0000000200 */
[-C--:B---3--:R-:W-:Y:S08]  /*8080*/  HMMA.16816.F32 R52, R196, R184.reuse, R52 ;  /* 0x000000b8c434723c */ /* 0x088ff00000001834 */
        /* <DEDUP_REMOVED lines=9> */
[-C--:B-1----:R-:W-:Y:S08]  /*8120*/  HMMA.16816.F32 R84, R196, R172.reuse, R84 ;  /* 0x000000acc454723c */ /* 0x082ff00000001854 */
[C---:B------:R-:W-:Y:S08]  /*8130*/  HMMA.16816.F32 R88, R204.reuse, R172, R88 ;  /* 0x000000accc58723c */ /* 0x040ff00000001858 */
[-C--:B------:R-:W-:Y:S08]  /*8140*/  HMMA.16816.F32 R92, R204, R174.reuse, R92 ;  /* 0x000000aecc5c723c */ /* 0x080ff0000000185c */
[----:B------:R-:W-:Y:S01]  /*8150*/  HMMA.16816.F32 R96, R196, R174, R96 ;  /* 0x000000aec460723c */ /* 0x000fe20000001860 */
[----:B------:R-:W1:Y:S01]  /*8160*/  LDSM.16.M88.4 R172, [R217+0x2000] ;  /* 0x00200000d9ac783b */ /* 0x000e620000000200 */
[----:B------:R-:W-:Y:S05]  /*8170*/  DEPBAR.LE SB0, 0x0 ;  /* 0x000080000000791a */ /* 0x000fea0000000000 */
[----:B------:R-:W-:Y:S01]  /*8180*/  BAR.SYNC.DEFER_BLOCKING 0x0 ;  /* 0x0000000000007b1d */ /* 0x000fe20000010000 */
[-C--:B------:R-:W-:Y:S08]  /*8190*/  HMMA.16816.F32 R4, R188, R192.reuse, R4 ;  /* 0x000000c0bc04723c */ /* 0x080ff00000001804 */
[C---:B------:R-:W-:Y:S08]  /*81a0*/  HMMA.16816.F32 R8, R200.reuse, R192, R8 ;  /* 0x000000c0c808723c */ /* 0x040ff00000001808 */
[-C--:B------:R-:W-:Y:S08]  /*81b0*/  HMMA.16816.F32 R12, R200, R194.reuse, R12 ;  /* 0x000000c2c80c723c */ /* 0x080ff0000000180c */
[C---:B------:R-:W-:Y:S08]  /*81c0*/  HMMA.16816.F32 R16, R188.reuse, R194, R16 ;  /* 0x000000c2bc10723c */ /* 0x040ff00000001810 */
[-C--:B--2---:R-:W-:Y:S08]  /*81d0*/  HMMA.16816.F32 R20, R188, R180.reuse, R20 ;  /* 0x000000b4bc14723c */ /* 0x084ff00000001814 */
[C---:B------:R-:W-:Y:S07]  /*81e0*/  HMMA.16816.F32 R24, R200.reuse, R180, R24 ;  /* 0x000000b4c818723c */ /* 0x040fee0000001818 */
[-C--:B------:R-:W-:Y:S01]  /*81f0*/  @P0 IADD3 R180, P2, R2, R130.reuse, RZ ;  /* 0x0000008202b40210 */ /* 0x080fe20007f5e0ff */
[-C--:B------:R-:W-:Y:S04]  /*8200*/  HMMA.16816.F32 R28, R200, R182.reuse, R28 ;  /* 0x000000b6c81c723c */ /* 0x080fe8000000181c */
[--C-:B------:R-:W-:Y:S04]  /*8210*/  @P0 IMAD.X R181, R3, 0x1, R0.reuse, P2 ;  /* 0x0000000103b50824 */ /* 0x100fe800010e0600 */
[C---:B------:R-:W-:Y:S01]  /*8220*/  HMMA.16816.F32 R32, R188.reuse, R182, R32 ;  /* 0x000000b6bc20723c */ /* 0x040fe20000001820 */
[----:B------:R-:W2:Y:S06]  /*8230*/  LDL R183, [R1+0x18] ;  /* 0x0000180001b77983 */ /* 0x000eac0000100800 */
[----:B------:R-:W-:Y:S01]  /*8240*/  @!PT LDS RZ, [RZ] ;  /* 0x00000000fffff984 */ /* 0x000fe20000000800 */
[----:B------:R-:W-:Y:S01]  /*8250*/  @!PT LDS RZ, [RZ] ;  /* 0x00000000fffff984 */ /* 0x000fe20000000800 */
[----:B------:R-:W-:Y:S01]  /*8260*/  @!PT LDS RZ, [RZ] ;  /* 0x00000000fffff984 */ /* 0x000fe20000000800 */
[----:B------:R4:W-:Y:S01]  /*8270*/  @P0 LDGSTS.E.BYPASS.LTC128B.128 [R231+0x3100], [R128.64], !P6 ;  /* 0x0310000080e70fae */ /* 0x0009e2000f101d4c */
[-C--:B------:R-:W-:Y:S05]  /*8280*/  HMMA.16816.F32 R36, R188, R208.reuse, R36 ;  /* 0x000000d0bc24723c */ /* 0x080fea0000001824 */
[----:B------:R1:W-:Y:S03]  /*8290*/  @P0 LDGSTS.E.BYPASS.LTC128B.128 [R231+0x3900], [R2.64], !P6 ;  /* 0x0390000002e70fae */ /* 0x0003e6000f101d4c */
[C---:B------:R-:W-:Y:S03]  /*82a0*/  HMMA.16816.F32 R40, R200.reuse, R208, R40 ;  /* 0x000000d0c828723c */ /* 0x040fe60000001828 */
[----:B------:R2:W-:Y:S05]  /*82b0*/  @P0 LDGSTS.E.BYPASS.LTC128B.128 [R231+0x4100], [R180.64], !P6 ;  /* 0x04100000b4e70fae */ /* 0x0005ea000f101d4c */
[-C--:B------:R-:W-:Y:S08]  /*82c0*/  HMMA.16816.F32 R44, R200, R210.reuse, R44 ;  /* 0x000000d2c82c723c */ /* 0x080ff0000000182c */
[C---:B------:R-:W-:Y:S08]  /*82d0*/  HMMA.16816.F32 R48, R188.reuse, R210, R48 ;  /* 0x000000d2bc30723c */ /* 0x040ff00000001830 */
[-C--:B---3--:R-:W-:Y:S04]  /*82e0*/  HMMA.16816.F32 R52, R188, R184.reuse, R52 ;  /* 0x000000b8bc34723c */ /* 0x088fe80000001834 */
[----:B-1----:R-:W-:Y:S04]  /*82f0*/  IMAD R2, R229, -0x60, RZ ;  /* 0xffffffa0e5027824 */ /* 0x002fe800078e02ff */
[C---:B------:R-:W-:Y:S08]  /*8300*/  HMMA.16816.F32 R56, R200.reuse, R184, R56 ;  /* 0x000000b8c838723c */ /* 0x040ff00000001838 */
[-C--:B------:R-:W-:Y:S08]  /*8310*/  HMMA.16816.F32 R60, R200, R186.reuse, R60 ;  /* 0x000000bac83c723c */ /* 0x080ff0000000183c */
[C---:B------:R-:W-:Y:S08]  /*8320*/  HMMA.16816.F32 R64, R188.reuse, R186, R64 ;  /* 0x000000babc40723c */ /* 0x040ff00000001840 */
[-C--:B------:R-:W-:Y:S08]  /*8330*/  HMMA.16816.F32 R68, R188, R172.reuse, R68 ;  /* 0x000000acbc44723c */ /* 0x080ff00000001844 */
[C---:B------:R-:W-:Y:S01]  /*8340*/  HMMA.16816.F32 R72, R200.reuse, R172, R72 ;  /* 0x000000acc848723c */ /* 0x040fe20000001848 */
[----:B------:R1:W3:Y:S07]  /*8350*/  LDL R173, [R1+0x20] ;  /* 0x0000200001ad7983 */ /* 0x0002ee0000100800 */
[-C--:B------:R-:W-:Y:S08]  /*8360*/  HMMA.16816.F32 R76, R200, R174.reuse, R76 ;  /* 0x000000aec84c723c */ /* 0x080ff0000000184c */
[C---:B------:R-:W-:Y:S07]  /*8370*/  HMMA.16816.F32 R80, R188.reuse, R174, R80 ;  /* 0x000000aebc50723c */ /* 0x040fee0000001850 */
[-C--:B------:R-:W-:Y:S01]  /*8380*/  @P0 IADD3 R174, P1, R180, R130.reuse, RZ ;  /* 0x00000082b4ae0210 */ /* 0x080fe20007f3e0ff */
[-C--:B------:R-:W-:Y:S04]  /*8390*/  HMMA.16816.F32 R84, R188, R176.reuse, R84 ;  /* 0x000000b0bc54723c */ /* 0x080fe80000001854 */
[--C-:B------:R-:W-:Y:S01]  /*83a0*/  @P0 IMAD.X R175, R181, 0x1, R0.reuse, P1 ;  /* 0x00000001b5af0824 */ /* 0x100fe200008e0600 */
[-C--:B----4-:R-:W-:Y:S03]  /*83b0*/  @P0 IADD3 R128, P2, R174, R130.reuse, RZ ;  /* 0x00000082ae800210 */ /* 0x090fe60007f5e0ff */
[C---:B------:R-:W-:Y:S01]  /*83c0*/  HMMA.16816.F32 R88, R200.reuse, R176, R88 ;  /* 0x000000b0c858723c */ /* 0x040fe20000001858 */
[----:B------:R4:W-:Y:S03]  /*83d0*/  @P0 LDGSTS.E.BYPASS.LTC128B.128 [R231+0x4900], [R174.64], !P6 ;  /* 0x04900000aee70fae */ /* 0x0009e6000f101d4c */
[--C-:B------:R-:W-:Y:S03]  /*83e0*/  @P0 IMAD.X R129, R175, 0x1, R0.reuse, P2 ;  /* 0x00000001af810824 */ /* 0x100fe600010e0600 */
[----:B------:R-:W-:Y:S01]  /*83f0*/  @P0 IADD3 R176, P1, R128, R130, RZ ;  /* 0x0000008280b00210 */ /* 0x000fe20007f3e0ff */
[-C--:B------:R-:W-:Y:S01]  /*8400*/  HMMA.16816.F32 R92, R200, R178.reuse, R92 ;  /* 0x000000b2c85c723c */ /* 0x080fe2000000185c */
[----:B------:R1:W-:Y:S03]  /*8410*/  @P0 LDGSTS.E.BYPASS.LTC128B.128 [R231+0x5100], [R128.64], !P6 ;  /* 0x0510000080e70fae */ /* 0x0003e6000f101d4c */
[----:B------:R-:W-:Y:S04]  /*8420*/  @P0 IMAD.X R177, R129, 0x1, R0, P1 ;  /* 0x0000000181b10824 */ /* 0x000fe800008e0600 */
[----:B------:R-:W-:Y:S01]  /*8430*/  HMMA.16816.F32 R96, R188, R178, R96 ;  /* 0x000000b2bc60723c */ /* 0x000fe20000001860 */
[----:B------:R1:W-:Y:S01]  /*8440*/  @P0 LDGSTS.E.BYPASS.LTC128B.128 [R231+0x5900], [R176.64], !P6 ;  /* 0x05900000b0e70fae */ /* 0x0003e2000f101d4c */
[----:B------:R-:W-:Y:S05]  /*8450*/  PLOP3.LUT P0, PT, PT, PT, UP1, 0x40, 0x0 ;  /* 0x000000000000781c */ /* 0x000fea0003f0e818 */
[----:B------:R-:W0:Y:S01]  /*8460*/  LDGDEPBAR ;  /* 0x00000000000079af */ /* 0x000e220000000000 */
[----:B--2---:R-:W-:Y:S04]  /*8470*/  IADD3 R182, -R183, 0x1, R2 ;  /* 0x00000001b7b67810 */ /* 0x004fe80007ffe102 */
[----:B-1----:R-:W-:Y:S04]  /*8480*/  IADD3 R176, R182, c[0x0][0x1d0], RZ ;  /* 0x00007400b6b07a10 */ /* 0x002fe80007ffe0ff */
[----:B------:R-:W-:Y:S04]  /*8490*/  IADD3 R176, R176, -c[0x0][0x168], RZ ;  /* 0x80005a00b0b07a10 */ /* 0x000fe80007ffe0ff */
[C---:B----4-:R-:W-:Y:S02]  /*84a0*/  IADD3 R174, R176.reuse, c[0x0][0x328], RZ ;  /* 0x0000ca00b0ae7a10 */ /* 0x050fe40007ffe0ff */
[----:B------:R-:W-:Y:S01]  /*84b0*/  IADD3 R175, R176, UR11, RZ ;  /* 0x0000000bb0af7c10 */ /* 0x000fe2000fffe0ff */
[----:B---3--:R-:W-:Y:S05]  /*84c0*/  @P3 IMAD.MOV.U32 R173, RZ, RZ, R135 ;  /* 0x000000ffffad3224 */ /* 0x008fea00078e0087 */
[----:B------:R-:W1:Y:S02]  /*84d0*/  SHFL.IDX PT, R3, R173, RZ, 0x1c1f ;  /* 0x001c1fffad037589 */ /* 0x000e6400000e0000 */
[----:B-1----:R-:W-:Y:S02]  /*84e0*/  IMAD.IADD R135, R174, 0x1, R3 ;  /* 0x00000001ae877824 */ /* 0x002fe400078e0203 */
[----:B------:R-:W-:Y:S01]  /*84f0*/  IMAD.IADD R0, R3, 0x1, R175 ;  /* 0x0000000103007824 */ /* 0x000fe200078e02af */
        /* <DEDUP_REMOVED lines=15> */
.L_x_902:
[----:B------:R-:W-:Y:S04]  /*85f0*/  MOV R128, c[0x0][0x32c] ;  /* 0x0000cb0000807a02 */ /* 0x000fe80000000f00 */
[----:B------:R-:W-:Y:S11]  /*8600*/  ISETP.NE.AND P0, PT, R128, 0x1, PT ;  /* 0x000000018000780c */ /* 0x000ff60003f05270 */
[----:B------:R-:W-:Y:S02]  /*8610*/  @!UPT UIADD3 URZ, URZ, URZ, URZ ;  /* 0x0000003f3f3ff290 */ /* 0x000fe4000fffe03f */
[----:B------:R-:W-:Y:S05]  /*8620*/  @P0 IMAD.HI.U32 R128, R3, c[0x0][0x330], RZ ;  /* 0x0000cc0003800a27 */ /* 0x000fea00078e00ff */
[----:B------:R-:W-:Y:S02]  /*8630*/  @P0 SHF.R.U32.HI R3, RZ, c[0x0][0x334], R128 ;  /* 0x0000cd00ff030a19 */ /* 0x000fe40000011680 */
.L_x_903:
[----:B------:R-:W-:Y:S05]  /*8640*/  BSYNC B0 ;  /* 0x0000000000007941 */ /* 0x000fea0003800000 */
.L_x_901:
[----:B------:R-:W-:Y:S04]  /*8650*/  IMAD.IADD R128, R2, 0x1, -R183 ;  /* 0x0000000102807824 */ /* 0x000fe800078e0ab7 */
[----:B------:R-:W-:Y:S05]  /*8660*/  IMAD R3, R3, c[0x0][0x32c], R128 ;  /* 0x0000cb0003037a24 */ /* 0x000fea00078e0280 */
[----:B------:R-:W-:Y:S02]  /*8670*/  IADD3 R128, R3, c[0x0][0x32c], RZ ;  /* 0x0000cb0003807a10 */ /* 0x000fe40007ffe0ff */
[----:B------:R-:W-:Y:S02]  /*8680*/  IMNMX R0, R0, R3, !PT ;  /* 0x0000000300007217 */ /* 0x000fe40007800200 */
[----:B------:R-:W-:Y:S02]  /*8690*/  IMNMX R135, R135, R128, PT ;  /* 0x0000008087877217 */ /* 0x000fe40003800200 */
.L_x_900:
[----:B------:R-:W-:Y:S01]  /*86a0*/  PLOP3.LUT P0, PT, PT, PT, UP1, 0x40, 0x0 ;  /* 0x000000000000781c */ /* 0x000fe20003f0e818 */
[----:B------:R-:W1:Y:S02]  /*86b0*/  SHFL.IDX PT, R3, R173, 0x1, 0x1c1f ;  /* 0x003c1f00ad037f89 */ /* 0x000e6400000e0000 */
[----:B-1----:R-:W-:Y:S01]  /*86c0*/  IADD3 R128, R175, R3, RZ ;  /* 0x00000003af807210 */ /* 0x002fe20007ffe0ff */
[----:B------:R-:W-:Y:S09]  /*86d0*/  IMAD.IADD R130, R174, 0x1, R3 ;  /* 0x00000001ae827824 */ /* 0x000ff200078e0203 */
        /* <DEDUP_REMOVED lines=15> */
.L_x_906:
[----:B------:R-:W-:Y:S04]  /*87d0*/  MOV R129, c[0x0][0x32c] ;  /* 0x0000cb0000817a02 */ /* 0x000fe80000000f00 */
[----:B------:R-:W-:Y:S11]  /*87e0*/  ISETP.NE.AND P0, PT, R129, 0x1, PT ;  /* 0x000000018100780c */ /* 0x000ff60003f05270 */
[----:B------:R-:W-:Y:S02]  /*87f0*/  @!UPT UIADD3 URZ, URZ, URZ, URZ ;  /* 0x0000003f3f3ff290 */ /* 0x000fe4000fffe03f */
[----:B------:R-:W-:Y:S05]  /*8800*/  @P0 IMAD.HI.U32 R129, R3, c[0x0][0x330], RZ ;  /* 0x0000cc0003810a27 */ /* 0x000fea00078e00ff */
[----:B------:R-:W-:Y:S02]  /*8810*/  @P0 SHF.R.U32.HI R3, RZ, c[0x0][0x334], R129 ;  /* 0x0000cd00ff030a19 */ /* 0x000fe40000011681 */
.L_x_907:
[----:B------:R-:W-:Y:S05]  /*8820*/  BSYNC B0 ;  /* 0x0000000000007941 */ /* 0x000fea0003800000 */
.L_x_905:
[----:B------:R-:W-:Y:S04]  /*8830*/  IMAD.IADD R129, R2, 0x1, -R183 ;  /* 0x0000000102817824 */ /* 0x000fe800078e0ab7 */
[----:B------:R-:W-:Y:S05]  /*8840*/  IMAD R3, R3, c[0x0][0x32c], R129 ;  /* 0x0000cb0003037a24 */ /* 0x000fea00078e0281 */
[----:B------:R-:W-:Y:S02]  /*8850*/  IADD3 R129, R3, c[0x0][0x32c], RZ ;  /* 0x0000cb0003817a10 */ /* 0x000fe40007ffe0ff */
[----:B------:R-:W-:Y:S02]  /*8860*/  IMNMX R128, R128, R3, !PT ;  /* 0x0000000380807217 */ /* 0x000fe40007800200 */
[----:B------:R-:W-:Y:S02]  /*8870*/  IMNMX R130, R130, R129, PT ;  /* 0x0000008182827217 */ /* 0x000fe40003800200 */
.L_x_904:
        /* <DEDUP_REMOVED lines=19> */
.L_x_910:
[----:B------:R-:W-:Y:S04]  /*89b0*/  MOV R177, c[0x0][0x32c] ;  /* 0x0000cb0000b17a02 */ /* 0x000fe80000000f00 */
[----:B------:R-:W-:Y:S11]  /*89c0*/  ISETP.NE.AND P0, PT, R177, 0x1, PT ;  /* 0x00000001b100780c */ /* 0x000ff60003f05270 */
[----:B------:R-:W-:Y:S02]  /*89d0*/  @!UPT UIADD3 URZ, URZ, URZ, URZ ;  /* 0x0000003f3f3ff290 */ /* 0x000fe4000fffe03f */
[----:B------:R-:W-:Y:S05]  /*89e0*/  @P0 IMAD.HI.U32 R177, R172, c[0x0][0x330], RZ ;  /* 0x0000cc00acb10a27 */ /* 0x000fea00078e00ff */
[----:B------:R-:W-:Y:S02]  /*89f0*/  @P0 SHF.R.U32.HI R172, RZ, c[0x0][0x334], R177 ;  /* 0x0000cd00ffac0a19 */ /* 0x000fe400000116b1 */
.L_x_911:
[----:B------:R-:W-:Y:S05]  /*8a00*/  BSYNC B0 ;  /* 0x0000000000007941 */ /* 0x000fea0003800000 */
.L_x_909:
[----:B------:R-:W-:Y:S04]  /*8a10*/  IMAD.IADD R177, R2, 0x1, -R183 ;  /* 0x0000000102b17824 */ /* 0x000fe800078e0ab7 */
[----:B------:R-:W-:Y:S05]  /*8a20*/  IMAD R172, R172, c[0x0][0x32c], R177 ;  /* 0x0000cb00acac7a24 */ /* 0x000fea00078e02b1 */
[----:B------:R-:W-:Y:S02]  /*8a30*/  IADD3 R177, R172, c[0x0][0x32c], RZ ;  /* 0x0000cb00acb17a10 */ /* 0x000fe40007ffe0ff */
[----:B------:R-:W-:Y:S02]  /*8a40*/  IMNMX R3, R3, R172, !PT ;  /* 0x000000ac03037217 */ /* 0x000fe40007800200 */
[----:B------:R-:W-:Y:S02]  /*8a50*/  IMNMX R129, R129, R177, PT ;  /* 0x000000b181817217 */ /* 0x000fe40003800200 */
.L_x_908:
[C---:B------:R-:W-:Y:S02]  /*8a60*/  ISETP.GE.AND P1, PT, R2.reuse, 0x9, PT ;  /* 0x000000090200780c */ /* 0x040fe40003f26270 */
[----:B------:R-:W-:Y:S02]  /*8a70*/  ISETP.GE.AND P3, PT, R2, 0xa, PT ;  /* 0x0000000a0200780c */ /* 0x000fe40003f66270 */
[C---:B------:R-:W-:Y:S02]  /*8a80*/  ISETP.GT.AND P0, PT, R0.reuse, 0x8, !P1 ;  /* 0x000000080000780c */ /* 0x040fe40004f04270 */
[----:B------:R-:W-:Y:S02]  /*8a90*/  P2R R180, PR, RZ, 0x8 ;  /* 0x00000008ffb47803 */ /* 0x000fe40000000000 */
[----:B------:R-:W-:Y:S02]  /*8aa0*/  ISETP.LT.OR P0, PT, R135, 0x9, P0 ;  /* 0x000000098700780c */ /* 0x000fe40000701670 */
[----:B------:R-:W-:Y:S02]  /*8ab0*/  ISETP.GT.AND P2, PT, R0, 0x9, !P3 ;  /* 0x000000090000780c */ /* 0x000fe40005f44270 */
[----:B------:R-:W-:Y:S02]  /*8ac0*/  FSEL R184, R16, -INF , !P0 ;  /* 0xff80000010b87808 */ /* 0x000fe40004000000 */
[----:B------:R-:W-:Y:S02]  /*8ad0*/  ISETP.GT.AND P0, PT, R128, 0x9, !P3 ;  /* 0x000000098000780c */ /* 0x000fe40005f04270 */
[----:B------:R-:W-:Y:S02]  /*8ae0*/  ISETP.GE.AND P3, PT, R2, 0x12, PT ;  /* 0x000000120200780c */ /* 0x000fe40003f66270 */
[----:B------:R-:W-:Y:S02]  /*8af0*/  ISETP.LT.OR P0, PT, R130, 0xa, P0 ;  /* 0x0000000a8200780c */ /* 0x000fe40000701670 */
[----:B------:R-:W-:Y:S02]  /*8b00*/  P2R R178, PR, RZ, 0x8 ;  /* 0x00000008ffb27803 */ /* 0x000fe40000000000 */
[----:B------:R-:W-:Y:S02]  /*8b10*/  FSEL R187, R19, -INF , !P0 ;  /* 0xff80000013bb7808 */ /* 0x000fe40004000000 */
[----:B------:R-:W-:Y:S02]  /*8b20*/  ISETP.GT.AND P0, PT, R0, 0x11, !P3 ;  /* 0x000000110000780c */ /* 0x000fe40005f04270 */
[C---:B------:R-:W-:Y:S02]  /*8b30*/  ISETP.LT.OR P2, PT, R135.reuse, 0xa, P2 ;  /* 0x0000000a8700780c */ /* 0x040fe40001741670 */
[----:B------:R-:W-:Y:S02]  /*8b40*/  ISETP.LT.OR P0, PT, R135, 0x12, P0 ;  /* 0x000000128700780c */ /* 0x000fe40000701670 */
[----:B------:R-:W-:Y:S02]  /*8b50*/  FSEL R185, R17, -INF , !P2 ;  /* 0xff80000011b97808 */ /* 0x000fe40005000000 */
[----:B------:R-:W-:Y:S02]  /*8b60*/  FSEL R190, R21, -INF , !P0 ;  /* 0xff80000015be7808 */ /* 0x000fe40004000000 */
[----:B------:R-:W-:Y:S02]  /*8b70*/  ISETP.GT.AND P0, PT, R128, 0x11, !P3 ;  /* 0x000000118000780c */ /* 0x000fe40005f04270 */
[----:B------:R-:W-:Y:S02]  /*8b80*/  ISETP.GE.AND P3, PT, R2, 0x19, PT ;  /* 0x000000190200780c */ /* 0x000fe40003f66270 */
[----:B------:R-:W-:Y:S02]  /*8b90*/  ISETP.LT.OR P0, PT, R130, 0x12, P0 ;  /* 0x000000128200780c */ /* 0x000fe40000701670 */
[----:B------:R-:W-:Y:S02]  /*8ba0*/  ISETP.GE.AND P2, PT, R2, 0x1a, PT ;  /* 0x0000001a0200780c */ /* 0x000fe40003f46270 */
[----:B------:R-:W-:Y:S02]  /*8bb0*/  FSEL R191, R23, -INF , !P0 ;  /* 0xff80000017bf7808 */ /* 0x000fe40004000000 */
[----:B------:R-:W-:Y:S02]  /*8bc0*/  ISETP.GT.AND P0, PT, R0, 0x18, !P3 ;  /* 0x000000180000780c */ /* 0x000fe40005f04270 */
[----:B------:R-:W-:Y:S02]  /*8bd0*/  P2R R181, PR, RZ, 0x2 ;  /* 0x00000002ffb57803 */ /* 0x000fe40000000000 */
[C---:B------:R-:W-:Y:S02]  /*8be0*/  ISETP.LT.OR P0, PT, R135.reuse, 0x19, P0 ;  /* 0x000000198700780c */ /* 0x040fe40000701670 */
[----:B------:R-:W-:Y:S02]  /*8bf0*/  ISETP.GT.AND P1, PT, R128, 0x8, !P1 ;  /* 0x000000088000780c */ /* 0x000fe40004f24270 */
[----:B------:R-:W-:Y:S02]  /*8c00*/  FSEL R192, R32, -INF , !P0 ;  /* 0xff80000020c07808 */ /* 0x000fe40004000000 */
[----:B------:R-:W-:Y:S02]  /*8c10*/  ISETP.GT.AND P0, PT, R0, 0x19, !P2 ;  /* 0x000000190000780c */ /* 0x000fe40005704270 */
[----:B------:R-:W-:Y:S02]  /*8c20*/  ISETP.GE.AND P4, PT, R2, 0x11, PT ;  /* 0x000000110200780c */ /* 0x000fe40003f86270 */
[----:B------:R-:W-:Y:S02]  /*8c30*/  ISETP.LT.OR P0, PT, R135, 0x1a, P0 ;  /* 0x0000001a8700780c */ /* 0x000fe40000701670 */
[----:B------:R-:W-:Y:S02]  /*8c40*/  ISETP.LT.OR P1, PT, R130, 0x9, P1 ;  /* 0x000000098200780c */ /* 0x000fe40000f21670 */
[----:B------:R-:W-:Y:S02]  /*8c50*/  FSEL R193, R33, -INF , !P0 ;  /* 0xff80000021c17808 */ /* 0x000fe40004000000 */
[----:B------:R-:W-:Y:S02]  /*8c60*/  ISETP.GT.AND P0, PT, R128, 0x18, !P3 ;  /* 0x000000188000780c */ /* 0x000fe40005f04270 */
[----:B------:R-:W-:Y:S02]  /*8c70*/  FSEL R186, R18, -INF , !P1 ;  /* 0xff80000012ba7808 */ /* 0x000fe40004800000 */
[----:B------:R-:W-:Y:S02]  /*8c80*/  ISETP.GT.AND P1, PT, R0, 0x10, !P4 ;  /* 0x000000100000780c */ /* 0x000fe40006724270 */
[----:B------:R-:W-:Y:S02]  /*8c90*/  ISETP.LT.OR P0, PT, R130, 0x19, P0 ;  /* 0x000000198200780c */ /* 0x000fe40000701670 */
[----:B------:R-:W-:Y:S02]  /*8ca0*/  ISETP.LT.OR P1, PT, R135, 0x11, P1 ;  /* 0x000000118700780c */ /* 0x000fe40000f21670 */
[----:B------:R-:W-:Y:S02]  /*8cb0*/  FSEL R194, R34, -INF , !P0 ;  /* 0xff80000022c27808 */ /* 0x000fe40004000000 */
[----:B------:R-:W-:Y:S02]  /*8cc0*/  ISETP.GT.AND P0, PT, R128, 0x19, !P2 ;  /* 0x000000198000780c */ /* 0x000fe40005704270 */
[----:B------:R-:W-:Y:S02]  /*8cd0*/  FSEL R188, R20, -INF , !P1 ;  /* 0xff80000014bc7808 */ /* 0x000fe40004800000 */
[----:B------:R-:W-:Y:S02]  /*8ce0*/  ISETP.GT.AND P1, PT, R128, 0x10, !P4 ;  /* 0x000000108000780c */ /* 0x000fe40006724270 */
[----:B------:R-:W-:Y:S02]  /*8cf0*/  P2R R172, PR, RZ, 0x4 ;  /* 0x00000004ffac7803 */ /* 0x000fe40000000000 */
[----:B------:R-:W-:Y:S02]  /*8d00*/  ISETP.LT.OR P0, PT, R130, 0x1a, P0 ;  /* 0x0000001a8200780c */ /* 0x000fe40000701670 */
        /* <DEDUP_REMOVED lines=66> */
[----:B------:R-:W-:Y:S04]  /*9130*/  ISETP.GT.AND P0, PT, R0, 0x39, !P1 ;  /* 0x000000390000780c */ /* 0x000fe80004f04270 */
[----:B------:R-:W-:Y:S04]  /*9140*/  ISETP.LT.OR P0, PT, R135, 0x3a, P0 ;  /* 0x0000003a8700780c */ /* 0x000fe80000701670 */
        /* <DEDUP_REMOVED lines=35> */
[----:B------:R-:W-:Y:S04]  /*9380*/  ISETP.LT.OR P0, PT, R130, 0x49, P0 ;  /* 0x000000498200780c */ /* 0x000fe80000701670 */
[----:B------:R-:W-:Y:S02]  /*9390*/  FSEL R248, R82, -INF , !P0 ;  /* 0xff80000052f87808 */ /* 0x000fe40004000000 */
[----:B------:R-:W-:Y:S02]  /*93a0*/  ISETP.GT.AND P0, PT, R128, 0x49, !P1 ;  /* 0x000000498000780c */ /* 0x000fe40004f04270 */
[----:B------:R-:W-:Y:S02]  /*93b0*/  ISETP.GE.AND P1, PT, R2, 0x1, PT ;  /* 0x000000010200780c */ /* 0x000fe40003f26270 */
[----:B------:R-:W-:Y:S04]  /*93c0*/  ISETP.LT.OR P0, PT, R130, 0x4a, P0 ;  /* 0x0000004a8200780c */ /* 0x000fe80000701670 */
[----:B------:R-:W-:Y:S02]  /*93d0*/  FSEL R249, R83, -INF , !P0 ;  /* 0xff80000053f97808 */ /* 0x000fe40004000000 */
[----:B------:R-:W-:Y:S04]  /*93e0*/  ISETP.GT.AND P0, PT, R0, 0x50, !P3 ;  /* 0x000000500000780c */ /* 0x000fe80005f04270 */
[C---:B------:R-:W-:Y:S04]  /*93f0*/  ISETP.LT.OR P0, PT, R135.reuse, 0x51, P0 ;  /* 0x000000518700780c */ /* 0x040fe80000701670 */
        /* <DEDUP_REMOVED lines=10> */
[C---:B------:R-:W-:Y:S04]  /*94a0*/  ISETP.GT.AND P0, PT, R0.reuse, 0x1, !P2 ;  /* 0x000000010000780c */ /* 0x040fe80005704270 */
[----:B------:R-:W-:Y:S04]  /*94b0*/  ISETP.LT.OR P0, PT, R135, 0x2, P0 ;  /* 0x000000028700780c */ /* 0x000fe80000701670 */
[----:B------:R-:W-:Y:S02]  /*94c0*/  FSEL R37, R5, -INF , !P0 ;  /* 0xff80000005257808 */ /* 0x000fe40004000000 */
[----:B------:R-:W-:Y:S04]  /*94d0*/  ISETP.GT.AND P0, PT, R0, RZ, !P1 ;  /* 0x000000ff0000720c */ /* 0x000fe80004f04270 */
        /* <DEDUP_REMOVED lines=107> */
[----:B------:R-:W-:Y:S02]  /*9b90*/  ISETP.GT.AND P0, PT, R3, 0x59, !P6 ;  /* 0x000000590300780c */ /* 0x000fe40007704270 */
[----:B------:R-:W1:Y:S01]  /*9ba0*/  SHFL.IDX PT, R3, R173, 0x3, 0x1c1f ;  /* 0x007c1f00ad037f89 */ /* 0x000e6200000e0000 */
[----:B------:R-:W-:Y:S02]  /*9bb0*/  ISETP.NE.AND P6, PT, R183, RZ, PT ;  /* 0x000000ffb700720c */ /* 0x000fe40003fc5270 */
[----:B------:R-:W-:Y:S04]  /*9bc0*/  ISETP.LT.OR P0, PT, R129, 0x5a, P0 ;  /* 0x0000005a8100780c */ /* 0x000fe80000701670 */
        /* <DEDUP_REMOVED lines=19> */
.L_x_914:
[----:B------:R-:W-:Y:S04]  /*9d00*/  MOV R2, c[0x0][0x32c] ;  /* 0x0000cb0000027a02 */ /* 0x000fe80000000f00 */
[----:B------:R-:W-:Y:S11]  /*9d10*/  ISETP.NE.AND P0, PT, R2, 0x1, PT ;  /* 0x000000010200780c */ /* 0x000ff60003f05270 */
[----:B------:R-:W-:Y:S02]  /*9d20*/  @!UPT UIADD3 URZ, URZ, URZ, URZ ;  /* 0x0000003f3f3ff290 */ /* 0x000fe4000fffe03f */
[----:B------:R-:W-:Y:S05]  /*9d30*/  @P0 IMAD.HI.U32 R2, R0, c[0x0][0x330], RZ ;  /* 0x0000cc0000020a27 */ /* 0x000fea00078e00ff */
[----:B------:R-:W-:Y:S02]  /*9d40*/  @P0 SHF.R.U32.HI R0, RZ, c[0x0][0x334], R2 ;  /* 0x0000cd00ff000a19 */ /* 0x000fe40000011602 */
.L_x_915:
[----:B------:R-:W-:Y:S05]  /*9d50*/  BSYNC B0 ;  /* 0x0000000000007941 */ /* 0x000fea0003800000 */
.L_x_913:
[----:B------:R-:W-:Y:S02]  /*9d60*/  IADD3 R2, R182, -0x1, RZ ;  /* 0xffffffffb6027810 */ /* 0x000fe40007ffe0ff */
[C-C-:B------:R-:W-:Y:S02]  /*9d70*/  IADD3 R4, R3.reuse, UR11, R176.reuse ;  /* 0x0000000b03047c10 */ /* 0x140fe4000fffe0b0 */
[----:B------:R-:W-:Y:S01]  /*9d80*/  IADD3 R3, R3, c[0x0][0x328], R176 ;  /* 0x0000ca0003037a10 */ /* 0x000fe20007ffe0b0 */
[----:B------:R-:W-:Y:S05]  /*9d90*/  IMAD R0, R0, c[0x0][0x32c], R2 ;  /* 0x0000cb0000007a24 */ /* 0x000fea00078e0202 */
[----:B------:R-:W-:Y:S02]  /*9da0*/  IADD3 R2, R0, c[0x0][0x32c], RZ ;  /* 0x0000cb0000027a10 */ /* 0x000fe40007ffe0ff */
[----:B------:R-:W-:Y:S02]  /*9db0*/  IMNMX R0, R4, R0, !PT ;  /* 0x0000000004007217 */ /* 0x000fe40007800200 */
[----:B------:R-:W-:Y:S02]  /*9dc0*/  IMNMX R2, R3, R2, PT ;  /* 0x0000000203027217 */ /* 0x000fe40003800200 */
.L_x_912:
[----:B------:R-:W-:Y:S02]  /*9dd0*/  ISETP.GT.AND P0, PT, R0, RZ, !P1 ;  /* 0x000000ff0000720c */ /* 0x000fe40004f04270 */
[----:B------:R-:W-:Y:S02]  /*9de0*/  FMNMX.FTZ R130, R36, R131, !PT ;  /* 0x0000008324827209 */ /* 0x000fe40007810000 */
[----:B------:R-:W-:Y:S02]  /*9df0*/  ISETP.LT.OR P0, PT, R2, 0x1, P0 ;  /* 0x000000010200780c */ /* 0x000fe40000701670 */
[----:B------:R-:W-:Y:S02]  /*9e00*/  FMNMX.FTZ R130, R37, R130, !PT ;  /* 0x0000008225827209 */ /* 0x000fe40007810000 */
[----:B------:R-:W-:Y:S02]  /*9e10*/  FSEL R10, R10, -INF , !P0 ;  /* 0xff8000000a0a7808 */ /* 0x000fe40004000000 */
[----:B------:R-:W-:Y:S02]  /*9e20*/  ISETP.GT.AND P0, PT, R0, 0x1, !P2 ;  /* 0x000000010000780c */ /* 0x000fe40005704270 */
[----:B------:R-:W-:Y:S02]  /*9e30*/  FMNMX.FTZ R130, R184, R130, !PT ;  /* 0x00000082b8827209 */ /* 0x000fe40007810000 */
[----:B------:R-:W-:Y:S02]  /*9e40*/  ISETP.LT.OR P0, PT, R2, 0x2, P0 ;  /* 0x000000020200780c */ /* 0x000fe40000701670 */
[----:B------:R-:W-:Y:S02]  /*9e50*/  ISETP.NE.AND P2, PT, R178, RZ, PT ;  /* 0x000000ffb200720c */ /* 0x000fe40003f45270 */
[----:B------:R-:W-:Y:S02]  /*9e60*/  FSEL R11, R11, -INF , !P0 ;  /* 0xff8000000b0b7808 */ /* 0x000fe40004000000 */
[----:B------:R-:W-:Y:S02]  /*9e70*/  ISETP.NE.AND P0, PT, R181, RZ, PT ;  /* 0x000000ffb500720c */ /* 0x000fe40003f05270 */
[----:B------:R-:W-:Y:S02]  /*9e80*/  FMNMX.FTZ R130, R185, R130, !PT ;  /* 0x00000082b9827209 */ /* 0x000fe40007810000 */
        /* <DEDUP_REMOVED lines=66> */
[----:B------:R-:W-:Y:S02]  /*a2b0*/  FMNMX.FTZ R130, R80, R130, !PT ;  /* 0x0000008250827209 */ /* 0x000fe40007810000 */
[----:B------:R-:W-:Y:S02]  /*a2c0*/  ISETP.LT.OR P0, PT, R2, 0x2a, P0 ;  /* 0x0000002a0200780c */ /* 0x000fe40000701670 */
[----:B------:R-:W-:Y:S02]  /*a2d0*/  FMNMX.FTZ R3, R206, R3, !PT ;  /* 0x00000003ce037209 */ /* 0x000fe40007810000 */
[----:B------:R-:W-:Y:S02]  /*a2e0*/  FMNMX.FTZ R4, R9, R4, !PT ;  /* 0x0000000409047209 */ /* 0x000fe40007810000 */
[----:B------:R-:W-:Y:S02]  /*a2f0*/  FMNMX.FTZ R130, R82, R130, !PT ;  /* 0x0000008252827209 */ /* 0x000fe40007810000 */
[----:B------:R-:W-:Y:S02]  /*a300*/  FSEL R99, R47, -INF , !P0 ;  /* 0xff8000002f637808 */ /* 0x000fe40004000000 */
[----:B------:R-:W-:Y:S01]  /*a310*/  ISETP.NE.AND P0, PT, R23, RZ, PT ;  /* 0x000000ff1700720c */ /* 0x000fe20003f05270 */
[----:B------:R-:W1:Y:S01]  /*a320*/  SHFL.BFLY PT, R5, R130, 0x2, 0x1f ;  /* 0x0c401f0082057f89 */ /* 0x000e6200000e0000 */
        /* <DEDUP_REMOVED lines=25> */
[----:B-1----:R-:W-:Y:S02]  /*a4c0*/  FMNMX.FTZ R130, R130, R5, !PT ;  /* 0x0000000582827209 */ /* 0x002fe40007810000 */
[----:B------:R-:W-:Y:S02]  /*a4d0*/  ISETP.LT.OR P0, PT, R2, 0x39, P0 ;  /* 0x000000390200780c */ /* 0x000fe40000701670 */
[----:B------:R-:W-:Y:S01]  /*a4e0*/  FMNMX.FTZ R3, R252, R3, !PT ;  /* 0x00000003fc037209 */ /* 0x000fe20007810000 */
[----:B------:R-:W1:Y:S01]  /*a4f0*/  SHFL.BFLY PT, R6, R130, 0x1, 0x1f ;  /* 0x0c201f0082067f89 */ /* 0x000e6200000e0000 */
[----:B------:R-:W-:Y:S02]  /*a500*/  FMNMX.FTZ R4, R200, R4, !PT ;  /* 0x00000004c8047209 */ /* 0x000fe40007810000 */
[----:B------:R-:W-:Y:S02]  /*a510*/  FMNMX.FTZ R3, R87, R3, !PT ;  /* 0x0000000357037209 */ /* 0x000fe40007810000 */
[----:B------:R-:W-:Y:S02]  /*a520*/  FSEL R174, R62, -INF , !P0 ;  /* 0xff8000003eae7808 */ /* 0x000fe40004000000 */
[----:B------:R-:W-:Y:S02]  /*a530*/  MOV R62, R53 ;  /* 0x00000035003e7202 */ /* 0x000fe40000000f00 */
[----:B------:R-:W-:Y:S02]  /*a540*/  ISETP.NE.AND P0, PT, R20, RZ, PT ;  /* 0x000000ff1400720c */ /* 0x000fe40003f05270 */
[----:B------:R-:W-:Y:S02]  /*a550*/  FMNMX.FTZ R4, R201, R4, !PT ;  /* 0x00000004c9047209 */ /* 0x000fe40007810000 */
[----:B------:R-:W-:Y:S02]  /*a560*/  ISETP.GT.AND P0, PT, R0, 0x39, !P0 ;  /* 0x000000390000780c */ /* 0x000fe40004704270 */
[----:B------:R-:W-:Y:S02]  /*a570*/  FMNMX.FTZ R3, R62, R3, !PT ;  /* 0x000000033e037209 */ /* 0x000fe40007810000 */
[----:B------:R-:W-:Y:S02]  /*a580*/  FMNMX.FTZ R4, R209, R4, !PT ;  /* 0x00000004d1047209 */ /* 0x000fe40007810000 */
[----:B------:R-:W-:Y:S02]  /*a590*/  FMNMX.FTZ R3, R85, R3, !PT ;  /* 0x0000000355037209 */ /* 0x000fe40007810000 */
[----:B------:R-:W-:Y:S02]  /*a5a0*/  ISETP.NE.AND P2, PT, R19, RZ, PT ;  /* 0x000000ff1300720c */ /* 0x000fe40003f45270 */
[----:B------:R-:W-:Y:S01]  /*a5b0*/  ISETP.LT.OR P0, PT, R2, 0x3a, P0 ;  /* 0x0000003a0200780c */ /* 0x000fe20000701670 */
[----:B------:R-:W2:Y:S01]  /*a5c0*/  SHFL.BFLY PT, R129, R3, 0x2, 0x1f ;  /* 0x0c401f0003817f89 */ /* 0x000ea200000e0000 */
[----:B------:R-:W-:Y:S02]  /*a5d0*/  FMNMX.FTZ R4, R211, R4, !PT ;  /* 0x00000004d3047209 */ /* 0x000fe40007810000 */
[----:B------:R-:W-:Y:S02]  /*a5e0*/  FSEL R175, R63, -INF , !P0 ;  /* 0xff8000003faf7808 */ /* 0x000fe40004000000 */
[----:B------:R-:W-:Y:S02]  /*a5f0*/  ISETP.GT.AND P0, PT, R0, 0x40, !P2 ;  /* 0x000000400000780c */ /* 0x000fe40005704270 */
[----:B------:R-:W-:Y:S02]  /*a600*/  FMNMX.FTZ R4, R230, R4, !PT ;  /* 0x00000004e6047209 */ /* 0x000fe40007810000 */
[----:B------:R-:W-:Y:S02]  /*a610*/  ISETP.NE.AND P1, PT, R18, RZ, PT ;  /* 0x000000ff1200720c */ /* 0x000fe40003f25270 */
[----:B------:R-:W-:Y:S02]  /*a620*/  ISETP.LT.OR P0, PT, R2, 0x41, P0 ;  /* 0x000000410200780c */ /* 0x000fe40000701670 */
[----:B------:R-:W-:Y:S02]  /*a630*/  FMNMX.FTZ R4, R233, R4, !PT ;  /* 0x00000004e9047209 */ /* 0x000fe40007810000 */
[----:B------:R-:W-:Y:S02]  /*a640*/  FSEL R181, R74, -INF , !P0 ;  /* 0xff8000004ab57808 */ /* 0x000fe40004000000 */
[----:B------:R-:W-:Y:S02]  /*a650*/  ISETP.GT.AND P0, PT, R0, 0x41, !P1 ;  /* 0x000000410000780c */ /* 0x000fe40004f04270 */
[----:B------:R-:W-:Y:S02]  /*a660*/  FMNMX.FTZ R4, R241, R4, !PT ;  /* 0x00000004f1047209 */ /* 0x000fe40007810000 */
[----:B-1----:R-:W-:Y:S02]  /*a670*/  FMNMX.FTZ R130, R130, R6, !PT ;  /* 0x0000000682827209 */ /* 0x002fe40007810000 */
[----:B------:R-:W-:Y:S02]  /*a680*/  ISETP.NE.AND P2, PT, R17, RZ, PT ;  /* 0x000000ff1100720c */ /* 0x000fe40003f45270 */
[----:B------:R-:W-:Y:S01]  /*a690*/  ISETP.LT.OR P0, PT, R2, 0x42, P0 ;  /* 0x000000420200780c */ /* 0x000fe20000701670 */
[----:B------:R-:W-:Y:S01]  /*a6a0*/  FMUL.FTZ R71, R130, c[0x0][0x2d0] ;  /* 0x0000b40082477a20 */ /* 0x000fe20000410000 */
[----:B------:R-:W-:Y:S02]  /*a6b0*/  FMNMX.FTZ R5, R10, R134, !PT ;  /* 0x000000860a057209 */ /* 0x000fe40007810000 */
        /* <DEDUP_REMOVED lines=8> */
[----:B------:R-:W-:Y:S02]  /*a740*/  FMNMX.FTZ R5, R14, R5, !PT ;  /* 0x000000050e057209 */ /* 0x000fe40007810000 */
[----:B--2---:R-:W-:Y:S02]  /*a750*/  FMNMX.FTZ R129, R3, R129, !PT ;  /* 0x0000008103817209 */ /* 0x004fe40007810000 */
[----:B------:R-:W-:Y:S01]  /*a760*/  FMNMX.FTZ R3, R88, R4, !PT ;  /* 0x0000000458037209 */ /* 0x000fe20007810000 */
[--C-:B------:R-:W-:Y:S01]  /*a770*/  FFMA.FTZ R4, R36, c[0x0][0x2d0], -R71.reuse ;  /* 0x0000b40024047a23 */ /* 0x100fe20000010847 */
[----:B------:R-:W-:Y:S01]  /*a780*/  FMNMX.FTZ R5, R15, R5, !PT ;  /* 0x000000050f057209 */ /* 0x000fe20007810000 */
[----:B------:R-:W1:Y:S01]  /*a790*/  SHFL.BFLY PT, R6, R129, 0x1, 0x1f ;  /* 0x0c201f0081067f89 */ /* 0x000e6200000e0000 */
[----:B------:R-:W-:Y:S01]  /*a7a0*/  FMNMX.FTZ R3, R89, R3, !PT ;  /* 0x0000000359037209 */ /* 0x000fe20007810000 */
[----:B------:R2:W-:Y:S01]  /*a7b0*/  MUFU.EX2 R63, R4 ;  /* 0x00000004003f7308 */ /* 0x0005e20000000800 */
[----:B------:R-:W-:Y:S02]  /*a7c0*/  FMNMX.FTZ R5, R56, R5, !PT ;  /* 0x0000000538057209 */ /* 0x000fe40007810000 */
[----:B------:R-:W-:Y:S02]  /*a7d0*/  FMNMX.FTZ R3, R81, R3, !PT ;  /* 0x0000000351037209 */ /* 0x000fe40007810000 */
[----:B------:R-:W-:Y:S02]  /*a7e0*/  FMNMX.FTZ R5, R57, R5, !PT ;  /* 0x0000000539057209 */ /* 0x000fe40007810000 */
[----:B------:R-:W-:Y:S02]  /*a7f0*/  FMNMX.FTZ R3, R183, R3, !PT ;  /* 0x00000003b7037209 */ /* 0x000fe40007810000 */
[----:B------:R-:W-:Y:S02]  /*a800*/  FMNMX.FTZ R5, R60, R5, !PT ;  /* 0x000000053c057209 */ /* 0x000fe40007810000 */
[----:B------:R-:W-:Y:S01]  /*a810*/  ISETP.LT.OR P0, PT, R2, 0x49, P0 ;  /* 0x000000490200780c */ /* 0x000fe20000701670 */
[----:B------:R-:W3:Y:S01]  /*a820*/  SHFL.BFLY PT, R7, R3, 0x2, 0x1f ;  /* 0x0c401f0003077f89 */ /* 0x000ee200000e0000 */
[----:B------:R-:W-:Y:S02]  /*a830*/  FMNMX.FTZ R5, R84, R5, !PT ;  /* 0x0000000554057209 */ /* 0x000fe40007810000 */
[----:B------:R-:W-:Y:S01]  /*a840*/  ISETP.NE.AND P1, PT, R16, RZ, PT ;  /* 0x000000ff1000720c */ /* 0x000fe20003f25270 */
[--C-:B------:R-:W-:Y:S01]  /*a850*/  FFMA.FTZ R16, R192, c[0x0][0x2d0], -R71.reuse ;  /* 0x0000b400c0107a23 */ /* 0x100fe20000010847 */
[----:B------:R-:W-:Y:S02]  /*a860*/  FMNMX.FTZ R5, R96, R5, !PT ;  /* 0x0000000560057209 */ /* 0x000fe40007810000 */
[----:B------:R-:W-:Y:S01]  /*a870*/  FSEL R177, R78, -INF , !P0 ;  /* 0xff8000004eb17808 */ /* 0x000fe20004000000 */
[----:B------:R-:W-:Y:S01]  /*a880*/  MUFU.EX2 R34, R16 ;  /* 0x0000001000227308 */ /* 0x000fe20000000800 */
[----:B------:R-:W-:Y:S02]  /*a890*/  FMNMX.FTZ R5, R97, R5, !PT ;  /* 0x0000000561057209 */ /* 0x000fe40007810000 */
[----:B-1----:R-:W-:Y:S02]  /*a8a0*/  FMNMX.FTZ R129, R129, R6, !PT ;  /* 0x0000000681817209 */ /* 0x002fe40007810000 */
[----:B--2---:R-:W-:Y:S01]  /*a8b0*/  FMNMX.FTZ R4, R98, R5, !PT ;  /* 0x0000000562047209 */ /* 0x004fe20007810000 */
[--C-:B------:R-:W-:Y:S01]  /*a8c0*/  FFMA.FTZ R5, R37, c[0x0][0x2d0], -R71.reuse ;  /* 0x0000b40025057a23 */ /* 0x100fe20000010847 */
[C---:B------:R-:W-:Y:S01]  /*a8d0*/  ISETP.GT.AND P0, PT, R0.reuse, 0x49, !P1 ;  /* 0x000000490000780c */ /* 0x040fe20004f04270 */
[----:B------:R-:W-:Y:S01]  /*a8e0*/  FMUL.FTZ R92, R129, c[0x0][0x2d0] ;  /* 0x0000b400815c7a20 */ /* 0x000fe20000410000 */
[----:B------:R-:W-:Y:S01]  /*a8f0*/  ISETP.GT.AND P3, PT, R0, 0x50, !P3 ;  /* 0x000000500000780c */ /* 0x000fe20005f64270 */
[----:B------:R1:W-:Y:S01]  /*a900*/  MUFU.EX2 R24, R5 ;  /* 0x0000000500187308 */ /* 0x0003e20000000800 */
[----:B------:R-:W-:Y:S02]  /*a910*/  FMNMX.FTZ R4, R99, R4, !PT ;  /* 0x0000000463047209 */ /* 0x000fe40007810000 */
[----:B------:R-:W-:Y:S02]  /*a920*/  FSETP.NEU.FTZ.AND P1, PT, R129, -INF , PT ;  /* 0xff8000008100780b */ /* 0x000fe40003f3d000 */
[----:B------:R-:W-:Y:S02]  /*a930*/  ISETP.LT.OR P0, PT, R2, 0x4a, P0 ;  /* 0x0000004a0200780c */ /* 0x000fe40000701670 */
[----:B---3--:R-:W-:Y:S02]  /*a940*/  FMNMX.FTZ R3, R3, R7, !PT ;  /* 0x0000000703037209 */ /* 0x008fe40007810000 */
[----:B------:R-:W-:Y:S02]  /*a950*/  FSEL R92, R92, RZ, P1 ;  /* 0x000000ff5c5c7208 */ /* 0x000fe40000800000 */
[----:B------:R-:W-:Y:S01]  /*a960*/  FSEL R176, R79, -INF , !P0 ;  /* 0xff8000004fb07808 */ /* 0x000fe20004000000 */
[----:B------:R-:W2:Y:S01]  /*a970*/  SHFL.BFLY PT, R128, R3, 0x1, 0x1f ;  /* 0x0c201f0003807f89 */ /* 0x000ea200000e0000 */
[----:B------:R-:W-:Y:S01]  /*a980*/  ISETP.GT.AND P0, PT, R0, 0x51, !P4 ;  /* 0x000000510000780c */ /* 0x000fe20006704270 */
[--C-:B------:R-:W-:Y:S01]  /*a990*/  FFMA.FTZ R28, R195, c[0x0][0x2d0], -R92.reuse ;  /* 0x0000b400c31c7a23 */ /* 0x100fe2000001085c */
[----:B------:R-:W-:Y:S02]  /*a9a0*/  ISETP.NE.AND P4, PT, R52, RZ, PT ;  /* 0x000000ff3400720c */ /* 0x000fe40003f85270 */
[----:B------:R-:W-:Y:S02]  /*a9b0*/  ISETP.LT.OR P0, PT, R2, 0x52, P0 ;  /* 0x000000520200780c */ /* 0x000fe40000701670 */
[----:B------:R-:W-:Y:S01]  /*a9c0*/  ISETP.GT.AND P4, PT, R0, 0x59, !P4 ;  /* 0x000000590000780c */ /* 0x000fe20006784270 */
[----:B------:R-:W-:Y:S01]  /*a9d0*/  LDSM.16.MT88.4 R52, [R214+0x100] ;  /* 0x00010000d634783b */ /* 0x000fe20000004200 */
[----:B------:R-:W-:Y:S02]  /*a9e0*/  FSEL R179, R91, -INF , !P0 ;  /* 0xff8000005bb37808 */ /* 0x000fe40004000000 */
[----:B------:R-:W-:Y:S02]  /*a9f0*/  ISETP.LT.OR P0, PT, R2, 0x5a, P4 ;  /* 0x0000005a0200780c */ /* 0x000fe40002701670 */
[----:B-1----:R-:W-:Y:S01]  /*aa00*/  FMNMX.FTZ R5, R172, R4, !PT ;  /* 0x00000004ac057209 */ /* 0x002fe20007810000 */
[----:B------:R-:W-:Y:S01]  /*aa10*/  FFMA.FTZ R4, R184, c[0x0][0x2d0], -R71 ;  /* 0x0000b400b8047a23 */ /* 0x000fe20000010847 */
[----:B------:R-:W-:Y:S01]  /*aa20*/  FSEL R70, R95, -INF , !P0 ;  /* 0xff8000005f467808 */ /* 0x000fe20004000000 */
[----:B------:R-:W-:Y:S01]  /*aa30*/  LDSM.16.MT88.4 R76, [R215+0x100] ;  /* 0x00010000d74c783b */ /* 0x000fe20000004200 */
[----:B------:R-:W-:Y:S01]  /*aa40*/  MUFU.EX2 R95, R28 ;  /* 0x0000001c005f7308 */ /* 0x000fe20000000800 */
[----:B------:R-:W-:Y:S02]  /*aa50*/  FMNMX.FTZ R5, R173, R5, !PT ;  /* 0x00000005ad057209 */ /* 0x000fe40007810000 */
[----:B------:R-:W-:Y:S01]  /*aa60*/  ISETP.GT.AND P5, PT, R0, 0x58, !P5 ;  /* 0x000000580000780c */ /* 0x000fe20006fa4270 */
[--C-:B------:R-:W-:Y:S01]  /*aa70*/  FFMA.FTZ R0, R39, c[0x0][0x2d0], -R92.reuse ;  /* 0x0000b40027007a23 */ /* 0x100fe2000001085c */
[----:B------:R-:W-:Y:S02]  /*aa80*/  ISETP.LT.OR P3, PT, R2, 0x51, P3 ;  /* 0x000000510200780c */ /* 0x000fe40001f61670 */
[----:B--2---:R-:W-:Y:S01]  /*aa90*/  FMNMX.FTZ R128, R3, R128, !PT ;  /* 0x0000008003807209 */ /* 0x004fe20007810000 */
[--C-:B------:R-:W-:Y:S01]  /*aaa0*/  FFMA.FTZ R3, R187, c[0x0][0x2d0], -R92.reuse ;  /* 0x0000b400bb037a23 */ /* 0x100fe2000001085c */
[----:B------:R-:W-:Y:S01]  /*aab0*/  MOV R187, R82 ;  /* 0x0000005200bb7202 */ /* 0x000fe20000000f00 */
[----:B------:R1:W-:Y:S01]  /*aac0*/  MUFU.EX2 R86, R4 ;  /* 0x0000000400567308 */ /* 0x0003e20000000800 */
[----:B------:R-:W-:Y:S01]  /*aad0*/  FSEL R178, R90, -INF , !P3 ;  /* 0xff8000005ab27808 */ /* 0x000fe20005800000 */
[C---:B------:R-:W-:Y:S01]  /*aae0*/  FMUL.FTZ R93, R128.reuse, c[0x0][0x2d0] ;  /* 0x0000b400805d7a20 */ /* 0x040fe20000410000 */
[----:B------:R-:W-:Y:S02]  /*aaf0*/  FSETP.NEU.FTZ.AND P0, PT, R128, -INF , PT ;  /* 0xff8000008000780b */ /* 0x000fe40003f1d000 */
[----:B------:R-:W-:Y:S01]  /*ab00*/  ISETP.LT.OR P3, PT, R2, 0x59, P5 ;  /* 0x000000590200780c */ /* 0x000fe20002f61670 */
[--C-:B------:R-:W-:Y:S01]  /*ab10*/  FFMA.FTZ R2, R186, c[0x0][0x2d0], -R92.reuse ;  /* 0x0000b400ba027a23 */ /* 0x100fe2000001085c */
[----:B------:R-:W-:Y:S01]  /*ab20*/  FSEL R93, R93, RZ, P0 ;  /* 0x000000ff5d5d7208 */ /* 0x000fe20000000000 */
[----:B------:R-:W-:Y:S01]  /*ab30*/  IMAD.MOV.U32 R186, RZ, RZ, R81 ;  /* 0x000000ffffba7224 */ /* 0x000fe200078e0051 */
[----:B------:R-:W-:Y:S01]  /*ab40*/  FSEL R180, R94, -INF , !P3 ;  /* 0xff8000005eb47808 */ /* 0x000fe20005800000 */
[----:B------:R2:W3:Y:S01]  /*ab50*/  MUFU.EX2 R19, R3 ;  /* 0x0000000300137308 */ /* 0x0004e20000000800 */
[----:B------:R-:W-:Y:S01]  /*ab60*/  FMNMX.FTZ R5, R174, R5, !PT ;  /* 0x00000005ae057209 */ /* 0x000fe20007810000 */
[----:B------:R-:W-:Y:S02]  /*ab70*/  FFMA.FTZ R32, R48, c[0x0][0x2d0], -R93 ;  /* 0x0000b40030207a23 */ /* 0x000fe4000001085d */
[----:B------:R-:W-:Y:S01]  /*ab80*/  FFMA.FTZ R48, R196, c[0x0][0x2d0], -R71 ;  /* 0x0000b400c4307a23 */ /* 0x000fe20000010847 */
[----:B------:R-:W-:Y:S01]  /*ab90*/  FMNMX.FTZ R5, R175, R5, !PT ;  /* 0x00000005af057209 */ /* 0x000fe20007810000 */
[--C-:B------:R-:W-:Y:S02]  /*aba0*/  FFMA.FTZ R40, R50, c[0x0][0x2d0], -R93.reuse ;  /* 0x0000b40032287a23 */ /* 0x100fe4000001085d */
[----:B------:R-:W-:Y:S01]  /*abb0*/  FFMA.FTZ R44, R51, c[0x0][0x2d0], -R93 ;  /* 0x0000b400332c7a23 */ /* 0x000fe2000001085d */
[----:B------:R-:W-:Y:S01]  /*abc0*/  FMNMX.FTZ R5, R181, R5, !PT ;  /* 0x00000005b5057209 */ /* 0x000fe20007810000 */
[----:B------:R-:W-:Y:S03]  /*abd0*/  MUFU.EX2 R21, R0 ;  /* 0x0000000000157308 */ /* 0x000fe60000000800 */
[----:B------:R-:W-:Y:S01]  /*abe0*/  FMNMX.FTZ R5, R182, R5, !PT ;  /* 0x00000005b6057209 */ /* 0x000fe20007810000 */
[----:B-1----:R-:W-:Y:S06]  /*abf0*/  FFMA.FTZ R4, R185, c[0x0][0x2d0], -R71 ;  /* 0x0000b400b9047a23 */ /* 0x002fec0000010847 */
[----:B------:R1:W4:Y:S01]  /*ac00*/  MUFU.EX2 R83, R4 ;  /* 0x0000000400537308 */ /* 0x0003220000000800 */
[--C-:B--2---:R-:W-:Y:S02]  /*ac10*/  FFMA.FTZ R3, R8, c[0x0][0x2d0], -R93.reuse ;  /* 0x0000b40008037a23 */ /* 0x104fe4000001085d */
[--C-:B------:R-:W-:Y:S01]  /*ac20*/  FFMA.FTZ R8, R189, c[0x0][0x2d0], -R92.reuse ;  /* 0x0000b400bd087a23 */ /* 0x100fe2000001085c */
[----:B---3--:R-:W-:Y:S06]  /*ac30*/  MOV R189, R19 ;  /* 0x0000001300bd7202 */ /* 0x008fec0000000f00 */
[----:B------:R2:W-:Y:S10]  /*ac40*/  MUFU.EX2 R185, R3 ;  /* 0x0000000300b97308 */ /* 0x0005f40000000800 */
[----:B------:R-:W-:Y:S01]  /*ac50*/  MUFU.EX2 R25, R2 ;  /* 0x0000000200197308 */ /* 0x000fe20000000800 */
[--C-:B-1----:R-:W-:Y:S01]  /*ac60*/  FFMA.FTZ R4, R38, c[0x0][0x2d0], -R92.reuse ;  /* 0x0000b40026047a23 */ /* 0x102fe2000001085c */
[----:B----4-:R-:W-:Y:S01]  /*ac70*/  F2FP.PACK_AB R74, R83, R86 ;  /* 0x00000056534a723e */ /* 0x010fe200000000ff */
[----:B------:R-:W-:Y:S07]  /*ac80*/  LDSM.16.MT88.4 R36, [R216+0x100] ;  /* 0x00010000d824783b */ /* 0x000fee0000004200 */
[----:B------:R1:W3:Y:S01]  /*ac90*/  MUFU.EX2 R184, R4 ;  /* 0x0000000400b87308 */ /* 0x0002e20000000800 */
[--C-:B--2---:R-:W-:Y:S09]  /*aca0*/  FFMA.FTZ R3, R9, c[0x0][0x2d0], -R93.reuse ;  /* 0x0000b40009037a23 */ /* 0x104ff2000001085d */
[----:B------:R2:W4:Y:S10]  /*acb0*/  MUFU.EX2 R59, R3 ;  /* 0x00000003003b7308 */ /* 0x0005340000000800 */
[----:B------:R-:W-:Y:S01]  /*acc0*/  MUFU.EX2 R33, R8 ;  /* 0x0000000800217308 */ /* 0x000fe20000000800 */
[----:B-1----:R-:W-:Y:S02]  /*acd0*/  FMNMX.FTZ R4, R177, R5, !PT ;  /* 0x00000005b1047209 */ /* 0x002fe40007810000 */
[----:B---3--:R-:W-:Y:S02]  /*ace0*/  MOV R192, R184 ;  /* 0x000000b800c07202 */ /* 0x008fe40000000f00 */
[----:B------:R-:W-:Y:S04]  /*acf0*/  FMNMX.FTZ R4, R176, R4, !PT ;  /* 0x00000004b0047209 */ /* 0x000fe80007810000 */
[----:B------:R-:W-:Y:S01]  /*ad00*/  FMNMX.FTZ R4, R178, R4, !PT ;  /* 0x00000004b2047209 */ /* 0x000fe20007810000 */
[--C-:B--2---:R-:W-:Y:S01]  /*ad10*/  FFMA.FTZ R3, R12, c[0x0][0x2d0], -R93.reuse ;  /* 0x0000b4000c037a23 */ /* 0x104fe2000001085d */
[----:B----4-:R-:W-:Y:S01]  /*ad20*/  F2FP.PACK_AB R64, R59, R185 ;  /* 0x000000b93b40723e */ /* 0x010fe200000000ff */
[----:B------:R-:W-:Y:S01]  /*ad30*/  FFMA.FTZ R12, R191, c[0x0][0x2d0], -R92 ;  /* 0x0000b400bf0c7a23 */ /* 0x000fe2000001085c */
[----:B------:R-:W-:Y:S01]  /*ad40*/  FMNMX.FTZ R0, R179, R4, !PT ;  /* 0x00000004b3007209 */ /* 0x000fe20007810000 */
[----:B------:R1:W-:Y:S01]  /*ad50*/  MUFU.EX2 R61, R3 ;  /* 0x00000003003d7308 */ /* 0x0003e20000000800 */
[----:B------:R-:W-:Y:S02]  /*ad60*/  FFMA.FTZ R4, R13, c[0x0][0x2d0], -R93 ;  /* 0x0000b4000d047a23 */ /* 0x000fe4000001085d */
[----:B------:R-:W-:Y:S01]  /*ad70*/  FMNMX.FTZ R0, R180, R0, !PT ;  /* 0x00000000b4007209 */ /* 0x000fe20007810000 */
[----:B------:R-:W-:Y:S02]  /*ad80*/  IMAD.MOV.U32 R191, RZ, RZ, R185 ;  /* 0x000000ffffbf7224 */ /* 0x000fe400078e00b9 */
[----:B------:R-:W-:Y:S01]  /*ad90*/  IMAD.MOV.U32 R185, RZ, RZ, R89 ;  /* 0x000000ffffb97224 */ /* 0x000fe200078e0059 */
[----:B------:R-:W-:Y:S03]  /*ada0*/  FMNMX.FTZ R0, R70, R0, !PT ;  /* 0x0000000046007209 */ /* 0x000fe60007810000 */
[----:B------:R2:W-:Y:S02]  /*adb0*/  MUFU.EX2 R18, R4 ;  /* 0x0000000400127308 */ /* 0x0005e40000000800 */
[----:B------:R-:W1:Y:S02]  /*adc0*/  SHFL.BFLY PT, R2, R0, 0x2, 0x1f ;  /* 0x0c401f0000027f89 */ /* 0x000e6400000e0000 */
[----:B-1----:R-:W-:Y:S01]  /*add0*/  FMNMX.FTZ R3, R0, R2, !PT ;  /* 0x0000000200037209 */ /* 0x002fe20007810000 */
[----:B------:R-:W-:Y:S01]  /*ade0*/  FFMA.FTZ R2, R188, c[0x0][0x2d0], -R71 ;  /* 0x0000b400bc027a23 */ /* 0x000fe20000010847 */
[----:B------:R-:W-:Y:S01]  /*adf0*/  FSEL R0, R130, RZ, P2 ;  /* 0x000000ff82007208 */ /* 0x000fe20001000000 */
[----:B------:R-:W-:Y:S03]  /*ae00*/  IMAD.MOV.U32 R188, RZ, RZ, R21 ;  /* 0x000000ffffbc7224 */ /* 0x000fe600078e0015 */
[----:B------:R1:W-:Y:S01]  /*ae10*/  MUFU.EX2 R31, R2 ;  /* 0x00000002001f7308 */ /* 0x0003e20000000800 */
[----:B--2---:R-:W2:Y:S01]  /*ae20*/  SHFL.BFLY PT, R4, R3, 0x1, 0x1f ;  /* 0x0c201f0003047f89 */ /* 0x004ea200000e0000 */
[----:B------:R-:W-:Y:S01]  /*ae30*/  FADD.FTZ R0, -R0, R131 ;  /* 0x0000008300007221 */ /* 0x000fe20000010100 */
[----:B------:R-:W-:Y:S02]  /*ae40*/  F2FP.PACK_AB R73, R188, R184 ;  /* 0x000000b8bc49723e */ /* 0x000fe400000000ff */
[----:B------:R-:W-:Y:S01]  /*ae50*/  MOV R184, R87 ;  /* 0x0000005700b87202 */ /* 0x000fe20000000f00 */
[----:B------:R-:W-:Y:S03]  /*ae60*/  FMUL.FTZ R0, R0, c[0x0][0x2d0] ;  /* 0x0000b40000007a20 */ /* 0x000fe60000410000 */
        /* <DEDUP_REMOVED lines=9> */
[----:B------:R-:W-:Y:S01]  /*af00*/  MOV R149, R192 ;  /* 0x000000c000957202 */ /* 0x000fe20000000f00 */
[----:B------:R-:W1:Y:S01]  /*af10*/  MUFU.EX2 R68, R2 ;  /* 0x0000000200447308 */ /* 0x000e620000000800 */
[----:B------:R-:W-:Y:S01]  /*af20*/  FSETP.NEU.FTZ.AND P0, PT, R3, -INF , PT ;  /* 0xff8000000300780b */ /* 0x000fe20003f1d000 */
[----:B------:R-:W-:Y:S02]  /*af30*/  FADD.FTZ R0, -R0, R133 ;  /* 0x0000008500007221 */ /* 0x000fe40000010100 */
[----:B------:R-:W-:Y:S01]  /*af40*/  FMUL.FTZ R16, R69, R148 ;  /* 0x0000009445107220 */ /* 0x000fe20000410000 */
[----:B------:R-:W-:Y:S01]  /*af50*/  FSEL R94, R94, RZ, P0 ;  /* 0x000000ff5e5e7208 */ /* 0x000fe20000000000 */
[----:B------:R-:W-:Y:S01]  /*af60*/  FMUL.FTZ R0, R0, c[0x0][0x2d0] ;  /* 0x0000b40000007a20 */ /* 0x000fe20000410000 */
[----:B------:R-:W-:Y:S01]  /*af70*/  MOV R148, R88 ;  /* 0x0000005800947202 */ /* 0x000fe20000000f00 */
[----:B------:R-:W-:Y:S02]  /*af80*/  FFMA.FTZ R88, R202, c[0x0][0x2d0], -R92 ;  /* 0x0000b400ca587a23 */ /* 0x000fe4000001085c */
[----:B------:R2:W4:Y:S01]  /*af90*/  MUFU.EX2 R2, R0 ;  /* 0x0000000000027308 */ /* 0x0005220000000800 */
[--C-:B------:R-:W-:Y:S09]  /*afa0*/  FFMA.FTZ R4, R14, c[0x0][0x2d0], -R94.reuse ;  /* 0x0000b4000e047a23 */ /* 0x100ff2000001085e */
[----:B------:R5:W-:Y:S01]  /*afb0*/  MUFU.EX2 R5, R4 ;  /* 0x0000000400057308 */ /* 0x000be20000000800 */
[C---:B-1----:R-:W-:Y:S02]  /*afc0*/  FMUL.FTZ R6, R68.reuse, R138 ;  /* 0x0000008a44067220 */ /* 0x042fe40000410000 */
[C---:B------:R-:W-:Y:S01]  /*afd0*/  FMUL.FTZ R7, R68.reuse, R139 ;  /* 0x0000008b44077220 */ /* 0x040fe20000410000 */
[----:B------:R-:W-:Y:S01]  /*afe0*/  MOV R139, R18 ;  /* 0x00000012008b7202 */ /* 0x000fe20000000f00 */
[C---:B------:R-:W-:Y:S05]  /*aff0*/  FMUL.FTZ R18, R68.reuse, R150 ;  /* 0x0000009644127220 */ /* 0x040fea0000410000 */
[----:B------:R1:W-:Y:S01]  /*b000*/  MUFU.EX2 R138, R12 ;  /* 0x0000000c008a7308 */ /* 0x0003e20000000800 */
[----:B------:R-:W-:Y:S01]  /*b010*/  F2FP.PACK_AB R66, R139, R61 ;  /* 0x0000003d8b42723e */ /* 0x000fe200000000ff */
[----:B------:R-:W-:Y:S02]  /*b020*/  FMUL.FTZ R19, R68, R151 ;  /* 0x0000009744137220 */ /* 0x000fe40000410000 */
[--C-:B--2---:R-:W-:Y:S02]  /*b030*/  FFMA.FTZ R0, R10, c[0x0][0x2d0], -R94.reuse ;  /* 0x0000b4000a007a23 */ /* 0x104fe4000001085e */
[----:B------:R-:W-:Y:S02]  /*b040*/  IMAD.MOV.U32 R150, RZ, RZ, R191 ;  /* 0x000000ffff967224 */ /* 0x000fe400078e00bf */
[C---:B----4-:R-:W-:Y:S02]  /*b050*/  FMUL.FTZ R8, R2.reuse, R140 ;  /* 0x0000008c02087220 */ /* 0x050fe40000410000 */
[----:B------:R2:W-:Y:S01]  /*b060*/  MUFU.EX2 R131, R0 ;  /* 0x0000000000837308 */ /* 0x0005e20000000800 */
[C---:B------:R-:W-:Y:S02]  /*b070*/  FMUL.FTZ R9, R2.reuse, R141 ;  /* 0x0000008d02097220 */ /* 0x040fe40000410000 */
[C---:B------:R-:W-:Y:S01]  /*b080*/  FMUL.FTZ R13, R2.reuse, R145 ;  /* 0x00000091020d7220 */ /* 0x040fe20000410000 */
[----:B------:R-:W-:Y:S01]  /*b090*/  MOV R145, R86 ;  /* 0x0000005600917202 */ /* 0x000fe20000000f00 */
[--C-:B-----5:R-:W-:Y:S02]  /*b0a0*/  FFMA.FTZ R4, R15, c[0x0][0x2d0], -R94.reuse ;  /* 0x0000b4000f047a23 */ /* 0x120fe4000001085e */
[----:B------:R-:W-:Y:S02]  /*b0b0*/  IMAD.MOV.U32 R140, RZ, RZ, R83 ;  /* 0x000000ffff8c7224 */ /* 0x000fe400078e0053 */
[C---:B------:R-:W-:Y:S01]  /*b0c0*/  FMUL.FTZ R41, R2.reuse, R105 ;  /* 0x0000006902297220 */ /* 0x040fe20000410000 */
[----:B------:R4:W-:Y:S01]  /*b0d0*/  MUFU.EX2 R58, R4 ;  /* 0x00000004003a7308 */ /* 0x0009e20000000800 */
[C---:B------:R-:W-:Y:S02]  /*b0e0*/  FMUL.FTZ R28, R2.reuse, R160 ;  /* 0x000000a0021c7220 */ /* 0x040fe40000410000 */
[C---:B------:R-:W-:Y:S02]  /*b0f0*/  FMUL.FTZ R29, R2.reuse, R161 ;  /* 0x000000a1021d7220 */ /* 0x040fe40000410000 */
[----:B-1----:R-:W-:Y:S02]  /*b100*/  FMUL.FTZ R12, R2, R144 ;  /* 0x00000090020c7220 */ /* 0x002fe40000410000 */
[----:B------:R-:W-:Y:S02]  /*b110*/  FMUL.FTZ R35, R68, R103 ;  /* 0x0000006744237220 */ /* 0x000fe40000410000 */
[----:B------:R-:W-:Y:S01]  /*b120*/  FMUL.FTZ R45, R2, R109 ;  /* 0x0000006d022d7220 */ /* 0x000fe20000410000 */
[----:B------:R1:W-:Y:S01]  /*b130*/  MUFU.EX2 R133, R44 ;  /* 0x0000002c00857308 */ /* 0x0003e20000000800 */
[C---:B------:R-:W-:Y:S01]  /*b140*/  FMUL.FTZ R50, R68.reuse, R114 ;  /* 0x0000007244327220 */ /* 0x040fe20000410000 */
[----:B------:R-:W-:Y:S01]  /*b150*/  MOV R114, R95 ;  /* 0x0000005f00727202 */ /* 0x000fe20000000f00 */
[----:B------:R-:W-:Y:S01]  /*b160*/  FMUL.FTZ R51, R68, R115 ;  /* 0x0000007344337220 */ /* 0x000fe20000410000 */
[----:B------:R-:W-:Y:S01]  /*b170*/  MOV R95, R80 ;  /* 0x00000050005f7202 */ /* 0x000fe20000000f00 */
[----:B--2---:R-:W-:Y:S01]  /*b180*/  FFMA.FTZ R0, R11, c[0x0][0x2d0], -R94 ;  /* 0x0000b4000b007a23 */ /* 0x004fe2000001085e */
[----:B------:R-:W2:Y:S01]  /*b190*/  LDSM.16.MT88.4 R80, [R213+0x900] ;  /* 0x00090000d550783b */ /* 0x000ea20000004200 */
[----:B------:R-:W-:Y:S03]  /*b1a0*/  IMAD.MOV.U32 R144, RZ, RZ, R63 ;  /* 0x000000ffff907224 */ /* 0x000fe600078e003f */
[----:B------:R5:W3:Y:S01]  /*b1b0*/  MUFU.EX2 R132, R0 ;  /* 0x0000000000847308 */ /* 0x000ae20000000800 */
[----:B----4-:R-:W-:Y:S02]  /*b1c0*/  FFMA.FTZ R4, R190, c[0x0][0x2d0], -R71 ;  /* 0x0000b400be047a23 */ /* 0x010fe40000010847 */
[----:B------:R-:W-:Y:S02]  /*b1d0*/  IMAD.MOV.U32 R190, RZ, RZ, R24 ;  /* 0x000000ffffbe7224 */ /* 0x000fe400078e0018 */
[----:B------:R-:W-:Y:S05]  /*b1e0*/  FFMA.FTZ R24, R194, c[0x0][0x2d0], -R92 ;  /* 0x0000b400c2187a23 */ /* 0x000fea000001085c */
[----:B------:R4:W2:Y:S01]  /*b1f0*/  MUFU.EX2 R90, R4 ;  /* 0x00000004005a7308 */ /* 0x0008a20000000800 */
[----:B------:R-:W-:Y:S02]  /*b200*/  F2FP.PACK_AB R72, R190, R63 ;  /* 0x0000003fbe48723e */ /* 0x000fe400000000ff */
[----:B------:R-:W-:Y:S01]  /*b210*/  MOV R151, R190 ;  /* 0x000000be00977202 */ /* 0x000fe20000000f00 */
[----:B-1----:R-:W-:Y:S06]  /*b220*/  FMUL.FTZ R44, R2, R108 ;  /* 0x0000006c022c7220 */ /* 0x002fec0000410000 */
[----:B------:R-:W1:Y:S01]  /*b230*/  MUFU.EX2 R30, R24 ;  /* 0x00000018001e7308 */ /* 0x000e620000000800 */
[----:B-----5:R-:W-:Y:S02]  /*b240*/  FSEL R0, R3, RZ, P0 ;  /* 0x000000ff03007208 */ /* 0x020fe40000000000 */
[----:B---3--:R-:W-:Y:S02]  /*b250*/  F2FP.PACK_AB R65, R132, R131 ;  /* 0x000000838441723e */ /* 0x008fe400000000ff */
[C---:B------:R-:W-:Y:S01]  /*b260*/  ISETP.GT.AND P0, PT, R229.reuse, UR4, PT ;  /* 0x00000004e5007c0c */ /* 0x040fe2000bf04270 */
[----:B------:R-:W-:Y:S01]  /*b270*/  FADD.FTZ R0, -R0, R134 ;  /* 0x0000008600007221 */ /* 0x000fe20000010100 */
[----:B------:R-:W-:Y:S01]  /*b280*/  MOV R134, R25 ;  /* 0x0000001900867202 */ /* 0x000fe20000000f00 */
[----:B------:R-:W-:Y:S01]  /*b290*/  FMUL.FTZ R25, R2, R157 ;  /* 0x0000009d02197220 */ /* 0x000fe20000410000 */
[----:B------:R-:W-:Y:S01]  /*b2a0*/  IADD3 R229, R229, -0x1, RZ ;  /* 0xffffffffe5e57810 */ /* 0x000fe20007ffe0ff */
[----:B------:R-:W-:Y:S01]  /*b2b0*/  FMUL.FTZ R0, R0, c[0x0][0x2d0] ;  /* 0x0000b40000007a20 */ /* 0x000fe20000410000 */
[----:B------:R-:W-:Y:S01]  /*b2c0*/  F2FP.PACK_AB R75, R189, R134 ;  /* 0x00000086bd4b723e */ /* 0x000fe200000000ff */
[C---:B----4-:R-:W-:Y:S02]  /*b2d0*/  FMUL.FTZ R4, R69.reuse, R136 ;  /* 0x0000008845047220 */ /* 0x050fe40000410000 */
[----:B------:R-:W-:Y:S02]  /*b2e0*/  IMAD.MOV.U32 R136, RZ, RZ, R5 ;  /* 0x000000ffff887224 */ /* 0x000fe400078e0005 */
[----:B------:R-:W3:Y:S01]  /*b2f0*/  MUFU.EX2 R0, R0 ;  /* 0x0000000000007308 */ /* 0x000ee20000000800 */
[C---:B------:R-:W-:Y:S01]  /*b300*/  FMUL.FTZ R5, R69.reuse, R137 ;  /* 0x0000008945057220 */ /* 0x040fe20000410000 */
[----:B--2---:R-:W-:Y:S01]  /*b310*/  MOV R137, R90 ;  /* 0x0000005a00897202 */ /* 0x004fe20000000f00 */
[----:B------:R-:W-:Y:S01]  /*b320*/  IMAD.MOV.U32 R157, RZ, RZ, R33 ;  /* 0x000000ffff9d7224 */ /* 0x000fe200078e0021 */
[----:B------:R-:W-:Y:S01]  /*b330*/  F2FP.PACK_AB R67, R58, R136 ;  /* 0x000000883a43723e */ /* 0x000fe200000000ff */
[----:B-1----:R-:W-:Y:S02]  /*b340*/  IMAD.MOV.U32 R161, RZ, RZ, R30 ;  /* 0x000000ffffa17224 */ /* 0x002fe400078e001e */
[----:B------:R-:W-:Y:S01]  /*b350*/  FMUL.FTZ R24, R2, R156 ;  /* 0x0000009c02187220 */ /* 0x000fe20000410000 */
[-C--:B------:R-:W-:Y:S01]  /*b360*/  HMMA.16816.F32 R4, R72, R20.reuse, R4 ;  /* 0x000000144804723c */ /* 0x080fe20000001804 */
[----:B------:R-:W-:Y:S01]  /*b370*/  FMUL.FTZ R33, R69, R101 ;  /* 0x0000006545217220 */ /* 0x000fe20000410000 */
[----:B------:R1:W-:Y:S01]  /*b380*/  MUFU.EX2 R156, R32 ;  /* 0x00000020009c7308 */ /* 0x0003e20000000800 */
[C---:B---3--:R-:W-:Y:S01]  /*b390*/  FMUL.FTZ R10, R0.reuse, R142 ;  /* 0x0000008e000a7220 */ /* 0x048fe20000410000 */
[----:B------:R-:W-:Y:S01]  /*b3a0*/  MOV R142, R58 ;  /* 0x0000003a008e7202 */ /* 0x000fe20000000f00 */
[----:B------:R-:W-:Y:S02]  /*b3b0*/  FMUL.FTZ R11, R0, R143 ;  /* 0x0000008f000b7220 */ /* 0x000fe40000410000 */
[--C-:B------:R-:W-:Y:S02]  /*b3c0*/  FFMA.FTZ R58, R57, c[0x0][0x2d0], -R94.reuse ;  /* 0x0000b400393a7a23 */ /* 0x100fe4000001085e */
[----:B------:R-:W-:Y:S03]  /*b3d0*/  IMAD.MOV.U32 R143, RZ, RZ, R61 ;  /* 0x000000ffff8f7224 */ /* 0x000fe600078e003d */
[----:B------:R-:W-:Y:S01]  /*b3e0*/  FMUL.FTZ R61, R2, R125 ;  /* 0x0000007d023d7220 */ /* 0x000fe20000410000 */
[C---:B------:R-:W-:Y:S01]  /*b3f0*/  HMMA.16816.F32 R8, R64.reuse, R20, R8 ;  /* 0x000000144008723c */ /* 0x040fe20000001808 */
[C---:B------:R-:W-:Y:S01]  /*b400*/  FMUL.FTZ R14, R0.reuse, R146 ;  /* 0x00000092000e7220 */ /* 0x040fe20000410000 */
[----:B------:R-:W2:Y:S01]  /*b410*/  LDL.LU R125, [R1+0x8] ;  /* 0x00000800017d7983 */ /* 0x000ea20000300800 */
[----:B------:R-:W-:Y:S01]  /*b420*/  FMUL.FTZ R15, R0, R147 ;  /* 0x00000093000f7220 */ /* 0x000fe20000410000 */
[----:B------:R-:W-:Y:S01]  /*b430*/  MOV R147, R62 ;  /* 0x0000003e00937202 */ /* 0x000fe20000000f00 */
[----:B-1----:R-:W-:Y:S02]  /*b440*/  FMUL.FTZ R32, R69, R100 ;  /* 0x0000006445207220 */ /* 0x002fe40000410000 */
[----:B------:R-:W-:Y:S02]  /*b450*/  FFMA.FTZ R20, R193, c[0x0][0x2d0], -R71 ;  /* 0x0000b400c1147a23 */ /* 0x000fe40000010847 */
[----:B------:R-:W-:Y:S01]  /*b460*/  FFMA.FTZ R62, R60, c[0x0][0x2d0], -R94 ;  /* 0x0000b4003c3e7a23 */ /* 0x000fe2000001085e */
[-C--:B------:R-:W-:Y:S01]  /*b470*/  HMMA.16816.F32 R12, R64, R22.reuse, R12 ;  /* 0x00000016400c723c */ /* 0x080fe2000000180c */
[----:B------:R1:W3:Y:S01]  /*b480*/  MUFU.EX2 R91, R20 ;  /* 0x00000014005b7308 */ /* 0x0002e20000000800 */
[----:B------:R-:W-:Y:S02]  /*b490*/  FMUL.FTZ R60, R2, R124 ;  /* 0x0000007c023c7220 */ /* 0x000fe40000410000 */
[----:B------:R-:W4:Y:S01]  /*b4a0*/  LDL.LU R124, [R1+0xc] ;  /* 0x00000c00017c7983 */ /* 0x000f220000300800 */
[C---:B------:R-:W-:Y:S02]  /*b4b0*/  FMUL.FTZ R21, R69.reuse, R153 ;  /* 0x0000009945157220 */ /* 0x040fe40000410000 */
[C---:B------:R-:W-:Y:S01]  /*b4c0*/  FMUL.FTZ R26, R0.reuse, R158 ;  /* 0x0000009e001a7220 */ /* 0x040fe20000410000 */
[C---:B------:R-:W-:Y:S01]  /*b4d0*/  HMMA.16816.F32 R16, R72.reuse, R22, R16 ;  /* 0x000000164810723c */ /* 0x040fe20000001810 */
[C---:B------:R-:W-:Y:S02]  /*b4e0*/  FMUL.FTZ R27, R0.reuse, R159 ;  /* 0x0000009f001b7220 */ /* 0x040fe40000410000 */
[----:B------:R5:W-:Y:S01]  /*b4f0*/  MUFU.EX2 R153, R48 ;  /* 0x0000003000997308 */ /* 0x000be20000000800 */
[C---:B------:R-:W-:Y:S01]  /*b500*/  FMUL.FTZ R30, R0.reuse, R162 ;  /* 0x000000a2001e7220 */ /* 0x040fe20000410000 */
[----:B------:R-:W-:Y:S01]  /*b510*/  MOV R158, R31 ;  /* 0x0000001f009e7202 */ /* 0x000fe20000000f00 */
[----:B------:R-:W-:Y:S01]  /*b520*/  FMUL.FTZ R31, R0, R163 ;  /* 0x000000a3001f7220 */ /* 0x000fe20000410000 */
[----:B------:R-:W-:Y:S01]  /*b530*/  MOV R162, R34 ;  /* 0x0000002200a27202 */ /* 0x000fe20000000f00 */
[C---:B------:R-:W-:Y:S01]  /*b540*/  FMUL.FTZ R22, R68.reuse, R154 ;  /* 0x0000009a44167220 */ /* 0x040fe20000410000 */
[----:B------:R-:W-:Y:S03]  /*b550*/  MOV R163, R148 ;  /* 0x0000009400a37202 */ /* 0x000fe60000000f00 */
[C---:B------:R-:W-:Y:S01]  /*b560*/  FMUL.FTZ R23, R68.reuse, R155 ;  /* 0x0000009b44177220 */ /* 0x040fe20000410000 */
[----:B------:R5:W-:Y:S01]  /*b570*/  MUFU.EX2 R154, R40 ;  /* 0x00000028009a7308 */ /* 0x000be20000000800 */
[----:B------:R-:W-:Y:S02]  /*b580*/  FMUL.FTZ R34, R68, R102 ;  /* 0x0000006644227220 */ /* 0x000fe40000410000 */
[C---:B------:R-:W-:Y:S02]  /*b590*/  FMUL.FTZ R42, R0.reuse, R106 ;  /* 0x0000006a002a7220 */ /* 0x040fe40000410000 */
[C---:B-1----:R-:W-:Y:S02]  /*b5a0*/  FMUL.FTZ R20, R69.reuse, R152 ;  /* 0x0000009845147220 */ /* 0x042fe40000410000 */
[----:B---3--:R-:W-:Y:S02]  /*b5b0*/  IMAD.MOV.U32 R115, RZ, RZ, R91 ;  /* 0x000000ffff737224 */ /* 0x008fe400078e005b */
[----:B------:R-:W-:Y:S01]  /*b5c0*/  IMAD.MOV.U32 R148, RZ, RZ, R144 ;  /* 0x000000ffff947224 */ /* 0x000fe200078e0090 */
[----:B------:R-:W-:Y:S01]  /*b5d0*/  MOV R144, R143 ;  /* 0x0000008f00907202 */ /* 0x000fe20000000f00 */
[----:B------:R-:W-:Y:S01]  /*b5e0*/  IMAD.MOV.U32 R152, RZ, RZ, R188 ;  /* 0x000000ffff987224 */ /* 0x000fe200078e00bc */
[-C--:B------:R-:W-:Y:S01]  /*b5f0*/  HMMA.16816.F32 R20, R72, R36.reuse, R20 ;  /* 0x000000244814723c */ /* 0x080fe20000001814 */
[C---:B------:R-:W-:Y:S02]  /*b600*/  FMUL.FTZ R43, R0.reuse, R107 ;  /* 0x0000006b002b7220 */ /* 0x040fe40000410000 */
[----:B-----5:R-:W-:Y:S02]  /*b610*/  FMUL.FTZ R48, R69, R112 ;  /* 0x0000007045307220 */ /* 0x020fe40000410000 */
[----:B------:R1:W-:Y:S01]  /*b620*/  MUFU.EX2 R112, R58 ;  /* 0x0000003a00707308 */ /* 0x0003e20000000800 */
[C---:B------:R-:W-:Y:S02]  /*b630*/  FMUL.FTZ R46, R0.reuse, R110 ;  /* 0x0000006e002e7220 */ /* 0x040fe40000410000 */
[C---:B------:R-:W-:Y:S01]  /*b640*/  HMMA.16816.F32 R24, R64.reuse, R36, R24 ;  /* 0x000000244018723c */ /* 0x040fe20000001818 */
[----:B------:R-:W-:Y:S03]  /*b650*/  FMUL.FTZ R47, R0, R111 ;  /* 0x0000006f002f7220 */ /* 0x000fe60000410000 */
[C---:B------:R-:W-:Y:S02]  /*b660*/  FMUL.FTZ R40, R2.reuse, R104 ;  /* 0x0000006802287220 */ /* 0x040fe40000410000 */
[----:B------:R-:W-:Y:S01]  /*b670*/  FMUL.FTZ R57, R2, R121 ;  /* 0x0000007902397220 */ /* 0x000fe20000410000 */
[----:B------:R3:W-:Y:S01]  /*b680*/  MUFU.EX2 R104, R62 ;  /* 0x0000003e00687308 */ /* 0x0007e20000000800 */
[-C--:B------:R-:W-:Y:S01]  /*b690*/  HMMA.16816.F32 R28, R64, R38.reuse, R28 ;  /* 0x00000026401c723c */ /* 0x080fe2000000181c */
[----:B------:R-:W-:Y:S03]  /*b6a0*/  FFMA.FTZ R36, R49, c[0x0][0x2d0], -R93 ;  /* 0x0000b40031247a23 */ /* 0x000fe6000001085d */
[C---:B------:R-:W-:Y:S02]  /*b6b0*/  FMUL.FTZ R37, R69.reuse, R165 ;  /* 0x000000a545257220 */ /* 0x040fe40000410000 */
[C---:B------:R-:W-:Y:S02]  /*b6c0*/  FMUL.FTZ R49, R69.reuse, R113 ;  /* 0x0000007145317220 */ /* 0x040fe40000410000 */
[C---:B------:R-:W-:Y:S01]  /*b6d0*/  HMMA.16816.F32 R32, R72.reuse, R38, R32 ;  /* 0x000000264820723c */ /* 0x040fe20000001820 */
[----:B------:R5:W-:Y:S03]  /*b6e0*/  MUFU.EX2 R160, R36 ;  /* 0x0000002400a07308 */ /* 0x000be60000000800 */
[----:B------:R-:W-:Y:S02]  /*b6f0*/  IMAD.MOV.U32 R146, RZ, RZ, R59 ;  /* 0x000000ffff927224 */ /* 0x000fe400078e003b */
[----:B-1----:R-:W-:Y:S02]  /*b700*/  FMUL.FTZ R58, R0, R122 ;  /* 0x0000007a003a7220 */ /* 0x002fe40000410000 */
[C---:B------:R-:W-:Y:S03]  /*b710*/  FMUL.FTZ R38, R68.reuse, R166 ;  /* 0x000000a644267220 */ /* 0x040fe60000410000 */
[----:B------:R1:W-:Y:S01]  /*b720*/  MUFU.EX2 R166, R88 ;  /* 0x0000005800a67308 */ /* 0x0003e20000000800 */
[----:B------:R-:W-:Y:S02]  /*b730*/  FMUL.FTZ R39, R68, R167 ;  /* 0x000000a744277220 */ /* 0x000fe40000410000 */
[C---:B------:R-:W-:Y:S02]  /*b740*/  FMUL.FTZ R59, R0.reuse, R123 ;  /* 0x0000007b003b7220 */ /* 0x040fe40000410000 */
[C---:B---3--:R-:W-:Y:S02]  /*b750*/  FMUL.FTZ R62, R0.reuse, R126 ;  /* 0x0000007e003e7220 */ /* 0x048fe40000410000 */
[----:B------:R-:W-:Y:S02]  /*b760*/  FMUL.FTZ R63, R0, R127 ;  /* 0x0000007f003f7220 */ /* 0x000fe40000410000 */
[----:B------:R-:W-:Y:S02]  /*b770*/  IMAD.MOV.U32 R113, RZ, RZ, R133 ;  /* 0x000000ffff717224 */ /* 0x000fe400078e0085 */
[----:B------:R-:W-:Y:S02]  /*b780*/  IMAD.MOV.U32 R133, RZ, RZ, R85 ;  /* 0x000000ffff857224 */ /* 0x000fe400078e0055 */
[----:B------:R-:W-:Y:S01]  /*b790*/  IMAD.MOV.U32 R143, RZ, RZ, R142 ;  /* 0x000000ffff8f7224 */ /* 0x000fe200078e008e */
[----:B------:R-:W-:Y:S01]  /*b7a0*/  MOV R142, R140 ;  /* 0x0000008c008e7202 */ /* 0x000fe20000000f00 */
[C---:B-----5:R-:W-:Y:S02]  /*b7b0*/  FMUL.FTZ R36, R69.reuse, R164 ;  /* 0x000000a445247220 */ /* 0x060fe40000410000 */
[----:B------:R-:W-:Y:S02]  /*b7c0*/  IMAD.MOV.U32 R140, RZ, RZ, R189 ;  /* 0x000000ffff8c7224 */ /* 0x000fe400078e00bd */
[----:B------:R-:W-:Y:S02]  /*b7d0*/  IMAD.MOV.U32 R155, RZ, RZ, R186 ;  /* 0x000000ffff9b7224 */ /* 0x000fe400078e00ba */
[----:B------:R-:W-:Y:S01]  /*b7e0*/  IMAD.MOV.U32 R159, RZ, RZ, R185 ;  /* 0x000000ffff9f7224 */ /* 0x000fe200078e00b9 */
[-C--:B------:R-:W-:Y:S01]  /*b7f0*/  HMMA.16816.F32 R36, R72, R52.reuse, R36 ;  /* 0x000000344824723c */ /* 0x080fe20000001824 */
[----:B-1----:R-:W-:Y:S07]  /*b800*/  LDSM.16.MT88.4 R88, [R214+0x900] ;  /* 0x00090000d658783b */ /* 0x002fee0000004200 */
[C---:B------:R-:W-:Y:S07]  /*b810*/  HMMA.16816.F32 R40, R64.reuse, R52, R40 ;  /* 0x000000344028723c */ /* 0x040fee0000001828 */
        /* <DEDUP_REMOVED lines=8> */
[C---:B-1----:R-:W-:Y:S07]  /*b8a0*/  FMUL.FTZ R52, R69.reuse, R116 ;  /* 0x0000007445347220 */ /* 0x042fee0000410000 */
[-C--:B------:R-:W-:Y:S08]  /*b8b0*/  HMMA.16816.F32 R52, R72, R76.reuse, R52 ;  /* 0x0000004c4834723c */ /* 0x080ff00000001834 */
[C---:B------:R-:W-:Y:S07]  /*b8c0*/  HMMA.16816.F32 R56, R64.reuse, R76, R56 ;  /* 0x0000004c4038723c */ /* 0x040fee0000001838 */
[----:B------:R-:W-:Y:S01]  /*b8d0*/  FFMA.FTZ R76, R84, c[0x0][0x2d0], -R94 ;  /* 0x0000b400544c7a23 */ /* 0x000fe2000001085e */
[-C--:B------:R-:W-:Y:S01]  /*b8e0*/  HMMA.16816.F32 R60, R64, R78.reuse, R60 ;  /* 0x0000004e403c723c */ /* 0x080fe2000000183c */
[----:B---3--:R-:W-:Y:S01]  /*b8f0*/  F2FP.PACK_AB R77, R112, R100 ;  /* 0x00000064704d723e */ /* 0x008fe200000000ff */
[----:B------:R-:W1:Y:S01]  /*b900*/  LDSM.16.MT88.4 R84, [R216+0x900] ;  /* 0x00090000d854783b */ /* 0x000e620000004200 */
[----:B------:R3:W5:Y:S04]  /*b910*/  MUFU.EX2 R141, R76 ;  /* 0x0000004c008d7308 */ /* 0x0007680000000800 */
[C---:B------:R-:W-:Y:S02]  /*b920*/  FMUL.FTZ R64, R69.reuse, R168 ;  /* 0x000000a845407220 */ /* 0x040fe40000410000 */
[----:B------:R-:W-:Y:S03]  /*b930*/  FMUL.FTZ R65, R69, R169 ;  /* 0x000000a945417220 */ /* 0x000fe60000410000 */
[C---:B------:R-:W-:Y:S02]  /*b940*/  FMUL.FTZ R66, R68.reuse, R170 ;  /* 0x000000aa44427220 */ /* 0x040fe40000410000 */
[----:B------:R-:W-:Y:S07]  /*b950*/  FMUL.FTZ R67, R68, R171 ;  /* 0x000000ab44437220 */ /* 0x000fee0000410000 */
[----:B------:R-:W-:Y:S01]  /*b960*/  HMMA.16816.F32 R64, R72, R78, R64 ;  /* 0x0000004e4840723c */ /* 0x000fe20000001840 */
[--C-:B---3--:R-:W-:Y:S06]  /*b970*/  FFMA.FTZ R76, R197, c[0x0][0x2d0], -R71.reuse ;  /* 0x0000b400c54c7a23 */ /* 0x108fec0000010847 */
[----:B------:R-:W-:Y:S02]  /*b980*/  F2FP.PACK_AB R74, R115, R162 ;  /* 0x000000a2734a723e */ /* 0x000fe400000000ff */
[----:B------:R-:W-:Y:S01]  /*b990*/  F2FP.PACK_AB R75, R114, R161 ;  /* 0x000000a1724b723e */ /* 0x000fe200000000ff */
[----:B------:R3:W-:Y:S02]  /*b9a0*/  MUFU.EX2 R101, R76 ;  /* 0x0000004c00657308 */ /* 0x0007e40000000800 */
[----:B------:R-:W-:Y:S02]  /*b9b0*/  F2FP.PACK_AB R72, R137, R158 ;  /* 0x0000009e8948723e */ /* 0x000fe400000000ff */
[----:B------:R-:W-:Y:S02]  /*b9c0*/  F2FP.PACK_AB R73, R138, R157 ;  /* 0x0000009d8a49723e */ /* 0x000fe400000000ff */
[----:B------:R-:W-:Y:S02]  /*b9d0*/  F2FP.PACK_AB R78, R113, R154 ;  /* 0x0000009a714e723e */ /* 0x000fe400000000ff */
[----:B-----5:R-:W-:Y:S03]  /*b9e0*/  F2FP.PACK_AB R79, R141, R104 ;  /* 0x000000688d4f723e */ /* 0x020fe600000000ff */
[-C--:B------:R-:W-:Y:S01]  /*b9f0*/  HMMA.16816.F32 R4, R72, R80.reuse, R4 ;  /* 0x000000504804723c */ /* 0x080fe20000001804 */
[--C-:B---3--:R-:W-:Y:S04]  /*ba00*/  FFMA.FTZ R76, R198, c[0x0][0x2d0], -R92.reuse ;  /* 0x0000b400c64c7a23 */ /* 0x108fe8000001085c */
        /* <DEDUP_REMOVED lines=12> */
[----:B------:R1:W3:Y:S07]  /*bad0*/  MUFU.EX2 R103, R80 ;  /* 0x0000005000677308 */ /* 0x0002ee0000000800 */
        /* <DEDUP_REMOVED lines=8> */
[----:B-----5:R-:W-:Y:S06]  /*bb60*/  FFMA.FTZ R84, R200, c[0x0][0x2d0], -R93 ;  /* 0x0000b400c8547a23 */ /* 0x020fec000001085d */
[----:B------:R5:W-:Y:S01]  /*bb70*/  MUFU.EX2 R202, R88 ;  /* 0x0000005800ca7308 */ /* 0x000be20000000800 */
[C---:B------:R-:W-:Y:S09]  /*bb80*/  HMMA.16816.F32 R48, R72.reuse, R90, R48 ;  /* 0x0000005a4830723c */ /* 0x040ff20000001830 */
[----:B------:R2:W-:Y:S03]  /*bb90*/  MUFU.EX2 R107, R84 ;  /* 0x00000054006b7308 */ /* 0x0005e60000000800 */
[----:B-1----:R-:W-:Y:S02]  /*bba0*/  FFMA.FTZ R80, R206, c[0x0][0x2d0], -R92 ;  /* 0x0000b400ce507a23 */ /* 0x002fe4000001085c */
[----:B---3--:R-:W-:Y:S01]  /*bbb0*/  IMAD.MOV.U32 R206, RZ, RZ, R103 ;  /* 0x000000ffffce7224 */ /* 0x008fe200078e0067 */
[----:B------:R-:W-:Y:S04]  /*bbc0*/  MOV R103, R184 ;  /* 0x000000b800677202 */ /* 0x000fe80000000f00 */
[----:B------:R1:W-:Y:S01]  /*bbd0*/  MUFU.EX2 R204, R80 ;  /* 0x0000005000cc7308 */ /* 0x0003e20000000800 */
[----:B-----5:R-:W-:Y:S02]  /*bbe0*/  FFMA.FTZ R88, R98, c[0x0][0x2d0], -R94 ;  /* 0x0000b40062587a23 */ /* 0x020fe4000001085e */
[--C-:B--2---:R-:W-:Y:S07]  /*bbf0*/  FFMA.FTZ R84, R201, c[0x0][0x2d0], -R93.reuse ;  /* 0x0000b400c9547a23 */ /* 0x104fee000001085d */
[----:B------:R2:W-:Y:S01]  /*bc00*/  MUFU.EX2 R201, R88 ;  /* 0x0000005800c97308 */ /* 0x0005e20000000800 */
[----:B-1----:R-:W-:Y:S09]  /*bc10*/  FFMA.FTZ R80, R135, c[0x0][0x2d0], -R93 ;  /* 0x0000b40087507a23 */ /* 0x002ff2000001085d */
[----:B------:R1:W3:Y:S10]  /*bc20*/  MUFU.EX2 R106, R84 ;  /* 0x00000054006a7308 */ /* 0x0002f40000000800 */
[----:B------:R5:W-:Y:S01]  /*bc30*/  MUFU.EX2 R165, R80 ;  /* 0x0000005000a57308 */ /* 0x000be20000000800 */
[----:B--2---:R-:W-:Y:S01]  /*bc40*/  FFMA.FTZ R88, R232, c[0x0][0x2d0], -R92 ;  /* 0x0000b400e8587a23 */ /* 0x004fe2000001085c */
[----:B------:R-:W-:Y:S08]  /*bc50*/  MOV R232, R153 ;  /* 0x0000009900e87202 */ /* 0x000ff00000000f00 */
[----:B------:R2:W-:Y:S01]  /*bc60*/  MUFU.EX2 R109, R88 ;  /* 0x00000058006d7308 */ /* 0x0005e20000000800 */
[--C-:B-1----:R-:W-:Y:S01]  /*bc70*/  FFMA.FTZ R84, R207, c[0x0][0x2d0], -R71.reuse ;  /* 0x0000b400cf547a23 */ /* 0x102fe20000010847 */
[----:B------:R-:W-:Y:S02]  /*bc80*/  MOV R207, R102 ;  /* 0x0000006600cf7202 */ /* 0x000fe40000000f00 */
[----:B------:R-:W-:Y:S06]  /*bc90*/  MOV R102, R95 ;  /* 0x0000005f00667202 */ /* 0x000fec0000000f00 */
[----:B------:R1:W-:Y:S01]  /*bca0*/  MUFU.EX2 R203, R84 ;  /* 0x0000005400cb7308 */ /* 0x0003e20000000800 */
[----:B-----5:R-:W5:Y:S08]  /*bcb0*/  LDSM.16.MT88.4 R80, [R215+0x900] ;  /* 0x00090000d750783b */ /* 0x020f700000004200 */
[----:B--2---:R-:W-:Y:S01]  /*bcc0*/  LDSM.16.MT88.4 R88, [R214+0x1100] ;  /* 0x00110000d658783b */ /* 0x004fe20000004200 */
[--C-:B-1----:R-:W-:Y:S04]  /*bcd0*/  FFMA.FTZ R84, R96, c[0x0][0x2d0], -R94.reuse ;  /* 0x0000b40060547a23 */ /* 0x102fe8000001085e */
[----:B------:R1:W2:Y:S01]  /*bce0*/  MUFU.EX2 R105, R84 ;  /* 0x0000005400697308 */ /* 0x0002a20000000800 */
[-C--:B-----5:R-:W-:Y:S08]  /*bcf0*/  HMMA.16816.F32 R52, R72, R80.reuse, R52 ;  /* 0x000000504834723c */ /* 0x0a0ff00000001834 */
[C---:B------:R-:W-:Y:S01]  /*bd00*/  HMMA.16816.F32 R56, R76.reuse, R80, R56 ;  /* 0x000000504c38723c */ /* 0x040fe20000001838 */
[----:B-1----:R-:W1:Y:S06]  /*bd10*/  LDSM.16.MT88.4 R84, [R213+0x1100] ;  /* 0x00110000d554783b */ /* 0x002e6c0000004200 */
[----:B------:R-:W-:Y:S01]  /*bd20*/  FFMA.FTZ R80, R99, c[0x0][0x2d0], -R94 ;  /* 0x0000b40063507a23 */ /* 0x000fe2000001085e */
[-C--:B------:R-:W-:Y:S03]  /*bd30*/  HMMA.16816.F32 R60, R76, R82.reuse, R60 ;  /* 0x000000524c3c723c */ /* 0x080fe6000000183c */
[----:B------:R5:W4:Y:S04]  /*bd40*/  MUFU.EX2 R200, R80 ;  /* 0x0000005000c87308 */ /* 0x000b280000000800 */
[----:B------:R-:W-:Y:S01]  /*bd50*/  FFMA.FTZ R76, R208, c[0x0][0x2d0], -R71 ;  /* 0x0000b400d04c7a23 */ /* 0x000fe20000010847 */
[----:B------:R-:W-:Y:S01]  /*bd60*/  HMMA.16816.F32 R64, R72, R82, R64 ;  /* 0x000000524840723c */ /* 0x000fe20000001840 */
[----:B---3--:R-:W-:Y:S03]  /*bd70*/  F2FP.PACK_AB R78, R106, R107 ;  /* 0x0000006b6a4e723e */ /* 0x008fe600000000ff */
[----:B--2---:R-:W-:Y:S01]  /*bd80*/  F2FP.PACK_AB R77, R202, R105 ;  /* 0x00000069ca4d723e */ /* 0x004fe200000000ff */
[----:B------:R2:W-:Y:S01]  /*bd90*/  MUFU.EX2 R111, R76 ;  /* 0x0000004c006f7308 */ /* 0x0005e20000000800 */
[----:B------:R-:W-:Y:S02]  /*bda0*/  MOV R208, R141 ;  /* 0x0000008d00d07202 */ /* 0x000fe40000000f00 */
[----:B------:R-:W-:Y:S04]  /*bdb0*/  F2FP.PACK_AB R73, R166, R167 ;  /* 0x000000a7a649723e */ /* 0x000fe800000000ff */
[----:B------:R-:W-:Y:S02]  /*bdc0*/  F2FP.PACK_AB R74, R206, R207 ;  /* 0x000000cfce4a723e */ /* 0x000fe400000000ff */
[----:B------:R-:W-:Y:S01]  /*bdd0*/  F2FP.PACK_AB R75, R204, R205 ;  /* 0x000000cdcc4b723e */ /* 0x000fe200000000ff */
[----:B-----5:R-:W3:Y:S01]  /*bde0*/  LDSM.16.MT88.4 R80, [R216+0x1100] ;  /* 0x00110000d850783b */ /* 0x020ee20000004200 */
[----:B----4-:R-:W-:Y:S01]  /*bdf0*/  F2FP.PACK_AB R79, R200, R201 ;  /* 0x000000c9c84f723e */ /* 0x010fe200000000ff */
[----:B--2---:R-:W-:Y:S02]  /*be00*/  FFMA.FTZ R76, R210, c[0x0][0x2d0], -R92 ;  /* 0x0000b400d24c7a23 */ /* 0x004fe4000001085c */
[----:B------:R-:W-:Y:S01]  /*be10*/  IMAD.MOV.U32 R210, RZ, RZ, R101 ;  /* 0x000000ffffd27224 */ /* 0x000fe200078e0065 */
[----:B------:R-:W-:Y:S01]  /*be20*/  MOV R101, R187 ;  /* 0x000000bb00657202 */ /* 0x000fe20000000f00 */
[----:B------:R2:W-:Y:S03]  /*be30*/  MUFU.EX2 R110, R76 ;  /* 0x0000004c006e7308 */ /* 0x0005e60000000800 */
[----:B------:R-:W-:Y:S01]  /*be40*/  F2FP.PACK_AB R72, R210, R153 ;  /* 0x00000099d248723e */ /* 0x000fe200000000ff */
[----:B------:R-:W-:Y:S04]  /*be50*/  IMAD.MOV.U32 R153, RZ, RZ, R149 ;  /* 0x000000ffff997224 */ /* 0x000fe800078e0095 */
[----:B------:R-:W-:Y:S02]  /*be60*/  FFMA.FTZ R68, R68, R124, R153 ;  /* 0x0000007c44447223 */ /* 0x000fe40000010099 */
[-C--:B-1----:R-:W-:Y:S01]  /*be70*/  HMMA.16816.F32 R4, R72, R84.reuse, R4 ;  /* 0x000000544804723c */ /* 0x082fe20000001804 */
[----:B--2---:R-:W-:Y:S07]  /*be80*/  F2FP.PACK_AB R76, R164, R165 ;  /* 0x000000a5a44c723e */ /* 0x004fee00000000ff */
[C---:B------:R-:W-:Y:S07]  /*be90*/  HMMA.16816.F32 R8, R76.reuse, R84, R8 ;  /* 0x000000544c08723c */ /* 0x040fee0000001808 */
[--C-:B------:R-:W-:Y:S01]  /*bea0*/  FFMA.FTZ R84, R234, c[0x0][0x2d0], -R71.reuse ;  /* 0x0000b400ea547a23 */ /* 0x100fe20000010847 */
[-C--:B------:R-:W-:Y:S01]  /*beb0*/  HMMA.16816.F32 R12, R76, R86.reuse, R12 ;  /* 0x000000564c0c723c */ /* 0x080fe2000000180c */
[----:B------:R-:W-:Y:S02]  /*bec0*/  IMAD.MOV.U32 R234, RZ, RZ, R100 ;  /* 0x000000ffffea7224 */ /* 0x000fe400078e0064 */
[----:B------:R1:W-:Y:S05]  /*bed0*/  MUFU.EX2 R199, R84 ;  /* 0x0000005400c77308 */ /* 0x0003ea0000000800 */
[C---:B------:R-:W-:Y:S08]  /*bee0*/  HMMA.16816.F32 R16, R72.reuse, R86, R16 ;  /* 0x000000564810723c */ /* 0x040ff00000001810 */
[-C--:B---3--:R-:W-:Y:S08]  /*bef0*/  HMMA.16816.F32 R20, R72, R80.reuse, R20 ;  /* 0x000000504814723c */ /* 0x088ff00000001814 */
[C---:B------:R-:W-:Y:S01]  /*bf00*/  HMMA.16816.F32 R24, R76.reuse, R80, R24 ;  /* 0x000000504c18723c */ /* 0x040fe20000001818 */
[----:B-1----:R-:W-:Y:S03]  /*bf10*/  FFMA.FTZ R84, R235, c[0x0][0x2d0], -R71 ;  /* 0x0000b400eb547a23 */ /* 0x002fe60000010847 */
[----:B------:R-:W-:Y:S03]  /*bf20*/  MOV R235, R154 ;  /* 0x0000009a00eb7202 */ /* 0x000fe60000000f00 */
[--C-:B------:R-:W-:Y:S01]  /*bf30*/  FFMA.FTZ R80, R209, c[0x0][0x2d0], -R93.reuse ;  /* 0x0000b400d1507a23 */ /* 0x100fe2000001085d */
[-C--:B------:R-:W-:Y:S01]  /*bf40*/  HMMA.16816.F32 R28, R76, R82.reuse, R28 ;  /* 0x000000524c1c723c */ /* 0x080fe2000000181c */
[----:B------:R1:W-:Y:S03]  /*bf50*/  MUFU.EX2 R198, R84 ;  /* 0x0000005400c67308 */ /* 0x0003e60000000800 */
[----:B------:R-:W-:Y:S01]  /*bf60*/  MOV R154, R148 ;  /* 0x00000094009a7202 */ /* 0x000fe20000000f00 */
[----:B------:R-:W-:Y:S01]  /*bf70*/  IMAD.MOV.U32 R209, RZ, RZ, R234 ;  /* 0x000000ffffd17224 */ /* 0x000fe200078e00ea */
[----:B------:R-:W-:Y:S02]  /*bf80*/  MOV R234, R112 ;  /* 0x0000007000ea7202 */ /* 0x000fe40000000f00 */
[C---:B------:R-:W-:Y:S01]  /*bf90*/  HMMA.16816.F32 R32, R72.reuse, R82, R32 ;  /* 0x000000524820723c */ /* 0x040fe20000001820 */
[----:B------:R-:W-:Y:S02]  /*bfa0*/  FFMA.FTZ R69, R69, R125, R154 ;  /* 0x0000007d45457223 */ /* 0x000fe4000001009a */
[----:B------:R2:W-:Y:S05]  /*bfb0*/  MUFU.EX2 R108, R80 ;  /* 0x00000050006c7308 */ /* 0x0005ea0000000800 */
[-C--:B------:R-:W-:Y:S08]  /*bfc0*/  HMMA.16816.F32 R36, R72, R88.reuse, R36 ;  /* 0x000000584824723c */ /* 0x080ff00000001824 */
[C---:B------:R-:W-:Y:S01]  /*bfd0*/  HMMA.16816.F32 R40, R76.reuse, R88, R40 ;  /* 0x000000584c28723c */ /* 0x040fe20000001828 */
[----:B-1----:R-:W-:Y:S03]  /*bfe0*/  FFMA.FTZ R84, R236, c[0x0][0x2d0], -R92 ;  /* 0x0000b400ec547a23 */ /* 0x002fe6000001085c */
[----:B------:R-:W-:Y:S01]  /*bff0*/  IMAD.MOV.U32 R236, RZ, RZ, R152 ;  /* 0x000000ffffec7224 */ /* 0x000fe200078e0098 */
[----:B------:R1:W-:Y:S01]  /*c000*/  MUFU.EX2 R196, R84 ;  /* 0x0000005400c47308 */ /* 0x0003e20000000800 */
[----:B------:R-:W-:Y:S01]  /*c010*/  MOV R152, R150 ;  /* 0x0000009600987202 */ /* 0x000fe20000000f00 */
[----:B------:R-:W-:Y:S01]  /*c020*/  FFMA.FTZ R88, R173, c[0x0][0x2d0], -R94 ;  /* 0x0000b400ad587a23 */ /* 0x000fe2000001085e */
[-C--:B------:R-:W-:Y:S01]  /*c030*/  HMMA.16816.F32 R44, R76, R90.reuse, R44 ;  /* 0x0000005a4c2c723c */ /* 0x080fe2000000182c */
[----:B--2---:R-:W-:Y:S03]  /*c040*/  FFMA.FTZ R80, R211, c[0x0][0x2d0], -R93 ;  /* 0x0000b400d3507a23 */ /* 0x004fe6000001085d */
[----:B------:R-:W-:Y:S01]  /*c050*/  MOV R211, R235 ;  /* 0x000000eb00d37202 */ /* 0x000fe20000000f00 */
[----:B------:R-:W-:Y:S02]  /*c060*/  IMAD.MOV.U32 R235, RZ, RZ, R113 ;  /* 0x000000ffffeb7224 */ /* 0x000fe400078e0071 */
[----:B------:R2:W-:Y:S01]  /*c070*/  MUFU.EX2 R119, R88 ;  /* 0x0000005800777308 */ /* 0x0005e20000000800 */
[C---:B------:R-:W-:Y:S09]  /*c080*/  HMMA.16816.F32 R48, R72.reuse, R90, R48 ;  /* 0x0000005a4830723c */ /* 0x040ff20000001830 */
[----:B------:R3:W-:Y:S03]  /*c090*/  MUFU.EX2 R195, R80 ;  /* 0x0000005000c37308 */ /* 0x0007e60000000800 */
[----:B-1----:R-:W-:Y:S01]  /*c0a0*/  FFMA.FTZ R84, R237, c[0x0][0x2d0], -R92 ;  /* 0x0000b400ed547a23 */ /* 0x002fe2000001085c */
[----:B------:R-:W-:Y:S02]  /*c0b0*/  MOV R237, R151 ;  /* 0x0000009700ed7202 */ /* 0x000fe40000000f00 */
[----:B------:R-:W-:Y:S04]  /*c0c0*/  LDSM.16.MT88.4 R148, [R213+0x2900] ;  /* 0x00290000d594783b */ /* 0x000fe80000004200 */
[----:B------:R1:W-:Y:S01]  /*c0d0*/  MUFU.EX2 R197, R84 ;  /* 0x0000005400c57308 */ /* 0x0003e20000000800 */
[----:B--2---:R-:W-:Y:S09]  /*c0e0*/  FFMA.FTZ R88, R174, c[0x0][0x2d0], -R94 ;  /* 0x0000b400ae587a23 */ /* 0x004ff2000001085e */
[----:B------:R2:W-:Y:S01]  /*c0f0*/  MUFU.EX2 R118, R88 ;  /* 0x0000005800767308 */ /* 0x0005e20000000800 */
[--C-:B---3--:R-:W-:Y:S01]  /*c100*/  FFMA.FTZ R80, R230, c[0x0][0x2d0], -R93.reuse ;  /* 0x0000b400e6507a23 */ /* 0x108fe2000001085d */
[----:B------:R-:W-:Y:S08]  /*c110*/  MOV R230, R138 ;  /* 0x0000008a00e67202 */ /* 0x000ff00000000f00 */
[----:B------:R3:W-:Y:S01]  /*c120*/  MUFU.EX2 R193, R80 ;  /* 0x0000005000c17308 */ /* 0x0007e20000000800 */
[----:B-1----:R-:W1:Y:S01]  /*c130*/  LDSM.16.MT88.4 R84, [R215+0x1100] ;  /* 0x00110000d754783b */ /* 0x002e620000004200 */
[----:B--2---:R-:W-:Y:S08]  /*c140*/  FFMA.FTZ R88, R243, c[0x0][0x2d0], -R92 ;  /* 0x0000b400f3587a23 */ /* 0x004ff0000001085c */
[----:B------:R2:W-:Y:S01]  /*c150*/  MUFU.EX2 R189, R88 ;  /* 0x0000005800bd7308 */ /* 0x0005e20000000800 */
[----:B---3--:R-:W-:Y:S02]  /*c160*/  FFMA.FTZ R80, R233, c[0x0][0x2d0], -R93 ;  /* 0x0000b400e9507a23 */ /* 0x008fe4000001085d */
[----:B------:R-:W-:Y:S07]  /*c170*/  IMAD.MOV.U32 R233, RZ, RZ, R137 ;  /* 0x000000ffffe97224 */ /* 0x000fee00078e0089 */
[----:B------:R3:W4:Y:S01]  /*c180*/  MUFU.EX2 R194, R80 ;  /* 0x0000005000c27308 */ /* 0x0007220000000800 */
[----:B--2---:R-:W-:Y:S01]  /*c190*/  LDSM.16.MT88.4 R88, [R214+0x1900] ;  /* 0x00190000d658783b */ /* 0x004fe20000004200 */
[-C--:B-1----:R-:W-:Y:S08]  /*c1a0*/  HMMA.16816.F32 R52, R72, R84.reuse, R52 ;  /* 0x000000544834723c */ /* 0x082ff00000001834 */
[C---:B------:R-:W-:Y:S01]  /*c1b0*/  HMMA.16816.F32 R56, R76.reuse, R84, R56 ;  /* 0x000000544c38723c */ /* 0x040fe20000001838 */
[--C-:B---3--:R-:W-:Y:S03]  /*c1c0*/  FFMA.FTZ R80, R238, c[0x0][0x2d0], -R71.reuse ;  /* 0x0000b400ee507a23 */ /* 0x108fe60000010847 */
[----:B------:R-:W-:Y:S01]  /*c1d0*/  MOV R238, R136 ;  /* 0x0000008800ee7202 */ /* 0x000fe20000000f00 */
[----:B------:R1:W-:Y:S02]  /*c1e0*/  MUFU.EX2 R192, R80 ;  /* 0x0000005000c07308 */ /* 0x0003e40000000800 */
[----:B------:R-:W-:Y:S01]  /*c1f0*/  FFMA.FTZ R84, R175, c[0x0][0x2d0], -R94 ;  /* 0x0000b400af547a23 */ /* 0x000fe2000001085e */
[-C--:B------:R-:W-:Y:S07]  /*c200*/  HMMA.16816.F32 R60, R76, R86.reuse, R60 ;  /* 0x000000564c3c723c */ /* 0x080fee000000183c */
[--C-:B------:R-:W-:Y:S01]  /*c210*/  FFMA.FTZ R76, R239, c[0x0][0x2d0], -R71.reuse ;  /* 0x0000b400ef4c7a23 */ /* 0x100fe20000010847 */
[----:B------:R-:W-:Y:S01]  /*c220*/  HMMA.16816.F32 R64, R72, R86, R64 ;  /* 0x000000564840723c */ /* 0x000fe20000001840 */
[----:B------:R-:W2:Y:S03]  /*c230*/  MUFU.EX2 R98, R84 ;  /* 0x0000005400627308 */ /* 0x000ea60000000800 */
[----:B----4-:R-:W-:Y:S01]  /*c240*/  F2FP.PACK_AB R78, R194, R193 ;  /* 0x000000c1c24e723e */ /* 0x010fe200000000ff */
[----:B------:R-:W-:Y:S02]  /*c250*/  IMAD.MOV.U32 R239, RZ, RZ, R140 ;  /* 0x000000ffffef7224 */ /* 0x000fe400078e008c */
[----:B------:R-:W-:Y:S02]  /*c260*/  F2FP.PACK_AB R72, R111, R203 ;  /* 0x000000cb6f48723e */ /* 0x000fe400000000ff */
[----:B------:R-:W-:Y:S02]  /*c270*/  F2FP.PACK_AB R73, R109, R110 ;  /* 0x0000006e6d49723e */ /* 0x000fe400000000ff */
[----:B------:R3:W-:Y:S01]  /*c280*/  MUFU.EX2 R190, R76 ;  /* 0x0000004c00be7308 */ /* 0x0007e20000000800 */
[----:B------:R-:W-:Y:S01]  /*c290*/  F2FP.PACK_AB R74, R198, R199 ;  /* 0x000000c7c64a723e */ /* 0x000fe200000000ff */
[----:B-1----:R-:W-:Y:S01]  /*c2a0*/  FFMA.FTZ R80, R172, c[0x0][0x2d0], -R94 ;  /* 0x0000b400ac507a23 */ /* 0x002fe2000001085e */
[----:B------:R-:W-:Y:S07]  /*c2b0*/  F2FP.PACK_AB R75, R197, R196 ;  /* 0x000000c4c54b723e */ /* 0x000fee00000000ff */
        /* <DEDUP_REMOVED lines=11> */
[--C-:B------:R-:W-:Y:S01]  /*c370*/  FFMA.FTZ R80, R245, c[0x0][0x2d0], -R71.reuse ;  /* 0x0000b400f5507a23 */ /* 0x100fe20000010847 */
[-C--:B------:R-:W-:Y:S03]  /*c380*/  HMMA.16816.F32 R12, R76, R82.reuse, R12 ;  /* 0x000000524c0c723c */ /* 0x080fe6000000180c */
[----:B------:R1:W-:Y:S05]  /*c390*/  MUFU.EX2 R123, R80 ;  /* 0x00000050007b7308 */ /* 0x0003ea0000000800 */
[C---:B------:R-:W-:Y:S08]  /*c3a0*/  HMMA.16816.F32 R16, R72.reuse, R82, R16 ;  /* 0x000000524810723c */ /* 0x040ff00000001810 */
[-C--:B------:R-:W-:Y:S08]  /*c3b0*/  HMMA.16816.F32 R20, R72, R84.reuse, R20 ;  /* 0x000000544814723c */ /* 0x080ff00000001814 */
[C---:B------:R-:W-:Y:S01]  /*c3c0*/  HMMA.16816.F32 R24, R76.reuse, R84, R24 ;  /* 0x000000544c18723c */ /* 0x040fe20000001818 */
[----:B-1----:R-:W-:Y:S06]  /*c3d0*/  FFMA.FTZ R80, R247, c[0x0][0x2d0], -R71 ;  /* 0x0000b400f7507a23 */ /* 0x002fec0000010847 */
        /* <DEDUP_REMOVED lines=41> */
[----:B------:R3:W4:Y:S02]  /*c670*/  MUFU.EX2 R175, R76 ;  /* 0x0000004c00af7308 */ /* 0x0007240000000800 */
[----:B------:R-:W-:Y:S02]  /*c680*/  F2FP.PACK_AB R72, R190, R192 ;  /* 0x000000c0be48723e */ /* 0x000fe400000000ff */
[----:B------:R-:W-:Y:S03]  /*c690*/  F2FP.PACK_AB R73, R189, R117 ;  /* 0x00000075bd49723e */ /* 0x000fe600000000ff */
[----:B------:R-:W-:Y:S02]  /*c6a0*/  F2FP.PACK_AB R74, R188, R123 ;  /* 0x0000007bbc4a723e */ /* 0x000fe400000000ff */
[----:B------:R-:W-:Y:S01]  /*c6b0*/  F2FP.PACK_AB R75, R187, R122 ;  /* 0x0000007abb4b723e */ /* 0x000fe200000000ff */
[----:B--2---:R-:W2:Y:S01]  /*c6c0*/  LDSM.16.MT88.4 R80, [R216+0x2100] ;  /* 0x00210000d850783b */ /* 0x004ea20000004200 */
[----:B-----5:R-:W-:Y:S05]  /*c6d0*/  F2FP.PACK_AB R79, R95, R96 ;  /* 0x000000605f4f723e */ /* 0x020fea00000000ff */
[-C--:B-1----:R-:W-:Y:S01]  /*c6e0*/  HMMA.16816.F32 R4, R72, R84.reuse, R4 ;  /* 0x000000544804723c */ /* 0x082fe20000001804 */
[--C-:B---3--:R-:W-:Y:S01]  /*c6f0*/  FFMA.FTZ R76, R252, c[0x0][0x2d0], -R92.reuse ;  /* 0x0000b400fc4c7a23 */ /* 0x108fe2000001085c */
[----:B----4-:R-:W-:Y:S03]  /*c700*/  F2FP.PACK_AB R168, R175, R184 ;  /* 0x000000b8afa8723e */ /* 0x010fe600000000ff */
[----:B------:R1:W3:Y:S02]  /*c710*/  MUFU.EX2 R174, R76 ;  /* 0x0000004c00ae7308 */ /* 0x0002e40000000800 */
[----:B-1----:R-:W-:Y:S02]  /*c720*/  F2FP.PACK_AB R76, R121, R116 ;  /* 0x00000074794c723e */ /* 0x002fe400000000ff */
[----:B---3--:R-:W-:Y:S05]  /*c730*/  F2FP.PACK_AB R169, R172, R174 ;  /* 0x000000aeaca9723e */ /* 0x008fea00000000ff */
[C---:B------:R-:W-:Y:S07]  /*c740*/  HMMA.16816.F32 R8, R76.reuse, R84, R8 ;  /* 0x000000544c08723c */ /* 0x040fee0000001808 */
[--C-:B------:R-:W-:Y:S01]  /*c750*/  FFMA.FTZ R84, R102, c[0x0][0x2d0], -R71.reuse ;  /* 0x0000b40066547a23 */ /* 0x100fe20000010847 */
[-C--:B------:R-:W-:Y:S01]  /*c760*/  HMMA.16816.F32 R12, R76, R86.reuse, R12 ;  /* 0x000000564c0c723c */ /* 0x080fe2000000180c */
[----:B------:R-:W-:Y:S02]  /*c770*/  FFMA.FTZ R71, R101, c[0x0][0x2d0], -R71 ;  /* 0x0000b40065477a23 */ /* 0x000fe40000010847 */
[----:B------:R-:W-:Y:S01]  /*c780*/  LDSM.16.MT88.4 R100, [R216+0x2900] ;  /* 0x00290000d864783b */ /* 0x000fe20000004200 */
[----:B------:R1:W-:Y:S04]  /*c790*/  MUFU.EX2 R173, R84 ;  /* 0x0000005400ad7308 */ /* 0x0003e80000000800 */
[C---:B------:R-:W-:Y:S06]  /*c7a0*/  HMMA.16816.F32 R16, R72.reuse, R86, R16 ;  /* 0x000000564810723c */ /* 0x040fec0000001810 */
[----:B------:R3:W4:Y:S02]  /*c7b0*/  MUFU.EX2 R135, R71 ;  /* 0x0000004700877308 */ /* 0x0007240000000800 */
[-C--:B--2---:R-:W-:Y:S08]  /*c7c0*/  HMMA.16816.F32 R20, R72, R80.reuse, R20 ;  /* 0x000000504814723c */ /* 0x084ff00000001814 */
[C---:B------:R-:W-:Y:S01]  /*c7d0*/  HMMA.16816.F32 R24, R76.reuse, R80, R24 ;  /* 0x000000504c18723c */ /* 0x040fe20000001818 */
[----:B-1----:R-:W1:Y:S07]  /*c7e0*/  LDSM.16.MT88.4 R84, [R215+0x2100] ;  /* 0x00210000d754783b */ /* 0x002e6e0000004200 */
[-C--:B------:R-:W-:Y:S01]  /*c7f0*/  HMMA.16816.F32 R28, R76, R82.reuse, R28 ;  /* 0x000000524c1c723c */ /* 0x080fe2000000181c */
[----:B---3--:R-:W-:Y:S03]  /*c800*/  FFMA.FTZ R71, R147, c[0x0][0x2d0], -R92 ;  /* 0x0000b40093477a23 */ /* 0x008fe6000001085c */
[----:B----4-:R-:W-:Y:S01]  /*c810*/  F2FP.PACK_AB R170, R135, R173 ;  /* 0x000000ad87aa723e */ /* 0x010fe200000000ff */
[----:B------:R-:W-:Y:S01]  /*c820*/  IMAD.MOV.U32 R147, RZ, RZ, R146 ;  /* 0x000000ffff937224 */ /* 0x000fe200078e0092 */
[----:B------:R-:W-:Y:S02]  /*c830*/  MOV R146, R145 ;  /* 0x0000009100927202 */ /* 0x000fe40000000f00 */
[C---:B------:R-:W-:Y:S01]  /*c840*/  HMMA.16816.F32 R32, R72.reuse, R82, R32 ;  /* 0x000000524820723c */ /* 0x040fe20000001820 */
[----:B------:R-:W2:Y:S03]  /*c850*/  LDL.LU R83, [R1+0x10] ;  /* 0x0000100001537983 */ /* 0x000ea60000300800 */
[----:B------:R-:W-:Y:S01]  /*c860*/  FFMA.FTZ R92, R133, c[0x0][0x2d0], -R92 ;  /* 0x0000b400855c7a23 */ /* 0x000fe2000001085c */
[----:B------:R-:W-:Y:S01]  /*c870*/  MOV R145, R134 ;  /* 0x0000008600917202 */ /* 0x000fe20000000f00 */
[----:B------:R-:W-:Y:S01]  /*c880*/  IMAD.MOV.U32 R154, RZ, RZ, R146 ;  /* 0x000000ffff9a7224 */ /* 0x000fe200078e0092 */
[----:B------:R3:W-:Y:S02]  /*c890*/  MUFU.EX2 R134, R71 ;  /* 0x0000004700867308 */ /* 0x0007e40000000800 */
[----:B------:R-:W-:Y:S01]  /*c8a0*/  MOV R153, R145 ;  /* 0x0000009100997202 */ /* 0x000fe20000000f00 */
[-C--:B------:R-:W-:Y:S07]  /*c8b0*/  HMMA.16816.F32 R36, R72, R88.reuse, R36 ;  /* 0x000000584824723c */ /* 0x080fee0000001824 */
[----:B------:R-:W4:Y:S01]  /*c8c0*/  MUFU.EX2 R133, R92 ;  /* 0x0000005c00857308 */ /* 0x000f220000000800 */
[C---:B------:R-:W-:Y:S08]  /*c8d0*/  HMMA.16816.F32 R40, R76.reuse, R88, R40 ;  /* 0x000000584c28723c */ /* 0x040ff00000001828 */
[-C--:B------:R-:W-:Y:S01]  /*c8e0*/  HMMA.16816.F32 R44, R76, R90.reuse, R44 ;  /* 0x0000005a4c2c723c */ /* 0x080fe2000000182c */
[----:B---3--:R-:W-:Y:S03]  /*c8f0*/  FFMA.FTZ R71, R163, c[0x0][0x2d0], -R93 ;  /* 0x0000b400a3477a23 */ /* 0x008fe6000001085d */
[----:B------:R-:W-:Y:S04]  /*c900*/  IMAD.MOV.U32 R163, RZ, RZ, R143 ;  /* 0x000000ffffa37224 */ /* 0x000fe800078e008f */
[C---:B------:R-:W-:Y:S01]  /*c910*/  HMMA.16816.F32 R48, R72.reuse, R90, R48 ;  /* 0x0000005a4830723c */ /* 0x040fe20000001830 */
[----:B------:R3:W-:Y:S03]  /*c920*/  MUFU.EX2 R99, R71 ;  /* 0x0000004700637308 */ /* 0x0007e60000000800 */
[----:B----4-:R-:W-:Y:S04]  /*c930*/  F2FP.PACK_AB R171, R133, R134 ;  /* 0x0000008685ab723e */ /* 0x010fe800000000ff */
[-C--:B-1----:R-:W-:Y:S08]  /*c940*/  HMMA.16816.F32 R52, R72, R84.reuse, R52 ;  /* 0x000000544834723c */ /* 0x082ff00000001834 */
[C---:B------:R-:W-:Y:S08]  /*c950*/  HMMA.16816.F32 R56, R76.reuse, R84, R56 ;  /* 0x000000544c38723c */ /* 0x040ff00000001838 */
[-C--:B------:R-:W-:Y:S01]  /*c960*/  HMMA.16816.F32 R60, R76, R86.reuse, R60 ;  /* 0x000000564c3c723c */ /* 0x080fe2000000183c */
[----:B---3--:R-:W-:Y:S03]  /*c970*/  FFMA.FTZ R71, R159, c[0x0][0x2d0], -R93 ;  /* 0x0000b4009f477a23 */ /* 0x008fe6000001085d */
[----:B------:R-:W-:Y:S01]  /*c980*/  MOV R159, R139 ;  /* 0x0000008b009f7202 */ /* 0x000fe20000000f00 */
[----:B------:R1:W3:Y:S03]  /*c990*/  MUFU.EX2 R92, R71 ;  /* 0x00000047005c7308 */ /* 0x0002e60000000800 */
[----:B------:R-:W-:Y:S08]  /*c9a0*/  HMMA.16816.F32 R64, R72, R86, R64 ;  /* 0x000000564840723c */ /* 0x000ff00000001840 */
[-C--:B------:R-:W-:Y:S07]  /*c9b0*/  HMMA.16816.F32 R136, R168, R148.reuse, R4 ;  /* 0x00000094a888723c */ /* 0x080fee0000001804 */
[----:B------:R-:W-:Y:S01]  /*c9c0*/  FADD.FTZ R4, R237, R69 ;  /* 0x00000045ed047221 */ /* 0x000fe20000010000 */
[----:B------:R-:W-:Y:S01]  /*c9d0*/  MOV R237, R115 ;  /* 0x0000007300ed7202 */ /* 0x000fe20000000f00 */
[----:B------:R-:W-:Y:S03]  /*c9e0*/  FADD.FTZ R6, R236, R68 ;  /* 0x00000044ec067221 */ /* 0x000fe60000010000 */
[----:B------:R-:W-:Y:S01]  /*c9f0*/  FADD.FTZ R4, R154, R4 ;  /* 0x000000049a047221 */ /* 0x000fe20000010000 */
[----:B------:R-:W-:Y:S01]  /*ca00*/  MOV R236, R114 ;  /* 0x0000007200ec7202 */ /* 0x000fe20000000f00 */
[--C-:B-1----:R-:W-:Y:S01]  /*ca10*/  FFMA.FTZ R71, R155, c[0x0][0x2d0], -R93.reuse ;  /* 0x0000b4009b477a23 */ /* 0x102fe2000001085d */
[----:B------:R-:W1:Y:S01]  /*ca20*/  LDSM.16.MT88.4 R112, [R214+0x2900] ;  /* 0x00290000d670783b */ /* 0x000e620000004200 */
[----:B------:R-:W-:Y:S01]  /*ca30*/  FFMA.FTZ R93, R183, c[0x0][0x2d0], -R93 ;  /* 0x0000b400b75d7a23 */ /* 0x000fe2000001085d */
[----:B---3--:R-:W-:Y:S01]  /*ca40*/  F2FP.PACK_AB R124, R92, R99 ;  /* 0x000000635c7c723e */ /* 0x008fe200000000ff */
[----:B------:R-:W-:Y:S01]  /*ca50*/  FADD.FTZ R6, R153, R6 ;  /* 0x0000000699067221 */ /* 0x000fe20000010000 */
[----:B------:R3:W-:Y:S01]  /*ca60*/  MUFU.EX2 R82, R71 ;  /* 0x0000004700527308 */ /* 0x0007e20000000800 */
[----:B------:R-:W-:Y:S01]  /*ca70*/  FADD.FTZ R4, R240, R4 ;  /* 0x00000004f0047221 */ /* 0x000fe20000010000 */
[----:B------:R-:W-:Y:S08]  /*ca80*/  MOV R155, R147 ;  /* 0x00000093009b7202 */ /* 0x000ff00000000f00 */
[----:B------:R-:W4:Y:S01]  /*ca90*/  MUFU.EX2 R93, R93 ;  /* 0x0000005d005d7308 */ /* 0x000f220000000800 */
[--C-:B---3--:R-:W-:Y:S09]  /*caa0*/  FFMA.FTZ R71, R178, c[0x0][0x2d0], -R94.reuse ;  /* 0x0000b400b2477a23 */ /* 0x108ff2000001085e */
[----:B------:R3:W-:Y:S01]  /*cab0*/  MUFU.EX2 R80, R71 ;  /* 0x0000004700507308 */ /* 0x0007e20000000800 */
[----:B----4-:R-:W-:Y:S01]  /*cac0*/  F2FP.PACK_AB R126, R93, R82 ;  /* 0x000000525d7e723e */ /* 0x010fe200000000ff */
[--C-:B---3--:R-:W-:Y:S08]  /*cad0*/  FFMA.FTZ R71, R179, c[0x0][0x2d0], -R94.reuse ;  /* 0x0000b400b3477a23 */ /* 0x108ff0000001085e */
[----:B------:R3:W4:Y:S02]  /*cae0*/  MUFU.EX2 R81, R71 ;  /* 0x0000004700517308 */ /* 0x0007240000000800 */
[--C-:B---3--:R-:W-:Y:S01]  /*caf0*/  FFMA.FTZ R71, R180, c[0x0][0x2d0], -R94.reuse ;  /* 0x0000b400b4477a23 */ /* 0x108fe2000001085e */
[----:B----4-:R-:W-:Y:S01]  /*cb00*/  F2FP.PACK_AB R125, R81, R80 ;  /* 0x00000050517d723e */ /* 0x010fe200000000ff */
[----:B------:R-:W-:Y:S02]  /*cb10*/  FFMA.FTZ R94, R70, c[0x0][0x2d0], -R94 ;  /* 0x0000b400465e7a23 */ /* 0x000fe4000001085e */
[----:B------:R-:W3:Y:S04]  /*cb20*/  LDL.LU R70, [R1+0x14] ;  /* 0x0000140001467983 */ /* 0x000ee80000300800 */
[----:B------:R-:W-:Y:S10]  /*cb30*/  MUFU.EX2 R71, R71 ;  /* 0x0000004700477308 */ /* 0x000ff40000000800 */
[----:B------:R-:W4:Y:S02]  /*cb40*/  MUFU.EX2 R94, R94 ;  /* 0x0000005e005e7308 */ /* 0x000f240000000800 */
[----:B----4-:R-:W-:Y:S07]  /*cb50*/  F2FP.PACK_AB R127, R94, R71 ;  /* 0x000000475e7f723e */ /* 0x010fee00000000ff */
[C---:B------:R-:W-:Y:S01]  /*cb60*/  HMMA.16816.F32 R140, R124.reuse, R148, R8 ;  /* 0x000000947c8c723c */ /* 0x040fe20000001808 */
[----:B--2---:R-:W-:Y:S01]  /*cb70*/  FFMA.FTZ R2, R2, R83, R152 ;  /* 0x0000005302027223 */ /* 0x004fe20000010098 */
[----:B------:R-:W-:Y:S06]  /*cb80*/  MOV R152, R144 ;  /* 0x0000009000987202 */ /* 0x000fec0000000f00 */
[-C--:B------:R-:W-:Y:S01]  /*cb90*/  HMMA.16816.F32 R144, R124, R150.reuse, R12 ;  /* 0x000000967c90723c */ /* 0x080fe2000000180c */
[----:B------:R-:W-:Y:S04]  /*cba0*/  FADD.FTZ R2, R155, R2 ;  /* 0x000000029b027221 */ /* 0x000fe80000010000 */
[----:B------:R-:W-:Y:S02]  /*cbb0*/  FADD.FTZ R5, R152, R2 ;  /* 0x0000000298057221 */ /* 0x000fe40000010000 */
[----:B------:R-:W-:Y:S01]  /*cbc0*/  FADD.FTZ R2, R239, R6 ;  /* 0x00000006ef027221 */ /* 0x000fe20000010000 */
[C---:B------:R-:W-:Y:S01]  /*cbd0*/  HMMA.16816.F32 R148, R168.reuse, R150, R16 ;  /* 0x00000096a894723c */ /* 0x040fe20000001810 */
[----:B------:R-:W-:Y:S07]  /*cbe0*/  FADD.FTZ R6, R158, R4 ;  /* 0x000000049e067221 */ /* 0x000fee0000010000 */
[-C--:B------:R-:W-:Y:S01]  /*cbf0*/  HMMA.16816.F32 R152, R168, R100.reuse, R20 ;  /* 0x00000064a898723c */ /* 0x080fe20000001814 */
[----:B---3--:R-:W-:Y:S03]  /*cc00*/  FFMA.FTZ R8, R0, R70, R131 ;  /* 0x0000004600087223 */ /* 0x008fe60000010083 */
[----:B------:R-:W-:Y:S02]  /*cc10*/  FADD.FTZ R0, R159, R5 ;  /* 0x000000059f007221 */ /* 0x000fe40000010000 */
[----:B------:R-:W-:Y:S01]  /*cc20*/  FADD.FTZ R8, R132, R8 ;  /* 0x0000000884087221 */ /* 0x000fe20000010000 */
[----:B------:R-:W-:Y:S01]  /*cc30*/  MOV R132, R129 ;  /* 0x0000008100847202 */ /* 0x000fe20000000f00 */
        /* <DEDUP_REMOVED lines=18> */
[----:B------:R-:W2:Y:S02]  /*cd60*/  LDSM.16.MT88.4 R4, [R215+0x2900] ;  /* 0x00290000d704783b */ /* 0x000ea40000004200 */
        /* <DEDUP_REMOVED lines=41> */
[-C--:B--2---:R-:W-:Y:S01]  /*d000*/  HMMA.16816.F32 R116, R168, R4.reuse, R52 ;  /* 0x00000004a874723c */ /* 0x084fe20000001834 */
        /* <DEDUP_REMOVED lines=8> */
[----:B------:R-:W-:Y:S02]  /*d090*/  FADD.FTZ R0, R188, R11 ;  /* 0x0000000bbc007221 */ /* 0x000fe40000010000 */
[----:B------:R-:W-:Y:S04]  /*d0a0*/  IMAD.MOV.U32 R131, RZ, RZ, R130 ;  /* 0x000000ffff837224 */ /* 0x000fe800078e0082 */
        /* <DEDUP_REMOVED lines=17> */
[----:B------:R-:W-:Y:S02]  /*d1c0*/  FADD.FTZ R6, R135, R0 ;  /* 0x0000000087067221 */ /* 0x000fe40000010000 */
        /* <DEDUP_REMOVED lines=8> */
[----:B------:R-:W-:Y:S03]  /*d250*/  FADD.FTZ R0, R94, R0 ;  /* 0x000000005e007221 */ /* 0x000fe60000010000 */
[----:B------:R1:W-:Y:S04]  /*d260*/  STL [R1+0x10], R2 ;  /* 0x0000100201007387 */ /* 0x0003e80000100800 */
[----:B------:R1:W-:Y:S01]  /*d270*/  STL [R1+0x14], R0 ;  /* 0x0000140001007387 */ /* 0x0003e20000100800 */
[----:B------:R-:W-:-:S05]  /*d280*/  @P0 BRA `(.L_x_916) ;  /* 0xffffa49000000947 */ /* 0x000fca000383ffff */
.L_x_899:
        /* <DEDUP_REMOVED lines=24> */
.L_x_918:
[----:B------:R-:W-:Y:S02]  /*d410*/  ULDC UR4, c[0x0][0x32c] ;  /* 0x0000cb0000047ab9 */ /* 0x000fe40000000800 */
[----:B------:R-:W-:-:S03]  /*d420*/  UISETP.NE.AND UP0, UPT, UR4, 0x1, UPT ;  /* 0x000000010400788c */ /* 0x000fc6000bf05270 */
[----:B------:R-:W-:Y:S02]  /*d430*/  ULDC.64 UR4, c[0x0][0x330] ;  /* 0x0000cc0000047ab9 */ /* 0x000fe40000000a00 */
[----:B------:R-:W-:-:S06]  /*d440*/  UIMAD.WIDE.U32 UR14, UR7, UR4, URZ ;  /* 0x00000004070e72a5 */ /* 0x000fcc000f8e003f */
[----:B------:R-:W-:Y:S02]  /*d450*/  @UP0 USHF.R.U32.HI UR7, URZ, UR5, UR15 ;  /* 0x000000053f070299 */ /* 0x000fe4000801160f */
.L_x_919:
[----:B------:R-:W-:Y:S02]  /*d460*/  ULDC UR4, c[0x0][0x32c] ;  /* 0x0000cb0000047ab9 */ /* 0x000fe40000000800 */
[----:B------:R-:W-:-:S04]  /*d470*/  UIMAD UR4, UR7, UR4, URZ ;  /* 0x00000004070472a4 */ /* 0x000fc8000f8e023f */
[----:B------:R-:W-:-:S04]  /*d480*/  UISETP.LT.AND UP0, UPT, UR6, UR4, UPT ;  /* 0x000000040600728c */ /* 0x000fc8000bf01270 */
[----:B------:R-:W-:-:S04]  /*d490*/  USEL UR6, UR6, UR4, !UP0 ;  /* 0x0000000406067287 */ /* 0x000fc8000c000000 */
.L_x_917:
        /* <DEDUP_REMOVED lines=12> */
[----:B------:R-:W-:Y:S01]  /*d560*/  MOV R134, R128 ;  /* 0x0000008000867202 */ /* 0x000fe20000000f00 */
[----:B------:R-:W-:Y:S01]  /*d570*/  IMAD.MOV.U32 R250, RZ, RZ, c[0x0][0x1e4] ;  /* 0x00007900fffa7624 */ /* 0x000fe200078e00ff */
[----:B------:R-:W-:Y:S02]  /*d580*/  MOV R249, c[0x0][0x1e0] ;  /* 0x0000780000f97a02 */ /* 0x000fe40000000f00 */
.L_x_921:
[----:B------:R-:W-:Y:S04]  /*d590*/  DEPBAR.LE SB0, 0x0 ;  /* 0x000080000000791a */ /* 0x000fe80000000000 */
[----:B------:R-:W-:Y:S01]  /*d5a0*/  BAR.SYNC.DEFER_BLOCKING 0x0 ;  /* 0x0000000000007b1d */ /* 0x000fe20000010000 */
[C---:B------:R-:W-:Y:S02]  /*d5b0*/  ISETP.LT.AND P0, PT, R230.reuse, UR8, PT ;  /* 0x00000008e6007c0c */ /* 0x040fe4000bf01270 */
[C---:B------:R-:W-:Y:S11]  /*d5c0*/  IADD3 R229, R230.reuse, -0x1, RZ ;  /* 0xffffffffe6e57810 */ /* 0x040ff60007ffe0ff */
[----:B------:R-:W-:Y:S01]  /*d5d0*/  @!P0 SHF.R.S32.HI R2, RZ, 0x1f, R230 ;  /* 0x0000001fff028819 */ /* 0x000fe200000114e6 */
[----:B------:R-:W-:Y:S04]  /*d5e0*/  @!P0 IMAD.WIDE.U32 R128, R230, c[0x0][0x208], RZ ;  /* 0x00008200e6808a25 */ /* 0x000fe800078e00ff */
[----:B------:R-:W-:Y:S04]  /*d5f0*/  @!P0 IMAD R2, R2, c[0x0][0x208], RZ ;  /* 0x0000820002028a24 */ /* 0x000fe800078e02ff */
[----:B------:R-:W-:Y:S01]  /*d600*/  @!P0 IMAD R2, R230, c[0x0][0x20c], R2 ;  /* 0x00008300e6028a24 */ /* 0x000fe200078e0202 */
[----:B------:R-:W2:Y:S04]  /*d610*/  LDL.64 R202, [R1+0x30] ;  /* 0x0000300001ca7983 */ /* 0x000ea80000100a00 */
[----:B------:R-:W-:Y:S02]  /*d620*/  @!P0 IADD3 R129, R129, R2, RZ ;  /* 0x0000000281818210 */ /* 0x000fe40007ffe0ff */
[----:B------:R-:W3:Y:S06]  /*d630*/  LDL.64 R200, [R1+0x40] ;  /* 0x0000400001c87983 */ /* 0x000eec0000100a00 */
[----:B-----5:R-:W-:Y:S08]  /*d640*/  LDSM.16.M88.4 R96, [R219+0x6100] ;  /* 0x00610000db60783b */ /* 0x020ff00000000200 */
[----:B------:R-:W1:Y:S08]  /*d650*/  LDSM.16.M88.4 R16, [R212+0x3100] ;  /* 0x00310000d410783b */ /* 0x000e700000000200 */
[----:B------:R-:W4:Y:S08]  /*d660*/  LDSM.16.M88.4 R92, [R219+0x8100] ;  /* 0x00810000db5c783b */ /* 0x000f300000000200 */
[----:B------:R-:W4:Y:S08]  /*d670*/  LDSM.16.M88.4 R32, [R212+0x3900] ;  /* 0x00390000d420783b */ /* 0x000f300000000200 */
[----:B------:R-:W3:Y:S06]  /*d680*/  LDL.64 R232, [R1+0x38] ;  /* 0x0000380001e87983 */ /* 0x000eec0000100a00 */
[----:B------:R-:W4:Y:S08]  /*d690*/  LDSM.16.M88.4 R48, [R212+0x4100] ;  /* 0x00410000d430783b */ /* 0x000f300000000200 */
[----:B------:R-:W4:Y:S01]  /*d6a0*/  LDSM.16.M88.4 R64, [R212+0x4900] ;  /* 0x00490000d440783b */ /* 0x000f220000000200 */
[-C--:B-1----:R-:W-:Y:S07]  /*d6b0*/  HMMA.16816.F32 R4, R96, R16.reuse, RZ ;  /* 0x000000106004723c */ /* 0x082fee00000018ff */
[----:B------:R-:W1:Y:S01]  /*d6c0*/  LDSM.16.M88.4 R80, [R212+0x5100] ;  /* 0x00510000d450783b */ /* 0x000e620000000200 */
[C---:B----4-:R-:W-:Y:S07]  /*d6d0*/  HMMA.16816.F32 R8, R92.reuse, R16, RZ ;  /* 0x000000105c08723c */ /* 0x050fee00000018ff */
[----:B------:R-:W4:Y:S01]  /*d6e0*/  LDSM.16.M88.4 R172, [R212+0x5900] ;  /* 0x00590000d4ac783b */ /* 0x000f220000000200 */
[-C--:B------:R-:W-:Y:S07]  /*d6f0*/  HMMA.16816.F32 R12, R92, R18.reuse, RZ ;  /* 0x000000125c0c723c */ /* 0x080fee00000018ff */
[----:B------:R-:W-:Y:S01]  /*d700*/  LDSM.16.M88.4 R176, [R222+0x6100] ;  /* 0x00610000deb0783b */ /* 0x000fe20000000200 */
[C---:B------:R-:W-:Y:S07]  /*d710*/  HMMA.16816.F32 R16, R96.reuse, R18, RZ ;  /* 0x000000126010723c */ /* 0x040fee00000018ff */
[----:B------:R-:W1:Y:S01]  /*d720*/  LDSM.16.M88.4 R180, [R223] ;  /* 0x00000000dfb4783b */ /* 0x000e620000000200 */
[-C--:B------:R-:W-:Y:S07]  /*d730*/  HMMA.16816.F32 R20, R96, R32.reuse, RZ ;  /* 0x000000206014723c */ /* 0x080fee00000018ff */
[----:B------:R-:W1:Y:S01]  /*d740*/  LDSM.16.M88.4 R184, [R222+0x8100] ;  /* 0x00810000deb8783b */ /* 0x000e620000000200 */
[C---:B------:R-:W-:Y:S07]  /*d750*/  HMMA.16816.F32 R24, R92.reuse, R32, RZ ;  /* 0x000000205c18723c */ /* 0x040fee00000018ff */
[----:B------:R-:W1:Y:S01]  /*d760*/  LDSM.16.M88.4 R188, [R228] ;  /* 0x00000000e4bc783b */ /* 0x000e620000000200 */
[-C--:B------:R-:W-:Y:S07]  /*d770*/  HMMA.16816.F32 R28, R92, R34.reuse, RZ ;  /* 0x000000225c1c723c */ /* 0x080fee00000018ff */
[----:B------:R-:W1:Y:S01]  /*d780*/  LDSM.16.M88.4 R192, [R227] ;  /* 0x00000000e3c0783b */ /* 0x000e620000000200 */
[C---:B------:R-:W-:Y:S07]  /*d790*/  HMMA.16816.F32 R32, R96.reuse, R34, RZ ;  /* 0x000000226020723c */ /* 0x040fee00000018ff */
[----:B------:R-:W3:Y:S01]  /*d7a0*/  LDL.64 R234, [R1+0x28] ;  /* 0x0000280001ea7983 */ /* 0x000ee20000100a00 */
[-C--:B------:R-:W-:Y:S05]  /*d7b0*/  HMMA.16816.F32 R36, R96, R48.reuse, RZ ;  /* 0x000000306024723c */ /* 0x080fea00000018ff */
[----:B------:R-:W3:Y:S03]  /*d7c0*/  LDL.LU R252, [R1+0x10] ;  /* 0x0000100001fc7983 */ /* 0x000ee60000300800 */
[C---:B------:R-:W-:Y:S01]  /*d7d0*/  HMMA.16816.F32 R40, R92.reuse, R48, RZ ;  /* 0x000000305c28723c */ /* 0x040fe200000018ff */
[----:B------:R-:W3:Y:S07]  /*d7e0*/  LDL.LU R251, [R1+0x14] ;  /* 0x0000140001fb7983 */ /* 0x000eee0000300800 */
        /* <DEDUP_REMOVED lines=10> */
[-C--:B----4-:R-:W-:Y:S08]  /*d890*/  HMMA.16816.F32 R84, R96, R172.reuse, RZ ;  /* 0x000000ac6054723c */ /* 0x090ff000000018ff */
        /* <DEDUP_REMOVED lines=8> */
[----:B------:R-:W4:Y:S07]  /*d920*/  LDSM.16.M88.4 R180, [R225] ;  /* 0x00000000e1b4783b */ /* 0x000f2e0000000200 */
[-C--:B------:R-:W-:Y:S08]  /*d930*/  HMMA.16816.F32 R20, R176, R188.reuse, R20 ;  /* 0x000000bcb014723c */ /* 0x080ff00000001814 */
[C---:B------:R-:W-:Y:S08]  /*d940*/  HMMA.16816.F32 R24, R184.reuse, R188, R24 ;  /* 0x000000bcb818723c */ /* 0x040ff00000001818 */
[-C--:B------:R-:W-:Y:S04]  /*d950*/  HMMA.16816.F32 R28, R184, R190.reuse, R28 ;  /* 0x000000beb81c723c */ /* 0x080fe8000000181c */
[----:B--2---:R-:W-:Y:S02]  /*d960*/  @!P0 MOV R3, R203 ;  /* 0x000000cb00038202 */ /* 0x004fe40000000f00 */
[----:B---3--:R-:W-:Y:S02]  /*d970*/  @!P0 MOV R2, R200 ;  /* 0x000000c800028202 */ /* 0x008fe40000000f00 */
[C---:B------:R-:W-:Y:S01]  /*d980*/  HMMA.16816.F32 R32, R176.reuse, R190, R32 ;  /* 0x000000beb020723c */ /* 0x040fe20000001820 */
[----:B------:R-:W2:Y:S03]  /*d990*/  LDSM.16.M88.4 R188, [R224] ;  /* 0x00000000e0bc783b */ /* 0x000ea60000000200 */
[----:B------:R-:W-:Y:S04]  /*d9a0*/  @!P0 IMAD.WIDE.U32 R2, R128, 0x60, R2 ;  /* 0x0000006080028825 */ /* 0x000fe800078e0002 */
[-C--:B------:R-:W-:Y:S04]  /*d9b0*/  HMMA.16816.F32 R36, R176, R192.reuse, R36 ;  /* 0x000000c0b024723c */ /* 0x080fe80000001824 */
[----:B------:R-:W-:Y:S01]  /*d9c0*/  @!P0 IMAD R128, R129, 0x60, RZ ;  /* 0x0000006081808824 */ /* 0x000fe200078e02ff */
[----:B------:R-:W-:Y:S03]  /*d9d0*/  @!P0 LEA R198, P1, R2, c[0x0][0x1f8], 0x1 ;  /* 0x00007e0002c68a11 */ /* 0x000fe600078208ff */
[C---:B------:R-:W-:Y:S04]  /*d9e0*/  HMMA.16816.F32 R40, R184.reuse, R192, R40 ;  /* 0x000000c0b828723c */ /* 0x040fe80000001828 */
[----:B------:R-:W-:Y:S02]  /*d9f0*/  @!P0 IADD3 R3, R3, R128, RZ ;  /* 0x0000008003038210 */ /* 0x000fe40007ffe0ff */
[----:B------:R-:W-:Y:S02]  /*da00*/  @!P0 IADD3 R196, P2, R198, UR10, RZ ;  /* 0x0000000ac6c48c10 */ /* 0x000fe4000ff5e0ff */
[-C--:B------:R-:W-:Y:S04]  /*da10*/  HMMA.16816.F32 R44, R184, R194.reuse, R44 ;  /* 0x000000c2b82c723c */ /* 0x080fe8000000182c */
[----:B------:R-:W-:Y:S02]  /*da20*/  @!P0 LEA.HI.X R199, R2, c[0x0][0x1fc], R3, 0x1, P1 ;  /* 0x00007f0002c78a11 */ /* 0x000fe400008f0c03 */
[----:B------:R-:W-:Y:S02]  /*da30*/  @!P0 IADD3 R132, P1, R196, UR10, RZ ;  /* 0x0000000ac4848c10 */ /* 0x000fe4000ff3e0ff */
[C---:B------:R-:W-:Y:S01]  /*da40*/  HMMA.16816.F32 R48, R176.reuse, R194, R48 ;  /* 0x000000c2b030723c */ /* 0x040fe20000001830 */
[----:B------:R-:W-:Y:S01]  /*da50*/  @!PT LDS RZ, [RZ] ;  /* 0x00000000fffff984 */ /* 0x000fe20000000800 */
[----:B------:R-:W-:Y:S01]  /*da60*/  @!PT LDS RZ, [RZ] ;  /* 0x00000000fffff984 */ /* 0x000fe20000000800 */
[----:B------:R-:W-:Y:S01]  /*da70*/  @!PT LDS RZ, [RZ] ;  /* 0x00000000fffff984 */ /* 0x000fe20000000800 */
[----:B------:R3:W-:Y:S03]  /*da80*/  @!P0 LDGSTS.E.BYPASS.LTC128B.128 [R231+0x100], [R198.64], !P6 ;  /* 0x00100000c6e78fae */ /* 0x0007e6000f101d4c */
[----:B------:R-:W-:Y:S02]  /*da90*/  @!P0 IADD3.X R197, R199, UR9, RZ, P2, !PT ;  /* 0x00000009c7c58c10 */ /* 0x000fe400097fe4ff */
[----:B------:R-:W-:Y:S02]  /*daa0*/  @!P0 IADD3 R128, P3, R132, UR10, RZ ;  /* 0x0000000a84808c10 */ /* 0x000fe4000ff7e0ff */
[-C--:B-1----:R-:W-:Y:S01]  /*dab0*/  HMMA.16816.F32 R52, R176, R172.reuse, R52 ;  /* 0x000000acb034723c */ /* 0x082fe20000001834 */
[----:B------:R3:W-:Y:S03]  /*dac0*/  @!P0 LDGSTS.E.BYPASS.LTC128B.128 [R231+0x900], [R196.64], !P6 ;  /* 0x00900000c4e78fae */ /* 0x0007e6000f101d4c */
[----:B------:R-:W-:Y:S02]  /*dad0*/  @!P0 IADD3.X R133, R197, UR9, RZ, P1, !PT ;  /* 0x00000009c5858c10 */ /* 0x000fe40008ffe4ff */
[----:B------:R-:W-:Y:S02]  /*dae0*/  @!P0 IADD3 R2, P2, R128, UR10, RZ ;  /* 0x0000000a80028c10 */ /* 0x000fe4000ff5e0ff */
[C---:B------:R-:W-:Y:S01]  /*daf0*/  HMMA.16816.F32 R56, R184.reuse, R172, R56 ;  /* 0x000000acb838723c */ /* 0x040fe20000001838 */
[----:B------:R1:W-:Y:S03]  /*db00*/  @!P0 LDGSTS.E.BYPASS.LTC128B.128 [R231+0x1100], [R132.64], !P6 ;  /* 0x0110000084e78fae */ /* 0x0003e6000f101d4c */
[----:B------:R-:W-:Y:S02]  /*db10*/  @!P0 IADD3.X R129, R133, UR9, RZ, P3, !PT ;  /* 0x0000000985818c10 */ /* 0x000fe40009ffe4ff */
[----:B------:R-:W-:Y:S02]  /*db20*/  @!P0 IADD3 R192, P1, R2, UR10, RZ ;  /* 0x0000000a02c08c10 */ /* 0x000fe4000ff3e0ff */
[-C--:B------:R-:W-:Y:S01]  /*db30*/  HMMA.16816.F32 R60, R184, R174.reuse, R60 ;  /* 0x000000aeb83c723c */ /* 0x080fe2000000183c */
[----:B------:R1:W-:Y:S03]  /*db40*/  @!P0 LDGSTS.E.BYPASS.LTC128B.128 [R231+0x1900], [R128.64], !P6 ;  /* 0x0190000080e78fae */ /* 0x0003e6000f101d4c */
[----:B------:R-:W-:Y:S04]  /*db50*/  @!P0 IADD3.X R3, R129, UR9, RZ, P2, !PT ;  /* 0x0000000981038c10 */ /* 0x000fe800097fe4ff */
[C---:B------:R-:W-:Y:S01]  /*db60*/  HMMA.16816.F32 R64, R176.reuse, R174, R64 ;  /* 0x000000aeb040723c */ /* 0x040fe20000001840 */
[----:B------:R1:W-:Y:S03]  /*db70*/  @!P0 LDGSTS.E.BYPASS.LTC128B.128 [R231+0x2100], [R2.64], !P6 ;  /* 0x0210000002e78fae */ /* 0x0003e6000f101d4c */
[----:B------:R-:W-:Y:S04]  /*db80*/  @!P0 IADD3.X R193, R3, UR9, RZ, P1, !PT ;  /* 0x0000000903c18c10 */ /* 0x000fe80008ffe4ff */
[-C--:B----4-:R-:W-:Y:S01]  /*db90*/  HMMA.16816.F32 R68, R176, R180.reuse, R68 ;  /* 0x000000b4b044723c */ /* 0x090fe20000001844 */
[----:B------:R4:W-:Y:S02]  /*dba0*/  @!P0 LDGSTS.E.BYPASS.LTC128B.128 [R231+0x2900], [R192.64], !P6 ;  /* 0x02900000c0e78fae */ /* 0x0009e4000f101d4c */
[----:B------:R-:W-:Y:S05]  /*dbb0*/  ISETP.GT.AND P0, PT, R230, UR8, PT ;  /* 0x00000008e6007c0c */ /* 0x000fea000bf04270 */
[C---:B------:R-:W-:Y:S01]  /*dbc0*/  HMMA.16816.F32 R72, R184.reuse, R180, R72 ;  /* 0x000000b4b848723c */ /* 0x040fe20000001848 */
[----:B---3--:R-:W-:Y:S07]  /*dbd0*/  LDSM.16.M88.4 R196, [R218+0x3100] ;  /* 0x00310000dac4783b */ /* 0x008fee0000000200 */
[-C--:B------:R-:W-:Y:S01]  /*dbe0*/  HMMA.16816.F32 R76, R184, R182.reuse, R76 ;  /* 0x000000b6b84c723c */ /* 0x080fe2000000184c */
[----:B------:R-:W0:Y:S07]  /*dbf0*/  LDGDEPBAR ;  /* 0x00000000000079af */ /* 0x000e2e0000000000 */
[C---:B------:R-:W-:Y:S01]  /*dc00*/  HMMA.16816.F32 R80, R176.reuse, R182, R80 ;  /* 0x000000b6b050723c */ /* 0x040fe20000001850 */
[----:B------:R-:W-:Y:S07]  /*dc10*/  LDSM.16.M88.4 R200, [R220+0x8100] ;  /* 0x00810000dcc8783b */ /* 0x000fee0000000200 */
[-C--:B--2---:R-:W-:Y:S01]  /*dc20*/  HMMA.16816.F32 R84, R176, R188.reuse, R84 ;  /* 0x000000bcb054723c */ /* 0x084fe20000001854 */
[----:B----4-:R-:W2:Y:S07]  /*dc30*/  LDSM.16.M88.4 R192, [R220+0x6100] ;  /* 0x00610000dcc0783b */ /* 0x010eae0000000200 */
[C---:B------:R-:W-:Y:S01]  /*dc40*/  HMMA.16816.F32 R88, R184.reuse, R188, R88 ;  /* 0x000000bcb858723c */ /* 0x040fe20000001858 */
[----:B------:R-:W3:Y:S07]  /*dc50*/  LDSM.16.M88.4 R204, [R218+0x3900] ;  /* 0x00390000dacc783b */ /* 0x000eee0000000200 */
[-C--:B------:R-:W-:Y:S01]  /*dc60*/  HMMA.16816.F32 R92, R184, R190.reuse, R92 ;  /* 0x000000beb85c723c */ /* 0x080fe2000000185c */
[----:B------:R-:W4:Y:S07]  /*dc70*/  LDSM.16.M88.4 R208, [R218+0x4100] ;  /* 0x00410000dad0783b */ /* 0x000f2e0000000200 */
[----:B------:R-:W-:Y:S01]  /*dc80*/  HMMA.16816.F32 R96, R176, R190, R96 ;  /* 0x000000beb060723c */ /* 0x000fe20000001860 */
[----:B------:R-:W1:Y:S08]  /*dc90*/  LDSM.16.M88.4 R172, [R218+0x4900] ;  /* 0x00490000daac783b */ /* 0x000e700000000200 */
[----:B------:R-:W1:Y:S01]  /*dca0*/  LDSM.16.M88.4 R176, [R218+0x5100] ;  /* 0x00510000dab0783b */ /* 0x000e620000000200 */
[-C--:B--2---:R-:W-:Y:S07]  /*dcb0*/  HMMA.16816.F32 R4, R192, R196.reuse, R4 ;  /* 0x000000c4c004723c */ /* 0x084fee0000001804 */
[----:B------:R-:W2:Y:S01]  /*dcc0*/  LDSM.16.M88.4 R180, [R218+0x5900] ;  /* 0x00590000dab4783b */ /* 0x000ea20000000200 */
[C---:B------:R-:W-:Y:S07]  /*dcd0*/  HMMA.16816.F32 R8, R200.reuse, R196, R8 ;  /* 0x000000c4c808723c */ /* 0x040fee0000001808 */
[----:B------:R-:W-:Y:S01]  /*dce0*/  LDSM.16.M88.4 R184, [R221+0x6100] ;  /* 0x00610000ddb8783b */ /* 0x000fe20000000200 */
[-C--:B------:R-:W-:Y:S07]  /*dcf0*/  HMMA.16816.F32 R12, R200, R198.reuse, R12 ;  /* 0x000000c6c80c723c */ /* 0x080fee000000180c */
[----:B------:R-:W1:Y:S01]  /*dd00*/  LDSM.16.M88.4 R188, [R217] ;  /* 0x00000000d9bc783b */ /* 0x000e620000000200 */
[C---:B------:R-:W-:Y:S07]  /*dd10*/  HMMA.16816.F32 R16, R192.reuse, R198, R16 ;  /* 0x000000c6c010723c */ /* 0x040fee0000001810 */
[----:B------:R-:W-:Y:S01]  /*dd20*/  LDSM.16.M88.4 R196, [R217+0x800] ;  /* 0x00080000d9c4783b */ /* 0x000fe20000000200 */
        /* <DEDUP_REMOVED lines=10> */
[-C--:B-1----:R-:W-:Y:S08]  /*ddd0*/  HMMA.16816.F32 R52, R192, R172.reuse, R52 ;  /* 0x000000acc034723c */ /* 0x082ff00000001834 */
        /* <DEDUP_REMOVED lines=8> */
[----:B------:R-:W3:Y:S07]  /*de60*/  LDSM.16.M88.4 R176, [R217+0x2000] ;  /* 0x00200000d9b0783b */ /* 0x000eee0000000200 */
[-C--:B--2---:R-:W-:Y:S08]  /*de70*/  HMMA.16816.F32 R84, R192, R180.reuse, R84 ;  /* 0x000000b4c054723c */ /* 0x084ff00000001854 */
[C---:B------:R-:W-:Y:S08]  /*de80*/  HMMA.16816.F32 R88, R200.reuse, R180, R88 ;  /* 0x000000b4c858723c */ /* 0x040ff00000001858 */
[-C--:B------:R-:W-:Y:S08]  /*de90*/  HMMA.16816.F32 R92, R200, R182.reuse, R92 ;  /* 0x000000b6c85c723c */ /* 0x080ff0000000185c */
[----:B------:R-:W-:Y:S01]  /*dea0*/  HMMA.16816.F32 R96, R192, R182, R96 ;  /* 0x000000b6c060723c */ /* 0x000fe20000001860 */
[----:B------:R-:W2:Y:S01]  /*deb0*/  LDSM.16.M88.4 R180, [R217+0x2800] ;  /* 0x00280000d9b4783b */ /* 0x000ea20000000200 */
[----:B------:R-:W-:Y:S06]  /*dec0*/  DEPBAR.LE SB0, 0x0 ;  /* 0x000080000000791a */ /* 0x000fec0000000000 */
[-C--:B------:R-:W-:Y:S01]  /*ded0*/  HMMA.16816.F32 R4, R184, R188.reuse, R4 ;  /* 0x000000bcb804723c */ /* 0x080fe20000001804 */
[----:B------:R-:W-:Y:S07]  /*dee0*/  BAR.SYNC.DEFER_BLOCKING 0x0 ;  /* 0x0000000000007b1d */ /* 0x000fee0000010000 */
[C---:B-1----:R-:W-:Y:S08]  /*def0*/  HMMA.16816.F32 R8, R172.reuse, R188, R8 ;  /* 0x000000bcac08723c */ /* 0x042ff00000001808 */
[-C--:B------:R-:W-:Y:S08]  /*df00*/  HMMA.16816.F32 R12, R172, R190.reuse, R12 ;  /* 0x000000beac0c723c */ /* 0x080ff0000000180c */
[C---:B------:R-:W-:Y:S04]  /*df10*/  HMMA.16816.F32 R16, R184.reuse, R190, R16 ;  /* 0x000000beb810723c */ /* 0x040fe80000001810 */
[----:B------:R-:W-:Y:S02]  /*df20*/  FMNMX.FTZ R2, R4, R0, !PT ;  /* 0x0000000004027209 */ /* 0x000fe40007810000 */
[----:B------:R-:W-:Y:S02]  /*df30*/  FMNMX.FTZ R3, R6, R131, !PT ;  /* 0x0000008306037209 */ /* 0x000fe40007810000 */
[-C--:B------:R-:W-:Y:S04]  /*df40*/  HMMA.16816.F32 R20, R184, R196.reuse, R20 ;  /* 0x000000c4b814723c */ /* 0x080fe80000001814 */
[----:B------:R-:W-:Y:S02]  /*df50*/  FMNMX.FTZ R2, R5, R2, !PT ;  /* 0x0000000205027209 */ /* 0x000fe40007810000 */
[----:B------:R-:W-:Y:S02]  /*df60*/  FMNMX.FTZ R3, R7, R3, !PT ;  /* 0x0000000307037209 */ /* 0x000fe40007810000 */
[C---:B------:R-:W-:Y:S04]  /*df70*/  HMMA.16816.F32 R24, R172.reuse, R196, R24 ;  /* 0x000000c4ac18723c */ /* 0x040fe80000001818 */
[----:B------:R-:W-:Y:S04]  /*df80*/  FMNMX.FTZ R128, R8, R134, !PT ;  /* 0x0000008608807209 */ /* 0x000fe80007810000 */
        /* <DEDUP_REMOVED lines=106> */
[----:B------:R-:W-:Y:S01]  /*e630*/  FMUL.FTZ R180, R130, c[0x0][0x2d0] ;  /* 0x0000b40082b47a20 */ /* 0x000fe20000410000 */
[----:B--2---:R-:W-:Y:S03]  /*e640*/  FMNMX.FTZ R3, R3, R129, !PT ;  /* 0x0000008103037209 */ /* 0x004fe60007810000 */
[--C-:B------:R-:W-:Y:S01]  /*e650*/  FFMA.FTZ R52, R52, c[0x0][0x2d0], -R180.reuse ;  /* 0x0000b40034347a23 */ /* 0x100fe200000108b4 */
[----:B------:R-:W-:Y:S01]  /*e660*/  FMNMX.FTZ R128, R58, R128, !PT ;  /* 0x000000803a807209 */ /* 0x000fe20007810000 */
[--C-:B------:R-:W-:Y:S02]  /*e670*/  FFMA.FTZ R53, R53, c[0x0][0x2d0], -R180.reuse ;  /* 0x0000b40035357a23 */ /* 0x100fe400000108b4 */
[----:B------:R-:W-:Y:S01]  /*e680*/  MUFU.EX2 R194, R52 ;  /* 0x0000003400c27308 */ /* 0x000fe20000000800 */
[----:B------:R-:W-:Y:S01]  /*e690*/  FMNMX.FTZ R128, R59, R128, !PT ;  /* 0x000000803b807209 */ /* 0x000fe20007810000 */
        /* <DEDUP_REMOVED lines=8> */
[----:B------:R-:W-:Y:S02]  /*e720*/  FMUL.FTZ R181, R129, c[0x0][0x2d0] ;  /* 0x0000b40081b57a20 */ /* 0x000fe40000410000 */
[----:B------:R-:W-:Y:S01]  /*e730*/  FMNMX.FTZ R128, R74, R128, !PT ;  /* 0x000000804a807209 */ /* 0x000fe20007810000 */
[--C-:B------:R-:W-:Y:S02]  /*e740*/  FFMA.FTZ R16, R16, c[0x0][0x2d0], -R180.reuse ;  /* 0x0000b40010107a23 */ /* 0x100fe400000108b4 */
[--C-:B------:R-:W-:Y:S01]  /*e750*/  FFMA.FTZ R54, R54, c[0x0][0x2d0], -R181.reuse ;  /* 0x0000b40036367a23 */ /* 0x100fe200000108b5 */
[----:B------:R-:W-:Y:S01]  /*e760*/  FMNMX.FTZ R128, R75, R128, !PT ;  /* 0x000000804b807209 */ /* 0x000fe20007810000 */
[--C-:B------:R-:W-:Y:S02]  /*e770*/  FFMA.FTZ R55, R55, c[0x0][0x2d0], -R181.reuse ;  /* 0x0000b40037377a23 */ /* 0x100fe400000108b5 */
[----:B------:R3:W-:Y:S01]  /*e780*/  MUFU.EX2 R246, R16 ;  /* 0x0000001000f67308 */ /* 0x0007e20000000800 */
[----:B------:R-:W-:Y:S01]  /*e790*/  FMNMX.FTZ R128, R78, R128, !PT ;  /* 0x000000804e807209 */ /* 0x000fe20007810000 */
[--C-:B------:R-:W-:Y:S02]  /*e7a0*/  FFMA.FTZ R6, R6, c[0x0][0x2d0], -R181.reuse ;  /* 0x0000b40006067a23 */ /* 0x100fe400000108b5 */
[--C-:B------:R-:W-:Y:S01]  /*e7b0*/  FFMA.FTZ R66, R66, c[0x0][0x2d0], -R181.reuse ;  /* 0x0000b40042427a23 */ /* 0x100fe200000108b5 */
[----:B------:R-:W-:Y:S01]  /*e7c0*/  FMNMX.FTZ R128, R79, R128, !PT ;  /* 0x000000804f807209 */ /* 0x000fe20007810000 */
[----:B------:R-:W-:Y:S02]  /*e7d0*/  FFMA.FTZ R67, R67, c[0x0][0x2d0], -R181 ;  /* 0x0000b40043437a23 */ /* 0x000fe400000108b5 */
[--C-:B------:R-:W-:Y:S01]  /*e7e0*/  FFMA.FTZ R17, R17, c[0x0][0x2d0], -R180.reuse ;  /* 0x0000b40011117a23 */ /* 0x100fe200000108b4 */
[----:B------:R-:W-:Y:S01]  /*e7f0*/  FMNMX.FTZ R128, R90, R128, !PT ;  /* 0x000000805a807209 */ /* 0x000fe20007810000 */
[----:B------:R4:W-:Y:S01]  /*e800*/  MUFU.EX2 R240, R6 ;  /* 0x0000000600f07308 */ /* 0x0009e20000000800 */
[--C-:B------:R-:W-:Y:S02]  /*e810*/  FFMA.FTZ R4, R4, c[0x0][0x2d0], -R180.reuse ;  /* 0x0000b40004047a23 */ /* 0x100fe400000108b4 */
[----:B------:R-:W-:Y:S01]  /*e820*/  FMNMX.FTZ R0, R91, R128, !PT ;  /* 0x000000805b007209 */ /* 0x000fe20007810000 */
[----:B--2---:R-:W-:Y:S01]  /*e830*/  FADD.FTZ R2, -R129, R131 ;  /* 0x0000008381027221 */ /* 0x004fe20000010100 */
[----:B-1----:R-:W-:Y:S01]  /*e840*/  FMNMX.FTZ R128, R3, R172, !PT ;  /* 0x000000ac03807209 */ /* 0x002fe20007810000 */
[--C-:B------:R-:W-:Y:S01]  /*e850*/  FFMA.FTZ R5, R5, c[0x0][0x2d0], -R180.reuse ;  /* 0x0000b40005057a23 */ /* 0x100fe200000108b4 */
[----:B------:R-:W-:Y:S01]  /*e860*/  FMNMX.FTZ R0, R94, R0, !PT ;  /* 0x000000005e007209 */ /* 0x000fe20007810000 */
[----:B------:R-:W-:Y:S02]  /*e870*/  FMUL.FTZ R2, R2, c[0x0][0x2d0] ;  /* 0x0000b40002027a20 */ /* 0x000fe40000410000 */
[----:B------:R-:W-:Y:S01]  /*e880*/  MUFU.EX2 R242, R4 ;  /* 0x0000000400f27308 */ /* 0x000fe20000000800 */
[--C-:B------:R-:W-:Y:S01]  /*e890*/  FFMA.FTZ R18, R18, c[0x0][0x2d0], -R181.reuse ;  /* 0x0000b40012127a23 */ /* 0x100fe200000108b5 */
[----:B------:R-:W-:Y:S01]  /*e8a0*/  FMNMX.FTZ R0, R95, R0, !PT ;  /* 0x000000005f007209 */ /* 0x000fe20007810000 */
[----:B------:R-:W-:Y:S02]  /*e8b0*/  FFMA.FTZ R19, R19, c[0x0][0x2d0], -R181 ;  /* 0x0000b40013137a23 */ /* 0x000fe400000108b5 */
[----:B---3--:R-:W-:Y:S02]  /*e8c0*/  FMUL.FTZ R16, R133, R148 ;  /* 0x0000009485107220 */ /* 0x008fe40000410000 */
[--C-:B------:R-:W-:Y:S01]  /*e8d0*/  FFMA.FTZ R20, R20, c[0x0][0x2d0], -R180.reuse ;  /* 0x0000b40014147a23 */ /* 0x100fe200000108b4 */
[----:B------:R-:W1:Y:S01]  /*e8e0*/  SHFL.BFLY PT, R3, R0, 0x2, 0x1f ;  /* 0x0c401f0000037f89 */ /* 0x000e6200000e0000 */
[--C-:B------:R-:W-:Y:S01]  /*e8f0*/  FFMA.FTZ R21, R21, c[0x0][0x2d0], -R180.reuse ;  /* 0x0000b40015157a23 */ /* 0x100fe200000108b4 */
[----:B------:R2:W3:Y:S01]  /*e900*/  MUFU.EX2 R132, R2 ;  /* 0x0000000200847308 */ /* 0x0004e20000000800 */
[C---:B------:R-:W-:Y:S02]  /*e910*/  FMUL.FTZ R112, R133.reuse, R112 ;  /* 0x0000007085707220 */ /* 0x040fe40000410000 */
[C---:B------:R-:W-:Y:S01]  /*e920*/  FMUL.FTZ R113, R133.reuse, R113 ;  /* 0x0000007185717220 */ /* 0x040fe20000410000 */
[----:B----4-:R-:W-:Y:S01]  /*e930*/  @P0 SHF.R.S32.HI R6, RZ, 0x1f, R229 ;  /* 0x0000001fff060819 */ /* 0x010fe200000114e5 */
[C---:B------:R-:W-:Y:S02]  /*e940*/  FMUL.FTZ R116, R133.reuse, R116 ;  /* 0x0000007485747220 */ /* 0x040fe40000410000 */
[----:B------:R-:W-:Y:S02]  /*e950*/  FMUL.FTZ R117, R133, R117 ;  /* 0x0000007585757220 */ /* 0x000fe40000410000 */
[--C-:B------:R-:W-:Y:S01]  /*e960*/  FFMA.FTZ R23, R23, c[0x0][0x2d0], -R181.reuse ;  /* 0x0000b40017177a23 */ /* 0x100fe200000108b5 */
[----:B------:R4:W-:Y:S01]  /*e970*/  MUFU.EX2 R247, R5 ;  /* 0x0000000500f77308 */ /* 0x0009e20000000800 */
[--C-:B------:R-:W-:Y:S02]  /*e980*/  FFMA.FTZ R7, R7, c[0x0][0x2d0], -R181.reuse ;  /* 0x0000b40007077a23 */ /* 0x100fe400000108b5 */
[--C-:B------:R-:W-:Y:S02]  /*e990*/  FFMA.FTZ R32, R32, c[0x0][0x2d0], -R180.reuse ;  /* 0x0000b40020207a23 */ /* 0x100fe400000108b4 */
[----:B------:R-:W-:Y:S02]  /*e9a0*/  FFMA.FTZ R33, R33, c[0x0][0x2d0], -R180 ;  /* 0x0000b40021217a23 */ /* 0x000fe400000108b4 */
[--C-:B------:R-:W-:Y:S02]  /*e9b0*/  FFMA.FTZ R34, R34, c[0x0][0x2d0], -R181.reuse ;  /* 0x0000b40022227a23 */ /* 0x100fe400000108b5 */
[----:B------:R-:W-:Y:S01]  /*e9c0*/  FFMA.FTZ R35, R35, c[0x0][0x2d0], -R181 ;  /* 0x0000b40023237a23 */ /* 0x000fe200000108b5 */
[----:B------:R4:W-:Y:S01]  /*e9d0*/  MUFU.EX2 R243, R7 ;  /* 0x0000000700f37308 */ /* 0x0009e20000000800 */
[----:B------:R-:W-:Y:S01]  /*e9e0*/  @P0 IMAD R6, R6, c[0x0][0x1e0], RZ ;  /* 0x0000780006060a24 */ /* 0x000fe200078e02ff */
[----:B-1----:R-:W-:Y:S01]  /*e9f0*/  FMNMX.FTZ R0, R0, R3, !PT ;  /* 0x0000000300007209 */ /* 0x002fe20007810000 */
[----:B------:R-:W-:Y:S02]  /*ea00*/  FMUL.FTZ R100, R133, R100 ;  /* 0x0000006485647220 */ /* 0x000fe40000410000 */
[----:B--2---:R-:W-:Y:S02]  /*ea10*/  FADD.FTZ R2, -R128, R134 ;  /* 0x0000008680027221 */ /* 0x004fe40000010100 */
[C---:B------:R-:W-:Y:S02]  /*ea20*/  @P0 IMAD R6, R229.reuse, c[0x0][0x1e4], R6 ;  /* 0x00007900e5060a24 */ /* 0x040fe400078e0206 */
[----:B------:R-:W-:Y:S01]  /*ea30*/  FMUL.FTZ R2, R2, c[0x0][0x2d0] ;  /* 0x0000b40002027a20 */ /* 0x000fe20000410000 */
[----:B------:R1:W-:Y:S01]  /*ea40*/  MUFU.EX2 R248, R17 ;  /* 0x0000001100f87308 */ /* 0x0003e20000000800 */
[C---:B---3--:R-:W-:Y:S02]  /*ea50*/  FMUL.FTZ R114, R132.reuse, R114 ;  /* 0x0000007284727220 */ /* 0x048fe40000410000 */
[C---:B------:R-:W-:Y:S02]  /*ea60*/  FMUL.FTZ R115, R132.reuse, R115 ;  /* 0x0000007384737220 */ /* 0x040fe40000410000 */
[----:B----4-:R-:W-:Y:S04]  /*ea70*/  @P0 IMAD.WIDE.U32 R4, R229, c[0x0][0x1e0], RZ ;  /* 0x00007800e5040a25 */ /* 0x010fe800078e00ff */
[C---:B------:R-:W-:Y:S01]  /*ea80*/  FMUL.FTZ R118, R132.reuse, R118 ;  /* 0x0000007684767220 */ /* 0x040fe20000410000 */
[----:B------:R2:W3:Y:S01]  /*ea90*/  MUFU.EX2 R131, R2 ;  /* 0x0000000200837308 */ /* 0x0004e20000000800 */
[----:B------:R-:W-:Y:S01]  /*eaa0*/  @P0 IADD3 R5, R5, R6, RZ ;  /* 0x0000000605050210 */ /* 0x000fe20007ffe0ff */
[C---:B------:R-:W-:Y:S01]  /*eab0*/  FMUL.FTZ R119, R132.reuse, R119 ;  /* 0x0000007784777220 */ /* 0x040fe20000410000 */
[----:B------:R-:W-:Y:S01]  /*eac0*/  @P0 MOV R6, R232 ;  /* 0x000000e800060202 */ /* 0x000fe20000000f00 */
[----:B------:R-:W-:Y:S01]  /*ead0*/  FMUL.FTZ R101, R133, R101 ;  /* 0x0000006585657220 */ /* 0x000fe20000410000 */
[----:B------:R-:W-:Y:S01]  /*eae0*/  @P0 MOV R7, R235 ;  /* 0x000000eb00070202 */ /* 0x000fe20000000f00 */
[----:B------:R-:W-:Y:S02]  /*eaf0*/  @P0 IMAD R5, R5, 0x60, RZ ;  /* 0x0000006005050824 */ /* 0x000fe400078e02ff */
[----:B------:R-:W-:Y:S02]  /*eb00*/  FMUL.FTZ R102, R132, R102 ;  /* 0x0000006684667220 */ /* 0x000fe40000410000 */
[----:B------:R4:W-:Y:S01]  /*eb10*/  MUFU.EX2 R245, R18 ;  /* 0x0000001200f57308 */ /* 0x0009e20000000800 */
[----:B------:R-:W-:Y:S04]  /*eb20*/  @P0 IMAD.WIDE.U32 R6, R4, 0x60, R6 ;  /* 0x0000006004060825 */ /* 0x000fe800078e0006 */
[----:B-1----:R-:W-:Y:S01]  /*eb30*/  FMUL.FTZ R17, R133, R149 ;  /* 0x0000009585117220 */ /* 0x002fe20000410000 */
[----:B------:R-:W-:Y:S01]  /*eb40*/  @P0 LEA R4, P1, R6, c[0x0][0x1c8], 0x1 ;  /* 0x0000720006040a11 */ /* 0x000fe200078208ff */
[----:B------:R-:W-:Y:S01]  /*eb50*/  FMUL.FTZ R103, R132, R103 ;  /* 0x0000006784677220 */ /* 0x000fe20000410000 */
[----:B------:R-:W-:Y:S01]  /*eb60*/  @P0 IADD3 R5, R7, R5, RZ ;  /* 0x0000000507050210 */ /* 0x000fe20007ffe0ff */
[--C-:B------:R-:W-:Y:S01]  /*eb70*/  FFMA.FTZ R36, R36, c[0x0][0x2d0], -R180.reuse ;  /* 0x0000b40024247a23 */ /* 0x100fe200000108b4 */
[----:B------:R1:W-:Y:S01]  /*eb80*/  MUFU.EX2 R244, R19 ;  /* 0x0000001300f47308 */ /* 0x0003e20000000800 */
[--C-:B------:R-:W-:Y:S01]  /*eb90*/  FFMA.FTZ R37, R37, c[0x0][0x2d0], -R180.reuse ;  /* 0x0000b40025257a23 */ /* 0x100fe200000108b4 */
[----:B------:R-:W-:Y:S01]  /*eba0*/  @P0 LEA.HI.X R5, R6, c[0x0][0x1cc], R5, 0x1, P1 ;  /* 0x0000730006050a11 */ /* 0x000fe200008f0c05 */
[--C-:B------:R-:W-:Y:S01]  /*ebb0*/  FFMA.FTZ R38, R38, c[0x0][0x2d0], -R181.reuse ;  /* 0x0000b40026267a23 */ /* 0x100fe200000108b5 */
[----:B--2---:R-:W2:Y:S01]  /*ebc0*/  SHFL.BFLY PT, R2, R0, 0x1, 0x1f ;  /* 0x0c201f0000027f89 */ /* 0x004ea200000e0000 */
[C---:B---3--:R-:W-:Y:S02]  /*ebd0*/  FMUL.FTZ R104, R131.reuse, R104 ;  /* 0x0000006883687220 */ /* 0x048fe40000410000 */
[C---:B------:R-:W-:Y:S02]  /*ebe0*/  FMUL.FTZ R105, R131.reuse, R105 ;  /* 0x0000006983697220 */ /* 0x040fe40000410000 */
[C---:B------:R-:W-:Y:S01]  /*ebf0*/  FMUL.FTZ R108, R131.reuse, R108 ;  /* 0x0000006c836c7220 */ /* 0x040fe20000410000 */
[----:B------:R3:W-:Y:S01]  /*ec00*/  MUFU.EX2 R236, R20 ;  /* 0x0000001400ec7308 */ /* 0x0007e20000000800 */
[C---:B------:R-:W-:Y:S01]  /*ec10*/  FMUL.FTZ R109, R131.reuse, R109 ;  /* 0x0000006d836d7220 */ /* 0x040fe20000410000 */
[----:B------:R3:W-:Y:S01]  /*ec20*/  @P0 LDGSTS.E.BYPASS.LTC128B.128 [R231+0x3100], [R4.64], !P6 ;  /* 0x0310000004e70fae */ /* 0x0007e2000f101d4c */
[C---:B------:R-:W-:Y:S02]  /*ec30*/  FMUL.FTZ R120, R131.reuse, R120 ;  /* 0x0000007883787220 */ /* 0x040fe40000410000 */
[C---:B----4-:R-:W-:Y:S02]  /*ec40*/  FMUL.FTZ R18, R132.reuse, R150 ;  /* 0x0000009684127220 */ /* 0x050fe40000410000 */
[C---:B------:R-:W-:Y:S02]  /*ec50*/  FMUL.FTZ R121, R131.reuse, R121 ;  /* 0x0000007983797220 */ /* 0x040fe40000410000 */
[C---:B------:R-:W-:Y:S01]  /*ec60*/  FMUL.FTZ R124, R131.reuse, R124 ;  /* 0x0000007c837c7220 */ /* 0x040fe20000410000 */
[----:B------:R4:W-:Y:S01]  /*ec70*/  MUFU.EX2 R235, R21 ;  /* 0x0000001500eb7308 */ /* 0x0009e20000000800 */
[----:B------:R-:W-:Y:S02]  /*ec80*/  FMUL.FTZ R125, R131, R125 ;  /* 0x0000007d837d7220 */ /* 0x000fe40000410000 */
[--C-:B------:R-:W-:Y:S02]  /*ec90*/  FFMA.FTZ R39, R39, c[0x0][0x2d0], -R181.reuse ;  /* 0x0000b40027277a23 */ /* 0x100fe400000108b5 */
[----:B-1----:R-:W-:Y:S02]  /*eca0*/  FMUL.FTZ R19, R132, R151 ;  /* 0x0000009784137220 */ /* 0x002fe40000410000 */
[--C-:B------:R-:W-:Y:S01]  /*ecb0*/  FFMA.FTZ R48, R48, c[0x0][0x2d0], -R180.reuse ;  /* 0x0000b40030307a23 */ /* 0x100fe200000108b4 */
[----:B--2---:R-:W-:Y:S01]  /*ecc0*/  FMNMX.FTZ R3, R0, R2, !PT ;  /* 0x0000000200037209 */ /* 0x004fe20007810000 */
[----:B------:R-:W-:Y:S01]  /*ecd0*/  FFMA.FTZ R49, R49, c[0x0][0x2d0], -R180 ;  /* 0x0000b40031317a23 */ /* 0x000fe200000108b4 */
[----:B------:R-:W-:Y:S01]  /*ece0*/  MUFU.EX2 R210, R23 ;  /* 0x0000001700d27308 */ /* 0x000fe20000000800 */
[----:B------:R-:W-:Y:S02]  /*ecf0*/  FFMA.FTZ R50, R50, c[0x0][0x2d0], -R181 ;  /* 0x0000b40032327a23 */ /* 0x000fe400000108b5 */
[C---:B------:R-:W-:Y:S02]  /*ed00*/  FADD.FTZ R0, -R3.reuse, R135 ;  /* 0x0000008703007221 */ /* 0x040fe40000010100 */
[----:B------:R-:W-:Y:S02]  /*ed10*/  FMUL.FTZ R135, R128, c[0x0][0x2d0] ;  /* 0x0000b40080877a20 */ /* 0x000fe40000410000 */
[----:B------:R-:W-:Y:S02]  /*ed20*/  FMUL.FTZ R2, R3, c[0x0][0x2d0] ;  /* 0x0000b40003027a20 */ /* 0x000fe40000410000 */
[--C-:B------:R-:W-:Y:S01]  /*ed30*/  FFMA.FTZ R13, R13, c[0x0][0x2d0], -R135.reuse ;  /* 0x0000b4000d0d7a23 */ /* 0x100fe20000010887 */
[----:B------:R-:W-:Y:S01]  /*ed40*/  MUFU.EX2 R234, R32 ;  /* 0x0000002000ea7308 */ /* 0x000fe20000000800 */
[C---:B---3--:R-:W-:Y:S02]  /*ed50*/  FMUL.FTZ R20, R133.reuse, R152 ;  /* 0x0000009885147220 */ /* 0x048fe40000410000 */
[----:B------:R-:W2:Y:S01]  /*ed60*/  LDL.LU R152, [R1+0xc] ;  /* 0x00000c0001987983 */ /* 0x000ea20000300800 */
[----:B----4-:R-:W-:Y:S02]  /*ed70*/  FMUL.FTZ R21, R133, R153 ;  /* 0x0000009985157220 */ /* 0x010fe40000410000 */
[--C-:B------:R-:W-:Y:S01]  /*ed80*/  FFMA.FTZ R44, R44, c[0x0][0x2d0], -R135.reuse ;  /* 0x0000b4002c2c7a23 */ /* 0x100fe20000010887 */
[----:B------:R-:W3:Y:S01]  /*ed90*/  LDL.LU R153, [R1+0x8] ;  /* 0x0000080001997983 */ /* 0x000ee20000300800 */
[--C-:B------:R-:W-:Y:S02]  /*eda0*/  FFMA.FTZ R45, R45, c[0x0][0x2d0], -R135.reuse ;  /* 0x0000b4002d2d7a23 */ /* 0x100fe40000010887 */
        /* <DEDUP_REMOVED lines=15> */
[----:B-1----:R-:W-:Y:S01]  /*eea0*/  @P0 SHF.L.U32 R13, R249, 0x5, RZ ;  /* 0x00000005f90d0819 */ /* 0x002fe200000006ff */
[--C-:B------:R-:W-:Y:S02]  /*eeb0*/  FFMA.FTZ R9, R9, c[0x0][0x2d0], -R135.reuse ;  /* 0x0000b40009097a23 */ /* 0x100fe40000010887 */
[----:B------:R-:W-:Y:S02]  /*eec0*/  FMUL.FTZ R32, R131, R156 ;  /* 0x0000009c83207220 */ /* 0x000fe40000410000 */
[--C-:B------:R-:W-:Y:S01]  /*eed0*/  FFMA.FTZ R60, R60, c[0x0][0x2d0], -R135.reuse ;  /* 0x0000b4003c3c7a23 */ /* 0x100fe20000010887 */
[----:B------:R1:W-:Y:S01]  /*eee0*/  MUFU.EX2 R186, R11 ;  /* 0x0000000b00ba7308 */ /* 0x0003e20000000800 */
[--C-:B------:R-:W-:Y:S02]  /*eef0*/  FFMA.FTZ R61, R61, c[0x0][0x2d0], -R135.reuse ;  /* 0x0000b4003d3d7a23 */ /* 0x100fe40000010887 */
[----:B------:R-:W-:Y:S01]  /*ef00*/  FMUL.FTZ R0, R0, c[0x0][0x2d0] ;  /* 0x0000b40000007a20 */ /* 0x000fe20000410000 */
[----:B----4-:R-:W-:Y:S01]  /*ef10*/  @P0 IADD3 R10, P2, R4, R13, RZ ;  /* 0x0000000d040a0210 */ /* 0x010fe20007f5e0ff */
[--C-:B------:R-:W-:Y:S02]  /*ef20*/  FFMA.FTZ R28, R28, c[0x0][0x2d0], -R135.reuse ;  /* 0x0000b4001c1c7a23 */ /* 0x100fe40000010887 */
[--C-:B------:R-:W-:Y:S02]  /*ef30*/  FFMA.FTZ R24, R24, c[0x0][0x2d0], -R135.reuse ;  /* 0x0000b40018187a23 */ /* 0x100fe40000010887 */
[--C-:B------:R-:W-:Y:S01]  /*ef40*/  FFMA.FTZ R25, R25, c[0x0][0x2d0], -R135.reuse ;  /* 0x0000b40019197a23 */ /* 0x100fe20000010887 */
[----:B------:R-:W4:Y:S01]  /*ef50*/  MUFU.EX2 R0, R0 ;  /* 0x0000000000007308 */ /* 0x000f220000000800 */
[----:B------:R-:W-:Y:S02]  /*ef60*/  FFMA.FTZ R26, R26, c[0x0][0x2d0], -R2 ;  /* 0x0000b4001a1a7a23 */ /* 0x000fe40000010802 */
[----:B------:R-:W-:Y:S01]  /*ef70*/  FMUL.FTZ R23, R132, R155 ;  /* 0x0000009b84177220 */ /* 0x000fe20000410000 */
[----:B------:R-:W-:Y:S01]  /*ef80*/  @P0 SHF.L.U64.HI R12, R249, 0x5, R250 ;  /* 0x00000005f90c0819 */ /* 0x000fe200000102fa */
[--C-:B------:R-:W-:Y:S02]  /*ef90*/  FFMA.FTZ R29, R29, c[0x0][0x2d0], -R135.reuse ;  /* 0x0000b4001d1d7a23 */ /* 0x100fe40000010887 */
[--C-:B------:R-:W-:Y:S02]  /*efa0*/  FFMA.FTZ R30, R30, c[0x0][0x2d0], -R2.reuse ;  /* 0x0000b4001e1e7a23 */ /* 0x100fe40000010802 */
[--C-:B------:R-:W-:Y:S01]  /*efb0*/  FFMA.FTZ R134, R31, c[0x0][0x2d0], -R2.reuse ;  /* 0x0000b4001f867a23 */ /* 0x100fe20000010802 */
[----:B------:R4:W-:Y:S01]  /*efc0*/  MUFU.EX2 R237, R8 ;  /* 0x0000000800ed7308 */ /* 0x0009e20000000800 */
[----:B------:R-:W-:Y:S02]  /*efd0*/  FMUL.FTZ R31, R132, R167 ;  /* 0x000000a7841f7220 */ /* 0x000fe40000410000 */
[--C-:B------:R-:W-:Y:S01]  /*efe0*/  FFMA.FTZ R40, R40, c[0x0][0x2d0], -R135.reuse ;  /* 0x0000b40028287a23 */ /* 0x100fe20000010887 */
[----:B-1----:R-:W-:Y:S01]  /*eff0*/  @P0 IADD3.X R11, R5, R12, RZ, P2, !PT ;  /* 0x0000000c050b0210 */ /* 0x002fe200017fe4ff */
[----:B------:R-:W-:Y:S02]  /*f000*/  FFMA.FTZ R41, R41, c[0x0][0x2d0], -R135 ;  /* 0x0000b40029297a23 */ /* 0x000fe40000010887 */
[--C-:B------:R-:W-:Y:S02]  /*f010*/  FFMA.FTZ R42, R42, c[0x0][0x2d0], -R2.reuse ;  /* 0x0000b4002a2a7a23 */ /* 0x100fe40000010802 */
[----:B------:R1:W-:Y:S01]  /*f020*/  @P0 LDGSTS.E.BYPASS.LTC128B.128 [R231+0x3900], [R10.64], !P6 ;  /* 0x039000000ae70fae */ /* 0x0003e2000f101d4c */
[----:B------:R1:W-:Y:S01]  /*f030*/  MUFU.EX2 R185, R14 ;  /* 0x0000000e00b97308 */ /* 0x0003e20000000800 */
[----:B------:R-:W-:Y:S02]  /*f040*/  FFMA.FTZ R43, R43, c[0x0][0x2d0], -R2 ;  /* 0x0000b4002b2b7a23 */ /* 0x000fe40000010802 */
[----:B------:R-:W-:Y:S02]  /*f050*/  FFMA.FTZ R97, R97, c[0x0][0x2d0], -R180 ;  /* 0x0000b40061617a23 */ /* 0x000fe400000108b4 */
[C---:B----4-:R-:W-:Y:S02]  /*f060*/  FMUL.FTZ R106, R0.reuse, R106 ;  /* 0x0000006a006a7220 */ /* 0x050fe40000410000 */
[C---:B------:R-:W-:Y:S02]  /*f070*/  FMUL.FTZ R107, R0.reuse, R107 ;  /* 0x0000006b006b7220 */ /* 0x040fe40000410000 */
[----:B------:R-:W-:Y:S01]  /*f080*/  FMUL.FTZ R110, R0, R110 ;  /* 0x0000006e006e7220 */ /* 0x000fe20000410000 */
[----:B------:R4:W4:Y:S01]  /*f090*/  MUFU.EX2 R238, R9 ;  /* 0x0000000900ee7308 */ /* 0x0009220000000800 */
[--C-:B------:R-:W-:Y:S02]  /*f0a0*/  FFMA.FTZ R22, R22, c[0x0][0x2d0], -R181.reuse ;  /* 0x0000b40016167a23 */ /* 0x100fe400000108b5 */
[----:B------:R-:W-:Y:S01]  /*f0b0*/  FMUL.FTZ R111, R0, R111 ;  /* 0x0000006f006f7220 */ /* 0x000fe20000410000 */
[----:B------:R-:W-:Y:S01]  /*f0c0*/  @P0 IADD3 R8, P1, R10, R13, RZ ;  /* 0x0000000d0a080210 */ /* 0x000fe20007f3e0ff */
[C---:B------:R-:W-:Y:S02]  /*f0d0*/  FMUL.FTZ R122, R0.reuse, R122 ;  /* 0x0000007a007a7220 */ /* 0x040fe40000410000 */
[----:B------:R-:W-:Y:S01]  /*f0e0*/  FMUL.FTZ R123, R0, R123 ;  /* 0x0000007b007b7220 */ /* 0x000fe20000410000 */
[----:B------:R-:W-:Y:S01]  /*f0f0*/  @P0 IADD3 R6, P3, R8, R13, RZ ;  /* 0x0000000d08060210 */ /* 0x000fe20007f7e0ff */
[C---:B------:R-:W-:Y:S01]  /*f100*/  FMUL.FTZ R126, R0.reuse, R126 ;  /* 0x0000007e007e7220 */ /* 0x040fe20000410000 */
[----:B------:R4:W4:Y:S01]  /*f110*/  MUFU.EX2 R183, R15 ;  /* 0x0000000f00b77308 */ /* 0x0009220000000800 */
[----:B------:R-:W-:Y:S01]  /*f120*/  FMUL.FTZ R127, R0, R127 ;  /* 0x0000007f007f7220 */ /* 0x000fe20000410000 */
[-C--:B------:R-:W-:Y:S01]  /*f130*/  @P0 IADD3 R4, P2, R6, R13.reuse, RZ ;  /* 0x0000000d06040210 */ /* 0x080fe20007f5e0ff */
[----:B------:R-:W-:Y:S02]  /*f140*/  FFMA.FTZ R99, R99, c[0x0][0x2d0], -R181 ;  /* 0x0000b40063637a23 */ /* 0x000fe400000108b5 */
[----:B-1----:R-:W-:Y:S02]  /*f150*/  FMUL.FTZ R14, R0, R146 ;  /* 0x00000092000e7220 */ /* 0x002fe40000410000 */
[----:B------:R-:W-:Y:S02]  /*f160*/  FFMA.FTZ R93, R93, c[0x0][0x2d0], -R135 ;  /* 0x0000b4005d5d7a23 */ /* 0x000fe40000010887 */
[--C-:B------:R-:W-:Y:S01]  /*f170*/  FFMA.FTZ R62, R62, c[0x0][0x2d0], -R2.reuse ;  /* 0x0000b4003e3e7a23 */ /* 0x100fe20000010802 */
[----:B------:R1:W-:Y:S01]  /*f180*/  MUFU.EX2 R209, R22 ;  /* 0x0000001600d17308 */ /* 0x0003e20000000800 */
[----:B------:R-:W-:Y:S02]  /*f190*/  FFMA.FTZ R63, R63, c[0x0][0x2d0], -R2 ;  /* 0x0000b4003f3f7a23 */ /* 0x000fe40000010802 */
[--C-:B------:R-:W-:Y:S01]  /*f1a0*/  FFMA.FTZ R68, R68, c[0x0][0x2d0], -R180.reuse ;  /* 0x0000b40044447a23 */ /* 0x100fe200000108b4 */
[-C--:B----4-:R-:W-:Y:S01]  /*f1b0*/  @P0 IADD3.X R9, R11, R12.reuse, RZ, P1, !PT ;  /* 0x0000000c0b090210 */ /* 0x090fe20000ffe4ff */
[--C-:B------:R-:W-:Y:S01]  /*f1c0*/  FFMA.FTZ R69, R69, c[0x0][0x2d0], -R180.reuse ;  /* 0x0000b40045457a23 */ /* 0x100fe200000108b4 */
[----:B------:R-:W-:Y:S01]  /*f1d0*/  @P0 IADD3 R10, P1, R4, R13, RZ ;  /* 0x0000000d040a0210 */ /* 0x000fe20007f3e0ff */
[----:B------:R-:W-:Y:S01]  /*f1e0*/  FMUL.FTZ R13, R131, R145 ;  /* 0x00000091830d7220 */ /* 0x000fe20000410000 */
[-C--:B------:R-:W-:Y:S01]  /*f1f0*/  @P0 IADD3.X R7, R9, R12.reuse, RZ, P3, !PT ;  /* 0x0000000c09070210 */ /* 0x080fe20001ffe4ff */
[----:B------:R4:W-:Y:S01]  /*f200*/  @P0 LDGSTS.E.BYPASS.LTC128B.128 [R231+0x4100], [R8.64], !P6 ;  /* 0x0410000008e70fae */ /* 0x0009e2000f101d4c */
[----:B------:R4:W-:Y:S01]  /*f210*/  MUFU.EX2 R206, R28 ;  /* 0x0000001c00ce7308 */ /* 0x0009e20000000800 */
[--C-:B------:R-:W-:Y:S01]  /*f220*/  FFMA.FTZ R80, R80, c[0x0][0x2d0], -R180.reuse ;  /* 0x0000b40050507a23 */ /* 0x100fe200000108b4 */
[-C--:B------:R-:W-:Y:S01]  /*f230*/  @P0 IADD3.X R5, R7, R12.reuse, RZ, P2, !PT ;  /* 0x0000000c07050210 */ /* 0x080fe200017fe4ff */
[----:B------:R-:W-:Y:S02]  /*f240*/  FFMA.FTZ R81, R81, c[0x0][0x2d0], -R180 ;  /* 0x0000b40051517a23 */ /* 0x000fe400000108b4 */
[----:B------:R-:W-:Y:S01]  /*f250*/  FMUL.FTZ R15, R0, R147 ;  /* 0x00000093000f7220 */ /* 0x000fe20000410000 */
[----:B------:R-:W-:Y:S01]  /*f260*/  @P0 IADD3.X R11, R5, R12, RZ, P1, !PT ;  /* 0x0000000c050b0210 */ /* 0x000fe20000ffe4ff */
[----:B------:R4:W-:Y:S01]  /*f270*/  @P0 LDGSTS.E.BYPASS.LTC128B.128 [R231+0x4900], [R6.64], !P6 ;  /* 0x0490000006e70fae */ /* 0x0009e2000f101d4c */
[----:B------:R-:W-:Y:S02]  /*f280*/  FMUL.FTZ R12, R131, R144 ;  /* 0x00000090830c7220 */ /* 0x000fe40000410000 */
[----:B------:R4:W-:Y:S01]  /*f290*/  MUFU.EX2 R211, R34 ;  /* 0x0000002200d37308 */ /* 0x0009e20000000800 */
[--C-:B------:R-:W-:Y:S02]  /*f2a0*/  FFMA.FTZ R70, R70, c[0x0][0x2d0], -R181.reuse ;  /* 0x0000b40046467a23 */ /* 0x100fe400000108b5 */
[--C-:B------:R-:W-:Y:S02]  /*f2b0*/  FFMA.FTZ R71, R71, c[0x0][0x2d0], -R181.reuse ;  /* 0x0000b40047477a23 */ /* 0x100fe400000108b5 */
[----:B------:R4:W-:Y:S01]  /*f2c0*/  @P0 LDGSTS.E.BYPASS.LTC128B.128 [R231+0x5100], [R4.64], !P6 ;  /* 0x0510000004e70fae */ /* 0x0009e2000f101d4c */
[----:B-1----:R-:W-:Y:S02]  /*f2d0*/  FMUL.FTZ R22, R132, R154 ;  /* 0x0000009a84167220 */ /* 0x002fe40000410000 */
[--C-:B------:R-:W-:Y:S02]  /*f2e0*/  FFMA.FTZ R82, R82, c[0x0][0x2d0], -R181.reuse ;  /* 0x0000b40052527a23 */ /* 0x100fe400000108b5 */
[----:B------:R1:W-:Y:S01]  /*f2f0*/  MUFU.EX2 R233, R33 ;  /* 0x0000002100e97308 */ /* 0x0003e20000000800 */
[----:B------:R-:W-:Y:S02]  /*f300*/  FFMA.FTZ R83, R83, c[0x0][0x2d0], -R181 ;  /* 0x0000b40053537a23 */ /* 0x000fe400000108b5 */
[----:B------:R1:W-:Y:S01]  /*f310*/  @P0 LDGSTS.E.BYPASS.LTC128B.128 [R231+0x5900], [R10.64], !P6 ;  /* 0x059000000ae70fae */ /* 0x0003e2000f101d4c */
[--C-:B----4-:R-:W-:Y:S01]  /*f320*/  FFMA.FTZ R28, R27, c[0x0][0x2d0], -R2.reuse ;  /* 0x0000b4001b1c7a23 */ /* 0x110fe20000010802 */
[----:B------:R-:W-:Y:S01]  /*f330*/  ISETP.GT.AND P0, PT, R230, UR4, PT ;  /* 0x00000004e6007c0c */ /* 0x000fe2000bf04270 */
[C---:B------:R-:W-:Y:S01]  /*f340*/  FMUL.FTZ R8, R131.reuse, R140 ;  /* 0x0000008c83087220 */ /* 0x040fe20000410000 */
[----:B------:R-:W-:Y:S01]  /*f350*/  F2FP.PACK_AB R140, R238, R237 ;  /* 0x000000edee8c723e */ /* 0x000fe200000000ff */
[----:B------:R-:W-:Y:S01]  /*f360*/  FMUL.FTZ R9, R131, R141 ;  /* 0x0000008d83097220 */ /* 0x000fe20000410000 */
[----:B------:R-:W-:Y:S01]  /*f370*/  F2FP.PACK_AB R141, R186, R184 ;  /* 0x000000b8ba8d723e */ /* 0x000fe200000000ff */
[----:B------:R4:W2:Y:S01]  /*f380*/  MUFU.EX2 R232, R35 ;  /* 0x0000002300e87308 */ /* 0x0008a20000000800 */
[----:B------:R-:W4:Y:S01]  /*f390*/  LDSM.16.MT88.4 R172, [R213+0x100] ;  /* 0x00010000d5ac783b */ /* 0x000f220000004200 */
[----:B------:R-:W-:Y:S01]  /*f3a0*/  FMUL.FTZ R27, R0, R163 ;  /* 0x000000a3001b7220 */ /* 0x000fe20000410000 */
[----:B------:R-:W-:Y:S01]  /*f3b0*/  MOV R230, R229 ;  /* 0x000000e500e67202 */ /* 0x000fe20000000f00 */
[----:B------:R-:W-:Y:S01]  /*f3c0*/  FMUL.FTZ R6, R132, R138 ;  /* 0x0000008a84067220 */ /* 0x000fe20000410000 */
[----:B------:R-:W-:Y:S01]  /*f3d0*/  F2FP.PACK_AB R138, R248, R246 ;  /* 0x000000f6f88a723e */ /* 0x000fe200000000ff */
[----:B------:R-:W-:Y:S01]  /*f3e0*/  FMUL.FTZ R7, R132, R139 ;  /* 0x0000008b84077220 */ /* 0x000fe20000410000 */
[----:B------:R-:W-:Y:S01]  /*f3f0*/  F2FP.PACK_AB R139, R244, R245 ;  /* 0x000000f5f48b723e */ /* 0x000fe200000000ff */
[----:B------:R-:W-:Y:S01]  /*f400*/  FMUL.FTZ R34, R0, R158 ;  /* 0x0000009e00227220 */ /* 0x000fe20000410000 */
[----:B------:R-:W4:Y:S01]  /*f410*/  LDSM.16.MT88.4 R176, [R216+0x100] ;  /* 0x00010000d8b0783b */ /* 0x000f220000004200 */
[----:B------:R4:W-:Y:S01]  /*f420*/  MUFU.EX2 R207, R25 ;  /* 0x0000001900cf7308 */ /* 0x0009e20000000800 */
[--C-:B------:R-:W-:Y:S02]  /*f430*/  FFMA.FTZ R72, R72, c[0x0][0x2d0], -R135.reuse ;  /* 0x0000b40048487a23 */ /* 0x100fe40000010887 */
[----:B------:R-:W-:Y:S01]  /*f440*/  FMUL.FTZ R4, R133, R136 ;  /* 0x0000008885047220 */ /* 0x000fe20000410000 */
[----:B------:R-:W-:Y:S01]  /*f450*/  F2FP.PACK_AB R136, R247, R242 ;  /* 0x000000f2f788723e */ /* 0x000fe200000000ff */
[----:B------:R-:W-:Y:S01]  /*f460*/  FMUL.FTZ R5, R133, R137 ;  /* 0x0000008985057220 */ /* 0x000fe20000410000 */
[----:B------:R-:W-:Y:S01]  /*f470*/  F2FP.PACK_AB R137, R243, R240 ;  /* 0x000000f0f389723e */ /* 0x000fe200000000ff */
[----:B------:R-:W4:Y:S01]  /*f480*/  LDSM.16.MT88.4 R144, [R214+0x100] ;  /* 0x00010000d690783b */ /* 0x000f220000004200 */
[----:B-1----:R-:W-:Y:S02]  /*f490*/  FMUL.FTZ R33, R131, R157 ;  /* 0x0000009d83217220 */ /* 0x002fe40000410000 */
[----:B------:R-:W-:Y:S01]  /*f4a0*/  MUFU.EX2 R196, R44 ;  /* 0x0000002c00c47308 */ /* 0x000fe20000000800 */
[C---:B------:R-:W-:Y:S01]  /*f4b0*/  FMUL.FTZ R10, R0.reuse, R142 ;  /* 0x0000008e000a7220 */ /* 0x040fe20000410000 */
[----:B------:R-:W-:Y:S01]  /*f4c0*/  F2FP.PACK_AB R142, R241, R239 ;  /* 0x000000eff18e723e */ /* 0x000fe200000000ff */
[C---:B------:R-:W-:Y:S01]  /*f4d0*/  FMUL.FTZ R11, R0.reuse, R143 ;  /* 0x0000008f000b7220 */ /* 0x040fe20000410000 */
[----:B------:R-:W-:Y:S01]  /*f4e0*/  F2FP.PACK_AB R143, R183, R185 ;  /* 0x000000b9b78f723e */ /* 0x000fe200000000ff */
[----:B------:R-:W1:Y:S01]  /*f4f0*/  LDSM.16.MT88.4 R148, [R215+0x100] ;  /* 0x00010000d794783b */ /* 0x000e620000004200 */
[----:B----4-:R-:W-:Y:S02]  /*f500*/  FMUL.FTZ R35, R0, R159 ;  /* 0x0000009f00237220 */ /* 0x010fe40000410000 */
[--C-:B------:R-:W-:Y:S02]  /*f510*/  FFMA.FTZ R73, R73, c[0x0][0x2d0], -R135.reuse ;  /* 0x0000b40049497a23 */ /* 0x100fe40000010887 */
[----:B------:R-:W-:Y:S01]  /*f520*/  MUFU.EX2 R195, R45 ;  /* 0x0000002d00c37308 */ /* 0x000fe20000000800 */
[--C-:B------:R-:W-:Y:S02]  /*f530*/  FFMA.FTZ R76, R76, c[0x0][0x2d0], -R135.reuse ;  /* 0x0000b4004c4c7a23 */ /* 0x100fe40000010887 */
[----:B------:R-:W0:Y:S01]  /*f540*/  LDGDEPBAR ;  /* 0x00000000000079af */ /* 0x000e220000000000 */
[----:B------:R-:W-:Y:S02]  /*f550*/  FMUL.FTZ R25, R131, R161 ;  /* 0x000000a183197220 */ /* 0x000fe40000410000 */
[----:B------:R-:W-:Y:S02]  /*f560*/  FFMA.FTZ R77, R77, c[0x0][0x2d0], -R135 ;  /* 0x0000b4004d4d7a23 */ /* 0x000fe40000010887 */
[--C-:B------:R-:W-:Y:S02]  /*f570*/  FFMA.FTZ R74, R74, c[0x0][0x2d0], -R2.reuse ;  /* 0x0000b4004a4a7a23 */ /* 0x100fe40000010802 */
[----:B------:R-:W-:Y:S01]  /*f580*/  MUFU.EX2 R193, R53 ;  /* 0x0000003500c17308 */ /* 0x000fe20000000800 */
[-C--:B------:R-:W-:Y:S05]  /*f590*/  HMMA.16816.F32 R4, R136, R172.reuse, R4 ;  /* 0x000000ac8804723c */ /* 0x080fea0000001804 */
[--C-:B------:R-:W-:Y:S02]  /*f5a0*/  FFMA.FTZ R75, R75, c[0x0][0x2d0], -R2.reuse ;  /* 0x0000b4004b4b7a23 */ /* 0x100fe40000010802 */
[--C-:B------:R-:W-:Y:S01]  /*f5b0*/  FFMA.FTZ R78, R78, c[0x0][0x2d0], -R2.reuse ;  /* 0x0000b4004e4e7a23 */ /* 0x100fe20000010802 */
[C---:B------:R-:W-:Y:S01]  /*f5c0*/  HMMA.16816.F32 R8, R140.reuse, R172, R8 ;  /* 0x000000ac8c08723c */ /* 0x040fe20000001808 */
[----:B------:R-:W-:Y:S03]  /*f5d0*/  MUFU.EX2 R172, R46 ;  /* 0x0000002e00ac7308 */ /* 0x000fe60000000800 */
[----:B------:R-:W-:Y:S02]  /*f5e0*/  FFMA.FTZ R79, R79, c[0x0][0x2d0], -R2 ;  /* 0x0000b4004f4f7a23 */ /* 0x000fe40000010802 */
[--C-:B------:R-:W-:Y:S02]  /*f5f0*/  FFMA.FTZ R84, R84, c[0x0][0x2d0], -R180.reuse ;  /* 0x0000b40054547a23 */ /* 0x100fe400000108b4 */
[-C--:B------:R-:W-:Y:S03]  /*f600*/  HMMA.16816.F32 R12, R140, R174.reuse, R12 ;  /* 0x000000ae8c0c723c */ /* 0x080fe6000000180c */
[----:B------:R4:W1:Y:S01]  /*f610*/  MUFU.EX2 R208, R24 ;  /* 0x0000001800d07308 */ /* 0x0008620000000800 */
[--C-:B------:R-:W-:Y:S02]  /*f620*/  FFMA.FTZ R85, R85, c[0x0][0x2d0], -R180.reuse ;  /* 0x0000b40055557a23 */ /* 0x100fe400000108b4 */
[----:B------:R-:W-:Y:S02]  /*f630*/  FFMA.FTZ R96, R96, c[0x0][0x2d0], -R180 ;  /* 0x0000b40060607a23 */ /* 0x000fe400000108b4 */
[C---:B------:R-:W-:Y:S04]  /*f640*/  HMMA.16816.F32 R16, R136.reuse, R174, R16 ;  /* 0x000000ae8810723c */ /* 0x040fe80000001810 */
[--C-:B------:R-:W-:Y:S01]  /*f650*/  FFMA.FTZ R86, R86, c[0x0][0x2d0], -R181.reuse ;  /* 0x0000b40056567a23 */ /* 0x100fe200000108b5 */
[----:B------:R1:W-:Y:S01]  /*f660*/  MUFU.EX2 R182, R26 ;  /* 0x0000001a00b67308 */ /* 0x0003e20000000800 */
[--C-:B------:R-:W-:Y:S02]  /*f670*/  FFMA.FTZ R87, R87, c[0x0][0x2d0], -R181.reuse ;  /* 0x0000b40057577a23 */ /* 0x100fe400000108b5 */
[-C--:B------:R-:W-:Y:S04]  /*f680*/  HMMA.16816.F32 R20, R136, R176.reuse, R20 ;  /* 0x000000b08814723c */ /* 0x080fe80000001814 */
[----:B------:R-:W-:Y:S02]  /*f690*/  FFMA.FTZ R98, R98, c[0x0][0x2d0], -R181 ;  /* 0x0000b40062627a23 */ /* 0x000fe400000108b5 */
[--C-:B------:R-:W-:Y:S01]  /*f6a0*/  FFMA.FTZ R92, R92, c[0x0][0x2d0], -R135.reuse ;  /* 0x0000b4005c5c7a23 */ /* 0x100fe20000010887 */
[----:B------:R1:W-:Y:S01]  /*f6b0*/  MUFU.EX2 R175, R28 ;  /* 0x0000001c00af7308 */ /* 0x0003e20000000800 */
[C---:B------:R-:W-:Y:S04]  /*f6c0*/  HMMA.16816.F32 R32, R140.reuse, R176, R32 ;  /* 0x000000b08c20723c */ /* 0x040fe80000001820 */
[----:B----4-:R-:W-:Y:S02]  /*f6d0*/  FMUL.FTZ R24, R131, R160 ;  /* 0x000000a083187220 */ /* 0x010fe40000410000 */
[--C-:B------:R-:W-:Y:S02]  /*f6e0*/  FFMA.FTZ R90, R90, c[0x0][0x2d0], -R2.reuse ;  /* 0x0000b4005a5a7a23 */ /* 0x100fe40000010802 */
[--C-:B------:R-:W-:Y:S01]  /*f6f0*/  FFMA.FTZ R91, R91, c[0x0][0x2d0], -R2.reuse ;  /* 0x0000b4005b5b7a23 */ /* 0x100fe20000010802 */
[----:B------:R4:W-:Y:S03]  /*f700*/  MUFU.EX2 R174, R30 ;  /* 0x0000001e00ae7308 */ /* 0x0009e60000000800 */
[--C-:B------:R-:W-:Y:S02]  /*f710*/  FFMA.FTZ R94, R94, c[0x0][0x2d0], -R2.reuse ;  /* 0x0000b4005e5e7a23 */ /* 0x100fe40000010802 */
[----:B-1----:R-:W-:Y:S02]  /*f720*/  FMUL.FTZ R26, R0, R162 ;  /* 0x000000a2001a7220 */ /* 0x002fe40000410000 */
[----:B------:R-:W-:Y:S02]  /*f730*/  FFMA.FTZ R2, R95, c[0x0][0x2d0], -R2 ;  /* 0x0000b4005f027a23 */ /* 0x000fe40000010802 */
[--C-:B------:R-:W-:Y:S01]  /*f740*/  FFMA.FTZ R88, R88, c[0x0][0x2d0], -R135.reuse ;  /* 0x0000b40058587a23 */ /* 0x100fe20000010887 */
[----:B------:R1:W1:Y:S01]  /*f750*/  MUFU.EX2 R205, R29 ;  /* 0x0000001d00cd7308 */ /* 0x0002620000000800 */
[----:B------:R-:W-:Y:S01]  /*f760*/  FFMA.FTZ R89, R89, c[0x0][0x2d0], -R135 ;  /* 0x0000b40059597a23 */ /* 0x000fe20000010887 */
[-C--:B------:R-:W-:Y:S03]  /*f770*/  HMMA.16816.F32 R24, R140, R178.reuse, R24 ;  /* 0x000000b28c18723c */ /* 0x080fe60000001818 */
[----:B------:R-:W-:Y:S01]  /*f780*/  FMUL.FTZ R28, R133, R164 ;  /* 0x000000a4851c7220 */ /* 0x000fe20000410000 */
[----:B------:R-:W-:Y:S01]  /*f790*/  MOV R135, R3 ;  /* 0x0000000300877202 */ /* 0x000fe20000000f00 */
[----:B------:R-:W-:Y:S02]  /*f7a0*/  FFMA.FTZ R131, R131, R252, R237 ;  /* 0x000000fc83837223 */ /* 0x000fe400000100ed */
[----:B------:R-:W-:Y:S01]  /*f7b0*/  FFMA.FTZ R0, R0, R251, R184 ;  /* 0x000000fb00007223 */ /* 0x000fe200000100b8 */
[C---:B------:R-:W-:Y:S01]  /*f7c0*/  HMMA.16816.F32 R100, R136.reuse, R178, R100 ;  /* 0x000000b28864723c */ /* 0x040fe20000001864 */
[----:B------:R1:W-:Y:S03]  /*f7d0*/  MUFU.EX2 R204, R36 ;  /* 0x0000002400cc7308 */ /* 0x0003e60000000800 */
[----:B----4-:R-:W-:Y:S02]  /*f7e0*/  FMUL.FTZ R30, R132, R166 ;  /* 0x000000a6841e7220 */ /* 0x010fe40000410000 */
[----:B------:R-:W-:Y:S05]  /*f7f0*/  FADD.FTZ R0, R186, R0 ;  /* 0x00000000ba007221 */ /* 0x000fea0000010000 */
[----:B------:R4:W-:Y:S01]  /*f800*/  MUFU.EX2 R203, R37 ;  /* 0x0000002500cb7308 */ /* 0x0009e20000000800 */
[----:B------:R-:W-:Y:S02]  /*f810*/  FADD.FTZ R0, R185, R0 ;  /* 0x00000000b9007221 */ /* 0x000fe40000010000 */
[C---:B-1----:R-:W-:Y:S07]  /*f820*/  FMUL.FTZ R29, R133.reuse, R165 ;  /* 0x000000a5851d7220 */ /* 0x042fee0000410000 */
[-C--:B------:R-:W-:Y:S01]  /*f830*/  HMMA.16816.F32 R28, R136, R144.reuse, R28 ;  /* 0x00000090881c723c */ /* 0x080fe2000000181c */
[----:B------:R-:W-:Y:S02]  /*f840*/  MUFU.EX2 R190, R54 ;  /* 0x0000003600be7308 */ /* 0x000fe40000000800 */
[C---:B------:R-:W-:Y:S05]  /*f850*/  FMUL.FTZ R36, R133.reuse, R168 ;  /* 0x000000a885247220 */ /* 0x040fea0000410000 */
[C---:B------:R-:W-:Y:S03]  /*f860*/  HMMA.16816.F32 R104, R140.reuse, R144, R104 ;  /* 0x000000908c68723c */ /* 0x040fe60000001868 */
[----:B------:R1:W-:Y:S01]  /*f870*/  MUFU.EX2 R189, R55 ;  /* 0x0000003700bd7308 */ /* 0x0003e20000000800 */
[C---:B----4-:R-:W-:Y:S04]  /*f880*/  FMUL.FTZ R37, R133.reuse, R169 ;  /* 0x000000a985257220 */ /* 0x050fe80000410000 */
[-C--:B------:R-:W-:Y:S05]  /*f890*/  HMMA.16816.F32 R108, R140, R146.reuse, R108 ;  /* 0x000000928c6c723c */ /* 0x080fea000000186c */
[----:B------:R-:W-:Y:S03]  /*f8a0*/  MUFU.EX2 R191, R64 ;  /* 0x0000004000bf7308 */ /* 0x000fe60000000800 */
[C---:B------:R-:W-:Y:S01]  /*f8b0*/  HMMA.16816.F32 R112, R136.reuse, R146, R112 ;  /* 0x000000928870723c */ /* 0x040fe20000001870 */
[----:B------:R-:W4:Y:S06]  /*f8c0*/  LDSM.16.MT88.4 R144, [R213+0x900] ;  /* 0x00090000d590783b */ /* 0x000f2c0000004200 */
[----:B------:R2:W-:Y:S01]  /*f8d0*/  MUFU.EX2 R167, R38 ;  /* 0x0000002600a77308 */ /* 0x0005e20000000800 */
[-C--:B------:R-:W-:Y:S01]  /*f8e0*/  HMMA.16816.F32 R116, R136, R148.reuse, R116 ;  /* 0x000000948874723c */ /* 0x080fe20000001874 */
[----:B-1----:R-:W-:Y:S03]  /*f8f0*/  LDSM.16.MT88.4 R52, [R216+0x1100] ;  /* 0x00110000d834783b */ /* 0x002fe60000004200 */
[----:B---3--:R-:W-:Y:S04]  /*f900*/  FFMA.FTZ R133, R133, R153, R242 ;  /* 0x0000009985857223 */ /* 0x008fe800000100f2 */
[C---:B------:R-:W-:Y:S01]  /*f910*/  HMMA.16816.F32 R120, R140.reuse, R148, R120 ;  /* 0x000000948c78723c */ /* 0x040fe20000001878 */
[----:B------:R1:W-:Y:S07]  /*f920*/  MUFU.EX2 R200, R39 ;  /* 0x0000002700c87308 */ /* 0x0003ee0000000800 */
[-C--:B------:R-:W-:Y:S01]  /*f930*/  HMMA.16816.F32 R124, R140, R150.reuse, R124 ;  /* 0x000000968c7c723c */ /* 0x080fe2000000187c */
[----:B------:R-:W3:Y:S02]  /*f940*/  LDSM.16.MT88.4 R140, [R216+0x900] ;  /* 0x00090000d88c783b */ /* 0x000ee40000004200 */
[----:B------:R4:W3:Y:S01]  /*f950*/  MUFU.EX2 R165, R134 ;  /* 0x0000008600a57308 */ /* 0x0008e20000000800 */
[C---:B--2---:R-:W-:Y:S09]  /*f960*/  FMUL.FTZ R38, R132.reuse, R170 ;  /* 0x000000aa84267220 */ /* 0x044ff20000410000 */
[----:B------:R2:W-:Y:S01]  /*f970*/  MUFU.EX2 R202, R48 ;  /* 0x0000003000ca7308 */ /* 0x0005e20000000800 */
[C---:B-1----:R-:W-:Y:S02]  /*f980*/  FMUL.FTZ R39, R132.reuse, R171 ;  /* 0x000000ab84277220 */ /* 0x042fe40000410000 */
[----:B------:R-:W-:Y:S07]  /*f990*/  FFMA.FTZ R132, R132, R152, R240 ;  /* 0x0000009884847223 */ /* 0x000fee00000100f0 */
[----:B------:R1:W1:Y:S01]  /*f9a0*/  MUFU.EX2 R201, R49 ;  /* 0x0000003100c97308 */ /* 0x0002620000000800 */
[----:B------:R-:W-:Y:S01]  /*f9b0*/  HMMA.16816.F32 R36, R136, R150, R36 ;  /* 0x000000968824723c */ /* 0x000fe20000001824 */
[----:B------:R-:W1:Y:S03]  /*f9c0*/  LDSM.16.MT88.4 R148, [R214+0x900] ;  /* 0x00090000d694783b */ /* 0x000e660000004200 */
[----:B----4-:R-:W-:Y:S01]  /*f9d0*/  FFMA.FTZ R134, R51, c[0x0][0x2d0], -R181 ;  /* 0x0000b40033867a23 */ /* 0x010fe200000108b5 */
[----:B------:R-:W-:Y:S02]  /*f9e0*/  F2FP.PACK_AB R51, R232, R211 ;  /* 0x000000d3e833723e */ /* 0x000fe400000000ff */
[----:B------:R-:W-:Y:S02]  /*f9f0*/  F2FP.PACK_AB R136, R207, R208 ;  /* 0x000000d0cf88723e */ /* 0x000fe400000000ff */
[----:B------:R4:W-:Y:S03]  /*fa00*/  MUFU.EX2 R199, R50 ;  /* 0x0000003200c77308 */ /* 0x0009e60000000800 */
[----:B------:R-:W-:Y:S02]  /*fa10*/  F2FP.PACK_AB R138, R205, R206 ;  /* 0x000000cecd8a723e */ /* 0x000fe400000000ff */
[----:B--2---:R-:W-:Y:S02]  /*fa20*/  F2FP.PACK_AB R48, R235, R236 ;  /* 0x000000eceb30723e */ /* 0x004fe400000000ff */
[----:B------:R-:W-:Y:S02]  /*fa30*/  F2FP.PACK_AB R137, R175, R182 ;  /* 0x000000b6af89723e */ /* 0x000fe400000000ff */
[----:B---3--:R-:W-:Y:S01]  /*fa40*/  F2FP.PACK_AB R139, R165, R174 ;  /* 0x000000aea58b723e */ /* 0x008fe200000000ff */
[----:B------:R-:W-:Y:S01]  /*fa50*/  MUFU.EX2 R192, R65 ;  /* 0x0000004100c07308 */ /* 0x000fe20000000800 */
[----:B-1----:R-:W-:Y:S09]  /*fa60*/  F2FP.PACK_AB R49, R210, R209 ;  /* 0x000000d1d231723e */ /* 0x002ff200000000ff */
[----:B------:R-:W-:Y:S01]  /*fa70*/  MUFU.EX2 R187, R66 ;  /* 0x0000004200bb7308 */ /* 0x000fe20000000800 */
[----:B----4-:R-:W-:Y:S09]  /*fa80*/  F2FP.PACK_AB R50, R233, R234 ;  /* 0x000000eae932723e */ /* 0x010ff200000000ff */
[----:B------:R1:W-:Y:S01]  /*fa90*/  MUFU.EX2 R188, R67 ;  /* 0x0000004300bc7308 */ /* 0x0003e20000000800 */
[-C--:B------:R-:W-:Y:S08]  /*faa0*/  HMMA.16816.F32 R4, R48, R144.reuse, R4 ;  /* 0x000000903004723c */ /* 0x080ff00000001804 */
[C---:B------:R-:W-:Y:S01]  /*fab0*/  HMMA.16816.F32 R8, R136.reuse, R144, R8 ;  /* 0x000000908808723c */ /* 0x040fe20000001808 */
[----:B------:R-:W-:Y:S07]  /*fac0*/  MUFU.EX2 R177, R56 ;  /* 0x0000003800b17308 */ /* 0x000fee0000000800 */
[-C--:B------:R-:W-:Y:S03]  /*fad0*/  HMMA.16816.F32 R12, R136, R146.reuse, R12 ;  /* 0x00000092880c723c */ /* 0x080fe6000000180c */
[----:B------:R-:W-:Y:S01]  /*fae0*/  MUFU.EX2 R179, R57 ;  /* 0x0000003900b37308 */ /* 0x000fe20000000800 */
[----:B-1----:R-:W-:Y:S04]  /*faf0*/  LDSM.16.MT88.4 R64, [R214+0x1100] ;  /* 0x00110000d640783b */ /* 0x002fe80000004200 */
[C---:B------:R-:W-:Y:S05]  /*fb00*/  HMMA.16816.F32 R16, R48.reuse, R146, R16 ;  /* 0x000000923010723c */ /* 0x040fea0000001810 */
[----:B------:R-:W1:Y:S01]  /*fb10*/  MUFU.EX2 R198, R134 ;  /* 0x0000008600c67308 */ /* 0x000e620000000800 */
[----:B------:R-:W2:Y:S02]  /*fb20*/  LDSM.16.MT88.4 R144, [R215+0x900] ;  /* 0x00090000d790783b */ /* 0x000ea40000004200 */
[-C--:B------:R-:W-:Y:S07]  /*fb30*/  HMMA.16816.F32 R20, R48, R140.reuse, R20 ;  /* 0x0000008c3014723c */ /* 0x080fee0000001814 */
[----:B------:R3:W-:Y:S01]  /*fb40*/  MUFU.EX2 R134, R47 ;  /* 0x0000002f00867308 */ /* 0x0007e20000000800 */
[C---:B------:R-:W-:Y:S08]  /*fb50*/  HMMA.16816.F32 R32, R136.reuse, R140, R32 ;  /* 0x0000008c8820723c */ /* 0x040ff00000001820 */
[-C--:B------:R-:W-:Y:S01]  /*fb60*/  HMMA.16816.F32 R24, R136, R142.reuse, R24 ;  /* 0x0000008e8818723c */ /* 0x080fe20000001818 */
[----:B------:R4:W-:Y:S07]  /*fb70*/  MUFU.EX2 R166, R40 ;  /* 0x0000002800a67308 */ /* 0x0009ee0000000800 */
[C---:B------:R-:W-:Y:S03]  /*fb80*/  HMMA.16816.F32 R100, R48.reuse, R142, R100 ;  /* 0x0000008e3064723c */ /* 0x040fe60000001864 */
[----:B------:R1:W1:Y:S01]  /*fb90*/  MUFU.EX2 R197, R41 ;  /* 0x0000002900c57308 */ /* 0x0002620000000800 */
[----:B---3--:R-:W3:Y:S04]  /*fba0*/  LDSM.16.MT88.4 R44, [R213+0x1100] ;  /* 0x00110000d52c783b */ /* 0x008ee80000004200 */
[-C--:B------:R-:W-:Y:S05]  /*fbb0*/  HMMA.16816.F32 R28, R48, R148.reuse, R28 ;  /* 0x00000094301c723c */ /* 0x080fea000000181c */
[----:B------:R2:W-:Y:S03]  /*fbc0*/  MUFU.EX2 R164, R42 ;  /* 0x0000002a00a47308 */ /* 0x0005e60000000800 */
[C---:B------:R-:W-:Y:S04]  /*fbd0*/  HMMA.16816.F32 R104, R136.reuse, R148, R104 ;  /* 0x000000948868723c */ /* 0x040fe80000001868 */
[----:B----4-:R-:W-:Y:S03]  /*fbe0*/  F2FP.PACK_AB R40, R203, R204 ;  /* 0x000000cccb28723e */ /* 0x010fe600000000ff */
[----:B------:R4:W3:Y:S01]  /*fbf0*/  MUFU.EX2 R173, R43 ;  /* 0x0000002b00ad7308 */ /* 0x0008e20000000800 */
[-C--:B------:R-:W-:Y:S04]  /*fc00*/  HMMA.16816.F32 R108, R136, R150.reuse, R108 ;  /* 0x00000096886c723c */ /* 0x080fe8000000186c */
[----:B-1----:R-:W-:Y:S04]  /*fc10*/  F2FP.PACK_AB R41, R200, R167 ;  /* 0x000000a7c829723e */ /* 0x002fe800000000ff */
[C---:B------:R-:W-:Y:S01]  /*fc20*/  HMMA.16816.F32 R112, R48.reuse, R150, R112 ;  /* 0x000000963070723c */ /* 0x040fe20000001870 */
[----:B------:R-:W-:Y:S01]  /*fc30*/  LDSM.16.MT88.4 R148, [R213+0x2900] ;  /* 0x00290000d594783b */ /* 0x000fe20000004200 */
[----:B------:R-:W-:Y:S02]  /*fc40*/  MUFU.EX2 R178, R60 ;  /* 0x0000003c00b27308 */ /* 0x000fe40000000800 */
[----:B--2---:R-:W-:Y:S04]  /*fc50*/  F2FP.PACK_AB R42, R201, R202 ;  /* 0x000000cac92a723e */ /* 0x004fe800000000ff */
[-C--:B------:R-:W-:Y:S04]  /*fc60*/  HMMA.16816.F32 R116, R48, R144.reuse, R116 ;  /* 0x000000903074723c */ /* 0x080fe80000001874 */
[----:B------:R-:W-:Y:S01]  /*fc70*/  MUFU.EX2 R60, R59 ;  /* 0x0000003b003c7308 */ /* 0x000fe20000000800 */
[----:B----4-:R-:W-:Y:S03]  /*fc80*/  F2FP.PACK_AB R43, R198, R199 ;  /* 0x000000c7c62b723e */ /* 0x010fe600000000ff */
[C---:B------:R-:W-:Y:S06]  /*fc90*/  HMMA.16816.F32 R120, R136.reuse, R144, R120 ;  /* 0x000000908878723c */ /* 0x040fec0000001878 */
[----:B------:R-:W-:Y:S02]  /*fca0*/  MUFU.EX2 R176, R61 ;  /* 0x0000003d00b07308 */ /* 0x000fe40000000800 */
[-C--:B------:R-:W-:Y:S08]  /*fcb0*/  HMMA.16816.F32 R124, R136, R146.reuse, R124 ;  /* 0x00000092887c723c */ /* 0x080ff0000000187c */
[----:B------:R-:W-:Y:S01]  /*fcc0*/  HMMA.16816.F32 R36, R48, R146, R36 ;  /* 0x000000923024723c */ /* 0x000fe20000001824 */
[----:B------:R1:W2:Y:S06]  /*fcd0*/  MUFU.EX2 R61, R58 ;  /* 0x0000003a003d7308 */ /* 0x0002ac0000000800 */
[----:B------:R-:W-:Y:S01]  /*fce0*/  F2FP.PACK_AB R48, R197, R166 ;  /* 0x000000a6c530723e */ /* 0x000fe200000000ff */
[-C--:B---3--:R-:W-:Y:S03]  /*fcf0*/  HMMA.16816.F32 R4, R40, R44.reuse, R4 ;  /* 0x0000002c2804723c */ /* 0x088fe60000001804 */
[----:B------:R-:W-:Y:S02]  /*fd00*/  MUFU.EX2 R97, R97 ;  /* 0x0000006100617308 */ /* 0x000fe40000000800 */
[----:B------:R-:W-:Y:S02]  /*fd10*/  F2FP.PACK_AB R50, R195, R196 ;  /* 0x000000c4c332723e */ /* 0x000fe400000000ff */
[----:B------:R-:W-:Y:S02]  /*fd20*/  F2FP.PACK_AB R49, R173, R164 ;  /* 0x000000a4ad31723e */ /* 0x000fe400000000ff */
[----:B------:R-:W-:Y:S04]  /*fd30*/  F2FP.PACK_AB R51, R134, R172 ;  /* 0x000000ac8633723e */ /* 0x000fe800000000ff */
[----:B------:R-:W-:Y:S03]  /*fd40*/  MUFU.EX2 R99, R99 ;  /* 0x0000006300637308 */ /* 0x000fe60000000800 */
[C---:B------:R-:W-:Y:S01]  /*fd50*/  HMMA.16816.F32 R8, R48.reuse, R44, R8 ;  /* 0x0000002c3008723c */ /* 0x040fe20000001808 */
[----:B-1----:R-:W-:Y:S06]  /*fd60*/  LDSM.16.MT88.4 R56, [R214+0x1900] ;  /* 0x00190000d638783b */ /* 0x002fec0000004200 */
[----:B------:R-:W-:Y:S01]  /*fd70*/  MUFU.EX2 R93, R93 ;  /* 0x0000005d005d7308 */ /* 0x000fe20000000800 */
[-C--:B------:R-:W-:Y:S08]  /*fd80*/  HMMA.16816.F32 R12, R48, R46.reuse, R12 ;  /* 0x0000002e300c723c */ /* 0x080ff0000000180c */
[C---:B------:R-:W-:Y:S01]  /*fd90*/  HMMA.16816.F32 R16, R40.reuse, R46, R16 ;  /* 0x0000002e2810723c */ /* 0x040fe20000001810 */
[----:B------:R-:W1:Y:S01]  /*fda0*/  LDSM.16.MT88.4 R44, [R215+0x1100] ;  /* 0x00110000d72c783b */ /* 0x000e620000004200 */
[----:B------:R-:W-:Y:S06]  /*fdb0*/  MUFU.EX2 R62, R62 ;  /* 0x0000003e003e7308 */ /* 0x000fec0000000800 */
[-C--:B------:R-:W-:Y:S04]  /*fdc0*/  HMMA.16816.F32 R20, R40, R52.reuse, R20 ;  /* 0x000000342814723c */ /* 0x080fe80000001814 */
[----:B------:R-:W3:Y:S04]  /*fdd0*/  MUFU.EX2 R63, R63 ;  /* 0x0000003f003f7308 */ /* 0x000ee80000000800 */
[C---:B------:R-:W-:Y:S06]  /*fde0*/  HMMA.16816.F32 R32, R48.reuse, R52, R32 ;  /* 0x000000343020723c */ /* 0x040fec0000001820 */
[----:B------:R-:W-:Y:S02]  /*fdf0*/  MUFU.EX2 R68, R68 ;  /* 0x0000004400447308 */ /* 0x000fe40000000800 */
[-C--:B------:R-:W-:Y:S08]  /*fe00*/  HMMA.16816.F32 R24, R48, R54.reuse, R24 ;  /* 0x000000363018723c */ /* 0x080ff00000001818 */
[C---:B------:R-:W-:Y:S01]  /*fe10*/  HMMA.16816.F32 R100, R40.reuse, R54, R100 ;  /* 0x000000362864723c */ /* 0x040fe20000001864 */
[----:B------:R-:W4:Y:S01]  /*fe20*/  LDSM.16.MT88.4 R52, [R213+0x1900] ;  /* 0x00190000d534783b */ /* 0x000f220000004200 */
        /* <DEDUP_REMOVED lines=8> */
[-C--:B-1----:R-:W-:Y:S03]  /*feb0*/  HMMA.16816.F32 R116, R40, R44.reuse, R116 ;  /* 0x0000002c2874723c */ /* 0x082fe60000001874 */
[----:B------:R-:W-:Y:S05]  /*fec0*/  MUFU.EX2 R71, R71 ;  /* 0x0000004700477308 */ /* 0x000fea0000000800 */
[C---:B------:R-:W-:Y:S05]  /*fed0*/  HMMA.16816.F32 R120, R48.reuse, R44, R120 ;  /* 0x0000002c3078723c */ /* 0x040fea0000001878 */
[----:B------:R-:W-:Y:S02]  /*fee0*/  MUFU.EX2 R82, R82 ;  /* 0x0000005200527308 */ /* 0x000fe40000000800 */
[----:B------:R-:W-:Y:S01]  /*fef0*/  F2FP.PACK_AB R44, R179, R177 ;  /* 0x000000b1b32c723e */ /* 0x000fe200000000ff */
[-C--:B------:R-:W-:Y:S01]  /*ff00*/  HMMA.16816.F32 R124, R48, R46.reuse, R124 ;  /* 0x0000002e307c723c */ /* 0x080fe2000000187c */
[----:B------:R-:W1:Y:S03]  /*ff10*/  LDSM.16.MT88.4 R48, [R216+0x1900] ;  /* 0x00190000d830783b */ /* 0x000e660000004200 */
[----:B--2---:R-:W-:Y:S03]  /*ff20*/  F2FP.PACK_AB R45, R60, R61 ;  /* 0x0000003d3c2d723e */ /* 0x004fe600000000ff */
[----:B------:R-:W-:Y:S01]  /*ff30*/  MUFU.EX2 R83, R83 ;  /* 0x0000005300537308 */ /* 0x000fe20000000800 */
[----:B------:R-:W-:Y:S07]  /*ff40*/  HMMA.16816.F32 R36, R40, R46, R36 ;  /* 0x0000002e2824723c */ /* 0x000fee0000001824 */
[----:B------:R-:W-:Y:S02]  /*ff50*/  F2FP.PACK_AB R40, R193, R194 ;  /* 0x000000c2c128723e */ /* 0x000fe400000000ff */
[----:B------:R-:W-:Y:S01]  /*ff60*/  F2FP.PACK_AB R42, R192, R191 ;  /* 0x000000bfc02a723e */ /* 0x000fe200000000ff */
[----:B------:R-:W-:Y:S02]  /*ff70*/  MUFU.EX2 R72, R72 ;  /* 0x0000004800487308 */ /* 0x000fe40000000800 */
[----:B------:R-:W-:Y:S02]  /*ff80*/  F2FP.PACK_AB R41, R189, R190 ;  /* 0x000000bebd29723e */ /* 0x000fe400000000ff */
[----:B------:R-:W-:Y:S02]  /*ff90*/  F2FP.PACK_AB R43, R188, R187 ;  /* 0x000000bbbc2b723e */ /* 0x000fe400000000ff */
[----:B------:R-:W-:Y:S02]  /*ffa0*/  F2FP.PACK_AB R46, R176, R178 ;  /* 0x000000b2b02e723e */ /* 0x000fe400000000ff */
[----:B---3--:R-:W-:Y:S02]  /*ffb0*/  F2FP.PACK_AB R47, R63, R62 ;  /* 0x0000003e3f2f723e */ /* 0x008fe400000000ff */
[----:B------:R-:W-:Y:S01]  /*ffc0*/  MUFU.EX2 R73, R73 ;  /* 0x0000004900497308 */ /* 0x000fe20000000800 */
[-C--:B----4-:R-:W-:Y:S08]  /*ffd0*/  HMMA.16816.F32 R4, R40, R52.reuse, R4 ;  /* 0x000000342804723c */ /* 0x090ff00000001804 */
[C---:B------:R-:W-:Y:S01]  /*ffe0*/  HMMA.16816.F32 R8, R44.reuse, R52, R8 ;  /* 0x000000342c08723c */ /* 0x040fe20000001808 */
[----:B------:R-:W-:Y:S07]  /*fff0*/  MUFU.EX2 R76, R76 ;  /* 0x0000004c004c7308 */ /* 0x000fee0000000800 */
[-C--:B------:R-:W-:Y:S03]  /*10000*/  HMMA.16816.F32 R12, R44, R54.reuse, R12 ;  /* 0x000000362c0c723c */ /* 0x080fe6000000180c */
[----:B------:R-:W-:Y:S05]  /*10010*/  MUFU.EX2 R77, R77 ;  /* 0x0000004d004d7308 */ /* 0x000fea0000000800 */
[C---:B------:R-:W-:Y:S01]  /*10020*/  HMMA.16816.F32 R16, R40.reuse, R54, R16 ;  /* 0x000000362810723c */ /* 0x040fe20000001810 */
[----:B------:R-:W2:Y:S04]  /*10030*/  LDSM.16.MT88.4 R52, [R215+0x1900] ;  /* 0x00190000d734783b */ /* 0x000ea80000004200 */
[----:B------:R-:W-:Y:S03]  /*10040*/  MUFU.EX2 R74, R74 ;  /* 0x0000004a004a7308 */ /* 0x000fe60000000800 */
[-C--:B-1----:R-:W-:Y:S07]  /*10050*/  HMMA.16816.F32 R20, R40, R48.reuse, R20 ;  /* 0x000000302814723c */ /* 0x082fee0000001814 */
[----:B------:R-:W-:Y:S01]  /*10060*/  MUFU.EX2 R75, R75 ;  /* 0x0000004b004b7308 */ /* 0x000fe20000000800 */
[C---:B------:R-:W-:Y:S08]  /*10070*/  HMMA.16816.F32 R32, R44.reuse, R48, R32 ;  /* 0x000000302c20723c */ /* 0x040ff00000001820 */
[-C--:B------:R-:W-:Y:S01]  /*10080*/  HMMA.16816.F32 R24, R44, R50.reuse, R24 ;  /* 0x000000322c18723c */ /* 0x080fe20000001818 */
[----:B------:R-:W-:Y:S07]  /*10090*/  MUFU.EX2 R78, R78 ;  /* 0x0000004e004e7308 */ /* 0x000fee0000000800 */
[C---:B------:R-:W-:Y:S01]  /*100a0*/  HMMA.16816.F32 R100, R40.reuse, R50, R100 ;  /* 0x000000322864723c */ /* 0x040fe20000001864 */
[----:B------:R-:W1:Y:S02]  /*100b0*/  LDSM.16.MT88.4 R48, [R213+0x2100] ;  /* 0x00210000d530783b */ /* 0x000e640000004200 */
[----:B------:R-:W-:Y:S05]  /*100c0*/  MUFU.EX2 R79, R79 ;  /* 0x0000004f004f7308 */ /* 0x000fea0000000800 */
[-C--:B------:R-:W-:Y:S05]  /*100d0*/  HMMA.16816.F32 R28, R40, R56.reuse, R28 ;  /* 0x00000038281c723c */ /* 0x080fea000000181c */
[----:B------:R-:W-:Y:S03]  /*100e0*/  MUFU.EX2 R84, R84 ;  /* 0x0000005400547308 */ /* 0x000fe60000000800 */
[C---:B------:R-:W-:Y:S07]  /*100f0*/  HMMA.16816.F32 R104, R44.reuse, R56, R104 ;  /* 0x000000382c68723c */ /* 0x040fee0000001868 */
[----:B------:R-:W3:Y:S01]  /*10100*/  MUFU.EX2 R85, R85 ;  /* 0x0000005500557308 */ /* 0x000ee20000000800 */
[-C--:B------:R-:W-:Y:S08]  /*10110*/  HMMA.16816.F32 R108, R44, R58.reuse, R108 ;  /* 0x0000003a2c6c723c */ /* 0x080ff0000000186c */
[C---:B------:R-:W-:Y:S01]  /*10120*/  HMMA.16816.F32 R112, R40.reuse, R58, R112 ;  /* 0x0000003a2870723c */ /* 0x040fe20000001870 */
[----:B------:R-:W-:Y:S01]  /*10130*/  LDSM.16.MT88.4 R56, [R214+0x2100] ;  /* 0x00210000d638783b */ /* 0x000fe20000004200 */
[----:B------:R-:W4:Y:S06]  /*10140*/  MUFU.EX2 R96, R96 ;  /* 0x0000006000607308 */ /* 0x000f2c0000000800 */
[-C--:B--2---:R-:W-:Y:S04]  /*10150*/  HMMA.16816.F32 R116, R40, R52.reuse, R116 ;  /* 0x000000342874723c */ /* 0x084fe80000001874 */
[----:B------:R-:W-:Y:S01]  /*10160*/  MUFU.EX2 R86, R86 ;  /* 0x0000005600567308 */ /* 0x000fe20000000800 */
[----:B---3--:R-:W-:Y:S03]  /*10170*/  F2FP.PACK_AB R168, R85, R84 ;  /* 0x0000005455a8723e */ /* 0x008fe600000000ff */
[C---:B------:R-:W-:Y:S06]  /*10180*/  HMMA.16816.F32 R120, R44.reuse, R52, R120 ;  /* 0x000000342c78723c */ /* 0x040fec0000001878 */
[----:B------:R-:W2:Y:S02]  /*10190*/  MUFU.EX2 R87, R87 ;  /* 0x0000005700577308 */ /* 0x000ea40000000800 */
[-C--:B------:R-:W-:Y:S04]  /*101a0*/  HMMA.16816.F32 R124, R44, R54.reuse, R124 ;  /* 0x000000362c7c723c */ /* 0x080fe8000000187c */
[----:B----4-:R-:W-:Y:S03]  /*101b0*/  F2FP.PACK_AB R170, R97, R96 ;  /* 0x0000006061aa723e */ /* 0x010fe600000000ff */
[----:B------:R-:W-:Y:S01]  /*101c0*/  F2FP.PACK_AB R44, R73, R72 ;  /* 0x00000048492c723e */ /* 0x000fe200000000ff */
[----:B------:R-:W-:Y:S01]  /*101d0*/  HMMA.16816.F32 R36, R40, R54, R36 ;  /* 0x000000362824723c */ /* 0x000fe20000001824 */
[----:B------:R-:W3:Y:S01]  /*101e0*/  LDSM.16.MT88.4 R52, [R216+0x2100] ;  /* 0x00210000d834783b */ /* 0x000ee20000004200 */
        /* <DEDUP_REMOVED lines=8> */
[----:B------:R-:W-:Y:S02]  /*10270*/  F2FP.PACK_AB R47, R79, R78 ;  /* 0x0000004e4f2f723e */ /* 0x000fe400000000ff */
[----:B--2---:R-:W-:Y:S03]  /*10280*/  F2FP.PACK_AB R169, R87, R86 ;  /* 0x0000005657a9723e */ /* 0x004fe600000000ff */
[-C--:B-1----:R-:W-:Y:S01]  /*10290*/  HMMA.16816.F32 R4, R40, R48.reuse, R4 ;  /* 0x000000302804723c */ /* 0x082fe20000001804 */
[----:B------:R-:W-:Y:S02]  /*102a0*/  MUFU.EX2 R91, R91 ;  /* 0x0000005b005b7308 */ /* 0x000fe40000000800 */
[----:B----4-:R-:W-:Y:S05]  /*102b0*/  F2FP.PACK_AB R171, R99, R98 ;  /* 0x0000006263ab723e */ /* 0x010fea00000000ff */
[C---:B------:R-:W-:Y:S03]  /*102c0*/  HMMA.16816.F32 R8, R44.reuse, R48, R8 ;  /* 0x000000302c08723c */ /* 0x040fe60000001808 */
[----:B------:R-:W-:Y:S05]  /*102d0*/  MUFU.EX2 R94, R94 ;  /* 0x0000005e005e7308 */ /* 0x000fea0000000800 */
[-C--:B------:R-:W-:Y:S05]  /*102e0*/  HMMA.16816.F32 R12, R44, R50.reuse, R12 ;  /* 0x000000322c0c723c */ /* 0x080fea000000180c */
[----:B------:R-:W-:Y:S03]  /*102f0*/  MUFU.EX2 R88, R88 ;  /* 0x0000005800587308 */ /* 0x000fe60000000800 */
[C---:B------:R-:W-:Y:S01]  /*10300*/  HMMA.16816.F32 R16, R40.reuse, R50, R16 ;  /* 0x000000322810723c */ /* 0x040fe20000001810 */
[----:B------:R-:W1:Y:S06]  /*10310*/  LDSM.16.MT88.4 R48, [R215+0x2100] ;  /* 0x00210000d730783b */ /* 0x000e6c0000004200 */
[----:B------:R-:W2:Y:S01]  /*10320*/  MUFU.EX2 R89, R89 ;  /* 0x0000005900597308 */ /* 0x000ea20000000800 */
[-C--:B---3--:R-:W-:Y:S08]  /*10330*/  HMMA.16816.F32 R20, R40, R52.reuse, R20 ;  /* 0x000000342814723c */ /* 0x088ff00000001814 */
[C---:B------:R-:W-:Y:S01]  /*10340*/  HMMA.16816.F32 R32, R44.reuse, R52, R32 ;  /* 0x000000342c20723c */ /* 0x040fe20000001820 */
[----:B------:R-:W3:Y:S07]  /*10350*/  MUFU.EX2 R90, R90 ;  /* 0x0000005a005a7308 */ /* 0x000eee0000000800 */
[-C--:B------:R-:W-:Y:S08]  /*10360*/  HMMA.16816.F32 R24, R44, R54.reuse, R24 ;  /* 0x000000362c18723c */ /* 0x080ff00000001818 */
[C---:B------:R-:W-:Y:S01]  /*10370*/  HMMA.16816.F32 R100, R40.reuse, R54, R100 ;  /* 0x000000362864723c */ /* 0x040fe20000001864 */
[----:B------:R-:W4:Y:S07]  /*10380*/  LDSM.16.MT88.4 R52, [R216+0x2900] ;  /* 0x00290000d834783b */ /* 0x000f2e0000004200 */
[-C--:B------:R-:W-:Y:S08]  /*10390*/  HMMA.16816.F32 R28, R40, R56.reuse, R28 ;  /* 0x00000038281c723c */ /* 0x080ff0000000181c */
[C---:B------:R-:W-:Y:S01]  /*103a0*/  HMMA.16816.F32 R104, R44.reuse, R56, R104 ;  /* 0x000000382c68723c */ /* 0x040fe20000001868 */
[----:B------:R2:W2:Y:S07]  /*103b0*/  MUFU.EX2 R56, R2 ;  /* 0x0000000200387308 */ /* 0x0004ae0000000800 */
[-C--:B------:R-:W-:Y:S08]  /*103c0*/  HMMA.16816.F32 R108, R44, R58.reuse, R108 ;  /* 0x0000003a2c6c723c */ /* 0x080ff0000000186c */
[C---:B------:R-:W-:Y:S08]  /*103d0*/  HMMA.16816.F32 R112, R40.reuse, R58, R112 ;  /* 0x0000003a2870723c */ /* 0x040ff00000001870 */
[-C--:B-1----:R-:W-:Y:S04]  /*103e0*/  HMMA.16816.F32 R116, R40, R48.reuse, R116 ;  /* 0x000000302874723c */ /* 0x082fe80000001874 */
[----:B--2---:R-:W-:Y:S01]  /*103f0*/  FADD.FTZ R2, R238, R131 ;  /* 0x00000083ee027221 */ /* 0x004fe20000010000 */
[----:B------:R-:W-:Y:S03]  /*10400*/  MOV R131, R129 ;  /* 0x0000008100837202 */ /* 0x000fe60000000f00 */
[----:B------:R-:W-:Y:S01]  /*10410*/  FADD.FTZ R2, R239, R2 ;  /* 0x00000002ef027221 */ /* 0x000fe20000010000 */
[C---:B------:R-:W-:Y:S08]  /*10420*/  HMMA.16816.F32 R120, R44.reuse, R48, R120 ;  /* 0x000000302c78723c */ /* 0x040ff00000001878 */
[-C--:B------:R-:W-:Y:S08]  /*10430*/  HMMA.16816.F32 R124, R44, R50.reuse, R124 ;  /* 0x000000322c7c723c */ /* 0x080ff0000000187c */
[----:B------:R-:W-:Y:S07]  /*10440*/  HMMA.16816.F32 R36, R40, R50, R36 ;  /* 0x000000322824723c */ /* 0x000fee0000001824 */
[----:B------:R-:W-:Y:S01]  /*10450*/  F2FP.PACK_AB R40, R89, R88 ;  /* 0x000000585928723e */ /* 0x000fe200000000ff */
[-C--:B------:R-:W-:Y:S01]  /*10460*/  HMMA.16816.F32 R136, R168, R148.reuse, R4 ;  /* 0x00000094a888723c */ /* 0x080fe20000001804 */
[----:B------:R-:W1:Y:S04]  /*10470*/  LDSM.16.MT88.4 R4, [R214+0x2900] ;  /* 0x00290000d604783b */ /* 0x000e680000004200 */
[----:B------:R-:W-:Y:S02]  /*10480*/  F2FP.PACK_AB R42, R93, R92 ;  /* 0x0000005c5d2a723e */ /* 0x000fe400000000ff */
[----:B---3--:R-:W-:Y:S02]  /*10490*/  F2FP.PACK_AB R41, R91, R90 ;  /* 0x0000005a5b29723e */ /* 0x008fe400000000ff */
[----:B------:R-:W-:Y:S07]  /*104a0*/  F2FP.PACK_AB R43, R56, R94 ;  /* 0x0000005e382b723e */ /* 0x000fee00000000ff */
        /* <DEDUP_REMOVED lines=10> */
[-C--:B----4-:R-:W-:Y:S03]  /*10550*/  HMMA.16816.F32 R152, R168, R52.reuse, R20 ;  /* 0x00000034a898723c */ /* 0x090fe60000001814 */
        /* <DEDUP_REMOVED lines=16> */
[----:B------:R-:W-:Y:S01]  /*10660*/  FADD.FTZ R14, R233, R2 ;  /* 0x00000002e90e7221 */ /* 0x000fe20000010000 */
[----:B------:R-:W2:Y:S01]  /*10670*/  LDSM.16.MT88.4 R8, [R215+0x2900] ;  /* 0x00290000d708783b */ /* 0x000ea20000004200 */
        /* <DEDUP_REMOVED lines=24> */
[-C--:B--2---:R-:W-:Y:S03]  /*10800*/  HMMA.16816.F32 R116, R168, R8.reuse, R116 ;  /* 0x00000008a874723c */ /* 0x084fe60000001874 */
        /* <DEDUP_REMOVED lines=52> */
[----:B------:R-:W-:Y:S04]  /*10b50*/  STL [R1+0xc], R4 ;  /* 0x00000c0401007387 */ /* 0x000fe80000100800 */
[----:B------:R-:W-:Y:S04]  /*10b60*/  STL [R1+0x10], R2 ;  /* 0x0000100201007387 */ /* 0x000fe80000100800 */
[----:B------:R1:W-:Y:S02]  /*10b70*/  STL [R1+0x14], R0 ;  /* 0x0000140001007387 */ /* 0x0003e40000100800 */
[----:B-1----:R-:W-:Y:S01]  /*10b80*/  MOV R0, R130 ;  /* 0x0000008200007202 */ /* 0x002fe20000000f00 */
[----:B------:R-:W-:-:S05]  /*10b90*/  @P0 BRA `(.L_x_921) ;  /* 0xffffc9f000000947 */ /* 0x000fca000383ffff */
.L_x_920:
[----:B------:R-:W-:-:S13]  /*10ba0*/  ISETP.GE.AND P0, PT, R229, UR8, PT ;  /* 0x00000008e5007c0c */ /* 0x000fda000bf06270 */
[----:B------:R-:W-:Y:S05]  /*10bb0*/  @!P0 BRA `(.L_x_922) ;  /* 0x00005a9000008947 */ /* 0x000fea0003800000 */
[----:B-1----:R-:W2:Y:S01]  /*10bc0*/  LDL.LU.64 R6, [R1+0x30] ;  /* 0x0000300001067983 */ /* 0x002ea20000300a00 */
[----:B------:R-:W-:Y:S01]  /*10bd0*/  MOV R134, R3 ;  /* 0x0000000300867202 */ /* 0x000fe20000000f00 */
[----:B------:R-:W-:Y:S01]  /*10be0*/  UMOV UR14, 0x60 ;  /* 0x00000060000e7882 */ /* 0x000fe20000000000 */
[----:B------:R-:W-:Y:S01]  /*10bf0*/  IMAD.MOV.U32 R132, RZ, RZ, R129 ;  /* 0x000000ffff847224 */ /* 0x000fe200078e0081 */
[----:B------:R-:W3:Y:S01]  /*10c00*/  LDL.LU.64 R4, [R1+0x40] ;  /* 0x0000400001047983 */ /* 0x000ee20000300a00 */
        /* <DEDUP_REMOVED lines=9> */
[----:B--2---:R-:W-:Y:S02]  /*10ca0*/  MOV R3, R7 ;  /* 0x0000000700037202 */ /* 0x004fe40000000f00 */
[----:B---3--:R-:W-:-:S05]  /*10cb0*/  MOV R2, R4 ;  /* 0x0000000400027202 */ /* 0x008fca0000000f00 */
[----:B------:R1:W-:Y:S04]  /*10cc0*/  STL.64 [R1], R2 ;  /* 0x0000000201007387 */ /* 0x0003e80000100a00 */
.L_x_939:
[----:B------:R-:W-:Y:S04]  /*10cd0*/  DEPBAR.LE SB0, 0x0 ;  /* 0x000080000000791a */ /* 0x000fe80000000000 */
[----:B------:R-:W-:Y:S01]  /*10ce0*/  BAR.SYNC.DEFER_BLOCKING 0x0 ;  /* 0x0000000000007b1d */ /* 0x000fe20000010000 */
[----:B------:R-:W-:Y:S01]  /*10cf0*/  SHF.R.S32.HI R128, RZ, 0x1f, R229 ;  /* 0x0000001fff807819 */ /* 0x000fe200000114e5 */
[C---:B------:R-:W-:Y:S01]  /*10d00*/  IMAD R0, R229.reuse, UR5, RZ ;  /* 0x00000005e5007c24 */ /* 0x040fe2000f8e02ff */
[----:B------:R-:W-:Y:S03]  /*10d10*/  PLOP3.LUT P3, PT, PT, PT, UP2, 0x80, 0x0 ;  /* 0x000000000000781c */ /* 0x000fe60003f6f028 */
[----:B------:R-:W-:Y:S01]  /*10d20*/  IMAD R0, R128, UR16, R0 ;  /* 0x0000001080007c24 */ /* 0x000fe2000f8e0200 */
[----:B-----5:R-:W-:Y:S06]  /*10d30*/  LDSM.16.M88.4 R96, [R219+0x6100] ;  /* 0x00610000db60783b */ /* 0x020fec0000000200 */
[----:B--2---:R-:W2:Y:S06]  /*10d40*/  LDSM.16.M88.4 R16, [R212+0x3100] ;  /* 0x00310000d410783b */ /* 0x004eac0000000200 */
[----:B------:R-:W3:Y:S06]  /*10d50*/  LDSM.16.M88.4 R92, [R219+0x8100] ;  /* 0x00810000db5c783b */ /* 0x000eec0000000200 */
[----:B-1----:R-:W4:Y:S06]  /*10d60*/  LDL.64 R2, [R1] ;  /* 0x0000000001027983 */ /* 0x002f2c0000100a00 */
[----:B------:R-:W1:Y:S06]  /*10d70*/  LDSM.16.M88.4 R32, [R212+0x3900] ;  /* 0x00390000d420783b */ /* 0x000e6c0000000200 */
[----:B------:R-:W4:Y:S06]  /*10d80*/  LDL.64 R234, [R1+0x28] ;  /* 0x0000280001ea7983 */ /* 0x000f2c0000100a00 */
[----:B------:R-:W1:Y:S06]  /*10d90*/  LDSM.16.M88.4 R48, [R212+0x4100] ;  /* 0x00410000d430783b */ /* 0x000e6c0000000200 */
[----:B------:R-:W4:Y:S01]  /*10da0*/  LDL.64 R232, [R1+0x38] ;  /* 0x0000380001e87983 */ /* 0x000f220000100a00 */
[-C--:B--2---:R-:W-:Y:S05]  /*10db0*/  HMMA.16816.F32 R4, R96, R16.reuse, RZ ;  /* 0x000000106004723c */ /* 0x084fea00000018ff */
[----:B------:R-:W2:Y:S03]  /*10dc0*/  LDSM.16.M88.4 R64, [R212+0x4900] ;  /* 0x00490000d440783b */ /* 0x000ea60000000200 */
[C---:B---3--:R-:W-:Y:S03]  /*10dd0*/  HMMA.16816.F32 R8, R92.reuse, R16, RZ ;  /* 0x000000105c08723c */ /* 0x048fe600000018ff */
[----:B------:R-:W3:Y:S06]  /*10de0*/  LDL R135, [R1+0x20] ;  /* 0x0000200001877983 */ /* 0x000eec0000100800 */
[----:B------:R-:W2:Y:S01]  /*10df0*/  LDSM.16.M88.4 R80, [R212+0x5100] ;  /* 0x00510000d450783b */ /* 0x000ea20000000200 */
[-C--:B------:R-:W-:Y:S05]  /*10e00*/  HMMA.16816.F32 R12, R92, R18.reuse, RZ ;  /* 0x000000125c0c723c */ /* 0x080fea00000018ff */
[----:B------:R-:W3:Y:S03]  /*10e10*/  LDL R130, [R1+0x18] ;  /* 0x0000180001827983 */ /* 0x000ee60000100800 */
[C---:B------:R-:W-:Y:S03]  /*10e20*/  HMMA.16816.F32 R16, R96.reuse, R18, RZ ;  /* 0x000000126010723c */ /* 0x040fe600000018ff */
[----:B------:R-:W2:Y:S05]  /*10e30*/  LDSM.16.M88.4 R172, [R212+0x5900] ;  /* 0x00590000d4ac783b */ /* 0x000eaa0000000200 */
[-C--:B-1----:R-:W-:Y:S01]  /*10e40*/  HMMA.16816.F32 R20, R96, R32.reuse, RZ ;  /* 0x000000206014723c */ /* 0x082fe200000018ff */
[----:B------:R-:W-:Y:S06]  /*10e50*/  LDSM.16.M88.4 R176, [R222+0x6100] ;  /* 0x00610000deb0783b */ /* 0x000fec0000000200 */
[----:B------:R-:W1:Y:S01]  /*10e60*/  LDSM.16.M88.4 R180, [R223] ;  /* 0x00000000dfb4783b */ /* 0x000e620000000200 */
[C---:B------:R-:W-:Y:S05]  /*10e70*/  HMMA.16816.F32 R24, R92.reuse, R32, RZ ;  /* 0x000000205c18723c */ /* 0x040fea00000018ff */
[----:B------:R-:W1:Y:S03]  /*10e80*/  LDSM.16.M88.4 R184, [R222+0x8100] ;  /* 0x00810000deb8783b */ /* 0x000e660000000200 */
[-C--:B------:R-:W-:Y:S03]  /*10e90*/  HMMA.16816.F32 R28, R92, R34.reuse, RZ ;  /* 0x000000225c1c723c */ /* 0x080fe600000018ff */
[----:B------:R-:W1:Y:S05]  /*10ea0*/  LDSM.16.M88.4 R188, [R228] ;  /* 0x00000000e4bc783b */ /* 0x000e6a0000000200 */
[C---:B------:R-:W-:Y:S01]  /*10eb0*/  HMMA.16816.F32 R32, R96.reuse, R34, RZ ;  /* 0x000000226020723c */ /* 0x040fe200000018ff */
[----:B------:R-:W-:Y:S06]  /*10ec0*/  LDSM.16.M88.4 R192, [R225] ;  /* 0x00000000e1c0783b */ /* 0x000fec0000000200 */
[----:B------:R-:W-:Y:S01]  /*10ed0*/  LDSM.16.M88.4 R196, [R224] ;  /* 0x00000000e0c4783b */ /* 0x000fe20000000200 */
[-C--:B------:R-:W-:Y:S08]  /*10ee0*/  HMMA.16816.F32 R36, R96, R48.reuse, RZ ;  /* 0x000000306024723c */ /* 0x080ff000000018ff */
[C---:B------:R-:W-:Y:S08]  /*10ef0*/  HMMA.16816.F32 R40, R92.reuse, R48, RZ ;  /* 0x000000305c28723c */ /* 0x040ff000000018ff */
[-C--:B------:R-:W-:Y:S08]  /*10f00*/  HMMA.16816.F32 R44, R92, R50.reuse, RZ ;  /* 0x000000325c2c723c */ /* 0x080ff000000018ff */
[C---:B------:R-:W-:Y:S08]  /*10f10*/  HMMA.16816.F32 R48, R96.reuse, R50, RZ ;  /* 0x000000326030723c */ /* 0x040ff000000018ff */
[-C--:B--2---:R-:W-:Y:S08]  /*10f20*/  HMMA.16816.F32 R52, R96, R64.reuse, RZ ;  /* 0x000000406034723c */ /* 0x084ff000000018ff */
        /* <DEDUP_REMOVED lines=11> */
[----:B------:R-:W2:Y:S07]  /*10fe0*/  LDSM.16.M88.4 R172, [R227] ;  /* 0x00000000e3ac783b */ /* 0x000eae0000000200 */
[-C--:B-1----:R-:W-:Y:S08]  /*10ff0*/  HMMA.16816.F32 R4, R176, R180.reuse, R4 ;  /* 0x000000b4b004723c */ /* 0x082ff00000001804 */
[C---:B------:R-:W-:Y:S08]  /*11000*/  HMMA.16816.F32 R8, R184.reuse, R180, R8 ;  /* 0x000000b4b808723c */ /* 0x040ff00000001808 */
[-C--:B------:R-:W-:Y:S08]  /*11010*/  HMMA.16816.F32 R12, R184, R182.reuse, R12 ;  /* 0x000000b6b80c723c */ /* 0x080ff0000000180c */
[C---:B------:R-:W-:Y:S01]  /*11020*/  HMMA.16816.F32 R16, R176.reuse, R182, R16 ;  /* 0x000000b6b010723c */ /* 0x040fe20000001810 */
[----:B------:R-:W1:Y:S07]  /*11030*/  LDSM.16.M88.4 R180, [R226] ;  /* 0x00000000e2b4783b */ /* 0x000e6e0000000200 */
[-C--:B------:R-:W-:Y:S08]  /*11040*/  HMMA.16816.F32 R20, R176, R188.reuse, R20 ;  /* 0x000000bcb014723c */ /* 0x080ff00000001814 */
[C---:B------:R-:W-:Y:S08]  /*11050*/  HMMA.16816.F32 R24, R184.reuse, R188, R24 ;  /* 0x000000bcb818723c */ /* 0x040ff00000001818 */
[-C--:B------:R-:W-:Y:S08]  /*11060*/  HMMA.16816.F32 R28, R184, R190.reuse, R28 ;  /* 0x000000beb81c723c */ /* 0x080ff0000000181c */
[C---:B------:R-:W-:Y:S08]  /*11070*/  HMMA.16816.F32 R32, R176.reuse, R190, R32 ;  /* 0x000000beb020723c */ /* 0x040ff00000001820 */
[-C--:B--2---:R-:W-:Y:S08]  /*11080*/  HMMA.16816.F32 R36, R176, R172.reuse, R36 ;  /* 0x000000acb024723c */ /* 0x084ff00000001824 */
[C---:B------:R-:W-:Y:S08]  /*11090*/  HMMA.16816.F32 R40, R184.reuse, R172, R40 ;  /* 0x000000acb828723c */ /* 0x040ff00000001828 */
[-C--:B------:R-:W-:Y:S04]  /*110a0*/  HMMA.16816.F32 R44, R184, R174.reuse, R44 ;  /* 0x000000aeb82c723c */ /* 0x080fe8000000182c */
[----:B----4-:R-:W-:Y:S04]  /*110b0*/  IMAD.WIDE.U32 R2, R229, UR16, R2 ;  /* 0x00000010e5027c25 */ /* 0x010fe8000f8e0002 */
[C---:B------:R-:W-:Y:S04]  /*110c0*/  HMMA.16816.F32 R48, R176.reuse, R174, R48 ;  /* 0x000000aeb030723c */ /* 0x040fe80000001830 */
[----:B------:R-:W-:Y:S01]  /*110d0*/  IMAD.IADD R0, R3, 0x1, R0 ;  /* 0x0000000103007824 */ /* 0x000fe200078e0200 */
[C---:B------:R-:W-:Y:S03]  /*110e0*/  LEA R202, P0, R2.reuse, c[0x0][0x1f8], 0x1 ;  /* 0x00007e0002ca7a11 */ /* 0x040fe600078008ff */
[-C--:B-1----:R-:W-:Y:S04]  /*110f0*/  HMMA.16816.F32 R52, R176, R180.reuse, R52 ;  /* 0x000000b4b034723c */ /* 0x082fe80000001834 */
[----:B------:R-:W-:Y:S02]  /*11100*/  LEA.HI.X R203, R2, c[0x0][0x1fc], R0, 0x1, P0 ;  /* 0x00007f0002cb7a11 */ /* 0x000fe400000f0c00 */
[----:B------:R-:W-:Y:S02]  /*11110*/  IADD3 R128, P0, R202, UR10, RZ ;  /* 0x0000000aca807c10 */ /* 0x000fe4000ff1e0ff */
[C---:B------:R-:W-:Y:S01]  /*11120*/  HMMA.16816.F32 R56, R184.reuse, R180, R56 ;  /* 0x000000b4b838723c */ /* 0x040fe20000001838 */
[----:B------:R-:W-:Y:S01]  /*11130*/  @!PT LDS RZ, [RZ] ;  /* 0x00000000fffff984 */ /* 0x000fe20000000800 */
[----:B------:R-:W-:Y:S01]  /*11140*/  @!PT LDS RZ, [RZ] ;  /* 0x00000000fffff984 */ /* 0x000fe20000000800 */
[----:B------:R-:W-:Y:S01]  /*11150*/  @!PT LDS RZ, [RZ] ;  /* 0x00000000fffff984 */ /* 0x000fe20000000800 */
[----:B------:R1:W-:Y:S03]  /*11160*/  LDGSTS.E.BYPASS.LTC128B.128 [R231+0x100], [R202.64], !P6 ;  /* 0x00100000cae77fae */ /* 0x0003e6000f101d4c */
[----:B------:R-:W-:Y:S02]  /*11170*/  IADD3.X R129, R203, UR9, RZ, P0, !PT ;  /* 0x00000009cb817c10 */ /* 0x000fe400087fe4ff */
[----:B------:R-:W-:Y:S02]  /*11180*/  IADD3 R200, P1, R128, UR10, RZ ;  /* 0x0000000a80c87c10 */ /* 0x000fe4000ff3e0ff */
[-C--:B------:R-:W-:Y:S01]  /*11190*/  HMMA.16816.F32 R60, R184, R182.reuse, R60 ;  /* 0x000000b6b83c723c */ /* 0x080fe2000000183c */
[----:B------:R2:W-:Y:S03]  /*111a0*/  LDGSTS.E.BYPASS.LTC128B.128 [R231+0x900], [R128.64], !P6 ;  /* 0x0090000080e77fae */ /* 0x0005e6000f101d4c */
        /* <DEDUP_REMOVED lines=9> */
[----:B------:R-:W-:Y:S02]  /*11240*/  PLOP3.LUT P1, PT, PT, PT, UP2, 0x80, 0x0 ;  /* 0x000000000000781c */ /* 0x000fe40003f2f028 */
[C---:B------:R-:W-:Y:S01]  /*11250*/  HMMA.16816.F32 R72, R184.reuse, R192, R72 ;  /* 0x000000c0b848723c */ /* 0x040fe20000001848 */
[----:B------:R3:W-:Y:S03]  /*11260*/  LDGSTS.E.BYPASS.LTC128B.128 [R231+0x2100], [R188.64], !P6 ;  /* 0x02100000bce77fae */ /* 0x0007e6000f101d4c */
[----:B--2---:R-:W-:Y:S04]  /*11270*/  IADD3 R128, P0, R188, UR10, RZ ;  /* 0x0000000abc807c10 */ /* 0x004fe8000ff1e0ff */
[-C--:B------:R-:W-:Y:S04]  /*11280*/  HMMA.16816.F32 R76, R184, R194.reuse, R76 ;  /* 0x000000c2b84c723c */ /* 0x080fe8000000184c */
[----:B------:R-:W-:Y:S02]  /*11290*/  IADD3.X R129, R189, UR9, RZ, P0, !PT ;  /* 0x00000009bd817c10 */ /* 0x000fe400087fe4ff */
[C---:B------:R-:W-:Y:S02]  /*112a0*/  ISETP.GT.AND P0, PT, R229.reuse, UR8, PT ;  /* 0x00000008e5007c0c */ /* 0x040fe4000bf04270 */
[C---:B------:R-:W-:Y:S01]  /*112b0*/  HMMA.16816.F32 R80, R176.reuse, R194, R80 ;  /* 0x000000c2b050723c */ /* 0x040fe20000001850 */
[----:B------:R2:W-:Y:S06]  /*112c0*/  LDGSTS.E.BYPASS.LTC128B.128 [R231+0x2900], [R128.64], !P6 ;  /* 0x0290000080e77fae */ /* 0x0005ec000f101d4c */
[----:B-1----:R-:W-:Y:S01]  /*112d0*/  LDSM.16.M88.4 R200, [R218+0x3100] ;  /* 0x00310000dac8783b */ /* 0x002fe20000000200 */
[-C--:B------:R-:W-:Y:S04]  /*112e0*/  HMMA.16816.F32 R84, R176, R196.reuse, R84 ;  /* 0x000000c4b054723c */ /* 0x080fe80000001854 */
[----:B------:R-:W-:Y:S01]  /*112f0*/  @P0 IADD3 R0, R229, -0x1, RZ ;  /* 0xffffffffe5000810 */ /* 0x000fe20007ffe0ff */
[----:B---3--:R-:W1:Y:S01]  /*11300*/  LDSM.16.M88.4 R188, [R220+0x6100] ;  /* 0x00610000dcbc783b */ /* 0x008e620000000200 */
[----:B----4-:R-:W-:Y:S02]  /*11310*/  @P0 IMAD.MOV.U32 R3, RZ, RZ, R235 ;  /* 0x000000ffff030224 */ /* 0x010fe400078e00eb */
[C---:B------:R-:W-:Y:S03]  /*11320*/  HMMA.16816.F32 R88, R184.reuse, R196, R88 ;  /* 0x000000c4b858723c */ /* 0x040fe60000001858 */
[----:B------:R-:W3:Y:S01]  /*11330*/  LDSM.16.M88.4 R204, [R220+0x8100] ;  /* 0x00810000dccc783b */ /* 0x000ee20000000200 */
[----:B------:R-:W-:Y:S04]  /*11340*/  @P0 SHF.R.S32.HI R2, RZ, 0x1f, R0 ;  /* 0x0000001fff020819 */ /* 0x000fe80000011400 */
[-C--:B------:R-:W-:Y:S01]  /*11350*/  HMMA.16816.F32 R92, R184, R198.reuse, R92 ;  /* 0x000000c6b85c723c */ /* 0x080fe2000000185c */
[----:B------:R-:W0:Y:S03]  /*11360*/  LDGDEPBAR ;  /* 0x00000000000079af */ /* 0x000e260000000000 */
[----:B--2---:R-:W-:Y:S03]  /*11370*/  @P0 IMAD.WIDE.U32 R128, R0, c[0x0][0x1e0], RZ ;  /* 0x0000780000800a25 */ /* 0x004fe600078e00ff */
[----:B------:R-:W2:Y:S01]  /*11380*/  LDSM.16.M88.4 R208, [R218+0x3900] ;  /* 0x00390000dad0783b */ /* 0x000ea20000000200 */
[----:B------:R-:W-:Y:S04]  /*11390*/  HMMA.16816.F32 R96, R176, R198, R96 ;  /* 0x000000c6b060723c */ /* 0x000fe80000001860 */
[----:B------:R-:W-:Y:S01]  /*113a0*/  @P0 IMAD R2, R2, c[0x0][0x1e0], RZ ;  /* 0x0000780002020a24 */ /* 0x000fe200078e02ff */
[----:B------:R-:W4:Y:S03]  /*113b0*/  LDSM.16.M88.4 R172, [R218+0x4100] ;  /* 0x00410000daac783b */ /* 0x000f260000000200 */
[----:B------:R-:W-:Y:S03]  /*113c0*/  @P0 IMAD R2, R0, c[0x0][0x1e4], R2 ;  /* 0x0000790000020a24 */ /* 0x000fe600078e0202 */
[----:B------:R-:W2:Y:S01]  /*113d0*/  LDSM.16.M88.4 R180, [R218+0x4900] ;  /* 0x00490000dab4783b */ /* 0x000ea20000000200 */
[----:B------:R-:W-:Y:S02]  /*113e0*/  @P0 IMAD.IADD R0, R129, 0x1, R2 ;  /* 0x0000000181000824 */ /* 0x000fe400078e0202 */
[----:B------:R-:W-:Y:S02]  /*113f0*/  @P0 IMAD.MOV.U32 R2, RZ, RZ, R232 ;  /* 0x000000ffff020224 */ /* 0x000fe400078e00e8 */
[----:B------:R-:W-:Y:S01]  /*11400*/  @P0 IMAD R0, R0, 0x60, RZ ;  /* 0x0000006000000824 */ /* 0x000fe200078e02ff */
[----:B------:R-:W4:Y:S01]  /*11410*/  LDSM.16.M88.4 R176, [R218+0x5100] ;  /* 0x00510000dab0783b */ /* 0x000f220000000200 */
[----:B------:R-:W-:Y:S01]  /*11420*/  @P0 IMAD.WIDE.U32 R2, R128, 0x60, R2 ;  /* 0x0000006080020825 */ /* 0x000fe200078e0002 */
[-C--:B-1----:R-:W-:Y:S04]  /*11430*/  HMMA.16816.F32 R4, R188, R200.reuse, R4 ;  /* 0x000000c8bc04723c */ /* 0x082fe80000001804 */
[----:B------:R-:W1:Y:S01]  /*11440*/  LDSM.16.M88.4 R184, [R218+0x5900] ;  /* 0x00590000dab8783b */ /* 0x000e620000000200 */
[C---:B------:R-:W-:Y:S01]  /*11450*/  @P0 LEA R128, P2, R2.reuse, c[0x0][0x1c8], 0x1 ;  /* 0x0000720002800a11 */ /* 0x040fe200078408ff */
[----:B------:R-:W-:Y:S02]  /*11460*/  @P0 IMAD.IADD R0, R3, 0x1, R0 ;  /* 0x0000000103000824 */ /* 0x000fe400078e0200 */
[C---:B---3--:R-:W-:Y:S02]  /*11470*/  HMMA.16816.F32 R8, R204.reuse, R200, R8 ;  /* 0x000000c8cc08723c */ /* 0x048fe40000001808 */
[----:B------:R-:W-:Y:S02]  /*11480*/  LDSM.16.M88.4 R192, [R217] ;  /* 0x00000000d9c0783b */ /* 0x000fe40000000200 */
[----:B------:R-:W-:Y:S01]  /*11490*/  @P0 LEA.HI.X R129, R2, c[0x0][0x1cc], R0, 0x1, P2 ;  /* 0x0000730002810a11 */ /* 0x000fe200010f0c00 */
[----:B------:R-:W-:Y:S01]  /*114a0*/  @P1 IMAD.HI.U32 R0, R135, c[0x0][0x2c8], RZ ;  /* 0x0000b20087001a27 */ /* 0x000fe200078e00ff */
[----:B------:R-:W-:Y:S02]  /*114b0*/  @P0 IADD3 R2, P1, R128, UR6, RZ ;  /* 0x0000000680020c10 */ /* 0x000fe4000ff3e0ff */
[----:B------:R-:W-:Y:S01]  /*114c0*/  LDSM.16.M88.4 R196, [R221+0x8100] ;  /* 0x00810000ddc4783b */ /* 0x000fe20000000200 */
[-C--:B------:R-:W-:Y:S03]  /*114d0*/  HMMA.16816.F32 R12, R204, R202.reuse, R12 ;  /* 0x000000cacc0c723c */ /* 0x080fe6000000180c */
[----:B------:R-:W-:Y:S02]  /*114e0*/  @P0 IADD3.X R3, R129, UR7, RZ, P1, !PT ;  /* 0x0000000781030c10 */ /* 0x000fe40008ffe4ff */
[----:B------:R-:W-:Y:S03]  /*114f0*/  @P3 SHF.R.U32.HI R135, RZ, c[0x0][0x2cc], R0 ;  /* 0x0000b300ff873a19 */ /* 0x000fe60000011600 */
[C---:B------:R-:W-:Y:S01]  /*11500*/  HMMA.16816.F32 R16, R188.reuse, R202, R16 ;  /* 0x000000cabc10723c */ /* 0x040fe20000001810 */
[----:B------:R-:W-:Y:S07]  /*11510*/  LDSM.16.M88.4 R200, [R217+0x800] ;  /* 0x00080000d9c8783b */ /* 0x000fee0000000200 */
[-C--:B--2---:R-:W-:Y:S08]  /*11520*/  HMMA.16816.F32 R20, R188, R208.reuse, R20 ;  /* 0x000000d0bc14723c */ /* 0x084ff00000001814 */
[C---:B------:R-:W-:Y:S08]  /*11530*/  HMMA.16816.F32 R24, R204.reuse, R208, R24 ;  /* 0x000000d0cc18723c */ /* 0x040ff00000001818 */
[-C--:B------:R-:W-:Y:S08]  /*11540*/  HMMA.16816.F32 R28, R204, R210.reuse, R28 ;  /* 0x000000d2cc1c723c */ /* 0x080ff0000000181c */
[C---:B------:R-:W-:Y:S08]  /*11550*/  HMMA.16816.F32 R32, R188.reuse, R210, R32 ;  /* 0x000000d2bc20723c */ /* 0x040ff00000001820 */
[-C--:B----4-:R-:W-:Y:S08]  /*11560*/  HMMA.16816.F32 R36, R188, R172.reuse, R36 ;  /* 0x000000acbc24723c */ /* 0x090ff00000001824 */
        /* <DEDUP_REMOVED lines=14> */
[-C--:B-1----:R-:W-:Y:S08]  /*11650*/  HMMA.16816.F32 R84, R188, R184.reuse, R84 ;  /* 0x000000b8bc54723c */ /* 0x082ff00000001854 */
[C---:B------:R-:W-:Y:S08]  /*11660*/  HMMA.16816.F32 R88, R204.reuse, R184, R88 ;  /* 0x000000b8cc58723c */ /* 0x040ff00000001858 */
[-C--:B------:R-:W-:Y:S08]  /*11670*/  HMMA.16816.F32 R92, R204, R186.reuse, R92 ;  /* 0x000000bacc5c723c */ /* 0x080ff0000000185c */
[----:B------:R-:W-:Y:S01]  /*11680*/  HMMA.16816.F32 R96, R188, R186, R96 ;  /* 0x000000babc60723c */ /* 0x000fe20000001860 */
[----:B------:R-:W1:Y:S07]  /*11690*/  LDSM.16.M88.4 R184, [R217+0x2000] ;  /* 0x00200000d9b8783b */ /* 0x000e6e0000000200 */
[-C--:B--2---:R-:W-:Y:S08]  /*116a0*/  HMMA.16816.F32 R4, R172, R192.reuse, R4 ;  /* 0x000000c0ac04723c */ /* 0x084ff00000001804 */
[C---:B------:R-:W-:Y:S08]  /*116b0*/  HMMA.16816.F32 R8, R196.reuse, R192, R8 ;  /* 0x000000c0c408723c */ /* 0x040ff00000001808 */
[-C--:B------:R-:W-:Y:S08]  /*116c0*/  HMMA.16816.F32 R12, R196, R194.reuse, R12 ;  /* 0x000000c2c40c723c */ /* 0x080ff0000000180c */
[C---:B------:R-:W-:Y:S08]  /*116d0*/  HMMA.16816.F32 R16, R172.reuse, R194, R16 ;  /* 0x000000c2ac10723c */ /* 0x040ff00000001810 */
[-C--:B------:R-:W-:Y:S08]  /*116e0*/  HMMA.16816.F32 R20, R172, R200.reuse, R20 ;  /* 0x000000c8ac14723c */ /* 0x080ff00000001814 */
[C---:B------:R-:W-:Y:S08]  /*116f0*/  HMMA.16816.F32 R24, R196.reuse, R200, R24 ;  /* 0x000000c8c418723c */ /* 0x040ff00000001818 */
[-C--:B------:R-:W-:Y:S08]  /*11700*/  HMMA.16816.F32 R28, R196, R202.reuse, R28 ;  /* 0x000000cac41c723c */ /* 0x080ff0000000181c */
[C---:B------:R-:W-:Y:S08]  /*11710*/  HMMA.16816.F32 R32, R172.reuse, R202, R32 ;  /* 0x000000caac20723c */ /* 0x040ff00000001820 */
[-C--:B---3--:R-:W-:Y:S08]  /*11720*/  HMMA.16816.F32 R36, R172, R180.reuse, R36 ;  /* 0x000000b4ac24723c */ /* 0x088ff00000001824 */
[C---:B------:R-:W-:Y:S07]  /*11730*/  HMMA.16816.F32 R40, R196.reuse, R180, R40 ;  /* 0x000000b4c428723c */ /* 0x040fee0000001828 */
[----:B------:R-:W-:Y:S01]  /*11740*/  @P0 IADD3 R180, P2, R2, UR6, RZ ;  /* 0x0000000602b40c10 */ /* 0x000fe2000ff5e0ff */
[-C--:B------:R-:W-:Y:S04]  /*11750*/  HMMA.16816.F32 R44, R196, R182.reuse, R44 ;  /* 0x000000b6c42c723c */ /* 0x080fe8000000182c */
[----:B------:R-:W-:Y:S04]  /*11760*/  @P0 IADD3.X R181, R3, UR7, RZ, P2, !PT ;  /* 0x0000000703b50c10 */ /* 0x000fe800097fe4ff */
[C---:B------:R-:W-:Y:S08]  /*11770*/  HMMA.16816.F32 R48, R172.reuse, R182, R48 ;  /* 0x000000b6ac30723c */ /* 0x040ff00000001830 */
[-C--:B----4-:R-:W-:Y:S08]  /*11780*/  HMMA.16816.F32 R52, R172, R176.reuse, R52 ;  /* 0x000000b0ac34723c */ /* 0x090ff00000001834 */
[C---:B------:R-:W-:Y:S08]  /*11790*/  HMMA.16816.F32 R56, R196.reuse, R176, R56 ;  /* 0x000000b0c438723c */ /* 0x040ff00000001838 */
[-C--:B------:R-:W-:Y:S08]  /*117a0*/  HMMA.16816.F32 R60, R196, R178.reuse, R60 ;  /* 0x000000b2c43c723c */ /* 0x080ff0000000183c */
[C---:B------:R-:W-:Y:S01]  /*117b0*/  HMMA.16816.F32 R64, R172.reuse, R178, R64 ;  /* 0x000000b2ac40723c */ /* 0x040fe20000001840 */
[----:B------:R-:W2:Y:S01]  /*117c0*/  LDSM.16.M88.4 R176, [R217+0x2800] ;  /* 0x00280000d9b0783b */ /* 0x000ea20000000200 */
[----:B------:R-:W-:Y:S05]  /*117d0*/  DEPBAR.LE SB0, 0x0 ;  /* 0x000080000000791a */ /* 0x000fea0000000000 */
[----:B------:R-:W-:Y:S01]  /*117e0*/  BAR.SYNC.DEFER_BLOCKING 0x0 ;  /* 0x0000000000007b1d */ /* 0x000fe20000010000 */
[-C--:B-1----:R-:W-:Y:S08]  /*117f0*/  HMMA.16816.F32 R68, R172, R184.reuse, R68 ;  /* 0x000000b8ac44723c */ /* 0x082ff00000001844 */
[C---:B------:R-:W-:Y:S08]  /*11800*/  HMMA.16816.F32 R72, R196.reuse, R184, R72 ;  /* 0x000000b8c448723c */ /* 0x040ff00000001848 */
[-C--:B------:R-:W-:Y:S01]  /*11810*/  HMMA.16816.F32 R76, R196, R186.reuse, R76 ;  /* 0x000000bac44c723c */ /* 0x080fe2000000184c */
[----:B------:R-:W-:Y:S01]  /*11820*/  @!PT LDS RZ, [RZ] ;  /* 0x00000000fffff984 */ /* 0x000fe20000000800 */
[----:B------:R-:W-:Y:S01]  /*11830*/  @!PT LDS RZ, [RZ] ;  /* 0x00000000fffff984 */ /* 0x000fe20000000800 */
[----:B------:R-:W-:Y:S01]  /*11840*/  @!PT LDS RZ, [RZ] ;  /* 0x00000000fffff984 */ /* 0x000fe20000000800 */
[----:B------:R1:W-:Y:S07]  /*11850*/  @P0 LDGSTS.E.BYPASS.LTC128B.128 [R231+0x3100], [R128.64], !P6 ;  /* 0x0310000080e70fae */ /* 0x0003ee000f101d4c */
[C---:B------:R-:W-:Y:S01]  /*11860*/  HMMA.16816.F32 R80, R172.reuse, R186, R80 ;  /* 0x000000baac50723c */ /* 0x040fe20000001850 */
[----:B------:R3:W-:Y:S07]  /*11870*/  @P0 LDGSTS.E.BYPASS.LTC128B.128 [R231+0x3900], [R2.64], !P6 ;  /* 0x0390000002e70fae */ /* 0x0007ee000f101d4c */
[-C--:B--2---:R-:W-:Y:S01]  /*11880*/  HMMA.16816.F32 R84, R172, R176.reuse, R84 ;  /* 0x000000b0ac54723c */ /* 0x084fe20000001854 */
[----:B------:R2:W-:Y:S07]  /*11890*/  @P0 LDGSTS.E.BYPASS.LTC128B.128 [R231+0x4100], [R180.64], !P6 ;  /* 0x04100000b4e70fae */ /* 0x0005ee000f101d4c */
[C---:B------:R-:W-:Y:S08]  /*118a0*/  HMMA.16816.F32 R88, R196.reuse, R176, R88 ;  /* 0x000000b0c458723c */ /* 0x040ff00000001858 */
[-C--:B------:R-:W-:Y:S04]  /*118b0*/  HMMA.16816.F32 R92, R196, R178.reuse, R92 ;  /* 0x000000b2c45c723c */ /* 0x080fe8000000185c */
[----:B-1----:R-:W-:Y:S04]  /*118c0*/  @P0 IADD3 R128, P1, R180, UR6, RZ ;  /* 0x00000006b4800c10 */ /* 0x002fe8000ff3e0ff */
[----:B------:R-:W-:Y:S01]  /*118d0*/  @P0 IADD3.X R129, R181, UR7, RZ, P1, !PT ;  /* 0x00000007b5810c10 */ /* 0x000fe20008ffe4ff */
[----:B------:R-:W-:Y:S04]  /*118e0*/  HMMA.16816.F32 R96, R172, R178, R96 ;  /* 0x000000b2ac60723c */ /* 0x000fe80000001860 */
[----:B------:R1:W-:Y:S01]  /*118f0*/  @P0 LDGSTS.E.BYPASS.LTC128B.128 [R231+0x4900], [R128.64], !P6 ;  /* 0x0490000080e70fae */ /* 0x0003e2000f101d4c */
[----:B---3--:R-:W-:Y:S04]  /*11900*/  @P0 IADD3 R2, P2, R128, UR6, RZ ;  /* 0x0000000680020c10 */ /* 0x008fe8000ff5e0ff */
[----:B------:R-:W-:Y:S03]  /*11910*/  @P0 IADD3.X R3, R129, UR7, RZ, P2, !PT ;  /* 0x0000000781030c10 */ /* 0x000fe600097fe4ff */
[----:B------:R-:W-:Y:S02]  /*11920*/  @P0 IADD3 R176, P1, R2, UR6, RZ ;  /* 0x0000000602b00c10 */ /* 0x000fe4000ff3e0ff */
[----:B------:R3:W-:Y:S02]  /*11930*/  @P0 LDGSTS.E.BYPASS.LTC128B.128 [R231+0x5100], [R2.64], !P6 ;  /* 0x0510000002e70fae */ /* 0x0007e4000f101d4c */
[----:B------:R-:W-:Y:S05]  /*11940*/  @P0 IADD3.X R177, R3, UR7, RZ, P1, !PT ;  /* 0x0000000703b10c10 */ /* 0x000fea0008ffe4ff */
[----:B------:R2:W-:Y:S01]  /*11950*/  @P0 LDGSTS.E.BYPASS.LTC128B.128 [R231+0x5900], [R176.64], !P6 ;  /* 0x05900000b0e70fae */ /* 0x0005e2000f101d4c */
[----:B------:R-:W-:Y:S05]  /*11960*/  PLOP3.LUT P0, PT, PT, PT, UP1, 0x40, 0x0 ;  /* 0x000000000000781c */ /* 0x000fea0003f0e818 */
[----:B------:R-:W0:Y:S01]  /*11970*/  LDGDEPBAR ;  /* 0x00000000000079af */ /* 0x000e220000000000 */
[----:B-1----:R-:W-:Y:S05]  /*11980*/  IMAD R129, R229, -0x60, RZ ;  /* 0xffffffa0e5817824 */ /* 0x002fea00078e02ff */
[----:B------:R-:W3:Y:S01]  /*11990*/  SHFL.IDX PT, R128, R135, RZ, 0x1c1f ;  /* 0x001c1fff87807589 */ /* 0x000ee200000e0000 */
[----:B------:R-:W-:Y:S01]  /*119a0*/  IMAD.IADD R174, R129, 0x1, -R130 ;  /* 0x0000000181ae7824 */ /* 0x000fe200078e0a82 */
[----:B------:R-:W-:Y:S04]  /*119b0*/  IADD3 R173, -R130, 0x1, R129 ;  /* 0x0000000182ad7810 */ /* 0x000fe80007ffe181 */
[----:B------:R-:W-:Y:S04]  /*119c0*/  IADD3 R173, R173, c[0x0][0x1d0], RZ ;  /* 0x00007400adad7a10 */ /* 0x000fe80007ffe0ff */
[----:B------:R-:W-:Y:S04]  /*119d0*/  IADD3 R173, R173, -c[0x0][0x168], RZ ;  /* 0x80005a00adad7a10 */ /* 0x000fe80007ffe0ff */
[C---:B------:R-:W-:Y:S02]  /*119e0*/  IADD3 R172, R173.reuse, c[0x0][0x328], RZ ;  /* 0x0000ca00adac7a10 */ /* 0x040fe40007ffe0ff */
[----:B------:R-:W-:Y:S03]  /*119f0*/  IADD3 R173, R173, UR11, RZ ;  /* 0x0000000badad7c10 */ /* 0x000fe6000fffe0ff */
[--C-:B---3--:R-:W-:Y:S02]  /*11a00*/  IMAD.IADD R2, R172, 0x1, R128.reuse ;  /* 0x00000001ac027824 */ /* 0x108fe400078e0280 */
[----:B------:R-:W-:Y:S01]  /*11a10*/  IMAD.IADD R0, R173, 0x1, R128 ;  /* 0x00000001ad007824 */ /* 0x000fe200078e0280 */
[----:B------:R-:W-:-:S05]  /*11a20*/  @P0 BRA `(.L_x_923) ;  /* 0x0000018000000947 */ /* 0x000fca0003800000 */
[----:B--2---:R-:W-:Y:S01]  /*11a30*/  IADD3 R3, R128, c[0x0][0x1d0], RZ ;  /* 0x0000740080037a10 */ /* 0x004fe20007ffe0ff */
        /* <DEDUP_REMOVED lines=13> */
.L_x_925:
[----:B------:R-:W-:Y:S04]  /*11b10*/  MOV R128, c[0x0][0x32c] ;  /* 0x0000cb0000807a02 */ /* 0x000fe80000000f00 */
[----:B------:R-:W-:Y:S11]  /*11b20*/  ISETP.NE.AND P0, PT, R128, 0x1, PT ;  /* 0x000000018000780c */ /* 0x000ff60003f05270 */
[----:B------:R-:W-:Y:S02]  /*11b30*/  @!UPT UIADD3 URZ, URZ, URZ, URZ ;  /* 0x0000003f3f3ff290 */ /* 0x000fe4000fffe03f */
[----:B------:R-:W-:Y:S05]  /*11b40*/  @P0 IMAD.HI.U32 R128, R3, c[0x0][0x330], RZ ;  /* 0x0000cc0003800a27 */ /* 0x000fea00078e00ff */
[----:B------:R-:W-:Y:S02]  /*11b50*/  @P0 SHF.R.U32.HI R3, RZ, c[0x0][0x334], R128 ;  /* 0x0000cd00ff030a19 */ /* 0x000fe40000011680 */
.L_x_926:
[----:B------:R-:W-:Y:S05]  /*11b60*/  BSYNC B0 ;  /* 0x0000000000007941 */ /* 0x000fea0003800000 */
.L_x_924:
[----:B------:R-:W-:Y:S05]  /*11b70*/  IMAD R3, R3, c[0x0][0x32c], R174 ;  /* 0x0000cb0003037a24 */ /* 0x000fea00078e02ae */
[----:B------:R-:W-:Y:S02]  /*11b80*/  IADD3 R128, R3, c[0x0][0x32c], RZ ;  /* 0x0000cb0003807a10 */ /* 0x000fe40007ffe0ff */
[----:B------:R-:W-:Y:S02]  /*11b90*/  IMNMX R0, R0, R3, !PT ;  /* 0x0000000300007217 */ /* 0x000fe40007800200 */
[----:B------:R-:W-:Y:S02]  /*11ba0*/  IMNMX R2, R2, R128, PT ;  /* 0x0000008002027217 */ /* 0x000fe40003800200 */
.L_x_923:
[----:B--2---:R-:W-:Y:S01]  /*11bb0*/  PLOP3.LUT P0, PT, PT, PT, UP1, 0x40, 0x0 ;  /* 0x000000000000781c */ /* 0x004fe20003f0e818 */
        /* <DEDUP_REMOVED lines=18> */
.L_x_929:
[----:B------:R-:W-:Y:S04]  /*11ce0*/  MOV R175, c[0x0][0x32c] ;  /* 0x0000cb0000af7a02 */ /* 0x000fe80000000f00 */
[----:B------:R-:W-:Y:S11]  /*11cf0*/  ISETP.NE.AND P0, PT, R175, 0x1, PT ;  /* 0x00000001af00780c */ /* 0x000ff60003f05270 */
[----:B------:R-:W-:Y:S02]  /*11d00*/  @!UPT UIADD3 URZ, URZ, URZ, URZ ;  /* 0x0000003f3f3ff290 */ /* 0x000fe4000fffe03f */
[----:B------:R-:W-:Y:S05]  /*11d10*/  @P0 IMAD.HI.U32 R175, R130, c[0x0][0x330], RZ ;  /* 0x0000cc0082af0a27 */ /* 0x000fea00078e00ff */
[----:B------:R-:W-:Y:S02]  /*11d20*/  @P0 SHF.R.U32.HI R130, RZ, c[0x0][0x334], R175 ;  /* 0x0000cd00ff820a19 */ /* 0x000fe400000116af */
.L_x_930:
[----:B------:R-:W-:Y:S05]  /*11d30*/  BSYNC B0 ;  /* 0x0000000000007941 */ /* 0x000fea0003800000 */
.L_x_928:
[----:B------:R-:W-:Y:S05]  /*11d40*/  IMAD R130, R130, c[0x0][0x32c], R174 ;  /* 0x0000cb0082827a24 */ /* 0x000fea00078e02ae */
[----:B------:R-:W-:Y:S02]  /*11d50*/  IADD3 R175, R130, c[0x0][0x32c], RZ ;  /* 0x0000cb0082af7a10 */ /* 0x000fe40007ffe0ff */
[----:B------:R-:W-:Y:S02]  /*11d60*/  IMNMX R3, R3, R130, !PT ;  /* 0x0000008203037217 */ /* 0x000fe40007800200 */
[----:B------:R-:W-:Y:S02]  /*11d70*/  IMNMX R128, R128, R175, PT ;  /* 0x000000af80807217 */ /* 0x000fe40003800200 */
.L_x_927:
[C---:B------:R-:W-:Y:S02]  /*11d80*/  ISETP.GE.AND P0, PT, R129.reuse, 0x9, PT ;  /* 0x000000098100780c */ /* 0x040fe40003f06270 */
[C---:B------:R-:W-:Y:S02]  /*11d90*/  ISETP.GE.AND P1, PT, R129.reuse, 0x2, PT ;  /* 0x000000028100780c */ /* 0x040fe40003f26270 */
[----:B------:R-:W-:Y:S02]  /*11da0*/  P2R R181, PR, RZ, 0x1 ;  /* 0x00000001ffb57803 */ /* 0x000fe40000000000 */
[C---:B------:R-:W-:Y:S02]  /*11db0*/  ISETP.GT.AND P0, PT, R0.reuse, 0x8, !P0 ;  /* 0x000000080000780c */ /* 0x040fe40004704270 */
[----:B------:R-:W-:Y:S02]  /*11dc0*/  P2R R182, PR, RZ, 0x2 ;  /* 0x00000002ffb67803 */ /* 0x000fe40000000000 */
[----:B------:R-:W-:Y:S02]  /*11dd0*/  ISETP.GT.AND P1, PT, R0, 0x1, !P1 ;  /* 0x000000010000780c */ /* 0x000fe40004f24270 */
[C---:B------:R-:W-:Y:S02]  /*11de0*/  ISETP.GE.AND P2, PT, R129.reuse, 0x11, PT ;  /* 0x000000118100780c */ /* 0x040fe40003f46270 */
[C---:B------:R-:W-:Y:S02]  /*11df0*/  ISETP.LT.OR P0, PT, R2.reuse, 0x9, P0 ;  /* 0x000000090200780c */ /* 0x040fe40000701670 */
[----:B------:R-:W-:Y:S02]  /*11e00*/  ISETP.LT.OR P1, PT, R2, 0x2, P1 ;  /* 0x000000020200780c */ /* 0x000fe40000f21670 */
[----:B------:R-:W-:Y:S02]  /*11e10*/  ISETP.GE.AND P3, PT, R129, 0xa, PT ;  /* 0x0000000a8100780c */ /* 0x000fe40003f66270 */
[----:B------:R-:W-:Y:S02]  /*11e20*/  FSEL R184, R16, -INF , !P0 ;  /* 0xff80000010b87808 */ /* 0x000fe40004000000 */
[C---:B------:R-:W-:Y:S02]  /*11e30*/  ISETP.GT.AND P0, PT, R0.reuse, 0x10, !P2 ;  /* 0x000000100000780c */ /* 0x040fe40005704270 */
        /* <DEDUP_REMOVED lines=15> */
[C---:B------:R-:W-:Y:S02]  /*11f30*/  ISETP.GE.AND P1, PT, R129.reuse, 0x1a, PT ;  /* 0x0000001a8100780c */ /* 0x040fe40003f26270 */
        /* <DEDUP_REMOVED lines=76> */
[----:B------:R-:W-:Y:S04]  /*12400*/  ISETP.GT.AND P0, PT, R0, 0x58, !P5 ;  /* 0x000000580000780c */ /* 0x000fe80006f04270 */
[----:B------:R-:W-:Y:S04]  /*12410*/  ISETP.LT.OR P0, PT, R2, 0x59, P0 ;  /* 0x000000590200780c */ /* 0x000fe80000701670 */
[----:B------:R-:W-:Y:S02]  /*12420*/  FSEL R246, R96, -INF , !P0 ;  /* 0xff80000060f67808 */ /* 0x000fe40004000000 */
[----:B------:R-:W-:Y:S04]  /*12430*/  ISETP.GT.AND P0, PT, R0, RZ, !P1 ;  /* 0x000000ff0000720c */ /* 0x000fe80004f04270 */
[----:B------:R-:W-:Y:S04]  /*12440*/  ISETP.LT.OR P0, PT, R2, 0x1, P0 ;  /* 0x000000010200780c */ /* 0x000fe80000701670 */
[----:B------:R-:W-:Y:S02]  /*12450*/  FSEL R52, R4, -INF , !P0 ;  /* 0xff80000004347808 */ /* 0x000fe40004000000 */
[----:B------:R-:W-:Y:S01]  /*12460*/  ISETP.GE.AND P0, PT, R129, 0x5a, PT ;  /* 0x0000005a8100780c */ /* 0x000fe20003f06270 */
[----:B------:R-:W1:Y:S03]  /*12470*/  SHFL.IDX PT, R4, R135, 0x2, 0x1c1f ;  /* 0x005c1f0087047f89 */ /* 0x000e6600000e0000 */
[----:B------:R-:W-:Y:S02]  /*12480*/  P2R R37, PR, RZ, 0x1 ;  /* 0x00000001ff257803 */ /* 0x000fe40000000000 */
[----:B------:R-:W-:Y:S04]  /*12490*/  ISETP.GT.AND P0, PT, R0, 0x59, !P0 ;  /* 0x000000590000780c */ /* 0x000fe80004704270 */
        /* <DEDUP_REMOVED lines=20> */
.L_x_933:
[----:B------:R-:W-:Y:S04]  /*125e0*/  MOV R49, c[0x0][0x32c] ;  /* 0x0000cb0000317a02 */ /* 0x000fe80000000f00 */
[----:B------:R-:W-:Y:S11]  /*125f0*/  ISETP.NE.AND P0, PT, R49, 0x1, PT ;  /* 0x000000013100780c */ /* 0x000ff60003f05270 */
[----:B------:R-:W-:Y:S02]  /*12600*/  @!UPT UIADD3 URZ, URZ, URZ, URZ ;  /* 0x0000003f3f3ff290 */ /* 0x000fe4000fffe03f */
[----:B------:R-:W-:Y:S05]  /*12610*/  @P0 IMAD.HI.U32 R49, R4, c[0x0][0x330], RZ ;  /* 0x0000cc0004310a27 */ /* 0x000fea00078e00ff */
[----:B------:R-:W-:Y:S02]  /*12620*/  @P0 SHF.R.U32.HI R4, RZ, c[0x0][0x334], R49 ;  /* 0x0000cd00ff040a19 */ /* 0x000fe40000011631 */
.L_x_934:
[----:B------:R-:W-:Y:S05]  /*12630*/  BSYNC B0 ;  /* 0x0000000000007941 */ /* 0x000fea0003800000 */
.L_x_932:
[----:B------:R-:W-:Y:S05]  /*12640*/  IMAD R4, R4, c[0x0][0x32c], R174 ;  /* 0x0000cb0004047a24 */ /* 0x000fea00078e02ae */
[----:B------:R-:W-:Y:S02]  /*12650*/  IADD3 R49, R4, c[0x0][0x32c], RZ ;  /* 0x0000cb0004317a10 */ /* 0x000fe40007ffe0ff */
[----:B------:R-:W-:Y:S02]  /*12660*/  IMNMX R0, R0, R4, !PT ;  /* 0x0000000400007217 */ /* 0x000fe40007800200 */
[----:B------:R-:W-:Y:S02]  /*12670*/  IMNMX R2, R2, R49, PT ;  /* 0x0000003102027217 */ /* 0x000fe40003800200 */
.L_x_931:
[----:B------:R-:W-:Y:S02]  /*12680*/  ISETP.NE.AND P0, PT, R181, RZ, PT ;  /* 0x000000ffb500720c */ /* 0x000fe40003f05270 */
[----:B------:R-:W-:Y:S02]  /*12690*/  P2R R4, PR, RZ, 0x10 ;  /* 0x00000010ff047803 */ /* 0x000fe40000000000 */
[----:B------:R-:W-:Y:S02]  /*126a0*/  ISETP.GT.AND P0, PT, R3, 0x8, !P0 ;  /* 0x000000080300780c */ /* 0x000fe40004704270 */
[----:B------:R-:W-:Y:S02]  /*126b0*/  P2R R49, PR, RZ, 0x40 ;  /* 0x00000040ff317803 */ /* 0x000fe40000000000 */
[----:B------:R-:W-:Y:S02]  /*126c0*/  ISETP.LT.OR P0, PT, R128, 0x9, P0 ;  /* 0x000000098000780c */ /* 0x000fe40000701670 */
[----:B------:R-:W-:Y:S02]  /*126d0*/  ISETP.NE.AND P6, PT, R37, RZ, PT ;  /* 0x000000ff2500720c */ /* 0x000fe40003fc5270 */
[----:B------:R-:W-:Y:S02]  /*126e0*/  FSEL R53, R18, -INF , !P0 ;  /* 0xff80000012357808 */ /* 0x000fe40004000000 */
[----:B------:R-:W-:Y:S04]  /*126f0*/  ISETP.NE.AND P0, PT, R180, RZ, PT ;  /* 0x000000ffb400720c */ /* 0x000fe80003f05270 */
[----:B------:R-:W-:Y:S04]  /*12700*/  ISETP.GT.AND P0, PT, R3, 0x9, !P0 ;  /* 0x000000090300780c */ /* 0x000fe80004704270 */
[C---:B------:R-:W-:Y:S04]  /*12710*/  ISETP.LT.OR P0, PT, R128.reuse, 0xa, P0 ;  /* 0x0000000a8000780c */ /* 0x040fe80000701670 */
[----:B------:R-:W-:Y:S02]  /*12720*/  FSEL R68, R19, -INF , !P0 ;  /* 0xff80000013447808 */ /* 0x000fe40004000000 */
[----:B------:R-:W-:Y:S04]  /*12730*/  ISETP.NE.AND P0, PT, R179, RZ, PT ;  /* 0x000000ffb300720c */ /* 0x000fe80003f05270 */
[C---:B------:R-:W-:Y:S04]  /*12740*/  ISETP.GT.AND P0, PT, R3.reuse, 0x10, !P0 ;  /* 0x000000100300780c */ /* 0x040fe80004704270 */
[----:B------:R-:W-:Y:S04]  /*12750*/  ISETP.LT.OR P0, PT, R128, 0x11, P0 ;  /* 0x000000118000780c */ /* 0x000fe80000701670 */
        /* <DEDUP_REMOVED lines=45> */
[C---:B------:R-:W-:Y:S02]  /*12a30*/  ISETP.GT.AND P0, PT, R3.reuse, 0x40, !P4 ;  /* 0x000000400300780c */ /* 0x040fe40006704270 */
[----:B------:R-:W-:Y:S02]  /*12a40*/  ISETP.NE.AND P4, PT, R182, RZ, PT ;  /* 0x000000ffb600720c */ /* 0x000fe40003f85270 */
[----:B------:R-:W-:Y:S04]  /*12a50*/  ISETP.LT.OR P0, PT, R128, 0x41, P0 ;  /* 0x000000418000780c */ /* 0x000fe80000701670 */
[----:B------:R-:W-:Y:S02]  /*12a60*/  FSEL R206, R70, -INF , !P0 ;  /* 0xff80000046ce7808 */ /* 0x000fe40004000000 */
[----:B------:R-:W-:Y:S04]  /*12a70*/  ISETP.GT.AND P0, PT, R3, 0x41, !P3 ;  /* 0x000000410300780c */ /* 0x000fe80005f04270 */
[C---:B------:R-:W-:Y:S04]  /*12a80*/  ISETP.LT.OR P0, PT, R128.reuse, 0x42, P0 ;  /* 0x000000428000780c */ /* 0x040fe80000701670 */
[----:B------:R-:W-:Y:S02]  /*12a90*/  FSEL R207, R71, -INF , !P0 ;  /* 0xff80000047cf7808 */ /* 0x000fe40004000000 */
        /* <DEDUP_REMOVED lines=15> */
[----:B------:R-:W-:Y:S04]  /*12b90*/  ISETP.GT.AND P0, PT, R3, 0x1, !P4 ;  /* 0x000000010300780c */ /* 0x000fe80006704270 */
[C---:B------:R-:W-:Y:S04]  /*12ba0*/  ISETP.LT.OR P0, PT, R128.reuse, 0x2, P0 ;  /* 0x000000028000780c */ /* 0x040fe80000701670 */
[----:B------:R-:W-:Y:S02]  /*12bb0*/  FSEL R19, R7, -INF , !P0 ;  /* 0xff80000007137808 */ /* 0x000fe40004000000 */
[C---:B------:R-:W-:Y:S04]  /*12bc0*/  ISETP.GT.AND P0, PT, R3.reuse, RZ, !P1 ;  /* 0x000000ff0300720c */ /* 0x040fe80004f04270 */
[----:B------:R-:W-:Y:S04]  /*12bd0*/  ISETP.LT.OR P0, PT, R128, 0x1, P0 ;  /* 0x000000018000780c */ /* 0x000fe80000701670 */
[----:B------:R-:W-:Y:S02]  /*12be0*/  FSEL R18, R6, -INF , !P0 ;  /* 0xff80000006127808 */ /* 0x000fe40004000000 */
[C---:B------:R-:W-:Y:S04]  /*12bf0*/  ISETP.GT.AND P0, PT, R3.reuse, 0x58, !P5 ;  /* 0x000000580300780c */ /* 0x040fe80006f04270 */
[----:B------:R-:W-:Y:S04]  /*12c00*/  ISETP.LT.OR P0, PT, R128, 0x59, P0 ;  /* 0x000000598000780c */ /* 0x000fe80000701670 */
[----:B------:R-:W-:Y:S02]  /*12c10*/  FSEL R242, R98, -INF , !P0 ;  /* 0xff80000062f27808 */ /* 0x000fe40004000000 */
[----:B------:R-:W-:Y:S02]  /*12c20*/  ISETP.GT.AND P0, PT, R3, 0x59, !P6 ;  /* 0x000000590300780c */ /* 0x000fe40007704270 */
[----:B------:R-:W1:Y:S02]  /*12c30*/  SHFL.IDX PT, R3, R135, 0x3, 0x1c1f ;  /* 0x007c1f0087037f89 */ /* 0x000e6400000e0000 */
[----:B------:R-:W-:Y:S04]  /*12c40*/  ISETP.LT.OR P0, PT, R128, 0x5a, P0 ;  /* 0x0000005a8000780c */ /* 0x000fe80000701670 */
[----:B------:R-:W-:Y:S02]  /*12c50*/  FSEL R245, R99, -INF , !P0 ;  /* 0xff80000063f57808 */ /* 0x000fe40004000000 */
[----:B------:R-:W-:Y:S04]  /*12c60*/  ISETP.GT.AND P0, PT, R0, RZ, !P1 ;  /* 0x000000ff0000720c */ /* 0x000fe80004f04270 */
[----:B------:R-:W-:Y:S04]  /*12c70*/  ISETP.LT.OR P0, PT, R2, 0x1, P0 ;  /* 0x000000010200780c */ /* 0x000fe80000701670 */
[----:B------:R-:W-:Y:S02]  /*12c80*/  FSEL R8, R8, -INF , !P0 ;  /* 0xff80000008087808 */ /* 0x000fe40004000000 */
[----:B------:R-:W-:Y:S02]  /*12c90*/  ISETP.GT.AND P0, PT, R0, 0x1, !P4 ;  /* 0x000000010000780c */ /* 0x000fe40006704270 */
[----:B------:R-:W-:Y:S02]  /*12ca0*/  ISETP.NE.AND P4, PT, R4, RZ, PT ;  /* 0x000000ff0400720c */ /* 0x000fe40003f85270 */
        /* <DEDUP_REMOVED lines=82> */
[----:B------:R-:W-:Y:S01]  /*131d0*/  ISETP.GT.AND P0, PT, R0, 0x59, !P6 ;  /* 0x000000590000780c */ /* 0x000fe20007704270 */
[--C-:B-1----:R-:W-:Y:S01]  /*131e0*/  IMAD.IADD R0, R173, 0x1, R3.reuse ;  /* 0x00000001ad007824 */ /* 0x102fe200078e0203 */
[----:B------:R-:W-:Y:S02]  /*131f0*/  ISETP.NE.AND P6, PT, R49, RZ, PT ;  /* 0x000000ff3100720c */ /* 0x000fe40003fc5270 */
        /* <DEDUP_REMOVED lines=20> */
.L_x_937:
[----:B------:R-:W-:Y:S04]  /*13340*/  MOV R4, c[0x0][0x32c] ;  /* 0x0000cb0000047a02 */ /* 0x000fe80000000f00 */
[----:B------:R-:W-:Y:S11]  /*13350*/  ISETP.NE.AND P0, PT, R4, 0x1, PT ;  /* 0x000000010400780c */ /* 0x000ff60003f05270 */
[----:B------:R-:W-:Y:S02]  /*13360*/  @!UPT UIADD3 URZ, URZ, URZ, URZ ;  /* 0x0000003f3f3ff290 */ /* 0x000fe4000fffe03f */
[----:B------:R-:W-:Y:S05]  /*13370*/  @P0 IMAD.HI.U32 R4, R3, c[0x0][0x330], RZ ;  /* 0x0000cc0003040a27 */ /* 0x000fea00078e00ff */
[----:B------:R-:W-:Y:S02]  /*13380*/  @P0 SHF.R.U32.HI R3, RZ, c[0x0][0x334], R4 ;  /* 0x0000cd00ff030a19 */ /* 0x000fe40000011604 */
.L_x_938:
[----:B------:R-:W-:Y:S05]  /*13390*/  BSYNC B0 ;  /* 0x0000000000007941 */ /* 0x000fea0003800000 */
.L_x_936:
[----:B------:R-:W-:Y:S05]  /*133a0*/  IMAD R3, R3, c[0x0][0x32c], R174 ;  /* 0x0000cb0003037a24 */ /* 0x000fea00078e02ae */
[----:B------:R-:W-:Y:S02]  /*133b0*/  IADD3 R4, R3, c[0x0][0x32c], RZ ;  /* 0x0000cb0003047a10 */ /* 0x000fe40007ffe0ff */
[----:B------:R-:W-:Y:S02]  /*133c0*/  IMNMX R0, R0, R3, !PT ;  /* 0x0000000300007217 */ /* 0x000fe40007800200 */
[----:B------:R-:W-:Y:S02]  /*133d0*/  IMNMX R2, R2, R4, PT ;  /* 0x0000000402027217 */ /* 0x000fe40003800200 */
.L_x_935:
        /* <DEDUP_REMOVED lines=115> */
[----:B------:R-:W-:Y:S02]  /*13b10*/  ISETP.NE.AND P3, PT, R5, RZ, PT ;  /* 0x000000ff0500720c */ /* 0x000fe40003f65270 */
[----:B------:R-:W1:Y:S01]  /*13b20*/  SHFL.BFLY PT, R5, R130, 0x2, 0x1f ;  /* 0x0c401f0082057f89 */ /* 0x000e6200000e0000 */
        /* <DEDUP_REMOVED lines=17> */
[----:B------:R-:W-:Y:S02]  /*13c40*/  ISETP.LT.OR P0, PT, R2, 0x42, P0 ;  /* 0x000000420200780c */ /* 0x000fe40000701670 */
[----:B------:R-:W-:Y:S02]  /*13c50*/  FMNMX.FTZ R4, R199, R4, !PT ;  /* 0x00000004c7047209 */ /* 0x000fe40007810000 */
[----:B------:R-:W-:Y:S01]  /*13c60*/  FMNMX.FTZ R5, R10, R134, !PT ;  /* 0x000000860a057209 */ /* 0x000fe20007810000 */
[----:B------:R-:W2:Y:S01]  /*13c70*/  SHFL.BFLY PT, R129, R3, 0x2, 0x1f ;  /* 0x0c401f0003817f89 */ /* 0x000ea200000e0000 */
[----:B------:R-:W-:Y:S02]  /*13c80*/  FMNMX.FTZ R4, R200, R4, !PT ;  /* 0x00000004c8047209 */ /* 0x000fe40007810000 */
[----:B------:R-:W-:Y:S02]  /*13c90*/  FSEL R172, R75, -INF , !P0 ;  /* 0xff8000004bac7808 */ /* 0x000fe40004000000 */
[----:B------:R-:W-:Y:S02]  /*13ca0*/  FMNMX.FTZ R4, R208, R4, !PT ;  /* 0x00000004d0047209 */ /* 0x000fe40007810000 */
[----:B------:R-:W-:Y:S02]  /*13cb0*/  ISETP.GT.AND P0, PT, R0, 0x48, !P2 ;  /* 0x000000480000780c */ /* 0x000fe40005704270 */
        /* <DEDUP_REMOVED lines=9> */
[----:B--2---:R-:W-:Y:S02]  /*13d50*/  FMNMX.FTZ R129, R3, R129, !PT ;  /* 0x0000008103817209 */ /* 0x004fe40007810000 */
[----:B------:R-:W-:Y:S02]  /*13d60*/  FSEL R43, R43, RZ, P2 ;  /* 0x000000ff2b2b7208 */ /* 0x000fe40001000000 */
[----:B------:R-:W-:Y:S01]  /*13d70*/  FMNMX.FTZ R3, R239, R4, !PT ;  /* 0x00000004ef037209 */ /* 0x000fe20007810000 */
[----:B------:R-:W1:Y:S01]  /*13d80*/  SHFL.BFLY PT, R6, R129, 0x1, 0x1f ;  /* 0x0c201f0081067f89 */ /* 0x000e6200000e0000 */
[----:B------:R-:W-:Y:S01]  /*13d90*/  FMNMX.FTZ R5, R57, R5, !PT ;  /* 0x0000000539057209 */ /* 0x000fe20007810000 */
[--C-:B------:R-:W-:Y:S01]  /*13da0*/  FFMA.FTZ R4, R52, c[0x0][0x2d0], -R43.reuse ;  /* 0x0000b40034047a23 */ /* 0x100fe2000001082b */
[----:B------:R-:W-:Y:S01]  /*13db0*/  ISETP.NE.AND P1, PT, R16, RZ, PT ;  /* 0x000000ff1000720c */ /* 0x000fe20003f25270 */
[--C-:B------:R-:W-:Y:S01]  /*13dc0*/  FFMA.FTZ R16, R188, c[0x0][0x2d0], -R43.reuse ;  /* 0x0000b400bc107a23 */ /* 0x100fe2000001082b */
[----:B------:R-:W-:Y:S01]  /*13dd0*/  FMNMX.FTZ R5, R60, R5, !PT ;  /* 0x000000053c057209 */ /* 0x000fe20007810000 */
[----:B------:R2:W3:Y:S01]  /*13de0*/  MUFU.EX2 R24, R4 ;  /* 0x0000000400187308 */ /* 0x0004e20000000800 */
[----:B------:R-:W-:Y:S02]  /*13df0*/  FMNMX.FTZ R3, R241, R3, !PT ;  /* 0x00000003f1037209 */ /* 0x000fe40007810000 */
[----:B------:R-:W-:Y:S02]  /*13e00*/  FMNMX.FTZ R5, R61, R5, !PT ;  /* 0x000000053d057209 */ /* 0x000fe40007810000 */
[----:B------:R-:W-:Y:S02]  /*13e10*/  FMNMX.FTZ R3, R243, R3, !PT ;  /* 0x00000003f3037209 */ /* 0x000fe40007810000 */
[----:B------:R-:W-:Y:S02]  /*13e20*/  FMNMX.FTZ R5, R71, R5, !PT ;  /* 0x0000000547057209 */ /* 0x000fe40007810000 */
[----:B------:R-:W-:Y:S01]  /*13e30*/  FMNMX.FTZ R3, R244, R3, !PT ;  /* 0x00000003f4037209 */ /* 0x000fe20007810000 */
[----:B------:R-:W-:Y:S01]  /*13e40*/  MUFU.EX2 R63, R16 ;  /* 0x00000010003f7308 */ /* 0x000fe20000000800 */
[----:B------:R-:W-:Y:S02]  /*13e50*/  FMNMX.FTZ R5, R72, R5, !PT ;  /* 0x0000000548057209 */ /* 0x000fe40007810000 */
[----:B------:R-:W-:Y:S01]  /*13e60*/  ISETP.LT.OR P0, PT, R2, 0x49, P0 ;  /* 0x000000490200780c */ /* 0x000fe20000701670 */
[----:B------:R-:W4:Y:S01]  /*13e70*/  SHFL.BFLY PT, R7, R3, 0x2, 0x1f ;  /* 0x0c401f0003077f89 */ /* 0x000f2200000e0000 */
[----:B------:R-:W-:Y:S02]  /*13e80*/  FMNMX.FTZ R5, R73, R5, !PT ;  /* 0x0000000549057209 */ /* 0x000fe40007810000 */
[----:B------:R-:W-:Y:S02]  /*13e90*/  FSEL R78, R78, -INF , !P0 ;  /* 0xff8000004e4e7808 */ /* 0x000fe40004000000 */
[----:B-1----:R-:W-:Y:S02]  /*13ea0*/  FMNMX.FTZ R129, R129, R6, !PT ;  /* 0x0000000681817209 */ /* 0x002fe40007810000 */
[----:B------:R-:W-:Y:S02]  /*13eb0*/  ISETP.GT.AND P0, PT, R0, 0x49, !P1 ;  /* 0x000000490000780c */ /* 0x000fe40004f04270 */
[C---:B------:R-:W-:Y:S01]  /*13ec0*/  FSETP.NEU.FTZ.AND P1, PT, R129.reuse, -INF , PT ;  /* 0xff8000008100780b */ /* 0x040fe20003f3d000 */
[----:B------:R-:W-:Y:S01]  /*13ed0*/  FMUL.FTZ R64, R129, c[0x0][0x2d0] ;  /* 0x0000b40081407a20 */ /* 0x000fe20000410000 */
[----:B--2---:R-:W-:Y:S01]  /*13ee0*/  FMNMX.FTZ R4, R76, R5, !PT ;  /* 0x000000054c047209 */ /* 0x004fe20007810000 */
[--C-:B------:R-:W-:Y:S01]  /*13ef0*/  FFMA.FTZ R5, R183, c[0x0][0x2d0], -R43.reuse ;  /* 0x0000b400b7057a23 */ /* 0x100fe2000001082b */
[----:B------:R-:W-:Y:S02]  /*13f00*/  ISETP.LT.OR P0, PT, R2, 0x4a, P0 ;  /* 0x0000004a0200780c */ /* 0x000fe40000701670 */
[----:B------:R-:W-:Y:S01]  /*13f10*/  FSEL R64, R64, RZ, P1 ;  /* 0x000000ff40407208 */ /* 0x000fe20000800000 */
[----:B------:R1:W2:Y:S01]  /*13f20*/  MUFU.EX2 R56, R5 ;  /* 0x0000000500387308 */ /* 0x0002a20000000800 */
[----:B------:R-:W-:Y:S02]  /*13f30*/  FMNMX.FTZ R4, R77, R4, !PT ;  /* 0x000000044d047209 */ /* 0x000fe40007810000 */
[----:B------:R-:W-:Y:S01]  /*13f40*/  FSEL R79, R79, -INF , !P0 ;  /* 0xff8000004f4f7808 */ /* 0x000fe20004000000 */
[--C-:B------:R-:W-:Y:S01]  /*13f50*/  FFMA.FTZ R28, R84, c[0x0][0x2d0], -R64.reuse ;  /* 0x0000b400541c7a23 */ /* 0x100fe20000010840 */
[----:B------:R-:W-:Y:S02]  /*13f60*/  ISETP.NE.AND P0, PT, R48, RZ, PT ;  /* 0x000000ff3000720c */ /* 0x000fe40003f05270 */
[----:B------:R-:W-:Y:S01]  /*13f70*/  ISETP.NE.AND P4, PT, R37, RZ, PT ;  /* 0x000000ff2500720c */ /* 0x000fe20003f85270 */
[----:B------:R-:W-:Y:S01]  /*13f80*/  LDSM.16.MT88.4 R48, [R214+0x100] ;  /* 0x00010000d630783b */ /* 0x000fe20000004200 */
[----:B----4-:R-:W-:Y:S02]  /*13f90*/  FMNMX.FTZ R3, R3, R7, !PT ;  /* 0x0000000703037209 */ /* 0x010fe40007810000 */
[C---:B------:R-:W-:Y:S02]  /*13fa0*/  ISETP.GT.AND P0, PT, R0.reuse, 0x51, !P0 ;  /* 0x000000510000780c */ /* 0x040fe40004704270 */
[----:B------:R-:W-:Y:S02]  /*13fb0*/  ISETP.GT.AND P4, PT, R0, 0x59, !P4 ;  /* 0x000000590000780c */ /* 0x000fe40006784270 */
[----:B------:R-:W-:Y:S01]  /*13fc0*/  ISETP.LT.OR P0, PT, R2, 0x52, P0 ;  /* 0x000000520200780c */ /* 0x000fe20000701670 */
[----:B------:R-:W4:Y:S01]  /*13fd0*/  SHFL.BFLY PT, R128, R3, 0x1, 0x1f ;  /* 0x0c201f0003807f89 */ /* 0x000f2200000e0000 */
[----:B------:R-:W-:Y:S02]  /*13fe0*/  ISETP.GT.AND P3, PT, R0, 0x50, !P3 ;  /* 0x000000500000780c */ /* 0x000fe40005f64270 */
[----:B------:R-:W-:Y:S02]  /*13ff0*/  FSEL R91, R91, -INF , !P0 ;  /* 0xff8000005b5b7808 */ /* 0x000fe40004000000 */
[----:B------:R-:W-:Y:S02]  /*14000*/  ISETP.LT.OR P0, PT, R2, 0x5a, P4 ;  /* 0x0000005a0200780c */ /* 0x000fe40002701670 */
[----:B------:R-:W-:Y:S02]  /*14010*/  ISETP.GT.AND P5, PT, R0, 0x58, !P5 ;  /* 0x000000580000780c */ /* 0x000fe40006fa4270 */
[----:B-1----:R-:W-:Y:S01]  /*14020*/  FMNMX.FTZ R5, R88, R4, !PT ;  /* 0x0000000458057209 */ /* 0x002fe20007810000 */
[--C-:B------:R-:W-:Y:S01]  /*14030*/  FFMA.FTZ R4, R184, c[0x0][0x2d0], -R43.reuse ;  /* 0x0000b400b8047a23 */ /* 0x100fe2000001082b */
[----:B------:R-:W-:Y:S02]  /*14040*/  FSEL R42, R95, -INF , !P0 ;  /* 0xff8000005f2a7808 */ /* 0x000fe40004000000 */
[----:B---3--:R-:W-:Y:S01]  /*14050*/  MOV R95, R24 ;  /* 0x00000018005f7202 */ /* 0x008fe20000000f00 */
[----:B------:R1:W-:Y:S01]  /*14060*/  MUFU.EX2 R174, R4 ;  /* 0x0000000400ae7308 */ /* 0x0003e20000000800 */
[----:B------:R-:W-:Y:S01]  /*14070*/  FMNMX.FTZ R5, R89, R5, !PT ;  /* 0x0000000559057209 */ /* 0x000fe20007810000 */
[--C-:B------:R-:W-:Y:S01]  /*14080*/  FFMA.FTZ R24, R81, c[0x0][0x2d0], -R64.reuse ;  /* 0x0000b40051187a23 */ /* 0x100fe20000010840 */
[----:B------:R-:W-:Y:S02]  /*14090*/  ISETP.LT.OR P3, PT, R2, 0x51, P3 ;  /* 0x000000510200780c */ /* 0x000fe40001f61670 */
[----:B------:R-:W-:Y:S02]  /*140a0*/  FMNMX.FTZ R5, R92, R5, !PT ;  /* 0x000000055c057209 */ /* 0x000fe40007810000 */
[----:B------:R-:W-:Y:S02]  /*140b0*/  FSEL R90, R90, -INF , !P3 ;  /* 0xff8000005a5a7808 */ /* 0x000fe40005800000 */
[----:B------:R-:W-:Y:S01]  /*140c0*/  FMNMX.FTZ R5, R93, R5, !PT ;  /* 0x000000055d057209 */ /* 0x000fe20007810000 */
[----:B------:R-:W-:Y:S01]  /*140d0*/  MUFU.EX2 R30, R24 ;  /* 0x00000018001e7308 */ /* 0x000fe20000000800 */
[----:B----4-:R-:W-:Y:S01]  /*140e0*/  FMNMX.FTZ R128, R3, R128, !PT ;  /* 0x0000008003807209 */ /* 0x010fe20007810000 */
[--C-:B------:R-:W-:Y:S01]  /*140f0*/  FFMA.FTZ R3, R68, c[0x0][0x2d0], -R64.reuse ;  /* 0x0000b40044037a23 */ /* 0x100fe20000010840 */
[----:B--2---:R-:W-:Y:S02]  /*14100*/  F2FP.PACK_AB R44, R56, R95 ;  /* 0x0000005f382c723e */ /* 0x004fe400000000ff */
[C---:B------:R-:W-:Y:S01]  /*14110*/  FSETP.NEU.FTZ.AND P0, PT, R128.reuse, -INF , PT ;  /* 0xff8000008000780b */ /* 0x040fe20003f1d000 */
[----:B------:R-:W-:Y:S01]  /*14120*/  FMUL.FTZ R65, R128, c[0x0][0x2d0] ;  /* 0x0000b40080417a20 */ /* 0x000fe20000410000 */
[----:B------:R-:W-:Y:S01]  /*14130*/  ISETP.LT.OR P3, PT, R2, 0x59, P5 ;  /* 0x000000590200780c */ /* 0x000fe20002f61670 */
[--C-:B------:R-:W-:Y:S01]  /*14140*/  FFMA.FTZ R2, R53, c[0x0][0x2d0], -R64.reuse ;  /* 0x0000b40035027a23 */ /* 0x100fe20000010840 */
[----:B------:R-:W-:Y:S01]  /*14150*/  FMNMX.FTZ R5, R135, R5, !PT ;  /* 0x0000000587057209 */ /* 0x000fe20007810000 */
[----:B------:R2:W3:Y:S01]  /*14160*/  MUFU.EX2 R6, R3 ;  /* 0x0000000300067308 */ /* 0x0004e20000000800 */
[----:B------:R-:W-:Y:S02]  /*14170*/  FSEL R65, R65, RZ, P0 ;  /* 0x000000ff41417208 */ /* 0x000fe40000000000 */
[----:B------:R-:W-:Y:S01]  /*14180*/  FMNMX.FTZ R5, R172, R5, !PT ;  /* 0x00000005ac057209 */ /* 0x000fe20007810000 */
[----:B-1----:R-:W-:Y:S01]  /*14190*/  FFMA.FTZ R4, R185, c[0x0][0x2d0], -R43 ;  /* 0x0000b400b9047a23 */ /* 0x002fe2000001082b */
[----:B------:R-:W-:Y:S05]  /*141a0*/  FSEL R94, R94, -INF , !P3 ;  /* 0xff8000005e5e7808 */ /* 0x000fea0005800000 */
[----:B------:R1:W4:Y:S10]  /*141b0*/  MUFU.EX2 R23, R4 ;  /* 0x0000000400177308 */ /* 0x0003340000000800 */
[----:B------:R-:W5:Y:S01]  /*141c0*/  MUFU.EX2 R58, R2 ;  /* 0x00000002003a7308 */ /* 0x000f620000000800 */
[----:B--2---:R-:W-:Y:S02]  /*141d0*/  FFMA.FTZ R3, R8, c[0x0][0x2d0], -R65 ;  /* 0x0000b40008037a23 */ /* 0x004fe40000010841 */
[----:B------:R-:W-:Y:S02]  /*141e0*/  FFMA.FTZ R8, R69, c[0x0][0x2d0], -R64 ;  /* 0x0000b40045087a23 */ /* 0x000fe40000010840 */
[----:B---3--:R-:W-:Y:S05]  /*141f0*/  IMAD.MOV.U32 R69, RZ, RZ, R6 ;  /* 0x000000ffff457224 */ /* 0x008fea00078e0006 */
[----:B------:R-:W-:Y:S01]  /*14200*/  MUFU.EX2 R62, R8 ;  /* 0x00000008003e7308 */ /* 0x000fe20000000800 */
[--C-:B-1----:R-:W-:Y:S02]  /*14210*/  FFMA.FTZ R4, R18, c[0x0][0x2d0], -R64.reuse ;  /* 0x0000b40012047a23 */ /* 0x102fe40000010840 */
[----:B----4-:R-:W-:Y:S07]  /*14220*/  IMAD.MOV.U32 R68, RZ, RZ, R23 ;  /* 0x000000ffff447224 */ /* 0x010fee00078e0017 */
[----:B------:R1:W-:Y:S01]  /*14230*/  MUFU.EX2 R22, R4 ;  /* 0x0000000400167308 */ /* 0x0003e20000000800 */
[----:B------:R-:W-:Y:S02]  /*14240*/  F2FP.PACK_AB R46, R68, R174 ;  /* 0x000000ae442e723e */ /* 0x000fe400000000ff */
[----:B-----5:R-:W-:Y:S02]  /*14250*/  F2FP.PACK_AB R47, R69, R58 ;  /* 0x0000003a452f723e */ /* 0x020fe400000000ff */
[----:B-1----:R-:W-:Y:S05]  /*14260*/  FMNMX.FTZ R4, R78, R5, !PT ;  /* 0x000000054e047209 */ /* 0x002fea0007810000 */
[----:B------:R1:W2:Y:S01]  /*14270*/  MUFU.EX2 R5, R3 ;  /* 0x0000000300057308 */ /* 0x0002a20000000800 */
[----:B------:R-:W-:Y:S01]  /*14280*/  FMNMX.FTZ R0, R79, R4, !PT ;  /* 0x000000044f007209 */ /* 0x000fe20007810000 */
[----:B------:R-:W-:Y:S03]  /*14290*/  FFMA.FTZ R4, R19, c[0x0][0x2d0], -R64 ;  /* 0x0000b40013047a23 */ /* 0x000fe60000010840 */
[----:B------:R-:W-:Y:S05]  /*142a0*/  FMNMX.FTZ R0, R90, R0, !PT ;  /* 0x000000005a007209 */ /* 0x000fea0007810000 */
[----:B------:R3:W-:Y:S01]  /*142b0*/  MUFU.EX2 R173, R4 ;  /* 0x0000000400ad7308 */ /* 0x0007e20000000800 */
[----:B------:R-:W-:Y:S04]  /*142c0*/  FMNMX.FTZ R0, R91, R0, !PT ;  /* 0x000000005b007209 */ /* 0x000fe80007810000 */
[----:B------:R-:W-:Y:S04]  /*142d0*/  FMNMX.FTZ R0, R94, R0, !PT ;  /* 0x000000005e007209 */ /* 0x000fe80007810000 */
[----:B------:R-:W-:Y:S01]  /*142e0*/  FMNMX.FTZ R0, R42, R0, !PT ;  /* 0x000000002a007209 */ /* 0x000fe20007810000 */
[--C-:B-1----:R-:W-:Y:S04]  /*142f0*/  FFMA.FTZ R3, R9, c[0x0][0x2d0], -R65.reuse ;  /* 0x0000b40009037a23 */ /* 0x102fe80000010841 */
[----:B------:R-:W1:Y:S01]  /*14300*/  SHFL.BFLY PT, R2, R0, 0x2, 0x1f ;  /* 0x0c401f0000027f89 */ /* 0x000e6200000e0000 */
[----:B------:R4:W5:Y:S01]  /*14310*/  MUFU.EX2 R52, R3 ;  /* 0x0000000300347308 */ /* 0x0009620000000800 */
[--C-:B---3--:R-:W-:Y:S09]  /*14320*/  FFMA.FTZ R4, R13, c[0x0][0x2d0], -R65.reuse ;  /* 0x0000b4000d047a23 */ /* 0x108ff20000010841 */
[----:B------:R-:W-:Y:S01]  /*14330*/  MUFU.EX2 R7, R4 ;  /* 0x0000000400077308 */ /* 0x000fe20000000800 */
[----:B----4-:R-:W-:Y:S09]  /*14340*/  FFMA.FTZ R3, R12, c[0x0][0x2d0], -R65 ;  /* 0x0000b4000c037a23 */ /* 0x010ff20000010841 */
[----:B------:R1:W-:Y:S02]  /*14350*/  MUFU.EX2 R53, R3 ;  /* 0x0000000300357308 */ /* 0x0003e40000000800 */
[----:B-1----:R-:W-:Y:S01]  /*14360*/  FMNMX.FTZ R3, R0, R2, !PT ;  /* 0x0000000200037209 */ /* 0x002fe20007810000 */
[----:B------:R-:W-:Y:S01]  /*14370*/  FFMA.FTZ R2, R186, c[0x0][0x2d0], -R43 ;  /* 0x0000b400ba027a23 */ /* 0x000fe2000001082b */
[----:B------:R-:W-:Y:S06]  /*14380*/  FSEL R0, R130, RZ, P2 ;  /* 0x000000ff82007208 */ /* 0x000fec0001000000 */
[----:B------:R1:W-:Y:S01]  /*14390*/  MUFU.EX2 R59, R2 ;  /* 0x00000002003b7308 */ /* 0x0003e20000000800 */
[----:B------:R-:W3:Y:S01]  /*143a0*/  SHFL.BFLY PT, R4, R3, 0x1, 0x1f ;  /* 0x0c201f0003047f89 */ /* 0x000ee200000e0000 */
[----:B------:R-:W-:Y:S01]  /*143b0*/  FADD.FTZ R0, -R0, R131 ;  /* 0x0000008300007221 */ /* 0x000fe20000010100 */
[----:B--2---:R-:W-:Y:S03]  /*143c0*/  MOV R131, R5 ;  /* 0x0000000500837202 */ /* 0x004fe60000000f00 */
[----:B------:R-:W-:Y:S01]  /*143d0*/  FMUL.FTZ R0, R0, c[0x0][0x2d0] ;  /* 0x0000b40000007a20 */ /* 0x000fe20000410000 */
[----:B-----5:R-:W-:Y:S03]  /*143e0*/  F2FP.PACK_AB R36, R52, R131 ;  /* 0x000000833424723e */ /* 0x020fe600000000ff */
[----:B------:R2:W4:Y:S01]  /*143f0*/  MUFU.EX2 R41, R0 ;  /* 0x0000000000297308 */ /* 0x0005220000000800 */
[----:B-1----:R-:W-:Y:S02]  /*14400*/  FSEL R2, R129, RZ, P1 ;  /* 0x000000ff81027208 */ /* 0x002fe40000800000 */
[----:B---3--:R-:W-:Y:S03]  /*14410*/  FMNMX.FTZ R3, R3, R4, !PT ;  /* 0x0000000403037209 */ /* 0x008fe60007810000 */
[----:B------:R-:W-:Y:S02]  /*14420*/  FADD.FTZ R2, -R2, R132 ;  /* 0x0000008402027221 */ /* 0x000fe40000010100 */
[C---:B------:R-:W-:Y:S02]  /*14430*/  FMUL.FTZ R66, R3.reuse, c[0x0][0x2d0] ;  /* 0x0000b40003427a20 */ /* 0x040fe40000410000 */
[----:B------:R-:W-:Y:S01]  /*14440*/  FMUL.FTZ R2, R2, c[0x0][0x2d0] ;  /* 0x0000b40002027a20 */ /* 0x000fe20000410000 */
[----:B--2---:R-:W-:Y:S01]  /*14450*/  FSEL R0, R128, RZ, P0 ;  /* 0x000000ff80007208 */ /* 0x004fe20000000000 */
[----:B------:R-:W-:Y:S01]  /*14460*/  IMAD.MOV.U32 R132, RZ, RZ, R22 ;  /* 0x000000ffff847224 */ /* 0x000fe200078e0016 */
[----:B------:R-:W-:Y:S01]  /*14470*/  FSETP.NEU.FTZ.AND P0, PT, R3, -INF , PT ;  /* 0xff8000000300780b */ /* 0x000fe20003f1d000 */
[----:B------:R-:W1:Y:S01]  /*14480*/  MUFU.EX2 R40, R2 ;  /* 0x0000000200287308 */ /* 0x000e620000000800 */
[----:B------:R-:W2:Y:S01]  /*14490*/  LDSM.16.MT88.4 R20, [R213+0x100] ;  /* 0x00010000d514783b */ /* 0x000ea20000004200 */
[----:B------:R-:W-:Y:S01]  /*144a0*/  FADD.FTZ R0, -R0, R133 ;  /* 0x0000008500007221 */ /* 0x000fe20000010100 */
[----:B------:R-:W-:Y:S01]  /*144b0*/  FSEL R66, R66, RZ, P0 ;  /* 0x000000ff42427208 */ /* 0x000fe20000000000 */
[----:B----4-:R-:W-:Y:S01]  /*144c0*/  FMUL.FTZ R16, R41, R148 ;  /* 0x0000009429107220 */ /* 0x010fe20000410000 */
[----:B------:R-:W-:Y:S01]  /*144d0*/  F2FP.PACK_AB R45, R173, R132 ;  /* 0x00000084ad2d723e */ /* 0x000fe200000000ff */
[----:B------:R-:W-:Y:S02]  /*144e0*/  FMUL.FTZ R0, R0, c[0x0][0x2d0] ;  /* 0x0000b40000007a20 */ /* 0x000fe40000410000 */
[C---:B------:R-:W-:Y:S02]  /*144f0*/  FMUL.FTZ R17, R41.reuse, R149 ;  /* 0x0000009529117220 */ /* 0x040fe40000410000 */
[----:B------:R3:W4:Y:S01]  /*14500*/  MUFU.EX2 R2, R0 ;  /* 0x0000000000027308 */ /* 0x0007220000000800 */
[--C-:B------:R-:W-:Y:S02]  /*14510*/  FFMA.FTZ R4, R14, c[0x0][0x2d0], -R66.reuse ;  /* 0x0000b4000e047a23 */ /* 0x100fe40000010842 */
[C---:B------:R-:W-:Y:S02]  /*14520*/  FMUL.FTZ R112, R41.reuse, R112 ;  /* 0x0000007029707220 */ /* 0x040fe40000410000 */
[C---:B------:R-:W-:Y:S02]  /*14530*/  FMUL.FTZ R113, R41.reuse, R113 ;  /* 0x0000007129717220 */ /* 0x040fe40000410000 */
[C---:B------:R-:W-:Y:S02]  /*14540*/  FMUL.FTZ R100, R41.reuse, R100 ;  /* 0x0000006429647220 */ /* 0x040fe40000410000 */
[C---:B------:R-:W-:Y:S01]  /*14550*/  FMUL.FTZ R101, R41.reuse, R101 ;  /* 0x0000006529657220 */ /* 0x040fe20000410000 */
[----:B------:R5:W-:Y:S01]  /*14560*/  MUFU.EX2 R5, R4 ;  /* 0x0000000400057308 */ /* 0x000be20000000800 */
[C---:B------:R-:W-:Y:S02]  /*14570*/  FMUL.FTZ R116, R41.reuse, R116 ;  /* 0x0000007429747220 */ /* 0x040fe40000410000 */
[----:B------:R-:W-:Y:S02]  /*14580*/  FMUL.FTZ R117, R41, R117 ;  /* 0x0000007529757220 */ /* 0x000fe40000410000 */
[C---:B-1----:R-:W-:Y:S02]  /*14590*/  FMUL.FTZ R6, R40.reuse, R138 ;  /* 0x0000008a28067220 */ /* 0x042fe40000410000 */
[C---:B------:R-:W-:Y:S02]  /*145a0*/  FMUL.FTZ R18, R40.reuse, R150 ;  /* 0x0000009628127220 */ /* 0x040fe40000410000 */
[C---:B------:R-:W-:Y:S02]  /*145b0*/  FMUL.FTZ R19, R40.reuse, R151 ;  /* 0x0000009728137220 */ /* 0x040fe40000410000 */
[C---:B------:R-:W-:Y:S01]  /*145c0*/  FMUL.FTZ R102, R40.reuse, R102 ;  /* 0x0000006628667220 */ /* 0x040fe20000410000 */
[----:B------:R-:W-:Y:S01]  /*145d0*/  LDSM.16.MT88.4 R148, [R213+0x2900] ;  /* 0x00290000d594783b */ /* 0x000fe20000004200 */
[----:B------:R-:W-:Y:S02]  /*145e0*/  FMUL.FTZ R103, R40, R103 ;  /* 0x0000006728677220 */ /* 0x000fe40000410000 */
[--C-:B---3--:R-:W-:Y:S02]  /*145f0*/  FFMA.FTZ R0, R10, c[0x0][0x2d0], -R66.reuse ;  /* 0x0000b4000a007a23 */ /* 0x108fe40000010842 */
[C---:B----4-:R-:W-:Y:S02]  /*14600*/  FMUL.FTZ R25, R2.reuse, R157 ;  /* 0x0000009d02197220 */ /* 0x050fe40000410000 */
[----:B------:R1:W-:Y:S01]  /*14610*/  MUFU.EX2 R75, R0 ;  /* 0x00000000004b7308 */ /* 0x0003e20000000800 */
[C---:B------:R-:W-:Y:S02]  /*14620*/  FMUL.FTZ R8, R2.reuse, R140 ;  /* 0x0000008c02087220 */ /* 0x040fe40000410000 */
[C---:B------:R-:W-:Y:S01]  /*14630*/  FMUL.FTZ R13, R2.reuse, R145 ;  /* 0x00000091020d7220 */ /* 0x040fe20000410000 */
[----:B------:R-:W-:Y:S01]  /*14640*/  MOV R145, R95 ;  /* 0x0000005f00917202 */ /* 0x000fe20000000f00 */
[----:B-----5:R-:W-:Y:S02]  /*14650*/  FFMA.FTZ R4, R15, c[0x0][0x2d0], -R66 ;  /* 0x0000b4000f047a23 */ /* 0x020fe40000010842 */
[----:B------:R-:W-:Y:S02]  /*14660*/  IMAD.MOV.U32 R157, RZ, RZ, R62 ;  /* 0x000000ffff9d7224 */ /* 0x000fe400078e003e */
[C---:B------:R-:W-:Y:S01]  /*14670*/  FMUL.FTZ R104, R2.reuse, R104 ;  /* 0x0000006802687220 */ /* 0x040fe20000410000 */
[----:B------:R3:W-:Y:S01]  /*14680*/  MUFU.EX2 R12, R4 ;  /* 0x00000004000c7308 */ /* 0x0007e20000000800 */
[C---:B------:R-:W-:Y:S02]  /*14690*/  FMUL.FTZ R24, R2.reuse, R156 ;  /* 0x0000009c02187220 */ /* 0x040fe40000410000 */
[C---:B------:R-:W-:Y:S02]  /*146a0*/  FMUL.FTZ R29, R2.reuse, R161 ;  /* 0x000000a1021d7220 */ /* 0x040fe40000410000 */
[----:B------:R-:W-:Y:S02]  /*146b0*/  IMAD.MOV.U32 R161, RZ, RZ, R30 ;  /* 0x000000ffffa17224 */ /* 0x000fe400078e001e */
[C---:B------:R-:W-:Y:S02]  /*146c0*/  FMUL.FTZ R105, R2.reuse, R105 ;  /* 0x0000006902697220 */ /* 0x040fe40000410000 */
[C---:B------:R-:W-:Y:S02]  /*146d0*/  FMUL.FTZ R108, R2.reuse, R108 ;  /* 0x0000006c026c7220 */ /* 0x040fe40000410000 */
[----:B------:R-:W-:Y:S02]  /*146e0*/  FMUL.FTZ R109, R2, R109 ;  /* 0x0000006d026d7220 */ /* 0x000fe40000410000 */
[C---:B------:R-:W-:Y:S02]  /*146f0*/  FMUL.FTZ R114, R40.reuse, R114 ;  /* 0x0000007228727220 */ /* 0x040fe40000410000 */
[----:B-1----:R-:W-:Y:S02]  /*14700*/  FFMA.FTZ R0, R11, c[0x0][0x2d0], -R66 ;  /* 0x0000b4000b007a23 */ /* 0x002fe40000010842 */
[C---:B------:R-:W-:Y:S02]  /*14710*/  FMUL.FTZ R115, R40.reuse, R115 ;  /* 0x0000007328737220 */ /* 0x040fe40000410000 */
[----:B------:R1:W4:Y:S01]  /*14720*/  MUFU.EX2 R9, R0 ;  /* 0x0000000000097308 */ /* 0x0003220000000800 */
[C---:B------:R-:W-:Y:S02]  /*14730*/  FMUL.FTZ R118, R40.reuse, R118 ;  /* 0x0000007628767220 */ /* 0x040fe40000410000 */
[----:B------:R-:W-:Y:S02]  /*14740*/  FMUL.FTZ R119, R40, R119 ;  /* 0x0000007728777220 */ /* 0x000fe40000410000 */
[--C-:B---3--:R-:W-:Y:S02]  /*14750*/  FFMA.FTZ R4, R187, c[0x0][0x2d0], -R43.reuse ;  /* 0x0000b400bb047a23 */ /* 0x108fe4000001082b */
[C---:B------:R-:W-:Y:S02]  /*14760*/  FMUL.FTZ R120, R2.reuse, R120 ;  /* 0x0000007802787220 */ /* 0x040fe40000410000 */
[C---:B------:R-:W-:Y:S01]  /*14770*/  FMUL.FTZ R121, R2.reuse, R121 ;  /* 0x0000007902797220 */ /* 0x040fe20000410000 */
[----:B------:R3:W5:Y:S01]  /*14780*/  MUFU.EX2 R31, R4 ;  /* 0x00000004001f7308 */ /* 0x0007620000000800 */
[C---:B------:R-:W-:Y:S02]  /*14790*/  FMUL.FTZ R124, R2.reuse, R124 ;  /* 0x0000007c027c7220 */ /* 0x040fe40000410000 */
[C---:B------:R-:W-:Y:S01]  /*147a0*/  FMUL.FTZ R125, R2.reuse, R125 ;  /* 0x0000007d027d7220 */ /* 0x040fe20000410000 */
[----:B-1----:R-:W-:Y:S02]  /*147b0*/  FSEL R0, R3, RZ, P0 ;  /* 0x000000ff03007208 */ /* 0x002fe40000000000 */
[----:B----4-:R-:W-:Y:S01]  /*147c0*/  MOV R140, R9 ;  /* 0x00000009008c7202 */ /* 0x010fe20000000f00 */
[----:B------:R-:W-:Y:S01]  /*147d0*/  FMUL.FTZ R9, R2, R141 ;  /* 0x0000008d02097220 */ /* 0x000fe20000410000 */
[----:B------:R-:W-:Y:S01]  /*147e0*/  ISETP.GT.AND P0, PT, R229, UR8, PT ;  /* 0x00000008e5007c0c */ /* 0x000fe2000bf04270 */
[----:B------:R-:W-:Y:S01]  /*147f0*/  FADD.FTZ R0, -R0, R134 ;  /* 0x0000008600007221 */ /* 0x000fe20000010100 */
[----:B------:R-:W-:Y:S01]  /*14800*/  MOV R134, R7 ;  /* 0x0000000700867202 */ /* 0x000fe20000000f00 */
[----:B------:R-:W-:Y:S01]  /*14810*/  FMUL.FTZ R7, R40, R139 ;  /* 0x0000008b28077220 */ /* 0x000fe20000410000 */
[----:B------:R-:W-:Y:S01]  /*14820*/  F2FP.PACK_AB R37, R140, R75 ;  /* 0x0000004b8c25723e */ /* 0x000fe200000000ff */
[----:B------:R-:W-:Y:S01]  /*14830*/  FMUL.FTZ R0, R0, c[0x0][0x2d0] ;  /* 0x0000b40000007a20 */ /* 0x000fe20000410000 */
[----:B------:R-:W-:Y:S01]  /*14840*/  F2FP.PACK_AB R38, R134, R53 ;  /* 0x000000358626723e */ /* 0x000fe200000000ff */
[----:B------:R-:W-:Y:S02]  /*14850*/  IMAD.MOV.U32 R139, RZ, RZ, R12 ;  /* 0x000000ffff8b7224 */ /* 0x000fe400078e000c */
[----:B------:R-:W-:Y:S02]  /*14860*/  FFMA.FTZ R12, R80, c[0x0][0x2d0], -R64 ;  /* 0x0000b400500c7a23 */ /* 0x000fe40000010840 */
[----:B------:R-:W1:Y:S01]  /*14870*/  MUFU.EX2 R0, R0 ;  /* 0x0000000000007308 */ /* 0x000e620000000800 */
[C---:B---3--:R-:W-:Y:S01]  /*14880*/  FMUL.FTZ R4, R41.reuse, R136 ;  /* 0x0000008829047220 */ /* 0x048fe20000410000 */
[----:B------:R-:W-:Y:S01]  /*14890*/  MOV R136, R5 ;  /* 0x0000000500887202 */ /* 0x000fe20000000f00 */
[----:B------:R-:W-:Y:S01]  /*148a0*/  FMUL.FTZ R5, R41, R137 ;  /* 0x0000008929057220 */ /* 0x000fe20000410000 */
[----:B-----5:R-:W-:Y:S02]  /*148b0*/  MOV R137, R31 ;  /* 0x0000001f00897202 */ /* 0x020fe40000000f00 */
[----:B------:R-:W-:Y:S04]  /*148c0*/  F2FP.PACK_AB R39, R139, R136 ;  /* 0x000000888b27723e */ /* 0x000fe800000000ff */
[-C--:B--2---:R-:W-:Y:S01]  /*148d0*/  HMMA.16816.F32 R4, R44, R20.reuse, R4 ;  /* 0x000000142c04723c */ /* 0x084fe20000001804 */
[----:B------:R2:W-:Y:S04]  /*148e0*/  MUFU.EX2 R138, R12 ;  /* 0x0000000c008a7308 */ /* 0x0005e80000000800 */
[C---:B-1----:R-:W-:Y:S02]  /*148f0*/  FMUL.FTZ R10, R0.reuse, R142 ;  /* 0x0000008e000a7220 */ /* 0x042fe40000410000 */
[C---:B------:R-:W-:Y:S04]  /*14900*/  FMUL.FTZ R11, R0.reuse, R143 ;  /* 0x0000008f000b7220 */ /* 0x040fe80000410000 */
[----:B------:R1:W-:Y:S01]  /*14910*/  MUFU.EX2 R142, R28 ;  /* 0x0000001c008e7308 */ /* 0x0003e20000000800 */
[C---:B------:R-:W-:Y:S01]  /*14920*/  FMUL.FTZ R26, R0.reuse, R158 ;  /* 0x0000009e001a7220 */ /* 0x040fe20000410000 */
[----:B------:R-:W-:Y:S01]  /*14930*/  MOV R158, R59 ;  /* 0x0000003b009e7202 */ /* 0x000fe20000000f00 */
[C---:B------:R-:W-:Y:S01]  /*14940*/  FMUL.FTZ R30, R0.reuse, R162 ;  /* 0x000000a2001e7220 */ /* 0x040fe20000410000 */
[----:B------:R-:W-:Y:S01]  /*14950*/  MOV R162, R63 ;  /* 0x0000003f00a27202 */ /* 0x000fe20000000f00 */
[----:B------:R-:W-:Y:S01]  /*14960*/  FMUL.FTZ R106, R0, R106 ;  /* 0x0000006a006a7220 */ /* 0x000fe20000410000 */
[C---:B------:R-:W-:Y:S04]  /*14970*/  HMMA.16816.F32 R8, R36.reuse, R20, R8 ;  /* 0x000000142408723c */ /* 0x040fe80000001808 */
[----:B--2---:R-:W-:Y:S02]  /*14980*/  FMUL.FTZ R12, R2, R144 ;  /* 0x00000090020c7220 */ /* 0x004fe40000410000 */
[C---:B------:R-:W-:Y:S02]  /*14990*/  FMUL.FTZ R14, R0.reuse, R146 ;  /* 0x00000092000e7220 */ /* 0x040fe40000410000 */
[----:B------:R-:W-:Y:S04]  /*149a0*/  FFMA.FTZ R20, R189, c[0x0][0x2d0], -R43 ;  /* 0x0000b400bd147a23 */ /* 0x000fe8000001082b */
[----:B------:R2:W-:Y:S01]  /*149b0*/  MUFU.EX2 R141, R20 ;  /* 0x00000014008d7308 */ /* 0x0005e20000000800 */
[C---:B------:R-:W-:Y:S02]  /*149c0*/  FMUL.FTZ R15, R0.reuse, R147 ;  /* 0x00000093000f7220 */ /* 0x040fe40000410000 */
[C---:B------:R-:W-:Y:S01]  /*149d0*/  FMUL.FTZ R21, R41.reuse, R153 ;  /* 0x0000009929157220 */ /* 0x040fe20000410000 */
[----:B------:R-:W-:Y:S01]  /*149e0*/  MOV R153, R58 ;  /* 0x0000003a00997202 */ /* 0x000fe20000000f00 */
[C---:B------:R-:W-:Y:S02]  /*149f0*/  FMUL.FTZ R107, R0.reuse, R107 ;  /* 0x0000006b006b7220 */ /* 0x040fe40000410000 */
[C---:B------:R-:W-:Y:S01]  /*14a00*/  FMUL.FTZ R110, R0.reuse, R110 ;  /* 0x0000006e006e7220 */ /* 0x040fe20000410000 */
[-C--:B------:R-:W-:Y:S03]  /*14a10*/  HMMA.16816.F32 R12, R36, R22.reuse, R12 ;  /* 0x00000016240c723c */ /* 0x080fe6000000180c */
[C---:B------:R-:W-:Y:S02]  /*14a20*/  FMUL.FTZ R111, R0.reuse, R111 ;  /* 0x0000006f006f7220 */ /* 0x040fe40000410000 */
[----:B------:R-:W-:Y:S01]  /*14a30*/  FMUL.FTZ R27, R0, R159 ;  /* 0x0000009f001b7220 */ /* 0x000fe20000410000 */
[----:B------:R-:W-:Y:S01]  /*14a40*/  MOV R159, R140 ;  /* 0x0000008c009f7202 */ /* 0x000fe20000000f00 */
[----:B-1----:R-:W-:Y:S01]  /*14a50*/  FMUL.FTZ R28, R2, R160 ;  /* 0x000000a0021c7220 */ /* 0x002fe20000410000 */
[C---:B------:R-:W-:Y:S04]  /*14a60*/  HMMA.16816.F32 R16, R44.reuse, R22, R16 ;  /* 0x000000162c10723c */ /* 0x040fe80000001810 */
[C---:B------:R-:W-:Y:S02]  /*14a70*/  FMUL.FTZ R31, R0.reuse, R163 ;  /* 0x000000a3001f7220 */ /* 0x040fe40000410000 */
[----:B------:R-:W-:Y:S02]  /*14a80*/  FMUL.FTZ R122, R0, R122 ;  /* 0x0000007a007a7220 */ /* 0x000fe40000410000 */
[----:B--2---:R-:W-:Y:S04]  /*14a90*/  FMUL.FTZ R20, R41, R152 ;  /* 0x0000009829147220 */ /* 0x004fe80000410000 */
[C---:B------:R-:W-:Y:S01]  /*14aa0*/  FMUL.FTZ R23, R40.reuse, R155 ;  /* 0x0000009b28177220 */ /* 0x040fe20000410000 */
[----:B------:R-:W-:Y:S01]  /*14ab0*/  MOV R155, R52 ;  /* 0x00000034009b7202 */ /* 0x000fe20000000f00 */
[----:B------:R-:W-:Y:S02]  /*14ac0*/  FMUL.FTZ R22, R40, R154 ;  /* 0x0000009a28167220 */ /* 0x000fe40000410000 */
[----:B------:R-:W-:Y:S02]  /*14ad0*/  IMAD.MOV.U32 R152, RZ, RZ, R53 ;  /* 0x000000ffff987224 */ /* 0x000fe400078e0035 */
[----:B------:R-:W-:Y:S02]  /*14ae0*/  IMAD.MOV.U32 R163, RZ, RZ, R139 ;  /* 0x000000ffffa37224 */ /* 0x000fe400078e008b */
[C---:B------:R-:W-:Y:S01]  /*14af0*/  FMUL.FTZ R123, R0.reuse, R123 ;  /* 0x0000007b007b7220 */ /* 0x040fe20000410000 */
[-C--:B------:R-:W-:Y:S03]  /*14b00*/  HMMA.16816.F32 R20, R44, R32.reuse, R20 ;  /* 0x000000202c14723c */ /* 0x080fe60000001814 */
[----:B------:R-:W-:Y:S02]  /*14b10*/  IMAD.MOV.U32 R143, RZ, RZ, R56 ;  /* 0x000000ffff8f7224 */ /* 0x000fe400078e0038 */
[--C-:B------:R-:W-:Y:S02]  /*14b20*/  FFMA.FTZ R56, R67, c[0x0][0x2d0], -R65.reuse ;  /* 0x0000b40043387a23 */ /* 0x100fe40000010841 */
[C---:B------:R-:W-:Y:S01]  /*14b30*/  FMUL.FTZ R126, R0.reuse, R126 ;  /* 0x0000007e007e7220 */ /* 0x040fe20000410000 */
[C---:B------:R-:W-:Y:S01]  /*14b40*/  HMMA.16816.F32 R24, R36.reuse, R32, R24 ;  /* 0x000000202418723c */ /* 0x040fe20000001818 */
[----:B------:R1:W-:Y:S03]  /*14b50*/  MUFU.EX2 R80, R56 ;  /* 0x0000003800507308 */ /* 0x0003e60000000800 */
[----:B------:R-:W-:Y:S02]  /*14b60*/  FMUL.FTZ R127, R0, R127 ;  /* 0x0000007f007f7220 */ /* 0x000fe40000410000 */
[----:B------:R-:W-:Y:S02]  /*14b70*/  IMAD.MOV.U32 R154, RZ, RZ, R174 ;  /* 0x000000ffff9a7224 */ /* 0x000fe400078e00ae */
[-C--:B------:R-:W-:Y:S04]  /*14b80*/  HMMA.16816.F32 R28, R36, R34.reuse, R28 ;  /* 0x00000022241c723c */ /* 0x080fe8000000181c */
[--C-:B------:R-:W-:Y:S02]  /*14b90*/  FFMA.FTZ R32, R54, c[0x0][0x2d0], -R65.reuse ;  /* 0x0000b40036207a23 */ /* 0x100fe40000010841 */
[----:B------:R-:W-:Y:S02]  /*14ba0*/  FMUL.FTZ R33, R41, R165 ;  /* 0x000000a529217220 */ /* 0x000fe40000410000 */
[C---:B------:R-:W-:Y:S01]  /*14bb0*/  HMMA.16816.F32 R100, R44.reuse, R34, R100 ;  /* 0x000000222c64723c */ /* 0x040fe20000001864 */
[----:B------:R2:W-:Y:S06]  /*14bc0*/  MUFU.EX2 R156, R32 ;  /* 0x00000020009c7308 */ /* 0x0005ec0000000800 */
[C---:B------:R-:W-:Y:S02]  /*14bd0*/  FMUL.FTZ R34, R40.reuse, R166 ;  /* 0x000000a628227220 */ /* 0x040fe40000410000 */
[----:B------:R-:W-:Y:S03]  /*14be0*/  FMUL.FTZ R35, R40, R167 ;  /* 0x000000a728237220 */ /* 0x000fe60000410000 */
[--C-:B-1----:R-:W-:Y:S04]  /*14bf0*/  FFMA.FTZ R56, R70, c[0x0][0x2d0], -R65.reuse ;  /* 0x0000b40046387a23 */ /* 0x102fe80000010841 */
[----:B------:R1:W3:Y:S01]  /*14c00*/  MUFU.EX2 R81, R56 ;  /* 0x0000003800517308 */ /* 0x0002e20000000800 */
[----:B--2---:R-:W-:Y:S02]  /*14c10*/  FFMA.FTZ R32, R55, c[0x0][0x2d0], -R65 ;  /* 0x0000b40037207a23 */ /* 0x004fe40000010841 */
[----:B------:R-:W2:Y:S07]  /*14c20*/  LDSM.16.MT88.4 R52, [R215+0x100] ;  /* 0x00010000d734783b */ /* 0x000eae0000004200 */
[----:B------:R4:W-:Y:S01]  /*14c30*/  MUFU.EX2 R160, R32 ;  /* 0x0000002000a07308 */ /* 0x0009e20000000800 */
[--C-:B-1----:R-:W-:Y:S09]  /*14c40*/  FFMA.FTZ R56, R61, c[0x0][0x2d0], -R66.reuse ;  /* 0x0000b4003d387a23 */ /* 0x102ff20000010842 */
[----:B------:R-:W-:Y:S01]  /*14c50*/  MUFU.EX2 R250, R56 ;  /* 0x0000003800fa7308 */ /* 0x000fe20000000800 */
[----:B----4-:R-:W-:Y:S07]  /*14c60*/  FMUL.FTZ R32, R41, R164 ;  /* 0x000000a429207220 */ /* 0x010fee0000410000 */
[-C--:B------:R-:W-:Y:S08]  /*14c70*/  HMMA.16816.F32 R32, R44, R48.reuse, R32 ;  /* 0x000000302c20723c */ /* 0x080ff00000001820 */
[C---:B------:R-:W-:Y:S07]  /*14c80*/  HMMA.16816.F32 R104, R36.reuse, R48, R104 ;  /* 0x000000302468723c */ /* 0x040fee0000001868 */
[--C-:B------:R-:W-:Y:S01]  /*14c90*/  FFMA.FTZ R48, R190, c[0x0][0x2d0], -R43.reuse ;  /* 0x0000b400be307a23 */ /* 0x100fe2000001082b */
[-C--:B------:R-:W-:Y:S03]  /*14ca0*/  HMMA.16816.F32 R108, R36, R50.reuse, R108 ;  /* 0x00000032246c723c */ /* 0x080fe6000000186c */
[----:B------:R1:W-:Y:S05]  /*14cb0*/  MUFU.EX2 R252, R48 ;  /* 0x0000003000fc7308 */ /* 0x0003ea0000000800 */
[C---:B------:R-:W-:Y:S08]  /*14cc0*/  HMMA.16816.F32 R112, R44.reuse, R50, R112 ;  /* 0x000000322c70723c */ /* 0x040ff00000001870 */
[-C--:B--2---:R-:W-:Y:S08]  /*14cd0*/  HMMA.16816.F32 R116, R44, R52.reuse, R116 ;  /* 0x000000342c74723c */ /* 0x084ff00000001874 */
[C---:B------:R-:W-:Y:S04]  /*14ce0*/  HMMA.16816.F32 R120, R36.reuse, R52, R120 ;  /* 0x000000342478723c */ /* 0x040fe80000001878 */
[--C-:B-1----:R-:W-:Y:S02]  /*14cf0*/  FFMA.FTZ R48, R57, c[0x0][0x2d0], -R66.reuse ;  /* 0x0000b40039307a23 */ /* 0x102fe40000010842 */
[----:B------:R-:W-:Y:S01]  /*14d00*/  LDSM.16.MT88.4 R56, [R216+0x900] ;  /* 0x00090000d838783b */ /* 0x000fe20000004200 */
[--C-:B------:R-:W-:Y:S01]  /*14d10*/  FFMA.FTZ R52, R71, c[0x0][0x2d0], -R66.reuse ;  /* 0x0000b40047347a23 */ /* 0x100fe20000010842 */
[----:B------:R1:W-:Y:S01]  /*14d20*/  MUFU.EX2 R74, R48 ;  /* 0x00000030004a7308 */ /* 0x0003e20000000800 */
[-C--:B------:R-:W-:Y:S07]  /*14d30*/  HMMA.16816.F32 R124, R36, R54.reuse, R124 ;  /* 0x00000036247c723c */ /* 0x080fee000000187c */
[C---:B------:R-:W-:Y:S02]  /*14d40*/  FMUL.FTZ R36, R41.reuse, R168 ;  /* 0x000000a829247220 */ /* 0x040fe40000410000 */
[----:B------:R2:W4:Y:S03]  /*14d50*/  MUFU.EX2 R249, R52 ;  /* 0x0000003400f97308 */ /* 0x0005260000000800 */
[----:B------:R-:W-:Y:S02]  /*14d60*/  FMUL.FTZ R37, R41, R169 ;  /* 0x000000a929257220 */ /* 0x000fe40000410000 */
[C---:B------:R-:W-:Y:S02]  /*14d70*/  FMUL.FTZ R38, R40.reuse, R170 ;  /* 0x000000aa28267220 */ /* 0x040fe40000410000 */
[----:B------:R-:W-:Y:S07]  /*14d80*/  FMUL.FTZ R39, R40, R171 ;  /* 0x000000ab28277220 */ /* 0x000fee0000410000 */
[----:B------:R-:W-:Y:S04]  /*14d90*/  HMMA.16816.F32 R36, R44, R54, R36 ;  /* 0x000000362c24723c */ /* 0x000fe80000001824 */
[----:B-1----:R-:W-:Y:S02]  /*14da0*/  FFMA.FTZ R48, R60, c[0x0][0x2d0], -R66 ;  /* 0x0000b4003c307a23 */ /* 0x002fe40000010842 */
[--C-:B------:R-:W-:Y:S01]  /*14db0*/  FFMA.FTZ R60, R96, c[0x0][0x2d0], -R64.reuse ;  /* 0x0000b400603c7a23 */ /* 0x100fe20000010840 */
[----:B---3--:R-:W-:Y:S01]  /*14dc0*/  F2FP.PACK_AB R54, R81, R80 ;  /* 0x000000505136723e */ /* 0x008fe200000000ff */
[----:B------:R1:W3:Y:S01]  /*14dd0*/  MUFU.EX2 R251, R48 ;  /* 0x0000003000fb7308 */ /* 0x0002e20000000800 */
[----:B------:R-:W-:Y:S03]  /*14de0*/  F2FP.PACK_AB R44, R137, R158 ;  /* 0x0000009e892c723e */ /* 0x000fe600000000ff */
[--C-:B--2---:R-:W-:Y:S01]  /*14df0*/  FFMA.FTZ R52, R191, c[0x0][0x2d0], -R43.reuse ;  /* 0x0000b400bf347a23 */ /* 0x104fe2000001082b */
[----:B------:R-:W-:Y:S02]  /*14e00*/  F2FP.PACK_AB R45, R138, R157 ;  /* 0x0000009d8a2d723e */ /* 0x000fe400000000ff */
[----:B------:R-:W-:Y:S02]  /*14e10*/  F2FP.PACK_AB R46, R141, R162 ;  /* 0x000000a28d2e723e */ /* 0x000fe400000000ff */
[----:B------:R-:W-:Y:S01]  /*14e20*/  F2FP.PACK_AB R47, R142, R161 ;  /* 0x000000a18e2f723e */ /* 0x000fe200000000ff */
[----:B------:R2:W-:Y:S01]  /*14e30*/  MUFU.EX2 R248, R52 ;  /* 0x0000003400f87308 */ /* 0x0005e20000000800 */
[----:B----4-:R-:W-:Y:S09]  /*14e40*/  F2FP.PACK_AB R55, R249, R250 ;  /* 0x000000faf937723e */ /* 0x010ff200000000ff */
[----:B------:R4:W-:Y:S01]  /*14e50*/  MUFU.EX2 R166, R60 ;  /* 0x0000003c00a67308 */ /* 0x0009e20000000800 */
[----:B-1----:R-:W1:Y:S01]  /*14e60*/  LDSM.16.MT88.4 R48, [R213+0x900] ;  /* 0x00090000d530783b */ /* 0x002e620000004200 */
[----:B---3--:R-:W-:Y:S01]  /*14e70*/  F2FP.PACK_AB R53, R251, R74 ;  /* 0x0000004afb35723e */ /* 0x008fe200000000ff */
[--C-:B--2---:R-:W-:Y:S07]  /*14e80*/  FFMA.FTZ R52, R85, c[0x0][0x2d0], -R64.reuse ;  /* 0x0000b40055347a23 */ /* 0x104fee0000010840 */
[----:B------:R2:W-:Y:S01]  /*14e90*/  MUFU.EX2 R167, R52 ;  /* 0x0000003400a77308 */ /* 0x0005e20000000800 */
[----:B----4-:R-:W3:Y:S01]  /*14ea0*/  LDSM.16.MT88.4 R60, [R214+0x900] ;  /* 0x00090000d63c783b */ /* 0x010ee20000004200 */
[----:B--2---:R-:W-:Y:S01]  /*14eb0*/  F2FP.PACK_AB R52, R160, R156 ;  /* 0x0000009ca034723e */ /* 0x004fe200000000ff */
[-C--:B-1----:R-:W-:Y:S08]  /*14ec0*/  HMMA.16816.F32 R4, R44, R48.reuse, R4 ;  /* 0x000000302c04723c */ /* 0x082ff00000001804 */
[C---:B------:R-:W-:Y:S07]  /*14ed0*/  HMMA.16816.F32 R8, R52.reuse, R48, R8 ;  /* 0x000000303408723c */ /* 0x040fee0000001808 */
[----:B------:R-:W-:Y:S01]  /*14ee0*/  FFMA.FTZ R48, R193, c[0x0][0x2d0], -R43 ;  /* 0x0000b400c1307a23 */ /* 0x000fe2000001082b */
[-C--:B------:R-:W-:Y:S03]  /*14ef0*/  HMMA.16816.F32 R12, R52, R50.reuse, R12 ;  /* 0x00000032340c723c */ /* 0x080fe6000000180c */
[----:B------:R1:W-:Y:S01]  /*14f00*/  MUFU.EX2 R191, R48 ;  /* 0x0000003000bf7308 */ /* 0x0003e20000000800 */
[----:B------:R-:W-:Y:S04]  /*14f10*/  IMAD.MOV.U32 R193, RZ, RZ, R81 ;  /* 0x000000ffffc17224 */ /* 0x000fe800078e0051 */
        /* <DEDUP_REMOVED lines=8> */
[----:B------:R-:W-:Y:S04]  /*14fa0*/  MOV R142, R132 ;  /* 0x00000084008e7202 */ /* 0x000fe80000000f00 */
[C---:B------:R-:W-:Y:S03]  /*14fb0*/  HMMA.16816.F32 R100, R44.reuse, R58, R100 ;  /* 0x0000003a2c64723c */ /* 0x040fe60000001864 */
[----:B------:R2:W-:Y:S05]  /*14fc0*/  MUFU.EX2 R164, R56 ;  /* 0x0000003800a47308 */ /* 0x0005ea0000000800 */
[-C--:B---3--:R-:W-:Y:S08]  /*14fd0*/  HMMA.16816.F32 R32, R44, R60.reuse, R32 ;  /* 0x0000003c2c20723c */ /* 0x088ff00000001820 */
[C---:B------:R-:W-:Y:S04]  /*14fe0*/  HMMA.16816.F32 R104, R52.reuse, R60, R104 ;  /* 0x0000003c3468723c */ /* 0x040fe80000001868 */
[----:B-1----:R-:W-:Y:S03]  /*14ff0*/  FFMA.FTZ R48, R97, c[0x0][0x2d0], -R64 ;  /* 0x0000b40061307a23 */ /* 0x002fe60000010840 */
[----:B------:R-:W-:Y:S01]  /*15000*/  FFMA.FTZ R60, R73, c[0x0][0x2d0], -R66 ;  /* 0x0000b400493c7a23 */ /* 0x000fe20000010842 */
[----:B------:R1:W-:Y:S01]  /*15010*/  MUFU.EX2 R189, R48 ;  /* 0x0000003000bd7308 */ /* 0x0003e20000000800 */
[-C--:B------:R-:W-:Y:S03]  /*15020*/  HMMA.16816.F32 R108, R52, R62.reuse, R108 ;  /* 0x0000003e346c723c */ /* 0x080fe6000000186c */
[--C-:B--2---:R-:W-:Y:S05]  /*15030*/  FFMA.FTZ R56, R86, c[0x0][0x2d0], -R65.reuse ;  /* 0x0000b40056387a23 */ /* 0x104fea0000010841 */
[C---:B------:R-:W-:Y:S01]  /*15040*/  HMMA.16816.F32 R112, R44.reuse, R62, R112 ;  /* 0x0000003e2c70723c */ /* 0x040fe20000001870 */
[----:B------:R2:W-:Y:S10]  /*15050*/  MUFU.EX2 R187, R56 ;  /* 0x0000003800bb7308 */ /* 0x0005f40000000800 */
[----:B------:R3:W-:Y:S01]  /*15060*/  MUFU.EX2 R183, R60 ;  /* 0x0000003c00b77308 */ /* 0x0007e20000000800 */
[----:B-1----:R-:W-:Y:S01]  /*15070*/  FFMA.FTZ R48, R192, c[0x0][0x2d0], -R64 ;  /* 0x0000b400c0307a23 */ /* 0x002fe20000010840 */
[----:B------:R-:W-:Y:S01]  /*15080*/  MOV R192, R141 ;  /* 0x0000008d00c07202 */ /* 0x000fe20000000f00 */
[----:B------:R-:W-:Y:S07]  /*15090*/  IMAD.MOV.U32 R141, RZ, RZ, R134 ;  /* 0x000000ffff8d7224 */ /* 0x000fee00078e0086 */
[----:B------:R1:W-:Y:S01]  /*150a0*/  MUFU.EX2 R188, R48 ;  /* 0x0000003000bc7308 */ /* 0x0003e20000000800 */
[--C-:B--2---:R-:W-:Y:S09]  /*150b0*/  FFMA.FTZ R56, R87, c[0x0][0x2d0], -R65.reuse ;  /* 0x0000b40057387a23 */ /* 0x104ff20000010841 */
[----:B------:R2:W-:Y:S01]  /*150c0*/  MUFU.EX2 R186, R56 ;  /* 0x0000003800ba7308 */ /* 0x0005e20000000800 */
[----:B---3--:R-:W-:Y:S09]  /*150d0*/  FFMA.FTZ R60, R76, c[0x0][0x2d0], -R66 ;  /* 0x0000b4004c3c7a23 */ /* 0x008ff20000010842 */
[----:B------:R3:W-:Y:S01]  /*150e0*/  MUFU.EX2 R182, R60 ;  /* 0x0000003c00b67308 */ /* 0x0007e20000000800 */
[----:B-1----:R-:W-:Y:S09]  /*150f0*/  FFMA.FTZ R48, R82, c[0x0][0x2d0], -R65 ;  /* 0x0000b40052307a23 */ /* 0x002ff20000010841 */
[----:B------:R1:W-:Y:S01]  /*15100*/  MUFU.EX2 R165, R48 ;  /* 0x0000003000a57308 */ /* 0x0003e20000000800 */
[--C-:B--2---:R-:W-:Y:S02]  /*15110*/  FFMA.FTZ R56, R195, c[0x0][0x2d0], -R43.reuse ;  /* 0x0000b400c3387a23 */ /* 0x104fe4000001082b */
[----:B------:R-:W-:Y:S07]  /*15120*/  IMAD.MOV.U32 R195, RZ, RZ, R80 ;  /* 0x000000ffffc37224 */ /* 0x000fee00078e0050 */
[----:B------:R2:W-:Y:S01]  /*15130*/  MUFU.EX2 R185, R56 ;  /* 0x0000003800b97308 */ /* 0x0005e20000000800 */
[----:B---3--:R-:W-:Y:S02]  /*15140*/  FFMA.FTZ R60, R197, c[0x0][0x2d0], -R64 ;  /* 0x0000b400c53c7a23 */ /* 0x008fe40000010840 */
[----:B------:R-:W-:Y:S07]  /*15150*/  IMAD.MOV.U32 R197, RZ, RZ, R136 ;  /* 0x000000ffffc57224 */ /* 0x000fee00078e0088 */
        /* <DEDUP_REMOVED lines=9> */
[-C--:B------:R-:W-:Y:S01]  /*151f0*/  HMMA.16816.F32 R124, R52, R50.reuse, R124 ;  /* 0x00000032347c723c */ /* 0x080fe2000000187c */
[----:B------:R-:W1:Y:S02]  /*15200*/  LDSM.16.MT88.4 R52, [R216+0x1100] ;  /* 0x00110000d834783b */ /* 0x000e640000004200 */
[----:B------:R3:W5:Y:S01]  /*15210*/  MUFU.EX2 R181, R48 ;  /* 0x0000003000b57308 */ /* 0x0007620000000800 */
[----:B----4-:R-:W-:Y:S04]  /*15220*/  F2FP.PACK_AB R49, R183, R184 ;  /* 0x000000b8b731723e */ /* 0x010fe800000000ff */
[----:B------:R-:W-:Y:S07]  /*15230*/  HMMA.16816.F32 R36, R44, R50, R36 ;  /* 0x000000322c24723c */ /* 0x000fee0000001824 */
[----:B------:R-:W-:Y:S02]  /*15240*/  F2FP.PACK_AB R44, R248, R252 ;  /* 0x000000fcf82c723e */ /* 0x000fe400000000ff */
[----:B------:R-:W-:Y:S03]  /*15250*/  F2FP.PACK_AB R45, R166, R167 ;  /* 0x000000a7a62d723e */ /* 0x000fe600000000ff */
[----:B------:R-:W-:Y:S02]  /*15260*/  F2FP.PACK_AB R46, R190, R191 ;  /* 0x000000bfbe2e723e */ /* 0x000fe400000000ff */
[----:B------:R-:W-:Y:S02]  /*15270*/  F2FP.PACK_AB R47, R188, R189 ;  /* 0x000000bdbc2f723e */ /* 0x000fe400000000ff */
[----:B------:R-:W-:Y:S01]  /*15280*/  F2FP.PACK_AB R50, R186, R187 ;  /* 0x000000bbba32723e */ /* 0x000fe200000000ff */
[--C-:B---3--:R-:W-:Y:S01]  /*15290*/  FFMA.FTZ R48, R198, c[0x0][0x2d0], -R43.reuse ;  /* 0x0000b400c6307a23 */ /* 0x108fe2000001082b */
[----:B-----5:R-:W-:Y:S03]  /*152a0*/  F2FP.PACK_AB R51, R181, R182 ;  /* 0x000000b6b533723e */ /* 0x020fe600000000ff */
[-C--:B--2---:R-:W-:Y:S01]  /*152b0*/  HMMA.16816.F32 R4, R44, R56.reuse, R4 ;  /* 0x000000382c04723c */ /* 0x084fe20000001804 */
[----:B------:R2:W-:Y:S02]  /*152c0*/  MUFU.EX2 R180, R48 ;  /* 0x0000003000b47308 */ /* 0x0005e40000000800 */
[----:B------:R-:W-:Y:S01]  /*152d0*/  MOV R198, R138 ;  /* 0x0000008a00c67202 */ /* 0x000fe20000000f00 */
[--C-:B--2---:R-:W-:Y:S01]  /*152e0*/  FFMA.FTZ R48, R196, c[0x0][0x2d0], -R64.reuse ;  /* 0x0000b400c4307a23 */ /* 0x104fe20000010840 */
[----:B------:R-:W-:Y:S06]  /*152f0*/  MOV R196, R137 ;  /* 0x0000008900c47202 */ /* 0x000fec0000000f00 */
[----:B------:R2:W-:Y:S02]  /*15300*/  MUFU.EX2 R179, R48 ;  /* 0x0000003000b37308 */ /* 0x0005e40000000800 */
[----:B--2---:R-:W-:Y:S07]  /*15310*/  F2FP.PACK_AB R48, R164, R165 ;  /* 0x000000a5a430723e */ /* 0x004fee00000000ff */
[C---:B------:R-:W-:Y:S07]  /*15320*/  HMMA.16816.F32 R8, R48.reuse, R56, R8 ;  /* 0x000000383008723c */ /* 0x040fee0000001808 */
[--C-:B------:R-:W-:Y:S01]  /*15330*/  FFMA.FTZ R56, R203, c[0x0][0x2d0], -R43.reuse ;  /* 0x0000b400cb387a23 */ /* 0x100fe2000001082b */
[-C--:B------:R-:W-:Y:S03]  /*15340*/  HMMA.16816.F32 R12, R48, R58.reuse, R12 ;  /* 0x0000003a300c723c */ /* 0x080fe6000000180c */
[----:B------:R2:W-:Y:S01]  /*15350*/  MUFU.EX2 R177, R56 ;  /* 0x0000003800b17308 */ /* 0x0005e20000000800 */
[----:B------:R-:W-:Y:S04]  /*15360*/  MOV R203, R141 ;  /* 0x0000008d00cb7202 */ /* 0x000fe80000000f00 */
        /* <DEDUP_REMOVED lines=17> */
[----:B------:R2:W-:Y:S01]  /*15480*/  MUFU.EX2 R98, R60 ;  /* 0x0000003c00627308 */ /* 0x0005e20000000800 */
[----:B-1----:R-:W-:Y:S01]  /*15490*/  FFMA.FTZ R56, R202, c[0x0][0x2d0], -R64 ;  /* 0x0000b400ca387a23 */ /* 0x002fe20000010840 */
[----:B------:R-:W-:Y:S08]  /*154a0*/  MOV R202, R173 ;  /* 0x000000ad00ca7202 */ /* 0x000ff00000000f00 */
[----:B------:R1:W-:Y:S01]  /*154b0*/  MUFU.EX2 R173, R52 ;  /* 0x0000003400ad7308 */ /* 0x0003e20000000800 */
[----:B--2---:R-:W-:Y:S09]  /*154c0*/  FFMA.FTZ R60, R92, c[0x0][0x2d0], -R66 ;  /* 0x0000b4005c3c7a23 */ /* 0x004ff20000010842 */
[----:B------:R2:W-:Y:S10]  /*154d0*/  MUFU.EX2 R175, R56 ;  /* 0x0000003800af7308 */ /* 0x0005f40000000800 */
[----:B------:R3:W-:Y:S01]  /*154e0*/  MUFU.EX2 R97, R60 ;  /* 0x0000003c00617308 */ /* 0x0007e20000000800 */
[--C-:B-1----:R-:W-:Y:S01]  /*154f0*/  FFMA.FTZ R52, R199, c[0x0][0x2d0], -R65.reuse ;  /* 0x0000b400c7347a23 */ /* 0x102fe20000010841 */
[----:B------:R-:W-:Y:S01]  /*15500*/  MOV R199, R143 ;  /* 0x0000008f00c77202 */ /* 0x000fe20000000f00 */
[----:B------:R-:W-:Y:S07]  /*15510*/  IMAD.MOV.U32 R143, RZ, RZ, R68 ;  /* 0x000000ffff8f7224 */ /* 0x000fee00078e0044 */
[----:B------:R1:W-:Y:S01]  /*15520*/  MUFU.EX2 R132, R52 ;  /* 0x0000003400847308 */ /* 0x0003e20000000800 */
[----:B------:R-:W-:Y:S01]  /*15530*/  MOV R201, R143 ;  /* 0x0000008f00c97202 */ /* 0x000fe20000000f00 */
[----:B--2---:R-:W2:Y:S01]  /*15540*/  LDSM.16.MT88.4 R56, [R215+0x1100] ;  /* 0x00110000d738783b */ /* 0x004ea20000004200 */
[----:B---3--:R-:W-:Y:S07]  /*15550*/  FFMA.FTZ R60, R207, c[0x0][0x2d0], -R64 ;  /* 0x0000b400cf3c7a23 */ /* 0x008fee0000010840 */
[----:B------:R3:W-:Y:S01]  /*15560*/  MUFU.EX2 R95, R60 ;  /* 0x0000003c005f7308 */ /* 0x0007e20000000800 */
[----:B-1----:R-:W-:Y:S02]  /*15570*/  FFMA.FTZ R52, R200, c[0x0][0x2d0], -R65 ;  /* 0x0000b400c8347a23 */ /* 0x002fe40000010841 */
[----:B------:R-:W4:Y:S07]  /*15580*/  LDL.LU R200, [R1+0x10] ;  /* 0x0000100001c87983 */ /* 0x000f2e0000300800 */
[----:B------:R1:W5:Y:S01]  /*15590*/  MUFU.EX2 R134, R52 ;  /* 0x0000003400867308 */ /* 0x0003620000000800 */
[----:B---3--:R-:W-:Y:S01]  /*155a0*/  LDSM.16.MT88.4 R60, [R214+0x1900] ;  /* 0x00190000d63c783b */ /* 0x008fe20000004200 */
[-C--:B--2---:R-:W-:Y:S08]  /*155b0*/  HMMA.16816.F32 R116, R44, R56.reuse, R116 ;  /* 0x000000382c74723c */ /* 0x084ff00000001874 */
[C---:B------:R-:W-:Y:S04]  /*155c0*/  HMMA.16816.F32 R120, R48.reuse, R56, R120 ;  /* 0x000000383078723c */ /* 0x040fe80000001878 */
[--C-:B-1----:R-:W-:Y:S01]  /*155d0*/  FFMA.FTZ R52, R205, c[0x0][0x2d0], -R43.reuse ;  /* 0x0000b400cd347a23 */ /* 0x102fe2000001082b */
[----:B------:R-:W-:Y:S02]  /*155e0*/  MOV R205, R131 ;  /* 0x0000008300cd7202 */ /* 0x000fe40000000f00 */
[--C-:B------:R-:W-:Y:S01]  /*155f0*/  FFMA.FTZ R56, R93, c[0x0][0x2d0], -R66.reuse ;  /* 0x0000b4005d387a23 */ /* 0x100fe20000010842 */
[-C--:B------:R-:W-:Y:S01]  /*15600*/  HMMA.16816.F32 R124, R48, R58.reuse, R124 ;  /* 0x0000003a307c723c */ /* 0x080fe2000000187c */
[----:B------:R1:W-:Y:S06]  /*15610*/  MUFU.EX2 R131, R52 ;  /* 0x0000003400837308 */ /* 0x0003ec0000000800 */
[--C-:B------:R-:W-:Y:S01]  /*15620*/  FFMA.FTZ R48, R210, c[0x0][0x2d0], -R43.reuse ;  /* 0x0000b400d2307a23 */ /* 0x100fe2000001082b */
[----:B------:R-:W-:Y:S01]  /*15630*/  HMMA.16816.F32 R36, R44, R58, R36 ;  /* 0x0000003a2c24723c */ /* 0x000fe20000001824 */
[----:B------:R-:W2:Y:S02]  /*15640*/  LDL.LU R210, [R1+0xc] ;  /* 0x00000c0001d27983 */ /* 0x000ea40000300800 */
[----:B------:R3:W-:Y:S01]  /*15650*/  MUFU.EX2 R96, R48 ;  /* 0x0000003000607308 */ /* 0x0007e20000000800 */
[----:B-----5:R-:W-:Y:S01]  /*15660*/  F2FP.PACK_AB R50, R134, R132 ;  /* 0x000000848632723e */ /* 0x020fe200000000ff */
[----:B------:R-:W5:Y:S02]  /*15670*/  LDL.LU R144, [R1+0x8] ;  /* 0x0000080001907983 */ /* 0x000f640000300800 */
[----:B------:R-:W-:Y:S02]  /*15680*/  F2FP.PACK_AB R44, R180, R185 ;  /* 0x000000b9b42c723e */ /* 0x000fe400000000ff */
[----:B------:R-:W-:Y:S03]  /*15690*/  F2FP.PACK_AB R45, R178, R179 ;  /* 0x000000b3b22d723e */ /* 0x000fe600000000ff */
[----:B------:R-:W-:Y:S01]  /*156a0*/  F2FP.PACK_AB R46, R176, R177 ;  /* 0x000000b1b02e723e */ /* 0x000fe200000000ff */
[----:B------:R-:W3:Y:S01]  /*156b0*/  MUFU.EX2 R71, R56 ;  /* 0x0000003800477308 */ /* 0x000ee20000000800 */
[----:B------:R-:W-:Y:S01]  /*156c0*/  F2FP.PACK_AB R47, R175, R174 ;  /* 0x000000aeaf2f723e */ /* 0x000fe200000000ff */
[----:B-1----:R-:W-:Y:S08]  /*156d0*/  FFMA.FTZ R52, R88, c[0x0][0x2d0], -R66 ;  /* 0x0000b40058347a23 */ /* 0x002ff00000010842 */
[----:B------:R1:W1:Y:S01]  /*156e0*/  MUFU.EX2 R99, R52 ;  /* 0x0000003400637308 */ /* 0x0002620000000800 */
[----:B---3--:R-:W-:Y:S01]  /*156f0*/  FFMA.FTZ R48, R206, c[0x0][0x2d0], -R64 ;  /* 0x0000b400ce307a23 */ /* 0x008fe20000010840 */
[----:B------:R-:W-:Y:S02]  /*15700*/  MOV R206, R142 ;  /* 0x0000008e00ce7202 */ /* 0x000fe40000000f00 */
[----:B------:R-:W-:Y:S06]  /*15710*/  MOV R142, R69 ;  /* 0x00000045008e7202 */ /* 0x000fec0000000f00 */
[----:B------:R3:W-:Y:S01]  /*15720*/  MUFU.EX2 R92, R48 ;  /* 0x00000030005c7308 */ /* 0x0007e20000000800 */
[----:B------:R-:W-:Y:S01]  /*15730*/  IMAD.MOV.U32 R204, RZ, RZ, R142 ;  /* 0x000000ffffcc7224 */ /* 0x000fe200078e008e */
[----:B------:R-:W-:Y:S01]  /*15740*/  F2FP.PACK_AB R51, R71, R97 ;  /* 0x000000614733723e */ /* 0x000fe200000000ff */
[----:B------:R-:W-:Y:S08]  /*15750*/  LDSM.16.MT88.4 R56, [R216+0x1900] ;  /* 0x00190000d838783b */ /* 0x000ff00000004200 */
[----:B-1----:R-:W1:Y:S01]  /*15760*/  LDSM.16.MT88.4 R52, [R213+0x1900] ;  /* 0x00190000d534783b */ /* 0x002e620000004200 */
[----:B------:R-:W-:Y:S02]  /*15770*/  F2FP.PACK_AB R49, R98, R99 ;  /* 0x000000636231723e */ /* 0x000fe400000000ff */
[----:B---3--:R-:W-:Y:S01]  /*15780*/  F2FP.PACK_AB R48, R173, R133 ;  /* 0x00000085ad30723e */ /* 0x008fe200000000ff */
[-C--:B-1----:R-:W-:Y:S08]  /*15790*/  HMMA.16816.F32 R4, R44, R52.reuse, R4 ;  /* 0x000000342c04723c */ /* 0x082ff00000001804 */
[C---:B------:R-:W-:Y:S07]  /*157a0*/  HMMA.16816.F32 R8, R48.reuse, R52, R8 ;  /* 0x000000343008723c */ /* 0x040fee0000001808 */
[--C-:B------:R-:W-:Y:S01]  /*157b0*/  FFMA.FTZ R52, R234, c[0x0][0x2d0], -R43.reuse ;  /* 0x0000b400ea347a23 */ /* 0x100fe2000001082b */
[-C--:B------:R-:W-:Y:S03]  /*157c0*/  HMMA.16816.F32 R12, R48, R54.reuse, R12 ;  /* 0x00000036300c723c */ /* 0x080fe6000000180c */
[----:B------:R1:W-:Y:S05]  /*157d0*/  MUFU.EX2 R89, R52 ;  /* 0x0000003400597308 */ /* 0x0003ea0000000800 */
[C---:B------:R-:W-:Y:S08]  /*157e0*/  HMMA.16816.F32 R16, R44.reuse, R54, R16 ;  /* 0x000000362c10723c */ /* 0x040ff00000001810 */
[-C--:B------:R-:W-:Y:S08]  /*157f0*/  HMMA.16816.F32 R20, R44, R56.reuse, R20 ;  /* 0x000000382c14723c */ /* 0x080ff00000001814 */
[C---:B------:R-:W-:Y:S04]  /*15800*/  HMMA.16816.F32 R24, R48.reuse, R56, R24 ;  /* 0x000000383018723c */ /* 0x040fe80000001818 */
[----:B-1----:R-:W-:Y:S03]  /*15810*/  FFMA.FTZ R52, R235, c[0x0][0x2d0], -R43 ;  /* 0x0000b400eb347a23 */ /* 0x002fe6000001082b */
        /* <DEDUP_REMOVED lines=16> */
[----:B------:R1:W-:Y:S01]  /*15920*/  MUFU.EX2 R88, R52 ;  /* 0x0000003400587308 */ /* 0x0003e20000000800 */
[--C-:B---3--:R-:W-:Y:S09]  /*15930*/  FFMA.FTZ R56, R230, c[0x0][0x2d0], -R65.reuse ;  /* 0x0000b400e6387a23 */ /* 0x108ff20000010841 */
[----:B------:R3:W2:Y:S01]  /*15940*/  MUFU.EX2 R83, R56 ;  /* 0x0000003800537308 */ /* 0x0006a20000000800 */
[----:B------:R-:W-:Y:S09]  /*15950*/  FFMA.FTZ R60, R78, c[0x0][0x2d0], -R66 ;  /* 0x0000b4004e3c7a23 */ /* 0x000ff20000010842 */
[----:B------:R3:W-:Y:S01]  /*15960*/  MUFU.EX2 R68, R60 ;  /* 0x0000003c00447308 */ /* 0x0007e20000000800 */
[----:B-1----:R-:W-:Y:S09]  /*15970*/  FFMA.FTZ R52, R208, c[0x0][0x2d0], -R65 ;  /* 0x0000b400d0347a23 */ /* 0x002ff20000010841 */
[----:B------:R1:W-:Y:S01]  /*15980*/  MUFU.EX2 R84, R52 ;  /* 0x0000003400547308 */ /* 0x0003e20000000800 */
[----:B---3--:R-:W-:Y:S09]  /*15990*/  FFMA.FTZ R56, R236, c[0x0][0x2d0], -R43 ;  /* 0x0000b400ec387a23 */ /* 0x008ff2000001082b */
[----:B------:R3:W-:Y:S01]  /*159a0*/  MUFU.EX2 R82, R56 ;  /* 0x0000003800527308 */ /* 0x0007e20000000800 */
[----:B------:R-:W-:Y:S09]  /*159b0*/  FFMA.FTZ R60, R238, c[0x0][0x2d0], -R64 ;  /* 0x0000b400ee3c7a23 */ /* 0x000ff20000010840 */
[----:B------:R3:W-:Y:S01]  /*159c0*/  MUFU.EX2 R78, R60 ;  /* 0x0000003c004e7308 */ /* 0x0007e20000000800 */
[----:B-1----:R-:W1:Y:S01]  /*159d0*/  LDSM.16.MT88.4 R52, [R215+0x1900] ;  /* 0x00190000d734783b */ /* 0x002e620000004200 */
[----:B----4-:R-:W-:Y:S02]  /*159e0*/  FFMA.FTZ R2, R2, R200, R205 ;  /* 0x000000c802027223 */ /* 0x010fe400000100cd */
[----:B---3--:R-:W-:Y:S02]  /*159f0*/  FFMA.FTZ R56, R135, c[0x0][0x2d0], -R66 ;  /* 0x0000b40087387a23 */ /* 0x008fe40000010842 */
[----:B------:R-:W-:Y:S04]  /*15a00*/  FADD.FTZ R2, R155, R2 ;  /* 0x000000029b027221 */ /* 0x000fe80000010000 */
[----:B------:R3:W4:Y:S01]  /*15a10*/  MUFU.EX2 R70, R56 ;  /* 0x0000003800467308 */ /* 0x0007220000000800 */
[----:B------:R-:W-:Y:S08]  /*15a20*/  LDSM.16.MT88.4 R60, [R214+0x2100] ;  /* 0x00210000d63c783b */ /* 0x000ff00000004200 */
[----:B---3--:R-:W3:Y:S01]  /*15a30*/  LDSM.16.MT88.4 R56, [R213+0x2100] ;  /* 0x00210000d538783b */ /* 0x008ee20000004200 */
[-C--:B-1----:R-:W-:Y:S08]  /*15a40*/  HMMA.16816.F32 R116, R44, R52.reuse, R116 ;  /* 0x000000342c74723c */ /* 0x082ff00000001874 */
[C---:B------:R-:W-:Y:S04]  /*15a50*/  HMMA.16816.F32 R120, R48.reuse, R52, R120 ;  /* 0x000000343078723c */ /* 0x040fe80000001878 */
[----:B--2---:R-:W-:Y:S02]  /*15a60*/  FFMA.FTZ R40, R40, R210, R206 ;  /* 0x000000d228287223 */ /* 0x004fe400000100ce */
[----:B-----5:R-:W-:Y:S02]  /*15a70*/  FFMA.FTZ R41, R41, R144, R145 ;  /* 0x0000009029297223 */ /* 0x020fe40000010091 */
[-C--:B------:R-:W-:Y:S04]  /*15a80*/  HMMA.16816.F32 R124, R48, R54.reuse, R124 ;  /* 0x00000036307c723c */ /* 0x080fe8000000187c */
[----:B------:R-:W-:Y:S03]  /*15a90*/  FFMA.FTZ R52, R79, c[0x0][0x2d0], -R66 ;  /* 0x0000b4004f347a23 */ /* 0x000fe60000010842 */
[--C-:B------:R-:W-:Y:S01]  /*15aa0*/  FFMA.FTZ R48, R240, c[0x0][0x2d0], -R43.reuse ;  /* 0x0000b400f0307a23 */ /* 0x100fe2000001082b */
[----:B------:R-:W-:Y:S01]  /*15ab0*/  HMMA.16816.F32 R36, R44, R54, R36 ;  /* 0x000000362c24723c */ /* 0x000fe20000001824 */
[----:B------:R1:W2:Y:S03]  /*15ac0*/  MUFU.EX2 R67, R52 ;  /* 0x0000003400437308 */ /* 0x0002a60000000800 */
[----:B------:R-:W-:Y:S02]  /*15ad0*/  F2FP.PACK_AB R50, R83, R85 ;  /* 0x000000555332723e */ /* 0x000fe400000000ff */
[----:B----4-:R-:W-:Y:S02]  /*15ae0*/  F2FP.PACK_AB R49, R69, R70 ;  /* 0x000000464531723e */ /* 0x010fe400000000ff */
[----:B------:R-:W-:Y:S03]  /*15af0*/  F2FP.PACK_AB R44, R96, R131 ;  /* 0x00000083602c723e */ /* 0x000fe600000000ff */
[----:B------:R4:W5:Y:S01]  /*15b00*/  MUFU.EX2 R81, R48 ;  /* 0x0000003000517308 */ /* 0x0009620000000800 */
[----:B------:R-:W-:Y:S02]  /*15b10*/  F2FP.PACK_AB R45, R95, R92 ;  /* 0x0000005c5f2d723e */ /* 0x000fe400000000ff */
[----:B------:R-:W-:Y:S02]  /*15b20*/  F2FP.PACK_AB R46, R93, R89 ;  /* 0x000000595d2e723e */ /* 0x000fe400000000ff */
[----:B------:R-:W-:Y:S07]  /*15b30*/  F2FP.PACK_AB R47, R88, R87 ;  /* 0x00000057582f723e */ /* 0x000fee00000000ff */
[-C--:B---3--:R-:W-:Y:S01]  /*15b40*/  HMMA.16816.F32 R4, R44, R56.reuse, R4 ;  /* 0x000000382c04723c */ /* 0x088fe20000001804 */
[----:B-1----:R-:W1:Y:S02]  /*15b50*/  LDSM.16.MT88.4 R52, [R216+0x2100] ;  /* 0x00210000d834783b */ /* 0x002e640000004200 */
[----:B--2---:R-:W-:Y:S01]  /*15b60*/  F2FP.PACK_AB R51, R67, R68 ;  /* 0x000000444333723e */ /* 0x004fe200000000ff */
[--C-:B----4-:R-:W-:Y:S01]  /*15b70*/  FFMA.FTZ R48, R237, c[0x0][0x2d0], -R64.reuse ;  /* 0x0000b400ed307a23 */ /* 0x110fe20000010840 */
[----:B-----5:R-:W-:Y:S03]  /*15b80*/  F2FP.PACK_AB R168, R81, R82 ;  /* 0x0000005251a8723e */ /* 0x020fe600000000ff */
[----:B------:R2:W3:Y:S04]  /*15b90*/  MUFU.EX2 R80, R48 ;  /* 0x0000003000507308 */ /* 0x0004e80000000800 */
[----:B--2---:R-:W-:Y:S02]  /*15ba0*/  F2FP.PACK_AB R48, R86, R84 ;  /* 0x000000545630723e */ /* 0x004fe400000000ff */
[----:B---3--:R-:W-:Y:S05]  /*15bb0*/  F2FP.PACK_AB R169, R78, R80 ;  /* 0x000000504ea9723e */ /* 0x008fea00000000ff */
        /* <DEDUP_REMOVED lines=26> */
[--C-:B--2---:R-:W-:Y:S04]  /*15d60*/  FFMA.FTZ R43, R241, c[0x0][0x2d0], -R65.reuse ;  /* 0x0000b400f12b7a23 */ /* 0x104fe80000010841 */
[-C--:B------:R-:W-:Y:S01]  /*15d70*/  HMMA.16816.F32 R124, R48, R58.reuse, R124 ;  /* 0x0000003a307c723c */ /* 0x080fe2000000187c */
[----:B------:R-:W1:Y:S01]  /*15d80*/  LDSM.16.MT88.4 R48, [R216+0x2900] ;  /* 0x00290000d830783b */ /* 0x000e620000004200 */
[----:B------:R2:W3:Y:S06]  /*15d90*/  MUFU.EX2 R64, R43 ;  /* 0x0000002b00407308 */ /* 0x0004ec0000000800 */
[----:B------:R-:W-:Y:S08]  /*15da0*/  HMMA.16816.F32 R36, R44, R58, R36 ;  /* 0x0000003a2c24723c */ /* 0x000ff00000001824 */
[-C--:B------:R-:W-:Y:S01]  /*15db0*/  HMMA.16816.F32 R136, R168, R148.reuse, R4 ;  /* 0x00000094a888723c */ /* 0x080fe20000001804 */
[----:B------:R-:W4:Y:S04]  /*15dc0*/  LDSM.16.MT88.4 R4, [R214+0x2900] ;  /* 0x00290000d604783b */ /* 0x000f280000004200 */
[--C-:B--2---:R-:W-:Y:S01]  /*15dd0*/  FFMA.FTZ R43, R243, c[0x0][0x2d0], -R65.reuse ;  /* 0x0000b400f32b7a23 */ /* 0x104fe20000010841 */
[----:B---3--:R-:W-:Y:S01]  /*15de0*/  F2FP.PACK_AB R44, R64, R72 ;  /* 0x00000048402c723e */ /* 0x008fe200000000ff */
[----:B------:R-:W-:Y:S02]  /*15df0*/  FFMA.FTZ R65, R244, c[0x0][0x2d0], -R65 ;  /* 0x0000b400f4417a23 */ /* 0x000fe40000010841 */
[----:B------:R2:W-:Y:S10]  /*15e00*/  MUFU.EX2 R54, R43 ;  /* 0x0000002b00367308 */ /* 0x0005f40000000800 */
[----:B------:R-:W3:Y:S01]  /*15e10*/  MUFU.EX2 R65, R65 ;  /* 0x0000004100417308 */ /* 0x000ee20000000800 */
[--C-:B--2---:R-:W-:Y:S09]  /*15e20*/  FFMA.FTZ R43, R90, c[0x0][0x2d0], -R66.reuse ;  /* 0x0000b4005a2b7a23 */ /* 0x104ff20000010842 */
[----:B------:R2:W-:Y:S01]  /*15e30*/  MUFU.EX2 R52, R43 ;  /* 0x0000002b00347308 */ /* 0x0005e20000000800 */
[----:B---3--:R-:W-:Y:S01]  /*15e40*/  F2FP.PACK_AB R46, R65, R54 ;  /* 0x00000036412e723e */ /* 0x008fe200000000ff */
[--C-:B--2---:R-:W-:Y:S08]  /*15e50*/  FFMA.FTZ R43, R91, c[0x0][0x2d0], -R66.reuse ;  /* 0x0000b4005b2b7a23 */ /* 0x104ff00000010842 */
[----:B------:R2:W3:Y:S02]  /*15e60*/  MUFU.EX2 R53, R43 ;  /* 0x0000002b00357308 */ /* 0x0004e40000000800 */
[--C-:B--2---:R-:W-:Y:S01]  /*15e70*/  FFMA.FTZ R43, R94, c[0x0][0x2d0], -R66.reuse ;  /* 0x0000b4005e2b7a23 */ /* 0x104fe20000010842 */
[----:B---3--:R-:W-:Y:S01]  /*15e80*/  F2FP.PACK_AB R45, R53, R52 ;  /* 0x00000034352d723e */ /* 0x008fe200000000ff */
[----:B------:R-:W-:Y:S02]  /*15e90*/  FFMA.FTZ R66, R42, c[0x0][0x2d0], -R66 ;  /* 0x0000b4002a427a23 */ /* 0x000fe40000010842 */
[----:B------:R-:W2:Y:S04]  /*15ea0*/  LDL.LU R42, [R1+0x14] ;  /* 0x00001400012a7983 */ /* 0x000ea80000300800 */
[----:B------:R-:W-:Y:S10]  /*15eb0*/  MUFU.EX2 R43, R43 ;  /* 0x0000002b002b7308 */ /* 0x000ff40000000800 */
[----:B------:R-:W3:Y:S02]  /*15ec0*/  MUFU.EX2 R66, R66 ;  /* 0x0000004200427308 */ /* 0x000ee40000000800 */
[----:B---3--:R-:W-:Y:S07]  /*15ed0*/  F2FP.PACK_AB R47, R66, R43 ;  /* 0x0000002b422f723e */ /* 0x008fee00000000ff */
        /* <DEDUP_REMOVED lines=12> */
[----:B--2---:R-:W-:Y:S02]  /*15fa0*/  FFMA.FTZ R12, R0, R42, R75 ;  /* 0x0000002a000c7223 */ /* 0x004fe4000001004b */
        /* <DEDUP_REMOVED lines=45> */
[----:B------:R-:W-:Y:S01]  /*16280*/  FADD.FTZ R13, R133, R13 ;  /* 0x0000000d850d7221 */ /* 0x000fe20000010000 */
[----:B------:R-:W-:Y:S01]  /*16290*/  MOV R133, R128 ;  /* 0x0000008000857202 */ /* 0x000fe20000000f00 */
        /* <DEDUP_REMOVED lines=10> */
[----:B------:R-:W-:Y:S01]  /*16340*/  FADD.FTZ R13, R132, R2 ;  /* 0x00000002840d7221 */ /* 0x000fe20000010000 */
[----:B------:R-:W-:Y:S01]  /*16350*/  MOV R132, R129 ;  /* 0x0000008100847202 */ /* 0x000fe20000000f00 */
        /* <DEDUP_REMOVED lines=47> */
.L_x_922:
[----:B-1----:R-:W3:Y:S04]  /*16650*/  LDL.LU R0, [R1+0x8] ;  /* 0x0000080001007983 */ /* 0x002ee80000300800 */
[----:B------:R-:W4:Y:S04]  /*16660*/  LDL.LU R9, [R1+0xc] ;  /* 0x00000c0001097983 */ /* 0x000f280000300800 */
[----:B--2---:R-:W2:Y:S04]  /*16670*/  LDL.LU R8, [R1+0x10] ;  /* 0x0000100001087983 */ /* 0x004ea80000300800 */
[----:B------:R-:W2:Y:S01]  /*16680*/  LDL.LU R4, [R1+0x14] ;  /* 0x0000140001047983 */ /* 0x000ea20000300800 */
[----:B------:R-:W-:-:S02]  /*16690*/  MOV R24, 0xff800000 ;  /* 0xff80000000187802 */ /* 0x000fc40000000f00 */
[----:B------:R-:W-:Y:S02]  /*166a0*/  MOV R25, 0xff800000 ;  /* 0xff80000000197802 */ /* 0x000fe40000000f00 */
[----:B------:R-:W-:Y:S02]  /*166b0*/  MOV R26, 0xff800000 ;  /* 0xff800000001a7802 */ /* 0x000fe40000000f00 */
[----:B------:R-:W-:Y:S02]  /*166c0*/  MOV R27, 0xff800000 ;  /* 0xff800000001b7802 */ /* 0x000fe40000000f00 */
[----:B------:R-:W-:Y:S01]  /*166d0*/  PLOP3.LUT P4, PT, PT, PT, PT, 0x8, 0x0 ;  /* 0x000000000000781c */ /* 0x000fe20003f8e170 */
[----:B---3--:R-:W1:Y:S04]  /*166e0*/  SHFL.BFLY PT, R5, R0, 0x2, 0x1f ;  /* 0x0c401f0000057f89 */ /* 0x008e6800000e0000 */
[----:B----4-:R-:W3:Y:S04]  /*166f0*/  SHFL.BFLY PT, R6, R9, 0x2, 0x1f ;  /* 0x0c401f0009067f89 */ /* 0x010ee800000e0000 */
[----:B--2---:R-:W2:Y:S04]  /*16700*/  SHFL.BFLY PT, R7, R8, 0x2, 0x1f ;  /* 0x0c401f0008077f89 */ /* 0x004ea800000e0000 */
[----:B------:R-:W4:Y:S01]  /*16710*/  SHFL.BFLY PT, R2, R4, 0x2, 0x1f ;  /* 0x0c401f0004027f89 */ /* 0x000f2200000e0000 */
[----:B-1----:R-:W-:-:S02]  /*16720*/  FADD.FTZ R5, R5, R0 ;  /* 0x0000000005057221 */ /* 0x002fc40000010000 */
[----:B---3--:R-:W-:-:S03]  /*16730*/  FADD.FTZ R6, R6, R9 ;  /* 0x0000000906067221 */ /* 0x008fc60000010000 */
[----:B------:R-:W1:Y:S01]  /*16740*/  SHFL.BFLY PT, R0, R5, 0x1, 0x1f ;  /* 0x0c201f0005007f89 */ /* 0x000e6200000e0000 */
[----:B--2---:R-:W-:-:S03]  /*16750*/  FADD.FTZ R7, R7, R8 ;  /* 0x0000000807077221 */ /* 0x004fc60000010000 */
        /* <DEDUP_REMOVED lines=104> */
.L_x_878:
        /* <DEDUP_REMOVED lines=288> */
.L_x_940:
        /* <DEDUP_REMOVED lines=40> */
.L_x_942:
[----:B------:R-:W-:Y:S05]  /*18260*/  BSYNC B0 ;  /* 0x0000000000007941 */ /* 0x000fea0003800000 */
.L_x_941:
        /* <DEDUP_REMOVED lines=102> */
.L_x_943:
        /* <DEDUP_REMOVED lines=11> */
.L_x_1484:


//--------------------- .text._ZN7cutlass13device_kernelIN5flash19enable_sm80_to_sm89INS1_16FlashAttnFwdSm80INS1_25CollectiveMainloopFwdSm80ILi4ELi1ELb0EN4cute5tupleIJNS5_1CILi128EEENS7_ILi96EEENS7_ILi64EEEEEELi64ENS_6half_tEfNS_4arch4Sm80ELb0ELb1ELb0ELb1ELb0ELb0ELb1ELb0EEENS1_21CollectiveEpilogueFwdINS6_IJS8_SA_S9_EEENS6_IJNS7_ILi1EEESI_SI_EEESC_SE_Li128ELb1ELb1ELb0ELb0EEENS1_19SingleTileSchedulerILb1ELb0ELb1ELi128EEEEEEEEEvNT_6ParamsE --------------------------
	.section	.text._ZN7cutlass13device_kernelIN5flash19enable_sm80_to_sm89INS1_16FlashAttnFwdSm80INS1_25CollectiveMainloopFwdSm80ILi4ELi1ELb0EN4cute5tupleIJNS5_1CILi128EEENS7_ILi96EEENS7_ILi64EEEEEELi64ENS_6half_tEfNS_4arch4Sm80ELb0ELb1ELb0ELb1ELb0ELb0ELb1ELb0EEENS1_21CollectiveEpilogueFwdINS6_IJS8_SA_S9_EEENS6_IJNS7_ILi1EEESI_SI_EEESC_SE_Li128ELb1ELb1ELb0ELb0EEENS1_19SingleTileSchedulerILb1ELb0ELb1ELi128EEEEEEEEEvNT_6ParamsE,"ax",@progbits
	.sectioninfo	@"SHI_REGISTERS=255"
	.align	128
.text._ZN7cutlass13device_kernelIN5flash19enable_sm80_to_sm89INS1_16FlashAttnFwdSm80INS1_25CollectiveMainloopFwdSm80ILi4ELi1ELb0EN4cute5tupleIJNS5_1CILi128EEENS7_ILi96EEENS7_ILi64EEEEEELi64ENS_6half_tEfNS_4arch4Sm80ELb0ELb1ELb0ELb1ELb0ELb0ELb1ELb0EEENS1_21CollectiveEpilogueFwdINS6_IJS8_SA_S9_EEENS6_IJNS7_ILi1EEESI_SI_EEESC_SE_Li128ELb1ELb1ELb0ELb0EEENS1_19SingleTileSchedulerILb1ELb0ELb1ELi128EEEEEEEEEvNT_6ParamsE:
        .type           _ZN7cutlass13device_kernelIN5flash19enable_sm80_to_sm89INS1_16FlashAttnFwdSm80INS1_25CollectiveMainloopFwdSm80ILi4ELi1ELb0EN4cute5tupleIJNS5_1CILi128EEENS7_ILi96EEENS7_ILi64EEEEEELi64ENS_6half_tEfNS_4arch4Sm80ELb0ELb1ELb0ELb1ELb0ELb0ELb1ELb0EEENS1_21CollectiveEpilogueFwdINS6_IJS8_SA_S9_EEENS6_IJNS7_ILi1EEESI_SI_EEESC_SE_Li128ELb1ELb1ELb0ELb0EEENS1_19SingleTileSchedulerILb1ELb0ELb1ELi128EEEEEEEEEvNT_6ParamsE,@function
        .size           _ZN7cutlass13device_kernelIN5flash19enable_sm80_to_sm89INS1_16FlashAttnFwdSm80INS1_25CollectiveMainloopFwdSm80ILi4ELi1ELb0EN4cute5tupleIJNS5_1CILi128EEENS7_ILi96EEENS7_ILi64EEEEEELi64ENS_6half_tEfNS_4arch4Sm80ELb0ELb1ELb0ELb1ELb0ELb0ELb1ELb0EEENS1_21CollectiveEpilogueFwdINS6_IJS8_SA_S9_EEENS6_IJNS7_ILi1EEESI_SI_EEESC_SE_Li128ELb1ELb1ELb0ELb0EEENS1_19SingleTileSchedulerILb1ELb0ELb1ELi128EEEEEEEEEvNT_6ParamsE,(.L_x_1485 - _ZN7cutlass13device_kernelIN5flash19enable_sm80_to_sm89INS1_16FlashAttnFwdSm80INS1_25CollectiveMainloopFwdSm80ILi4ELi1ELb0EN4cute5tupleIJNS5_1CILi128EEENS7_ILi96EEENS7_ILi64EEEEEELi64ENS_6half_tEfNS_4arch4Sm80ELb0ELb1ELb0ELb1ELb0ELb0ELb1ELb0EEENS1_21CollectiveEpilogueFwdINS6_IJS8_SA_S9_EEENS6_IJNS7_ILi1EEESI_SI_EEESC_SE_Li128ELb1ELb1ELb0ELb0EEENS1_19SingleTileSchedulerILb1ELb0ELb1ELi128EEEEEEEEEvNT_6ParamsE)
        .other          _ZN7cutlass13device_kernelIN5flash19enable_sm80_to_sm89INS1_16FlashAttnFwdSm80INS1_25CollectiveMainloopFwdSm80ILi4ELi1ELb0EN4cute5tupleIJNS5_1CILi128EEENS7_ILi96EEENS7_ILi64EEEEEELi64ENS_6half_tEfNS_4arch4Sm80ELb0ELb1ELb0ELb1ELb0ELb0ELb1ELb0EEENS1_21CollectiveEpilogueFwdINS6_IJS8_SA_S9_EEENS6_IJNS7_ILi1EEESI_SI_EEESC_SE_Li128ELb1ELb1ELb0ELb0EEENS1_19SingleTileSchedulerILb1ELb0ELb1ELi128EEEEEEEEEvNT_6ParamsE,@"STO_CUDA_ENTRY STV_DEFAULT"
_ZN7cutlass13device_kernelIN5flash19enable_sm80_to_sm89INS1_16FlashAttnFwdSm80INS1_25CollectiveMainloopFwdSm80ILi4ELi1ELb0EN4cute5tupleIJNS5_1CILi128EEENS7_ILi96EEENS7_ILi64EEEEEELi64ENS_6half_tEfNS_4arch4Sm80ELb0ELb1ELb0ELb1ELb0ELb0ELb1ELb0EEENS1_21CollectiveEpilogueFwdINS6_IJS8_SA_S9_EEENS6_IJNS7_ILi1EEESI_SI_EEESC_SE_Li128ELb1ELb1ELb0ELb0EEENS1_19SingleTileSchedulerILb1ELb0ELb1ELi128EEEEEEEEEvNT_6ParamsE:
        /* <DEDUP_REMOVED lines=17> */
.L_x_945:
        /* <DEDUP_REMOVED lines=8> */
.L_x_947:
[----:B------:R-:W-:-:S04]  /*0190*/  MOV R0, c[0x0][0x54c] ;  /* 0x0001530000007a02 */ /* 0x000fc80000000f00 */
.L_x_946:
[----:B------:R-:W-:Y:S01]  /*01a0*/  USHF.L.U32 UR4, UR4, 0x7, URZ ;  /* 0x0000000704047899 */ /* 0x000fe2000800063f */
[----:B-----5:R-:W-:-:S05]  /*01b0*/  IMAD R0, R0, c[0x0][0x548], RZ ;  /* 0x0001520000007a24 */ /* 0x020fca00078e02ff */
[----:B------:R-:W-:-:S04]  /*01c0*/  MOV R6, UR4 ;  /* 0x0000000400067c02 */ /* 0x000fc80008000f00 */
[----:B------:R-:W-:-:S04]  /*01d0*/  ISETP.GE.AND P0, PT, R6, R0, PT ;  /* 0x000000000600720c */ /* 0x000fc80003f06270 */
[----:B------:R-:W-:-:S05]  /*01e0*/  SEL R0, R5, 0xffffffff, !P0 ;  /* 0xffffffff05007807 */ /* 0x000fca0004000000 */
[----:B------:R2:W-:Y:S01]  /*01f0*/  STL [R1+0x2c], R0 ;  /* 0x00002c0001007387 */ /* 0x0005e20000100800 */
[----:B------:R-:W-:Y:S05]  /*0200*/  BRA `(.L_x_948) ;  /* 0x0000014000007947 */ /* 0x000fea0003800000 */
.L_x_944:
[----:B------:R-:W-:-:S04]  /*0210*/  ISETP.NE.U32.AND P0, PT, RZ, c[0x0][0x568], PT ;  /* 0x00015a00ff007a0c */ /* 0x000fc80003f05070 */
[----:B------:R-:W-:-:S13]  /*0220*/  ISETP.NE.AND.EX P0, PT, RZ, c[0x0][0x56c], PT, P0 ;  /* 0x00015b00ff007a0c */ /* 0x000fda0003f05300 */
[----:B------:R-:W-:Y:S05]  /*0230*/  @!P0 BRA `(.L_x_949) ;  /* 0x0000002000008947 */ /* 0x000fea0003800000 */
[----:B------:R1:W5:Y:S01]  /*0240*/  LDG.E R0, [R2.64] ;  /* 0x0000002c02007981 */ /* 0x000362000c1e1900 */
[----:B------:R-:W-:Y:S05]  /*0250*/  BRA `(.L_x_950) ;  /* 0x0000009000007947 */ /* 0x000fea0003800000 */
.L_x_949:
        /* <DEDUP_REMOVED lines=8> */
.L_x_951:
[----:B------:R-:W-:-:S04]  /*02e0*/  MOV R0, c[0x0][0x54c] ;  /* 0x0001530000007a02 */ /* 0x000fc80000000f00 */
.L_x_950:
[----:B------:R-:W-:Y:S01]  /*02f0*/  USHF.L.U32 UR4, UR4, 0x7, URZ ;  /* 0x0000000704047899 */ /* 0x000fe2000800063f */
[----:B-----5:R-:W-:-:S05]  /*0300*/  IMAD R0, R0, c[0x0][0x548], RZ ;  /* 0x0001520000007a24 */ /* 0x020fca00078e02ff */
[----:B------:R-:W-:-:S04]  /*0310*/  MOV R6, UR4 ;  /* 0x0000000400067c02 */ /* 0x000fc80008000f00 */
[----:B------:R-:W-:-:S04]  /*0320*/  ISETP.GE.AND P0, PT, R6, R0, PT ;  /* 0x000000000600720c */ /* 0x000fc80003f06270 */
[----:B------:R-:W-:-:S05]  /*0330*/  SEL R0, R5, 0xffffffff, !P0 ;  /* 0xffffffff05007807 */ /* 0x000fca0004000000 */
[----:B------:R2:W-:Y:S04]  /*0340*/  STL [R1+0x2c], R0 ;  /* 0x00002c0001007387 */ /* 0x0005e80000100800 */
.L_x_948:
        /* <DEDUP_REMOVED lines=33> */
.L_x_952:
[----:B------:R-:W-:-:S04]  /*0560*/  ISETP.NE.U32.AND P2, PT, RZ, c[0x0][0x368], PT ;  /* 0x0000da00ff007a0c */ /* 0x000fc80003f45070 */
[----:B------:R-:W-:-:S13]  /*0570*/  ISETP.NE.AND.EX P2, PT, RZ, c[0x0][0x36c], PT, P2 ;  /* 0x0000db00ff007a0c */ /* 0x000fda0003f45320 */
[----:B------:R-:W-:Y:S05]  /*0580*/  @!P2 BRA `(.L_x_953) ;  /* 0x000000400000a947 */ /* 0x000fea0003800000 */
[----:B------:R-:W-:-:S05]  /*0590*/  IMAD.WIDE R2, R35, R10, c[0x0][0x368] ;  /* 0x0000da0023027625 */ /* 0x000fca00078e020a */
[----:B------:R-:W2:Y:S02]  /*05a0*/  LDG.E R0, [R2.64] ;  /* 0x0000002c02007981 */ /* 0x000ea4000c1e1900 */
[----:B--2---:R1:W2:Y:S02]  /*05b0*/  R2UR UR7, R0 ;  /* 0x00000000000773c2 */ /* 0x0042a400000e0000 */
[----:B-12---:R-:W-:Y:S05]  /*05c0*/  BRA `(.L_x_954) ;  /* 0x0000006000007947 */ /* 0x006fea0003800000 */
.L_x_953:
[----:B------:R-:W-:Y:S05]  /*05d0*/  @!P0 BRA `(.L_x_954) ;  /* 0x0000005000008947 */ /* 0x000fea0003800000 */
[----:B------:R1:W2:Y:S04]  /*05e0*/  LDG.E R0, [R2.64] ;  /* 0x0000002c02007981 */ /* 0x0002a8000c1e1900 */
[----:B-1----:R-:W4:Y:S01]  /*05f0*/  LDG.E R2, [R2.64+0x4] ;  /* 0x0000042c02027981 */ /* 0x002f22000c1e1900 */
[----:B--2---:R-:W1:Y:S08]  /*0600*/  R2UR UR7, R0 ;  /* 0x00000000000773c2 */ /* 0x004e7000000e0000 */
[----:B----4-:R-:W1:Y:S02]  /*0610*/  R2UR UR4, R2 ;  /* 0x00000000020473c2 */ /* 0x010e6400000e0000 */
[----:B-1----:R-:W-:-:S06]  /*0620*/  UIADD3 UR7, -UR7, UR4, URZ ;  /* 0x0000000407077290 */ /* 0x002fcc000fffe13f */
.L_x_954:
        /* <DEDUP_REMOVED lines=30> */
.L_x_956:
[----:B------:R-:W-:Y:S02]  /*0810*/  UISETP.NE.AND UP2, UPT, UR9, 0x1, UPT ;  /* 0x000000010900788c */ /* 0x000fe4000bf45270 */
[----:B------:R-:W-:Y:S02]  /*0820*/  ULDC.64 UR4, c[0x0][0x330] ;  /* 0x0000cc0000047ab9 */ /* 0x000fe40000000a00 */
[----:B------:R-:W-:-:S07]  /*0830*/  UIMAD.WIDE.U32 UR14, UR6, UR4, URZ ;  /* 0x00000004060e72a5 */ /* 0x000fce000f8e003f */
[----:B------:R-:W-:Y:S02]  /*0840*/  @UP2 UMOV UR13, UR15 ;  /* 0x0000000f000d2c82 */ /* 0x000fe40008000000 */
[----:B------:R-:W-:Y:S02]  /*0850*/  @UP2 USHF.R.U32.HI UR6, URZ, UR5, UR13 ;  /* 0x000000053f062299 */ /* 0x000fe4000801160d */
.L_x_957:
[----:B------:R-:W-:Y:S02]  /*0860*/  ULDC UR4, c[0x0][0x32c] ;  /* 0x0000cb0000047ab9 */ /* 0x000fe40000000800 */
[----:B------:R-:W-:-:S04]  /*0870*/  UIMAD UR4, UR6, UR9, UR4 ;  /* 0x00000009060472a4 */ /* 0x000fc8000f8e0204 */
[----:B------:R-:W-:-:S04]  /*0880*/  UISETP.LT.AND UP2, UPT, UR8, UR4, UPT ;  /* 0x000000040800728c */ /* 0x000fc8000bf41270 */
[----:B------:R-:W-:-:S03]  /*0890*/  USEL UR8, UR8, UR4, UP2 ;  /* 0x0000000408087287 */ /* 0x000fc60009000000 */
.L_x_955:
        /* <DEDUP_REMOVED lines=34> */
.L_x_959:
[----:B------:R-:W-:-:S03]  /*0ac0*/  UISETP.NE.AND UP2, UPT, UR9, 0x1, UPT ;  /* 0x000000010900788c */ /* 0x000fc6000bf45270 */
[----:B------:R-:W-:Y:S02]  /*0ad0*/  ULDC.64 UR8, c[0x0][0x330] ;  /* 0x0000cc0000087ab9 */ /* 0x000fe40000000a00 */
[----:B------:R-:W-:-:S07]  /*0ae0*/  UIMAD.WIDE.U32 UR14, UR10, UR8, URZ ;  /* 0x000000080a0e72a5 */ /* 0x000fce000f8e003f */
[----:B------:R-:W-:Y:S02]  /*0af0*/  @UP2 UMOV UR13, UR15 ;  /* 0x0000000f000d2c82 */ /* 0x000fe40008000000 */
[----:B------:R-:W-:Y:S02]  /*0b00*/  @UP2 USHF.R.U32.HI UR10, URZ, UR9, UR13 ;  /* 0x000000093f0a2299 */ /* 0x000fe4000801160d */
.L_x_960:
[----:B------:R-:W-:Y:S02]  /*0b10*/  ULDC UR8, c[0x0][0x32c] ;  /* 0x0000cb0000087ab9 */ /* 0x000fe40000000800 */
[----:B------:R-:W-:-:S04]  /*0b20*/  UIMAD UR8, UR10, UR8, URZ ;  /* 0x000000080a0872a4 */ /* 0x000fc8000f8e023f */
[----:B------:R-:W-:-:S04]  /*0b30*/  UISETP.LT.AND UP2, UPT, UR4, UR8, UPT ;  /* 0x000000080400728c */ /* 0x000fc8000bf41270 */
[----:B------:R-:W-:-:S04]  /*0b40*/  USEL UR4, UR4, UR8, !UP2 ;  /* 0x0000000804047287 */ /* 0x000fc8000d000000 */
.L_x_958:
        /* <DEDUP_REMOVED lines=177> */
.L_x_963:
[----:B--23--:R-:W-:Y:S05]  /*1660*/  BSYNC B0 ;  /* 0x0000000000007941 */ /* 0x00cfea0003800000 */
.L_x_962:
        /* <DEDUP_REMOVED lines=11> */
.L_x_965:
[----:B------:R-:W-:Y:S05]  /*1720*/  BSYNC B0 ;  /* 0x0000000000007941 */ /* 0x000fea0003800000 */
.L_x_964:
        /* <DEDUP_REMOVED lines=11> */
.L_x_967:
[----:B------:R-:W-:Y:S05]  /*17e0*/  BSYNC B0 ;  /* 0x0000000000007941 */ /* 0x000fea0003800000 */
.L_x_966:
        /* <DEDUP_REMOVED lines=11> */
.L_x_969:
[----:B------:R-:W-:Y:S05]  /*18a0*/  BSYNC B0 ;  /* 0x0000000000007941 */ /* 0x000fea0003800000 */
.L_x_968:
        /* <DEDUP_REMOVED lines=11> */
.L_x_971:
[----:B------:R-:W-:Y:S05]  /*1960*/  BSYNC B0 ;  /* 0x0000000000007941 */ /* 0x000fea0003800000 */
.L_x_970:
        /* <DEDUP_REMOVED lines=11> */
.L_x_973:
[----:B------:R-:W-:Y:S05]  /*1a20*/  BSYNC B0 ;  /* 0x0000000000007941 */ /* 0x000fea0003800000 */
.L_x_972:
        /* <DEDUP_REMOVED lines=11> */
.L_x_975:
[----:B------:R-:W-:Y:S05]  /*1ae0*/  BSYNC B0 ;  /* 0x0000000000007941 */ /* 0x000fea0003800000 */
.L_x_974:
        /* <DEDUP_REMOVED lines=206> */
[----:B------:R-:W-:-:S07]  /*27d0*/  IMAD.IADD R217, R0, 0x1, R223 ;  /* 0x0000000100d97824 */ /* 0x000fce00078e02df */
        /* <DEDUP_REMOVED lines=13> */
[----:B------:R-:W-:Y:S01]  /*28b0*/  LDSM.16.M88.4 R60, [R218+0x3100] ;  /* 0x00310000da3c783b */ /* 0x000fe20000000200 */
[C---:B------:R-:W-:Y:S03]  /*28c0*/  HMMA.16816.F32 R188, R16.reuse, R30, R116 ;  /* 0x0000001e10bc723c */ /* 0x040fe60000001874 */
[----:B------:R-:W-:Y:S04]  /*28d0*/  LDSM.16.M88.4 R52, [R218+0x4100] ;  /* 0x00410000da34783b */ /* 0x000fe80000000200 */
[----:B------:R-:W-:Y:S01]  /*28e0*/  LDSM.16.M88.4 R84, [R218+0x5900] ;  /* 0x00590000da54783b */ /* 0x000fe20000000200 */
[C---:B------:R-:W-:Y:S03]  /*28f0*/  HMMA.16816.F32 R172, R16.reuse, R26, R108 ;  /* 0x0000001a10ac723c */ /* 0x040fe6000000186c */
[----:B------:R-:W-:Y:S04]  /*2900*/  LDSM.16.M88.4 R48, [R218+0x4900] ;  /* 0x00490000da30783b */ /* 0x000fe80000000200 */
[----:B------:R-:W0:Y:S01]  /*2910*/  LDGDEPBAR ;  /* 0x00000000000079af */ /* 0x000e220000000000 */
[----:B-1----:R-:W-:Y:S03]  /*2920*/  HMMA.16816.F32 R12, R16, R28, R56 ;  /* 0x0000001c100c723c */ /* 0x002fe60000001838 */
[----:B------:R-:W1:Y:S04]  /*2930*/  LDSM.16.M88.4 R56, [R218+0x3900] ;  /* 0x00390000da38783b */ /* 0x000e680000000200 */
[----:B------:R-:W4:Y:S01]  /*2940*/  LDSM.16.M88.4 R16, [R220+0x6100] ;  /* 0x00610000dc10783b */ /* 0x000f220000000200 */
        /* <DEDUP_REMOVED lines=17> */
[----:B------:R-:W5:Y:S04]  /*2a60*/  LDSM.16.M88.4 R8, [R221+0x8100] ;  /* 0x00810000dd08783b */ /* 0x000f680000000200 */
[----:B------:R-:W-:Y:S03]  /*2a70*/  LDSM.16.M88.4 R24, [R217+0x2800] ;  /* 0x00280000d918783b */ /* 0x000fe60000000200 */
        /* <DEDUP_REMOVED lines=26> */
[C---:B-----5:R-:W-:Y:S08]  /*2c20*/  HMMA.16816.F32 R140, R8.reuse, R34, R104 ;  /* 0x00000022088c723c */ /* 0x060ff00000001868 */
[C---:B------:R-:W-:Y:S08]  /*2c30*/  HMMA.16816.F32 R136, R8.reuse, R32, R136 ;  /* 0x000000200888723c */ /* 0x040ff00000001888 */
[C---:B------:R-:W-:Y:S08]  /*2c40*/  HMMA.16816.F32 R104, R8.reuse, R28, R128 ;  /* 0x0000001c0868723c */ /* 0x040ff00000001880 */
[----:B------:R-:W-:Y:S08]  /*2c50*/  HMMA.16816.F32 R176, R8, R30, R100 ;  /* 0x0000001e08b0723c */ /* 0x000ff00000001864 */
[C---:B---3--:R-:W-:Y:S08]  /*2c60*/  HMMA.16816.F32 R60, R12.reuse, R32, R60 ;  /* 0x000000200c3c723c */ /* 0x048ff0000000183c */
        /* <DEDUP_REMOVED lines=21> */
[----:B--2---:R-:W-:Y:S01]  /*2dc0*/  UIADD3 UR13, UR6, -0x2, URZ ;  /* 0xfffffffe060d7890 */ /* 0x004fe2000fffe03f */
[C---:B------:R-:W-:Y:S01]  /*2dd0*/  IMAD.SHL.U32 R5, R210.reuse, 0x20, RZ ;  /* 0x00000020d2057824 */ /* 0x040fe200078e00ff */
[----:B------:R-:W-:-:S02]  /*2de0*/  SHF.L.U64.HI R3, R210, 0x5, R211 ;  /* 0x00000005d2037819 */ /* 0x000fc400000102d3 */
[----:B------:R-:W-:Y:S02]  /*2df0*/  USHF.R.S32.HI UR10, URZ, 0x1f, UR13 ;  /* 0x0000001f3f0a7899 */ /* 0x000fe4000801140d */
[----:B------:R-:W-:Y:S01]  /*2e00*/  IMAD.U32 R0, RZ, RZ, UR13 ;  /* 0x0000000dff007e24 */ /* 0x000fe2000f8e00ff */
[----:B------:R-:W-:-:S03]  /*2e10*/  UIMAD UR13, UR16, UR13, URZ ;  /* 0x0000000d100d72a4 */ /* 0x000fc6000f8e023f */
[----:B------:R-:W-:Y:S01]  /*2e20*/  IMAD.WIDE.U32 R6, R0, UR18, R214 ;  /* 0x0000001200067c25 */ /* 0x000fe2000f8e00d6 */
[----:B------:R-:W-:-:S04]  /*2e30*/  UIMAD UR10, UR10, UR18, UR13 ;  /* 0x000000120a0a72a4 */ /* 0x000fc8000f8e020d */
[C---:B------:R-:W-:Y:S02]  /*2e40*/  LEA R14, P1, R6.reuse, c[0x0][0x1c8], 0x1 ;  /* 0x00007200060e7a11 */ /* 0x040fe400078208ff */
        /* <DEDUP_REMOVED lines=21> */
.L_x_976:
[----:B--2---:R-:W-:Y:S01]  /*2fa0*/  LOP3.LUT R0, R207, 0xffffffe0, RZ, 0xc0, !PT ;  /* 0xffffffe0cf007812 */ /* 0x004fe200078ec0ff */
[----:B------:R-:W-:Y:S01]  /*2fb0*/  UIADD3 UR10, UR7, 0x1, UR32 ;  /* 0x00000001070a7890 */ /* 0x000fe2000fffe020 */
[----:B------:R-:W-:Y:S01]  /*2fc0*/  LEA.HI R3, R208, R209, RZ, 0x2 ;  /* 0x000000d1d0037211 */ /* 0x000fe200078f10ff */
[----:B------:R-:W0:Y:S01]  /*2fd0*/  LDGDEPBAR ;  /* 0x00000000000079af */ /* 0x000e220000000000 */
[----:B------:R-:W-:Y:S01]  /*2fe0*/  SHF.R.S32.HI R6, RZ, 0x1f, R206 ;  /* 0x0000001fff067819 */ /* 0x000fe200000114ce */
[----:B------:R-:W-:Y:S01]  /*2ff0*/  IMAD.IADD R0, R209, 0x1, -R0 ;  /* 0x00000001d1007824 */ /* 0x000fe200078e0a00 */
[----:B------:R-:W-:Y:S02]  /*3000*/  LOP3.LUT R3, R3, 0xfffffffc, RZ, 0xc0, !PT ;  /* 0xfffffffc03037812 */ /* 0x000fe400078ec0ff */
        /* <DEDUP_REMOVED lines=24> */
[----:B------:R-:W-:-:S02]  /*3190*/  IMAD.IADD R3, R0, 0x1, -R3 ;  /* 0x0000000100037824 */ /* 0x000fc400078e0a03 */
[----:B------:R-:W-:Y:S01]  /*31a0*/  IMAD.U32 R0, RZ, RZ, UR10 ;  /* 0x0000000aff007e24 */ /* 0x000fe2000f8e00ff */
[----:B------:R-:W-:Y:S01]  /*31b0*/  ULDC UR10, c[0x0][0x324] ;  /* 0x0000c900000a7ab9 */ /* 0x000fe20000000800 */
[----:B------:R-:W-:Y:S01]  /*31c0*/  IMAD.SHL.U32 R8, R3, 0x2, RZ ;  /* 0x0000000203087824 */ /* 0x000fe200078e00ff */
[----:B------:R-:W-:Y:S01]  /*31d0*/  ULOP3.LUT UR10, URZ, UR10, URZ, 0x33, !UPT ;  /* 0x0000000a3f0a7292 */ /* 0x000fe2000f8e333f */
[----:B------:R-:W-:-:S03]  /*31e0*/  IMAD.U32 R3, RZ, RZ, UR32 ;  /* 0x00000020ff037e24 */ /* 0x000fc6000f8e00ff */
[----:B------:R3:W-:Y:S01]  /*31f0*/  STL [R1+0x18], R8 ;  /* 0x0000180801007387 */ /* 0x0007e20000100800 */
[----:B------:R-:W-:Y:S02]  /*3200*/  IADD3 R0, R0, -UR12, -R8 ;  /* 0x8000000c00007c10 */ /* 0x000fe4000fffe808 */
[----:B------:R-:W-:Y:S02]  /*3210*/  IADD3 R11, -R8, UR7, R3 ;  /* 0x00000007080b7c10 */ /* 0x000fe4000fffe103 */
[C---:B-1----:R-:W-:Y:S02]  /*3220*/  IADD3 R10, R0.reuse, c[0x0][0x328], RZ ;  /* 0x0000ca00000a7a10 */ /* 0x042fe40007ffe0ff */
[----:B------:R-:W-:Y:S01]  /*3230*/  IADD3 R12, R0, UR10, RZ ;  /* 0x0000000a000c7c10 */ /* 0x000fe2000fffe0ff */
[----:B------:R-:W-:Y:S01]  /*3240*/  IMAD.IADD R0, R205, 0x1, R204 ;  /* 0x00000001cd007824 */ /* 0x000fe200078e02cc */
[----:B------:R-:W-:Y:S01]  /*3250*/  IADD3 R13, -R8, UR32, RZ ;  /* 0x00000020080d7c10 */ /* 0x000fe2000fffe1ff */
[----:B--2---:R-:W-:-:S02]  /*3260*/  IMAD.IADD R5, R10, 0x1, R6 ;  /* 0x000000010a057824 */ /* 0x004fc400078e0206 */
[----:B------:R-:W-:-:S03]  /*3270*/  IMAD.IADD R3, R12, 0x1, R6 ;  /* 0x000000010c037824 */ /* 0x000fc600078e0206 */
[----:B------:R-:W-:Y:S01]  /*3280*/  IMNMX R5, R5, R11, PT ;  /* 0x0000000b05057217 */ /* 0x000fe20003800200 */
[----:B------:R-:W-:Y:S05]  /*3290*/  @P0 BRA `(.L_x_977) ;  /* 0x0000015000000947 */ /* 0x000fea0003800000 */
[----:B------:R-:W-:Y:S01]  /*32a0*/  IMAD.U32 R7, RZ, RZ, UR12 ;  /* 0x0000000cff077e24 */ /* 0x000fe2000f8e00ff */
        /* <DEDUP_REMOVED lines=11> */
.L_x_979:
[----:B------:R-:W-:-:S04]  /*3360*/  MOV R7, c[0x0][0x32c] ;  /* 0x0000cb0000077a02 */ /* 0x000fc80000000f00 */
[----:B------:R-:W-:-:S13]  /*3370*/  ISETP.NE.AND P0, PT, R7, 0x1, PT ;  /* 0x000000010700780c */ /* 0x000fda0003f05270 */
[----:B------:R-:W-:-:S05]  /*3380*/  @P0 IMAD.HI.U32 R7, R6, c[0x0][0x330], RZ ;  /* 0x0000cc0006070a27 */ /* 0x000fca00078e00ff */
[----:B------:R-:W-:Y:S02]  /*3390*/  @P0 SHF.R.U32.HI R6, RZ, c[0x0][0x334], R7 ;  /* 0x0000cd00ff060a19 */ /* 0x000fe40000011607 */
.L_x_980:
[----:B------:R-:W-:Y:S05]  /*33a0*/  BSYNC B0 ;  /* 0x0000000000007941 */ /* 0x000fea0003800000 */
.L_x_978:
[----:B------:R-:W-:-:S05]  /*33b0*/  IMAD R6, R6, c[0x0][0x32c], R13 ;  /* 0x0000cb0006067a24 */ /* 0x000fca00078e020d */
[----:B------:R-:W-:Y:S02]  /*33c0*/  IADD3 R7, R6, c[0x0][0x32c], RZ ;  /* 0x0000cb0006077a10 */ /* 0x000fe40007ffe0ff */
[----:B------:R-:W-:Y:S02]  /*33d0*/  IMNMX R3, R3, R6, !PT ;  /* 0x0000000603037217 */ /* 0x000fe40007800200 */
[----:B------:R-:W-:Y:S02]  /*33e0*/  IMNMX R5, R5, R7, PT ;  /* 0x0000000705057217 */ /* 0x000fe40003800200 */
.L_x_977:
[----:B---3--:R-:W1:Y:S01]  /*33f0*/  SHFL.IDX PT, R8, R9, 0x1, 0x1c1f ;  /* 0x003c1f0009087f89 */ /* 0x008e6200000e0000 */
[----:B------:R-:W-:Y:S01]  /*3400*/  PLOP3.LUT P0, PT, PT, PT, UP0, 0x40, 0x0 ;  /* 0x000000000000781c */ /* 0x000fe20003f0e808 */
[--C-:B-1----:R-:W-:Y:S02]  /*3410*/  IMAD.IADD R7, R10, 0x1, R8.reuse ;  /* 0x000000010a077824 */ /* 0x102fe400078e0208 */
[----:B------:R-:W-:-:S03]  /*3420*/  IMAD.IADD R6, R12, 0x1, R8 ;  /* 0x000000010c067824 */ /* 0x000fc600078e0208 */
[----:B------:R-:W-:-:S07]  /*3430*/  IMNMX R7, R7, R11, PT ;  /* 0x0000000b07077217 */ /* 0x000fce0003800200 */
        /* <DEDUP_REMOVED lines=13> */
.L_x_983:
[----:B------:R-:W-:-:S04]  /*3510*/  MOV R14, c[0x0][0x32c] ;  /* 0x0000cb00000e7a02 */ /* 0x000fc80000000f00 */
[----:B------:R-:W-:-:S13]  /*3520*/  ISETP.NE.AND P0, PT, R14, 0x1, PT ;  /* 0x000000010e00780c */ /* 0x000fda0003f05270 */
[----:B------:R-:W-:-:S05]  /*3530*/  @P0 IMAD.HI.U32 R14, R8, c[0x0][0x330], RZ ;  /* 0x0000cc00080e0a27 */ /* 0x000fca00078e00ff */
[----:B------:R-:W-:Y:S02]  /*3540*/  @P0 SHF.R.U32.HI R8, RZ, c[0x0][0x334], R14 ;  /* 0x0000cd00ff080a19 */ /* 0x000fe4000001160e */
.L_x_984:
[----:B------:R-:W-:Y:S05]  /*3550*/  BSYNC B0 ;  /* 0x0000000000007941 */ /* 0x000fea0003800000 */
.L_x_982:
[----:B------:R-:W-:-:S05]  /*3560*/  IMAD R8, R8, c[0x0][0x32c], R13 ;  /* 0x0000cb0008087a24 */ /* 0x000fca00078e020d */
[----:B------:R-:W-:Y:S02]  /*3570*/  IADD3 R14, R8, c[0x0][0x32c], RZ ;  /* 0x0000cb00080e7a10 */ /* 0x000fe40007ffe0ff */
[----:B------:R-:W-:Y:S02]  /*3580*/  IMNMX R6, R6, R8, !PT ;  /* 0x0000000806067217 */ /* 0x000fe40007800200 */
[----:B------:R-:W-:Y:S02]  /*3590*/  IMNMX R7, R7, R14, PT ;  /* 0x0000000e07077217 */ /* 0x000fe40003800200 */
.L_x_981:
[----:B------:R-:W-:Y:S01]  /*35a0*/  UISETP.GE.AND UP2, UPT, UR32, 0x11, UPT ;  /* 0x000000112000788c */ /* 0x000fe2000bf46270 */
[----:B------:R-:W1:Y:S01]  /*35b0*/  SHFL.IDX PT, R8, R9, 0x2, 0x1c1f ;  /* 0x005c1f0009087f89 */ /* 0x000e6200000e0000 */
[----:B------:R-:W-:Y:S02]  /*35c0*/  UISETP.GE.AND UP6, UPT, UR32, 0x1, UPT ;  /* 0x000000012000788c */ /* 0x000fe4000bfc6270 */
[----:B------:R-:W-:Y:S02]  /*35d0*/  UP2UR UR27, UPR, URZ, 0x4 ;  /* 0x000000043f1b7883 */ /* 0x000fe40008000000 */
        /* <DEDUP_REMOVED lines=13> */
[----:B------:R-:W-:Y:S01]  /*36b0*/  UP2UR UR25, UPR, URZ, 0x4 ;  /* 0x000000043f197883 */ /* 0x000fe20008000000 */
[----:B------:R-:W-:Y:S01]  /*36c0*/  ISETP.GT.AND P6, PT, R3, 0x1, P6 ;  /* 0x000000010300780c */ /* 0x000fe200037c4270 */
[----:B------:R-:W-:Y:S01]  /*36d0*/  UP2UR UR31, UPR, URZ, 0x40 ;  /* 0x000000403f1f7883 */ /* 0x000fe20008000000 */
[----:B------:R-:W-:Y:S01]  /*36e0*/  FSEL R17, R92, -INF , !P0 ;  /* 0xff8000005c117808 */ /* 0x000fe20004000000 */
[----:B------:R-:W-:Y:S01]  /*36f0*/  UP2UR UR30, UPR, URZ, 0x20 ;  /* 0x000000203f1e7883 */ /* 0x000fe20008000000 */
[----:B------:R-:W-:Y:S01]  /*3700*/  PLOP3.LUT P0, PT, PT, PT, UP2, 0x40, 0x0 ;  /* 0x000000000000781c */ /* 0x000fe20003f0e828 */
[----:B------:R-:W-:Y:S01]  /*3710*/  UISETP.GE.AND UP2, UPT, UR32, 0x1a, UPT ;  /* 0x0000001a2000788c */ /* 0x000fe2000bf46270 */
[----:B------:R-:W-:Y:S01]  /*3720*/  PLOP3.LUT P5, PT, PT, PT, UP4, 0x40, 0x0 ;  /* 0x000000000000781c */ /* 0x000fe20003fae848 */
[----:B------:R-:W-:Y:S01]  /*3730*/  UP2UR UR29, UPR, URZ, 0x10 ;  /* 0x000000103f1d7883 */ /* 0x000fe20008000000 */
[----:B------:R-:W-:Y:S01]  /*3740*/  ISETP.LT.OR P6, PT, R5, 0x2, P6 ;  /* 0x000000020500780c */ /* 0x000fe200037c1670 */
[----:B------:R-:W-:Y:S01]  /*3750*/  UP2UR UR24, UPR, URZ, 0x4 ;  /* 0x000000043f187883 */ /* 0x000fe20008000000 */
[----:B------:R-:W-:Y:S01]  /*3760*/  ISETP.GT.AND P5, PT, R3, 0x8, P5 ;  /* 0x000000080300780c */ /* 0x000fe20002fa4270 */
[----:B------:R-:W-:Y:S01]  /*3770*/  UP2UR UR28, UPR, URZ, 0x8 ;  /* 0x000000083f1c7883 */ /* 0x000fe20008000000 */
[----:B------:R-:W-:Y:S01]  /*3780*/  FSEL R18, R93, -INF , !P6 ;  /* 0xff8000005d127808 */ /* 0x000fe20007000000 */
        /* <DEDUP_REMOVED lines=8> */
[----:B------:R-:W-:Y:S01]  /*3810*/  UISETP.GE.AND UP4, UPT, UR32, 0x52, UPT ;  /* 0x000000522000788c */ /* 0x000fe2000bf86270 */
[----:B------:R-:W-:Y:S01]  /*3820*/  FSEL R20, R88, -INF , !P5 ;  /* 0xff80000058147808 */ /* 0x000fe20006800000 */
[----:B------:R-:W-:Y:S01]  /*3830*/  UISETP.GE.AND UP3, UPT, UR32, 0x59, UPT ;  /* 0x000000592000788c */ /* 0x000fe2000bf66270 */
[----:B------:R-:W-:Y:S01]  /*3840*/  PLOP3.LUT P5, PT, PT, PT, UP2, 0x40, 0x0 ;  /* 0x000000000000781c */ /* 0x000fe20003fae828 */
[----:B------:R-:W-:Y:S01]  /*3850*/  UISETP.GE.AND UP2, UPT, UR32, 0x22, UPT ;  /* 0x000000222000788c */ /* 0x000fe2000bf46270 */
[----:B------:R-:W-:-:S02]  /*3860*/  ISETP.LT.OR P4, PT, R5, 0xa, P4 ;  /* 0x0000000a0500780c */ /* 0x000fc40002781670 */
[----:B------:R-:W-:Y:S01]  /*3870*/  ISETP.LT.OR P2, PT, R5, 0x11, P2 ;  /* 0x000000110500780c */ /* 0x000fe20001741670 */
[----:B------:R-:W-:Y:S01]  /*3880*/  UP2UR UR22, UPR, URZ, 0x4 ;  /* 0x000000043f167883 */ /* 0x000fe20008000000 */
[----:B------:R-:W-:Y:S02]  /*3890*/  FSEL R21, R89, -INF , !P4 ;  /* 0xff80000059157808 */ /* 0x000fe40006000000 */
[----:B------:R-:W-:Y:S01]  /*38a0*/  PLOP3.LUT P4, PT, PT, PT, UP2, 0x40, 0x0 ;  /* 0x000000000000781c */ /* 0x000fe20003f8e828 */
[----:B------:R-:W-:Y:S01]  /*38b0*/  UISETP.GE.AND UP2, UPT, UR32, 0x29, UPT ;  /* 0x000000292000788c */ /* 0x000fe2000bf46270 */
[----:B------:R-:W-:Y:S02]  /*38c0*/  ISETP.GT.AND P1, PT, R3, 0x11, P1 ;  /* 0x000000110300780c */ /* 0x000fe40000f24270 */
[----:B------:R-:W-:Y:S01]  /*38d0*/  FSEL R22, R80, -INF , !P2 ;  /* 0xff80000050167808 */ /* 0x000fe20005000000 */
[----:B------:R-:W-:Y:S01]  /*38e0*/  UP2UR UR21, UPR, URZ, 0x4 ;  /* 0x000000043f157883 */ /* 0x000fe20008000000 */
[----:B------:R-:W-:-:S02]  /*38f0*/  ISETP.LT.OR P1, PT, R5, 0x12, P1 ;  /* 0x000000120500780c */ /* 0x000fc40000f21670 */
[----:B------:R-:W-:Y:S01]  /*3900*/  PLOP3.LUT P2, PT, PT, PT, UP2, 0x40, 0x0 ;  /* 0x000000000000781c */ /* 0x000fe20003f4e828 */
[----:B------:R-:W-:Y:S01]  /*3910*/  UISETP.GE.AND UP2, UPT, UR32, 0x2a, UPT ;  /* 0x0000002a2000788c */ /* 0x000fe2000bf46270 */
[----:B------:R-:W-:Y:S02]  /*3920*/  ISETP.GT.AND P0, PT, R3, 0x18, P0 ;  /* 0x000000180300780c */ /* 0x000fe40000704270 */
[----:B------:R-:W-:Y:S01]  /*3930*/  FSEL R23, R81, -INF , !P1 ;  /* 0xff80000051177808 */ /* 0x000fe20004800000 */
[----:B------:R-:W-:Y:S01]  /*3940*/  UP2UR UR20, UPR, URZ, 0x4 ;  /* 0x000000043f147883 */ /* 0x000fe20008000000 */
[----:B------:R-:W-:Y:S02]  /*3950*/  ISETP.LT.OR P0, PT, R5, 0x19, P0 ;  /* 0x000000190500780c */ /* 0x000fe40000701670 */
[----:B------:R-:W-:Y:S01]  /*3960*/  PLOP3.LUT P1, PT, PT, PT, UP2, 0x40, 0x0 ;  /* 0x000000000000781c */ /* 0x000fe20003f2e828 */
[----:B------:R-:W-:Y:S01]  /*3970*/  UISETP.GE.AND UP2, UPT, UR32, 0x31, UPT ;  /* 0x000000312000788c */ /* 0x000fe2000bf46270 */
[----:B------:R-:W-:-:S02]  /*3980*/  ISETP.GT.AND P6, PT, R3, 0x19, P6 ;  /* 0x000000190300780c */ /* 0x000fc400037c4270 */
[----:B------:R-:W-:Y:S01]  /*3990*/  FSEL R24, R72, -INF , !P0 ;  /* 0xff80000048187808 */ /* 0x000fe20004000000 */
[----:B------:R-:W-:Y:S01]  /*39a0*/  UP2UR UR19, UPR, URZ, 0x4 ;  /* 0x000000043f137883 */ /* 0x000fe20008000000 */
[----:B------:R-:W-:Y:S02]  /*39b0*/  ISETP.LT.OR P6, PT, R5, 0x1a, P6 ;  /* 0x0000001a0500780c */ /* 0x000fe400037c1670 */
        /* <DEDUP_REMOVED lines=32> */
[----:B------:R-:W-:-:S02]  /*3bc0*/  FSEL R43, R60, -INF , !P0 ;  /* 0xff8000003c2b7808 */ /* 0x000fc40004000000 */
[C---:B------:R-:W-:Y:S01]  /*3bd0*/  ISETP.GT.AND P6, PT, R3.reuse, 0x31, P6 ;  /* 0x000000310300780c */ /* 0x040fe200037c4270 */
[----:B------:R-:W-:Y:S01]  /*3be0*/  UP2UR UR13, UPR, URZ, 0x4 ;  /* 0x000000043f0d7883 */ /* 0x000fe20008000000 */
[C---:B------:R-:W-:Y:S02]  /*3bf0*/  ISETP.GT.AND P5, PT, R3.reuse, 0x38, P5 ;  /* 0x000000380300780c */ /* 0x040fe40002fa4270 */
[----:B------:R-:W-:Y:S01]  /*3c00*/  PLOP3.LUT P0, PT, PT, PT, UP2, 0x40, 0x0 ;  /* 0x000000000000781c */ /* 0x000fe20003f0e828 */
[----:B------:R-:W-:Y:S01]  /*3c10*/  UISETP.GE.AND UP2, UPT, UR32, 0x5a, UPT ;  /* 0x0000005a2000788c */ /* 0x000fe2000bf46270 */
[C---:B------:R-:W-:Y:S02]  /*3c20*/  ISETP.GT.AND P4, PT, R3.reuse, 0x39, P4 ;  /* 0x000000390300780c */ /* 0x040fe40002784270 */
[C---:B------:R-:W-:Y:S02]  /*3c30*/  ISETP.GT.AND P0, PT, R3.reuse, 0x48, P0 ;  /* 0x000000480300780c */ /* 0x040fe40000704270 */
[----:B------:R-:W-:-:S02]  /*3c40*/  ISETP.GT.AND P2, PT, R3, 0x40, P2 ;  /* 0x000000400300780c */ /* 0x000fc40001744270 */
[----:B------:R-:W-:Y:S02]  /*3c50*/  ISETP.GT.AND P1, PT, R3, 0x41, P1 ;  /* 0x000000410300780c */ /* 0x000fe40000f24270 */
[C---:B------:R-:W-:Y:S02]  /*3c60*/  ISETP.LT.OR P0, PT, R5.reuse, 0x49, P0 ;  /* 0x000000490500780c */ /* 0x040fe40000701670 */
[C---:B------:R-:W-:Y:S02]  /*3c70*/  ISETP.LT.OR P6, PT, R5.reuse, 0x32, P6 ;  /* 0x000000320500780c */ /* 0x040fe400037c1670 */
[C---:B------:R-:W-:Y:S02]  /*3c80*/  ISETP.LT.OR P5, PT, R5.reuse, 0x39, P5 ;  /* 0x000000390500780c */ /* 0x040fe40002fa1670 */
[C---:B------:R-:W-:Y:S02]  /*3c90*/  ISETP.LT.OR P4, PT, R5.reuse, 0x3a, P4 ;  /* 0x0000003a0500780c */ /* 0x040fe40002781670 */
[----:B------:R-:W-:-:S02]  /*3ca0*/  ISETP.LT.OR P2, PT, R5, 0x41, P2 ;  /* 0x000000410500780c */ /* 0x000fc40001741670 */
[----:B------:R-:W-:Y:S02]  /*3cb0*/  ISETP.LT.OR P1, PT, R5, 0x42, P1 ;  /* 0x000000420500780c */ /* 0x000fe40000f21670 */
[----:B------:R-:W-:Y:S02]  /*3cc0*/  FSEL R190, R48, -INF , !P0 ;  /* 0xff80000030be7808 */ /* 0x000fe40004000000 */
[----:B------:R-:W-:Y:S02]  /*3cd0*/  FSEL R110, R61, -INF , !P6 ;  /* 0xff8000003d6e7808 */ /* 0x000fe40007000000 */
[----:B------:R-:W-:Y:S02]  /*3ce0*/  FSEL R113, R56, -INF , !P5 ;  /* 0xff80000038717808 */ /* 0x000fe40006800000 */
[----:B------:R-:W-:Y:S02]  /*3cf0*/  FSEL R119, R57, -INF , !P4 ;  /* 0xff80000039777808 */ /* 0x000fe40006000000 */
[----:B------:R-:W-:-:S02]  /*3d00*/  FSEL R162, R52, -INF , !P2 ;  /* 0xff80000034a27808 */ /* 0x000fc40005000000 */
[----:B------:R-:W-:Y:S02]  /*3d10*/  FSEL R192, R53, -INF , !P1 ;  /* 0xff80000035c07808 */ /* 0x000fe40004800000 */
[----:B------:R-:W-:Y:S02]  /*3d20*/  PLOP3.LUT P0, PT, PT, PT, UP0, 0x40, 0x0 ;  /* 0x000000000000781c */ /* 0x000fe40003f0e808 */
[----:B------:R-:W-:Y:S02]  /*3d30*/  PLOP3.LUT P6, PT, PT, PT, UP6, 0x40, 0x0 ;  /* 0x000000000000781c */ /* 0x000fe40003fce868 */
[----:B------:R-:W-:Y:S02]  /*3d40*/  PLOP3.LUT P5, PT, PT, PT, UP5, 0x40, 0x0 ;  /* 0x000000000000781c */ /* 0x000fe40003fae858 */
[----:B------:R-:W-:Y:S02]  /*3d50*/  PLOP3.LUT P4, PT, PT, PT, UP4, 0x40, 0x0 ;  /* 0x000000000000781c */ /* 0x000fe40003f8e848 */
[----:B------:R-:W-:-:S02]  /*3d60*/  PLOP3.LUT P2, PT, PT, PT, UP3, 0x40, 0x0 ;  /* 0x000000000000781c */ /* 0x000fc40003f4e838 */
[----:B------:R-:W-:Y:S02]  /*3d70*/  PLOP3.LUT P1, PT, PT, PT, UP2, 0x40, 0x0 ;  /* 0x000000000000781c */ /* 0x000fe40003f2e828 */
[C---:B------:R-:W-:Y:S02]  /*3d80*/  ISETP.GT.AND P6, PT, R3.reuse, 0x49, P6 ;  /* 0x000000490300780c */ /* 0x040fe400037c4270 */
[C---:B------:R-:W-:Y:S02]  /*3d90*/  ISETP.GT.AND P5, PT, R3.reuse, 0x50, P5 ;  /* 0x000000500300780c */ /* 0x040fe40002fa4270 */
[C---:B------:R-:W-:Y:S02]  /*3da0*/  ISETP.GT.AND P4, PT, R3.reuse, 0x51, P4 ;  /* 0x000000510300780c */ /* 0x040fe40002784270 */
[C---:B------:R-:W-:Y:S02]  /*3db0*/  ISETP.GT.AND P2, PT, R3.reuse, 0x58, P2 ;  /* 0x000000580300780c */ /* 0x040fe40001744270 */
[----:B------:R-:W-:Y:S01]  /*3dc0*/  ISETP.GT.AND P1, PT, R3, 0x59, P1 ;  /* 0x000000590300780c */ /* 0x000fe20000f24270 */
[----:B-1----:R-:W-:Y:S01]  /*3dd0*/  IMAD.IADD R3, R12, 0x1, R8 ;  /* 0x000000010c037824 */ /* 0x002fe200078e0208 */
[----:B------:R-:W-:-:S02]  /*3de0*/  ISETP.LT.OR P6, PT, R5, 0x4a, P6 ;  /* 0x0000004a0500780c */ /* 0x000fc400037c1670 */
[C---:B------:R-:W-:Y:S02]  /*3df0*/  ISETP.LT.OR P5, PT, R5.reuse, 0x51, P5 ;  /* 0x000000510500780c */ /* 0x040fe40002fa1670 */
[C---:B------:R-:W-:Y:S02]  /*3e00*/  ISETP.LT.OR P4, PT, R5.reuse, 0x52, P4 ;  /* 0x000000520500780c */ /* 0x040fe40002781670 */
[C---:B------:R-:W-:Y:S02]  /*3e10*/  ISETP.LT.OR P2, PT, R5.reuse, 0x59, P2 ;  /* 0x000000590500780c */ /* 0x040fe40001741670 */
[----:B------:R-:W-:Y:S01]  /*3e20*/  ISETP.LT.OR P1, PT, R5, 0x5a, P1 ;  /* 0x0000005a0500780c */ /* 0x000fe20000f21670 */
[----:B------:R-:W-:Y:S01]  /*3e30*/  IMAD.IADD R5, R10, 0x1, R8 ;  /* 0x000000010a057824 */ /* 0x000fe200078e0208 */
[----:B------:R-:W-:Y:S02]  /*3e40*/  FSEL R194, R49, -INF , !P6 ;  /* 0xff80000031c27808 */ /* 0x000fe40007000000 */
[----:B------:R-:W-:-:S02]  /*3e50*/  FSEL R195, R32, -INF , !P5 ;  /* 0xff80000020c37808 */ /* 0x000fc40006800000 */
[----:B------:R-:W-:Y:S02]  /*3e60*/  IMNMX R5, R5, R11, PT ;  /* 0x0000000b05057217 */ /* 0x000fe40003800200 */
[----:B------:R-:W-:Y:S02]  /*3e70*/  FSEL R196, R33, -INF , !P4 ;  /* 0xff80000021c47808 */ /* 0x000fe40006000000 */
[----:B------:R-:W-:Y:S02]  /*3e80*/  FSEL R204, R28, -INF , !P2 ;  /* 0xff8000001ccc7808 */ /* 0x000fe40005000000 */
[----:B------:R-:W-:Y:S01]  /*3e90*/  FSEL R207, R29, -INF , !P1 ;  /* 0xff8000001dcf7808 */ /* 0x000fe20004800000 */
        /* <DEDUP_REMOVED lines=13> */
.L_x_987:
[----:B------:R-:W-:-:S04]  /*3f70*/  MOV R14, c[0x0][0x32c] ;  /* 0x0000cb00000e7a02 */ /* 0x000fc80000000f00 */
[----:B------:R-:W-:-:S13]  /*3f80*/  ISETP.NE.AND P0, PT, R14, 0x1, PT ;  /* 0x000000010e00780c */ /* 0x000fda0003f05270 */
[----:B------:R-:W-:-:S05]  /*3f90*/  @P0 IMAD.HI.U32 R14, R8, c[0x0][0x330], RZ ;  /* 0x0000cc00080e0a27 */ /* 0x000fca00078e00ff */
[----:B------:R-:W-:Y:S02]  /*3fa0*/  @P0 SHF.R.U32.HI R8, RZ, c[0x0][0x334], R14 ;  /* 0x0000cd00ff080a19 */ /* 0x000fe4000001160e */
.L_x_988:
[----:B------:R-:W-:Y:S05]  /*3fb0*/  BSYNC B0 ;  /* 0x0000000000007941 */ /* 0x000fea0003800000 */
.L_x_986:
[----:B------:R-:W-:-:S05]  /*3fc0*/  IMAD R8, R8, c[0x0][0x32c], R13 ;  /* 0x0000cb0008087a24 */ /* 0x000fca00078e020d */
[----:B------:R-:W-:Y:S02]  /*3fd0*/  IADD3 R14, R8, c[0x0][0x32c], RZ ;  /* 0x0000cb00080e7a10 */ /* 0x000fe40007ffe0ff */
[----:B------:R-:W-:Y:S02]  /*3fe0*/  IMNMX R3, R3, R8, !PT ;  /* 0x0000000803037217 */ /* 0x000fe40007800200 */
[----:B------:R-:W-:Y:S02]  /*3ff0*/  IMNMX R5, R5, R14, PT ;  /* 0x0000000e05057217 */ /* 0x000fe40003800200 */
.L_x_985:
[----:B------:R-:W-:Y:S02]  /*4000*/  UP2UR UR38, UPR, URZ, 0x40 ;  /* 0x000000403f267883 */ /* 0x000fe40008000000 */
[----:B------:R-:W-:Y:S02]  /*4010*/  UISETP.NE.AND UP6, UPT, UR26, URZ, UPT ;  /* 0x0000003f1a00728c */ /* 0x000fe4000bfc5270 */
[----:B------:R-:W-:Y:S02]  /*4020*/  UP2UR UR34, UPR, URZ, 0x4 ;  /* 0x000000043f227883 */ /* 0x000fe40008000000 */
[----:B------:R-:W-:-:S02]  /*4030*/  UP2UR UR39, UPR, URZ, 0x40 ;  /* 0x000000403f277883 */ /* 0x000fc40008000000 */
[----:B------:R-:W-:Y:S02]  /*4040*/  UISETP.NE.AND UP2, UPT, UR30, URZ, UPT ;  /* 0x0000003f1e00728c */ /* 0x000fe4000bf45270 */
[----:B------:R-:W-:Y:S02]  /*4050*/  UISETP.NE.AND UP6, UPT, UR31, URZ, UPT ;  /* 0x0000003f1f00728c */ /* 0x000fe4000bfc5270 */
[----:B------:R-:W-:Y:S02]  /*4060*/  UP2UR UR36, UPR, URZ, 0x10 ;  /* 0x000000103f247883 */ /* 0x000fe40008000000 */
[----:B------:R-:W-:Y:S01]  /*4070*/  PLOP3.LUT P0, PT, PT, PT, UP2, 0x40, 0x0 ;  /* 0x000000000000781c */ /* 0x000fe20003f0e828 */
[----:B------:R-:W-:Y:S01]  /*4080*/  UISETP.NE.AND UP4, UPT, UR28, URZ, UPT ;  /* 0x0000003f1c00728c */ /* 0x000fe2000bf85270 */
[----:B------:R-:W-:Y:S01]  /*4090*/  PLOP3.LUT P1, PT, PT, PT, UP6, 0x40, 0x0 ;  /* 0x000000000000781c */ /* 0x000fe20003f2e868 */
[----:B------:R-:W-:Y:S01]  /*40a0*/  UP2UR UR35, UPR, URZ, 0x8 ;  /* 0x000000083f237883 */ /* 0x000fe20008000000 */
[C---:B------:R-:W-:Y:S01]  /*40b0*/  ISETP.GT.AND P0, PT, R6.reuse, 0x1, P0 ;  /* 0x000000010600780c */ /* 0x040fe20000704270 */
[----:B------:R-:W-:Y:S01]  /*40c0*/  UISETP.NE.AND UP3, UPT, UR29, URZ, UPT ;  /* 0x0000003f1d00728c */ /* 0x000fe2000bf65270 */
[C---:B------:R-:W-:Y:S01]  /*40d0*/  ISETP.GT.AND P1, PT, R6.reuse, RZ, P1 ;  /* 0x000000ff0600720c */ /* 0x040fe20000f24270 */
[----:B------:R-:W-:Y:S01]  /*40e0*/  UP2UR UR37, UPR, URZ, 0x20 ;  /* 0x000000203f257883 */ /* 0x000fe20008000000 */
[C---:B------:R-:W-:Y:S01]  /*40f0*/  ISETP.LT.OR P0, PT, R7.reuse, 0x2, P0 ;  /* 0x000000020700780c */ /* 0x040fe20000701670 */
[----:B------:R-:W-:Y:S01]  /*4100*/  UISETP.NE.AND UP6, UPT, UR39, URZ, UPT ;  /* 0x0000003f2700728c */ /* 0x000fe2000bfc5270 */
[----:B------:R-:W-:Y:S01]  /*4110*/  PLOP3.LUT P2, PT, PT, PT, UP4, 0x40, 0x0 ;  /* 0x000000000000781c */ /* 0x000fe20003f4e848 */
[----:B------:R-:W-:Y:S01]  /*4120*/  UISETP.NE.AND UP5, UPT, UR27, URZ, UPT ;  /* 0x0000003f1b00728c */ /* 0x000fe2000bfa5270 */
[----:B------:R-:W-:Y:S01]  /*4130*/  ISETP.LT.OR P1, PT, R7, 0x1, P1 ;  /* 0x000000010700780c */ /* 0x000fe20000f21670 */
[----:B------:R-:W-:Y:S01]  /*4140*/  UISETP.NE.AND UP4, UPT, UR22, URZ, UPT ;  /* 0x0000003f1600728c */ /* 0x000fe2000bf85270 */
[----:B------:R-:W-:Y:S01]  /*4150*/  PLOP3.LUT P4, PT, PT, PT, UP3, 0x40, 0x0 ;  /* 0x000000000000781c */ /* 0x000fe20003f8e838 */
[----:B------:R-:W-:Y:S01]  /*4160*/  UISETP.NE.AND UP3, UPT, UR24, URZ, UPT ;  /* 0x0000003f1800728c */ /* 0x000fe2000bf65270 */
[----:B------:R-:W-:Y:S01]  /*4170*/  FSEL R15, R95, -INF , !P0 ;  /* 0xff8000005f0f7808 */ /* 0x000fe20004000000 */
[----:B------:R-:W-:Y:S01]  /*4180*/  UISETP.NE.AND UP2, UPT, UR23, URZ, UPT ;  /* 0x0000003f1700728c */ /* 0x000fe2000bf45270 */
[----:B------:R-:W-:Y:S01]  /*4190*/  ISETP.GT.AND P2, PT, R6, 0x9, P2 ;  /* 0x000000090600780c */ /* 0x000fe20001744270 */
[----:B------:R-:W-:Y:S01]  /*41a0*/  UP2UR UR33, UPR, URZ, 0x1 ;  /* 0x000000013f217883 */ /* 0x000fe20008000000 */
[----:B------:R-:W-:Y:S01]  /*41b0*/  FSEL R14, R94, -INF , !P1 ;  /* 0xff8000005e0e7808 */ /* 0x000fe20004800000 */
[----:B------:R-:W-:Y:S01]  /*41c0*/  UISETP.NE.AND UP0, UPT, UR14, URZ, UPT ;  /* 0x0000003f0e00728c */ /* 0x000fe2000bf05270 */
[----:B------:R-:W-:Y:S01]  /*41d0*/  PLOP3.LUT P0, PT, PT, PT, UP6, 0x40, 0x0 ;  /* 0x000000000000781c */ /* 0x000fe20003f0e868 */
[----:B------:R-:W-:Y:S01]  /*41e0*/  UISETP.NE.AND UP6, UPT, UR19, URZ, UPT ;  /* 0x0000003f1300728c */ /* 0x000fe2000bfc5270 */
[----:B------:R-:W-:Y:S01]  /*41f0*/  PLOP3.LUT P1, PT, PT, PT, UP5, 0x40, 0x0 ;  /* 0x000000000000781c */ /* 0x000fe20003f2e858 */
[----:B------:R-:W-:Y:S01]  /*4200*/  UISETP.NE.AND UP5, UPT, UR25, URZ, UPT ;  /* 0x0000003f1900728c */ /* 0x000fe2000bfa5270 */
[C---:B------:R-:W-:Y:S01]  /*4210*/  ISETP.GT.AND P4, PT, R6.reuse, 0x8, P4 ;  /* 0x000000080600780c */ /* 0x040fe20002784270 */
[----:B------:R-:W-:Y:S01]  /*4220*/  UP2UR UR32, UPR, URZ, 0x2 ;  /* 0x000000023f207883 */ /* 0x000fe20008000000 */
[----:B------:R-:W-:Y:S01]  /*4230*/  ISETP.LT.OR P2, PT, R7, 0xa, P2 ;  /* 0x0000000a0700780c */ /* 0x000fe20001741670 */
[----:B------:R-:W-:Y:S01]  /*4240*/  UISETP.NE.AND UP1, UPT, UR13, URZ, UPT ;  /* 0x0000003f0d00728c */ /* 0x000fe2000bf25270 */
[----:B------:R-:W-:-:S02]  /*4250*/  ISETP.GT.AND P0, PT, R6, 0x11, P0 ;  /* 0x000000110600780c */ /* 0x000fc40000704270 */
[----:B------:R-:W-:Y:S02]  /*4260*/  ISETP.GT.AND P1, PT, R6, 0x10, P1 ;  /* 0x000000100600780c */ /* 0x000fe40000f24270 */
[----:B------:R-:W-:Y:S02]  /*4270*/  ISETP.LT.OR P4, PT, R7, 0x9, P4 ;  /* 0x000000090700780c */ /* 0x000fe40002781670 */
[----:B------:R-:W-:Y:S02]  /*4280*/  FSEL R19, R91, -INF , !P2 ;  /* 0xff8000005b137808 */ /* 0x000fe40005000000 */
[C---:B------:R-:W-:Y:S02]  /*4290*/  ISETP.LT.OR P0, PT, R7.reuse, 0x12, P0 ;  /* 0x000000120700780c */ /* 0x040fe40000701670 */
[----:B------:R-:W-:Y:S01]  /*42a0*/  PLOP3.LUT P2, PT, PT, PT, UP3, 0x40, 0x0 ;  /* 0x000000000000781c */ /* 0x000fe20003f4e838 */
[----:B------:R-:W-:Y:S01]  /*42b0*/  UISETP.NE.AND UP3, UPT, UR21, URZ, UPT ;  /* 0x0000003f1500728c */ /* 0x000fe2000bf65270 */
[----:B------:R-:W-:-:S02]  /*42c0*/  ISETP.LT.OR P1, PT, R7, 0x11, P1 ;  /* 0x000000110700780c */ /* 0x000fc40000f21670 */
[----:B------:R-:W-:Y:S02]  /*42d0*/  FSEL R16, R90, -INF , !P4 ;  /* 0xff8000005a107808 */ /* 0x000fe40006000000 */
[----:B------:R-:W-:Y:S01]  /*42e0*/  PLOP3.LUT P4, PT, PT, PT, UP5, 0x40, 0x0 ;  /* 0x000000000000781c */ /* 0x000fe20003f8e858 */
[----:B------:R-:W-:Y:S01]  /*42f0*/  UISETP.NE.AND UP5, UPT, UR18, URZ, UPT ;  /* 0x0000003f1200728c */ /* 0x000fe2000bfa5270 */
[----:B------:R-:W-:Y:S02]  /*4300*/  FSEL R27, R83, -INF , !P0 ;  /* 0xff800000531b7808 */ /* 0x000fe40004000000 */
[----:B------:R-:W-:Y:S02]  /*4310*/  ISETP.GT.AND P2, PT, R6, 0x19, P2 ;  /* 0x000000190600780c */ /* 0x000fe40001744270 */
[----:B------:R-:W-:Y:S02]  /*4320*/  FSEL R25, R82, -INF , !P1 ;  /* 0xff80000052197808 */ /* 0x000fe40004800000 */
[----:B------:R-:W-:Y:S01]  /*4330*/  PLOP3.LUT P0, PT, PT, PT, UP4, 0x40, 0x0 ;  /* 0x000000000000781c */ /* 0x000fe20003f0e848 */
[----:B------:R-:W-:Y:S01]  /*4340*/  UISETP.NE.AND UP4, UPT, UR17, URZ, UPT ;  /* 0x0000003f1100728c */ /* 0x000fe2000bf85270 */
[----:B------:R-:W-:Y:S01]  /*4350*/  PLOP3.LUT P1, PT, PT, PT, UP2, 0x40, 0x0 ;  /* 0x000000000000781c */ /* 0x000fe20003f2e828 */
[----:B------:R-:W-:Y:S01]  /*4360*/  UISETP.NE.AND UP2, UPT, UR20, URZ, UPT ;  /* 0x0000003f1400728c */ /* 0x000fe2000bf45270 */
[----:B------:R-:W-:-:S02]  /*4370*/  ISETP.GT.AND P4, PT, R6, 0x18, P4 ;  /* 0x000000180600780c */ /* 0x000fc40002784270 */
[C---:B------:R-:W-:Y:S02]  /*4380*/  ISETP.LT.OR P2, PT, R7.reuse, 0x1a, P2 ;  /* 0x0000001a0700780c */ /* 0x040fe40001741670 */
[C---:B------:R-:W-:Y:S02]  /*4390*/  ISETP.GT.AND P0, PT, R6.reuse, 0x21, P0 ;  /* 0x000000210600780c */ /* 0x040fe40000704270 */
[----:B------:R-:W-:Y:S02]  /*43a0*/  ISETP.GT.AND P1, PT, R6, 0x20, P1 ;  /* 0x000000200600780c */ /* 0x000fe40000f24270 */
[----:B------:R-:W-:Y:S02]  /*43b0*/  ISETP.LT.OR P4, PT, R7, 0x19, P4 ;  /* 0x000000190700780c */ /* 0x000fe40002781670 */
[----:B------:R-:W-:Y:S02]  /*43c0*/  FSEL R32, R75, -INF , !P2 ;  /* 0xff8000004b207808 */ /* 0x000fe40005000000 */
[----:B------:R-:W-:-:S02]  /*43d0*/  ISETP.LT.OR P0, PT, R7, 0x22, P0 ;  /* 0x000000220700780c */ /* 0x000fc40000701670 */
[----:B------:R-:W-:Y:S01]  /*43e0*/  PLOP3.LUT P2, PT, PT, PT, UP2, 0x40, 0x0 ;  /* 0x000000000000781c */ /* 0x000fe20003f4e828 */
[----:B------:R-:W-:Y:S01]  /*43f0*/  UISETP.NE.AND UP2, UPT, UR15, URZ, UPT ;  /* 0x0000003f0f00728c */ /* 0x000fe2000bf45270 */
[----:B------:R-:W-:Y:S02]  /*4400*/  ISETP.LT.OR P1, PT, R7, 0x21, P1 ;  /* 0x000000210700780c */ /* 0x000fe40000f21670 */
[----:B------:R-:W-:Y:S02]  /*4410*/  FSEL R28, R74, -INF , !P4 ;  /* 0xff8000004a1c7808 */ /* 0x000fe40006000000 */
[----:B------:R-:W-:Y:S01]  /*4420*/  PLOP3.LUT P4, PT, PT, PT, UP3, 0x40, 0x0 ;  /* 0x000000000000781c */ /* 0x000fe20003f8e838 */
[----:B------:R-:W-:Y:S01]  /*4430*/  UISETP.NE.AND UP3, UPT, UR16, URZ, UPT ;  /* 0x0000003f1000728c */ /* 0x000fe2000bf65270 */
[----:B------:R-:W-:Y:S02]  /*4440*/  FSEL R57, R71, -INF , !P0 ;  /* 0xff80000047397808 */ /* 0x000fe40004000000 */
[----:B------:R-:W-:-:S02]  /*4450*/  ISETP.GT.AND P2, PT, R6, 0x29, P2 ;  /* 0x000000290600780c */ /* 0x000fc40001744270 */
[----:B------:R-:W-:Y:S01]  /*4460*/  PLOP3.LUT P0, PT, PT, PT, UP5, 0x40, 0x0 ;  /* 0x000000000000781c */ /* 0x000fe20003f0e858 */
[----:B------:R-:W-:Y:S01]  /*4470*/  UISETP.NE.AND UP5, UPT, UR37, URZ, UPT ;  /* 0x0000003f2500728c */ /* 0x000fe2000bfa5270 */
[----:B------:R-:W-:Y:S02]  /*4480*/  FSEL R56, R70, -INF , !P1 ;  /* 0xff80000046387808 */ /* 0x000fe40004800000 */
[----:B------:R-:W-:Y:S01]  /*4490*/  PLOP3.LUT P1, PT, PT, PT, UP6, 0x40, 0x0 ;  /* 0x000000000000781c */ /* 0x000fe20003f2e868 */
[----:B------:R-:W-:Y:S01]  /*44a0*/  UISETP.NE.AND UP6, UPT, UR38, URZ, UPT ;  /* 0x0000003f2600728c */ /* 0x000fe2000bfc5270 */
[C---:B------:R-:W-:Y:S01]  /*44b0*/  ISETP.GT.AND P4, PT, R6.reuse, 0x28, P4 ;  /* 0x000000280600780c */ /* 0x040fe20002784270 */
[----:B------:R-:W-:Y:S01]  /*44c0*/  UP2UR UR37, UPR, URZ, 0x20 ;  /* 0x000000203f257883 */ /* 0x000fe20008000000 */
[----:B------:R-:W-:Y:S02]  /*44d0*/  ISETP.LT.OR P2, PT, R7, 0x2a, P2 ;  /* 0x0000002a0700780c */ /* 0x000fe40001741670 */
[----:B------:R-:W-:-:S02]  /*44e0*/  ISETP.GT.AND P0, PT, R6, 0x31, P0 ;  /* 0x000000310600780c */ /* 0x000fc40000704270 */
[----:B------:R-:W-:Y:S02]  /*44f0*/  ISETP.GT.AND P1, PT, R6, 0x30, P1 ;  /* 0x000000300600780c */ /* 0x000fe40000f24270 */
[----:B------:R-:W-:Y:S02]  /*4500*/  ISETP.LT.OR P4, PT, R7, 0x29, P4 ;  /* 0x000000290700780c */ /* 0x000fe40002781670 */
[----:B------:R-:W-:Y:S02]  /*4510*/  FSEL R72, R67, -INF , !P2 ;  /* 0xff80000043487808 */ /* 0x000fe40005000000 */
[C---:B------:R-:W-:Y:S02]  /*4520*/  ISETP.LT.OR P0, PT, R7.reuse, 0x32, P0 ;  /* 0x000000320700780c */ /* 0x040fe40000701670 */
[----:B------:R-:W-:Y:S01]  /*4530*/  PLOP3.LUT P2, PT, PT, PT, UP3, 0x40, 0x0 ;  /* 0x000000000000781c */ /* 0x000fe20003f4e838 */
[----:B------:R-:W-:Y:S01]  /*4540*/  UISETP.NE.AND UP3, UPT, UR35, URZ, UPT ;  /* 0x0000003f2300728c */ /* 0x000fe2000bf65270 */
[----:B------:R-:W-:Y:S01]  /*4550*/  ISETP.LT.OR P1, PT, R7, 0x31, P1 ;  /* 0x000000310700780c */ /* 0x000fe20000f21670 */
[----:B------:R-:W-:Y:S01]  /*4560*/  UP2UR UR35, UPR, URZ, 0x2 ;  /* 0x000000023f237883 */ /* 0x000fe20008000000 */
[----:B------:R-:W-:Y:S01]  /*4570*/  FSEL R64, R66, -INF , !P4 ;  /* 0xff80000042407808 */ /* 0x000fe20006000000 */
[----:B------:R-:W-:Y:S01]  /*4580*/  UP2UR UR39, UPR, URZ, 0x8 ;  /* 0x000000083f277883 */ /* 0x000fe20008000000 */
[----:B------:R-:W-:Y:S01]  /*4590*/  PLOP3.LUT P4, PT, PT, PT, UP4, 0x40, 0x0 ;  /* 0x000000000000781c */ /* 0x000fe20003f8e848 */
[----:B------:R-:W-:Y:S01]  /*45a0*/  UISETP.NE.AND UP4, UPT, UR36, URZ, UPT ;  /* 0x0000003f2400728c */ /* 0x000fe2000bf85270 */
[----:B------:R-:W-:Y:S01]  /*45b0*/  FSEL R75, R63, -INF , !P0 ;  /* 0xff8000003f4b7808 */ /* 0x000fe20004000000 */
[----:B------:R-:W-:Y:S01]  /*45c0*/  UP2UR UR36, UPR, URZ, 0x40 ;  /* 0x000000403f247883 */ /* 0x000fe20008000000 */
[----:B------:R-:W-:Y:S01]  /*45d0*/  ISETP.GT.AND P2, PT, R6, 0x39, P2 ;  /* 0x000000390600780c */ /* 0x000fe20001744270 */
[----:B------:R-:W-:Y:S01]  /*45e0*/  UP2UR UR38, UPR, URZ, 0x10 ;  /* 0x000000103f267883 */ /* 0x000fe20008000000 */
[----:B------:R-:W-:-:S02]  /*45f0*/  PLOP3.LUT P0, PT, PT, PT, UP0, 0x40, 0x0 ;  /* 0x000000000000781c */ /* 0x000fc40003f0e808 */
[----:B------:R-:W-:Y:S02]  /*4600*/  FSEL R73, R62, -INF , !P1 ;  /* 0xff8000003e497808 */ /* 0x000fe40004800000 */
[----:B------:R-:W-:Y:S01]  /*4610*/  PLOP3.LUT P1, PT, PT, PT, UP2, 0x40, 0x0 ;  /* 0x000000000000781c */ /* 0x000fe20003f2e828 */
[----:B------:R-:W-:Y:S01]  /*4620*/  UISETP.NE.AND UP2, UPT, UR34, URZ, UPT ;  /* 0x0000003f2200728c */ /* 0x000fe2000bf45270 */
[C---:B------:R-:W-:Y:S01]  /*4630*/  ISETP.GT.AND P4, PT, R6.reuse, 0x38, P4 ;  /* 0x000000380600780c */ /* 0x040fe20002784270 */
[----:B------:R-:W-:Y:S01]  /*4640*/  UP2UR UR34, UPR, URZ, 0x1 ;  /* 0x000000013f227883 */ /* 0x000fe20008000000 */
[C---:B------:R-:W-:Y:S01]  /*4650*/  ISETP.LT.OR P2, PT, R7.reuse, 0x3a, P2 ;  /* 0x0000003a0700780c */ /* 0x040fe20001741670 */
[----:B------:R-:W-:Y:S01]  /*4660*/  UISETP.NE.AND UP0, UPT, UR23, URZ, UPT ;  /* 0x0000003f1700728c */ /* 0x000fe2000bf05270 */
[C---:B------:R-:W-:Y:S01]  /*4670*/  ISETP.GT.AND P0, PT, R6.reuse, 0x41, P0 ;  /* 0x000000410600780c */ /* 0x040fe20000704270 */
[----:B------:R-:W-:Y:S01]  /*4680*/  UP2UR UR40, UPR, URZ, 0x4 ;  /* 0x000000043f287883 */ /* 0x000fe20008000000 */
[----:B------:R-:W-:Y:S01]  /*4690*/  ISETP.LT.OR P4, PT, R7, 0x39, P4 ;  /* 0x000000390700780c */ /* 0x000fe20002781670 */
[----:B------:R-:W-:Y:S01]  /*46a0*/  UP2UR UR41, UPR, URZ, 0x1 ;  /* 0x000000013f297883 */ /* 0x000fe20008000000 */
[----:B------:R-:W-:Y:S01]  /*46b0*/  FSEL R111, R59, -INF , !P2 ;  /* 0xff8000003b6f7808 */ /* 0x000fe20005000000 */
[----:B------:R-:W-:Y:S01]  /*46c0*/  UISETP.NE.AND UP0, UPT, UR30, URZ, UPT ;  /* 0x0000003f1e00728c */ /* 0x000fe2000bf05270 */
[----:B------:R-:W-:-:S02]  /*46d0*/  ISETP.GT.AND P1, PT, R6, 0x40, P1 ;  /* 0x000000400600780c */ /* 0x000fc40000f24270 */
[C---:B------:R-:W-:Y:S01]  /*46e0*/  ISETP.LT.OR P0, PT, R7.reuse, 0x42, P0 ;  /* 0x000000420700780c */ /* 0x040fe20000701670 */
[----:B------:R-:W-:Y:S01]  /*46f0*/  UP2UR UR42, UPR, URZ, 0x1 ;  /* 0x000000013f2a7883 */ /* 0x000fe20008000000 */
[----:B------:R-:W-:Y:S01]  /*4700*/  PLOP3.LUT P2, PT, PT, PT, UP4, 0x40, 0x0 ;  /* 0x000000000000781c */ /* 0x000fe20003f4e848 */
[----:B------:R-:W-:Y:S01]  /*4710*/  UISETP.NE.AND UP0, UPT, UR31, URZ, UPT ;  /* 0x0000003f1f00728c */ /* 0x000fe2000bf05270 */
[----:B------:R-:W-:Y:S01]  /*4720*/  FSEL R108, R58, -INF , !P4 ;  /* 0xff8000003a6c7808 */ /* 0x000fe20006000000 */
[----:B------:R-:W-:Y:S01]  /*4730*/  UISETP.NE.AND UP4, UPT, UR27, URZ, UPT ;  /* 0x0000003f1b00728c */ /* 0x000fe2000bf85270 */
[----:B------:R-:W-:Y:S01]  /*4740*/  PLOP3.LUT P4, PT, PT, PT, UP5, 0x40, 0x0 ;  /* 0x000000000000781c */ /* 0x000fe20003f8e858 */
[----:B------:R-:W-:Y:S01]  /*4750*/  UISETP.NE.AND UP5, UPT, UR26, URZ, UPT ;  /* 0x0000003f1a00728c */ /* 0x000fe2000bfa5270 */
[----:B------:R-:W-:Y:S02]  /*4760*/  ISETP.LT.OR P1, PT, R7, 0x41, P1 ;  /* 0x000000410700780c */ /* 0x000fe40000f21670 */
[----:B------:R-:W-:-:S02]  /*4770*/  FSEL R191, R55, -INF , !P0 ;  /* 0xff80000037bf7808 */ /* 0x000fc40004000000 */
[----:B------:R-:W-:Y:S01]  /*4780*/  PLOP3.LUT P5, PT, PT, PT, UP6, 0x40, 0x0 ;  /* 0x000000000000781c */ /* 0x000fe20003fae868 */
[----:B------:R-:W-:Y:S01]  /*4790*/  UISETP.NE.AND UP6, UPT, UR25, URZ, UPT ;  /* 0x0000003f1900728c */ /* 0x000fe2000bfc5270 */
[C---:B------:R-:W-:Y:S02]  /*47a0*/  ISETP.GT.AND P2, PT, R6.reuse, 0x51, P2 ;  /* 0x000000510600780c */ /* 0x040fe40001744270 */
[----:B------:R-:W-:Y:S01]  /*47b0*/  PLOP3.LUT P0, PT, PT, PT, UP2, 0x40, 0x0 ;  /* 0x000000000000781c */ /* 0x000fe20003f0e828 */
[----:B------:R-:W-:Y:S01]  /*47c0*/  UISETP.NE.AND UP2, UPT, UR29, URZ, UPT ;  /* 0x0000003f1d00728c */ /* 0x000fe2000bf45270 */
[----:B------:R-:W-:Y:S01]  /*47d0*/  PLOP3.LUT P6, PT, PT, PT, UP1, 0x40, 0x0 ;  /* 0x000000000000781c */ /* 0x000fe20003fce818 */
[----:B------:R-:W-:Y:S01]  /*47e0*/  UISETP.NE.AND UP1, UPT, UR24, URZ, UPT ;  /* 0x0000003f1800728c */ /* 0x000fe2000bf25270 */
[----:B------:R-:W-:Y:S02]  /*47f0*/  ISETP.GT.AND P4, PT, R6, 0x50, P4 ;  /* 0x000000500600780c */ /* 0x000fe40002784270 */
[----:B------:R-:W-:-:S02]  /*4800*/  FSEL R163, R54, -INF , !P1 ;  /* 0xff80000036a37808 */ /* 0x000fc40004800000 */
[C---:B------:R-:W-:Y:S02]  /*4810*/  ISETP.GT.AND P5, PT, R6.reuse, 0x49, P5 ;  /* 0x000000490600780c */ /* 0x040fe40002fa4270 */
[C---:B------:R-:W-:Y:S02]  /*4820*/  ISETP.LT.OR P2, PT, R7.reuse, 0x52, P2 ;  /* 0x000000520700780c */ /* 0x040fe40001741670 */
[----:B------:R-:W-:Y:S01]  /*4830*/  PLOP3.LUT P1, PT, PT, PT, UP3, 0x40, 0x0 ;  /* 0x000000000000781c */ /* 0x000fe20003f2e838 */
[----:B------:R-:W-:Y:S01]  /*4840*/  UISETP.NE.AND UP3, UPT, UR28, URZ, UPT ;  /* 0x0000003f1c00728c */ /* 0x000fe2000bf65270 */
[C---:B------:R-:W-:Y:S02]  /*4850*/  ISETP.GT.AND P0, PT, R6.reuse, 0x59, P0 ;  /* 0x000000590600780c */ /* 0x040fe40000704270 */
[----:B------:R-:W-:Y:S02]  /*4860*/  ISETP.GT.AND P6, PT, R6, 0x48, P6 ;  /* 0x000000480600780c */ /* 0x000fe400037c4270 */
[----:B------:R-:W-:-:S02]  /*4870*/  ISETP.LT.OR P4, PT, R7, 0x51, P4 ;  /* 0x000000510700780c */ /* 0x000fc40002781670 */
[----:B------:R-:W-:Y:S02]  /*4880*/  ISETP.LT.OR P5, PT, R7, 0x4a, P5 ;  /* 0x0000004a0700780c */ /* 0x000fe40002fa1670 */
[----:B------:R-:W-:Y:S02]  /*4890*/  FSEL R199, R35, -INF , !P2 ;  /* 0xff80000023c77808 */ /* 0x000fe40005000000 */
[C---:B------:R-:W-:Y:S02]  /*48a0*/  ISETP.LT.OR P0, PT, R7.reuse, 0x5a, P0 ;  /* 0x0000005a0700780c */ /* 0x040fe40000701670 */
[----:B------:R-:W-:Y:S01]  /*48b0*/  PLOP3.LUT P2, PT, PT, PT, UP0, 0x40, 0x0 ;  /* 0x000000000000781c */ /* 0x000fe20003f4e808 */
[----:B------:R-:W-:Y:S01]  /*48c0*/  UISETP.NE.AND UP0, UPT, UR42, URZ, UPT ;  /* 0x0000003f2a00728c */ /* 0x000fe2000bf05270 */
[----:B------:R-:W-:Y:S02]  /*48d0*/  ISETP.LT.OR P6, PT, R7, 0x49, P6 ;  /* 0x000000490700780c */ /* 0x000fe400037c1670 */
[----:B------:R-:W-:-:S02]  /*48e0*/  FSEL R197, R34, -INF , !P4 ;  /* 0xff80000022c57808 */ /* 0x000fc40006000000 */
[----:B------:R-:W-:Y:S02]  /*48f0*/  FSEL R193, R51, -INF , !P5 ;  /* 0xff80000033c17808 */ /* 0x000fe40006800000 */
[----:B------:R-:W-:Y:S01]  /*4900*/  PLOP3.LUT P4, PT, PT, PT, UP3, 0x40, 0x0 ;  /* 0x000000000000781c */ /* 0x000fe20003f8e838 */
[----:B------:R-:W-:Y:S01]  /*4910*/  UISETP.NE.AND UP3, UPT, UR20, URZ, UPT ;  /* 0x0000003f1400728c */ /* 0x000fe2000bf65270 */
[----:B------:R-:W-:Y:S02]  /*4920*/  FSEL R206, R31, -INF , !P0 ;  /* 0xff8000001fce7808 */ /* 0x000fe40004000000 */
[----:B------:R-:W-:Y:S01]  /*4930*/  PLOP3.LUT P5, PT, PT, PT, UP2, 0x40, 0x0 ;  /* 0x000000000000781c */ /* 0x000fe20003fae828 */
[----:B------:R-:W-:Y:S01]  /*4940*/  UISETP.NE.AND UP2, UPT, UR21, URZ, UPT ;  /* 0x0000003f1500728c */ /* 0x000fe2000bf45270 */
[----:B------:R-:W-:Y:S02]  /*4950*/  ISETP.GT.AND P0, PT, R3, RZ, P2 ;  /* 0x000000ff0300720c */ /* 0x000fe40001704270 */
[----:B------:R-:W-:-:S02]  /*4960*/  FSEL R189, R50, -INF , !P6 ;  /* 0xff80000032bd7808 */ /* 0x000fc40007000000 */
[----:B------:R-:W-:Y:S01]  /*4970*/  PLOP3.LUT P6, PT, PT, PT, UP0, 0x40, 0x0 ;  /* 0x000000000000781c */ /* 0x000fe20003fce808 */
[----:B------:R-:W-:Y:S01]  /*4980*/  UISETP.NE.AND UP0, UPT, UR41, URZ, UPT ;  /* 0x0000003f2900728c */ /* 0x000fe2000bf05270 */
[----:B------:R-:W-:Y:S01]  /*4990*/  ISETP.GT.AND P4, PT, R3, 0x9, P4 ;  /* 0x000000090300780c */ /* 0x000fe20002784270 */
[----:B------:R-:W-:Y:S01]  /*49a0*/  UP2UR UR41, UPR, URZ, 0x4 ;  /* 0x000000043f297883 */ /* 0x000fe20008000000 */
[----:B------:R-:W-:Y:S01]  /*49b0*/  ISETP.GT.AND P1, PT, R6, 0x58, P1 ;  /* 0x000000580600780c */ /* 0x000fe20000f24270 */
[----:B------:R-:W-:Y:S01]  /*49c0*/  UISETP.NE.AND UP2, UPT, UR22, URZ, UPT ;  /* 0x0000003f1600728c */ /* 0x000fe2000bf45270 */
[C---:B------:R-:W-:Y:S01]  /*49d0*/  ISETP.LT.OR P0, PT, R5.reuse, 0x1, P0 ;  /* 0x000000010500780c */ /* 0x040fe20000701670 */
[----:B------:R-:W1:Y:S01]  /*49e0*/  SHFL.IDX PT, R6, R9, 0x3, 0x1c1f ;  /* 0x007c1f0009067f89 */ /* 0x000e6200000e0000 */
[----:B------:R-:W-:Y:S01]  /*49f0*/  PLOP3.LUT P2, PT, PT, PT, UP4, 0x40, 0x0 ;  /* 0x000000000000781c */ /* 0x000fe20003f4e848 */
[----:B------:R-:W-:Y:S01]  /*4a00*/  UISETP.NE.AND UP4, UPT, UR19, URZ, UPT ;  /* 0x0000003f1300728c */ /* 0x000fe2000bf85270 */
[----:B------:R-:W-:-:S02]  /*4a10*/  ISETP.LT.OR P4, PT, R5, 0xa, P4 ;  /* 0x0000000a0500780c */ /* 0x000fc40002781670 */
[----:B------:R-:W-:Y:S02]  /*4a20*/  ISETP.LT.OR P1, PT, R7, 0x59, P1 ;  /* 0x000000590700780c */ /* 0x000fe40000f21670 */
[----:B------:R-:W-:Y:S02]  /*4a30*/  FSEL R74, R156, -INF , !P0 ;  /* 0xff8000009c4a7808 */ /* 0x000fe40004000000 */
[----:B------:R-:W-:Y:S01]  /*4a40*/  PLOP3.LUT P0, PT, PT, PT, UP6, 0x40, 0x0 ;  /* 0x000000000000781c */ /* 0x000fe20003f0e868 */
[----:B------:R-:W-:Y:S01]  /*4a50*/  UISETP.NE.AND UP6, UPT, UR17, URZ, UPT ;  /* 0x0000003f1100728c */ /* 0x000fe2000bfc5270 */
[----:B------:R-:W-:Y:S02]  /*4a60*/  ISETP.GT.AND P2, PT, R3, 0x10, P2 ;  /* 0x000000100300780c */ /* 0x000fe40001744270 */
[----:B------:R-:W-:Y:S02]  /*4a70*/  FSEL R116, R133, -INF , !P4 ;  /* 0xff80000085747808 */ /* 0x000fe40006000000 */
[----:B------:R-:W-:-:S02]  /*4a80*/  FSEL R203, R30, -INF , !P1 ;  /* 0xff8000001ecb7808 */ /* 0x000fc40004800000 */
[----:B------:R-:W-:Y:S01]  /*4a90*/  PLOP3.LUT P4, PT, PT, PT, UP2, 0x40, 0x0 ;  /* 0x000000000000781c */ /* 0x000fe20003f8e828 */
[----:B------:R-:W-:Y:S01]  /*4aa0*/  UISETP.NE.AND UP2, UPT, UR41, URZ, UPT ;  /* 0x0000003f2900728c */ /* 0x000fe2000bf45270 */
[----:B------:R-:W-:Y:S02]  /*4ab0*/  ISETP.GT.AND P6, PT, R3, 0x1, P6 ;  /* 0x000000010300780c */ /* 0x000fe400037c4270 */
[----:B------:R-:W-:Y:S01]  /*4ac0*/  PLOP3.LUT P1, PT, PT, PT, UP5, 0x40, 0x0 ;  /* 0x000000000000781c */ /* 0x000fe20003f2e858 */
[----:B------:R-:W-:Y:S01]  /*4ad0*/  UISETP.NE.AND UP5, UPT, UR18, URZ, UPT ;  /* 0x0000003f1200728c */ /* 0x000fe2000bfa5270 */
[----:B------:R-:W-:Y:S02]  /*4ae0*/  ISETP.LT.OR P2, PT, R5, 0x11, P2 ;  /* 0x000000110500780c */ /* 0x000fe40001741670 */
[C---:B------:R-:W-:Y:S02]  /*4af0*/  ISETP.GT.AND P0, PT, R3.reuse, 0x18, P0 ;  /* 0x000000180300780c */ /* 0x040fe40000704270 */
[----:B------:R-:W-:-:S02]  /*4b00*/  ISETP.GT.AND P5, PT, R3, 0x8, P5 ;  /* 0x000000080300780c */ /* 0x000fc40002fa4270 */
[----:B------:R-:W-:Y:S02]  /*4b10*/  ISETP.LT.OR P6, PT, R5, 0x2, P6 ;  /* 0x000000020500780c */ /* 0x000fe400037c1670 */
[----:B------:R-:W-:Y:S02]  /*4b20*/  ISETP.GT.AND P1, PT, R3, 0x11, P1 ;  /* 0x000000110300780c */ /* 0x000fe40000f24270 */
[----:B------:R-:W-:Y:S02]  /*4b30*/  FSEL R121, R148, -INF , !P2 ;  /* 0xff80000094797808 */ /* 0x000fe40005000000 */
[C---:B------:R-:W-:Y:S02]  /*4b40*/  ISETP.LT.OR P0, PT, R5.reuse, 0x19, P0 ;  /* 0x000000190500780c */ /* 0x040fe40000701670 */
[----:B------:R-:W-:Y:S01]  /*4b50*/  PLOP3.LUT P2, PT, PT, PT, UP2, 0x40, 0x0 ;  /* 0x000000000000781c */ /* 0x000fe20003f4e828 */
[----:B------:R-:W-:Y:S01]  /*4b60*/  UISETP.NE.AND UP2, UPT, UR40, URZ, UPT ;  /* 0x0000003f2800728c */ /* 0x000fe2000bf45270 */
[----:B------:R-:W-:-:S02]  /*4b70*/  ISETP.LT.OR P5, PT, R5, 0x9, P5 ;  /* 0x000000090500780c */ /* 0x000fc40002fa1670 */
[----:B------:R-:W-:Y:S02]  /*4b80*/  ISETP.GT.AND P4, PT, R3, 0x21, P4 ;  /* 0x000000210300780c */ /* 0x000fe40002784270 */
[----:B------:R-:W-:Y:S02]  /*4b90*/  FSEL R109, R157, -INF , !P6 ;  /* 0xff8000009d6d7808 */ /* 0x000fe40007000000 */
[----:B------:R-:W-:Y:S02]  /*4ba0*/  ISETP.LT.OR P1, PT, R5, 0x12, P1 ;  /* 0x000000120500780c */ /* 0x000fe40000f21670 */
[----:B------:R-:W-:Y:S01]  /*4bb0*/  PLOP3.LUT P6, PT, PT, PT, UP1, 0x40, 0x0 ;  /* 0x000000000000781c */ /* 0x000fe20003fce818 */
[----:B------:R-:W-:Y:S01]  /*4bc0*/  UISETP.NE.AND UP1, UPT, UR16, URZ, UPT ;  /* 0x0000003f1000728c */ /* 0x000fe2000bf25270 */
[----:B------:R-:W-:Y:S02]  /*4bd0*/  FSEL R124, R84, -INF , !P0 ;  /* 0xff800000547c7808 */ /* 0x000fe40004000000 */
[----:B------:R-:W-:Y:S01]  /*4be0*/  PLOP3.LUT P0, PT, PT, PT, UP4, 0x40, 0x0 ;  /* 0x000000000000781c */ /* 0x000fe20003f0e848 */
[----:B------:R-:W-:Y:S01]  /*4bf0*/  UISETP.NE.AND UP4, UPT, UR38, URZ, UPT ;  /* 0x0000003f2600728c */ /* 0x000fe2000bf85270 */
[----:B------:R-:W-:-:S02]  /*4c00*/  ISETP.GT.AND P2, PT, R3, 0x28, P2 ;  /* 0x000000280300780c */ /* 0x000fc40001744270 */
[----:B------:R-:W-:Y:S02]  /*4c10*/  FSEL R112, R132, -INF , !P5 ;  /* 0xff80000084707808 */ /* 0x000fe40006800000 */
[----:B------:R-:W-:Y:S02]  /*4c20*/  ISETP.LT.OR P4, PT, R5, 0x22, P4 ;  /* 0x000000220500780c */ /* 0x000fe40002781670 */
[----:B------:R-:W-:Y:S01]  /*4c30*/  PLOP3.LUT P5, PT, PT, PT, UP0, 0x40, 0x0 ;  /* 0x000000000000781c */ /* 0x000fe20003fae808 */
[----:B------:R-:W-:Y:S01]  /*4c40*/  UISETP.NE.AND UP0, UPT, UR15, URZ, UPT ;  /* 0x0000003f0f00728c */ /* 0x000fe2000bf05270 */
[----:B------:R-:W-:Y:S02]  /*4c50*/  FSEL R122, R149, -INF , !P1 ;  /* 0xff800000957a7808 */ /* 0x000fe40004800000 */
[----:B------:R-:W-:Y:S01]  /*4c60*/  PLOP3.LUT P1, PT, PT, PT, UP3, 0x40, 0x0 ;  /* 0x000000000000781c */ /* 0x000fe20003f2e838 */
[----:B------:R-:W-:Y:S01]  /*4c70*/  UISETP.NE.AND UP3, UPT, UR39, URZ, UPT ;  /* 0x0000003f2700728c */ /* 0x000fe2000bf65270 */
[----:B------:R-:W-:-:S02]  /*4c80*/  ISETP.LT.OR P2, PT, R5, 0x29, P2 ;  /* 0x000000290500780c */ /* 0x000fc40001741670 */
[----:B------:R-:W-:Y:S02]  /*4c90*/  ISETP.GT.AND P0, PT, R3, 0x30, P0 ;  /* 0x000000300300780c */ /* 0x000fe40000704270 */
[----:B------:R-:W-:Y:S02]  /*4ca0*/  FSEL R160, R145, -INF , !P4 ;  /* 0xff80000091a07808 */ /* 0x000fe40006000000 */
[C---:B------:R-:W-:Y:S02]  /*4cb0*/  ISETP.GT.AND P5, PT, R3.reuse, 0x20, P5 ;  /* 0x000000200300780c */ /* 0x040fe40002fa4270 */
[----:B------:R-:W-:Y:S01]  /*4cc0*/  PLOP3.LUT P4, PT, PT, PT, UP1, 0x40, 0x0 ;  /* 0x000000000000781c */ /* 0x000fe20003f8e818 */
[----:B------:R-:W-:Y:S01]  /*4cd0*/  UISETP.NE.AND UP1, UPT, UR35, URZ, UPT ;  /* 0x0000003f2300728c */ /* 0x000fe2000bf25270 */
[C---:B------:R-:W-:Y:S02]  /*4ce0*/  ISETP.GT.AND P6, PT, R3.reuse, 0x19, P6 ;  /* 0x000000190300780c */ /* 0x040fe400037c4270 */
[----:B------:R-:W-:-:S02]  /*4cf0*/  ISETP.GT.AND P1, PT, R3, 0x29, P1 ;  /* 0x000000290300780c */ /* 0x000fc40000f24270 */
[----:B------:R-:W-:Y:S02]  /*4d00*/  FSEL R145, R76, -INF , !P2 ;  /* 0xff8000004c917808 */ /* 0x000fe40005000000 */
[C---:B------:R-:W-:Y:S02]  /*4d10*/  ISETP.LT.OR P0, PT, R5.reuse, 0x31, P0 ;  /* 0x000000310500780c */ /* 0x040fe40000701670 */
[----:B------:R-:W-:Y:S01]  /*4d20*/  PLOP3.LUT P2, PT, PT, PT, UP0, 0x40, 0x0 ;  /* 0x000000000000781c */ /* 0x000fe20003f4e808 */
[----:B------:R-:W-:Y:S01]  /*4d30*/  UISETP.NE.AND UP0, UPT, UR34, URZ, UPT ;  /* 0x0000003f2200728c */ /* 0x000fe2000bf05270 */
[C---:B------:R-:W-:Y:S02]  /*4d40*/  ISETP.LT.OR P5, PT, R5.reuse, 0x21, P5 ;  /* 0x000000210500780c */ /* 0x040fe40002fa1670 */
[C---:B------:R-:W-:Y:S02]  /*4d50*/  ISETP.LT.OR P6, PT, R5.reuse, 0x1a, P6 ;  /* 0x0000001a0500780c */ /* 0x040fe400037c1670 */
[----:B------:R-:W-:-:S02]  /*4d60*/  ISETP.LT.OR P1, PT, R5, 0x2a, P1 ;  /* 0x0000002a0500780c */ /* 0x000fc40000f21670 */
[----:B------:R-:W-:Y:S02]  /*4d70*/  FSEL R198, R136, -INF , !P0 ;  /* 0xff80000088c67808 */ /* 0x000fe40004000000 */
[----:B------:R-:W-:Y:S01]  /*4d80*/  PLOP3.LUT P0, PT, PT, PT, UP1, 0x40, 0x0 ;  /* 0x000000000000781c */ /* 0x000fe20003f0e818 */
[----:B------:R-:W-:Y:S01]  /*4d90*/  UISETP.NE.AND UP1, UPT, UR32, URZ, UPT ;  /* 0x0000003f2000728c */ /* 0x000fe2000bf25270 */
[----:B------:R-:W-:Y:S02]  /*4da0*/  FSEL R161, R144, -INF , !P5 ;  /* 0xff80000090a17808 */ /* 0x000fe40006800000 */
[----:B------:R-:W-:Y:S02]  /*4db0*/  FSEL R126, R85, -INF , !P6 ;  /* 0xff800000557e7808 */ /* 0x000fe40007000000 */
[----:B------:R-:W-:Y:S02]  /*4dc0*/  FSEL R144, R77, -INF , !P1 ;  /* 0xff8000004d907808 */ /* 0x000fe40004800000 */
[----:B------:R-:W-:Y:S01]  /*4dd0*/  PLOP3.LUT P6, PT, PT, PT, UP5, 0x40, 0x0 ;  /* 0x000000000000781c */ /* 0x000fe20003fce858 */
[----:B------:R-:W-:Y:S01]  /*4de0*/  UISETP.NE.AND UP5, UPT, UR37, URZ, UPT ;  /* 0x0000003f2500728c */ /* 0x000fe2000bfa5270 */
[----:B------:R-:W-:Y:S01]  /*4df0*/  PLOP3.LUT P5, PT, PT, PT, UP6, 0x40, 0x0 ;  /* 0x000000000000781c */ /* 0x000fe20003fae868 */
[----:B------:R-:W-:Y:S01]  /*4e00*/  UISETP.NE.AND UP6, UPT, UR36, URZ, UPT ;  /* 0x0000003f2400728c */ /* 0x000fe2000bfc5270 */
[----:B------:R-:W-:Y:S01]  /*4e10*/  PLOP3.LUT P1, PT, PT, PT, UP0, 0x40, 0x0 ;  /* 0x000000000000781c */ /* 0x000fe20003f2e808 */
[----:B------:R-:W-:Y:S01]  /*4e20*/  UISETP.NE.AND UP0, UPT, UR33, URZ, UPT ;  /* 0x0000003f2100728c */ /* 0x000fe2000bf05270 */
[----:B------:R-:W-:-:S02]  /*4e30*/  ISETP.GT.AND P0, PT, R3, 0x48, P0 ;  /* 0x000000480300780c */ /* 0x000fc40000704270 */
[C---:B------:R-:W-:Y:S02]  /*4e40*/  ISETP.GT.AND P6, PT, R3.reuse, 0x31, P6 ;  /* 0x000000310300780c */ /* 0x040fe400037c4270 */
[C---:B------:R-:W-:Y:S02]  /*4e50*/  ISETP.GT.AND P5, PT, R3.reuse, 0x38, P5 ;  /* 0x000000380300780c */ /* 0x040fe40002fa4270 */
[C---:B------:R-:W-:Y:S02]  /*4e60*/  ISETP.GT.AND P4, PT, R3.reuse, 0x39, P4 ;  /* 0x000000390300780c */ /* 0x040fe40002784270 */
[C---:B------:R-:W-:Y:S02]  /*4e70*/  ISETP.GT.AND P2, PT, R3.reuse, 0x40, P2 ;  /* 0x000000400300780c */ /* 0x040fe40001744270 */
[----:B------:R-:W-:Y:S02]  /*4e80*/  ISETP.GT.AND P1, PT, R3, 0x41, P1 ;  /* 0x000000410300780c */ /* 0x000fe40000f24270 */
[----:B------:R-:W-:-:S02]  /*4e90*/  ISETP.LT.OR P0, PT, R5, 0x49, P0 ;  /* 0x000000490500780c */ /* 0x000fc40000701670 */
[C---:B------:R-:W-:Y:S02]  /*4ea0*/  ISETP.LT.OR P6, PT, R5.reuse, 0x32, P6 ;  /* 0x000000320500780c */ /* 0x040fe400037c1670 */
[C---:B------:R-:W-:Y:S02]  /*4eb0*/  ISETP.LT.OR P5, PT, R5.reuse, 0x39, P5 ;  /* 0x000000390500780c */ /* 0x040fe40002fa1670 */
[C---:B------:R-:W-:Y:S02]  /*4ec0*/  ISETP.LT.OR P4, PT, R5.reuse, 0x3a, P4 ;  /* 0x0000003a0500780c */ /* 0x040fe40002781670 */
[C---:B------:R-:W-:Y:S02]  /*4ed0*/  ISETP.LT.OR P2, PT, R5.reuse, 0x41, P2 ;  /* 0x000000410500780c */ /* 0x040fe40001741670 */
[----:B------:R-:W-:Y:S02]  /*4ee0*/  ISETP.LT.OR P1, PT, R5, 0x42, P1 ;  /* 0x000000420500780c */ /* 0x000fe40000f21670 */
[----:B------:R-:W-:-:S02]  /*4ef0*/  FSEL R210, R176, -INF , !P0 ;  /* 0xff800000b0d27808 */ /* 0x000fc40004000000 */
[----:B------:R-:W-:Y:S02]  /*4f00*/  PLOP3.LUT P0, PT, PT, PT, UP0, 0x40, 0x0 ;  /* 0x000000000000781c */ /* 0x000fe40003f0e808 */
[----:B------:R-:W-:Y:S02]  /*4f10*/  FSEL R202, R137, -INF , !P6 ;  /* 0xff80000089ca7808 */ /* 0x000fe40007000000 */
[----:B------:R-:W-:Y:S02]  /*4f20*/  FSEL R205, R140, -INF , !P5 ;  /* 0xff8000008ccd7808 */ /* 0x000fe40006800000 */
[----:B------:R-:W-:Y:S02]  /*4f30*/  FSEL R208, R141, -INF , !P4 ;  /* 0xff8000008dd07808 */ /* 0x000fe40006000000 */
[----:B------:R-:W-:Y:S02]  /*4f40*/  FSEL R230, R104, -INF , !P2 ;  /* 0xff80000068e67808 */ /* 0x000fe40005000000 */
[----:B------:R-:W-:-:S02]  /*4f50*/  FSEL R232, R105, -INF , !P1 ;  /* 0xff80000069e87808 */ /* 0x000fc40004800000 */
[----:B------:R-:W-:Y:S02]  /*4f60*/  PLOP3.LUT P6, PT, PT, PT, UP6, 0x40, 0x0 ;  /* 0x000000000000781c */ /* 0x000fe40003fce868 */
[----:B------:R-:W-:Y:S02]  /*4f70*/  PLOP3.LUT P5, PT, PT, PT, UP5, 0x40, 0x0 ;  /* 0x000000000000781c */ /* 0x000fe40003fae858 */
[----:B------:R-:W-:Y:S02]  /*4f80*/  PLOP3.LUT P4, PT, PT, PT, UP4, 0x40, 0x0 ;  /* 0x000000000000781c */ /* 0x000fe40003f8e848 */
[----:B------:R-:W-:Y:S02]  /*4f90*/  PLOP3.LUT P2, PT, PT, PT, UP3, 0x40, 0x0 ;  /* 0x000000000000781c */ /* 0x000fe40003f4e838 */
[----:B------:R-:W-:Y:S02]  /*4fa0*/  PLOP3.LUT P1, PT, PT, PT, UP2, 0x40, 0x0 ;  /* 0x000000000000781c */ /* 0x000fe40003f2e828 */
[----:B------:R-:W-:-:S02]  /*4fb0*/  ISETP.GT.AND P6, PT, R3, 0x49, P6 ;  /* 0x000000490300780c */ /* 0x000fc400037c4270 */
[C---:B------:R-:W-:Y:S02]  /*4fc0*/  ISETP.GT.AND P5, PT, R3.reuse, 0x50, P5 ;  /* 0x000000500300780c */ /* 0x040fe40002fa4270 */
[C---:B------:R-:W-:Y:S02]  /*4fd0*/  ISETP.GT.AND P4, PT, R3.reuse, 0x51, P4 ;  /* 0x000000510300780c */ /* 0x040fe40002784270 */
[C---:B------:R-:W-:Y:S02]  /*4fe0*/  ISETP.GT.AND P2, PT, R3.reuse, 0x58, P2 ;  /* 0x000000580300780c */ /* 0x040fe40001744270 */
[----:B------:R-:W-:Y:S01]  /*4ff0*/  ISETP.GT.AND P1, PT, R3, 0x59, P1 ;  /* 0x000000590300780c */ /* 0x000fe20000f24270 */
[----:B-1----:R-:W-:Y:S01]  /*5000*/  IMAD.IADD R3, R10, 0x1, R6 ;  /* 0x000000010a037824 */ /* 0x002fe200078e0206 */
[C---:B------:R-:W-:Y:S02]  /*5010*/  ISETP.LT.OR P6, PT, R5.reuse, 0x4a, P6 ;  /* 0x0000004a0500780c */ /* 0x040fe400037c1670 */
[----:B------:R-:W-:-:S02]  /*5020*/  ISETP.LT.OR P5, PT, R5, 0x51, P5 ;  /* 0x000000510500780c */ /* 0x000fc40002fa1670 */
[C---:B------:R-:W-:Y:S02]  /*5030*/  ISETP.LT.OR P4, PT, R5.reuse, 0x52, P4 ;  /* 0x000000520500780c */ /* 0x040fe40002781670 */
[C---:B------:R-:W-:Y:S02]  /*5040*/  ISETP.LT.OR P2, PT, R5.reuse, 0x59, P2 ;  /* 0x000000590500780c */ /* 0x040fe40001741670 */
[----:B------:R-:W-:Y:S02]  /*5050*/  ISETP.LT.OR P1, PT, R5, 0x5a, P1 ;  /* 0x0000005a0500780c */ /* 0x000fe40000f21670 */
[----:B------:R-:W-:Y:S01]  /*5060*/  IMNMX R5, R3, R11, PT ;  /* 0x0000000b03057217 */ /* 0x000fe20003800200 */
[----:B------:R-:W-:Y:S01]  /*5070*/  IMAD.IADD R3, R12, 0x1, R6 ;  /* 0x000000010c037824 */ /* 0x000fe200078e0206 */
[----:B------:R-:W-:Y:S02]  /*5080*/  FSEL R209, R177, -INF , !P6 ;  /* 0xff800000b1d17808 */ /* 0x000fe40007000000 */
[----:B------:R-:W-:-:S02]  /*5090*/  FSEL R211, R164, -INF , !P5 ;  /* 0xff800000a4d37808 */ /* 0x000fc40006800000 */
        /* <DEDUP_REMOVED lines=16> */
.L_x_991:
[----:B------:R-:W-:-:S04]  /*51a0*/  MOV R7, c[0x0][0x32c] ;  /* 0x0000cb0000077a02 */ /* 0x000fc80000000f00 */
[----:B------:R-:W-:-:S13]  /*51b0*/  ISETP.NE.AND P0, PT, R7, 0x1, PT ;  /* 0x000000010700780c */ /* 0x000fda0003f05270 */
[----:B------:R-:W-:-:S05]  /*51c0*/  @P0 IMAD.HI.U32 R7, R6, c[0x0][0x330], RZ ;  /* 0x0000cc0006070a27 */ /* 0x000fca00078e00ff */
[----:B------:R-:W-:Y:S02]  /*51d0*/  @P0 SHF.R.U32.HI R6, RZ, c[0x0][0x334], R7 ;  /* 0x0000cd00ff060a19 */ /* 0x000fe40000011607 */
.L_x_992:
[----:B------:R-:W-:Y:S05]  /*51e0*/  BSYNC B0 ;  /* 0x0000000000007941 */ /* 0x000fea0003800000 */
.L_x_990:
[----:B------:R-:W-:-:S05]  /*51f0*/  IMAD R6, R6, c[0x0][0x32c], R13 ;  /* 0x0000cb0006067a24 */ /* 0x000fca00078e020d */
[----:B------:R-:W-:Y:S02]  /*5200*/  IADD3 R7, R6, c[0x0][0x32c], RZ ;  /* 0x0000cb0006077a10 */ /* 0x000fe40007ffe0ff */
[----:B------:R-:W-:Y:S02]  /*5210*/  IMNMX R3, R3, R6, !PT ;  /* 0x0000000603037217 */ /* 0x000fe40007800200 */
[----:B------:R-:W-:Y:S02]  /*5220*/  IMNMX R5, R5, R7, PT ;  /* 0x0000000705057217 */ /* 0x000fe40003800200 */
.L_x_989:
[----:B------:R-:W-:Y:S01]  /*5230*/  FMNMX.FTZ R7, R17, R18, !PT ;  /* 0x0000001211077209 */ /* 0x000fe20007810000 */
        /* <DEDUP_REMOVED lines=34> */
[--C-:B------:R-:W-:Y:S01]  /*5460*/  IMAD R214, R4, 0x2, R213.reuse ;  /* 0x0000000204d67824 */ /* 0x100fe200078e02d5 */
[----:B------:R-:W-:Y:S01]  /*5470*/  FMNMX.FTZ R130, R41, R130, !PT ;  /* 0x0000008229827209 */ /* 0x000fe20007810000 */
[----:B------:R-:W-:Y:S01]  /*5480*/  IMAD R216, R2, 0x2, R213 ;  /* 0x0000000202d87824 */ /* 0x000fe200078e02d5 */
        /* <DEDUP_REMOVED lines=43> */
[----:B------:R-:W-:Y:S02]  /*5740*/  ISETP.LT.OR P6, PT, R5, 0x1, P6 ;  /* 0x000000010500780c */ /* 0x000fe400037c1670 */
[----:B------:R-:W-:Y:S01]  /*5750*/  PLOP3.LUT P2, PT, PT, PT, UP0, 0x40, 0x0 ;  /* 0x000000000000781c */ /* 0x000fe20003f4e808 */
[----:B------:R-:W-:Y:S01]  /*5760*/  UISETP.NE.AND UP0, UPT, UR23, URZ, UPT ;  /* 0x0000003f1700728c */ /* 0x000fe2000bf05270 */
[----:B------:R-:W-:-:S02]  /*5770*/  FSEL R114, R158, -INF , !P6 ;  /* 0xff8000009e727808 */ /* 0x000fc40007000000 */
[----:B------:R-:W-:Y:S01]  /*5780*/  PLOP3.LUT P6, PT, PT, PT, UP2, 0x40, 0x0 ;  /* 0x000000000000781c */ /* 0x000fe20003fce828 */
[----:B------:R-:W-:Y:S01]  /*5790*/  UISETP.NE.AND UP2, UPT, UR21, URZ, UPT ;  /* 0x0000003f1500728c */ /* 0x000fe2000bf45270 */
[----:B------:R-:W-:Y:S02]  /*57a0*/  ISETP.LT.OR P4, PT, R5, 0x9, P4 ;  /* 0x000000090500780c */ /* 0x000fe40002781670 */
[----:B------:R-:W-:Y:S02]  /*57b0*/  ISETP.GT.AND P6, PT, R3, 0x18, P6 ;  /* 0x000000180300780c */ /* 0x000fe400037c4270 */
[----:B------:R-:W-:Y:S02]  /*57c0*/  FSEL R117, R134, -INF , !P4 ;  /* 0xff80000086757808 */ /* 0x000fe40006000000 */
[----:B------:R-:W-:Y:S01]  /*57d0*/  PLOP3.LUT P4, PT, PT, PT, UP0, 0x40, 0x0 ;  /* 0x000000000000781c */ /* 0x000fe20003f8e808 */
[----:B------:R-:W-:Y:S01]  /*57e0*/  UISETP.NE.AND UP0, UPT, UR19, URZ, UPT ;  /* 0x0000003f1300728c */ /* 0x000fe2000bf05270 */
[----:B------:R-:W-:-:S02]  /*57f0*/  ISETP.LT.OR P6, PT, R5, 0x19, P6 ;  /* 0x000000190500780c */ /* 0x000fc400037c1670 */
[----:B-1----:R-:W-:Y:S02]  /*5800*/  FMNMX.FTZ R130, R130, R6, !PT ;  /* 0x0000000682827209 */ /* 0x002fe40007810000 */
[----:B------:R-:W-:Y:S02]  /*5810*/  FSEL R125, R86, -INF , !P6 ;  /* 0xff800000567d7808 */ /* 0x000fe40007000000 */
[----:B--2---:R-:W-:Y:S01]  /*5820*/  FMNMX.FTZ R129, R129, R7, !PT ;  /* 0x0000000781817209 */ /* 0x004fe20007810000 */
[----:B------:R-:W1:Y:S01]  /*5830*/  SHFL.BFLY PT, R6, R130, 0x1, 0x1f ;  /* 0x0c201f0082067f89 */ /* 0x000e6200000e0000 */
[----:B------:R-:W-:Y:S01]  /*5840*/  PLOP3.LUT P6, PT, PT, PT, UP0, 0x40, 0x0 ;  /* 0x000000000000781c */ /* 0x000fe20003fce808 */
[----:B------:R-:W-:Y:S01]  /*5850*/  UISETP.NE.AND UP0, UPT, UR14, URZ, UPT ;  /* 0x0000003f0e00728c */ /* 0x000fe2000bf05270 */
[C---:B------:R-:W-:Y:S01]  /*5860*/  ISETP.GT.AND P2, PT, R3.reuse, 0x9, P2 ;  /* 0x000000090300780c */ /* 0x040fe20001744270 */
[----:B------:R-:W2:Y:S01]  /*5870*/  SHFL.BFLY PT, R7, R129, 0x1, 0x1f ;  /* 0x0c201f0081077f89 */ /* 0x000ea200000e0000 */
[----:B------:R-:W-:-:S02]  /*5880*/  ISETP.GT.AND P6, PT, R3, 0x30, P6 ;  /* 0x000000300300780c */ /* 0x000fc400037c4270 */
[----:B------:R-:W-:Y:S01]  /*5890*/  PLOP3.LUT P0, PT, PT, PT, UP3, 0x40, 0x0 ;  /* 0x000000000000781c */ /* 0x000fe20003f0e838 */
[----:B------:R-:W-:Y:S01]  /*58a0*/  UISETP.NE.AND UP3, UPT, UR22, URZ, UPT ;  /* 0x0000003f1600728c */ /* 0x000fe2000bf65270 */
[C---:B------:R-:W-:Y:S02]  /*58b0*/  ISETP.LT.OR P6, PT, R5.reuse, 0x31, P6 ;  /* 0x000000310500780c */ /* 0x040fe400037c1670 */
[----:B------:R-:W-:Y:S02]  /*58c0*/  ISETP.LT.OR P2, PT, R5, 0xa, P2 ;  /* 0x0000000a0500780c */ /* 0x000fe40001741670 */
[----:B------:R-:W-:Y:S02]  /*58d0*/  FSEL R185, R138, -INF , !P6 ;  /* 0xff8000008ab97808 */ /* 0x000fe40007000000 */
[----:B------:R-:W-:Y:S02]  /*58e0*/  ISETP.GT.AND P4, PT, R3, 0x20, P4 ;  /* 0x000000200300780c */ /* 0x000fe40002784270 */
[----:B------:R-:W-:-:S02]  /*58f0*/  FSEL R118, R135, -INF , !P2 ;  /* 0xff80000087767808 */ /* 0x000fc40005000000 */
[----:B------:R-:W-:Y:S01]  /*5900*/  PLOP3.LUT P2, PT, PT, PT, UP3, 0x40, 0x0 ;  /* 0x000000000000781c */ /* 0x000fe20003f4e838 */
[----:B------:R-:W-:Y:S01]  /*5910*/  UISETP.NE.AND UP3, UPT, UR17, URZ, UPT ;  /* 0x0000003f1100728c */ /* 0x000fe2000bf65270 */
[----:B------:R-:W-:Y:S01]  /*5920*/  ISETP.LT.OR P4, PT, R5, 0x21, P4 ;  /* 0x000000210500780c */ /* 0x000fe20002781670 */
[----:B------:R-:W-:Y:S01]  /*5930*/  LDSM.16.MT88.4 R132, [R216+0x1900] ;  /* 0x00190000d884783b */ /* 0x000fe20000004200 */
[----:B------:R-:W-:Y:S01]  /*5940*/  PLOP3.LUT P5, PT, PT, PT, UP6, 0x40, 0x0 ;  /* 0x000000000000781c */ /* 0x000fe20003fae868 */
[----:B------:R-:W-:Y:S01]  /*5950*/  UISETP.NE.AND UP6, UPT, UR32, URZ, UPT ;  /* 0x0000003f2000728c */ /* 0x000fe2000bfc5270 */
[----:B-1----:R-:W-:Y:S02]  /*5960*/  FMNMX.FTZ R130, R130, R6, !PT ;  /* 0x0000000682827209 */ /* 0x002fe40007810000 */
[----:B------:R-:W-:Y:S02]  /*5970*/  FSEL R146, R146, -INF , !P4 ;  /* 0xff80000092927808 */ /* 0x000fe40006000000 */
[----:B--2---:R-:W-:Y:S01]  /*5980*/  FMNMX.FTZ R129, R129, R7, !PT ;  /* 0x0000000781817209 */ /* 0x004fe20007810000 */
[C---:B------:R-:W-:Y:S01]  /*5990*/  FMUL.FTZ R7, R130.reuse, c[0x0][0x2d0] ;  /* 0x0000b40082077a20 */ /* 0x040fe20000410000 */
[----:B------:R-:W-:-:S02]  /*59a0*/  FSETP.NEU.FTZ.AND P6, PT, R130, -INF , PT ;  /* 0xff8000008200780b */ /* 0x000fc40003fdd000 */
[----:B------:R-:W-:Y:S01]  /*59b0*/  PLOP3.LUT P4, PT, PT, PT, UP3, 0x40, 0x0 ;  /* 0x000000000000781c */ /* 0x000fe20003f8e838 */
[----:B------:R-:W-:Y:S01]  /*59c0*/  FMUL.FTZ R6, R129, c[0x0][0x2d0] ;  /* 0x0000b40081067a20 */ /* 0x000fe20000410000 */
[----:B------:R-:W-:Y:S01]  /*59d0*/  FSEL R7, R7, RZ, P6 ;  /* 0x000000ff07077208 */ /* 0x000fe20003000000 */
[----:B------:R-:W-:Y:S01]  /*59e0*/  UISETP.NE.AND UP3, UPT, UR24, URZ, UPT ;  /* 0x0000003f1800728c */ /* 0x000fe2000bf65270 */
[----:B------:R-:W-:Y:S02]  /*59f0*/  FSETP.NEU.FTZ.AND P6, PT, R129, -INF , PT ;  /* 0xff8000008100780b */ /* 0x000fe40003fdd000 */
[----:B------:R-:W-:Y:S01]  /*5a00*/  PLOP3.LUT P1, PT, PT, PT, UP1, 0x40, 0x0 ;  /* 0x000000000000781c */ /* 0x000fe20003f2e818 */
[----:B------:R-:W-:Y:S01]  /*5a10*/  UISETP.NE.AND UP1, UPT, UR20, URZ, UPT ;  /* 0x0000003f1400728c */ /* 0x000fe2000bf25270 */
[----:B------:R-:W-:Y:S01]  /*5a20*/  FSEL R6, R6, RZ, P6 ;  /* 0x000000ff06067208 */ /* 0x000fe20003000000 */
[----:B------:R-:W-:Y:S01]  /*5a30*/  FFMA.FTZ R8, R17, c[0x0][0x2d0], -R7 ;  /* 0x0000b40011087a23 */ /* 0x000fe20000010807 */
[----:B------:R-:W-:-:S02]  /*5a40*/  ISETP.GT.AND P4, PT, R3, 0x38, P4 ;  /* 0x000000380300780c */ /* 0x000fc40002784270 */
[C---:B------:R-:W-:Y:S01]  /*5a50*/  ISETP.GT.AND P5, PT, R3.reuse, 0x1, P5 ;  /* 0x000000010300780c */ /* 0x040fe20002fa4270 */
[----:B------:R-:W-:Y:S01]  /*5a60*/  FFMA.FTZ R0, R16, c[0x0][0x2d0], -R6 ;  /* 0x0000b40010007a23 */ /* 0x000fe20000010806 */
[C---:B------:R-:W-:Y:S01]  /*5a70*/  ISETP.GT.AND P1, PT, R3.reuse, 0x10, P1 ;  /* 0x000000100300780c */ /* 0x040fe20000f24270 */
[----:B------:R1:W-:Y:S01]  /*5a80*/  MUFU.EX2 R152, R8 ;  /* 0x0000000800987308 */ /* 0x0003e20000000800 */
[----:B------:R-:W-:Y:S02]  /*5a90*/  ISETP.GT.AND P0, PT, R3, 0x11, P0 ;  /* 0x000000110300780c */ /* 0x000fe40000704270 */
[C---:B------:R-:W-:Y:S02]  /*5aa0*/  ISETP.LT.OR P4, PT, R5.reuse, 0x39, P4 ;  /* 0x000000390500780c */ /* 0x040fe40002781670 */
[C---:B------:R-:W-:Y:S02]  /*5ab0*/  ISETP.LT.OR P5, PT, R5.reuse, 0x2, P5 ;  /* 0x000000020500780c */ /* 0x040fe40002fa1670 */
[C---:B------:R-:W-:Y:S01]  /*5ac0*/  ISETP.LT.OR P1, PT, R5.reuse, 0x11, P1 ;  /* 0x000000110500780c */ /* 0x040fe20000f21670 */
[----:B------:R2:W-:Y:S01]  /*5ad0*/  MUFU.EX2 R172, R0 ;  /* 0x0000000000ac7308 */ /* 0x0005e20000000800 */
[----:B------:R-:W-:-:S02]  /*5ae0*/  ISETP.LT.OR P0, PT, R5, 0x12, P0 ;  /* 0x000000120500780c */ /* 0x000fc40000701670 */
[----:B------:R-:W-:Y:S02]  /*5af0*/  FSEL R186, R142, -INF , !P4 ;  /* 0xff8000008eba7808 */ /* 0x000fe40006000000 */
[----:B------:R-:W-:Y:S02]  /*5b00*/  FSEL R115, R159, -INF , !P5 ;  /* 0xff8000009f737808 */ /* 0x000fe40006800000 */
[----:B------:R-:W-:Y:S01]  /*5b10*/  FSEL R120, R150, -INF , !P1 ;  /* 0xff80000096787808 */ /* 0x000fe20004800000 */
[----:B-1----:R-:W-:Y:S01]  /*5b20*/  FFMA.FTZ R8, R18, c[0x0][0x2d0], -R7 ;  /* 0x0000b40012087a23 */ /* 0x002fe20000010807 */
[----:B------:R-:W-:Y:S01]  /*5b30*/  FSEL R123, R151, -INF , !P0 ;  /* 0xff800000977b7808 */ /* 0x000fe20004000000 */
[----:B------:R-:W-:Y:S01]  /*5b40*/  LDSM.16.MT88.4 R156, [R213+0x1900] ;  /* 0x00190000d59c783b */ /* 0x000fe20000004200 */
[----:B------:R-:W-:Y:S01]  /*5b50*/  PLOP3.LUT P5, PT, PT, PT, UP4, 0x40, 0x0 ;  /* 0x000000000000781c */ /* 0x000fe20003fae848 */
[----:B------:R-:W-:Y:S01]  /*5b60*/  UISETP.NE.AND UP4, UPT, UR18, URZ, UPT ;  /* 0x0000003f1200728c */ /* 0x000fe2000bf85270 */
[----:B------:R-:W-:Y:S01]  /*5b70*/  PLOP3.LUT P1, PT, PT, PT, UP2, 0x40, 0x0 ;  /* 0x000000000000781c */ /* 0x000fe20003f2e828 */
[----:B------:R-:W-:Y:S01]  /*5b80*/  UISETP.NE.AND UP2, UPT, UR16, URZ, UPT ;  /* 0x0000003f1000728c */ /* 0x000fe2000bf45270 */
[----:B------:R-:W-:Y:S01]  /*5b90*/  PLOP3.LUT P0, PT, PT, PT, UP1, 0x40, 0x0 ;  /* 0x000000000000781c */ /* 0x000fe20003f0e818 */
[----:B--2---:R-:W-:Y:S01]  /*5ba0*/  FFMA.FTZ R0, R19, c[0x0][0x2d0], -R6 ;  /* 0x0000b40013007a23 */ /* 0x004fe20000010806 */
[----:B------:R-:W-:Y:S01]  /*5bb0*/  FMNMX.FTZ R2, R74, R109, !PT ;  /* 0x0000006d4a027209 */ /* 0x000fe20007810000 */
[----:B------:R-:W-:Y:S01]  /*5bc0*/  UISETP.NE.AND UP1, UPT, UR15, URZ, UPT ;  /* 0x0000003f0f00728c */ /* 0x000fe2000bf25270 */
[C---:B------:R-:W-:Y:S01]  /*5bd0*/  ISETP.GT.AND P5, PT, R3.reuse, 0x19, P5 ;  /* 0x000000190300780c */ /* 0x040fe20002fa4270 */
[----:B------:R1:W-:Y:S01]  /*5be0*/  MUFU.EX2 R149, R0 ;  /* 0x0000000000957308 */ /* 0x0003e20000000800 */
[C---:B------:R-:W-:Y:S01]  /*5bf0*/  ISETP.GT.AND P2, PT, R3.reuse, 0x21, P2 ;  /* 0x000000210300780c */ /* 0x040fe20001744270 */
[----:B------:R-:W-:Y:S01]  /*5c00*/  ULDC.64 UR14, c[0x0][0x2c8] ;  /* 0x0000b200000e7ab9 */ /* 0x000fe20000000a00 */
[C---:B------:R-:W-:Y:S01]  /*5c10*/  ISETP.GT.AND P1, PT, R3.reuse, 0x28, P1 ;  /* 0x000000280300780c */ /* 0x040fe20000f24270 */
[----:B------:R-:W-:Y:S01]  /*5c20*/  UIMAD.WIDE.U32 UR16, UR11, UR14, URZ ;  /* 0x0000000e0b1072a5 */ /* 0x000fe2000f8e003f */
[----:B------:R-:W-:-:S02]  /*5c30*/  ISETP.GT.AND P0, PT, R3, 0x29, P0 ;  /* 0x000000290300780c */ /* 0x000fc40000704270 */
[----:B------:R-:W-:Y:S01]  /*5c40*/  FMNMX.FTZ R2, R112, R2, !PT ;  /* 0x0000000270027209 */ /* 0x000fe20007810000 */
[----:B------:R2:W3:Y:S01]  /*5c50*/  MUFU.EX2 R169, R8 ;  /* 0x0000000800a97308 */ /* 0x0004e20000000800 */
[C---:B------:R-:W-:Y:S02]  /*5c60*/  ISETP.LT.OR P5, PT, R5.reuse, 0x1a, P5 ;  /* 0x0000001a0500780c */ /* 0x040fe40002fa1670 */
[C---:B------:R-:W-:Y:S02]  /*5c70*/  ISETP.LT.OR P2, PT, R5.reuse, 0x22, P2 ;  /* 0x000000220500780c */ /* 0x040fe40001741670 */
[C---:B------:R-:W-:Y:S02]  /*5c80*/  ISETP.LT.OR P1, PT, R5.reuse, 0x29, P1 ;  /* 0x000000290500780c */ /* 0x040fe40000f21670 */
[----:B------:R-:W-:Y:S01]  /*5c90*/  ISETP.LT.OR P0, PT, R5, 0x2a, P0 ;  /* 0x0000002a0500780c */ /* 0x000fe20000701670 */
[----:B-1----:R-:W-:Y:S01]  /*5ca0*/  FFMA.FTZ R0, R22, c[0x0][0x2d0], -R7 ;  /* 0x0000b40016007a23 */ /* 0x002fe20000010807 */
[----:B------:R-:W-:-:S02]  /*5cb0*/  FSEL R127, R87, -INF , !P5 ;  /* 0xff800000577f7808 */ /* 0x000fc40006800000 */
[----:B------:R-:W-:Y:S01]  /*5cc0*/  FSEL R147, R147, -INF , !P2 ;  /* 0xff80000093937808 */ /* 0x000fe20005000000 */
[----:B------:R1:W-:Y:S01]  /*5cd0*/  MUFU.EX2 R142, R0 ;  /* 0x00000000008e7308 */ /* 0x0003e20000000800 */
[----:B------:R-:W-:Y:S01]  /*5ce0*/  FSEL R131, R78, -INF , !P1 ;  /* 0xff8000004e837808 */ /* 0x000fe20004800000 */
[----:B------:R-:W-:Y:S01]  /*5cf0*/  LDSM.16.MT88.4 R84, [R214+0x900] ;  /* 0x00090000d654783b */ /* 0x000fe20000004200 */
[----:B------:R-:W-:Y:S01]  /*5d00*/  FSEL R140, R79, -INF , !P0 ;  /* 0xff8000004f8c7808 */ /* 0x000fe20004000000 */
[--C-:B--2---:R-:W-:Y:S01]  /*5d10*/  FFMA.FTZ R8, R20, c[0x0][0x2d0], -R7.reuse ;  /* 0x0000b40014087a23 */ /* 0x104fe20000010807 */
[----:B------:R-:W-:Y:S01]  /*5d20*/  PLOP3.LUT P5, PT, PT, PT, UP4, 0x40, 0x0 ;  /* 0x000000000000781c */ /* 0x000fe20003fae848 */
[----:B------:R-:W-:Y:S01]  /*5d30*/  UISETP.NE.AND UP4, UPT, UR29, URZ, UPT ;  /* 0x0000003f1d00728c */ /* 0x000fe2000bf85270 */
[----:B------:R-:W-:Y:S01]  /*5d40*/  PLOP3.LUT P2, PT, PT, PT, UP2, 0x40, 0x0 ;  /* 0x000000000000781c */ /* 0x000fe20003f4e828 */
[----:B------:R-:W-:Y:S01]  /*5d50*/  UISETP.NE.AND UP2, UPT, UR26, URZ, UPT ;  /* 0x0000003f1a00728c */ /* 0x000fe2000bf45270 */
[----:B------:R-:W-:Y:S01]  /*5d60*/  PLOP3.LUT P1, PT, PT, PT, UP1, 0x40, 0x0 ;  /* 0x000000000000781c */ /* 0x000fe20003f2e818 */
[----:B------:R-:W2:Y:S01]  /*5d70*/  LDSM.16.MT88.4 R76, [R213+0x100] ;  /* 0x00010000d54c783b */ /* 0x000ea20000004200 */
[----:B------:R-:W-:Y:S01]  /*5d80*/  PLOP3.LUT P0, PT, PT, PT, UP0, 0x40, 0x0 ;  /* 0x000000000000781c */ /* 0x000fe20003f0e808 */
[----:B------:R-:W-:Y:S01]  /*5d90*/  UISETP.NE.AND UP0, UPT, UR13, URZ, UPT ;  /* 0x0000003f0d00728c */ /* 0x000fe2000bf05270 */
[C---:B------:R-:W-:Y:S01]  /*5da0*/  ISETP.GT.AND P5, PT, R3.reuse, 0x31, P5 ;  /* 0x000000310300780c */ /* 0x040fe20002fa4270 */
[----:B------:R4:W-:Y:S01]  /*5db0*/  MUFU.EX2 R177, R8 ;  /* 0x0000000800b17308 */ /* 0x0009e20000000800 */
[----:B------:R-:W-:Y:S01]  /*5dc0*/  ISETP.GT.AND P2, PT, R3, 0x39, P2 ;  /* 0x000000390300780c */ /* 0x000fe20001744270 */
[----:B-1----:R-:W-:Y:S01]  /*5dd0*/  FFMA.FTZ R0, R23, c[0x0][0x2d0], -R7 ;  /* 0x0000b40017007a23 */ /* 0x002fe20000010807 */
[C---:B------:R-:W-:Y:S01]  /*5de0*/  ISETP.GT.AND P1, PT, R3.reuse, 0x40, P1 ;  /* 0x000000400300780c */ /* 0x040fe20000f24270 */
[----:B------:R-:W-:Y:S01]  /*5df0*/  UISETP.NE.AND UP1, UPT, UR25, URZ, UPT ;  /* 0x0000003f1900728c */ /* 0x000fe2000bf25270 */
[----:B------:R-:W-:-:S02]  /*5e00*/  ISETP.GT.AND P0, PT, R3, 0x41, P0 ;  /* 0x000000410300780c */ /* 0x000fc40000704270 */
[C---:B------:R-:W-:Y:S01]  /*5e10*/  ISETP.LT.OR P5, PT, R5.reuse, 0x32, P5 ;  /* 0x000000320500780c */ /* 0x040fe20002fa1670 */
[----:B------:R1:W-:Y:S01]  /*5e20*/  MUFU.EX2 R237, R0 ;  /* 0x0000000000ed7308 */ /* 0x0003e20000000800 */
[C---:B------:R-:W-:Y:S02]  /*5e30*/  ISETP.LT.OR P2, PT, R5.reuse, 0x3a, P2 ;  /* 0x0000003a0500780c */ /* 0x040fe40001741670 */
[C---:B------:R-:W-:Y:S02]  /*5e40*/  ISETP.LT.OR P1, PT, R5.reuse, 0x41, P1 ;  /* 0x000000410500780c */ /* 0x040fe40000f21670 */
[----:B------:R-:W-:Y:S02]  /*5e50*/  ISETP.LT.OR P0, PT, R5, 0x42, P0 ;  /* 0x000000420500780c */ /* 0x000fe40000701670 */
[----:B------:R-:W-:Y:S01]  /*5e60*/  FSEL R187, R139, -INF , !P5 ;  /* 0xff8000008bbb7808 */ /* 0x000fe20006800000 */
[--C-:B----4-:R-:W-:Y:S01]  /*5e70*/  FFMA.FTZ R8, R21, c[0x0][0x2d0], -R7.reuse ;  /* 0x0000b40015087a23 */ /* 0x110fe20000010807 */
[----:B------:R-:W-:Y:S01]  /*5e80*/  FSEL R188, R143, -INF , !P2 ;  /* 0xff8000008fbc7808 */ /* 0x000fe20005000000 */
[----:B------:R-:W-:Y:S01]  /*5e90*/  @UP1 UMOV UR13, UR17 ;  /* 0x00000011000d1c82 */ /* 0x000fe20008000000 */
[----:B------:R-:W-:Y:S01]  /*5ea0*/  FSEL R201, R106, -INF , !P1 ;  /* 0xff8000006ac97808 */ /* 0x000fe20004800000 */
[----:B------:R4:W5:Y:S01]  /*5eb0*/  MUFU.EX2 R136, R8 ;  /* 0x0000000800887308 */ /* 0x0009620000000800 */
[----:B------:R-:W-:Y:S01]  /*5ec0*/  FSEL R200, R107, -INF , !P0 ;  /* 0xff8000006bc87808 */ /* 0x000fe20004000000 */
[----:B------:R-:W-:Y:S01]  /*5ed0*/  @UP1 USHF.R.U32.HI UR11, URZ, UR15, UR13 ;  /* 0x0000000f3f0b1299 */ /* 0x000fe2000801160d */
[----:B------:R-:W-:Y:S01]  /*5ee0*/  PLOP3.LUT P6, PT, PT, PT, UP0, 0x40, 0x0 ;  /* 0x000000000000781c */ /* 0x000fe20003fce808 */
[----:B-1----:R-:W-:Y:S01]  /*5ef0*/  FFMA.FTZ R0, R24, c[0x0][0x2d0], -R7 ;  /* 0x0000b40018007a23 */ /* 0x002fe20000010807 */
[----:B------:R-:W-:Y:S01]  /*5f00*/  PLOP3.LUT P5, PT, PT, PT, UP6, 0x40, 0x0 ;  /* 0x000000000000781c */ /* 0x000fe20003fae868 */
[----:B------:R-:W1:Y:S01]  /*5f10*/  LDSM.16.MT88.4 R104, [R213+0x900] ;  /* 0x00090000d568783b */ /* 0x000e620000004200 */
[----:B------:R-:W-:Y:S01]  /*5f20*/  PLOP3.LUT P4, PT, PT, PT, UP5, 0x40, 0x0 ;  /* 0x000000000000781c */ /* 0x000fe20003f8e858 */
[----:B------:R2:W-:Y:S01]  /*5f30*/  MUFU.EX2 R165, R0 ;  /* 0x0000000000a57308 */ /* 0x0005e20000000800 */
[----:B------:R-:W-:Y:S01]  /*5f40*/  PLOP3.LUT P2, PT, PT, PT, UP4, 0x40, 0x0 ;  /* 0x000000000000781c */ /* 0x000fe20003f4e848 */
[----:B------:R-:W-:Y:S01]  /*5f50*/  UISETP.NE.AND UP0, UPT, UR27, URZ, UPT ;  /* 0x0000003f1b00728c */ /* 0x000fe2000bf05270 */
[----:B------:R-:W-:Y:S01]  /*5f60*/  PLOP3.LUT P1, PT, PT, PT, UP3, 0x40, 0x0 ;  /* 0x000000000000781c */ /* 0x000fe20003f2e838 */
[----:B------:R-:W-:Y:S01]  /*5f70*/  UIADD3 UR13, UR6, -0x2, URZ ;  /* 0xfffffffe060d7890 */ /* 0x000fe2000fffe03f */
[----:B------:R-:W-:Y:S01]  /*5f80*/  PLOP3.LUT P0, PT, PT, PT, UP2, 0x40, 0x0 ;  /* 0x000000000000781c */ /* 0x000fe20003f0e828 */
[----:B------:R-:W-:Y:S01]  /*5f90*/  UIADD3 UR14, UR5, UR11, URZ ;  /* 0x0000000b050e7290 */ /* 0x000fe2000fffe03f */
[C---:B------:R-:W-:Y:S01]  /*5fa0*/  ISETP.GT.AND P6, PT, R3.reuse, 0x48, P6 ;  /* 0x000000480300780c */ /* 0x040fe200037c4270 */
[----:B----4-:R-:W-:Y:S01]  /*5fb0*/  FFMA.FTZ R8, R14, c[0x0][0x2d0], -R6 ;  /* 0x0000b4000e087a23 */ /* 0x010fe20000010806 */
[C---:B------:R-:W-:Y:S01]  /*5fc0*/  ISETP.GT.AND P5, PT, R3.reuse, 0x49, P5 ;  /* 0x000000490300780c */ /* 0x040fe20002fa4270 */
[----:B------:R-:W-:Y:S01]  /*5fd0*/  ULDC UR6, c[0x0][0x328] ;  /* 0x0000ca0000067ab9 */ /* 0x000fe20000000800 */
[C---:B------:R-:W-:Y:S01]  /*5fe0*/  ISETP.GT.AND P4, PT, R3.reuse, 0x50, P4 ;  /* 0x000000500300780c */ /* 0x040fe20002784270 */
[----:B------:R4:W-:Y:S01]  /*5ff0*/  MUFU.EX2 R238, R8 ;  /* 0x0000000800ee7308 */ /* 0x0009e20000000800 */
[C---:B------:R-:W-:Y:S01]  /*6000*/  ISETP.GT.AND P2, PT, R3.reuse, 0x51, P2 ;  /* 0x000000510300780c */ /* 0x040fe20001744270 */
[----:B------:R-:W-:Y:S01]  /*6010*/  UIADD3 UR6, UR14, UR6, URZ ;  /* 0x000000060e067290 */ /* 0x000fe2000fffe03f */
[----:B------:R-:W-:-:S02]  /*6020*/  ISETP.GT.AND P1, PT, R3, 0x58, P1 ;  /* 0x000000580300780c */ /* 0x000fc40000f24270 */
[----:B--2---:R-:W-:Y:S01]  /*6030*/  FMNMX.FTZ R0, R116, R2, !PT ;  /* 0x0000000274007209 */ /* 0x004fe20007810000 */
[----:B------:R-:W-:Y:S01]  /*6040*/  FFMA.FTZ R2, R26, c[0x0][0x2d0], -R7 ;  /* 0x0000b4001a027a23 */ /* 0x000fe20000010807 */
[----:B------:R-:W-:Y:S02]  /*6050*/  ISETP.GT.AND P0, PT, R3, 0x59, P0 ;  /* 0x000000590300780c */ /* 0x000fe40000704270 */
[----:B------:R-:W-:Y:S01]  /*6060*/  FMNMX.FTZ R0, R121, R0, !PT ;  /* 0x0000000079007209 */ /* 0x000fe20007810000 */
[----:B------:R2:W-:Y:S01]  /*6070*/  MUFU.EX2 R176, R2 ;  /* 0x0000000200b07308 */ /* 0x0005e20000000800 */
[----:B------:R-:W-:Y:S02]  /*6080*/  FMNMX.FTZ R3, R114, R115, !PT ;  /* 0x0000007372037209 */ /* 0x000fe40007810000 */
[----:B------:R-:W-:Y:S02]  /*6090*/  FMNMX.FTZ R0, R122, R0, !PT ;  /* 0x000000007a007209 */ /* 0x000fe40007810000 */
[----:B------:R-:W-:Y:S01]  /*60a0*/  FMNMX.FTZ R3, R117, R3, !PT ;  /* 0x0000000375037209 */ /* 0x000fe20007810000 */
[----:B----4-:R-:W-:Y:S01]  /*60b0*/  FFMA.FTZ R8, R15, c[0x0][0x2d0], -R6 ;  /* 0x0000b4000f087a23 */ /* 0x010fe20000010806 */
[----:B------:R-:W-:-:S02]  /*60c0*/  FMNMX.FTZ R0, R124, R0, !PT ;  /* 0x000000007c007209 */ /* 0x000fc40007810000 */
[----:B------:R-:W-:Y:S01]  /*60d0*/  FMNMX.FTZ R3, R118, R3, !PT ;  /* 0x0000000376037209 */ /* 0x000fe20007810000 */
[----:B------:R-:W4:Y:S01]  /*60e0*/  MUFU.EX2 R153, R8 ;  /* 0x0000000800997308 */ /* 0x000f220000000800 */
[----:B------:R-:W-:Y:S02]  /*60f0*/  FMNMX.FTZ R0, R126, R0, !PT ;  /* 0x000000007e007209 */ /* 0x000fe40007810000 */
[----:B------:R-:W-:Y:S02]  /*6100*/  FMNMX.FTZ R3, R120, R3, !PT ;  /* 0x0000000378037209 */ /* 0x000fe40007810000 */
[----:B------:R-:W-:Y:S01]  /*6110*/  FMNMX.FTZ R0, R161, R0, !PT ;  /* 0x00000000a1007209 */ /* 0x000fe20007810000 */
[----:B--2---:R-:W-:Y:S01]  /*6120*/  FFMA.FTZ R2, R25, c[0x0][0x2d0], -R6 ;  /* 0x0000b40019027a23 */ /* 0x004fe20000010806 */
[----:B------:R-:W-:Y:S02]  /*6130*/  FMNMX.FTZ R3, R123, R3, !PT ;  /* 0x000000037b037209 */ /* 0x000fe40007810000 */
[----:B------:R-:W-:Y:S01]  /*6140*/  FMNMX.FTZ R0, R160, R0, !PT ;  /* 0x00000000a0007209 */ /* 0x000fe20007810000 */
[----:B------:R2:W-:Y:S01]  /*6150*/  MUFU.EX2 R170, R2 ;  /* 0x0000000200aa7308 */ /* 0x0005e20000000800 */
[----:B------:R-:W-:-:S02]  /*6160*/  ISETP.LT.OR P6, PT, R5, 0x49, P6 ;  /* 0x000000490500780c */ /* 0x000fc400037c1670 */
[----:B------:R-:W-:Y:S02]  /*6170*/  FMNMX.FTZ R0, R145, R0, !PT ;  /* 0x0000000091007209 */ /* 0x000fe40007810000 */
[C---:B------:R-:W-:Y:S02]  /*6180*/  ISETP.LT.OR P5, PT, R5.reuse, 0x4a, P5 ;  /* 0x0000004a0500780c */ /* 0x040fe40002fa1670 */
[----:B------:R-:W-:Y:S02]  /*6190*/  FMNMX.FTZ R0, R144, R0, !PT ;  /* 0x0000000090007209 */ /* 0x000fe40007810000 */
[----:B------:R-:W-:Y:S02]  /*61a0*/  FSEL R180, R178, -INF , !P6 ;  /* 0xff800000b2b47808 */ /* 0x000fe40007000000 */
[----:B------:R-:W-:Y:S02]  /*61b0*/  FMNMX.FTZ R0, R198, R0, !PT ;  /* 0x00000000c6007209 */ /* 0x000fe40007810000 */
[----:B------:R-:W-:-:S02]  /*61c0*/  ISETP.LT.OR P4, PT, R5, 0x51, P4 ;  /* 0x000000510500780c */ /* 0x000fc40002781670 */
[----:B------:R-:W-:Y:S01]  /*61d0*/  FMNMX.FTZ R0, R202, R0, !PT ;  /* 0x00000000ca007209 */ /* 0x000fe20007810000 */
[----:B--2---:R-:W-:Y:S01]  /*61e0*/  FFMA.FTZ R2, R27, c[0x0][0x2d0], -R6 ;  /* 0x0000b4001b027a23 */ /* 0x004fe20000010806 */
[----:B------:R-:W-:Y:S02]  /*61f0*/  FSEL R179, R179, -INF , !P5 ;  /* 0xff800000b3b37808 */ /* 0x000fe40006800000 */
[----:B------:R-:W-:Y:S01]  /*6200*/  FMNMX.FTZ R0, R205, R0, !PT ;  /* 0x00000000cd007209 */ /* 0x000fe20007810000 */
[----:B------:R2:W1:Y:S01]  /*6210*/  MUFU.EX2 R141, R2 ;  /* 0x00000002008d7308 */ /* 0x0004620000000800 */
[----:B------:R-:W-:Y:S02]  /*6220*/  ISETP.LT.OR P2, PT, R5, 0x52, P2 ;  /* 0x000000520500780c */ /* 0x000fe40001741670 */
[----:B------:R-:W-:Y:S02]  /*6230*/  FMNMX.FTZ R0, R208, R0, !PT ;  /* 0x00000000d0007209 */ /* 0x000fe40007810000 */
[----:B------:R-:W-:-:S02]  /*6240*/  FSEL R181, R166, -INF , !P4 ;  /* 0xff800000a6b57808 */ /* 0x000fc40006000000 */
[----:B------:R-:W-:Y:S02]  /*6250*/  FMNMX.FTZ R0, R230, R0, !PT ;  /* 0x00000000e6007209 */ /* 0x000fe40007810000 */
[----:B------:R-:W-:Y:S02]  /*6260*/  ISETP.LT.OR P1, PT, R5, 0x59, P1 ;  /* 0x000000590500780c */ /* 0x000fe40000f21670 */
[----:B------:R-:W-:Y:S02]  /*6270*/  FSEL R184, R167, -INF , !P2 ;  /* 0xff800000a7b87808 */ /* 0x000fe40005000000 */
[----:B---3--:R-:W-:Y:S02]  /*6280*/  F2FP.PACK_AB R12, R169, R152 ;  /* 0x00000098a90c723e */ /* 0x008fe400000000ff */
[----:B-----5:R-:W-:Y:S01]  /*6290*/  F2FP.PACK_AB R14, R136, R177 ;  /* 0x000000b1880e723e */ /* 0x020fe200000000ff */
[----:B--2---:R-:W-:Y:S01]  /*62a0*/  FFMA.FTZ R2, R28, c[0x0][0x2d0], -R6 ;  /* 0x0000b4001c027a23 */ /* 0x004fe20000010806 */
[----:B----4-:R-:W-:-:S02]  /*62b0*/  F2FP.PACK_AB R13, R153, R238 ;  /* 0x000000ee990d723e */ /* 0x010fc400000000ff */
[----:B------:R-:W-:Y:S01]  /*62c0*/  F2FP.PACK_AB R15, R149, R172 ;  /* 0x000000ac950f723e */ /* 0x000fe200000000ff */
[----:B------:R2:W-:Y:S01]  /*62d0*/  MUFU.EX2 R164, R2 ;  /* 0x0000000200a47308 */ /* 0x0005e20000000800 */
[----:B------:R-:W-:Y:S02]  /*62e0*/  ISETP.LT.OR P0, PT, R5, 0x5a, P0 ;  /* 0x0000005a0500780c */ /* 0x000fe40000701670 */
[----:B------:R-:W-:Y:S02]  /*62f0*/  FSEL R183, R154, -INF , !P1 ;  /* 0xff8000009ab77808 */ /* 0x000fe40004800000 */
[----:B------:R-:W-:Y:S01]  /*6300*/  FSEL R182, R155, -INF , !P0 ;  /* 0xff8000009bb67808 */ /* 0x000fe20004000000 */
[----:B------:R-:W-:Y:S01]  /*6310*/  HMMA.16816.F32 R16, R12, R76, RZ ;  /* 0x0000004c0c10723c */ /* 0x000fe200000018ff */
[----:B------:R-:W-:Y:S02]  /*6320*/  F2FP.PACK_AB R8, R237, R142 ;  /* 0x0000008eed08723e */ /* 0x000fe400000000ff */
[----:B-1----:R-:W-:-:S02]  /*6330*/  F2FP.PACK_AB R9, R141, R170 ;  /* 0x000000aa8d09723e */ /* 0x002fc400000000ff */
[----:B------:R-:W-:-:S03]  /*6340*/  F2FP.PACK_AB R10, R176, R165 ;  /* 0x000000a5b00a723e */ /* 0x000fc600000000ff */
[----:B------:R-:W-:Y:S01]  /*6350*/  HMMA.16816.F32 R20, R12, R80, RZ ;  /* 0x000000500c14723c */ /* 0x000fe200000018ff */
[----:B--2---:R-:W-:-:S04]  /*6360*/  FFMA.FTZ R2, R32, c[0x0][0x2d0], -R6 ;  /* 0x0000b40020027a23 */ /* 0x004fc80000010806 */
[----:B------:R1:W2:Y:S03]  /*6370*/  MUFU.EX2 R171, R2 ;  /* 0x0000000200ab7308 */ /* 0x0002a60000000800 */
[C---:B------:R-:W-:Y:S08]  /*6380*/  HMMA.16816.F32 R32, R12.reuse, R78, RZ ;  /* 0x0000004e0c20723c */ /* 0x040ff000000018ff */
[----:B------:R-:W-:Y:S01]  /*6390*/  HMMA.16816.F32 R24, R12, R88, RZ ;  /* 0x000000580c18723c */ /* 0x000fe200000018ff */
[----:B-1----:R-:W-:Y:S01]  /*63a0*/  FMNMX.FTZ R2, R125, R3, !PT ;  /* 0x000000037d027209 */ /* 0x002fe20007810000 */
[----:B------:R-:W-:-:S06]  /*63b0*/  FFMA.FTZ R3, R36, c[0x0][0x2d0], -R7 ;  /* 0x0000b40024037a23 */ /* 0x000fcc0000010807 */
[C---:B------:R-:W-:Y:S01]  /*63c0*/  HMMA.16816.F32 R28, R12.reuse, R96, RZ ;  /* 0x000000600c1c723c */ /* 0x040fe200000018ff */
[----:B--2---:R-:W-:Y:S02]  /*63d0*/  F2FP.PACK_AB R11, R171, R164 ;  /* 0x000000a4ab0b723e */ /* 0x004fe400000000ff */
[----:B------:R-:W-:Y:S01]  /*63e0*/  FMNMX.FTZ R2, R127, R2, !PT ;  /* 0x000000027f027209 */ /* 0x000fe20007810000 */
[----:B------:R1:W-:Y:S04]  /*63f0*/  MUFU.EX2 R137, R3 ;  /* 0x0000000300897308 */ /* 0x0003e80000000800 */
[C---:B------:R-:W-:Y:S08]  /*6400*/  HMMA.16816.F32 R36, R12.reuse, R82, RZ ;  /* 0x000000520c24723c */ /* 0x040ff000000018ff */
[----:B------:R-:W-:Y:S01]  /*6410*/  HMMA.16816.F32 R48, R12, R90, RZ ;  /* 0x0000005a0c30723c */ /* 0x000fe200000018ff */
[----:B-1----:R-:W-:Y:S01]  /*6420*/  FMNMX.FTZ R3, R146, R2, !PT ;  /* 0x0000000292037209 */ /* 0x002fe20007810000 */
[----:B------:R-:W-:-:S03]  /*6430*/  FFMA.FTZ R2, R40, c[0x0][0x2d0], -R7 ;  /* 0x0000b40028027a23 */ /* 0x000fc60000010807 */
[----:B------:R-:W-:Y:S01]  /*6440*/  FMNMX.FTZ R3, R147, R3, !PT ;  /* 0x0000000393037209 */ /* 0x000fe20007810000 */
[----:B------:R1:W2:Y:S02]  /*6450*/  MUFU.EX2 R239, R2 ;  /* 0x0000000200ef7308 */ /* 0x0002a40000000800 */
[----:B------:R-:W-:Y:S08]  /*6460*/  HMMA.16816.F32 R44, R12, R98, RZ ;  /* 0x000000620c2c723c */ /* 0x000ff000000018ff */
        /* <DEDUP_REMOVED lines=18> */
[----:B------:R-:W-:-:S04]  /*6590*/  FMNMX.FTZ R0, R233, R0, !PT ;  /* 0x00000000e9007209 */ /* 0x000fc80007810000 */
[----:B------:R-:W-:Y:S01]  /*65a0*/  FMNMX.FTZ R0, R234, R0, !PT ;  /* 0x00000000ea007209 */ /* 0x000fe20007810000 */
[----:B-1----:R-:W-:-:S04]  /*65b0*/  FFMA.FTZ R3, R43, c[0x0][0x2d0], -R7 ;  /* 0x0000b4002b037a23 */ /* 0x002fc80000010807 */
[----:B------:R-:W1:Y:S01]  /*65c0*/  SHFL.BFLY PT, R4, R0, 0x2, 0x1f ;  /* 0x0c401f0000047f89 */ /* 0x000e6200000e0000 */
[C---:B------:R-:W-:Y:S01]  /*65d0*/  HMMA.16816.F32 R40, R8.reuse, R92, R20 ;  /* 0x0000005c0828723c */ /* 0x040fe20000001814 */
[----:B------:R4:W-:Y:S07]  /*65e0*/  MUFU.EX2 R235, R3 ;  /* 0x0000000300eb7308 */ /* 0x0009ee0000000800 */
[C---:B------:R-:W-:Y:S08]  /*65f0*/  HMMA.16816.F32 R20, R8.reuse, R84, R24 ;  /* 0x000000540814723c */ /* 0x040ff00000001818 */
[----:B------:R-:W-:Y:S01]  /*6600*/  HMMA.16816.F32 R24, R8, R86, R48 ;  /* 0x000000560818723c */ /* 0x000fe20000001830 */
[----:B----4-:R-:W-:Y:S01]  /*6610*/  FMNMX.FTZ R3, R186, R2, !PT ;  /* 0x00000002ba037209 */ /* 0x010fe20007810000 */
[----:B------:R-:W-:-:S04]  /*6620*/  FFMA.FTZ R2, R56, c[0x0][0x2d0], -R6 ;  /* 0x0000b40038027a23 */ /* 0x000fc80000010806 */
[----:B------:R4:W-:Y:S01]  /*6630*/  MUFU.EX2 R148, R2 ;  /* 0x0000000200947308 */ /* 0x0009e20000000800 */
[----:B-1----:R-:W-:Y:S02]  /*6640*/  FMNMX.FTZ R0, R0, R4, !PT ;  /* 0x0000000400007209 */ /* 0x002fe40007810000 */
[----:B--2---:R-:W-:Y:S02]  /*6650*/  F2FP.PACK_AB R8, R239, R137 ;  /* 0x00000089ef08723e */ /* 0x004fe400000000ff */
[----:B---3--:R-:W-:Y:S01]  /*6660*/  F2FP.PACK_AB R10, R173, R236 ;  /* 0x000000ecad0a723e */ /* 0x008fe200000000ff */
[----:B------:R-:W1:Y:S01]  /*6670*/  SHFL.BFLY PT, R5, R0, 0x1, 0x1f ;  /* 0x0c201f0000057f89 */ /* 0x000e6200000e0000 */
[----:B----4-:R-:W-:Y:S01]  /*6680*/  FMNMX.FTZ R2, R188, R3, !PT ;  /* 0x00000003bc027209 */ /* 0x010fe20007810000 */
[----:B------:R-:W-:Y:S02]  /*6690*/  FFMA.FTZ R3, R57, c[0x0][0x2d0], -R6 ;  /* 0x0000b40039037a23 */ /* 0x000fe40000010806 */
[----:B------:R-:W-:Y:S01]  /*66a0*/  LDSM.16.MT88.4 R56, [R215+0x1100] ;  /* 0x00110000d738783b */ /* 0x000fe20000004200 */
        /* <DEDUP_REMOVED lines=9> */
[----:B------:R1:W-:Y:S01]  /*6740*/  MUFU.EX2 R246, R0 ;  /* 0x0000000000f67308 */ /* 0x0003e20000000800 */
[----:B------:R-:W-:Y:S01]  /*6750*/  FMNMX.FTZ R2, R181, R2, !PT ;  /* 0x00000002b5027209 */ /* 0x000fe20007810000 */
[----:B--2---:R-:W-:Y:S01]  /*6760*/  FFMA.FTZ R3, R64, c[0x0][0x2d0], -R6 ;  /* 0x0000b40040037a23 */ /* 0x004fe20000010806 */
[----:B---3--:R-:W-:Y:S01]  /*6770*/  F2FP.PACK_AB R9, R143, R148 ;  /* 0x000000948f09723e */ /* 0x008fe200000000ff */
[----:B------:R-:W2:Y:S01]  /*6780*/  LDSM.16.MT88.4 R64, [R214+0x1100] ;  /* 0x00110000d640783b */ /* 0x000ea20000004200 */
[----:B------:R-:W-:-:S03]  /*6790*/  MOV R108, R176 ;  /* 0x000000b0006c7202 */ /* 0x000fc60000000f00 */
[----:B------:R3:W-:Y:S01]  /*67a0*/  MUFU.EX2 R168, R3 ;  /* 0x0000000300a87308 */ /* 0x0007e20000000800 */
[----:B-1----:R-:W-:Y:S02]  /*67b0*/  FFMA.FTZ R0, R111, c[0x0][0x2d0], -R6 ;  /* 0x0000b4006f007a23 */ /* 0x002fe40000010806 */
[----:B------:R-:W-:-:S05]  /*67c0*/  IMAD.MOV.U32 R111, RZ, RZ, R177 ;  /* 0x000000ffff6f7224 */ /* 0x000fca00078e00b1 */
[----:B------:R-:W-:Y:S01]  /*67d0*/  MUFU.EX2 R245, R0 ;  /* 0x0000000000f57308 */ /* 0x000fe20000000800 */
[----:B---3--:R-:W-:-:S07]  /*67e0*/  FFMA.FTZ R3, R72, c[0x0][0x2d0], -R6 ;  /* 0x0000b40048037a23 */ /* 0x008fce0000010806 */
[----:B------:R1:W3:Y:S02]  /*67f0*/  MUFU.EX2 R252, R3 ;  /* 0x0000000300fc7308 */ /* 0x0002e40000000800 */
[----:B-1----:R-:W-:Y:S01]  /*6800*/  FMNMX.FTZ R3, R184, R2, !PT ;  /* 0x00000002b8037209 */ /* 0x002fe20007810000 */
[----:B------:R-:W-:Y:S01]  /*6810*/  FFMA.FTZ R2, R110, c[0x0][0x2d0], -R7 ;  /* 0x0000b4006e027a23 */ /* 0x000fe20000010807 */
[----:B---3--:R-:W-:Y:S01]  /*6820*/  F2FP.PACK_AB R11, R252, R168 ;  /* 0x000000a8fc0b723e */ /* 0x008fe200000000ff */
[----:B------:R-:W-:Y:S01]  /*6830*/  IMAD.MOV.U32 R110, RZ, RZ, R171 ;  /* 0x000000ffff6e7224 */ /* 0x000fe200078e00ab */
[----:B------:R-:W-:Y:S02]  /*6840*/  FMNMX.FTZ R3, R183, R3, !PT ;  /* 0x00000003b7037209 */ /* 0x000fe40007810000 */
[----:B------:R1:W3:Y:S02]  /*6850*/  MUFU.EX2 R251, R2 ;  /* 0x0000000200fb7308 */ /* 0x0002e40000000800 */
[----:B------:R-:W-:Y:S01]  /*6860*/  FMNMX.FTZ R3, R182, R3, !PT ;  /* 0x00000003b6037209 */ /* 0x000fe20007810000 */
[C---:B------:R-:W-:Y:S04]  /*6870*/  HMMA.16816.F32 R48, R8.reuse, R60, R52 ;  /* 0x0000003c0830723c */ /* 0x040fe80000001834 */
[----:B------:R-:W4:Y:S04]  /*6880*/  SHFL.BFLY PT, R4, R3, 0x2, 0x1f ;  /* 0x0c401f0003047f89 */ /* 0x000f2800000e0000 */
[----:B------:R-:W-:Y:S01]  /*6890*/  HMMA.16816.F32 R16, R8, R62, R16 ;  /* 0x0000003e0810723c */ /* 0x000fe20000001810 */
[----:B-1----:R-:W-:-:S04]  /*68a0*/  FFMA.FTZ R2, R113, c[0x0][0x2d0], -R7 ;  /* 0x0000b40071027a23 */ /* 0x002fc80000010807 */
[----:B------:R1:W-:Y:S03]  /*68b0*/  MUFU.EX2 R249, R2 ;  /* 0x0000000200f97308 */ /* 0x0003e60000000800 */
[C---:B------:R-:W-:Y:S08]  /*68c0*/  HMMA.16816.F32 R44, R8.reuse, R68, R40 ;  /* 0x00000044082c723c */ /* 0x040ff00000001828 */
[----:B--2---:R-:W-:Y:S01]  /*68d0*/  HMMA.16816.F32 R40, R8, R64, R20 ;  /* 0x000000400828723c */ /* 0x004fe20000001814 */
[----:B----4-:R-:W-:Y:S01]  /*68e0*/  FMNMX.FTZ R3, R3, R4, !PT ;  /* 0x0000000403037209 */ /* 0x010fe20007810000 */
[----:B-1----:R-:W-:-:S04]  /*68f0*/  FFMA.FTZ R2, R119, c[0x0][0x2d0], -R7 ;  /* 0x0000b40077027a23 */ /* 0x002fc80000010807 */
[----:B------:R-:W1:Y:S02]  /*6900*/  SHFL.BFLY PT, R4, R3, 0x1, 0x1f ;  /* 0x0c201f0003047f89 */ /* 0x000e6400000e0000 */
[C---:B------:R-:W-:Y:S01]  /*6910*/  HMMA.16816.F32 R28, R8.reuse, R56, R12 ;  /* 0x00000038081c723c */ /* 0x040fe2000000180c */
[----:B------:R2:W4:Y:S07]  /*6920*/  MUFU.EX2 R250, R2 ;  /* 0x0000000200fa7308 */ /* 0x00052e0000000800 */
[C---:B------:R-:W-:Y:S07]  /*6930*/  HMMA.16816.F32 R20, R8.reuse, R70, R36 ;  /* 0x000000460814723c */ /* 0x040fee0000001824 */
[----:B------:R-:W-:Y:S01]  /*6940*/  MOV R39, R173 ;  /* 0x000000ad00277202 */ /* 0x000fe20000000f00 */
[----:B------:R-:W-:Y:S01]  /*6950*/  HMMA.16816.F32 R24, R8, R66, R24 ;  /* 0x000000420818723c */ /* 0x000fe20000001818 */
[----:B------:R-:W-:-:S02]  /*6960*/  IMAD.MOV.U32 R38, RZ, RZ, R172 ;  /* 0x000000ffff267224 */ /* 0x000fc400078e00ac */
[----:B--2---:R-:W-:Y:S01]  /*6970*/  FFMA.FTZ R2, R73, c[0x0][0x2d0], -R6 ;  /* 0x0000b40049027a23 */ /* 0x004fe20000010806 */
[----:B------:R-:W2:Y:S01]  /*6980*/  LDSM.16.MT88.4 R172, [R215+0x1900] ;  /* 0x00190000d7ac783b */ /* 0x000ea20000004200 */
[----:B------:R-:W-:Y:S02]  /*6990*/  IMAD.MOV.U32 R37, RZ, RZ, R137 ;  /* 0x000000ffff257224 */ /* 0x000fe400078e0089 */
[----:B------:R5:W-:Y:S01]  /*69a0*/  MUFU.EX2 R248, R2 ;  /* 0x0000000200f87308 */ /* 0x000be20000000800 */
[----:B-1----:R-:W-:Y:S01]  /*69b0*/  FMNMX.FTZ R3, R3, R4, !PT ;  /* 0x0000000403037209 */ /* 0x002fe20007810000 */
[----:B------:R-:W-:Y:S01]  /*69c0*/  HMMA.16816.F32 R12, R8, R58, R32 ;  /* 0x0000003a080c723c */ /* 0x000fe20000001820 */
[----:B------:R-:W-:-:S06]  /*69d0*/  IMAD.MOV.U32 R36, RZ, RZ, R136 ;  /* 0x000000ffff247224 */ /* 0x000fcc00078e0088 */
[----:B---3--:R-:W-:Y:S02]  /*69e0*/  F2FP.PACK_AB R8, R251, R235 ;  /* 0x000000ebfb08723e */ /* 0x008fe400000000ff */
[----:B----4-:R-:W-:Y:S02]  /*69f0*/  F2FP.PACK_AB R10, R250, R249 ;  /* 0x000000f9fa0a723e */ /* 0x010fe400000000ff */
[----:B------:R-:W-:Y:S01]  /*6a00*/  F2FP.PACK_AB R11, R245, R246 ;  /* 0x000000f6f50b723e */ /* 0x000fe200000000ff */
[----:B-----5:R-:W-:-:S04]  /*6a10*/  FFMA.FTZ R2, R75, c[0x0][0x2d0], -R6 ;  /* 0x0000b4004b027a23 */ /* 0x020fc80000010806 */
[----:B------:R1:W3:Y:S02]  /*6a20*/  MUFU.EX2 R247, R2 ;  /* 0x0000000200f77308 */ /* 0x0002e40000000800 */
[----:B-1----:R-:W-:Y:S01]  /*6a30*/  FMUL.FTZ R2, R128, c[0x0][0x2d0] ;  /* 0x0000b40080027a20 */ /* 0x002fe20000410000 */
[----:B---3--:R-:W-:-:S04]  /*6a40*/  F2FP.PACK_AB R9, R247, R248 ;  /* 0x000000f8f709723e */ /* 0x008fc800000000ff */
[----:B------:R-:W-:Y:S02]  /*6a50*/  FSEL R2, R2, RZ, P0 ;  /* 0x000000ff02027208 */ /* 0x000fe40000000000 */
[----:B------:R-:W-:Y:S01]  /*6a60*/  FSETP.NEU.FTZ.AND P0, PT, R3, -INF , PT ;  /* 0xff8000000300780b */ /* 0x000fe20003f1d000 */
[C---:B------:R-:W-:Y:S02]  /*6a70*/  HMMA.16816.F32 R136, R8.reuse, R156, R48 ;  /* 0x0000009c0888723c */ /* 0x040fe40000001830 */
[--C-:B------:R-:W-:Y:S02]  /*6a80*/  FFMA.FTZ R0, R74, c[0x0][0x2d0], -R2.reuse ;  /* 0x0000b4004a007a23 */ /* 0x100fe40000010802 */
[----:B------:R-:W1:Y:S01]  /*6a90*/  LDSM.16.MT88.4 R72, [R214+0x1900] ;  /* 0x00190000d648783b */ /* 0x000e620000004200 */
[----:B------:R-:W-:Y:S01]  /*6aa0*/  FFMA.FTZ R4, R122, c[0x0][0x2d0], -R2 ;  /* 0x0000b4007a047a23 */ /* 0x000fe20000010802 */
[----:B------:R3:W-:Y:S01]  /*6ab0*/  MUFU.EX2 R244, R0 ;  /* 0x0000000000f47308 */ /* 0x0007e20000000800 */
[----:B------:R-:W-:Y:S01]  /*6ac0*/  IMAD.MOV.U32 R49, RZ, RZ, R149 ;  /* 0x000000ffff317224 */ /* 0x000fe200078e0095 */
[----:B------:R-:W-:Y:S01]  /*6ad0*/  MOV R48, R148 ;  /* 0x0000009400307202 */ /* 0x000fe20000000f00 */
[----:B------:R-:W-:Y:S01]  /*6ae0*/  IMAD.MOV.U32 R50, RZ, RZ, R168 ;  /* 0x000000ffff327224 */ /* 0x000fe200078e00a8 */
[----:B------:R-:W-:Y:S01]  /*6af0*/  HMMA.16816.F32 R148, R8, R158, R16 ;  /* 0x0000009e0894723c */ /* 0x000fe20000001810 */
[----:B------:R-:W-:-:S06]  /*6b00*/  MOV R51, R165 ;  /* 0x000000a500337202 */ /* 0x000fcc0000000f00 */
[----:B------:R-:W-:Y:S01]  /*6b10*/  IMAD.MOV.U32 R19, RZ, RZ, R239 ;  /* 0x000000ffff137224 */ /* 0x000fe200078e00ef */
[C---:B--2---:R-:W-:Y:S01]  /*6b20*/  HMMA.16816.F32 R52, R8.reuse, R174, R12 ;  /* 0x000000ae0834723c */ /* 0x044fe2000000180c */
[----:B------:R-:W-:Y:S01]  /*6b30*/  MUFU.EX2 R239, R4 ;  /* 0x0000000400ef7308 */ /* 0x000fe20000000800 */
[----:B------:R-:W-:Y:S02]  /*6b40*/  IMAD.MOV.U32 R16, RZ, RZ, R153 ;  /* 0x000000ffff107224 */ /* 0x000fe400078e0099 */
[----:B---3--:R-:W-:Y:S02]  /*6b50*/  FFMA.FTZ R0, R109, c[0x0][0x2d0], -R2 ;  /* 0x0000b4006d007a23 */ /* 0x008fe40000010802 */
[----:B------:R-:W-:Y:S02]  /*6b60*/  IMAD.MOV.U32 R109, RZ, RZ, R237 ;  /* 0x000000ffff6d7224 */ /* 0x000fe400078e00ed */
[----:B------:R-:W-:Y:S01]  /*6b70*/  IMAD.MOV.U32 R17, RZ, RZ, R152 ;  /* 0x000000ffff117224 */ /* 0x000fe200078e0098 */
[----:B------:R2:W3:Y:S01]  /*6b80*/  MUFU.EX2 R242, R0 ;  /* 0x0000000000f27308 */ /* 0x0004e20000000800 */
[----:B------:R-:W-:Y:S01]  /*6b90*/  HMMA.16816.F32 R152, R8, R132, R44 ;  /* 0x000000840898723c */ /* 0x000fe2000000182c */
[----:B------:R-:W-:-:S06]  /*6ba0*/  IMAD.MOV.U32 R18, RZ, RZ, R170 ;  /* 0x000000ffff127224 */ /* 0x000fcc00078e00aa */
[----:B------:R-:W-:Y:S02]  /*6bb0*/  IMAD.MOV.U32 R47, RZ, RZ, R164 ;  /* 0x000000ffff2f7224 */ /* 0x000fe400078e00a4 */
[--C-:B--2---:R-:W-:Y:S01]  /*6bc0*/  FFMA.FTZ R0, R112, c[0x0][0x2d0], -R2.reuse ;  /* 0x0000b40070007a23 */ /* 0x104fe20000010802 */
[----:B-1----:R-:W-:Y:S03]  /*6bd0*/  HMMA.16816.F32 R164, R8, R72, R40 ;  /* 0x0000004808a4723c */ /* 0x002fe60000001828 */
[----:B------:R1:W-:Y:S02]  /*6be0*/  MUFU.EX2 R243, R0 ;  /* 0x0000000000f37308 */ /* 0x0003e40000000800 */
[----:B-1----:R-:W-:-:S06]  /*6bf0*/  FFMA.FTZ R0, R116, c[0x0][0x2d0], -R2 ;  /* 0x0000b40074007a23 */ /* 0x002fcc0000010802 */
[----:B------:R1:W2:Y:S02]  /*6c00*/  MUFU.EX2 R240, R0 ;  /* 0x0000000000f07308 */ /* 0x0002a40000000800 */
[----:B-1----:R-:W-:Y:S02]  /*6c10*/  FFMA.FTZ R0, R121, c[0x0][0x2d0], -R2 ;  /* 0x0000b40079007a23 */ /* 0x002fe40000010802 */
[----:B------:R-:W-:-:S04]  /*6c20*/  IMAD.MOV.U32 R121, RZ, RZ, R169 ;  /* 0x000000ffff797224 */ /* 0x000fc800078e00a9 */
[----:B------:R1:W-:Y:S01]  /*6c30*/  MUFU.EX2 R241, R0 ;  /* 0x0000000000f17308 */ /* 0x0003e20000000800 */
[----:B------:R-:W-:Y:S01]  /*6c40*/  HMMA.16816.F32 R168, R8, R134, R20 ;  /* 0x0000008608a8723c */ /* 0x000fe20000001814 */
[----:B-1----:R-:W-:-:S05]  /*6c50*/  FMUL.FTZ R0, R3, c[0x0][0x2d0] ;  /* 0x0000b40003007a20 */ /* 0x002fca0000410000 */
[----:B------:R-:W-:Y:S02]  /*6c60*/  FSEL R0, R0, RZ, P0 ;  /* 0x000000ff00007208 */ /* 0x000fe40000000000 */
[----:B------:R-:W-:-:S03]  /*6c70*/  PLOP3.LUT P0, PT, PT, PT, UP0, 0x40, 0x0 ;  /* 0x000000000000781c */ /* 0x000fc60003f0e808 */
[----:B------:R-:W-:-:S04]  /*6c80*/  FFMA.FTZ R4, R114, c[0x0][0x2d0], -R0 ;  /* 0x0000b40072047a23 */ /* 0x000fc80000010800 */
[----:B------:R1:W-:Y:S02]  /*6c90*/  MUFU.EX2 R178, R4 ;  /* 0x0000000400b27308 */ /* 0x0003e40000000800 */
[--C-:B-1----:R-:W-:Y:S02]  /*6ca0*/  FFMA.FTZ R4, R115, c[0x0][0x2d0], -R0.reuse ;  /* 0x0000b40073047a23 */ /* 0x102fe40000010800 */
[----:B------:R-:W-:Y:S04]  /*6cb0*/  HMMA.16816.F32 R112, R8, R74, R24 ;  /* 0x0000004a0870723c */ /* 0x000fe80000001818 */
[----:B------:R1:W4:Y:S02]  /*6cc0*/  MUFU.EX2 R177, R4 ;  /* 0x0000000400b17308 */ /* 0x0003240000000800 */
[----:B-1----:R-:W-:-:S06]  /*6cd0*/  FFMA.FTZ R4, R117, c[0x0][0x2d0], -R0 ;  /* 0x0000b40075047a23 */ /* 0x002fcc0000010800 */
[----:B------:R1:W-:Y:S02]  /*6ce0*/  MUFU.EX2 R122, R4 ;  /* 0x00000004007a7308 */ /* 0x0003e40000000800 */
[----:B-1----:R-:W-:Y:S02]  /*6cf0*/  FFMA.FTZ R4, R118, c[0x0][0x2d0], -R0 ;  /* 0x0000b40076047a23 */ /* 0x002fe40000010800 */
[----:B------:R-:W-:Y:S04]  /*6d00*/  HMMA.16816.F32 R116, R8, R172, R28 ;  /* 0x000000ac0874723c */ /* 0x000fe8000000181c */
[----:B------:R1:W5:Y:S03]  /*6d10*/  MUFU.EX2 R176, R4 ;  /* 0x0000000400b07308 */ /* 0x0003660000000800 */
[----:B---3--:R-:W-:-:S02]  /*6d20*/  F2FP.PACK_AB R8, R242, R244 ;  /* 0x000000f4f208723e */ /* 0x008fc400000000ff */
[----:B--2---:R-:W-:Y:S02]  /*6d30*/  F2FP.PACK_AB R10, R240, R243 ;  /* 0x000000f3f00a723e */ /* 0x004fe400000000ff */
[----:B----4-:R-:W-:Y:S01]  /*6d40*/  F2FP.PACK_AB R9, R177, R178 ;  /* 0x000000b2b109723e */ /* 0x010fe200000000ff */
[--C-:B-1----:R-:W-:Y:S01]  /*6d50*/  FFMA.FTZ R4, R124, c[0x0][0x2d0], -R2.reuse ;  /* 0x0000b4007c047a23 */ /* 0x102fe20000010802 */
[----:B-----5:R-:W-:Y:S01]  /*6d60*/  F2FP.PACK_AB R11, R176, R122 ;  /* 0x0000007ab00b723e */ /* 0x020fe200000000ff */
[----:B------:R-:W-:Y:S02]  /*6d70*/  IMAD.MOV.U32 R124, RZ, RZ, R121 ;  /* 0x000000ffff7c7224 */ /* 0x000fe400078e0079 */
[----:B------:R1:W-:Y:S04]  /*6d80*/  MUFU.EX2 R238, R4 ;  /* 0x0000000400ee7308 */ /* 0x0003e80000000800 */
[C---:B------:R-:W-:Y:S08]  /*6d90*/  HMMA.16816.F32 R24, R8.reuse, R80, RZ ;  /* 0x000000500818723c */ /* 0x040ff000000018ff */
[----:B------:R-:W-:Y:S01]  /*6da0*/  HMMA.16816.F32 R32, R8, R76, RZ ;  /* 0x0000004c0820723c */ /* 0x000fe200000018ff */
[----:B-1----:R-:W-:-:S02]  /*6db0*/  FFMA.FTZ R4, R126, c[0x0][0x2d0], -R2 ;  /* 0x0000b4007e047a23 */ /* 0x002fc40000010802 */
[----:B------:R-:W-:-:S04]  /*6dc0*/  IMAD.MOV.U32 R126, RZ, RZ, R17 ;  /* 0x000000ffff7e7224 */ /* 0x000fc800078e0011 */
[----:B------:R-:W-:Y:S01]  /*6dd0*/  MOV R76, R16 ;  /* 0x00000010004c7202 */ /* 0x000fe20000000f00 */
[----:B------:R1:W2:Y:S01]  /*6de0*/  MUFU.EX2 R237, R4 ;  /* 0x0000000400ed7308 */ /* 0x0002a20000000800 */
[----:B------:R-:W-:Y:S01]  /*6df0*/  HMMA.16816.F32 R20, R8, R82, RZ ;  /* 0x000000520814723c */ /* 0x000fe200000018ff */
[----:B------:R-:W-:-:S06]  /*6e00*/  IMAD.MOV.U32 R77, RZ, RZ, R47 ;  /* 0x000000ffff4d7224 */ /* 0x000fcc00078e002f */
[----:B------:R-:W-:Y:S01]  /*6e10*/  IMAD.MOV.U32 R83, RZ, RZ, R36 ;  /* 0x000000ffff537224 */ /* 0x000fe200078e0024 */
[----:B------:R-:W-:Y:S01]  /*6e20*/  HMMA.16816.F32 R28, R8, R78, RZ ;  /* 0x0000004e081c723c */ /* 0x000fe200000018ff */
[----:B------:R-:W-:Y:S02]  /*6e30*/  IMAD.MOV.U32 R82, RZ, RZ, R49 ;  /* 0x000000ffff527224 */ /* 0x000fe400078e0031 */
[----:B-1----:R-:W-:-:S05]  /*6e40*/  FFMA.FTZ R4, R120, c[0x0][0x2d0], -R0 ;  /* 0x0000b40078047a23 */ /* 0x002fca0000010800 */
[C---:B------:R-:W-:Y:S01]  /*6e50*/  HMMA.16816.F32 R12, R8.reuse, R96, RZ ;  /* 0x00000060080c723c */ /* 0x040fe200000018ff */
[----:B------:R-:W-:Y:S01]  /*6e60*/  IMAD.MOV.U32 R79, RZ, RZ, R18 ;  /* 0x000000ffff4f7224 */ /* 0x000fe200078e0012 */
[----:B------:R-:W-:Y:S01]  /*6e70*/  MOV R78, R48 ;  /* 0x00000030004e7202 */ /* 0x000fe20000000f00 */
[----:B------:R1:W-:Y:S05]  /*6e80*/  MUFU.EX2 R120, R4 ;  /* 0x0000000400787308 */ /* 0x0003ea0000000800 */
[----:B------:R-:W-:Y:S07]  /*6e90*/  HMMA.16816.F32 R40, R8, R98, RZ ;  /* 0x000000620828723c */ /* 0x000fee00000018ff */
[----:B------:R-:W-:-:S02]  /*6ea0*/  IMAD.MOV.U32 R98, RZ, RZ, R50 ;  /* 0x000000ffff627224 */ /* 0x000fc400078e0032 */
[----:B-1----:R-:W-:Y:S02]  /*6eb0*/  FFMA.FTZ R4, R123, c[0x0][0x2d0], -R0 ;  /* 0x0000b4007b047a23 */ /* 0x002fe40000010800 */
[----:B------:R-:W-:Y:S02]  /*6ec0*/  IMAD.MOV.U32 R123, RZ, RZ, R19 ;  /* 0x000000ffff7b7224 */ /* 0x000fe400078e0013 */
[----:B------:R1:W3:Y:S01]  /*6ed0*/  MUFU.EX2 R121, R4 ;  /* 0x0000000400797308 */ /* 0x0002e20000000800 */
[----:B------:R-:W-:Y:S07]  /*6ee0*/  HMMA.16816.F32 R16, R8, R88, RZ ;  /* 0x000000580810723c */ /* 0x000fee00000018ff */
[----:B------:R-:W-:Y:S01]  /*6ef0*/  MOV R88, R38 ;  /* 0x0000002600587202 */ /* 0x000fe20000000f00 */
[----:B------:R-:W-:-:S02]  /*6f00*/  IMAD.MOV.U32 R89, RZ, RZ, R39 ;  /* 0x000000ffff597224 */ /* 0x000fc400078e0027 */
[--C-:B-1----:R-:W-:Y:S02]  /*6f10*/  FFMA.FTZ R4, R125, c[0x0][0x2d0], -R0.reuse ;  /* 0x0000b4007d047a23 */ /* 0x102fe40000010800 */
[----:B------:R-:W-:Y:S02]  /*6f20*/  IMAD.MOV.U32 R125, RZ, RZ, R51 ;  /* 0x000000ffff7d7224 */ /* 0x000fe400078e0033 */
[----:B------:R1:W-:Y:S02]  /*6f30*/  MUFU.EX2 R80, R4 ;  /* 0x0000000400507308 */ /* 0x0003e40000000800 */
[----:B-1----:R-:W-:Y:S02]  /*6f40*/  FFMA.FTZ R4, R127, c[0x0][0x2d0], -R0 ;  /* 0x0000b4007f047a23 */ /* 0x002fe40000010800 */
[----:B------:R-:W-:-:S04]  /*6f50*/  IMAD.MOV.U32 R127, RZ, RZ, R37 ;  /* 0x000000ffff7f7224 */ /* 0x000fc800078e0025 */
[----:B------:R-:W1:Y:S01]  /*6f60*/  MUFU.EX2 R81, R4 ;  /* 0x0000000400517308 */ /* 0x000e620000000800 */
[----:B------:R-:W-:Y:S07]  /*6f70*/  HMMA.16816.F32 R36, R8, R90, RZ ;  /* 0x0000005a0824723c */ /* 0x000fee00000018ff */
[----:B------:R-:W-:Y:S01]  /*6f80*/  F2FP.PACK_AB R8, R239, R241 ;  /* 0x000000f1ef08723e */ /* 0x000fe200000000ff */
[----:B------:R-:W-:Y:S01]  /*6f90*/  IMAD.MOV.U32 R91, RZ, RZ, R83 ;  /* 0x000000ffff5b7224 */ /* 0x000fe200078e0053 */
[----:B--2---:R-:W-:Y:S01]  /*6fa0*/  F2FP.PACK_AB R10, R237, R238 ;  /* 0x000000eeed0a723e */ /* 0x004fe200000000ff */
[----:B------:R-:W-:Y:S01]  /*6fb0*/  IMAD.MOV.U32 R83, RZ, RZ, R77 ;  /* 0x000000ffff537224 */ /* 0x000fe200078e004d */
[----:B---3--:R-:W-:Y:S01]  /*6fc0*/  F2FP.PACK_AB R9, R121, R120 ;  /* 0x000000787909723e */ /* 0x008fe200000000ff */
[----:B------:R-:W-:Y:S01]  /*6fd0*/  IMAD.MOV.U32 R90, RZ, RZ, R78 ;  /* 0x000000ffff5a7224 */ /* 0x000fe200078e004e */
[----:B-1----:R-:W-:Y:S01]  /*6fe0*/  F2FP.PACK_AB R11, R81, R80 ;  /* 0x00000050510b723e */ /* 0x002fe200000000ff */
[----:B------:R-:W-:-:S06]  /*6ff0*/  FFMA.FTZ R4, R162, c[0x0][0x2d0], -R7 ;  /* 0x0000b400a2047a23 */ /* 0x000fcc0000010807 */
[C---:B------:R-:W-:Y:S07]  /*7000*/  HMMA.16816.F32 R48, R8.reuse, R104, R32 ;  /* 0x000000680830723c */ /* 0x040fee0000001820 */
[----:B------:R-:W-:Y:S01]  /*7010*/  IMAD.MOV.U32 R104, RZ, RZ, R236 ;  /* 0x000000ffff687224 */ /* 0x000fe200078e00ec */
[----:B------:R-:W-:Y:S01]  /*7020*/  HMMA.16816.F32 R20, R8, R94, R20 ;  /* 0x0000005e0814723c */ /* 0x000fe20000001814 */
[----:B------:R1:W-:Y:S01]  /*7030*/  MUFU.EX2 R236, R4 ;  /* 0x0000000400ec7308 */ /* 0x0003e20000000800 */
[----:B------:R-:W-:-:S06]  /*7040*/  MOV R105, R79 ;  /* 0x0000004f00697202 */ /* 0x000fcc0000000f00 */
[C---:B------:R-:W-:Y:S07]  /*7050*/  HMMA.16816.F32 R32, R8.reuse, R84, R16 ;  /* 0x000000540820723c */ /* 0x040fee0000001810 */
[----:B------:R-:W-:Y:S01]  /*7060*/  MOV R84, R88 ;  /* 0x0000005800547202 */ /* 0x000fe20000000f00 */
[----:B------:R-:W-:Y:S01]  /*7070*/  IMAD.MOV.U32 R88, RZ, RZ, R127 ;  /* 0x000000ffff587224 */ /* 0x000fe200078e007f */
[----:B------:R-:W-:Y:S01]  /*7080*/  HMMA.16816.F32 R44, R8, R92, R24 ;  /* 0x0000005c082c723c */ /* 0x000fe20000001818 */
[----:B-1----:R-:W-:-:S02]  /*7090*/  FFMA.FTZ R4, R161, c[0x0][0x2d0], -R2 ;  /* 0x0000b400a1047a23 */ /* 0x002fc40000010802 */
[----:B------:R-:W-:Y:S02]  /*70a0*/  IMAD.MOV.U32 R127, RZ, RZ, R76 ;  /* 0x000000ffff7f7224 */ /* 0x000fe400078e004c */
[----:B------:R1:W-:Y:S01]  /*70b0*/  MUFU.EX2 R95, R4 ;  /* 0x00000004005f7308 */ /* 0x0003e20000000800 */
[----:B------:R-:W-:Y:S01]  /*70c0*/  IMAD.MOV.U32 R85, RZ, RZ, R104 ;  /* 0x000000ffff557224 */ /* 0x000fe200078e0068 */
[----:B------:R-:W-:Y:S01]  /*70d0*/  MOV R93, R235 ;  /* 0x000000eb005d7202 */ /* 0x000fe20000000f00 */
[----:B------:R-:W-:Y:S01]  /*70e0*/  HMMA.16816.F32 R28, R8, R106, R28 ;  /* 0x0000006a081c723c */ /* 0x000fe2000000181c */
[----:B------:R-:W-:Y:S02]  /*70f0*/  IMAD.MOV.U32 R92, RZ, RZ, R105 ;  /* 0x000000ffff5c7224 */ /* 0x000fe400078e0069 */
[----:B------:R-:W-:Y:S01]  /*7100*/  IMAD.MOV.U32 R104, RZ, RZ, R91 ;  /* 0x000000ffff687224 */ /* 0x000fe200078e005b */
[----:B------:R-:W-:Y:S01]  /*7110*/  MOV R91, R82 ;  /* 0x00000052005b7202 */ /* 0x000fe20000000f00 */
[----:B------:R-:W-:-:S02]  /*7120*/  IMAD.MOV.U32 R105, RZ, RZ, R88 ;  /* 0x000000ffff697224 */ /* 0x000fc400078e0058 */
[----:B------:R-:W-:Y:S01]  /*7130*/  IMAD.MOV.U32 R88, RZ, RZ, R109 ;  /* 0x000000ffff587224 */ /* 0x000fe200078e006d */
[C---:B------:R-:W-:Y:S01]  /*7140*/  HMMA.16816.F32 R24, R8.reuse, R100, R12 ;  /* 0x000000640818723c */ /* 0x040fe2000000180c */
[----:B------:R-:W-:Y:S01]  /*7150*/  IMAD.MOV.U32 R82, RZ, RZ, R111 ;  /* 0x000000ffff527224 */ /* 0x000fe200078e006f */
[----:B------:R-:W-:Y:S01]  /*7160*/  MOV R109, R110 ;  /* 0x0000006e006d7202 */ /* 0x000fe20000000f00 */
[----:B------:R-:W-:Y:S02]  /*7170*/  IMAD.MOV.U32 R111, RZ, RZ, R143 ;  /* 0x000000ffff6f7224 */ /* 0x000fe400078e008f */
[----:B-1----:R-:W-:Y:S02]  /*7180*/  FFMA.FTZ R4, R160, c[0x0][0x2d0], -R2 ;  /* 0x0000b400a0047a23 */ /* 0x002fe40000010802 */
[----:B------:R-:W-:Y:S01]  /*7190*/  IMAD.MOV.U32 R110, RZ, RZ, R141 ;  /* 0x000000ffff6e7224 */ /* 0x000fe200078e008d */
[----:B------:R-:W-:Y:S01]  /*71a0*/  HMMA.16816.F32 R16, R8, R86, R36 ;  /* 0x000000560810723c */ /* 0x000fe20000001824 */
[----:B------:R1:W2:Y:S01]  /*71b0*/  MUFU.EX2 R96, R4 ;  /* 0x0000000400607308 */ /* 0x0002a20000000800 */
[----:B------:R-:W3:Y:S01]  /*71c0*/  LDSM.16.MT88.4 R36, [R213+0x2100] ;  /* 0x00210000d524783b */ /* 0x000ee20000004200 */
[----:B------:R-:W-:Y:S01]  /*71d0*/  IMAD.MOV.U32 R101, RZ, RZ, R109 ;  /* 0x000000ffff657224 */ /* 0x000fe200078e006d */
[----:B------:R-:W-:-:S04]  /*71e0*/  MOV R100, R111 ;  /* 0x0000006f00647202 */ /* 0x000fc80000000f00 */
[----:B------:R-:W-:Y:S07]  /*71f0*/  HMMA.16816.F32 R12, R8, R102, R40 ;  /* 0x00000066080c723c */ /* 0x000fee0000001828 */
[----:B------:R-:W-:Y:S01]  /*7200*/  IMAD.MOV.U32 R42, RZ, RZ, R104 ;  /* 0x000000ffff2a7224 */ /* 0x000fe200078e0068 */
[----:B------:R-:W-:Y:S01]  /*7210*/  MOV R40, R91 ;  /* 0x0000005b00287202 */ /* 0x000fe20000000f00 */
[----:B-1----:R-:W-:Y:S01]  /*7220*/  FFMA.FTZ R4, R145, c[0x0][0x2d0], -R2 ;  /* 0x0000b40091047a23 */ /* 0x002fe20000010802 */
[----:B--2---:R-:W-:Y:S01]  /*7230*/  F2FP.PACK_AB R8, R96, R95 ;  /* 0x0000005f6008723e */ /* 0x004fe200000000ff */
[----:B------:R-:W-:-:S02]  /*7240*/  IMAD.MOV.U32 R43, RZ, RZ, R105 ;  /* 0x000000ffff2b7224 */ /* 0x000fc400078e0069 */
[----:B------:R1:W-:Y:S01]  /*7250*/  MUFU.EX2 R97, R4 ;  /* 0x0000000400617308 */ /* 0x0003e20000000800 */
[----:B------:R-:W-:Y:S02]  /*7260*/  IMAD.MOV.U32 R102, RZ, RZ, R110 ;  /* 0x000000ffff667224 */ /* 0x000fe400078e006e */
[----:B-1----:R-:W-:-:S05]  /*7270*/  FFMA.FTZ R4, R144, c[0x0][0x2d0], -R2 ;  /* 0x0000b40090047a23 */ /* 0x002fca0000010802 */
        /* <DEDUP_REMOVED lines=14> */
[C---:B------:R-:W-:Y:S01]  /*7360*/  HMMA.16816.F32 R144, R8.reuse, R62, R28 ;  /* 0x0000003e0890723c */ /* 0x040fe2000000181c */
[----:B------:R-:W-:Y:S07]  /*7370*/  LDSM.16.MT88.4 R28, [R214+0x2100] ;  /* 0x00210000d61c783b */ /* 0x000fee0000004200 */
[----:B------:R-:W-:Y:S01]  /*7380*/  HMMA.16816.F32 R104, R8, R64, R32 ;  /* 0x000000400868723c */ /* 0x000fe20000001820 */
[----:B------:R-:W4:Y:S01]  /*7390*/  LDSM.16.MT88.4 R32, [R216+0x2100] ;  /* 0x00210000d820783b */ /* 0x000f220000004200 */
[----:B-1----:R-:W-:-:S04]  /*73a0*/  FFMA.FTZ R4, R190, c[0x0][0x2d0], -R7 ;  /* 0x0000b400be047a23 */ /* 0x002fc80000010807 */
[----:B------:R1:W-:Y:S02]  /*73b0*/  MUFU.EX2 R190, R4 ;  /* 0x0000000400be7308 */ /* 0x0003e40000000800 */
[----:B------:R-:W-:Y:S07]  /*73c0*/  HMMA.16816.F32 R44, R8, R68, R44 ;  /* 0x00000044082c723c */ /* 0x000fee000000182c */
[----:B------:R-:W-:Y:S02]  /*73d0*/  IMAD.MOV.U32 R68, RZ, RZ, R85 ;  /* 0x000000ffff447224 */ /* 0x000fe400078e0055 */
[----:B-1----:R-:W-:-:S02]  /*73e0*/  FFMA.FTZ R4, R194, c[0x0][0x2d0], -R7 ;  /* 0x0000b400c2047a23 */ /* 0x002fc40000010807 */
[----:B------:R-:W-:Y:S01]  /*73f0*/  IMAD.MOV.U32 R194, RZ, RZ, R93 ;  /* 0x000000ffffc27224 */ /* 0x000fe200078e005d */
[----:B------:R-:W-:Y:S01]  /*7400*/  MOV R93, R90 ;  /* 0x0000005a005d7202 */ /* 0x000fe20000000f00 */
[----:B------:R1:W5:Y:S01]  /*7410*/  MUFU.EX2 R192, R4 ;  /* 0x0000000400c07308 */ /* 0x0003620000000800 */
[----:B------:R-:W-:Y:S02]  /*7420*/  IMAD.MOV.U32 R90, RZ, RZ, R89 ;  /* 0x000000ffff5a7224 */ /* 0x000fe400078e0059 */
[----:B------:R-:W-:Y:S02]  /*7430*/  IMAD.MOV.U32 R89, RZ, RZ, R108 ;  /* 0x000000ffff597224 */ /* 0x000fe400078e006c */
[----:B------:R-:W-:Y:S02]  /*7440*/  IMAD.MOV.U32 R108, RZ, RZ, R142 ;  /* 0x000000ffff6c7224 */ /* 0x000fe400078e008e */
[----:B------:R-:W-:Y:S01]  /*7450*/  HMMA.16816.F32 R140, R8, R60, R48 ;  /* 0x0000003c088c723c */ /* 0x000fe20000001830 */
[----:B------:R-:W-:-:S02]  /*7460*/  IMAD.MOV.U32 R41, RZ, RZ, R90 ;  /* 0x000000ffff297224 */ /* 0x000fc400078e005a */
[----:B------:R-:W-:Y:S02]  /*7470*/  IMAD.MOV.U32 R103, RZ, RZ, R108 ;  /* 0x000000ffff677224 */ /* 0x000fe400078e006c */
[----:B------:R-:W-:Y:S02]  /*7480*/  IMAD.MOV.U32 R85, RZ, RZ, R89 ;  /* 0x000000ffff557224 */ /* 0x000fe400078e0059 */
[----:B------:R-:W-:Y:S01]  /*7490*/  MOV R48, R84 ;  /* 0x0000005400307202 */ /* 0x000fe20000000f00 */
[C---:B------:R-:W-:Y:S01]  /*74a0*/  HMMA.16816.F32 R60, R8.reuse, R56, R24 ;  /* 0x00000038083c723c */ /* 0x040fe20000001818 */
[----:B-1----:R-:W-:Y:S01]  /*74b0*/  FFMA.FTZ R4, R195, c[0x0][0x2d0], -R7 ;  /* 0x0000b400c3047a23 */ /* 0x002fe20000010807 */
[----:B------:R-:W-:Y:S01]  /*74c0*/  MOV R84, R93 ;  /* 0x0000005d00547202 */ /* 0x000fe20000000f00 */
[----:B------:R-:W-:Y:S01]  /*74d0*/  IMAD.MOV.U32 R195, RZ, RZ, R88 ;  /* 0x000000ffffc37224 */ /* 0x000fe200078e0058 */
[----:B------:R-:W-:Y:S01]  /*74e0*/  MOV R69, R103 ;  /* 0x0000006700457202 */ /* 0x000fe20000000f00 */
[----:B------:R1:W-:Y:S01]  /*74f0*/  MUFU.EX2 R131, R4 ;  /* 0x0000000400837308 */ /* 0x0003e20000000800 */
[----:B------:R-:W-:Y:S01]  /*7500*/  IMAD.MOV.U32 R49, RZ, RZ, R100 ;  /* 0x000000ffff317224 */ /* 0x000fe200078e0064 */
[----:B------:R-:W-:Y:S01]  /*7510*/  LDSM.16.MT88.4 R24, [R216+0x2900] ;  /* 0x00290000d818783b */ /* 0x000fe20000004200 */
[----:B------:R-:W-:Y:S01]  /*7520*/  HMMA.16816.F32 R108, R8, R66, R16 ;  /* 0x00000042086c723c */ /* 0x000fe20000001810 */
[----:B------:R-:W-:-:S02]  /*7530*/  IMAD.MOV.U32 R51, RZ, RZ, R101 ;  /* 0x000000ffff337224 */ /* 0x000fc400078e0065 */
[----:B------:R-:W-:Y:S01]  /*7540*/  LDSM.16.MT88.4 R16, [R213+0x2900] ;  /* 0x00290000d510783b */ /* 0x000fe20000004200 */
[----:B------:R-:W-:-:S04]  /*7550*/  IMAD.MOV.U32 R50, RZ, RZ, R85 ;  /* 0x000000ffff327224 */ /* 0x000fc800078e0055 */
[C---:B------:R-:W-:Y:S01]  /*7560*/  HMMA.16816.F32 R56, R8.reuse, R58, R12 ;  /* 0x0000003a0838723c */ /* 0x040fe2000000180c */
[----:B-1----:R-:W-:Y:S02]  /*7570*/  FFMA.FTZ R4, R196, c[0x0][0x2d0], -R7 ;  /* 0x0000b400c4047a23 */ /* 0x002fe40000010807 */
[----:B------:R-:W-:Y:S02]  /*7580*/  IMAD.MOV.U32 R196, RZ, RZ, R98 ;  /* 0x000000ffffc47224 */ /* 0x000fe400078e0062 */
[----:B------:R1:W-:Y:S02]  /*7590*/  MUFU.EX2 R98, R4 ;  /* 0x0000000400627308 */ /* 0x0003e40000000800 */
[----:B-1----:R-:W-:Y:S02]  /*75a0*/  FFMA.FTZ R4, R163, c[0x0][0x2d0], -R6 ;  /* 0x0000b400a3047a23 */ /* 0x002fe40000010806 */
[----:B------:R-:W-:Y:S01]  /*75b0*/  HMMA.16816.F32 R160, R8, R70, R20 ;  /* 0x0000004608a0723c */ /* 0x000fe20000001814 */
[----:B------:R-:W1:Y:S03]  /*75c0*/  LDSM.16.MT88.4 R20, [R215+0x2100] ;  /* 0x00210000d714783b */ /* 0x000e660000004200 */
[----:B------:R3:W-:Y:S03]  /*75d0*/  MUFU.EX2 R94, R4 ;  /* 0x00000004005e7308 */ /* 0x0007e60000000800 */
[----:B------:R-:W-:Y:S01]  /*75e0*/  IMAD.MOV.U32 R71, RZ, RZ, R92 ;  /* 0x000000ffff477224 */ /* 0x000fe200078e005c */
[----:B--2---:R-:W-:-:S02]  /*75f0*/  F2FP.PACK_AB R8, R235, R236 ;  /* 0x000000eceb08723e */ /* 0x004fc400000000ff */
[----:B-----5:R-:W-:Y:S01]  /*7600*/  F2FP.PACK_AB R10, R192, R190 ;  /* 0x000000bec00a723e */ /* 0x020fe200000000ff */
[----:B---3--:R-:W-:Y:S02]  /*7610*/  FFMA.FTZ R4, R191, c[0x0][0x2d0], -R6 ;  /* 0x0000b400bf047a23 */ /* 0x008fe40000010806 */
[----:B------:R-:W-:Y:S02]  /*7620*/  IMAD.MOV.U32 R191, RZ, RZ, R68 ;  /* 0x000000ffffbf7224 */ /* 0x000fe400078e0044 */
[----:B------:R2:W3:Y:S01]  /*7630*/  MUFU.EX2 R93, R4 ;  /* 0x00000004005d7308 */ /* 0x0004e20000000800 */
[----:B------:R-:W-:Y:S02]  /*7640*/  IMAD.MOV.U32 R68, RZ, RZ, R48 ;  /* 0x000000ffff447224 */ /* 0x000fe400078e0030 */
[----:B------:R-:W-:Y:S01]  /*7650*/  IMAD.MOV.U32 R48, RZ, RZ, R127 ;  /* 0x000000ffff307224 */ /* 0x000fe200078e007f */
[----:B------:R-:W-:Y:S01]  /*7660*/  MOV R127, R83 ;  /* 0x00000053007f7202 */ /* 0x000fe20000000f00 */
[----:B--2---:R-:W-:Y:S01]  /*7670*/  FFMA.FTZ R4, R189, c[0x0][0x2d0], -R6 ;  /* 0x0000b400bd047a23 */ /* 0x004fe20000010806 */
[----:B---3--:R-:W-:Y:S01]  /*7680*/  F2FP.PACK_AB R9, R93, R94 ;  /* 0x0000005e5d09723e */ /* 0x008fe200000000ff */
[----:B------:R-:W-:-:S02]  /*7690*/  IMAD.MOV.U32 R189, RZ, RZ, R49 ;  /* 0x000000ffffbd7224 */ /* 0x000fc400078e0031 */
[----:B------:R2:W-:Y:S02]  /*76a0*/  MUFU.EX2 R92, R4 ;  /* 0x00000004005c7308 */ /* 0x0005e40000000800 */
[----:B--2---:R-:W-:-:S06]  /*76b0*/  FFMA.FTZ R4, R193, c[0x0][0x2d0], -R6 ;  /* 0x0000b400c1047a23 */ /* 0x004fcc0000010806 */
[----:B------:R2:W3:Y:S02]  /*76c0*/  MUFU.EX2 R90, R4 ;  /* 0x00000004005a7308 */ /* 0x0004e40000000800 */
[----:B--2---:R-:W-:Y:S01]  /*76d0*/  FFMA.FTZ R4, R204, c[0x0][0x2d0], -R7 ;  /* 0x0000b400cc047a23 */ /* 0x004fe20000010807 */
[----:B---3--:R-:W-:Y:S01]  /*76e0*/  F2FP.PACK_AB R11, R90, R92 ;  /* 0x0000005c5a0b723e */ /* 0x008fe200000000ff */
[----:B------:R-:W-:-:S04]  /*76f0*/  IMAD.MOV.U32 R204, RZ, RZ, R43 ;  /* 0x000000ffffcc7224 */ /* 0x000fc800078e002b */
[----:B------:R2:W-:Y:S01]  /*7700*/  MUFU.EX2 R91, R4 ;  /* 0x00000004005b7308 */ /* 0x0005e20000000800 */
[----:B------:R-:W-:Y:S02]  /*7710*/  FFMA.FTZ R7, R207, c[0x0][0x2d0], -R7 ;  /* 0x0000b400cf077a23 */ /* 0x000fe40000010807 */
[----:B------:R-:W-:Y:S01]  /*7720*/  IMAD.MOV.U32 R207, RZ, RZ, R51 ;  /* 0x000000ffffcf7224 */ /* 0x000fe200078e0033 */
[C---:B------:R-:W-:Y:S04]  /*7730*/  HMMA.16816.F32 R136, R8.reuse, R36, R136 ;  /* 0x000000240888723c */ /* 0x040fe80000001888 */
[----:B------:R-:W-:Y:S04]  /*7740*/  MUFU.EX2 R89, R7 ;  /* 0x0000000700597308 */ /* 0x000fe80000000800 */
[----:B------:R-:W-:Y:S01]  /*7750*/  HMMA.16816.F32 R148, R8, R38, R148 ;  /* 0x000000260894723c */ /* 0x000fe20000001894 */
[----:B--2---:R-:W-:-:S02]  /*7760*/  FFMA.FTZ R4, R197, c[0x0][0x2d0], -R6 ;  /* 0x0000b400c5047a23 */ /* 0x004fc40000010806 */
[----:B------:R-:W-:Y:S02]  /*7770*/  IMAD.MOV.U32 R197, RZ, RZ, R50 ;  /* 0x000000ffffc57224 */ /* 0x000fe400078e0032 */
[----:B------:R2:W-:Y:S03]  /*7780*/  MUFU.EX2 R88, R4 ;  /* 0x0000000400587308 */ /* 0x0005e60000000800 */
[C---:B----4-:R-:W-:Y:S08]  /*7790*/  HMMA.16816.F32 R152, R8.reuse, R32, R152 ;  /* 0x000000200898723c */ /* 0x050ff00000001898 */
[----:B------:R-:W-:Y:S01]  /*77a0*/  HMMA.16816.F32 R164, R8, R28, R164 ;  /* 0x0000001c08a4723c */ /* 0x000fe200000018a4 */
[----:B--2---:R-:W-:-:S07]  /*77b0*/  FFMA.FTZ R4, R199, c[0x0][0x2d0], -R6 ;  /* 0x0000b400c7047a23 */ /* 0x004fce0000010806 */
[C---:B------:R-:W-:Y:S01]  /*77c0*/  HMMA.16816.F32 R112, R8.reuse, R30, R112 ;  /* 0x0000001e0870723c */ /* 0x040fe20000001870 */
[----:B------:R-:W-:Y:S01]  /*77d0*/  IMAD.MOV.U32 R199, RZ, RZ, R127 ;  /* 0x000000ffffc77224 */ /* 0x000fe200078e007f */
[----:B------:R2:W3:Y:S06]  /*77e0*/  MUFU.EX2 R87, R4 ;  /* 0x0000000400577308 */ /* 0x0004ec0000000800 */
[----:B-1----:R-:W-:Y:S01]  /*77f0*/  HMMA.16816.F32 R116, R8, R20, R116 ;  /* 0x000000140874723c */ /* 0x002fe20000001874 */
[--C-:B--2---:R-:W-:Y:S02]  /*7800*/  FFMA.FTZ R4, R203, c[0x0][0x2d0], -R6.reuse ;  /* 0x0000b400cb047a23 */ /* 0x104fe40000010806 */
[----:B------:R-:W-:-:S02]  /*7810*/  FFMA.FTZ R6, R206, c[0x0][0x2d0], -R6 ;  /* 0x0000b400ce067a23 */ /* 0x000fc40000010806 */
[----:B------:R1:W-:Y:S01]  /*7820*/  MUFU.EX2 R86, R4 ;  /* 0x0000000400567308 */ /* 0x0003e20000000800 */
[----:B------:R-:W-:Y:S02]  /*7830*/  IMAD.MOV.U32 R206, RZ, RZ, R102 ;  /* 0x000000ffffce7224 */ /* 0x000fe400078e0066 */
[----:B------:R-:W-:Y:S01]  /*7840*/  HMMA.16816.F32 R100, R8, R34, R168 ;  /* 0x000000220864723c */ /* 0x000fe200000018a8 */
[----:B------:R-:W-:-:S04]  /*7850*/  IMAD.MOV.U32 R203, RZ, RZ, R125 ;  /* 0x000000ffffcb7224 */ /* 0x000fc800078e007d */
[----:B------:R-:W2:Y:S02]  /*7860*/  MUFU.EX2 R85, R6 ;  /* 0x0000000600557308 */ /* 0x000ea40000000800 */
[----:B------:R-:W-:Y:S01]  /*7870*/  F2FP.PACK_AB R168, R98, R131 ;  /* 0x0000008362a8723e */ /* 0x000fe200000000ff */
[----:B------:R-:W-:Y:S01]  /*7880*/  HMMA.16816.F32 R8, R8, R22, R52 ;  /* 0x000000160808723c */ /* 0x000fe20000001834 */
[----:B------:R-:W4:Y:S01]  /*7890*/  LDSM.16.MT88.4 R52, [R215+0x2900] ;  /* 0x00290000d734783b */ /* 0x000f220000004200 */
[----:B---3--:R-:W-:Y:S02]  /*78a0*/  F2FP.PACK_AB R169, R87, R88 ;  /* 0x0000005857a9723e */ /* 0x008fe400000000ff */
[----:B------:R-:W-:Y:S01]  /*78b0*/  F2FP.PACK_AB R170, R89, R91 ;  /* 0x0000005b59aa723e */ /* 0x000fe200000000ff */
[----:B-1----:R-:W-:Y:S01]  /*78c0*/  FFMA.FTZ R4, R198, c[0x0][0x2d0], -R2 ;  /* 0x0000b400c6047a23 */ /* 0x002fe20000010802 */
[----:B------:R-:W-:Y:S01]  /*78d0*/  MOV R198, R195 ;  /* 0x000000c300c67202 */ /* 0x000fe20000000f00 */
[----:B------:R-:W-:-:S02]  /*78e0*/  IMAD.MOV.U32 R195, RZ, RZ, R41 ;  /* 0x000000ffffc37224 */ /* 0x000fc400078e0029 */
[----:B------:R-:W-:Y:S02]  /*78f0*/  IMAD.MOV.U32 R41, RZ, RZ, R42 ;  /* 0x000000ffff297224 */ /* 0x000fe400078e002a */
[----:B------:R-:W-:Y:S02]  /*7900*/  IMAD.MOV.U32 R42, RZ, RZ, R84 ;  /* 0x000000ffff2a7224 */ /* 0x000fe400078e0054 */
[----:B------:R1:W-:Y:S01]  /*7910*/  MUFU.EX2 R84, R4 ;  /* 0x0000000400547308 */ /* 0x0003e20000000800 */
[----:B--2---:R-:W-:Y:S01]  /*7920*/  F2FP.PACK_AB R171, R85, R86 ;  /* 0x0000005655ab723e */ /* 0x004fe200000000ff */
[----:B------:R-:W-:-:S06]  /*7930*/  IMAD.MOV.U32 R193, RZ, RZ, R42 ;  /* 0x000000ffffc17224 */ /* 0x000fcc00078e002a */
[----:B------:R-:W-:Y:S01]  /*7940*/  HMMA.16816.F32 R136, R168, R16, R136 ;  /* 0x00000010a888723c */ /* 0x000fe20000001888 */
[----:B-1----:R-:W-:Y:S01]  /*7950*/  FFMA.FTZ R4, R202, c[0x0][0x2d0], -R2 ;  /* 0x0000b400ca047a23 */ /* 0x002fe20000010802 */
[----:B------:R-:W-:-:S06]  /*7960*/  MOV R202, R71 ;  /* 0x0000004700ca7202 */ /* 0x000fcc0000000f00 */
[C---:B------:R-:W-:Y:S01]  /*7970*/  HMMA.16816.F32 R148, R168.reuse, R18, R148 ;  /* 0x00000012a894723c */ /* 0x040fe20000001894 */
[----:B------:R1:W-:Y:S07]  /*7980*/  MUFU.EX2 R83, R4 ;  /* 0x0000000400537308 */ /* 0x0003ee0000000800 */
[C---:B------:R-:W-:Y:S08]  /*7990*/  HMMA.16816.F32 R152, R168.reuse, R24, R152 ;  /* 0x00000018a898723c */ /* 0x040ff00000001898 */
[----:B------:R-:W-:Y:S01]  /*79a0*/  HMMA.16816.F32 R100, R168, R26, R100 ;  /* 0x0000001aa864723c */ /* 0x000fe20000001864 */
[----:B-1----:R-:W-:-:S02]  /*79b0*/  FFMA.FTZ R4, R205, c[0x0][0x2d0], -R2 ;  /* 0x0000b400cd047a23 */ /* 0x002fc40000010802 */
[----:B------:R-:W-:Y:S02]  /*79c0*/  IMAD.MOV.U32 R205, RZ, RZ, R69 ;  /* 0x000000ffffcd7224 */ /* 0x000fe400078e0045 */
[----:B------:R-:W-:Y:S02]  /*79d0*/  IMAD.MOV.U32 R69, RZ, RZ, R82 ;  /* 0x000000ffff457224 */ /* 0x000fe400078e0052 */
[----:B------:R1:W-:Y:S01]  /*79e0*/  MUFU.EX2 R82, R4 ;  /* 0x0000000400527308 */ /* 0x0003e20000000800 */
[----:B----4-:R-:W-:Y:S01]  /*79f0*/  HMMA.16816.F32 R116, R168, R52, R116 ;  /* 0x00000034a874723c */ /* 0x010fe20000001874 */
[----:B-1----:R-:W-:Y:S01]  /*7a00*/  FFMA.FTZ R4, R208, c[0x0][0x2d0], -R2 ;  /* 0x0000b400d0047a23 */ /* 0x002fe20000010802 */
[----:B------:R-:W-:-:S05]  /*7a10*/  MOV R208, R40 ;  /* 0x0000002800d07202 */ /* 0x000fca0000000f00 */
[----:B------:R1:W2:Y:S02]  /*7a20*/  MUFU.EX2 R71, R4 ;  /* 0x0000000400477308 */ /* 0x0002a40000000800 */
[--C-:B-1----:R-:W-:Y:S01]  /*7a30*/  FFMA.FTZ R4, R185, c[0x0][0x2d0], -R0.reuse ;  /* 0x0000b400b9047a23 */ /* 0x102fe20000010800 */
[----:B--2---:R-:W-:Y:S01]  /*7a40*/  F2FP.PACK_AB R6, R71, R82 ;  /* 0x000000524706723e */ /* 0x004fe200000000ff */
[----:B------:R-:W-:Y:S02]  /*7a50*/  IMAD.MOV.U32 R185, RZ, RZ, R41 ;  /* 0x000000ffffb97224 */ /* 0x000fe400078e0029 */
[----:B------:R-:W1:Y:S02]  /*7a60*/  LDSM.16.MT88.4 R40, [R214+0x2900] ;  /* 0x00290000d628783b */ /* 0x000e640000004200 */
[----:B------:R2:W-:Y:S02]  /*7a70*/  MUFU.EX2 R49, R4 ;  /* 0x0000000400317308 */ /* 0x0005e40000000800 */
[----:B--2---:R-:W-:Y:S01]  /*7a80*/  FFMA.FTZ R4, R187, c[0x0][0x2d0], -R0 ;  /* 0x0000b400bb047a23 */ /* 0x004fe20000010800 */
[----:B------:R-:W-:-:S05]  /*7a90*/  MOV R187, R68 ;  /* 0x0000004400bb7202 */ /* 0x000fca0000000f00 */
[----:B------:R2:W3:Y:S02]  /*7aa0*/  MUFU.EX2 R64, R4 ;  /* 0x0000000400407308 */ /* 0x0004e40000000800 */
[--C-:B--2---:R-:W-:Y:S02]  /*7ab0*/  FFMA.FTZ R4, R186, c[0x0][0x2d0], -R0.reuse ;  /* 0x0000b400ba047a23 */ /* 0x104fe40000010800 */
[----:B------:R-:W-:Y:S01]  /*7ac0*/  IMAD.MOV.U32 R186, RZ, RZ, R69 ;  /* 0x000000ffffba7224 */ /* 0x000fe200078e0045 */
[C---:B-1----:R-:W-:Y:S03]  /*7ad0*/  HMMA.16816.F32 R164, R168.reuse, R40, R164 ;  /* 0x00000028a8a4723c */ /* 0x042fe600000018a4 */
[----:B------:R1:W-:Y:S05]  /*7ae0*/  MUFU.EX2 R51, R4 ;  /* 0x0000000400337308 */ /* 0x0003ea0000000800 */
[C---:B------:R-:W-:Y:S08]  /*7af0*/  HMMA.16816.F32 R112, R168.reuse, R42, R112 ;  /* 0x0000002aa870723c */ /* 0x040ff00000001870 */
[----:B------:R-:W-:Y:S01]  /*7b00*/  HMMA.16816.F32 R168, R168, R54, R8 ;  /* 0x00000036a8a8723c */ /* 0x000fe20000001808 */
[----:B-1----:R-:W-:Y:S01]  /*7b10*/  FFMA.FTZ R4, R188, c[0x0][0x2d0], -R0 ;  /* 0x0000b400bc047a23 */ /* 0x002fe20000010800 */
[----:B------:R-:W-:-:S02]  /*7b20*/  MOV R188, R5 ;  /* 0x0000000500bc7202 */ /* 0x000fc40000000f00 */
[----:B---3--:R-:W-:Y:S01]  /*7b30*/  F2FP.PACK_AB R5, R64, R49 ;  /* 0x000000314005723e */ /* 0x008fe200000000ff */
[----:B------:R1:W2:Y:S02]  /*7b40*/  MUFU.EX2 R50, R4 ;  /* 0x0000000400327308 */ /* 0x0002a40000000800 */
[----:B------:R-:W-:-:S06]  /*7b50*/  FFMA.FTZ R8, R230, c[0x0][0x2d0], -R2 ;  /* 0x0000b400e6087a23 */ /* 0x000fcc0000010802 */
[----:B------:R3:W-:Y:S01]  /*7b60*/  MUFU.EX2 R65, R8 ;  /* 0x0000000800417308 */ /* 0x0007e20000000800 */
[----:B-1----:R-:W-:Y:S02]  /*7b70*/  F2FP.PACK_AB R4, R83, R84 ;  /* 0x000000545304723e */ /* 0x002fe400000000ff */
[----:B--2---:R-:W-:Y:S01]  /*7b80*/  F2FP.PACK_AB R7, R50, R51 ;  /* 0x000000333207723e */ /* 0x004fe200000000ff */
[----:B---3--:R-:W-:-:S06]  /*7b90*/  FFMA.FTZ R8, R232, c[0x0][0x2d0], -R2 ;  /* 0x0000b400e8087a23 */ /* 0x008fcc0000010802 */
[C---:B------:R-:W-:Y:S01]  /*7ba0*/  HMMA.16816.F32 R140, R4.reuse, R156, R140 ;  /* 0x0000009c048c723c */ /* 0x040fe2000000188c */
[----:B------:R1:W-:Y:S07]  /*7bb0*/  MUFU.EX2 R66, R8 ;  /* 0x0000000800427308 */ /* 0x0003ee0000000800 */
[C---:B------:R-:W-:Y:S08]  /*7bc0*/  HMMA.16816.F32 R144, R4.reuse, R158, R144 ;  /* 0x0000009e0490723c */ /* 0x040ff00000001890 */
[----:B------:R-:W-:Y:S01]  /*7bd0*/  HMMA.16816.F32 R156, R4, R132, R44 ;  /* 0x00000084049c723c */ /* 0x000fe2000000182c */
[----:B-1----:R-:W-:-:S04]  /*7be0*/  FFMA.FTZ R8, R210, c[0x0][0x2d0], -R2 ;  /* 0x0000b400d2087a23 */ /* 0x002fc80000010802 */
[----:B------:R1:W-:Y:S02]  /*7bf0*/  MUFU.EX2 R67, R8 ;  /* 0x0000000800437308 */ /* 0x0003e40000000800 */
[----:B------:R-:W-:Y:S01]  /*7c00*/  IMAD.MOV.U32 R133, RZ, RZ, R48 ;  /* 0x000000ffff857224 */ /* 0x000fe200078e0030 */
[----:B------:R-:W-:Y:S01]  /*7c10*/  HMMA.16816.F32 R12, R4, R172, R60 ;  /* 0x000000ac040c723c */ /* 0x000fe2000000183c */
[----:B------:R-:W-:-:S07]  /*7c20*/  MOV R132, R126 ;  /* 0x0000007e00847202 */ /* 0x000fce0000000f00 */
[----:B------:R-:W-:Y:S01]  /*7c30*/  HMMA.16816.F32 R160, R4, R134, R160 ;  /* 0x0000008604a0723c */ /* 0x000fe200000018a0 */
[----:B-1----:R-:W-:-:S07]  /*7c40*/  FFMA.FTZ R8, R209, c[0x0][0x2d0], -R2 ;  /* 0x0000b400d1087a23 */ /* 0x002fce0000010802 */
[C---:B------:R-:W-:Y:S01]  /*7c50*/  HMMA.16816.F32 R104, R4.reuse, R72, R104 ;  /* 0x000000480468723c */ /* 0x040fe20000001868 */
[----:B------:R-:W-:Y:S01]  /*7c60*/  IMAD.MOV.U32 R135, RZ, RZ, R124 ;  /* 0x000000ffff877224 */ /* 0x000fe200078e007c */
[----:B------:R1:W-:Y:S06]  /*7c70*/  MUFU.EX2 R68, R8 ;  /* 0x0000000800447308 */ /* 0x0003ec0000000800 */
[----:B------:R-:W-:Y:S01]  /*7c80*/  HMMA.16816.F32 R108, R4, R74, R108 ;  /* 0x0000004a046c723c */ /* 0x000fe2000000186c */
[----:B-1----:R-:W-:-:S04]  /*7c90*/  FFMA.FTZ R8, R211, c[0x0][0x2d0], -R2 ;  /* 0x0000b400d3087a23 */ /* 0x002fc80000010802 */
[----:B------:R1:W-:Y:S02]  /*7ca0*/  MUFU.EX2 R69, R8 ;  /* 0x0000000800457308 */ /* 0x0003e40000000800 */
[----:B-1----:R-:W-:Y:S02]  /*7cb0*/  FFMA.FTZ R8, R229, c[0x0][0x2d0], -R2 ;  /* 0x0000b400e5087a23 */ /* 0x002fe40000010802 */
[----:B------:R-:W-:-:S04]  /*7cc0*/  IMAD.U32 R229, RZ, RZ, UR13 ;  /* 0x0000000dffe57e24 */ /* 0x000fc8000f8e00ff */
        /* <DEDUP_REMOVED lines=155> */
.L_x_994:
[----:B------:R-:W-:Y:S02]  /*8680*/  UISETP.NE.AND UP2, UPT, UR5, 0x1, UPT ;  /* 0x000000010500788c */ /* 0x000fe4000bf45270 */
[----:B------:R-:W-:Y:S02]  /*8690*/  ULDC.64 UR14, c[0x0][0x330] ;  /* 0x0000cc00000e7ab9 */ /* 0x000fe40000000a00 */
[----:B------:R-:W-:-:S07]  /*86a0*/  UIMAD.WIDE.U32 UR16, UR11, UR14, URZ ;  /* 0x0000000e0b1072a5 */ /* 0x000fce000f8e003f */
[----:B------:R-:W-:Y:S02]  /*86b0*/  @UP2 UMOV UR13, UR17 ;  /* 0x00000011000d2c82 */ /* 0x000fe40008000000 */
[----:B------:R-:W-:-:S03]  /*86c0*/  @UP2 USHF.R.U32.HI UR11, URZ, UR15, UR13 ;  /* 0x0000000f3f0b2299 */ /* 0x000fc6000801160d */
.L_x_995:
[----:B------:R-:W-:Y:S02]  /*86d0*/  ULDC UR13, c[0x0][0x32c] ;  /* 0x0000cb00000d7ab9 */ /* 0x000fe40000000800 */
[----:B------:R-:W-:-:S04]  /*86e0*/  UIMAD UR13, UR11, UR5, UR13 ;  /* 0x000000050b0d72a4 */ /* 0x000fc8000f8e020d */
[----:B------:R-:W-:-:S04]  /*86f0*/  UISETP.LT.AND UP2, UPT, UR6, UR13, UPT ;  /* 0x0000000d0600728c */ /* 0x000fc8000bf41270 */
[----:B------:R-:W-:-:S04]  /*8700*/  USEL UR6, UR6, UR13, UP2 ;  /* 0x0000000d06067287 */ /* 0x000fc80009000000 */
.L_x_993:
        /* <DEDUP_REMOVED lines=18> */
.L_x_1013:
[----:B------:R-:W-:Y:S04]  /*8830*/  DEPBAR.LE SB0, 0x0 ;  /* 0x000080000000791a */ /* 0x000fe80000000000 */
[----:B------:R-:W-:Y:S01]  /*8840*/  BAR.SYNC.DEFER_BLOCKING 0x0 ;  /* 0x0000000000007b1d */ /* 0x000fe20000010000 */
[C---:B------:R-:W-:Y:S01]  /*8850*/  ISETP.LT.AND P2, PT, R229.reuse, UR4, PT ;  /* 0x00000004e5007c0c */ /* 0x040fe2000bf41270 */
[----:B------:R-:W-:Y:S01]  /*8860*/  IMAD.MOV.U32 R230, RZ, RZ, c[0x0][0x1e0] ;  /* 0x00007800ffe67624 */ /* 0x000fe200078e00ff */
[C---:B------:R-:W-:Y:S11]  /*8870*/  ISETP.GT.AND P4, PT, R229.reuse, UR4, PT ;  /* 0x00000004e5007c0c */ /* 0x040ff6000bf84270 */
[----:B-1----:R-:W-:Y:S01]  /*8880*/  @!P2 SHF.R.S32.HI R0, RZ, 0x1f, R229 ;  /* 0x0000001fff00a819 */ /* 0x002fe200000114e5 */
[C---:B------:R-:W-:Y:S04]  /*8890*/  @!P2 IMAD.WIDE.U32 R2, R229.reuse, c[0x0][0x208], RZ ;  /* 0x00008200e502aa25 */ /* 0x040fe800078e00ff */
[----:B------:R-:W-:Y:S02]  /*88a0*/  @!P2 IMAD R0, R0, c[0x0][0x208], RZ ;  /* 0x000082000000aa24 */ /* 0x000fe400078e02ff */
[----:B------:R-:W-:Y:S02]  /*88b0*/  @P4 IMAD.SHL.U32 R130, R230, 0x20, RZ ;  /* 0x00000020e6824824 */ /* 0x000fe400078e00ff */
[----:B------:R-:W-:Y:S01]  /*88c0*/  @!P2 IMAD R0, R229, c[0x0][0x20c], R0 ;  /* 0x00008300e500aa24 */ /* 0x000fe200078e0200 */
[----:B------:R-:W-:Y:S03]  /*88d0*/  LDSM.16.M88.4 R96, [R219+0x6100] ;  /* 0x00610000db60783b */ /* 0x000fe60000000200 */
[----:B------:R-:W-:Y:S03]  /*88e0*/  @!P2 IMAD.IADD R0, R3, 0x1, R0 ;  /* 0x000000010300a824 */ /* 0x000fe600078e0200 */
[----:B------:R-:W1:Y:S01]  /*88f0*/  LDSM.16.M88.4 R16, [R212+0x3100] ;  /* 0x00310000d410783b */ /* 0x000e620000000200 */
[----:B------:R-:W-:Y:S05]  /*8900*/  @!P2 IMAD R0, R0, 0x60, RZ ;  /* 0x000000600000a824 */ /* 0x000fea00078e02ff */
[----:B------:R-:W2:Y:S06]  /*8910*/  LDSM.16.M88.4 R92, [R219+0x8100] ;  /* 0x00810000db5c783b */ /* 0x000eac0000000200 */
[----:B------:R-:W3:Y:S06]  /*8920*/  LDL.64 R192, [R1+0x38] ;  /* 0x0000380001c07983 */ /* 0x000eec0000100a00 */
[----:B------:R-:W3:Y:S06]  /*8930*/  LDL.64 R128, [R1+0x40] ;  /* 0x0000400001807983 */ /* 0x000eec0000100a00 */
[----:B------:R-:W4:Y:S06]  /*8940*/  LDSM.16.M88.4 R32, [R212+0x3900] ;  /* 0x00390000d420783b */ /* 0x000f2c0000000200 */
[----:B------:R-:W5:Y:S06]  /*8950*/  LDL.64 R234, [R1+0x20] ;  /* 0x0000200001ea7983 */ /* 0x000f6c0000100a00 */
[----:B------:R-:W4:Y:S01]  /*8960*/  LDSM.16.M88.4 R48, [R212+0x4100] ;  /* 0x00410000d430783b */ /* 0x000f220000000200 */
[-C--:B-1----:R-:W-:Y:S05]  /*8970*/  HMMA.16816.F32 R4, R96, R16.reuse, RZ ;  /* 0x000000106004723c */ /* 0x082fea00000018ff */
[----:B------:R-:W5:Y:S03]  /*8980*/  LDL.64 R232, [R1+0x30] ;  /* 0x0000300001e87983 */ /* 0x000f660000100a00 */
        /* <DEDUP_REMOVED lines=69> */
[----:B------:R-:W-:Y:S02]  /*8de0*/  @P4 IADD3 R0, R229, -0x1, RZ ;  /* 0xffffffffe5004810 */ /* 0x000fe40007ffe0ff */
        /* <DEDUP_REMOVED lines=10> */
[----:B------:R1:W-:Y:S03]  /*8e90*/  @!P2 LDGSTS.E.BYPASS.LTC128B.128 [R231+0x2900], [R172.64], !P3 ;  /* 0x02900000ace7afae */ /* 0x0003e6000d901d6c */
[----:B-----5:R-:W-:Y:S03]  /*8ea0*/  @P4 IMAD.MOV.U32 R129, RZ, RZ, R235 ;  /* 0x000000ffff814224 */ /* 0x020fe600078e00eb */
[----:B----4-:R-:W-:Y:S01]  /*8eb0*/  LDSM.16.M88.4 R196, [R220+0x6100] ;  /* 0x00610000dcc4783b */ /* 0x010fe20000000200 */
[C---:B------:R-:W-:Y:S05]  /*8ec0*/  HMMA.16816.F32 R88, R184.reuse, R192, R88 ;  /* 0x000000c0b858723c */ /* 0x040fea0000001858 */
[----:B------:R-:W3:Y:S03]  /*8ed0*/  LDSM.16.M88.4 R200, [R218+0x3100] ;  /* 0x00310000dac8783b */ /* 0x000ee60000000200 */
[-C--:B------:R-:W-:Y:S03]  /*8ee0*/  HMMA.16816.F32 R92, R184, R194.reuse, R92 ;  /* 0x000000c2b85c723c */ /* 0x080fe6000000185c */
[----:B------:R-:W4:Y:S01]  /*8ef0*/  LDSM.16.M88.4 R204, [R220+0x8100] ;  /* 0x00810000dccc783b */ /* 0x000f220000000200 */
[----:B--2---:R-:W-:Y:S04]  /*8f00*/  @P4 SHF.R.S32.HI R2, RZ, 0x1f, R0 ;  /* 0x0000001fff024819 */ /* 0x004fe80000011400 */
[----:B------:R-:W-:Y:S01]  /*8f10*/  HMMA.16816.F32 R96, R176, R194, R96 ;  /* 0x000000c2b060723c */ /* 0x000fe20000001860 */
[----:B------:R-:W0:Y:S03]  /*8f20*/  LDGDEPBAR ;  /* 0x00000000000079af */ /* 0x000e260000000000 */
[----:B------:R-:W-:Y:S02]  /*8f30*/  @P4 IMAD R128, R2, c[0x0][0x1e0], RZ ;  /* 0x0000780002804a24 */ /* 0x000fe400078e02ff */
[C---:B------:R-:W-:Y:S01]  /*8f40*/  @P4 IMAD.WIDE.U32 R2, R0.reuse, c[0x0][0x1e0], RZ ;  /* 0x0000780000024a25 */ /* 0x040fe200078e00ff */
[----:B-1----:R-:W1:Y:S05]  /*8f50*/  LDSM.16.M88.4 R172, [R218+0x3900] ;  /* 0x00390000daac783b */ /* 0x002e6a0000000200 */
[----:B------:R-:W-:Y:S01]  /*8f60*/  @P4 IMAD R128, R0, c[0x0][0x1e4], R128 ;  /* 0x0000790000804a24 */ /* 0x000fe200078e0280 */
[----:B------:R-:W2:Y:S03]  /*8f70*/  LDSM.16.M88.4 R180, [R218+0x4100] ;  /* 0x00410000dab4783b */ /* 0x000ea60000000200 */
[----:B------:R-:W-:Y:S02]  /*8f80*/  @P4 IMAD.IADD R0, R3, 0x1, R128 ;  /* 0x0000000103004824 */ /* 0x000fe400078e0280 */
[----:B------:R-:W-:Y:S01]  /*8f90*/  @P4 IMAD.MOV.U32 R128, RZ, RZ, R232 ;  /* 0x000000ffff804224 */ /* 0x000fe200078e00e8 */
[----:B------:R-:W5:Y:S01]  /*8fa0*/  LDSM.16.M88.4 R184, [R218+0x4900] ;  /* 0x00490000dab8783b */ /* 0x000f620000000200 */
[----:B------:R-:W-:Y:S02]  /*8fb0*/  @P4 IMAD R0, R0, 0x60, RZ ;  /* 0x0000006000004824 */ /* 0x000fe400078e02ff */
[----:B------:R-:W-:Y:S03]  /*8fc0*/  @P4 IMAD.WIDE.U32 R128, R2, 0x60, R128 ;  /* 0x0000006002804825 */ /* 0x000fe600078e0080 */
[----:B------:R-:W2:Y:S01]  /*8fd0*/  LDSM.16.M88.4 R176, [R218+0x5100] ;  /* 0x00510000dab0783b */ /* 0x000ea20000000200 */
[----:B------:R-:W-:Y:S01]  /*8fe0*/  @P4 IMAD.IADD R0, R129, 0x1, R0 ;  /* 0x0000000181004824 */ /* 0x000fe200078e0200 */
[C---:B------:R-:W-:Y:S01]  /*8ff0*/  @P4 LEA R2, P0, R128.reuse, c[0x0][0x1c8], 0x1 ;  /* 0x0000720080024a11 */ /* 0x040fe200078008ff */
[----:B------:R-:W-:Y:S01]  /*9000*/  IMAD.MOV.U32 R232, RZ, RZ, c[0x0][0x1e4] ;  /* 0x00007900ffe87624 */ /* 0x000fe200078e00ff */
[-C--:B---3--:R-:W-:Y:S02]  /*9010*/  HMMA.16816.F32 R4, R196, R200.reuse, R4 ;  /* 0x000000c8c404723c */ /* 0x088fe40000001804 */
[----:B------:R-:W-:Y:S03]  /*9020*/  LDSM.16.M88.4 R188, [R221+0x6100] ;  /* 0x00610000ddbc783b */ /* 0x000fe60000000200 */
[----:B------:R-:W-:Y:S02]  /*9030*/  @P4 LEA.HI.X R3, R128, c[0x0][0x1cc], R0, 0x1, P0 ;  /* 0x0000730080034a11 */ /* 0x000fe400000f0c00 */
[----:B------:R-:W-:Y:S01]  /*9040*/  @P4 SHF.L.U64.HI R0, R230, 0x5, R232 ;  /* 0x00000005e6004819 */ /* 0x000fe200000102e8 */
[C---:B----4-:R-:W-:Y:S01]  /*9050*/  HMMA.16816.F32 R8, R204.reuse, R200, R8 ;  /* 0x000000c8cc08723c */ /* 0x050fe20000001808 */
[----:B------:R-:W-:Y:S01]  /*9060*/  LDSM.16.M88.4 R192, [R217] ;  /* 0x00000000d9c0783b */ /* 0x000fe20000000200 */
[----:B------:R-:W-:Y:S05]  /*9070*/  PLOP3.LUT P0, PT, PT, PT, UP1, 0x80, 0x0 ;  /* 0x000000000000781c */ /* 0x000fea0003f0f018 */
[----:B------:R-:W-:Y:S01]  /*9080*/  LDSM.16.M88.4 R208, [R217+0x1000] ;  /* 0x00100000d9d0783b */ /* 0x000fe20000000200 */
        /* <DEDUP_REMOVED lines=13> */
[-C--:B-----5:R-:W-:Y:S08]  /*9160*/  HMMA.16816.F32 R52, R196, R184.reuse, R52 ;  /* 0x000000b8c434723c */ /* 0x0a0ff00000001834 */
        /* <DEDUP_REMOVED lines=33> */
[C---:B------:R-:W-:Y:S08]  /*9380*/  HMMA.16816.F32 R40, R200.reuse, R208, R40 ;  /* 0x000000d0c828723c */ /* 0x040ff00000001828 */
[-C--:B------:R-:W-:Y:S08]  /*9390*/  HMMA.16816.F32 R44, R200, R210.reuse, R44 ;  /* 0x000000d2c82c723c */ /* 0x080ff0000000182c */
[C---:B------:R-:W-:Y:S08]  /*93a0*/  HMMA.16816.F32 R48, R188.reuse, R210, R48 ;  /* 0x000000d2bc30723c */ /* 0x040ff00000001830 */
[-C--:B---3--:R-:W-:Y:S08]  /*93b0*/  HMMA.16816.F32 R52, R188, R184.reuse, R52 ;  /* 0x000000b8bc34723c */ /* 0x088ff00000001834 */
[C---:B------:R-:W-:Y:S08]  /*93c0*/  HMMA.16816.F32 R56, R200.reuse, R184, R56 ;  /* 0x000000b8c838723c */ /* 0x040ff00000001838 */
[-C--:B------:R-:W-:Y:S08]  /*93d0*/  HMMA.16816.F32 R60, R200, R186.reuse, R60 ;  /* 0x000000bac83c723c */ /* 0x080ff0000000183c */
[C---:B------:R-:W-:Y:S08]  /*93e0*/  HMMA.16816.F32 R64, R188.reuse, R186, R64 ;  /* 0x000000babc40723c */ /* 0x040ff00000001840 */
[-C--:B-1----:R-:W-:Y:S08]  /*93f0*/  HMMA.16816.F32 R68, R188, R172.reuse, R68 ;  /* 0x000000acbc44723c */ /* 0x082ff00000001844 */
[C---:B------:R-:W-:Y:S01]  /*9400*/  HMMA.16816.F32 R72, R200.reuse, R172, R72 ;  /* 0x000000acc848723c */ /* 0x040fe20000001848 */
[----:B------:R1:W3:Y:S07]  /*9410*/  LDL R173, [R1+0x28] ;  /* 0x0000280001ad7983 */ /* 0x0002ee0000100800 */
[-C--:B------:R-:W-:Y:S08]  /*9420*/  HMMA.16816.F32 R76, R200, R174.reuse, R76 ;  /* 0x000000aec84c723c */ /* 0x080ff0000000184c */
[C---:B------:R-:W-:Y:S07]  /*9430*/  HMMA.16816.F32 R80, R188.reuse, R174, R80 ;  /* 0x000000aebc50723c */ /* 0x040fee0000001850 */
[-C--:B------:R-:W-:Y:S01]  /*9440*/  @P4 IADD3 R174, P1, R180, R130.reuse, RZ ;  /* 0x00000082b4ae4210 */ /* 0x080fe20007f3e0ff */
[-C--:B------:R-:W-:Y:S04]  /*9450*/  HMMA.16816.F32 R84, R188, R176.reuse, R84 ;  /* 0x000000b0bc54723c */ /* 0x080fe80000001854 */
[--C-:B------:R-:W-:Y:S01]  /*9460*/  @P4 IMAD.X R175, R181, 0x1, R0.reuse, P1 ;  /* 0x00000001b5af4824 */ /* 0x100fe200008e0600 */
[-C--:B------:R-:W-:Y:S03]  /*9470*/  @P4 IADD3 R128, P2, R174, R130.reuse, RZ ;  /* 0x00000082ae804210 */ /* 0x080fe60007f5e0ff */
[C---:B------:R-:W-:Y:S01]  /*9480*/  HMMA.16816.F32 R88, R200.reuse, R176, R88 ;  /* 0x000000b0c858723c */ /* 0x040fe20000001858 */
[----:B------:R5:W-:Y:S03]  /*9490*/  @P4 LDGSTS.E.BYPASS.LTC128B.128 [R231+0x4100], [R174.64], !P3 ;  /* 0x04100000aee74fae */ /* 0x000be6000d901d6c */
[--C-:B------:R-:W-:Y:S01]  /*94a0*/  @P4 IMAD.X R129, R175, 0x1, R0.reuse, P2 ;  /* 0x00000001af814824 */ /* 0x100fe200010e0600 */
[-C--:B----4-:R-:W-:Y:S03]  /*94b0*/  @P4 IADD3 R2, P1, R128, R130.reuse, RZ ;  /* 0x0000008280024210 */ /* 0x090fe60007f3e0ff */
[-C--:B------:R-:W-:Y:S01]  /*94c0*/  HMMA.16816.F32 R92, R200, R178.reuse, R92 ;  /* 0x000000b2c85c723c */ /* 0x080fe2000000185c */
[----:B------:R1:W-:Y:S03]  /*94d0*/  @P4 LDGSTS.E.BYPASS.LTC128B.128 [R231+0x4900], [R128.64], !P3 ;  /* 0x0490000080e74fae */ /* 0x0003e6000d901d6c */
[--C-:B------:R-:W-:Y:S04]  /*94e0*/  @P4 IMAD.X R3, R129, 0x1, R0.reuse, P1 ;  /* 0x0000000181034824 */ /* 0x100fe800008e0600 */
[----:B------:R-:W-:Y:S01]  /*94f0*/  HMMA.16816.F32 R96, R188, R178, R96 ;  /* 0x000000b2bc60723c */ /* 0x000fe20000001860 */
[----:B------:R4:W-:Y:S03]  /*9500*/  @P4 LDGSTS.E.BYPASS.LTC128B.128 [R231+0x5100], [R2.64], !P3 ;  /* 0x0510000002e74fae */ /* 0x0009e6000d901d6c */
[----:B---3--:R-:W-:Y:S01]  /*9510*/  @P0 IMAD.MOV.U32 R173, RZ, RZ, R135 ;  /* 0x000000ffffad0224 */ /* 0x008fe200078e0087 */
[----:B------:R-:W-:Y:S04]  /*9520*/  @P4 IADD3 R176, P0, R2, R130, RZ ;  /* 0x0000008202b04210 */ /* 0x000fe80007f1e0ff */
[----:B------:R-:W3:Y:S03]  /*9530*/  SHFL.IDX PT, R130, R173, RZ, 0x1c1f ;  /* 0x001c1fffad827589 */ /* 0x000ee600000e0000 */
[----:B------:R-:W-:Y:S01]  /*9540*/  @P4 IMAD.X R177, R3, 0x1, R0, P0 ;  /* 0x0000000103b14824 */ /* 0x000fe200000e0600 */
[----:B------:R-:W-:Y:S01]  /*9550*/  PLOP3.LUT P0, PT, PT, PT, UP0, 0x40, 0x0 ;  /* 0x000000000000781c */ /* 0x000fe20003f0e808 */
[----:B------:R-:W-:Y:S03]  /*9560*/  IMAD R0, R229, -0x60, RZ ;  /* 0xffffffa0e5007824 */ /* 0x000fe600078e02ff */
[----:B------:R1:W-:Y:S02]  /*9570*/  @P4 LDGSTS.E.BYPASS.LTC128B.128 [R231+0x5900], [R176.64], !P3 ;  /* 0x05900000b0e74fae */ /* 0x0003e4000d901d6c */
[----:B--2---:R-:W-:Y:S04]  /*9580*/  IADD3 R182, -R183, 0x1, R0 ;  /* 0x00000001b7b67810 */ /* 0x004fe80007ffe100 */
[----:B------:R-:W0:Y:S01]  /*9590*/  LDGDEPBAR ;  /* 0x00000000000079af */ /* 0x000e220000000000 */
[----:B-1----:R-:W-:Y:S05]  /*95a0*/  IMAD.U32 R176, RZ, RZ, UR12 ;  /* 0x0000000cffb07e24 */ /* 0x002fea000f8e00ff */
[----:B------:R-:W-:Y:S04]  /*95b0*/  IADD3 R176, -R176, UR7, R182 ;  /* 0x00000007b0b07c10 */ /* 0x000fe8000fffe1b6 */
[C---:B-----5:R-:W-:Y:S02]  /*95c0*/  IADD3 R174, R176.reuse, c[0x0][0x328], RZ ;  /* 0x0000ca00b0ae7a10 */ /* 0x060fe40007ffe0ff */
[----:B------:R-:W-:Y:S03]  /*95d0*/  IADD3 R175, R176, UR10, RZ ;  /* 0x0000000ab0af7c10 */ /* 0x000fe6000fffe0ff */
[----:B---3--:R-:W-:Y:S02]  /*95e0*/  IMAD.IADD R135, R174, 0x1, R130 ;  /* 0x00000001ae877824 */ /* 0x008fe400078e0282 */
[----:B----4-:R-:W-:Y:S01]  /*95f0*/  IMAD.IADD R2, R130, 0x1, R175 ;  /* 0x0000000182027824 */ /* 0x010fe200078e02af */
        /* <DEDUP_REMOVED lines=15> */
.L_x_999:
[----:B------:R-:W-:Y:S04]  /*96f0*/  MOV R128, c[0x0][0x32c] ;  /* 0x0000cb0000807a02 */ /* 0x000fe80000000f00 */
[----:B------:R-:W-:Y:S11]  /*9700*/  ISETP.NE.AND P0, PT, R128, 0x1, PT ;  /* 0x000000018000780c */ /* 0x000ff60003f05270 */
[----:B------:R-:W-:Y:S02]  /*9710*/  @!UPT UIADD3 URZ, URZ, URZ, URZ ;  /* 0x0000003f3f3ff290 */ /* 0x000fe4000fffe03f */
[----:B------:R-:W-:Y:S05]  /*9720*/  @P0 IMAD.HI.U32 R128, R3, c[0x0][0x330], RZ ;  /* 0x0000cc0003800a27 */ /* 0x000fea00078e00ff */
[----:B------:R-:W-:Y:S02]  /*9730*/  @P0 SHF.R.U32.HI R3, RZ, c[0x0][0x334], R128 ;  /* 0x0000cd00ff030a19 */ /* 0x000fe40000011680 */
.L_x_1000:
[----:B------:R-:W-:Y:S05]  /*9740*/  BSYNC B0 ;  /* 0x0000000000007941 */ /* 0x000fea0003800000 */
.L_x_998:
[----:B------:R-:W-:Y:S04]  /*9750*/  IMAD.IADD R128, R0, 0x1, -R183 ;  /* 0x0000000100807824 */ /* 0x000fe800078e0ab7 */
[----:B------:R-:W-:Y:S05]  /*9760*/  IMAD R3, R3, c[0x0][0x32c], R128 ;  /* 0x0000cb0003037a24 */ /* 0x000fea00078e0280 */
[----:B------:R-:W-:Y:S02]  /*9770*/  IADD3 R128, R3, c[0x0][0x32c], RZ ;  /* 0x0000cb0003807a10 */ /* 0x000fe40007ffe0ff */
[----:B------:R-:W-:Y:S02]  /*9780*/  IMNMX R2, R2, R3, !PT ;  /* 0x0000000302027217 */ /* 0x000fe40007800200 */
[----:B------:R-:W-:Y:S02]  /*9790*/  IMNMX R135, R135, R128, PT ;  /* 0x0000008087877217 */ /* 0x000fe40003800200 */
.L_x_997:
[----:B------:R-:W-:Y:S01]  /*97a0*/  PLOP3.LUT P0, PT, PT, PT, UP0, 0x40, 0x0 ;  /* 0x000000000000781c */ /* 0x000fe20003f0e808 */
[----:B------:R-:W1:Y:S02]  /*97b0*/  SHFL.IDX PT, R128, R173, 0x1, 0x1c1f ;  /* 0x003c1f00ad807f89 */ /* 0x000e6400000e0000 */
[----:B-1----:R-:W-:Y:S01]  /*97c0*/  IADD3 R3, R175, R128, RZ ;  /* 0x00000080af037210 */ /* 0x002fe20007ffe0ff */
[----:B------:R-:W-:Y:S09]  /*97d0*/  IMAD.IADD R130, R174, 0x1, R128 ;  /* 0x00000001ae827824 */ /* 0x000ff200078e0280 */
        /* <DEDUP_REMOVED lines=15> */
.L_x_1003:
[----:B------:R-:W-:Y:S04]  /*98d0*/  MOV R129, c[0x0][0x32c] ;  /* 0x0000cb0000817a02 */ /* 0x000fe80000000f00 */
[----:B------:R-:W-:Y:S11]  /*98e0*/  ISETP.NE.AND P0, PT, R129, 0x1, PT ;  /* 0x000000018100780c */ /* 0x000ff60003f05270 */
[----:B------:R-:W-:Y:S02]  /*98f0*/  @!UPT UIADD3 URZ, URZ, URZ, URZ ;  /* 0x0000003f3f3ff290 */ /* 0x000fe4000fffe03f */
[----:B------:R-:W-:Y:S05]  /*9900*/  @P0 IMAD.HI.U32 R129, R128, c[0x0][0x330], RZ ;  /* 0x0000cc0080810a27 */ /* 0x000fea00078e00ff */
[----:B------:R-:W-:Y:S02]  /*9910*/  @P0 SHF.R.U32.HI R128, RZ, c[0x0][0x334], R129 ;  /* 0x0000cd00ff800a19 */ /* 0x000fe40000011681 */
.L_x_1004:
[----:B------:R-:W-:Y:S05]  /*9920*/  BSYNC B0 ;  /* 0x0000000000007941 */ /* 0x000fea0003800000 */
.L_x_1002:
[----:B------:R-:W-:Y:S04]  /*9930*/  IMAD.IADD R129, R0, 0x1, -R183 ;  /* 0x0000000100817824 */ /* 0x000fe800078e0ab7 */
[----:B------:R-:W-:Y:S05]  /*9940*/  IMAD R128, R128, c[0x0][0x32c], R129 ;  /* 0x0000cb0080807a24 */ /* 0x000fea00078e0281 */
[----:B------:R-:W-:Y:S02]  /*9950*/  IADD3 R129, R128, c[0x0][0x32c], RZ ;  /* 0x0000cb0080817a10 */ /* 0x000fe40007ffe0ff */
[----:B------:R-:W-:Y:S02]  /*9960*/  IMNMX R3, R3, R128, !PT ;  /* 0x0000008003037217 */ /* 0x000fe40007800200 */
[----:B------:R-:W-:Y:S02]  /*9970*/  IMNMX R130, R130, R129, PT ;  /* 0x0000008182827217 */ /* 0x000fe40003800200 */
.L_x_1001:
        /* <DEDUP_REMOVED lines=19> */
.L_x_1007:
[----:B------:R-:W-:Y:S04]  /*9ab0*/  MOV R177, c[0x0][0x32c] ;  /* 0x0000cb0000b17a02 */ /* 0x000fe80000000f00 */
[----:B------:R-:W-:Y:S11]  /*9ac0*/  ISETP.NE.AND P0, PT, R177, 0x1, PT ;  /* 0x00000001b100780c */ /* 0x000ff60003f05270 */
[----:B------:R-:W-:Y:S02]  /*9ad0*/  @!UPT UIADD3 URZ, URZ, URZ, URZ ;  /* 0x0000003f3f3ff290 */ /* 0x000fe4000fffe03f */
[----:B------:R-:W-:Y:S05]  /*9ae0*/  @P0 IMAD.HI.U32 R177, R172, c[0x0][0x330], RZ ;  /* 0x0000cc00acb10a27 */ /* 0x000fea00078e00ff */
[----:B------:R-:W-:Y:S02]  /*9af0*/  @P0 SHF.R.U32.HI R172, RZ, c[0x0][0x334], R177 ;  /* 0x0000cd00ffac0a19 */ /* 0x000fe400000116b1 */
.L_x_1008:
[----:B------:R-:W-:Y:S05]  /*9b00*/  BSYNC B0 ;  /* 0x0000000000007941 */ /* 0x000fea0003800000 */
.L_x_1006:
[----:B------:R-:W-:Y:S04]  /*9b10*/  IMAD.IADD R177, R0, 0x1, -R183 ;  /* 0x0000000100b17824 */ /* 0x000fe800078e0ab7 */
[----:B------:R-:W-:Y:S05]  /*9b20*/  IMAD R172, R172, c[0x0][0x32c], R177 ;  /* 0x0000cb00acac7a24 */ /* 0x000fea00078e02b1 */
[----:B------:R-:W-:Y:S02]  /*9b30*/  IADD3 R177, R172, c[0x0][0x32c], RZ ;  /* 0x0000cb00acb17a10 */ /* 0x000fe40007ffe0ff */
[----:B------:R-:W-:Y:S02]  /*9b40*/  IMNMX R128, R128, R172, !PT ;  /* 0x000000ac80807217 */ /* 0x000fe40007800200 */
[----:B------:R-:W-:Y:S02]  /*9b50*/  IMNMX R129, R129, R177, PT ;  /* 0x000000b181817217 */ /* 0x000fe40003800200 */
.L_x_1005:
[C---:B------:R-:W-:Y:S02]  /*9b60*/  ISETP.GE.AND P1, PT, R0.reuse, 0x9, PT ;  /* 0x000000090000780c */ /* 0x040fe40003f26270 */
[----:B------:R-:W-:Y:S02]  /*9b70*/  ISETP.GE.AND P5, PT, R0, 0xa, PT ;  /* 0x0000000a0000780c */ /* 0x000fe40003fa6270 */
[----:B------:R-:W-:Y:S02]  /*9b80*/  ISETP.GT.AND P0, PT, R2, 0x8, !P1 ;  /* 0x000000080200780c */ /* 0x000fe40004f04270 */
[----:B------:R-:W-:Y:S02]  /*9b90*/  P2R R183, PR, RZ, 0x8 ;  /* 0x00000008ffb77803 */ /* 0x000fe40000000000 */
[----:B------:R-:W-:Y:S02]  /*9ba0*/  ISETP.LT.OR P0, PT, R135, 0x9, P0 ;  /* 0x000000098700780c */ /* 0x000fe40000701670 */
[----:B------:R-:W-:Y:S02]  /*9bb0*/  ISETP.GE.AND P3, PT, R0, 0x12, PT ;  /* 0x000000120000780c */ /* 0x000fe40003f66270 */
[----:B------:R-:W-:Y:S02]  /*9bc0*/  FSEL R184, R16, -INF , !P0 ;  /* 0xff80000010b87808 */ /* 0x000fe40004000000 */
[----:B------:R-:W-:Y:S02]  /*9bd0*/  ISETP.GT.AND P0, PT, R3, 0x9, !P5 ;  /* 0x000000090300780c */ /* 0x000fe40006f04270 */
[----:B------:R-:W-:Y:S02]  /*9be0*/  ISETP.GT.AND P2, PT, R2, 0x9, !P5 ;  /* 0x000000090200780c */ /* 0x000fe40006f44270 */
        /* <DEDUP_REMOVED lines=15> */
[----:B------:R-:W-:Y:S02]  /*9ce0*/  ISETP.LT.OR P0, PT, R135, 0x19, P0 ;  /* 0x000000198700780c */ /* 0x000fe40000701670 */
        /* <DEDUP_REMOVED lines=13> */
[C---:B------:R-:W-:Y:S02]  /*9dc0*/  ISETP.GT.AND P0, PT, R3.reuse, 0x19, !P2 ;  /* 0x000000190300780c */ /* 0x040fe40005704270 */
        /* <DEDUP_REMOVED lines=17> */
[C---:B------:R-:W-:Y:S02]  /*9ee0*/  ISETP.GT.AND P0, PT, R3.reuse, 0x20, !P2 ;  /* 0x000000200300780c */ /* 0x040fe40005704270 */
        /* <DEDUP_REMOVED lines=15> */
[C---:B------:R-:W-:Y:S02]  /*9fe0*/  ISETP.GE.AND P5, PT, R0.reuse, 0x52, PT ;  /* 0x000000520000780c */ /* 0x040fe40003fa6270 */
        /* <DEDUP_REMOVED lines=20> */
[----:B------:R-:W-:Y:S04]  /*a130*/  ISETP.LT.OR P0, PT, R135, 0x32, P0 ;  /* 0x000000328700780c */ /* 0x000fe80000701670 */
        /* <DEDUP_REMOVED lines=49> */
[C---:B------:R-:W-:Y:S04]  /*a450*/  ISETP.GT.AND P0, PT, R3.reuse, 0x48, !P2 ;  /* 0x000000480300780c */ /* 0x040fe80005704270 */
[----:B------:R-:W-:Y:S04]  /*a460*/  ISETP.LT.OR P0, PT, R130, 0x49, P0 ;  /* 0x000000498200780c */ /* 0x000fe80000701670 */
        /* <DEDUP_REMOVED lines=21> */
[----:B------:R-:W-:Y:S02]  /*a5c0*/  ISETP.GT.AND P0, PT, R2, RZ, !P3 ;  /* 0x000000ff0200720c */ /* 0x000fe40005f04270 */
[----:B------:R-:W-:Y:S02]  /*a5d0*/  P2R R5, PR, RZ, 0x8 ;  /* 0x00000008ff057803 */ /* 0x000fe40000000000 */
[----:B------:R-:W-:Y:S04]  /*a5e0*/  ISETP.LT.OR P0, PT, R135, 0x1, P0 ;  /* 0x000000018700780c */ /* 0x000fe80000701670 */
[----:B------:R-:W-:Y:S02]  /*a5f0*/  FSEL R36, R4, -INF , !P0 ;  /* 0xff80000004247808 */ /* 0x000fe40004000000 */
[----:B------:R-:W-:Y:S04]  /*a600*/  ISETP.GT.AND P0, PT, R3, 0x1, !P1 ;  /* 0x000000010300780c */ /* 0x000fe80004f04270 */
[C---:B------:R-:W-:Y:S04]  /*a610*/  ISETP.LT.OR P0, PT, R130.reuse, 0x2, P0 ;  /* 0x000000028200780c */ /* 0x040fe80000701670 */
[----:B------:R-:W-:Y:S02]  /*a620*/  FSEL R48, R7, -INF , !P0 ;  /* 0xff80000007307808 */ /* 0x000fe40004000000 */
[----:B------:R-:W-:Y:S04]  /*a630*/  ISETP.GT.AND P0, PT, R3, RZ, !P3 ;  /* 0x000000ff0300720c */ /* 0x000fe80005f04270 */
[----:B------:R-:W-:Y:S04]  /*a640*/  ISETP.LT.OR P0, PT, R130, 0x1, P0 ;  /* 0x000000018200780c */ /* 0x000fe80000701670 */
[----:B------:R-:W-:Y:S02]  /*a650*/  FSEL R39, R6, -INF , !P0 ;  /* 0xff80000006277808 */ /* 0x000fe40004000000 */
[----:B------:R-:W-:Y:S04]  /*a660*/  ISETP.GT.AND P0, PT, R2, 0x58, !P4 ;  /* 0x000000580200780c */ /* 0x000fe80006704270 */
[C---:B------:R-:W-:Y:S04]  /*a670*/  ISETP.LT.OR P0, PT, R135.reuse, 0x59, P0 ;  /* 0x000000598700780c */ /* 0x040fe80000701670 */
[----:B------:R-:W-:Y:S02]  /*a680*/  FSEL R80, R96, -INF , !P0 ;  /* 0xff80000060507808 */ /* 0x000fe40004000000 */
[----:B------:R-:W-:Y:S04]  /*a690*/  ISETP.GE.AND P0, PT, R0, 0x5a, PT ;  /* 0x0000005a0000780c */ /* 0x000fe80003f06270 */
[----:B------:R-:W-:Y:S04]  /*a6a0*/  ISETP.GT.AND P2, PT, R2, 0x59, !P0 ;  /* 0x000000590200780c */ /* 0x000fe80004744270 */
        /* <DEDUP_REMOVED lines=9> */
[C---:B------:R-:W-:Y:S02]  /*a740*/  ISETP.GT.AND P2, PT, R128.reuse, 0x1, !P1 ;  /* 0x000000018000780c */ /* 0x040fe40004f44270 */
[----:B------:R-:W-:Y:S02]  /*a750*/  ISETP.NE.AND P1, PT, R35, RZ, PT ;  /* 0x000000ff2300720c */ /* 0x000fe40003f25270 */
        /* <DEDUP_REMOVED lines=70> */
[C---:B------:R-:W-:Y:S04]  /*abc0*/  ISETP.LT.OR P2, PT, R129.reuse, 0x49, P2 ;  /* 0x000000498100780c */ /* 0x040fe80001741670 */
[----:B------:R-:W-:Y:S02]  /*abd0*/  FSEL R244, R76, -INF , !P2 ;  /* 0xff8000004cf47808 */ /* 0x000fe40005000000 */
[C---:B------:R-:W-:Y:S04]  /*abe0*/  ISETP.GT.AND P2, PT, R128.reuse, 0x49, !P1 ;  /* 0x000000498000780c */ /* 0x040fe80004f44270 */
        /* <DEDUP_REMOVED lines=8> */
[----:B------:R-:W-:Y:S04]  /*ac70*/  ISETP.GT.AND P2, PT, R128, 0x58, !P4 ;  /* 0x000000588000780c */ /* 0x000fe80006744270 */
[----:B------:R-:W-:Y:S04]  /*ac80*/  ISETP.LT.OR P2, PT, R129, 0x59, P2 ;  /* 0x000000598100780c */ /* 0x000fe80001741670 */
[----:B------:R-:W-:Y:S02]  /*ac90*/  FSEL R81, R92, -INF , !P2 ;  /* 0xff8000005c517808 */ /* 0x000fe40005000000 */
[----:B------:R-:W-:Y:S02]  /*aca0*/  ISETP.GT.AND P2, PT, R128, RZ, !P3 ;  /* 0x000000ff8000720c */ /* 0x000fe40005f44270 */
[----:B------:R-:W-:Y:S02]  /*acb0*/  ISETP.NE.AND P3, PT, R183, RZ, PT ;  /* 0x000000ffb700720c */ /* 0x000fe40003f65270 */
[C---:B------:R-:W-:Y:S04]  /*acc0*/  ISETP.LT.OR P2, PT, R129.reuse, 0x1, P2 ;  /* 0x000000018100780c */ /* 0x040fe80001741670 */
[----:B------:R-:W-:Y:S02]  /*acd0*/  FSEL R8, R8, -INF , !P2 ;  /* 0xff80000008087808 */ /* 0x000fe40005000000 */
[----:B------:R-:W-:Y:S04]  /*ace0*/  ISETP.GT.AND P2, PT, R128, 0x59, !P0 ;  /* 0x000000598000780c */ /* 0x000fe80004744270 */
[----:B------:R-:W-:Y:S04]  /*acf0*/  ISETP.LT.OR P2, PT, R129, 0x5a, P2 ;  /* 0x0000005a8100780c */ /* 0x000fe80001741670 */
        /* <DEDUP_REMOVED lines=18> */
.L_x_1011:
[----:B------:R-:W-:Y:S04]  /*ae20*/  MOV R2, c[0x0][0x32c] ;  /* 0x0000cb0000027a02 */ /* 0x000fe80000000f00 */
[----:B------:R-:W-:Y:S11]  /*ae30*/  ISETP.NE.AND P2, PT, R2, 0x1, PT ;  /* 0x000000010200780c */ /* 0x000ff60003f45270 */
[----:B------:R-:W-:Y:S02]  /*ae40*/  @!UPT UIADD3 URZ, URZ, URZ, URZ ;  /* 0x0000003f3f3ff290 */ /* 0x000fe4000fffe03f */
[----:B------:R-:W-:Y:S05]  /*ae50*/  @P2 IMAD.HI.U32 R2, R0, c[0x0][0x330], RZ ;  /* 0x0000cc0000022a27 */ /* 0x000fea00078e00ff */
[----:B------:R-:W-:Y:S02]  /*ae60*/  @P2 SHF.R.U32.HI R0, RZ, c[0x0][0x334], R2 ;  /* 0x0000cd00ff002a19 */ /* 0x000fe40000011602 */
.L_x_1012:
[----:B------:R-:W-:Y:S05]  /*ae70*/  BSYNC B0 ;  /* 0x0000000000007941 */ /* 0x000fea0003800000 */
.L_x_1010:
[----:B------:R-:W-:Y:S02]  /*ae80*/  IADD3 R2, R182, -0x1, RZ ;  /* 0xffffffffb6027810 */ /* 0x000fe40007ffe0ff */
[C-C-:B------:R-:W-:Y:S02]  /*ae90*/  IADD3 R4, R3.reuse, UR10, R176.reuse ;  /* 0x0000000a03047c10 */ /* 0x140fe4000fffe0b0 */
[----:B------:R-:W-:Y:S01]  /*aea0*/  IADD3 R3, R3, c[0x0][0x328], R176 ;  /* 0x0000ca0003037a10 */ /* 0x000fe20007ffe0b0 */
[----:B------:R-:W-:Y:S05]  /*aeb0*/  IMAD R0, R0, c[0x0][0x32c], R2 ;  /* 0x0000cb0000007a24 */ /* 0x000fea00078e0202 */
[----:B------:R-:W-:Y:S02]  /*aec0*/  IADD3 R2, R0, c[0x0][0x32c], RZ ;  /* 0x0000cb0000027a10 */ /* 0x000fe40007ffe0ff */
[----:B------:R-:W-:Y:S02]  /*aed0*/  IMNMX R0, R4, R0, !PT ;  /* 0x0000000004007217 */ /* 0x000fe40007800200 */
[----:B------:R-:W-:Y:S02]  /*aee0*/  IMNMX R2, R3, R2, PT ;  /* 0x0000000203027217 */ /* 0x000fe40003800200 */
.L_x_1009:
[----:B------:R-:W-:Y:S01]  /*aef0*/  ISETP.NE.AND P2, PT, R5, RZ, PT ;  /* 0x000000ff0500720c */ /* 0x000fe20003f45270 */
[----:B------:R-:W-:Y:S01]  /*af00*/  IMAD.MOV.U32 R40, RZ, RZ, R52 ;  /* 0x000000ffff287224 */ /* 0x000fe200078e0034 */
        /* <DEDUP_REMOVED lines=110> */
[----:B------:R-:W1:Y:S01]  /*b5f0*/  SHFL.BFLY PT, R5, R130, 0x2, 0x1f ;  /* 0x0c401f0082057f89 */ /* 0x000e6200000e0000 */
[----:B------:R-:W-:Y:S02]  /*b600*/  MOV R58, R53 ;  /* 0x00000035003a7202 */ /* 0x000fe40000000f00 */
[----:B------:R-:W-:Y:S02]  /*b610*/  FMNMX.FTZ R3, R87, R3, !PT ;  /* 0x0000000357037209 */ /* 0x000fe40007810000 */
[----:B------:R-:W-:Y:S02]  /*b620*/  FSEL R173, R59, -INF , !P2 ;  /* 0xff8000003bad7808 */ /* 0x000fe40005000000 */
[----:B------:R-:W-:Y:S01]  /*b630*/  ISETP.NE.AND P2, PT, R20, RZ, PT ;  /* 0x000000ff1400720c */ /* 0x000fe20003f45270 */
[----:B------:R-:W-:Y:S01]  /*b640*/  LDSM.16.MT88.4 R52, [R214+0x100] ;  /* 0x00010000d634783b */ /* 0x000fe20000004200 */
[----:B------:R-:W-:Y:S02]  /*b650*/  FMNMX.FTZ R4, R201, R4, !PT ;  /* 0x00000004c9047209 */ /* 0x000fe40007810000 */
[----:B------:R-:W-:Y:S02]  /*b660*/  FMNMX.FTZ R3, R58, R3, !PT ;  /* 0x000000033a037209 */ /* 0x000fe40007810000 */
[----:B------:R-:W-:Y:S02]  /*b670*/  ISETP.GT.AND P2, PT, R0, 0x38, !P2 ;  /* 0x000000380000780c */ /* 0x000fe40005744270 */
[----:B------:R-:W-:Y:S02]  /*b680*/  FMNMX.FTZ R4, R209, R4, !PT ;  /* 0x00000004d1047209 */ /* 0x000fe40007810000 */
[----:B------:R-:W-:Y:S02]  /*b690*/  FMNMX.FTZ R3, R40, R3, !PT ;  /* 0x0000000328037209 */ /* 0x000fe40007810000 */
[----:B------:R-:W-:Y:S02]  /*b6a0*/  ISETP.LT.OR P2, PT, R2, 0x39, P2 ;  /* 0x000000390200780c */ /* 0x000fe40001741670 */
[----:B------:R-:W-:Y:S01]  /*b6b0*/  FMNMX.FTZ R4, R211, R4, !PT ;  /* 0x00000004d3047209 */ /* 0x000fe20007810000 */
[----:B------:R-:W2:Y:S01]  /*b6c0*/  SHFL.BFLY PT, R129, R3, 0x2, 0x1f ;  /* 0x0c401f0003817f89 */ /* 0x000ea200000e0000 */
        /* <DEDUP_REMOVED lines=14> */
[----:B------:R-:W-:Y:S02]  /*b7b0*/  FMNMX.FTZ R4, R246, R4, !PT ;  /* 0x00000004f6047209 */ /* 0x000fe40007810000 */
[----:B------:R-:W-:Y:S01]  /*b7c0*/  FSEL R181, R74, -INF , !P2 ;  /* 0xff8000004ab57808 */ /* 0x000fe20005000000 */
[----:B------:R-:W1:Y:S01]  /*b7d0*/  SHFL.BFLY PT, R6, R130, 0x1, 0x1f ;  /* 0x0c201f0082067f89 */ /* 0x000e6200000e0000 */
[----:B--2---:R-:W-:Y:S02]  /*b7e0*/  FMNMX.FTZ R129, R3, R129, !PT ;  /* 0x0000008103817209 */ /* 0x004fe40007810000 */
        /* <DEDUP_REMOVED lines=9> */
[----:B------:R-:W2:Y:S01]  /*b880*/  SHFL.BFLY PT, R7, R3, 0x2, 0x1f ;  /* 0x0c401f0003077f89 */ /* 0x000ea200000e0000 */
[----:B------:R-:W-:Y:S02]  /*b890*/  FMNMX.FTZ R5, R10, R134, !PT ;  /* 0x000000860a057209 */ /* 0x000fe40007810000 */
[----:B------:R-:W-:Y:S02]  /*b8a0*/  ISETP.GT.AND P2, PT, R0, 0x48, !P2 ;  /* 0x000000480000780c */ /* 0x000fe40005744270 */
[----:B-1----:R-:W-:Y:S02]  /*b8b0*/  FMNMX.FTZ R130, R130, R6, !PT ;  /* 0x0000000682827209 */ /* 0x002fe40007810000 */
[----:B------:R-:W-:Y:S01]  /*b8c0*/  ISETP.LT.OR P2, PT, R2, 0x49, P2 ;  /* 0x000000490200780c */ /* 0x000fe20001741670 */
[----:B------:R-:W1:Y:S01]  /*b8d0*/  SHFL.BFLY PT, R6, R129, 0x1, 0x1f ;  /* 0x0c201f0081067f89 */ /* 0x000e6200000e0000 */
[----:B------:R-:W-:Y:S01]  /*b8e0*/  FMNMX.FTZ R5, R11, R5, !PT ;  /* 0x000000050b057209 */ /* 0x000fe20007810000 */
[----:B------:R-:W-:Y:S01]  /*b8f0*/  FMUL.FTZ R71, R130, c[0x0][0x2d0] ;  /* 0x0000b40082477a20 */ /* 0x000fe20000410000 */
[----:B------:R-:W-:Y:S02]  /*b900*/  FSEL R177, R78, -INF , !P2 ;  /* 0xff8000004eb17808 */ /* 0x000fe40005000000 */
[----:B------:R-:W-:Y:S02]  /*b910*/  FSETP.NEU.FTZ.AND P2, PT, R130, -INF , PT ;  /* 0xff8000008200780b */ /* 0x000fe40003f5d000 */
[----:B------:R-:W-:Y:S02]  /*b920*/  FMNMX.FTZ R5, R14, R5, !PT ;  /* 0x000000050e057209 */ /* 0x000fe40007810000 */
[----:B------:R-:W-:Y:S02]  /*b930*/  FSEL R71, R71, RZ, P2 ;  /* 0x000000ff47477208 */ /* 0x000fe40001000000 */
[----:B------:R-:W-:Y:S02]  /*b940*/  FMNMX.FTZ R5, R15, R5, !PT ;  /* 0x000000050f057209 */ /* 0x000fe40007810000 */
[----:B------:R-:W-:Y:S01]  /*b950*/  ISETP.GT.AND P1, PT, R0, 0x49, !P1 ;  /* 0x000000490000780c */ /* 0x000fe20004f24270 */
[--C-:B------:R-:W-:Y:S01]  /*b960*/  FFMA.FTZ R4, R36, c[0x0][0x2d0], -R71.reuse ;  /* 0x0000b40024047a23 */ /* 0x100fe20000010847 */
[----:B------:R-:W-:Y:S01]  /*b970*/  FMNMX.FTZ R5, R56, R5, !PT ;  /* 0x0000000538057209 */ /* 0x000fe20007810000 */
[--C-:B------:R-:W-:Y:S01]  /*b980*/  FFMA.FTZ R16, R192, c[0x0][0x2d0], -R71.reuse ;  /* 0x0000b400c0107a23 */ /* 0x100fe20000010847 */
[----:B------:R-:W-:Y:S01]  /*b990*/  ISETP.LT.OR P1, PT, R2, 0x4a, P1 ;  /* 0x0000004a0200780c */ /* 0x000fe20000f21670 */
[----:B------:R3:W-:Y:S01]  /*b9a0*/  MUFU.EX2 R27, R4 ;  /* 0x00000004001b7308 */ /* 0x0007e20000000800 */
[----:B------:R-:W-:Y:S02]  /*b9b0*/  FMNMX.FTZ R5, R57, R5, !PT ;  /* 0x0000000539057209 */ /* 0x000fe40007810000 */
[----:B--2---:R-:W-:Y:S02]  /*b9c0*/  FMNMX.FTZ R3, R3, R7, !PT ;  /* 0x0000000703037209 */ /* 0x004fe40007810000 */
[----:B------:R-:W-:Y:S02]  /*b9d0*/  FMNMX.FTZ R5, R60, R5, !PT ;  /* 0x000000053c057209 */ /* 0x000fe40007810000 */
[----:B-1----:R-:W-:Y:S01]  /*b9e0*/  FMNMX.FTZ R129, R129, R6, !PT ;  /* 0x0000000681817209 */ /* 0x002fe20007810000 */
[----:B------:R-:W1:Y:S01]  /*b9f0*/  SHFL.BFLY PT, R128, R3, 0x1, 0x1f ;  /* 0x0c201f0003807f89 */ /* 0x000e6200000e0000 */
[----:B------:R-:W-:Y:S01]  /*ba00*/  FMNMX.FTZ R5, R84, R5, !PT ;  /* 0x0000000554057209 */ /* 0x000fe20007810000 */
[----:B------:R-:W-:Y:S01]  /*ba10*/  MUFU.EX2 R34, R16 ;  /* 0x0000001000227308 */ /* 0x000fe20000000800 */
[----:B------:R-:W-:Y:S01]  /*ba20*/  FSEL R176, R79, -INF , !P1 ;  /* 0xff8000004fb07808 */ /* 0x000fe20004800000 */
[C---:B------:R-:W-:Y:S01]  /*ba30*/  FMUL.FTZ R92, R129.reuse, c[0x0][0x2d0] ;  /* 0x0000b400815c7a20 */ /* 0x040fe20000410000 */
[----:B------:R-:W-:Y:S02]  /*ba40*/  FMNMX.FTZ R5, R96, R5, !PT ;  /* 0x0000000560057209 */ /* 0x000fe40007810000 */
[----:B------:R-:W-:Y:S01]  /*ba50*/  FSETP.NEU.FTZ.AND P1, PT, R129, -INF , PT ;  /* 0xff8000008100780b */ /* 0x000fe20003f3d000 */
[----:B------:R-:W-:Y:S01]  /*ba60*/  LDSM.16.MT88.4 R76, [R215+0x100] ;  /* 0x00010000d74c783b */ /* 0x000fe20000004200 */
[----:B------:R-:W-:Y:S02]  /*ba70*/  FMNMX.FTZ R5, R97, R5, !PT ;  /* 0x0000000561057209 */ /* 0x000fe40007810000 */
[----:B------:R-:W-:Y:S02]  /*ba80*/  FSEL R92, R92, RZ, P1 ;  /* 0x000000ff5c5c7208 */ /* 0x000fe40000800000 */
[C---:B------:R-:W-:Y:S02]  /*ba90*/  ISETP.GT.AND P0, PT, R0.reuse, 0x59, !P0 ;  /* 0x000000590000780c */ /* 0x040fe40004704270 */
[----:B------:R-:W-:Y:S01]  /*baa0*/  ISETP.GT.AND P6, PT, R0, 0x50, !P6 ;  /* 0x000000500000780c */ /* 0x000fe200077c4270 */
[--C-:B------:R-:W-:Y:S01]  /*bab0*/  FFMA.FTZ R28, R195, c[0x0][0x2d0], -R92.reuse ;  /* 0x0000b400c31c7a23 */ /* 0x100fe2000001085c */
[----:B---3--:R-:W-:Y:S01]  /*bac0*/  FMNMX.FTZ R4, R98, R5, !PT ;  /* 0x0000000562047209 */ /* 0x008fe20007810000 */
[--C-:B------:R-:W-:Y:S01]  /*bad0*/  FFMA.FTZ R5, R38, c[0x0][0x2d0], -R71.reuse ;  /* 0x0000b40026057a23 */ /* 0x100fe20000010847 */
[----:B------:R-:W-:Y:S02]  /*bae0*/  ISETP.LT.OR P0, PT, R2, 0x5a, P0 ;  /* 0x0000005a0200780c */ /* 0x000fe40000701670 */
[----:B------:R-:W-:Y:S01]  /*baf0*/  FMNMX.FTZ R4, R99, R4, !PT ;  /* 0x0000000463047209 */ /* 0x000fe20007810000 */
[----:B------:R2:W-:Y:S01]  /*bb00*/  MUFU.EX2 R22, R5 ;  /* 0x0000000500167308 */ /* 0x0005e20000000800 */
[----:B------:R-:W-:Y:S02]  /*bb10*/  FSEL R70, R95, -INF , !P0 ;  /* 0xff8000005f467808 */ /* 0x000fe40004000000 */
[----:B-1----:R-:W-:Y:S01]  /*bb20*/  FMNMX.FTZ R128, R3, R128, !PT ;  /* 0x0000008003807209 */ /* 0x002fe20007810000 */
[--C-:B------:R-:W-:Y:S01]  /*bb30*/  FFMA.FTZ R3, R187, c[0x0][0x2d0], -R92.reuse ;  /* 0x0000b400bb037a23 */ /* 0x100fe2000001085c */
[----:B------:R-:W-:Y:S02]  /*bb40*/  MOV R187, R81 ;  /* 0x0000005100bb7202 */ /* 0x000fe40000000f00 */
[C---:B------:R-:W-:Y:S01]  /*bb50*/  FSETP.NEU.FTZ.AND P0, PT, R128.reuse, -INF , PT ;  /* 0xff8000008000780b */ /* 0x040fe20003f1d000 */
[----:B------:R-:W-:Y:S01]  /*bb60*/  FMUL.FTZ R93, R128, c[0x0][0x2d0] ;  /* 0x0000b400805d7a20 */ /* 0x000fe20000410000 */
[C---:B------:R-:W-:Y:S01]  /*bb70*/  ISETP.GT.AND P5, PT, R0.reuse, 0x51, !P5 ;  /* 0x000000510000780c */ /* 0x040fe20006fa4270 */
[----:B------:R1:W-:Y:S01]  /*bb80*/  MUFU.EX2 R26, R3 ;  /* 0x00000003001a7308 */ /* 0x0003e20000000800 */
[----:B------:R-:W-:Y:S01]  /*bb90*/  ISETP.GT.AND P4, PT, R0, 0x58, !P4 ;  /* 0x000000580000780c */ /* 0x000fe20006784270 */
[--C-:B------:R-:W-:Y:S01]  /*bba0*/  FFMA.FTZ R0, R48, c[0x0][0x2d0], -R92.reuse ;  /* 0x0000b40030007a23 */ /* 0x100fe2000001085c */
[----:B------:R-:W-:Y:S01]  /*bbb0*/  FSEL R93, R93, RZ, P0 ;  /* 0x000000ff5d5d7208 */ /* 0x000fe20000000000 */
[----:B------:R-:W-:Y:S01]  /*bbc0*/  FFMA.FTZ R48, R196, c[0x0][0x2d0], -R71 ;  /* 0x0000b400c4307a23 */ /* 0x000fe20000010847 */
[C---:B------:R-:W-:Y:S02]  /*bbd0*/  ISETP.LT.OR P6, PT, R2.reuse, 0x51, P6 ;  /* 0x000000510200780c */ /* 0x040fe400037c1670 */
[----:B------:R-:W-:Y:S01]  /*bbe0*/  ISETP.LT.OR P5, PT, R2, 0x52, P5 ;  /* 0x000000520200780c */ /* 0x000fe20002fa1670 */
[----:B------:R-:W-:Y:S01]  /*bbf0*/  FFMA.FTZ R32, R35, c[0x0][0x2d0], -R93 ;  /* 0x0000b40023207a23 */ /* 0x000fe2000001085d */
[----:B------:R-:W-:Y:S01]  /*bc00*/  FSEL R178, R90, -INF , !P6 ;  /* 0xff8000005ab27808 */ /* 0x000fe20007000000 */
[----:B------:R-:W-:Y:S01]  /*bc10*/  MUFU.EX2 R23, R0 ;  /* 0x0000000000177308 */ /* 0x000fe20000000800 */
[----:B------:R-:W-:Y:S01]  /*bc20*/  ISETP.LT.OR P4, PT, R2, 0x59, P4 ;  /* 0x000000590200780c */ /* 0x000fe20002781670 */
[----:B------:R-:W-:Y:S01]  /*bc30*/  FFMA.FTZ R2, R186, c[0x0][0x2d0], -R92 ;  /* 0x0000b400ba027a23 */ /* 0x000fe2000001085c */
[----:B------:R-:W-:Y:S01]  /*bc40*/  FSEL R179, R91, -INF , !P5 ;  /* 0xff8000005bb37808 */ /* 0x000fe20006800000 */
[----:B------:R-:W-:Y:S01]  /*bc50*/  IMAD.MOV.U32 R186, RZ, RZ, R89 ;  /* 0x000000ffffba7224 */ /* 0x000fe200078e0059 */
[----:B--2---:R-:W-:Y:S01]  /*bc60*/  FMNMX.FTZ R5, R172, R4, !PT ;  /* 0x00000004ac057209 */ /* 0x004fe20007810000 */
[----:B------:R-:W-:Y:S01]  /*bc70*/  FFMA.FTZ R4, R184, c[0x0][0x2d0], -R71 ;  /* 0x0000b400b8047a23 */ /* 0x000fe20000010847 */
[----:B------:R-:W-:Y:S01]  /*bc80*/  FSEL R180, R94, -INF , !P4 ;  /* 0xff8000005eb47808 */ /* 0x000fe20006000000 */
[----:B------:R-:W-:Y:S01]  /*bc90*/  IMAD.MOV.U32 R184, RZ, RZ, R40 ;  /* 0x000000ffffb87224 */ /* 0x000fe200078e0028 */
[----:B------:R-:W-:Y:S01]  /*bca0*/  FMNMX.FTZ R5, R173, R5, !PT ;  /* 0x00000005ad057209 */ /* 0x000fe20007810000 */
[----:B------:R2:W-:Y:S01]  /*bcb0*/  MUFU.EX2 R63, R4 ;  /* 0x00000004003f7308 */ /* 0x0005e20000000800 */
[--C-:B------:R-:W-:Y:S02]  /*bcc0*/  FFMA.FTZ R40, R50, c[0x0][0x2d0], -R93.reuse ;  /* 0x0000b40032287a23 */ /* 0x100fe4000001085d */
[--C-:B------:R-:W-:Y:S02]  /*bcd0*/  FFMA.FTZ R44, R51, c[0x0][0x2d0], -R93.reuse ;  /* 0x0000b400332c7a23 */ /* 0x100fe4000001085d */
[----:B-1----:R-:W-:Y:S02]  /*bce0*/  FFMA.FTZ R3, R8, c[0x0][0x2d0], -R93 ;  /* 0x0000b40008037a23 */ /* 0x002fe4000001085d */
[----:B------:R-:W-:Y:S03]  /*bcf0*/  FFMA.FTZ R8, R189, c[0x0][0x2d0], -R92 ;  /* 0x0000b400bd087a23 */ /* 0x000fe6000001085c */
[----:B------:R1:W-:Y:S10]  /*bd00*/  MUFU.EX2 R85, R3 ;  /* 0x0000000300557308 */ /* 0x0003f40000000800 */
[----:B------:R-:W-:Y:S01]  /*bd10*/  MUFU.EX2 R83, R2 ;  /* 0x0000000200537308 */ /* 0x000fe20000000800 */
[----:B--2---:R-:W-:Y:S01]  /*bd20*/  FMNMX.FTZ R4, R174, R5, !PT ;  /* 0x00000005ae047209 */ /* 0x004fe20007810000 */
[----:B------:R-:W-:Y:S02]  /*bd30*/  FFMA.FTZ R5, R185, c[0x0][0x2d0], -R71 ;  /* 0x0000b400b9057a23 */ /* 0x000fe40000010847 */
[----:B------:R-:W-:Y:S01]  /*bd40*/  IMAD.MOV.U32 R185, RZ, RZ, R88 ;  /* 0x000000ffffb97224 */ /* 0x000fe200078e0058 */
[----:B------:R-:W-:Y:S01]  /*bd50*/  FMNMX.FTZ R4, R175, R4, !PT ;  /* 0x00000004af047209 */ /* 0x000fe20007810000 */
[--C-:B------:R-:W-:Y:S04]  /*bd60*/  FFMA.FTZ R88, R202, c[0x0][0x2d0], -R92.reuse ;  /* 0x0000b400ca587a23 */ /* 0x100fe8000001085c */
[----:B------:R2:W-:Y:S01]  /*bd70*/  MUFU.EX2 R25, R5 ;  /* 0x0000000500197308 */ /* 0x0005e20000000800 */
[----:B------:R-:W-:Y:S01]  /*bd80*/  FMNMX.FTZ R4, R181, R4, !PT ;  /* 0x00000004b5047209 */ /* 0x000fe20007810000 */
[--C-:B-1----:R-:W-:Y:S03]  /*bd90*/  FFMA.FTZ R3, R9, c[0x0][0x2d0], -R93.reuse ;  /* 0x0000b40009037a23 */ /* 0x102fe6000001085d */
[----:B------:R-:W-:Y:S05]  /*bda0*/  FMNMX.FTZ R4, R182, R4, !PT ;  /* 0x00000004b6047209 */ /* 0x000fea0007810000 */
[----:B------:R1:W3:Y:S01]  /*bdb0*/  MUFU.EX2 R62, R3 ;  /* 0x00000003003e7308 */ /* 0x0002e20000000800 */
[----:B------:R-:W-:Y:S04]  /*bdc0*/  FMNMX.FTZ R4, R177, R4, !PT ;  /* 0x00000004b1047209 */ /* 0x000fe80007810000 */
[----:B------:R-:W-:Y:S04]  /*bdd0*/  FMNMX.FTZ R4, R176, R4, !PT ;  /* 0x00000004b0047209 */ /* 0x000fe80007810000 */
[----:B------:R-:W-:Y:S01]  /*bde0*/  FMNMX.FTZ R4, R178, R4, !PT ;  /* 0x00000004b2047209 */ /* 0x000fe20007810000 */
[----:B------:R-:W-:Y:S03]  /*bdf0*/  MUFU.EX2 R33, R8 ;  /* 0x0000000800217308 */ /* 0x000fe60000000800 */
[----:B------:R-:W-:Y:S01]  /*be00*/  FMNMX.FTZ R0, R179, R4, !PT ;  /* 0x00000004b3007209 */ /* 0x000fe20007810000 */
[--C-:B------:R-:W-:Y:S02]  /*be10*/  FFMA.FTZ R4, R13, c[0x0][0x2d0], -R93.reuse ;  /* 0x0000b4000d047a23 */ /* 0x100fe4000001085d */
[--C-:B--2---:R-:W-:Y:S01]  /*be20*/  FFMA.FTZ R5, R39, c[0x0][0x2d0], -R92.reuse ;  /* 0x0000b40027057a23 */ /* 0x104fe2000001085c */
[----:B------:R-:W-:Y:S01]  /*be30*/  FMNMX.FTZ R0, R180, R0, !PT ;  /* 0x00000000b4007209 */ /* 0x000fe20007810000 */
[----:B------:R-:W-:Y:S02]  /*be40*/  LDSM.16.MT88.4 R36, [R216+0x100] ;  /* 0x00010000d824783b */ /* 0x000fe40000004200 */
[----:B------:R-:W-:Y:S01]  /*be50*/  MUFU.EX2 R24, R4 ;  /* 0x0000000400187308 */ /* 0x000fe20000000800 */
[----:B------:R-:W-:Y:S01]  /*be60*/  FMNMX.FTZ R0, R70, R0, !PT ;  /* 0x0000000046007209 */ /* 0x000fe20007810000 */
[----:B-1----:R-:W-:Y:S01]  /*be70*/  FFMA.FTZ R3, R12, c[0x0][0x2d0], -R93 ;  /* 0x0000b4000c037a23 */ /* 0x002fe2000001085d */
[-C--:B---3--:R-:W-:Y:S01]  /*be80*/  F2FP.PACK_AB R64, R62, R85.reuse ;  /* 0x000000553e40723e */ /* 0x088fe200000000ff */
[----:B------:R-:W-:Y:S01]  /*be90*/  FFMA.FTZ R12, R191, c[0x0][0x2d0], -R92 ;  /* 0x0000b400bf0c7a23 */ /* 0x000fe2000001085c */
[----:B------:R-:W-:Y:S01]  /*bea0*/  MOV R191, R85 ;  /* 0x0000005500bf7202 */ /* 0x000fe20000000f00 */
[----:B------:R-:W1:Y:S04]  /*beb0*/  SHFL.BFLY PT, R2, R0, 0x2, 0x1f ;  /* 0x0c401f0000027f89 */ /* 0x000e6800000e0000 */
[----:B------:R1:W-:Y:S10]  /*bec0*/  MUFU.EX2 R61, R3 ;  /* 0x00000003003d7308 */ /* 0x0003f40000000800 */
[----:B------:R-:W2:Y:S10]  /*bed0*/  MUFU.EX2 R86, R5 ;  /* 0x0000000500567308 */ /* 0x000eb40000000800 */
[----:B------:R-:W-:Y:S01]  /*bee0*/  MUFU.EX2 R95, R28 ;  /* 0x0000001c005f7308 */ /* 0x000fe20000000800 */
[----:B-1----:R-:W-:Y:S01]  /*bef0*/  FMNMX.FTZ R3, R0, R2, !PT ;  /* 0x0000000200037209 */ /* 0x002fe20007810000 */
[----:B------:R-:W-:Y:S01]  /*bf00*/  FFMA.FTZ R2, R188, c[0x0][0x2d0], -R71 ;  /* 0x0000b400bc027a23 */ /* 0x000fe20000010847 */
[----:B------:R-:W-:Y:S01]  /*bf10*/  FSEL R0, R130, RZ, P2 ;  /* 0x000000ff82007208 */ /* 0x000fe20001000000 */
[----:B------:R-:W-:Y:S02]  /*bf20*/  IMAD.MOV.U32 R188, RZ, RZ, R82 ;  /* 0x000000ffffbc7224 */ /* 0x000fe400078e0052 */
[----:B------:R-:W1:Y:S04]  /*bf30*/  SHFL.BFLY PT, R4, R3, 0x1, 0x1f ;  /* 0x0c201f0003047f89 */ /* 0x000e6800000e0000 */
[----:B------:R3:W-:Y:S01]  /*bf40*/  MUFU.EX2 R31, R2 ;  /* 0x00000002001f7308 */ /* 0x0007e20000000800 */
[----:B------:R-:W-:Y:S01]  /*bf50*/  FADD.FTZ R0, -R0, R131 ;  /* 0x0000008300007221 */ /* 0x000fe20000010100 */
[----:B------:R-:W-:Y:S01]  /*bf60*/  MOV R131, R27 ;  /* 0x0000001b00837202 */ /* 0x000fe20000000f00 */
[----:B--2---:R-:W-:Y:S02]  /*bf70*/  IMAD.MOV.U32 R192, RZ, RZ, R86 ;  /* 0x000000ffffc07224 */ /* 0x004fe400078e0056 */
[----:B------:R-:W-:Y:S05]  /*bf80*/  FMUL.FTZ R0, R0, c[0x0][0x2d0] ;  /* 0x0000b40000007a20 */ /* 0x000fea0000410000 */
[----:B------:R2:W4:Y:S01]  /*bf90*/  MUFU.EX2 R69, R0 ;  /* 0x0000000000457308 */ /* 0x0005220000000800 */
[----:B-1----:R-:W-:Y:S02]  /*bfa0*/  FMNMX.FTZ R3, R3, R4, !PT ;  /* 0x0000000403037209 */ /* 0x002fe40007810000 */
[----:B---3--:R-:W-:Y:S03]  /*bfb0*/  FSEL R2, R129, RZ, P1 ;  /* 0x000000ff81027208 */ /* 0x008fe60000800000 */
[C---:B------:R-:W-:Y:S02]  /*bfc0*/  FMUL.FTZ R94, R3.reuse, c[0x0][0x2d0] ;  /* 0x0000b400035e7a20 */ /* 0x040fe40000410000 */
[----:B------:R-:W-:Y:S02]  /*bfd0*/  FADD.FTZ R2, -R2, R132 ;  /* 0x0000008402027221 */ /* 0x000fe40000010100 */
[----:B------:R-:W-:Y:S01]  /*bfe0*/  IMAD.MOV.U32 R132, RZ, RZ, R23 ;  /* 0x000000ffff847224 */ /* 0x000fe200078e0017 */
[----:B--2---:R-:W-:Y:S01]  /*bff0*/  FSEL R0, R128, RZ, P0 ;  /* 0x000000ff80007208 */ /* 0x004fe20000000000 */
[----:B------:R-:W-:Y:S01]  /*c000*/  FMUL.FTZ R2, R2, c[0x0][0x2d0] ;  /* 0x0000b40002027a20 */ /* 0x000fe20000410000 */
[----:B------:R-:W-:Y:S01]  /*c010*/  FSETP.NEU.FTZ.AND P0, PT, R3, -INF , PT ;  /* 0xff8000000300780b */ /* 0x000fe20003f1d000 */
[C---:B----4-:R-:W-:Y:S01]  /*c020*/  FMUL.FTZ R16, R69.reuse, R148 ;  /* 0x0000009445107220 */ /* 0x050fe20000410000 */
[----:B------:R-:W-:Y:S01]  /*c030*/  F2FP.PACK_AB R73, R132, R86 ;  /* 0x000000568449723e */ /* 0x000fe200000000ff */
[----:B------:R-:W1:Y:S01]  /*c040*/  MUFU.EX2 R68, R2 ;  /* 0x0000000200447308 */ /* 0x000e620000000800 */
[----:B------:R-:W-:Y:S01]  /*c050*/  FADD.FTZ R0, -R0, R133 ;  /* 0x0000008500007221 */ /* 0x000fe20000010100 */
[----:B------:R-:W-:Y:S01]  /*c060*/  FSEL R94, R94, RZ, P0 ;  /* 0x000000ff5e5e7208 */ /* 0x000fe20000000000 */
[----:B------:R-:W-:Y:S01]  /*c070*/  FMUL.FTZ R17, R69, R149 ;  /* 0x0000009545117220 */ /* 0x000fe20000410000 */
[----:B------:R-:W-:Y:S01]  /*c080*/  MOV R133, R22 ;  /* 0x0000001600857202 */ /* 0x000fe20000000f00 */
[----:B------:R-:W-:Y:S01]  /*c090*/  FMUL.FTZ R0, R0, c[0x0][0x2d0] ;  /* 0x0000b40000007a20 */ /* 0x000fe20000410000 */
[----:B------:R-:W2:Y:S01]  /*c0a0*/  LDSM.16.MT88.4 R20, [R213+0x100] ;  /* 0x00010000d514783b */ /* 0x000ea20000004200 */
[--C-:B------:R-:W-:Y:S01]  /*c0b0*/  FFMA.FTZ R4, R14, c[0x0][0x2d0], -R94.reuse ;  /* 0x0000b4000e047a23 */ /* 0x100fe2000001085e */
[----:B------:R-:W-:Y:S02]  /*c0c0*/  MOV R148, R184 ;  /* 0x000000b800947202 */ /* 0x000fe40000000f00 */
[----:B------:R3:W4:Y:S01]  /*c0d0*/  MUFU.EX2 R2, R0 ;  /* 0x0000000000027308 */ /* 0x0007220000000800 */
[----:B------:R-:W-:Y:S02]  /*c0e0*/  MOV R184, R87 ;  /* 0x0000005700b87202 */ /* 0x000fe40000000f00 */
[----:B------:R-:W-:Y:S07]  /*c0f0*/  F2FP.PACK_AB R72, R133, R131 ;  /* 0x000000838548723e */ /* 0x000fee00000000ff */
[----:B------:R5:W-:Y:S01]  /*c100*/  MUFU.EX2 R5, R4 ;  /* 0x0000000400057308 */ /* 0x000be20000000800 */
[C---:B-1----:R-:W-:Y:S02]  /*c110*/  FMUL.FTZ R18, R68.reuse, R150 ;  /* 0x0000009644127220 */ /* 0x042fe40000410000 */
[C---:B------:R-:W-:Y:S01]  /*c120*/  FMUL.FTZ R19, R68.reuse, R151 ;  /* 0x0000009744137220 */ /* 0x040fe20000410000 */
[----:B------:R-:W-:Y:S01]  /*c130*/  MOV R151, R191 ;  /* 0x000000bf00977202 */ /* 0x000fe20000000f00 */
[C---:B------:R-:W-:Y:S05]  /*c140*/  FMUL.FTZ R35, R68.reuse, R103 ;  /* 0x0000006744237220 */ /* 0x040fea0000410000 */
[----:B------:R1:W-:Y:S01]  /*c150*/  MUFU.EX2 R149, R48 ;  /* 0x0000003000957308 */ /* 0x0003e20000000800 */
[C---:B------:R-:W-:Y:S02]  /*c160*/  FMUL.FTZ R51, R68.reuse, R115 ;  /* 0x0000007344337220 */ /* 0x040fe40000410000 */
[----:B------:R-:W-:Y:S02]  /*c170*/  FMUL.FTZ R50, R68, R114 ;  /* 0x0000007244327220 */ /* 0x000fe40000410000 */
[----:B---3--:R-:W-:Y:S02]  /*c180*/  FFMA.FTZ R0, R10, c[0x0][0x2d0], -R94 ;  /* 0x0000b4000a007a23 */ /* 0x008fe4000001085e */
[----:B------:R-:W-:Y:S02]  /*c190*/  IMAD.MOV.U32 R103, RZ, RZ, R148 ;  /* 0x000000ffff677224 */ /* 0x000fe400078e0094 */
[C---:B----4-:R-:W-:Y:S01]  /*c1a0*/  FMUL.FTZ R45, R2.reuse, R109 ;  /* 0x0000006d022d7220 */ /* 0x050fe20000410000 */
[----:B------:R3:W4:Y:S01]  /*c1b0*/  MUFU.EX2 R6, R0 ;  /* 0x0000000000067308 */ /* 0x0007220000000800 */
[C---:B------:R-:W-:Y:S01]  /*c1c0*/  FMUL.FTZ R8, R2.reuse, R140 ;  /* 0x0000008c02087220 */ /* 0x040fe20000410000 */
[----:B------:R-:W-:Y:S01]  /*c1d0*/  MOV R140, R61 ;  /* 0x0000003d008c7202 */ /* 0x000fe20000000f00 */
[C---:B------:R-:W-:Y:S02]  /*c1e0*/  FMUL.FTZ R9, R2.reuse, R141 ;  /* 0x0000008d02097220 */ /* 0x040fe40000410000 */
[----:B-----5:R-:W-:Y:S02]  /*c1f0*/  FFMA.FTZ R4, R15, c[0x0][0x2d0], -R94 ;  /* 0x0000b4000f047a23 */ /* 0x020fe4000001085e */
[----:B------:R-:W-:Y:S02]  /*c200*/  IMAD.MOV.U32 R150, RZ, RZ, R192 ;  /* 0x000000ffff967224 */ /* 0x000fe400078e00c0 */
[C---:B------:R-:W-:Y:S01]  /*c210*/  FMUL.FTZ R13, R2.reuse, R145 ;  /* 0x00000091020d7220 */ /* 0x040fe20000410000 */
[----:B------:R5:W2:Y:S01]  /*c220*/  MUFU.EX2 R59, R4 ;  /* 0x00000004003b7308 */ /* 0x000aa20000000800 */
[C---:B------:R-:W-:Y:S02]  /*c230*/  FMUL.FTZ R28, R2.reuse, R160 ;  /* 0x000000a0021c7220 */ /* 0x040fe40000410000 */
[C---:B------:R-:W-:Y:S02]  /*c240*/  FMUL.FTZ R29, R2.reuse, R161 ;  /* 0x000000a1021d7220 */ /* 0x040fe40000410000 */
[----:B------:R-:W-:Y:S02]  /*c250*/  FMUL.FTZ R41, R2, R105 ;  /* 0x0000006902297220 */ /* 0x000fe40000410000 */
[----:B-1----:R-:W-:Y:S02]  /*c260*/  FMUL.FTZ R48, R69, R112 ;  /* 0x0000007045307220 */ /* 0x002fe40000410000 */
[----:B---3--:R-:W-:Y:S02]  /*c270*/  FFMA.FTZ R0, R11, c[0x0][0x2d0], -R94 ;  /* 0x0000b4000b007a23 */ /* 0x008fe4000001085e */
[----:B----4-:R-:W-:Y:S02]  /*c280*/  IMAD.MOV.U32 R189, RZ, RZ, R6 ;  /* 0x000000ffffbd7224 */ /* 0x010fe400078e0006 */
[----:B------:R1:W3:Y:S01]  /*c290*/  MUFU.EX2 R7, R0 ;  /* 0x0000000000077308 */ /* 0x0002e20000000800 */
[----:B------:R-:W-:Y:S02]  /*c2a0*/  FMUL.FTZ R6, R68, R138 ;  /* 0x0000008a44067220 */ /* 0x000fe40000410000 */
[----:B-----5:R-:W-:Y:S01]  /*c2b0*/  FFMA.FTZ R4, R190, c[0x0][0x2d0], -R71 ;  /* 0x0000b400be047a23 */ /* 0x020fe20000010847 */
[----:B------:R-:W-:Y:S01]  /*c2c0*/  MOV R190, R25 ;  /* 0x0000001900be7202 */ /* 0x000fe20000000f00 */
[----:B------:R-:W-:Y:S05]  /*c2d0*/  FMUL.FTZ R25, R2, R157 ;  /* 0x0000009d02197220 */ /* 0x000fea0000410000 */
[----:B------:R4:W-:Y:S01]  /*c2e0*/  MUFU.EX2 R90, R4 ;  /* 0x00000004005a7308 */ /* 0x0009e20000000800 */
[----:B------:R-:W-:Y:S01]  /*c2f0*/  F2FP.PACK_AB R74, R190, R63 ;  /* 0x0000003fbe4a723e */ /* 0x000fe200000000ff */
[----:B------:R-:W-:Y:S02]  /*c300*/  IMAD.MOV.U32 R157, RZ, RZ, R33 ;  /* 0x000000ffff9d7224 */ /* 0x000fe400078e0021 */
[----:B------:R-:W-:Y:S02]  /*c310*/  FMUL.FTZ R33, R69, R101 ;  /* 0x0000006545217220 */ /* 0x000fe40000410000 */
[----:B--2---:R-:W-:Y:S01]  /*c320*/  IMAD.MOV.U32 R145, RZ, RZ, R59 ;  /* 0x000000ffff917224 */ /* 0x004fe200078e003b */
[----:B-1----:R-:W-:Y:S01]  /*c330*/  FSEL R0, R3, RZ, P0 ;  /* 0x000000ff03007208 */ /* 0x002fe20000000000 */
[----:B---3--:R-:W-:Y:S01]  /*c340*/  IMAD.MOV.U32 R138, RZ, RZ, R7 ;  /* 0x000000ffff8a7224 */ /* 0x008fe200078e0007 */
[----:B------:R-:W-:Y:S01]  /*c350*/  ISETP.GT.AND P0, PT, R229, UR5, PT ;  /* 0x00000005e5007c0c */ /* 0x000fe2000bf04270 */
[----:B------:R-:W-:Y:S01]  /*c360*/  FMUL.FTZ R7, R68, R139 ;  /* 0x0000008b44077220 */ /* 0x000fe20000410000 */
[----:B------:R-:W-:Y:S01]  /*c370*/  MOV R139, R24 ;  /* 0x00000018008b7202 */ /* 0x000fe20000000f00 */
[----:B------:R-:W-:Y:S01]  /*c380*/  FADD.FTZ R0, -R0, R134 ;  /* 0x0000008600007221 */ /* 0x000fe20000010100 */
[----:B------:R-:W-:Y:S01]  /*c390*/  F2FP.PACK_AB R65, R138, R189 ;  /* 0x000000bd8a41723e */ /* 0x000fe200000000ff */
[----:B------:R-:W-:Y:S01]  /*c3a0*/  IMAD.MOV.U32 R134, RZ, RZ, R26 ;  /* 0x000000ffff867224 */ /* 0x000fe200078e001a */
[----:B------:R-:W-:Y:S01]  /*c3b0*/  F2FP.PACK_AB R66, R139, R61 ;  /* 0x0000003d8b42723e */ /* 0x000fe200000000ff */
[----:B------:R-:W-:Y:S01]  /*c3c0*/  FMUL.FTZ R0, R0, c[0x0][0x2d0] ;  /* 0x0000b40000007a20 */ /* 0x000fe20000410000 */
[----:B------:R-:W-:Y:S01]  /*c3d0*/  IADD3 R229, R229, -0x1, RZ ;  /* 0xffffffffe5e57810 */ /* 0x000fe20007ffe0ff */
[C---:B----4-:R-:W-:Y:S01]  /*c3e0*/  FMUL.FTZ R4, R69.reuse, R136 ;  /* 0x0000008845047220 */ /* 0x050fe20000410000 */
[----:B------:R-:W-:Y:S01]  /*c3f0*/  F2FP.PACK_AB R75, R134, R83 ;  /* 0x00000053864b723e */ /* 0x000fe200000000ff */
[----:B------:R-:W-:Y:S01]  /*c400*/  FFMA.FTZ R24, R194, c[0x0][0x2d0], -R92 ;  /* 0x0000b400c2187a23 */ /* 0x000fe2000001085c */
[----:B------:R-:W-:Y:S01]  /*c410*/  MOV R136, R5 ;  /* 0x0000000500887202 */ /* 0x000fe20000000f00 */
[----:B------:R-:W1:Y:S01]  /*c420*/  MUFU.EX2 R0, R0 ;  /* 0x0000000000007308 */ /* 0x000e620000000800 */
[----:B------:R-:W-:Y:S02]  /*c430*/  FMUL.FTZ R5, R69, R137 ;  /* 0x0000008945057220 */ /* 0x000fe40000410000 */
[----:B------:R-:W-:Y:S01]  /*c440*/  FMUL.FTZ R61, R2, R125 ;  /* 0x0000007d023d7220 */ /* 0x000fe20000410000 */
[----:B------:R-:W-:Y:S01]  /*c450*/  F2FP.PACK_AB R67, R59, R136 ;  /* 0x000000883b43723e */ /* 0x000fe200000000ff */
[----:B------:R-:W2:Y:S03]  /*c460*/  LDL.LU R125, [R1+0x8] ;  /* 0x00000800017d7983 */ /* 0x000ea60000300800 */
[-C--:B------:R-:W-:Y:S02]  /*c470*/  HMMA.16816.F32 R4, R72, R20.reuse, R4 ;  /* 0x000000144804723c */ /* 0x080fe40000001804 */
[----:B------:R3:W-:Y:S10]  /*c480*/  MUFU.EX2 R30, R24 ;  /* 0x00000018001e7308 */ /* 0x0007f40000000800 */
[----:B------:R-:W4:Y:S01]  /*c490*/  MUFU.EX2 R137, R44 ;  /* 0x0000002c00897308 */ /* 0x000f220000000800 */
[C---:B-1----:R-:W-:Y:S02]  /*c4a0*/  FMUL.FTZ R11, R0.reuse, R143 ;  /* 0x0000008f000b7220 */ /* 0x042fe40000410000 */
[C---:B------:R-:W-:Y:S02]  /*c4b0*/  FMUL.FTZ R10, R0.reuse, R142 ;  /* 0x0000008e000a7220 */ /* 0x040fe40000410000 */
[----:B------:R-:W-:Y:S05]  /*c4c0*/  IMAD.MOV.U32 R142, RZ, RZ, R83 ;  /* 0x000000ffff8e7224 */ /* 0x000fea00078e0053 */
[----:B------:R1:W-:Y:S01]  /*c4d0*/  MUFU.EX2 R143, R12 ;  /* 0x0000000c008f7308 */ /* 0x0003e20000000800 */
[C---:B------:R-:W-:Y:S01]  /*c4e0*/  FMUL.FTZ R14, R0.reuse, R146 ;  /* 0x00000092000e7220 */ /* 0x040fe20000410000 */
[----:B------:R-:W-:Y:S01]  /*c4f0*/  MOV R146, R62 ;  /* 0x0000003e00927202 */ /* 0x000fe20000000f00 */
[C---:B------:R-:W-:Y:S01]  /*c500*/  HMMA.16816.F32 R8, R64.reuse, R20, R8 ;  /* 0x000000144008723c */ /* 0x040fe20000001808 */
[----:B------:R-:W-:Y:S02]  /*c510*/  FMUL.FTZ R15, R0, R147 ;  /* 0x00000093000f7220 */ /* 0x000fe40000410000 */
[----:B---3--:R-:W-:Y:S01]  /*c520*/  FMUL.FTZ R24, R2, R156 ;  /* 0x0000009c02187220 */ /* 0x008fe20000410000 */
[----:B------:R-:W-:Y:S01]  /*c530*/  MOV R148, R146 ;  /* 0x0000009200947202 */ /* 0x000fe20000000f00 */
[C---:B------:R-:W-:Y:S01]  /*c540*/  FMUL.FTZ R26, R0.reuse, R158 ;  /* 0x0000009e001a7220 */ /* 0x040fe20000410000 */
[----:B------:R-:W-:Y:S01]  /*c550*/  MOV R158, R31 ;  /* 0x0000001f009e7202 */ /* 0x000fe20000000f00 */
[----:B------:R-:W-:Y:S01]  /*c560*/  FFMA.FTZ R20, R193, c[0x0][0x2d0], -R71 ;  /* 0x0000b400c1147a23 */ /* 0x000fe20000010847 */
[----:B------:R3:W-:Y:S01]  /*c570*/  MUFU.EX2 R156, R32 ;  /* 0x00000020009c7308 */ /* 0x0007e20000000800 */
[----:B------:R-:W-:Y:S03]  /*c580*/  FMUL.FTZ R21, R69, R153 ;  /* 0x0000009945157220 */ /* 0x000fe60000410000 */
[C---:B------:R-:W-:Y:S01]  /*c590*/  FMUL.FTZ R27, R0.reuse, R159 ;  /* 0x0000009f001b7220 */ /* 0x040fe20000410000 */
[----:B----4-:R-:W-:Y:S01]  /*c5a0*/  MOV R112, R137 ;  /* 0x0000008900707202 */ /* 0x010fe20000000f00 */
[----:B------:R-:W-:Y:S02]  /*c5b0*/  IMAD.MOV.U32 R161, RZ, RZ, R30 ;  /* 0x000000ffffa17224 */ /* 0x000fe400078e001e */
[C---:B------:R-:W-:Y:S01]  /*c5c0*/  FMUL.FTZ R30, R0.reuse, R162 ;  /* 0x000000a2001e7220 */ /* 0x040fe20000410000 */
[----:B------:R-:W-:Y:S01]  /*c5d0*/  MOV R162, R34 ;  /* 0x0000002200a27202 */ /* 0x000fe20000000f00 */
[----:B------:R4:W5:Y:S01]  /*c5e0*/  MUFU.EX2 R91, R20 ;  /* 0x00000014005b7308 */ /* 0x0009620000000800 */
[----:B------:R-:W-:Y:S01]  /*c5f0*/  FMUL.FTZ R31, R0, R163 ;  /* 0x000000a3001f7220 */ /* 0x000fe20000410000 */
[----:B------:R-:W-:Y:S01]  /*c600*/  MOV R163, R186 ;  /* 0x000000ba00a37202 */ /* 0x000fe20000000f00 */
[----:B-1----:R-:W-:Y:S01]  /*c610*/  FMUL.FTZ R12, R2, R144 ;  /* 0x00000090020c7220 */ /* 0x002fe20000410000 */
[----:B------:R-:W-:Y:S01]  /*c620*/  MOV R144, R58 ;  /* 0x0000003a00907202 */ /* 0x000fe20000000f00 */
[----:B------:R-:W-:Y:S02]  /*c630*/  IMAD.MOV.U32 R137, RZ, RZ, R90 ;  /* 0x000000ffff897224 */ /* 0x000fe400078e005a */
[--C-:B------:R-:W-:Y:S02]  /*c640*/  FFMA.FTZ R58, R57, c[0x0][0x2d0], -R94.reuse ;  /* 0x0000b400393a7a23 */ /* 0x100fe4000001085e */
[----:B------:R-:W-:Y:S01]  /*c650*/  FFMA.FTZ R62, R60, c[0x0][0x2d0], -R94 ;  /* 0x0000b4003c3e7a23 */ /* 0x000fe2000001085e */
[-C--:B------:R-:W-:Y:S01]  /*c660*/  HMMA.16816.F32 R12, R64, R22.reuse, R12 ;  /* 0x00000016400c723c */ /* 0x080fe2000000180c */
[----:B------:R1:W-:Y:S01]  /*c670*/  MUFU.EX2 R159, R40 ;  /* 0x00000028009f7308 */ /* 0x0003e20000000800 */
[----:B------:R-:W-:Y:S01]  /*c680*/  FMUL.FTZ R60, R2, R124 ;  /* 0x0000007c023c7220 */ /* 0x000fe20000410000 */
[----:B------:R-:W-:Y:S01]  /*c690*/  MOV R124, R144 ;  /* 0x00000090007c7202 */ /* 0x000fe20000000f00 */
[C---:B---3--:R-:W-:Y:S02]  /*c6a0*/  FMUL.FTZ R32, R69.reuse, R100 ;  /* 0x0000006445207220 */ /* 0x048fe40000410000 */
[----:B------:R-:W-:Y:S02]  /*c6b0*/  IMAD.MOV.U32 R144, RZ, RZ, R189 ;  /* 0x000000ffff907224 */ /* 0x000fe400078e00bd */
[C---:B------:R-:W-:Y:S01]  /*c6c0*/  HMMA.16816.F32 R16, R72.reuse, R22, R16 ;  /* 0x000000164810723c */ /* 0x040fe20000001810 */
[----:B------:R-:W-:Y:S02]  /*c6d0*/  FMUL.FTZ R34, R68, R102 ;  /* 0x0000006644227220 */ /* 0x000fe40000410000 */
[----:B------:R3:W-:Y:S01]  /*c6e0*/  MUFU.EX2 R100, R58 ;  /* 0x0000003a00647308 */ /* 0x0007e20000000800 */
[----:B------:R-:W-:Y:S02]  /*c6f0*/  FMUL.FTZ R42, R0, R106 ;  /* 0x0000006a002a7220 */ /* 0x000fe40000410000 */
[----:B----4-:R-:W-:Y:S01]  /*c700*/  FMUL.FTZ R20, R69, R152 ;  /* 0x0000009845147220 */ /* 0x010fe20000410000 */
[----:B-----5:R-:W-:Y:S01]  /*c710*/  MOV R114, R91 ;  /* 0x0000005b00727202 */ /* 0x020fe20000000f00 */
[C---:B------:R-:W-:Y:S01]  /*c720*/  FMUL.FTZ R22, R68.reuse, R154 ;  /* 0x0000009a44167220 */ /* 0x040fe20000410000 */
[----:B------:R-:W-:Y:S03]  /*c730*/  MOV R152, R133 ;  /* 0x0000008500987202 */ /* 0x000fe60000000f00 */
[----:B------:R-:W-:Y:S01]  /*c740*/  FMUL.FTZ R23, R68, R155 ;  /* 0x0000009b44177220 */ /* 0x000fe20000410000 */
[----:B------:R-:W-:Y:S01]  /*c750*/  MOV R155, R188 ;  /* 0x000000bc009b7202 */ /* 0x000fe20000000f00 */
[----:B------:R-:W-:Y:S01]  /*c760*/  IMAD.MOV.U32 R133, RZ, RZ, R187 ;  /* 0x000000ffff857224 */ /* 0x000fe200078e00bb */
[----:B------:R4:W-:Y:S01]  /*c770*/  MUFU.EX2 R153, R62 ;  /* 0x0000003e00997308 */ /* 0x0009e20000000800 */
[----:B------:R-:W-:Y:S02]  /*c780*/  IMAD.MOV.U32 R102, RZ, RZ, R184 ;  /* 0x000000ffff667224 */ /* 0x000fe400078e00b8 */
[----:B-1----:R-:W-:Y:S01]  /*c790*/  FMUL.FTZ R40, R2, R104 ;  /* 0x0000006802287220 */ /* 0x002fe20000410000 */
[-C--:B------:R-:W-:Y:S01]  /*c7a0*/  HMMA.16816.F32 R20, R72, R36.reuse, R20 ;  /* 0x000000244814723c */ /* 0x080fe20000001814 */
[----:B------:R-:W-:Y:S02]  /*c7b0*/  FMUL.FTZ R43, R0, R107 ;  /* 0x0000006b002b7220 */ /* 0x000fe40000410000 */
[----:B------:R-:W-:Y:S02]  /*c7c0*/  FMUL.FTZ R44, R2, R108 ;  /* 0x0000006c022c7220 */ /* 0x000fe40000410000 */
[C---:B------:R-:W-:Y:S02]  /*c7d0*/  FMUL.FTZ R46, R0.reuse, R110 ;  /* 0x0000006e002e7220 */ /* 0x040fe40000410000 */
[----:B------:R-:W-:Y:S01]  /*c7e0*/  FMUL.FTZ R47, R0, R111 ;  /* 0x0000006f002f7220 */ /* 0x000fe20000410000 */
[C---:B------:R-:W-:Y:S01]  /*c7f0*/  HMMA.16816.F32 R24, R64.reuse, R36, R24 ;  /* 0x000000244018723c */ /* 0x040fe20000001818 */
[----:B------:R-:W-:Y:S03]  /*c800*/  FMUL.FTZ R57, R2, R121 ;  /* 0x0000007902397220 */ /* 0x000fe60000410000 */
[C---:B---3--:R-:W-:Y:S02]  /*c810*/  FMUL.FTZ R58, R0.reuse, R122 ;  /* 0x0000007a003a7220 */ /* 0x048fe40000410000 */
[C---:B------:R-:W-:Y:S02]  /*c820*/  FMUL.FTZ R59, R0.reuse, R123 ;  /* 0x0000007b003b7220 */ /* 0x040fe40000410000 */
[-C--:B------:R-:W-:Y:S01]  /*c830*/  HMMA.16816.F32 R28, R64, R38.reuse, R28 ;  /* 0x00000026401c723c */ /* 0x080fe2000000181c */
[----:B------:R-:W-:Y:S03]  /*c840*/  FFMA.FTZ R36, R49, c[0x0][0x2d0], -R93 ;  /* 0x0000b40031247a23 */ /* 0x000fe6000001085d */
[C---:B------:R-:W-:Y:S01]  /*c850*/  FMUL.FTZ R37, R69.reuse, R165 ;  /* 0x000000a545257220 */ /* 0x040fe20000410000 */
[----:B------:R1:W-:Y:S01]  /*c860*/  MUFU.EX2 R160, R36 ;  /* 0x0000002400a07308 */ /* 0x0003e20000000800 */
[C---:B------:R-:W-:Y:S02]  /*c870*/  FMUL.FTZ R49, R69.reuse, R113 ;  /* 0x0000007145317220 */ /* 0x040fe40000410000 */
[C---:B------:R-:W-:Y:S01]  /*c880*/  HMMA.16816.F32 R32, R72.reuse, R38, R32 ;  /* 0x000000264820723c */ /* 0x040fe20000001820 */
[----:B------:R-:W-:Y:S03]  /*c890*/  IMAD.MOV.U32 R113, RZ, RZ, R95 ;  /* 0x000000ffff717224 */ /* 0x000fe600078e005f */
[----:B------:R-:W-:Y:S01]  /*c8a0*/  MOV R95, R80 ;  /* 0x00000050005f7202 */ /* 0x000fe20000000f00 */
[----:B----4-:R-:W-:Y:S01]  /*c8b0*/  FMUL.FTZ R62, R0, R126 ;  /* 0x0000007e003e7220 */ /* 0x010fe20000410000 */
[----:B------:R-:W3:Y:S01]  /*c8c0*/  LDSM.16.MT88.4 R80, [R213+0x900] ;  /* 0x00090000d550783b */ /* 0x000ee20000004200 */
[C---:B------:R-:W-:Y:S01]  /*c8d0*/  FMUL.FTZ R38, R68.reuse, R166 ;  /* 0x000000a644267220 */ /* 0x040fe20000410000 */
[----:B------:R4:W-:Y:S01]  /*c8e0*/  MUFU.EX2 R165, R88 ;  /* 0x0000005800a57308 */ /* 0x0009e20000000800 */
[----:B------:R-:W-:Y:S03]  /*c8f0*/  FMUL.FTZ R39, R68, R167 ;  /* 0x000000a744277220 */ /* 0x000fe60000410000 */
[----:B------:R-:W-:Y:S02]  /*c900*/  IMAD.MOV.U32 R147, RZ, RZ, R63 ;  /* 0x000000ffff937224 */ /* 0x000fe400078e003f */
[----:B------:R-:W-:Y:S02]  /*c910*/  FMUL.FTZ R63, R0, R127 ;  /* 0x0000007f003f7220 */ /* 0x000fe40000410000 */
[----:B------:R-:W-:Y:S01]  /*c920*/  IMAD.MOV.U32 R146, RZ, RZ, R142 ;  /* 0x000000ffff927224 */ /* 0x000fe200078e008e */
[----:B------:R-:W-:Y:S01]  /*c930*/  MOV R142, R190 ;  /* 0x000000be008e7202 */ /* 0x000fe20000000f00 */
[----:B------:R-:W-:Y:S01]  /*c940*/  IMAD.MOV.U32 R154, RZ, RZ, R132 ;  /* 0x000000ffff9a7224 */ /* 0x000fe200078e0084 */
[----:B------:R-:W-:Y:S01]  /*c950*/  MOV R132, R185 ;  /* 0x000000b900847202 */ /* 0x000fe20000000f00 */
[C---:B-1----:R-:W-:Y:S07]  /*c960*/  FMUL.FTZ R36, R69.reuse, R164 ;  /* 0x000000a445247220 */ /* 0x042fee0000410000 */
[-C--:B------:R-:W-:Y:S01]  /*c970*/  HMMA.16816.F32 R36, R72, R52.reuse, R36 ;  /* 0x000000344824723c */ /* 0x080fe20000001824 */
[----:B----4-:R-:W-:Y:S07]  /*c980*/  LDSM.16.MT88.4 R88, [R214+0x900] ;  /* 0x00090000d658783b */ /* 0x010fee0000004200 */
[C---:B------:R-:W-:Y:S07]  /*c990*/  HMMA.16816.F32 R40, R64.reuse, R52, R40 ;  /* 0x000000344028723c */ /* 0x040fee0000001828 */
[--C-:B------:R-:W-:Y:S01]  /*c9a0*/  FFMA.FTZ R52, R56, c[0x0][0x2d0], -R94.reuse ;  /* 0x0000b40038347a23 */ /* 0x100fe2000001085e */
[-C--:B------:R-:W-:Y:S01]  /*c9b0*/  HMMA.16816.F32 R44, R64, R54.reuse, R44 ;  /* 0x00000036402c723c */ /* 0x080fe2000000182c */
[----:B------:R-:W-:Y:S02]  /*c9c0*/  FMUL.FTZ R56, R2, R120 ;  /* 0x0000007802387220 */ /* 0x000fe40000410000 */
[----:B------:R1:W4:Y:S01]  /*c9d0*/  MUFU.EX2 R115, R52 ;  /* 0x0000003400737308 */ /* 0x0003220000000800 */
        /* <DEDUP_REMOVED lines=9> */
[----:B----4-:R-:W-:Y:S01]  /*ca70*/  F2FP.PACK_AB R77, R100, R115 ;  /* 0x00000073644d723e */ /* 0x010fe200000000ff */
[----:B------:R-:W1:Y:S01]  /*ca80*/  LDSM.16.MT88.4 R84, [R216+0x900] ;  /* 0x00090000d854783b */ /* 0x000e620000004200 */
[----:B------:R4:W5:Y:S04]  /*ca90*/  MUFU.EX2 R141, R76 ;  /* 0x0000004c008d7308 */ /* 0x0009680000000800 */
[C---:B------:R-:W-:Y:S02]  /*caa0*/  FMUL.FTZ R64, R69.reuse, R168 ;  /* 0x000000a845407220 */ /* 0x040fe40000410000 */
[----:B------:R-:W-:Y:S03]  /*cab0*/  FMUL.FTZ R65, R69, R169 ;  /* 0x000000a945417220 */ /* 0x000fe60000410000 */
[C---:B------:R-:W-:Y:S02]  /*cac0*/  FMUL.FTZ R66, R68.reuse, R170 ;  /* 0x000000aa44427220 */ /* 0x040fe40000410000 */
[----:B------:R-:W-:Y:S07]  /*cad0*/  FMUL.FTZ R67, R68, R171 ;  /* 0x000000ab44437220 */ /* 0x000fee0000410000 */
[----:B------:R-:W-:Y:S01]  /*cae0*/  HMMA.16816.F32 R64, R72, R78, R64 ;  /* 0x0000004e4840723c */ /* 0x000fe20000001840 */
[--C-:B----4-:R-:W-:Y:S06]  /*caf0*/  FFMA.FTZ R76, R197, c[0x0][0x2d0], -R71.reuse ;  /* 0x0000b400c54c7a23 */ /* 0x110fec0000010847 */
[----:B------:R-:W-:Y:S02]  /*cb00*/  F2FP.PACK_AB R74, R114, R162 ;  /* 0x000000a2724a723e */ /* 0x000fe400000000ff */
[----:B------:R-:W-:Y:S01]  /*cb10*/  F2FP.PACK_AB R75, R113, R161 ;  /* 0x000000a1714b723e */ /* 0x000fe200000000ff */
[----:B------:R4:W-:Y:S02]  /*cb20*/  MUFU.EX2 R167, R76 ;  /* 0x0000004c00a77308 */ /* 0x0009e40000000800 */
[----:B------:R-:W-:Y:S02]  /*cb30*/  F2FP.PACK_AB R72, R137, R158 ;  /* 0x0000009e8948723e */ /* 0x000fe400000000ff */
[----:B------:R-:W-:Y:S02]  /*cb40*/  F2FP.PACK_AB R73, R143, R157 ;  /* 0x0000009d8f49723e */ /* 0x000fe400000000ff */
[----:B------:R-:W-:Y:S02]  /*cb50*/  F2FP.PACK_AB R78, R112, R159 ;  /* 0x0000009f704e723e */ /* 0x000fe400000000ff */
[----:B-----5:R-:W-:Y:S03]  /*cb60*/  F2FP.PACK_AB R79, R141, R153 ;  /* 0x000000998d4f723e */ /* 0x020fe600000000ff */
[-C--:B---3--:R-:W-:Y:S01]  /*cb70*/  HMMA.16816.F32 R4, R72, R80.reuse, R4 ;  /* 0x000000504804723c */ /* 0x088fe20000001804 */
[--C-:B----4-:R-:W-:Y:S04]  /*cb80*/  FFMA.FTZ R76, R198, c[0x0][0x2d0], -R92.reuse ;  /* 0x0000b400c64c7a23 */ /* 0x110fe8000001085c */
[----:B------:R3:W-:Y:S02]  /*cb90*/  MUFU.EX2 R166, R76 ;  /* 0x0000004c00a67308 */ /* 0x0007e40000000800 */
[----:B---3--:R-:W-:Y:S07]  /*cba0*/  F2FP.PACK_AB R76, R160, R156 ;  /* 0x0000009ca04c723e */ /* 0x008fee00000000ff */
[C---:B------:R-:W-:Y:S07]  /*cbb0*/  HMMA.16816.F32 R8, R76.reuse, R80, R8 ;  /* 0x000000504c08723c */ /* 0x040fee0000001808 */
[--C-:B------:R-:W-:Y:S01]  /*cbc0*/  FFMA.FTZ R80, R203, c[0x0][0x2d0], -R71.reuse ;  /* 0x0000b400cb507a23 */ /* 0x100fe20000010847 */
[-C--:B------:R-:W-:Y:S03]  /*cbd0*/  HMMA.16816.F32 R12, R76, R82.reuse, R12 ;  /* 0x000000524c0c723c */ /* 0x080fe6000000180c */
[----:B------:R3:W4:Y:S05]  /*cbe0*/  MUFU.EX2 R101, R80 ;  /* 0x0000005000657308 */ /* 0x00072a0000000800 */
[C---:B------:R-:W-:Y:S08]  /*cbf0*/  HMMA.16816.F32 R16, R72.reuse, R82, R16 ;  /* 0x000000524810723c */ /* 0x040ff00000001810 */
[-C--:B-1----:R-:W-:Y:S08]  /*cc00*/  HMMA.16816.F32 R20, R72, R84.reuse, R20 ;  /* 0x000000544814723c */ /* 0x082ff00000001814 */
[C---:B------:R-:W-:Y:S01]  /*cc10*/  HMMA.16816.F32 R24, R76.reuse, R84, R24 ;  /* 0x000000544c18723c */ /* 0x040fe20000001818 */
[----:B---3--:R-:W-:Y:S06]  /*cc20*/  FFMA.FTZ R80, R204, c[0x0][0x2d0], -R71 ;  /* 0x0000b400cc507a23 */ /* 0x008fec0000010847 */
[----:B------:R-:W-:Y:S01]  /*cc30*/  FFMA.FTZ R84, R199, c[0x0][0x2d0], -R93 ;  /* 0x0000b400c7547a23 */ /* 0x000fe2000001085d */
[-C--:B------:R-:W-:Y:S01]  /*cc40*/  HMMA.16816.F32 R28, R76, R86.reuse, R28 ;  /* 0x000000564c1c723c */ /* 0x080fe2000000181c */
[----:B------:R1:W-:Y:S07]  /*cc50*/  MUFU.EX2 R204, R80 ;  /* 0x0000005000cc7308 */ /* 0x0003ee0000000800 */
[C---:B------:R-:W-:Y:S03]  /*cc60*/  HMMA.16816.F32 R32, R72.reuse, R86, R32 ;  /* 0x000000564820723c */ /* 0x040fe60000001820 */
[----:B------:R3:W-:Y:S05]  /*cc70*/  MUFU.EX2 R107, R84 ;  /* 0x00000054006b7308 */ /* 0x0007ea0000000800 */
[-C--:B------:R-:W-:Y:S08]  /*cc80*/  HMMA.16816.F32 R36, R72, R88.reuse, R36 ;  /* 0x000000584824723c */ /* 0x080ff00000001824 */
[C---:B------:R-:W-:Y:S01]  /*cc90*/  HMMA.16816.F32 R40, R76.reuse, R88, R40 ;  /* 0x000000584c28723c */ /* 0x040fe20000001828 */
[----:B-1----:R-:W-:Y:S03]  /*cca0*/  FFMA.FTZ R80, R205, c[0x0][0x2d0], -R92 ;  /* 0x0000b400cd507a23 */ /* 0x002fe6000001085c */
[----:B----4-:R-:W-:Y:S01]  /*ccb0*/  IMAD.MOV.U32 R205, RZ, RZ, R101 ;  /* 0x000000ffffcd7224 */ /* 0x010fe200078e0065 */
[----:B------:R1:W-:Y:S01]  /*ccc0*/  MUFU.EX2 R203, R80 ;  /* 0x0000005000cb7308 */ /* 0x0003e20000000800 */
[----:B------:R-:W-:Y:S02]  /*ccd0*/  IMAD.MOV.U32 R101, RZ, RZ, R95 ;  /* 0x000000ffff657224 */ /* 0x000fe400078e005f */
[-C--:B------:R-:W-:Y:S01]  /*cce0*/  HMMA.16816.F32 R44, R76, R90.reuse, R44 ;  /* 0x0000005a4c2c723c */ /* 0x080fe2000000182c */
[----:B------:R-:W-:Y:S03]  /*ccf0*/  FFMA.FTZ R88, R97, c[0x0][0x2d0], -R94 ;  /* 0x0000b40061587a23 */ /* 0x000fe6000001085e */
[--C-:B---3--:R-:W-:Y:S03]  /*cd00*/  FFMA.FTZ R84, R200, c[0x0][0x2d0], -R93.reuse ;  /* 0x0000b400c8547a23 */ /* 0x108fe6000001085d */
        /* <DEDUP_REMOVED lines=8> */
[--C-:B----4-:R-:W-:Y:S09]  /*cd90*/  FFMA.FTZ R84, R201, c[0x0][0x2d0], -R93.reuse ;  /* 0x0000b400c9547a23 */ /* 0x110ff2000001085d */
[----:B------:R4:W5:Y:S01]  /*cda0*/  MUFU.EX2 R105, R84 ;  /* 0x0000005400697308 */ /* 0x0009620000000800 */
[----:B-1----:R-:W-:Y:S09]  /*cdb0*/  FFMA.FTZ R80, R135, c[0x0][0x2d0], -R93 ;  /* 0x0000b40087507a23 */ /* 0x002ff2000001085d */
[----:B------:R1:W-:Y:S01]  /*cdc0*/  MUFU.EX2 R164, R80 ;  /* 0x0000005000a47308 */ /* 0x0003e20000000800 */
[----:B---3--:R-:W-:Y:S01]  /*cdd0*/  FFMA.FTZ R88, R232, c[0x0][0x2d0], -R92 ;  /* 0x0000b400e8587a23 */ /* 0x008fe2000001085c */
[----:B------:R-:W-:Y:S08]  /*cde0*/  MOV R232, R159 ;  /* 0x0000009f00e87202 */ /* 0x000ff00000000f00 */
[----:B------:R3:W-:Y:S01]  /*cdf0*/  MUFU.EX2 R109, R88 ;  /* 0x00000058006d7308 */ /* 0x0007e20000000800 */
[--C-:B----4-:R-:W-:Y:S01]  /*ce00*/  FFMA.FTZ R84, R207, c[0x0][0x2d0], -R71.reuse ;  /* 0x0000b400cf547a23 */ /* 0x110fe20000010847 */
[----:B------:R-:W-:Y:S08]  /*ce10*/  MOV R207, R147 ;  /* 0x0000009300cf7202 */ /* 0x000ff00000000f00 */
[----:B------:R4:W-:Y:S01]  /*ce20*/  MUFU.EX2 R201, R84 ;  /* 0x0000005400c97308 */ /* 0x0009e20000000800 */
[----:B-1----:R-:W1:Y:S08]  /*ce30*/  LDSM.16.MT88.4 R80, [R215+0x900] ;  /* 0x00090000d750783b */ /* 0x002e700000004200 */
[----:B---3--:R-:W-:Y:S01]  /*ce40*/  LDSM.16.MT88.4 R88, [R214+0x1100] ;  /* 0x00110000d658783b */ /* 0x008fe20000004200 */
[--C-:B----4-:R-:W-:Y:S04]  /*ce50*/  FFMA.FTZ R84, R96, c[0x0][0x2d0], -R94.reuse ;  /* 0x0000b40060547a23 */ /* 0x110fe8000001085e */
[----:B------:R3:W4:Y:S01]  /*ce60*/  MUFU.EX2 R104, R84 ;  /* 0x0000005400687308 */ /* 0x0007220000000800 */
[-C--:B-1----:R-:W-:Y:S08]  /*ce70*/  HMMA.16816.F32 R52, R72, R80.reuse, R52 ;  /* 0x000000504834723c */ /* 0x082ff00000001834 */
[C---:B------:R-:W-:Y:S01]  /*ce80*/  HMMA.16816.F32 R56, R76.reuse, R80, R56 ;  /* 0x000000504c38723c */ /* 0x040fe20000001838 */
[----:B---3--:R-:W1:Y:S06]  /*ce90*/  LDSM.16.MT88.4 R84, [R213+0x1100] ;  /* 0x00110000d554783b */ /* 0x008e6c0000004200 */
[----:B------:R-:W-:Y:S01]  /*cea0*/  FFMA.FTZ R80, R99, c[0x0][0x2d0], -R94 ;  /* 0x0000b40063507a23 */ /* 0x000fe2000001085e */
[-C--:B------:R-:W-:Y:S03]  /*ceb0*/  HMMA.16816.F32 R60, R76, R82.reuse, R60 ;  /* 0x000000524c3c723c */ /* 0x080fe6000000183c */
[----:B------:R3:W2:Y:S04]  /*cec0*/  MUFU.EX2 R198, R80 ;  /* 0x0000005000c67308 */ /* 0x0006a80000000800 */
[----:B------:R-:W-:Y:S01]  /*ced0*/  FFMA.FTZ R76, R208, c[0x0][0x2d0], -R71 ;  /* 0x0000b400d04c7a23 */ /* 0x000fe20000010847 */
[----:B------:R-:W-:Y:S01]  /*cee0*/  HMMA.16816.F32 R64, R72, R82, R64 ;  /* 0x000000524840723c */ /* 0x000fe20000001840 */
[----:B------:R-:W-:Y:S03]  /*cef0*/  MOV R208, R149 ;  /* 0x0000009500d07202 */ /* 0x000fe60000000f00 */
[----:B-----5:R-:W-:Y:S01]  /*cf00*/  F2FP.PACK_AB R78, R105, R106 ;  /* 0x0000006a694e723e */ /* 0x020fe200000000ff */
[----:B------:R5:W-:Y:S01]  /*cf10*/  MUFU.EX2 R111, R76 ;  /* 0x0000004c006f7308 */ /* 0x000be20000000800 */
[----:B----4-:R-:W-:Y:S01]  /*cf20*/  F2FP.PACK_AB R77, R200, R104 ;  /* 0x00000068c84d723e */ /* 0x010fe200000000ff */
[----:B------:R-:W-:Y:S01]  /*cf30*/  IMAD.MOV.U32 R149, RZ, RZ, R145 ;  /* 0x000000ffff957224 */ /* 0x000fe200078e0091 */
[----:B------:R-:W-:Y:S04]  /*cf40*/  F2FP.PACK_AB R72, R167, R208 ;  /* 0x000000d0a748723e */ /* 0x000fe800000000ff */
[----:B------:R-:W-:Y:S02]  /*cf50*/  F2FP.PACK_AB R73, R165, R166 ;  /* 0x000000a6a549723e */ /* 0x000fe400000000ff */
[----:B------:R-:W-:Y:S02]  /*cf60*/  F2FP.PACK_AB R74, R204, R205 ;  /* 0x000000cdcc4a723e */ /* 0x000fe400000000ff */
[----:B------:R-:W-:Y:S02]  /*cf70*/  F2FP.PACK_AB R75, R202, R203 ;  /* 0x000000cbca4b723e */ /* 0x000fe400000000ff */
[----:B------:R-:W-:Y:S01]  /*cf80*/  MOV R145, R140 ;  /* 0x0000008c00917202 */ /* 0x000fe20000000f00 */
[----:B---3--:R-:W3:Y:S01]  /*cf90*/  LDSM.16.MT88.4 R80, [R216+0x1100] ;  /* 0x00110000d850783b */ /* 0x008ee20000004200 */
[----:B--2---:R-:W-:Y:S01]  /*cfa0*/  F2FP.PACK_AB R79, R198, R199 ;  /* 0x000000c7c64f723e */ /* 0x004fe200000000ff */
[----:B------:R-:W-:Y:S02]  /*cfb0*/  IMAD.MOV.U32 R140, RZ, RZ, R134 ;  /* 0x000000ffff8c7224 */ /* 0x000fe400078e0086 */
[-C--:B-1----:R-:W-:Y:S01]  /*cfc0*/  HMMA.16816.F32 R4, R72, R84.reuse, R4 ;  /* 0x000000544804723c */ /* 0x082fe20000001804 */
[----:B-----5:R-:W-:Y:S02]  /*cfd0*/  FFMA.FTZ R76, R210, c[0x0][0x2d0], -R92 ;  /* 0x0000b400d24c7a23 */ /* 0x020fe4000001085c */
[----:B------:R-:W-:Y:S02]  /*cfe0*/  IMAD.MOV.U32 R210, RZ, RZ, R100 ;  /* 0x000000ffffd27224 */ /* 0x000fe400078e0064 */
[----:B------:R1:W-:Y:S02]  /*cff0*/  MUFU.EX2 R110, R76 ;  /* 0x0000004c006e7308 */ /* 0x0003e40000000800 */
[----:B-1----:R-:W-:Y:S07]  /*d000*/  F2FP.PACK_AB R76, R107, R164 ;  /* 0x000000a46b4c723e */ /* 0x002fee00000000ff */
[C---:B------:R-:W-:Y:S07]  /*d010*/  HMMA.16816.F32 R8, R76.reuse, R84, R8 ;  /* 0x000000544c08723c */ /* 0x040fee0000001808 */
[--C-:B------:R-:W-:Y:S01]  /*d020*/  FFMA.FTZ R84, R234, c[0x0][0x2d0], -R71.reuse ;  /* 0x0000b400ea547a23 */ /* 0x100fe20000010847 */
[-C--:B------:R-:W-:Y:S03]  /*d030*/  HMMA.16816.F32 R12, R76, R86.reuse, R12 ;  /* 0x000000564c0c723c */ /* 0x080fe6000000180c */
[----:B------:R1:W-:Y:S05]  /*d040*/  MUFU.EX2 R197, R84 ;  /* 0x0000005400c57308 */ /* 0x0003ea0000000800 */
[C---:B------:R-:W-:Y:S08]  /*d050*/  HMMA.16816.F32 R16, R72.reuse, R86, R16 ;  /* 0x000000564810723c */ /* 0x040ff00000001810 */
[-C--:B---3--:R-:W-:Y:S08]  /*d060*/  HMMA.16816.F32 R20, R72, R80.reuse, R20 ;  /* 0x000000504814723c */ /* 0x088ff00000001814 */
[C---:B------:R-:W-:Y:S01]  /*d070*/  HMMA.16816.F32 R24, R76.reuse, R80, R24 ;  /* 0x000000504c18723c */ /* 0x040fe20000001818 */
[----:B-1----:R-:W-:Y:S06]  /*d080*/  FFMA.FTZ R84, R235, c[0x0][0x2d0], -R71 ;  /* 0x0000b400eb547a23 */ /* 0x002fec0000010847 */
        /* <DEDUP_REMOVED lines=10> */
[----:B------:R1:W-:Y:S02]  /*d130*/  MUFU.EX2 R194, R84 ;  /* 0x0000005400c27308 */ /* 0x0003e40000000800 */
[----:B------:R-:W-:Y:S01]  /*d140*/  FFMA.FTZ R88, R173, c[0x0][0x2d0], -R94 ;  /* 0x0000b400ad587a23 */ /* 0x000fe2000001085e */
[-C--:B------:R-:W-:Y:S01]  /*d150*/  HMMA.16816.F32 R44, R76, R90.reuse, R44 ;  /* 0x0000005a4c2c723c */ /* 0x080fe2000000182c */
[----:B--2---:R-:W-:Y:S03]  /*d160*/  FFMA.FTZ R80, R211, c[0x0][0x2d0], -R93 ;  /* 0x0000b400d3507a23 */ /* 0x004fe6000001085d */
[----:B------:R-:W-:Y:S03]  /*d170*/  IMAD.MOV.U32 R211, RZ, RZ, R137 ;  /* 0x000000ffffd37224 */ /* 0x000fe600078e0089 */
[----:B------:R2:W-:Y:S01]  /*d180*/  MUFU.EX2 R119, R88 ;  /* 0x0000005800777308 */ /* 0x0005e20000000800 */
[C---:B------:R-:W-:Y:S09]  /*d190*/  HMMA.16816.F32 R48, R72.reuse, R90, R48 ;  /* 0x0000005a4830723c */ /* 0x040ff20000001830 */
[----:B------:R3:W-:Y:S03]  /*d1a0*/  MUFU.EX2 R193, R80 ;  /* 0x0000005000c17308 */ /* 0x0007e60000000800 */
[----:B-1----:R-:W-:Y:S01]  /*d1b0*/  FFMA.FTZ R84, R237, c[0x0][0x2d0], -R92 ;  /* 0x0000b400ed547a23 */ /* 0x002fe2000001085c */
[----:B------:R-:W-:Y:S01]  /*d1c0*/  MOV R237, R232 ;  /* 0x000000e800ed7202 */ /* 0x000fe20000000f00 */
[----:B------:R-:W-:Y:S05]  /*d1d0*/  IMAD.MOV.U32 R232, RZ, RZ, R112 ;  /* 0x000000ffffe87224 */ /* 0x000fea00078e0070 */
        /* <DEDUP_REMOVED lines=9> */
[----:B---3--:R-:W-:Y:S01]  /*d270*/  FFMA.FTZ R80, R233, c[0x0][0x2d0], -R93 ;  /* 0x0000b400e9507a23 */ /* 0x008fe2000001085d */
[----:B------:R-:W-:Y:S08]  /*d280*/  MOV R233, R139 ;  /* 0x0000008b00e97202 */ /* 0x000ff00000000f00 */
[----:B------:R3:W4:Y:S01]  /*d290*/  MUFU.EX2 R192, R80 ;  /* 0x0000005000c07308 */ /* 0x0007220000000800 */
[----:B--2---:R-:W-:Y:S01]  /*d2a0*/  LDSM.16.MT88.4 R88, [R214+0x1900] ;  /* 0x00190000d658783b */ /* 0x004fe20000004200 */
[-C--:B-1----:R-:W-:Y:S08]  /*d2b0*/  HMMA.16816.F32 R52, R72, R84.reuse, R52 ;  /* 0x000000544834723c */ /* 0x082ff00000001834 */
[C---:B------:R-:W-:Y:S01]  /*d2c0*/  HMMA.16816.F32 R56, R76.reuse, R84, R56 ;  /* 0x000000544c38723c */ /* 0x040fe20000001838 */
[--C-:B---3--:R-:W-:Y:S03]  /*d2d0*/  FFMA.FTZ R80, R238, c[0x0][0x2d0], -R71.reuse ;  /* 0x0000b400ee507a23 */ /* 0x108fe60000010847 */
[----:B------:R-:W-:Y:S01]  /*d2e0*/  IMAD.MOV.U32 R238, RZ, RZ, R140 ;  /* 0x000000ffffee7224 */ /* 0x000fe200078e008c */
[----:B------:R1:W-:Y:S02]  /*d2f0*/  MUFU.EX2 R190, R80 ;  /* 0x0000005000be7308 */ /* 0x0003e40000000800 */
[--C-:B------:R-:W-:Y:S01]  /*d300*/  FFMA.FTZ R84, R175, c[0x0][0x2d0], -R94.reuse ;  /* 0x0000b400af547a23 */ /* 0x100fe2000001085e */
[-C--:B------:R-:W-:Y:S07]  /*d310*/  HMMA.16816.F32 R60, R76, R86.reuse, R60 ;  /* 0x000000564c3c723c */ /* 0x080fee000000183c */
[--C-:B------:R-:W-:Y:S01]  /*d320*/  FFMA.FTZ R76, R239, c[0x0][0x2d0], -R71.reuse ;  /* 0x0000b400ef4c7a23 */ /* 0x100fe20000010847 */
[----:B------:R-:W-:Y:S01]  /*d330*/  HMMA.16816.F32 R64, R72, R86, R64 ;  /* 0x000000564840723c */ /* 0x000fe20000001840 */
[----:B------:R-:W2:Y:S03]  /*d340*/  MUFU.EX2 R188, R84 ;  /* 0x0000005400bc7308 */ /* 0x000ea60000000800 */
[----:B----4-:R-:W-:Y:S02]  /*d350*/  F2FP.PACK_AB R78, R192, R191 ;  /* 0x000000bfc04e723e */ /* 0x010fe400000000ff */
[----:B------:R-:W-:Y:S02]  /*d360*/  MOV R239, R142 ;  /* 0x0000008e00ef7202 */ /* 0x000fe40000000f00 */
        /* <DEDUP_REMOVED lines=9> */
[--C-:B---3--:R-:W-:Y:S07]  /*d400*/  FFMA.FTZ R76, R240, c[0x0][0x2d0], -R92.reuse ;  /* 0x0000b400f04c7a23 */ /* 0x108fee000001085c */
        /* <DEDUP_REMOVED lines=36> */
[----:B--2---:R-:W-:Y:S01]  /*d650*/  FFMA.FTZ R88, R102, c[0x0][0x2d0], -R92 ;  /* 0x0000b40066587a23 */ /* 0x004fe2000001085c */
[----:B------:R-:W-:Y:S08]  /*d660*/  MOV R102, R132 ;  /* 0x0000008400667202 */ /* 0x000ff00000000f00 */
        /* <DEDUP_REMOVED lines=25> */
[----:B---3--:R-:W-:Y:S01]  /*d800*/  FFMA.FTZ R76, R252, c[0x0][0x2d0], -R92 ;  /* 0x0000b400fc4c7a23 */ /* 0x008fe2000001085c */
[----:B----4-:R-:W-:Y:S03]  /*d810*/  F2FP.PACK_AB R168, R135, R173 ;  /* 0x000000ad87a8723e */ /* 0x010fe600000000ff */
[----:B------:R1:W3:Y:S02]  /*d820*/  MUFU.EX2 R134, R76 ;  /* 0x0000004c00867308 */ /* 0x0002e40000000800 */
[----:B-1----:R-:W-:Y:S02]  /*d830*/  F2FP.PACK_AB R76, R121, R116 ;  /* 0x00000074794c723e */ /* 0x002fe400000000ff */
[----:B---3--:R-:W-:Y:S05]  /*d840*/  F2FP.PACK_AB R169, R132, R134 ;  /* 0x0000008684a9723e */ /* 0x008fea00000000ff */
[C---:B------:R-:W-:Y:S07]  /*d850*/  HMMA.16816.F32 R8, R76.reuse, R84, R8 ;  /* 0x000000544c08723c */ /* 0x040fee0000001808 */
[--C-:B------:R-:W-:Y:S01]  /*d860*/  FFMA.FTZ R84, R101, c[0x0][0x2d0], -R71.reuse ;  /* 0x0000b40065547a23 */ /* 0x100fe20000010847 */
[-C--:B------:R-:W-:Y:S01]  /*d870*/  HMMA.16816.F32 R12, R76, R86.reuse, R12 ;  /* 0x000000564c0c723c */ /* 0x080fe2000000180c */
[----:B------:R-:W-:Y:S03]  /*d880*/  FFMA.FTZ R71, R155, c[0x0][0x2d0], -R71 ;  /* 0x0000b4009b477a23 */ /* 0x000fe60000010847 */
[----:B------:R-:W-:Y:S01]  /*d890*/  IMAD.MOV.U32 R155, RZ, RZ, R154 ;  /* 0x000000ffff9b7224 */ /* 0x000fe200078e009a */
[----:B------:R-:W-:Y:S01]  /*d8a0*/  MOV R154, R152 ;  /* 0x00000098009a7202 */ /* 0x000fe20000000f00 */
[----:B------:R-:W-:Y:S01]  /*d8b0*/  IMAD.MOV.U32 R152, RZ, RZ, R151 ;  /* 0x000000ffff987224 */ /* 0x000fe200078e0097 */
[----:B------:R-:W-:Y:S01]  /*d8c0*/  MOV R151, R150 ;  /* 0x0000009600977202 */ /* 0x000fe20000000f00 */
[C---:B------:R-:W-:Y:S01]  /*d8d0*/  HMMA.16816.F32 R16, R72.reuse, R86, R16 ;  /* 0x000000564810723c */ /* 0x040fe20000001810 */
[----:B------:R-:W-:Y:S02]  /*d8e0*/  IMAD.MOV.U32 R150, RZ, RZ, R131 ;  /* 0x000000ffff967224 */ /* 0x000fe400078e0083 */
[----:B------:R1:W-:Y:S01]  /*d8f0*/  MUFU.EX2 R131, R71 ;  /* 0x0000004700837308 */ /* 0x0003e20000000800 */
[----:B------:R-:W-:Y:S01]  /*d900*/  IMAD.MOV.U32 R101, RZ, RZ, R163 ;  /* 0x000000ffff657224 */ /* 0x000fe200078e00a3 */
[----:B------:R-:W-:Y:S01]  /*d910*/  MOV R159, R151 ;  /* 0x00000097009f7202 */ /* 0x000fe20000000f00 */
[----:B------:R-:W-:Y:S01]  /*d920*/  IMAD.MOV.U32 R235, RZ, RZ, R154 ;  /* 0x000000ffffeb7224 */ /* 0x000fe200078e009a */
[----:B------:R-:W-:Y:S01]  /*d930*/  MOV R154, R149 ;  /* 0x00000095009a7202 */ /* 0x000fe20000000f00 */
[-C--:B--2---:R-:W-:Y:S01]  /*d940*/  HMMA.16816.F32 R20, R72, R80.reuse, R20 ;  /* 0x000000504814723c */ /* 0x084fe20000001814 */
[----:B------:R-:W-:Y:S03]  /*d950*/  MOV R163, R133 ;  /* 0x0000008500a37202 */ /* 0x000fe60000000f00 */
[----:B------:R-:W-:Y:S01]  /*d960*/  MOV R234, R155 ;  /* 0x0000009b00ea7202 */ /* 0x000fe20000000f00 */
[----:B------:R-:W2:Y:S01]  /*d970*/  MUFU.EX2 R133, R84 ;  /* 0x0000005400857308 */ /* 0x000ea20000000800 */
[----:B------:R-:W-:Y:S02]  /*d980*/  MOV R155, R152 ;  /* 0x00000098009b7202 */ /* 0x000fe40000000f00 */
[----:B------:R-:W-:Y:S01]  /*d990*/  MOV R152, R148 ;  /* 0x0000009400987202 */ /* 0x000fe20000000f00 */
[C---:B------:R-:W-:Y:S03]  /*d9a0*/  HMMA.16816.F32 R24, R76.reuse, R80, R24 ;  /* 0x000000504c18723c */ /* 0x040fe60000001818 */
[----:B------:R-:W-:Y:S02]  /*d9b0*/  MOV R240, R152 ;  /* 0x0000009800f07202 */ /* 0x000fe40000000f00 */
[----:B------:R-:W-:Y:S03]  /*d9c0*/  MOV R152, R144 ;  /* 0x0000009000987202 */ /* 0x000fe60000000f00 */
[-C--:B------:R-:W-:Y:S01]  /*d9d0*/  HMMA.16816.F32 R28, R76, R82.reuse, R28 ;  /* 0x000000524c1c723c */ /* 0x080fe2000000181c */
[--C-:B-1----:R-:W-:Y:S03]  /*d9e0*/  FFMA.FTZ R71, R124, c[0x0][0x2d0], -R92.reuse ;  /* 0x0000b4007c477a23 */ /* 0x102fe6000001085c */
[----:B------:R-:W-:Y:S01]  /*d9f0*/  FFMA.FTZ R92, R103, c[0x0][0x2d0], -R92 ;  /* 0x0000b400675c7a23 */ /* 0x000fe2000001085c */
[----:B------:R-:W3:Y:S01]  /*da00*/  LDL.LU R124, [R1+0xc] ;  /* 0x00000c00017c7983 */ /* 0x000ee20000300800 */
[----:B------:R1:W-:Y:S02]  /*da10*/  MUFU.EX2 R99, R71 ;  /* 0x0000004700637308 */ /* 0x0003e40000000800 */
[C---:B------:R-:W-:Y:S01]  /*da20*/  HMMA.16816.F32 R32, R72.reuse, R82, R32 ;  /* 0x000000524820723c */ /* 0x040fe20000001820 */
[----:B------:R-:W4:Y:S03]  /*da30*/  LDL.LU R83, [R1+0x10] ;  /* 0x0000100001537983 */ /* 0x000f260000300800 */
[----:B--2---:R-:W-:Y:S01]  /*da40*/  F2FP.PACK_AB R170, R131, R133 ;  /* 0x0000008583aa723e */ /* 0x004fe200000000ff */
[----:B------:R-:W2:Y:S03]  /*da50*/  LDSM.16.MT88.4 R84, [R215+0x2100] ;  /* 0x00210000d754783b */ /* 0x000ea60000004200 */
[-C--:B------:R-:W-:Y:S01]  /*da60*/  HMMA.16816.F32 R36, R72, R88.reuse, R36 ;  /* 0x000000584824723c */ /* 0x080fe20000001824 */
[----:B------:R-:W5:Y:S07]  /*da70*/  MUFU.EX2 R98, R92 ;  /* 0x0000005c00627308 */ /* 0x000f6e0000000800 */
[C---:B------:R-:W-:Y:S01]  /*da80*/  HMMA.16816.F32 R40, R76.reuse, R88, R40 ;  /* 0x000000584c28723c */ /* 0x040fe20000001828 */
[--C-:B-1----:R-:W-:Y:S07]  /*da90*/  FFMA.FTZ R71, R102, c[0x0][0x2d0], -R93.reuse ;  /* 0x0000b40066477a23 */ /* 0x102fee000001085d */
[-C--:B------:R-:W-:Y:S01]  /*daa0*/  HMMA.16816.F32 R44, R76, R90.reuse, R44 ;  /* 0x0000005a4c2c723c */ /* 0x080fe2000000182c */
[----:B------:R1:W-:Y:S07]  /*dab0*/  MUFU.EX2 R97, R71 ;  /* 0x0000004700617308 */ /* 0x0003ee0000000800 */
[C---:B------:R-:W-:Y:S01]  /*dac0*/  HMMA.16816.F32 R48, R72.reuse, R90, R48 ;  /* 0x0000005a4830723c */ /* 0x040fe20000001830 */
[----:B-----5:R-:W-:Y:S07]  /*dad0*/  F2FP.PACK_AB R171, R98, R99 ;  /* 0x0000006362ab723e */ /* 0x020fee00000000ff */
[-C--:B--2---:R-:W-:Y:S01]  /*dae0*/  HMMA.16816.F32 R52, R72, R84.reuse, R52 ;  /* 0x000000544834723c */ /* 0x084fe20000001834 */
[--C-:B-1----:R-:W-:Y:S02]  /*daf0*/  FFMA.FTZ R71, R101, c[0x0][0x2d0], -R93.reuse ;  /* 0x0000b40065477a23 */ /* 0x102fe4000001085d */
[----:B------:R-:W-:Y:S05]  /*db00*/  LDSM.16.MT88.4 R100, [R216+0x2900] ;  /* 0x00290000d864783b */ /* 0x000fea0000004200 */
[C---:B------:R-:W-:Y:S01]  /*db10*/  HMMA.16816.F32 R56, R76.reuse, R84, R56 ;  /* 0x000000544c38723c */ /* 0x040fe20000001838 */
[----:B------:R1:W-:Y:S07]  /*db20*/  MUFU.EX2 R92, R71 ;  /* 0x00000047005c7308 */ /* 0x0003ee0000000800 */
[-C--:B------:R-:W-:Y:S08]  /*db30*/  HMMA.16816.F32 R60, R76, R86.reuse, R60 ;  /* 0x000000564c3c723c */ /* 0x080ff0000000183c */
[----:B------:R-:W-:Y:S01]  /*db40*/  HMMA.16816.F32 R64, R72, R86, R64 ;  /* 0x000000564840723c */ /* 0x000fe20000001840 */
[--C-:B-1----:R-:W-:Y:S03]  /*db50*/  FFMA.FTZ R71, R163, c[0x0][0x2d0], -R93.reuse ;  /* 0x0000b400a3477a23 */ /* 0x102fe6000001085d */
[----:B------:R-:W-:Y:S01]  /*db60*/  IMAD.MOV.U32 R163, RZ, RZ, R150 ;  /* 0x000000ffffa37224 */ /* 0x000fe200078e0096 */
[----:B------:R1:W-:Y:S01]  /*db70*/  MUFU.EX2 R82, R71 ;  /* 0x0000004700527308 */ /* 0x0003e20000000800 */
[----:B------:R-:W-:Y:S01]  /*db80*/  FFMA.FTZ R93, R183, c[0x0][0x2d0], -R93 ;  /* 0x0000b400b75d7a23 */ /* 0x000fe2000001085d */
[----:B------:R-:W2:Y:S01]  /*db90*/  LDSM.16.MT88.4 R148, [R213+0x2900] ;  /* 0x00290000d594783b */ /* 0x000ea20000004200 */
[----:B------:R-:W-:Y:S04]  /*dba0*/  FFMA.FTZ R69, R69, R125, R163 ;  /* 0x0000007d45457223 */ /* 0x000fe800000100a3 */
[----:B------:R-:W-:Y:S01]  /*dbb0*/  IMAD.MOV.U32 R163, RZ, RZ, R154 ;  /* 0x000000ffffa37224 */ /* 0x000fe200078e009a */
[----:B------:R-:W-:Y:S02]  /*dbc0*/  MOV R154, R145 ;  /* 0x00000091009a7202 */ /* 0x000fe40000000f00 */
[----:B------:R-:W5:Y:S01]  /*dbd0*/  MUFU.EX2 R93, R93 ;  /* 0x0000005d005d7308 */ /* 0x000f620000000800 */
[--C-:B-1----:R-:W-:Y:S09]  /*dbe0*/  FFMA.FTZ R71, R178, c[0x0][0x2d0], -R94.reuse ;  /* 0x0000b400b2477a23 */ /* 0x102ff2000001085e */
[----:B------:R1:W-:Y:S01]  /*dbf0*/  MUFU.EX2 R80, R71 ;  /* 0x0000004700507308 */ /* 0x0003e20000000800 */
[----:B-----5:R-:W-:Y:S01]  /*dc00*/  F2FP.PACK_AB R126, R93, R82 ;  /* 0x000000525d7e723e */ /* 0x020fe200000000ff */
[--C-:B-1----:R-:W-:Y:S08]  /*dc10*/  FFMA.FTZ R71, R179, c[0x0][0x2d0], -R94.reuse ;  /* 0x0000b400b3477a23 */ /* 0x102ff0000001085e */
[----:B------:R1:W5:Y:S02]  /*dc20*/  MUFU.EX2 R81, R71 ;  /* 0x0000004700517308 */ /* 0x0003640000000800 */
[--C-:B-1----:R-:W-:Y:S01]  /*dc30*/  FFMA.FTZ R71, R180, c[0x0][0x2d0], -R94.reuse ;  /* 0x0000b400b4477a23 */ /* 0x102fe2000001085e */
[----:B-----5:R-:W-:Y:S01]  /*dc40*/  F2FP.PACK_AB R125, R81, R80 ;  /* 0x00000050517d723e */ /* 0x020fe200000000ff */
[----:B------:R-:W-:Y:S02]  /*dc50*/  FFMA.FTZ R94, R70, c[0x0][0x2d0], -R94 ;  /* 0x0000b400465e7a23 */ /* 0x000fe4000001085e */
[----:B------:R-:W5:Y:S04]  /*dc60*/  LDL.LU R70, [R1+0x14] ;  /* 0x0000140001467983 */ /* 0x000f680000300800 */
[----:B------:R-:W-:Y:S10]  /*dc70*/  MUFU.EX2 R71, R71 ;  /* 0x0000004700477308 */ /* 0x000ff40000000800 */
[----:B------:R-:W1:Y:S02]  /*dc80*/  MUFU.EX2 R94, R94 ;  /* 0x0000005e005e7308 */ /* 0x000e640000000800 */
[----:B-1----:R-:W-:Y:S01]  /*dc90*/  F2FP.PACK_AB R127, R94, R71 ;  /* 0x000000475e7f723e */ /* 0x002fe200000000ff */
[----:B---3--:R-:W-:Y:S01]  /*dca0*/  FFMA.FTZ R68, R68, R124, R159 ;  /* 0x0000007c44447223 */ /* 0x008fe2000001009f */
[----:B------:R-:W-:Y:S02]  /*dcb0*/  F2FP.PACK_AB R124, R92, R97 ;  /* 0x000000615c7c723e */ /* 0x000fe400000000ff */
[----:B------:R-:W-:Y:S01]  /*dcc0*/  MOV R159, R138 ;  /* 0x0000008a009f7202 */ /* 0x000fe20000000f00 */
[----:B----4-:R-:W-:Y:S01]  /*dcd0*/  FFMA.FTZ R2, R2, R83, R155 ;  /* 0x0000005302027223 */ /* 0x010fe2000001009b */
[-C--:B--2---:R-:W-:Y:S01]  /*dce0*/  HMMA.16816.F32 R136, R168, R148.reuse, R4 ;  /* 0x00000094a888723c */ /* 0x084fe20000001804 */
[----:B------:R-:W-:Y:S02]  /*dcf0*/  IMAD.MOV.U32 R155, RZ, RZ, R146 ;  /* 0x000000ffff9b7224 */ /* 0x000fe400078e0092 */
[----:B------:R-:W-:Y:S04]  /*dd00*/  FADD.FTZ R2, R240, R2 ;  /* 0x00000002f0027221 */ /* 0x000fe80000010000 */
[----:B------:R-:W-:Y:S01]  /*dd10*/  FADD.FTZ R4, R235, R69 ;  /* 0x00000045eb047221 */ /* 0x000fe20000010000 */
[----:B------:R-:W-:Y:S01]  /*dd20*/  MOV R235, R114 ;  /* 0x0000007200eb7202 */ /* 0x000fe20000000f00 */
[----:B------:R-:W-:Y:S01]  /*dd30*/  FADD.FTZ R6, R234, R68 ;  /* 0x00000044ea067221 */ /* 0x000fe20000010000 */
[C---:B------:R-:W-:Y:S02]  /*dd40*/  HMMA.16816.F32 R140, R124.reuse, R148, R8 ;  /* 0x000000947c8c723c */ /* 0x040fe40000001808 */
[----:B------:R-:W-:Y:S01]  /*dd50*/  FADD.FTZ R4, R207, R4 ;  /* 0x00000004cf047221 */ /* 0x000fe20000010000 */
[----:B------:R-:W-:Y:S01]  /*dd60*/  MOV R234, R113 ;  /* 0x0000007100ea7202 */ /* 0x000fe20000000f00 */
[----:B------:R-:W-:Y:S01]  /*dd70*/  FADD.FTZ R6, R155, R6 ;  /* 0x000000069b067221 */ /* 0x000fe20000010000 */
[----:B------:R-:W1:Y:S01]  /*dd80*/  LDSM.16.MT88.4 R112, [R214+0x2900] ;  /* 0x00290000d670783b */ /* 0x000e620000004200 */
[----:B------:R-:W-:Y:S01]  /*dd90*/  FADD.FTZ R5, R154, R2 ;  /* 0x000000029a057221 */ /* 0x000fe20000010000 */
[----:B------:R-:W-:Y:S01]  /*dda0*/  MOV R207, R153 ;  /* 0x0000009900cf7202 */ /* 0x000fe20000000f00 */
[----:B------:R-:W-:Y:S01]  /*ddb0*/  FADD.FTZ R4, R239, R4 ;  /* 0x00000004ef047221 */ /* 0x000fe20000010000 */
[-C--:B------:R-:W-:Y:S03]  /*ddc0*/  HMMA.16816.F32 R144, R124, R150.reuse, R12 ;  /* 0x000000967c90723c */ /* 0x080fe6000000180c */
[----:B------:R-:W-:Y:S02]  /*ddd0*/  FADD.FTZ R2, R238, R6 ;  /* 0x00000006ee027221 */ /* 0x000fe40000010000 */
[----:B------:R-:W-:Y:S03]  /*dde0*/  FADD.FTZ R6, R158, R4 ;  /* 0x000000049e067221 */ /* 0x000fe60000010000 */
[C---:B------:R-:W-:Y:S01]  /*ddf0*/  HMMA.16816.F32 R148, R168.reuse, R150, R16 ;  /* 0x00000096a894723c */ /* 0x040fe20000001810 */
[----:B-----5:R-:W-:Y:S03]  /*de00*/  FFMA.FTZ R8, R0, R70, R152 ;  /* 0x0000004600087223 */ /* 0x020fe60000010098 */
        /* <DEDUP_REMOVED lines=80> */
[----:B------:R-:W-:Y:S01]  /*e310*/  FADD.FTZ R2, R134, R8 ;  /* 0x0000000886027221 */ /* 0x000fe20000010000 */
[----:B------:R-:W-:Y:S01]  /*e320*/  MOV R134, R3 ;  /* 0x0000000300867202 */ /* 0x000fe20000000f00 */
[----:B------:R-:W-:Y:S02]  /*e330*/  FADD.FTZ R4, R95, R4 ;  /* 0x000000045f047221 */ /* 0x000fe40000010000 */
[----:B------:R-:W-:Y:S02]  /*e340*/  FADD.FTZ R0, R97, R9 ;  /* 0x0000000961007221 */ /* 0x000fe40000010000 */
[----:B------:R-:W-:Y:S03]  /*e350*/  FADD.FTZ R5, R135, R5 ;  /* 0x0000000587057221 */ /* 0x000fe60000010000 */
[----:B------:R-:W-:Y:S01]  /*e360*/  FADD.FTZ R8, R132, R2 ;  /* 0x0000000284087221 */ /* 0x000fe20000010000 */
[----:B------:R-:W-:Y:S01]  /*e370*/  MOV R132, R129 ;  /* 0x0000008100847202 */ /* 0x000fe20000000f00 */
        /* <DEDUP_REMOVED lines=18> */
.L_x_996:
        /* <DEDUP_REMOVED lines=23> */
.L_x_1015:
[----:B------:R-:W-:Y:S02]  /*e610*/  ULDC UR11, c[0x0][0x32c] ;  /* 0x0000cb00000b7ab9 */ /* 0x000fe40000000800 */
[----:B------:R-:W-:Y:S02]  /*e620*/  UISETP.NE.AND UP2, UPT, UR11, 0x1, UPT ;  /* 0x000000010b00788c */ /* 0x000fe4000bf45270 */
[----:B------:R-:W-:Y:S02]  /*e630*/  ULDC.64 UR14, c[0x0][0x330] ;  /* 0x0000cc00000e7ab9 */ /* 0x000fe40000000a00 */
[----:B------:R-:W-:-:S07]  /*e640*/  UIMAD.WIDE.U32 UR16, UR6, UR14, URZ ;  /* 0x0000000e061072a5 */ /* 0x000fce000f8e003f */
[----:B------:R-:W-:Y:S02]  /*e650*/  @UP2 UMOV UR11, UR17 ;  /* 0x00000011000b2c82 */ /* 0x000fe40008000000 */
[----:B------:R-:W-:-:S03]  /*e660*/  @UP2 USHF.R.U32.HI UR6, URZ, UR15, UR11 ;  /* 0x0000000f3f062299 */ /* 0x000fc6000801160b */
.L_x_1016:
[----:B------:R-:W-:Y:S02]  /*e670*/  ULDC UR11, c[0x0][0x32c] ;  /* 0x0000cb00000b7ab9 */ /* 0x000fe40000000800 */
[----:B------:R-:W-:-:S04]  /*e680*/  UIMAD UR11, UR6, UR11, URZ ;  /* 0x0000000b060b72a4 */ /* 0x000fc8000f8e023f */
[----:B------:R-:W-:-:S04]  /*e690*/  UISETP.LT.AND UP2, UPT, UR5, UR11, UPT ;  /* 0x0000000b0500728c */ /* 0x000fc8000bf41270 */
[----:B------:R-:W-:-:S04]  /*e6a0*/  USEL UR5, UR5, UR11, !UP2 ;  /* 0x0000000b05057287 */ /* 0x000fc8000d000000 */
.L_x_1014:
        /* <DEDUP_REMOVED lines=16> */
.L_x_1018:
[----:B------:R-:W-:Y:S04]  /*e7b0*/  DEPBAR.LE SB0, 0x0 ;  /* 0x000080000000791a */ /* 0x000fe80000000000 */
[----:B------:R-:W-:Y:S01]  /*e7c0*/  BAR.SYNC.DEFER_BLOCKING 0x0 ;  /* 0x0000000000007b1d */ /* 0x000fe20000010000 */
[C---:B------:R-:W-:Y:S02]  /*e7d0*/  ISETP.LT.AND P2, PT, R230.reuse, UR4, PT ;  /* 0x00000004e6007c0c */ /* 0x040fe4000bf41270 */
[C---:B------:R-:W-:Y:S02]  /*e7e0*/  ISETP.GT.AND P4, PT, R230.reuse, UR4, PT ;  /* 0x00000004e6007c0c */ /* 0x040fe4000bf84270 */
[C---:B------:R-:W-:Y:S09]  /*e7f0*/  IADD3 R229, R230.reuse, -0x1, RZ ;  /* 0xffffffffe6e57810 */ /* 0x040ff20007ffe0ff */
[----:B------:R-:W-:Y:S01]  /*e800*/  @!P2 SHF.R.S32.HI R2, RZ, 0x1f, R230 ;  /* 0x0000001fff02a819 */ /* 0x000fe200000114e6 */
[----:B------:R-:W-:Y:S04]  /*e810*/  @!P2 IMAD.WIDE.U32 R128, R230, c[0x0][0x208], RZ ;  /* 0x00008200e680aa25 */ /* 0x000fe800078e00ff */
[----:B------:R-:W-:Y:S04]  /*e820*/  @!P2 IMAD R2, R2, c[0x0][0x208], RZ ;  /* 0x000082000202aa24 */ /* 0x000fe800078e02ff */
[----:B------:R-:W-:Y:S01]  /*e830*/  @!P2 IMAD R2, R230, c[0x0][0x20c], R2 ;  /* 0x00008300e602aa24 */ /* 0x000fe200078e0202 */
[----:B------:R-:W2:Y:S04]  /*e840*/  LDL.64 R202, [R1+0x38] ;  /* 0x0000380001ca7983 */ /* 0x000ea80000100a00 */
[----:B------:R-:W-:Y:S02]  /*e850*/  @!P2 IADD3 R129, R129, R2, RZ ;  /* 0x000000028181a210 */ /* 0x000fe40007ffe0ff */
[----:B------:R-:W3:Y:S06]  /*e860*/  LDL.64 R200, [R1+0x40] ;  /* 0x0000400001c87983 */ /* 0x000eec0000100a00 */
[----:B------:R-:W-:Y:S08]  /*e870*/  LDSM.16.M88.4 R96, [R219+0x6100] ;  /* 0x00610000db60783b */ /* 0x000ff00000000200 */
[----:B------:R-:W1:Y:S08]  /*e880*/  LDSM.16.M88.4 R16, [R212+0x3100] ;  /* 0x00310000d410783b */ /* 0x000e700000000200 */
[----:B------:R-:W4:Y:S08]  /*e890*/  LDSM.16.M88.4 R92, [R219+0x8100] ;  /* 0x00810000db5c783b */ /* 0x000f300000000200 */
[----:B------:R-:W5:Y:S08]  /*e8a0*/  LDSM.16.M88.4 R32, [R212+0x3900] ;  /* 0x00390000d420783b */ /* 0x000f700000000200 */
[----:B------:R-:W3:Y:S06]  /*e8b0*/  LDL.64 R232, [R1+0x30] ;  /* 0x0000300001e87983 */ /* 0x000eec0000100a00 */
[----:B------:R-:W5:Y:S08]  /*e8c0*/  LDSM.16.M88.4 R48, [R212+0x4100] ;  /* 0x00410000d430783b */ /* 0x000f700000000200 */
[----:B------:R-:W5:Y:S01]  /*e8d0*/  LDSM.16.M88.4 R64, [R212+0x4900] ;  /* 0x00490000d440783b */ /* 0x000f620000000200 */
        /* <DEDUP_REMOVED lines=8> */
[-C--:B-----5:R-:W-:Y:S07]  /*e960*/  HMMA.16816.F32 R20, R96, R32.reuse, RZ ;  /* 0x000000206014723c */ /* 0x0a0fee00000018ff */
[----:B------:R-:W5:Y:S01]  /*e970*/  LDSM.16.M88.4 R184, [R222+0x8100] ;  /* 0x00810000deb8783b */ /* 0x000f620000000200 */
        /* <DEDUP_REMOVED lines=26> */
[C---:B-----5:R-:W-:Y:S08]  /*eb20*/  HMMA.16816.F32 R8, R184.reuse, R180, R8 ;  /* 0x000000b4b808723c */ /* 0x060ff00000001808 */
        /* <DEDUP_REMOVED lines=42> */
[----:B------:R4:W-:Y:S07]  /*edd0*/  @!P2 LDGSTS.E.BYPASS.LTC128B.128 [R231+0x2900], [R192.64], !P3 ;  /* 0x02900000c0e7afae */ /* 0x0009ee000d901d6c */
        /* <DEDUP_REMOVED lines=60> */
[----:B-----5:R-:W-:Y:S04]  /*f1a0*/  FMNMX.FTZ R128, R8, R134, !PT ;  /* 0x0000008608807209 */ /* 0x020fe80007810000 */
        /* <DEDUP_REMOVED lines=181> */
[----:B-----5:R-:W-:Y:S01]  /*fd00*/  @P4 MOV R7, R235 ;  /* 0x000000eb00074202 */ /* 0x020fe20000000f00 */
        /* <DEDUP_REMOVED lines=73> */
[----:B-----5:R-:W-:Y:S01]  /*101a0*/  @P4 SHF.L.U64.HI R12, R249, 0x5, R250 ;  /* 0x00000005f90c4819 */ /* 0x020fe200000102fa */
        /* <DEDUP_REMOVED lines=19> */
[----:B-----5:R-:W-:Y:S01]  /*102e0*/  @P4 IADD3 R8, P1, R10, R13, RZ ;  /* 0x0000000d0a084210 */ /* 0x020fe20007f3e0ff */
[C---:B------:R-:W-:Y:S02]  /*102f0*/  FMUL.FTZ R122, R0.reuse, R122 ;  /* 0x0000007a007a7220 */ /* 0x040fe40000410000 */
[----:B------:R-:W-:Y:S01]  /*10300*/  FMUL.FTZ R123, R0, R123 ;  /* 0x0000007b007b7220 */ /* 0x000fe20000410000 */
[----:B------:R-:W-:Y:S01]  /*10310*/  @P4 IADD3 R6, P0, R8, R13, RZ ;  /* 0x0000000d08064210 */ /* 0x000fe20007f1e0ff */
[C---:B------:R-:W-:Y:S01]  /*10320*/  FMUL.FTZ R126, R0.reuse, R126 ;  /* 0x0000007e007e7220 */ /* 0x040fe20000410000 */
[----:B------:R5:W5:Y:S01]  /*10330*/  MUFU.EX2 R184, R15 ;  /* 0x0000000f00b87308 */ /* 0x000b620000000800 */
[C---:B------:R-:W-:Y:S02]  /*10340*/  FMUL.FTZ R127, R0.reuse, R127 ;  /* 0x0000007f007f7220 */ /* 0x040fe40000410000 */
        /* <DEDUP_REMOVED lines=9> */
[-C--:B------:R-:W-:Y:S01]  /*103e0*/  @P4 IADD3 R4, P1, R6, R13.reuse, RZ ;  /* 0x0000000d06044210 */ /* 0x080fe20007f3e0ff */
[--C-:B------:R-:W-:Y:S01]  /*103f0*/  FFMA.FTZ R80, R80, c[0x0][0x2d0], -R180.reuse ;  /* 0x0000b40050507a23 */ /* 0x100fe200000108b4 */
[-C--:B------:R-:W-:Y:S01]  /*10400*/  @P4 IADD3.X R7, R9, R12.reuse, RZ, P0, !PT ;  /* 0x0000000c09074210 */ /* 0x080fe200007fe4ff */
[----:B------:R4:W-:Y:S01]  /*10410*/  @P4 LDGSTS.E.BYPASS.LTC128B.128 [R231+0x4100], [R8.64], !P3 ;  /* 0x0410000008e74fae */ /* 0x0009e2000d901d6c */
[----:B------:R-:W-:Y:S01]  /*10420*/  @P4 IADD3 R10, P0, R4, R13, RZ ;  /* 0x0000000d040a4210 */ /* 0x000fe20007f1e0ff */
[----:B------:R4:W-:Y:S01]  /*10430*/  MUFU.EX2 R206, R28 ;  /* 0x0000001c00ce7308 */ /* 0x0009e20000000800 */
[-C--:B------:R-:W-:Y:S01]  /*10440*/  @P4 IADD3.X R5, R7, R12.reuse, RZ, P1, !PT ;  /* 0x0000000c07054210 */ /* 0x080fe20000ffe4ff */
[----:B------:R-:W-:Y:S02]  /*10450*/  FMUL.FTZ R13, R131, R145 ;  /* 0x00000091830d7220 */ /* 0x000fe40000410000 */
[----:B-----5:R-:W-:Y:S01]  /*10460*/  FMUL.FTZ R15, R0, R147 ;  /* 0x00000093000f7220 */ /* 0x020fe20000410000 */
[----:B------:R-:W-:Y:S01]  /*10470*/  @P4 IADD3.X R11, R5, R12, RZ, P0, !PT ;  /* 0x0000000c050b4210 */ /* 0x000fe200007fe4ff */
[----:B------:R5:W-:Y:S01]  /*10480*/  @P4 LDGSTS.E.BYPASS.LTC128B.128 [R231+0x4900], [R6.64], !P3 ;  /* 0x0490000006e74fae */ /* 0x000be2000d901d6c */
[----:B------:R-:W-:Y:S01]  /*10490*/  FMUL.FTZ R12, R131, R144 ;  /* 0x00000090830c7220 */ /* 0x000fe20000410000 */
[----:B------:R-:W-:Y:S01]  /*104a0*/  ISETP.GT.AND P0, PT, R230, UR5, PT ;  /* 0x00000005e6007c0c */ /* 0x000fe2000bf04270 */
[----:B------:R-:W-:Y:S01]  /*104b0*/  FFMA.FTZ R81, R81, c[0x0][0x2d0], -R180 ;  /* 0x0000b40051517a23 */ /* 0x000fe200000108b4 */
[----:B------:R5:W-:Y:S01]  /*104c0*/  MUFU.EX2 R211, R34 ;  /* 0x0000002200d37308 */ /* 0x000be20000000800 */
[--C-:B------:R-:W-:Y:S01]  /*104d0*/  FFMA.FTZ R70, R70, c[0x0][0x2d0], -R181.reuse ;  /* 0x0000b40046467a23 */ /* 0x100fe200000108b5 */
[----:B------:R-:W-:Y:S01]  /*104e0*/  MOV R230, R229 ;  /* 0x000000e500e67202 */ /* 0x000fe20000000f00 */
[----:B-1----:R-:W-:Y:S01]  /*104f0*/  FMUL.FTZ R22, R132, R154 ;  /* 0x0000009a84167220 */ /* 0x002fe20000410000 */
[----:B------:R1:W-:Y:S01]  /*10500*/  @P4 LDGSTS.E.BYPASS.LTC128B.128 [R231+0x5100], [R4.64], !P3 ;  /* 0x0510000004e74fae */ /* 0x0003e2000d901d6c */
[--C-:B------:R-:W-:Y:S02]  /*10510*/  FFMA.FTZ R71, R71, c[0x0][0x2d0], -R181.reuse ;  /* 0x0000b40047477a23 */ /* 0x100fe400000108b5 */
[--C-:B------:R-:W-:Y:S02]  /*10520*/  FFMA.FTZ R82, R82, c[0x0][0x2d0], -R181.reuse ;  /* 0x0000b40052527a23 */ /* 0x100fe400000108b5 */
[----:B------:R-:W-:Y:S01]  /*10530*/  FFMA.FTZ R83, R83, c[0x0][0x2d0], -R181 ;  /* 0x0000b40053537a23 */ /* 0x000fe200000108b5 */
[----:B------:R1:W-:Y:S01]  /*10540*/  MUFU.EX2 R233, R33 ;  /* 0x0000002100e97308 */ /* 0x0003e20000000800 */
[--C-:B------:R-:W-:Y:S01]  /*10550*/  FFMA.FTZ R72, R72, c[0x0][0x2d0], -R135.reuse ;  /* 0x0000b40048487a23 */ /* 0x100fe20000010887 */
[----:B------:R1:W-:Y:S01]  /*10560*/  @P4 LDGSTS.E.BYPASS.LTC128B.128 [R231+0x5900], [R10.64], !P3 ;  /* 0x059000000ae74fae */ /* 0x0003e2000d901d6c */
[--C-:B------:R-:W-:Y:S02]  /*10570*/  FFMA.FTZ R73, R73, c[0x0][0x2d0], -R135.reuse ;  /* 0x0000b40049497a23 */ /* 0x100fe40000010887 */
[C---:B----4-:R-:W-:Y:S01]  /*10580*/  FMUL.FTZ R8, R131.reuse, R140 ;  /* 0x0000008c83087220 */ /* 0x050fe20000410000 */
[----:B------:R-:W-:Y:S01]  /*10590*/  F2FP.PACK_AB R140, R238, R237 ;  /* 0x000000edee8c723e */ /* 0x000fe200000000ff */
[----:B------:R-:W-:Y:S01]  /*105a0*/  FMUL.FTZ R9, R131, R141 ;  /* 0x0000008d83097220 */ /* 0x000fe20000410000 */
[----:B------:R-:W-:Y:S01]  /*105b0*/  F2FP.PACK_AB R141, R186, R183 ;  /* 0x000000b7ba8d723e */ /* 0x000fe200000000ff */
[--C-:B------:R-:W-:Y:S01]  /*105c0*/  FFMA.FTZ R28, R27, c[0x0][0x2d0], -R2.reuse ;  /* 0x0000b4001b1c7a23 */ /* 0x100fe20000010802 */
[----:B------:R-:W4:Y:S01]  /*105d0*/  LDSM.16.MT88.4 R172, [R213+0x100] ;  /* 0x00010000d5ac783b */ /* 0x000f220000004200 */
[----:B------:R1:W1:Y:S01]  /*105e0*/  MUFU.EX2 R232, R35 ;  /* 0x0000002300e87308 */ /* 0x0002620000000800 */
[----:B------:R-:W-:Y:S02]  /*105f0*/  FMUL.FTZ R27, R0, R163 ;  /* 0x000000a3001b7220 */ /* 0x000fe40000410000 */
[----:B-----5:R-:W-:Y:S01]  /*10600*/  FMUL.FTZ R6, R132, R138 ;  /* 0x0000008a84067220 */ /* 0x020fe20000410000 */
[----:B------:R-:W-:Y:S01]  /*10610*/  F2FP.PACK_AB R138, R248, R246 ;  /* 0x000000f6f88a723e */ /* 0x000fe200000000ff */
[----:B------:R-:W-:Y:S01]  /*10620*/  FMUL.FTZ R7, R132, R139 ;  /* 0x0000008b84077220 */ /* 0x000fe20000410000 */
[----:B------:R-:W-:Y:S01]  /*10630*/  F2FP.PACK_AB R139, R244, R245 ;  /* 0x000000f5f48b723e */ /* 0x000fe200000000ff */
[----:B------:R-:W5:Y:S01]  /*10640*/  LDSM.16.MT88.4 R176, [R216+0x100] ;  /* 0x00010000d8b0783b */ /* 0x000f620000004200 */
[C---:B------:R-:W-:Y:S02]  /*10650*/  FMUL.FTZ R34, R0.reuse, R158 ;  /* 0x0000009e00227220 */ /* 0x040fe40000410000 */
[----:B-1----:R-:W-:Y:S01]  /*10660*/  FMUL.FTZ R4, R133, R136 ;  /* 0x0000008885047220 */ /* 0x002fe20000410000 */
[----:B------:R-:W-:Y:S01]  /*10670*/  F2FP.PACK_AB R136, R247, R241 ;  /* 0x000000f1f788723e */ /* 0x000fe200000000ff */
[----:B------:R-:W-:Y:S01]  /*10680*/  FMUL.FTZ R5, R133, R137 ;  /* 0x0000008985057220 */ /* 0x000fe20000410000 */
[----:B------:R-:W-:Y:S01]  /*10690*/  F2FP.PACK_AB R137, R243, R240 ;  /* 0x000000f0f389723e */ /* 0x000fe200000000ff */
[----:B------:R-:W-:Y:S01]  /*106a0*/  MUFU.EX2 R196, R44 ;  /* 0x0000002c00c47308 */ /* 0x000fe20000000800 */
[----:B------:R-:W1:Y:S01]  /*106b0*/  LDSM.16.MT88.4 R144, [R214+0x100] ;  /* 0x00010000d690783b */ /* 0x000e620000004200 */
[----:B------:R-:W-:Y:S02]  /*106c0*/  FMUL.FTZ R33, R131, R157 ;  /* 0x0000009d83217220 */ /* 0x000fe40000410000 */
[----:B------:R-:W-:Y:S01]  /*106d0*/  FMUL.FTZ R10, R0, R142 ;  /* 0x0000008e000a7220 */ /* 0x000fe20000410000 */
[----:B------:R-:W-:Y:S01]  /*106e0*/  F2FP.PACK_AB R142, R242, R239 ;  /* 0x000000eff28e723e */ /* 0x000fe200000000ff */
[----:B------:R-:W-:Y:S01]  /*106f0*/  FMUL.FTZ R11, R0, R143 ;  /* 0x0000008f000b7220 */ /* 0x000fe20000410000 */
[----:B------:R-:W-:Y:S01]  /*10700*/  F2FP.PACK_AB R143, R184, R185 ;  /* 0x000000b9b88f723e */ /* 0x000fe200000000ff */
[--C-:B------:R-:W-:Y:S01]  /*10710*/  FFMA.FTZ R76, R76, c[0x0][0x2d0], -R135.reuse ;  /* 0x0000b4004c4c7a23 */ /* 0x100fe20000010887 */
[----:B------:R-:W1:Y:S01]  /*10720*/  LDSM.16.MT88.4 R148, [R215+0x100] ;  /* 0x00010000d794783b */ /* 0x000e620000004200 */
[----:B------:R-:W-:Y:S01]  /*10730*/  MUFU.EX2 R195, R45 ;  /* 0x0000002d00c37308 */ /* 0x000fe20000000800 */
[----:B------:R-:W-:Y:S02]  /*10740*/  FMUL.FTZ R35, R0, R159 ;  /* 0x0000009f00237220 */ /* 0x000fe40000410000 */
[----:B------:R-:W-:Y:S02]  /*10750*/  FFMA.FTZ R77, R77, c[0x0][0x2d0], -R135 ;  /* 0x0000b4004d4d7a23 */ /* 0x000fe40000010887 */
[--C-:B------:R-:W-:Y:S02]  /*10760*/  FFMA.FTZ R74, R74, c[0x0][0x2d0], -R2.reuse ;  /* 0x0000b4004a4a7a23 */ /* 0x100fe40000010802 */
[----:B------:R-:W0:Y:S01]  /*10770*/  LDGDEPBAR ;  /* 0x00000000000079af */ /* 0x000e220000000000 */
[--C-:B------:R-:W-:Y:S02]  /*10780*/  FFMA.FTZ R75, R75, c[0x0][0x2d0], -R2.reuse ;  /* 0x0000b4004b4b7a23 */ /* 0x100fe40000010802 */
[----:B------:R-:W-:Y:S01]  /*10790*/  MUFU.EX2 R193, R53 ;  /* 0x0000003500c17308 */ /* 0x000fe20000000800 */
[--C-:B------:R-:W-:Y:S02]  /*107a0*/  FFMA.FTZ R78, R78, c[0x0][0x2d0], -R2.reuse ;  /* 0x0000b4004e4e7a23 */ /* 0x100fe40000010802 */
[----:B------:R-:W-:Y:S01]  /*107b0*/  FFMA.FTZ R79, R79, c[0x0][0x2d0], -R2 ;  /* 0x0000b4004f4f7a23 */ /* 0x000fe20000010802 */
[-C--:B----4-:R-:W-:Y:S06]  /*107c0*/  HMMA.16816.F32 R4, R136, R172.reuse, R4 ;  /* 0x000000ac8804723c */ /* 0x090fec0000001804 */
[----:B------:R-:W-:Y:S01]  /*107d0*/  MUFU.EX2 R190, R54 ;  /* 0x0000003600be7308 */ /* 0x000fe20000000800 */
[--C-:B------:R-:W-:Y:S01]  /*107e0*/  FFMA.FTZ R84, R84, c[0x0][0x2d0], -R180.reuse ;  /* 0x0000b40054547a23 */ /* 0x100fe200000108b4 */
[C---:B------:R-:W-:Y:S04]  /*107f0*/  HMMA.16816.F32 R8, R140.reuse, R172, R8 ;  /* 0x000000ac8c08723c */ /* 0x040fe80000001808 */
[--C-:B------:R-:W-:Y:S02]  /*10800*/  FFMA.FTZ R85, R85, c[0x0][0x2d0], -R180.reuse ;  /* 0x0000b40055557a23 */ /* 0x100fe400000108b4 */
[----:B------:R-:W-:Y:S02]  /*10810*/  FFMA.FTZ R96, R96, c[0x0][0x2d0], -R180 ;  /* 0x0000b40060607a23 */ /* 0x000fe400000108b4 */
[----:B------:R-:W-:Y:S01]  /*10820*/  MUFU.EX2 R172, R46 ;  /* 0x0000002e00ac7308 */ /* 0x000fe20000000800 */
[-C--:B------:R-:W-:Y:S03]  /*10830*/  HMMA.16816.F32 R12, R140, R174.reuse, R12 ;  /* 0x000000ae8c0c723c */ /* 0x080fe6000000180c */
[--C-:B------:R-:W-:Y:S02]  /*10840*/  FFMA.FTZ R86, R86, c[0x0][0x2d0], -R181.reuse ;  /* 0x0000b40056567a23 */ /* 0x100fe400000108b5 */
[--C-:B------:R-:W-:Y:S03]  /*10850*/  FFMA.FTZ R87, R87, c[0x0][0x2d0], -R181.reuse ;  /* 0x0000b40057577a23 */ /* 0x100fe600000108b5 */
[C---:B------:R-:W-:Y:S01]  /*10860*/  HMMA.16816.F32 R16, R136.reuse, R174, R16 ;  /* 0x000000ae8810723c */ /* 0x040fe20000001810 */
[----:B------:R4:W-:Y:S03]  /*10870*/  MUFU.EX2 R207, R25 ;  /* 0x0000001900cf7308 */ /* 0x0009e60000000800 */
[----:B------:R-:W-:Y:S02]  /*10880*/  FFMA.FTZ R98, R98, c[0x0][0x2d0], -R181 ;  /* 0x0000b40062627a23 */ /* 0x000fe400000108b5 */
[--C-:B------:R-:W-:Y:S02]  /*10890*/  FFMA.FTZ R92, R92, c[0x0][0x2d0], -R135.reuse ;  /* 0x0000b4005c5c7a23 */ /* 0x100fe40000010887 */
[-C--:B-----5:R-:W-:Y:S03]  /*108a0*/  HMMA.16816.F32 R20, R136, R176.reuse, R20 ;  /* 0x000000b08814723c */ /* 0x0a0fe60000001814 */
[----:B------:R5:W1:Y:S01]  /*108b0*/  MUFU.EX2 R208, R24 ;  /* 0x0000001800d07308 */ /* 0x000a620000000800 */
[--C-:B------:R-:W-:Y:S02]  /*108c0*/  FFMA.FTZ R90, R90, c[0x0][0x2d0], -R2.reuse ;  /* 0x0000b4005a5a7a23 */ /* 0x100fe40000010802 */
[--C-:B------:R-:W-:Y:S02]  /*108d0*/  FFMA.FTZ R91, R91, c[0x0][0x2d0], -R2.reuse ;  /* 0x0000b4005b5b7a23 */ /* 0x100fe40000010802 */
[C---:B------:R-:W-:Y:S04]  /*108e0*/  HMMA.16816.F32 R32, R140.reuse, R176, R32 ;  /* 0x000000b08c20723c */ /* 0x040fe80000001820 */
[--C-:B------:R-:W-:Y:S01]  /*108f0*/  FFMA.FTZ R94, R94, c[0x0][0x2d0], -R2.reuse ;  /* 0x0000b4005e5e7a23 */ /* 0x100fe20000010802 */
[----:B------:R1:W-:Y:S01]  /*10900*/  MUFU.EX2 R182, R26 ;  /* 0x0000001a00b67308 */ /* 0x0003e20000000800 */
[----:B------:R-:W-:Y:S02]  /*10910*/  FFMA.FTZ R2, R95, c[0x0][0x2d0], -R2 ;  /* 0x0000b4005f027a23 */ /* 0x000fe40000010802 */
[--C-:B------:R-:W-:Y:S04]  /*10920*/  FFMA.FTZ R88, R88, c[0x0][0x2d0], -R135.reuse ;  /* 0x0000b40058587a23 */ /* 0x100fe80000010887 */
[----:B----4-:R-:W-:Y:S02]  /*10930*/  FMUL.FTZ R25, R131, R161 ;  /* 0x000000a183197220 */ /* 0x010fe40000410000 */
[----:B------:R-:W-:Y:S01]  /*10940*/  FFMA.FTZ R89, R89, c[0x0][0x2d0], -R135 ;  /* 0x0000b40059597a23 */ /* 0x000fe20000010887 */
[----:B------:R4:W-:Y:S01]  /*10950*/  MUFU.EX2 R175, R28 ;  /* 0x0000001c00af7308 */ /* 0x0009e20000000800 */
[----:B------:R-:W-:Y:S01]  /*10960*/  MOV R135, R3 ;  /* 0x0000000300877202 */ /* 0x000fe20000000f00 */
[C---:B-----5:R-:W-:Y:S02]  /*10970*/  FMUL.FTZ R24, R131.reuse, R160 ;  /* 0x000000a083187220 */ /* 0x060fe40000410000 */
[----:B------:R-:W-:Y:S06]  /*10980*/  FFMA.FTZ R131, R131, R252, R237 ;  /* 0x000000fc83837223 */ /* 0x000fec00000100ed */
[----:B------:R5:W-:Y:S01]  /*10990*/  MUFU.EX2 R174, R30 ;  /* 0x0000001e00ae7308 */ /* 0x000be20000000800 */
[C---:B-1----:R-:W-:Y:S02]  /*109a0*/  FMUL.FTZ R26, R0.reuse, R162 ;  /* 0x000000a2001a7220 */ /* 0x042fe40000410000 */
[----:B------:R-:W-:Y:S07]  /*109b0*/  FFMA.FTZ R0, R0, R251, R183 ;  /* 0x000000fb00007223 */ /* 0x000fee00000100b7 */
[----:B------:R1:W1:Y:S01]  /*109c0*/  MUFU.EX2 R205, R29 ;  /* 0x0000001d00cd7308 */ /* 0x0002620000000800 */
[-C--:B------:R-:W-:Y:S03]  /*109d0*/  HMMA.16816.F32 R24, R140, R178.reuse, R24 ;  /* 0x000000b28c18723c */ /* 0x080fe60000001818 */
[----:B----4-:R-:W-:Y:S02]  /*109e0*/  FMUL.FTZ R28, R133, R164 ;  /* 0x000000a4851c7220 */ /* 0x010fe40000410000 */
[----:B------:R-:W-:Y:S03]  /*109f0*/  FADD.FTZ R0, R186, R0 ;  /* 0x00000000ba007221 */ /* 0x000fe60000010000 */
[C---:B------:R-:W-:Y:S01]  /*10a00*/  HMMA.16816.F32 R100, R136.reuse, R178, R100 ;  /* 0x000000b28864723c */ /* 0x040fe20000001864 */
[----:B------:R4:W-:Y:S03]  /*10a10*/  MUFU.EX2 R204, R36 ;  /* 0x0000002400cc7308 */ /* 0x0009e60000000800 */
[----:B------:R-:W-:Y:S02]  /*10a20*/  FADD.FTZ R0, R185, R0 ;  /* 0x00000000b9007221 */ /* 0x000fe40000010000 */
[C---:B-----5:R-:W-:Y:S05]  /*10a30*/  FMUL.FTZ R30, R132.reuse, R166 ;  /* 0x000000a6841e7220 */ /* 0x060fea0000410000 */
[----:B------:R5:W-:Y:S01]  /*10a40*/  MUFU.EX2 R203, R37 ;  /* 0x0000002500cb7308 */ /* 0x000be20000000800 */
[C---:B-1----:R-:W-:Y:S09]  /*10a50*/  FMUL.FTZ R29, R133.reuse, R165 ;  /* 0x000000a5851d7220 */ /* 0x042ff20000410000 */
[----:B------:R1:W-:Y:S01]  /*10a60*/  MUFU.EX2 R189, R55 ;  /* 0x0000003700bd7308 */ /* 0x0003e20000000800 */
[-C--:B------:R-:W-:Y:S03]  /*10a70*/  HMMA.16816.F32 R28, R136, R144.reuse, R28 ;  /* 0x00000090881c723c */ /* 0x080fe6000000181c */
[C---:B----4-:R-:W-:Y:S05]  /*10a80*/  FMUL.FTZ R36, R133.reuse, R168 ;  /* 0x000000a885247220 */ /* 0x050fea0000410000 */
[C---:B------:R-:W-:Y:S01]  /*10a90*/  HMMA.16816.F32 R104, R140.reuse, R144, R104 ;  /* 0x000000908c68723c */ /* 0x040fe20000001868 */
[----:B------:R-:W-:Y:S03]  /*10aa0*/  MUFU.EX2 R191, R64 ;  /* 0x0000004000bf7308 */ /* 0x000fe60000000800 */
[C---:B-----5:R-:W-:Y:S04]  /*10ab0*/  FMUL.FTZ R37, R133.reuse, R169 ;  /* 0x000000a985257220 */ /* 0x060fe80000410000 */
[-C--:B------:R-:W-:Y:S03]  /*10ac0*/  HMMA.16816.F32 R108, R140, R146.reuse, R108 ;  /* 0x000000928c6c723c */ /* 0x080fe6000000186c */
[----:B------:R-:W-:Y:S01]  /*10ad0*/  MUFU.EX2 R192, R65 ;  /* 0x0000004100c07308 */ /* 0x000fe20000000800 */
[----:B---3--:R-:W-:Y:S01]  /*10ae0*/  FFMA.FTZ R133, R133, R153, R241 ;  /* 0x0000009985857223 */ /* 0x008fe200000100f1 */
[----:B-1----:R-:W-:Y:S03]  /*10af0*/  LDSM.16.MT88.4 R52, [R216+0x1100] ;  /* 0x00110000d834783b */ /* 0x002fe60000004200 */
[C---:B------:R-:W-:Y:S05]  /*10b00*/  HMMA.16816.F32 R112, R136.reuse, R146, R112 ;  /* 0x000000928870723c */ /* 0x040fea0000001870 */
[----:B------:R1:W-:Y:S01]  /*10b10*/  MUFU.EX2 R167, R38 ;  /* 0x0000002600a77308 */ /* 0x0003e20000000800 */
[----:B------:R-:W3:Y:S02]  /*10b20*/  LDSM.16.MT88.4 R144, [R213+0x900] ;  /* 0x00090000d590783b */ /* 0x000ee40000004200 */
[-C--:B------:R-:W-:Y:S07]  /*10b30*/  HMMA.16816.F32 R116, R136, R148.reuse, R116 ;  /* 0x000000948874723c */ /* 0x080fee0000001874 */
[----:B------:R4:W-:Y:S01]  /*10b40*/  MUFU.EX2 R200, R39 ;  /* 0x0000002700c87308 */ /* 0x0009e20000000800 */
[C---:B------:R-:W-:Y:S08]  /*10b50*/  HMMA.16816.F32 R120, R140.reuse, R148, R120 ;  /* 0x000000948c78723c */ /* 0x040ff00000001878 */
[-C--:B------:R-:W-:Y:S01]  /*10b60*/  HMMA.16816.F32 R124, R140, R150.reuse, R124 ;  /* 0x000000968c7c723c */ /* 0x080fe2000000187c */
[----:B------:R5:W3:Y:S01]  /*10b70*/  MUFU.EX2 R165, R134 ;  /* 0x0000008600a57308 */ /* 0x000ae20000000800 */
[----:B------:R-:W3:Y:S02]  /*10b80*/  LDSM.16.MT88.4 R140, [R216+0x900] ;  /* 0x00090000d88c783b */ /* 0x000ee40000004200 */
[C---:B-1----:R-:W-:Y:S07]  /*10b90*/  FMUL.FTZ R38, R132.reuse, R170 ;  /* 0x000000aa84267220 */ /* 0x042fee0000410000 */
[----:B------:R1:W-:Y:S01]  /*10ba0*/  MUFU.EX2 R202, R48 ;  /* 0x0000003000ca7308 */ /* 0x0003e20000000800 */
[C---:B----4-:R-:W-:Y:S02]  /*10bb0*/  FMUL.FTZ R39, R132.reuse, R171 ;  /* 0x000000ab84277220 */ /* 0x050fe40000410000 */
[----:B--2---:R-:W-:Y:S07]  /*10bc0*/  FFMA.FTZ R132, R132, R152, R240 ;  /* 0x0000009884847223 */ /* 0x004fee00000100f0 */
[----:B------:R2:W4:Y:S01]  /*10bd0*/  MUFU.EX2 R201, R49 ;  /* 0x0000003100c97308 */ /* 0x0005220000000800 */
[----:B------:R-:W-:Y:S01]  /*10be0*/  HMMA.16816.F32 R36, R136, R150, R36 ;  /* 0x000000968824723c */ /* 0x000fe20000001824 */
[----:B------:R-:W4:Y:S03]  /*10bf0*/  LDSM.16.MT88.4 R148, [R214+0x900] ;  /* 0x00090000d694783b */ /* 0x000f260000004200 */
[----:B-----5:R-:W-:Y:S01]  /*10c00*/  FFMA.FTZ R134, R51, c[0x0][0x2d0], -R181 ;  /* 0x0000b40033867a23 */ /* 0x020fe200000108b5 */
[----:B------:R-:W-:Y:S02]  /*10c10*/  F2FP.PACK_AB R51, R232, R211 ;  /* 0x000000d3e833723e */ /* 0x000fe400000000ff */
[----:B------:R-:W-:Y:S02]  /*10c20*/  F2FP.PACK_AB R136, R207, R208 ;  /* 0x000000d0cf88723e */ /* 0x000fe400000000ff */
[----:B------:R5:W-:Y:S03]  /*10c30*/  MUFU.EX2 R199, R50 ;  /* 0x0000003200c77308 */ /* 0x000be60000000800 */
[----:B------:R-:W-:Y:S02]  /*10c40*/  F2FP.PACK_AB R138, R205, R206 ;  /* 0x000000cecd8a723e */ /* 0x000fe400000000ff */
[----:B-1----:R-:W-:Y:S02]  /*10c50*/  F2FP.PACK_AB R48, R235, R236 ;  /* 0x000000eceb30723e */ /* 0x002fe400000000ff */
[----:B------:R-:W-:Y:S02]  /*10c60*/  F2FP.PACK_AB R137, R175, R182 ;  /* 0x000000b6af89723e */ /* 0x000fe400000000ff */
[----:B---3--:R-:W-:Y:S01]  /*10c70*/  F2FP.PACK_AB R139, R165, R174 ;  /* 0x000000aea58b723e */ /* 0x008fe200000000ff */
[----:B------:R-:W-:Y:S01]  /*10c80*/  MUFU.EX2 R187, R66 ;  /* 0x0000004200bb7308 */ /* 0x000fe20000000800 */
[----:B--2---:R-:W-:Y:S09]  /*10c90*/  F2FP.PACK_AB R49, R210, R209 ;  /* 0x000000d1d231723e */ /* 0x004ff200000000ff */
[----:B------:R1:W-:Y:S01]  /*10ca0*/  MUFU.EX2 R188, R67 ;  /* 0x0000004300bc7308 */ /* 0x0003e20000000800 */
[----:B-----5:R-:W-:Y:S09]  /*10cb0*/  F2FP.PACK_AB R50, R233, R234 ;  /* 0x000000eae932723e */ /* 0x020ff200000000ff */
[----:B------:R-:W-:Y:S01]  /*10cc0*/  MUFU.EX2 R177, R56 ;  /* 0x0000003800b17308 */ /* 0x000fe20000000800 */
[-C--:B------:R-:W-:Y:S08]  /*10cd0*/  HMMA.16816.F32 R4, R48, R144.reuse, R4 ;  /* 0x000000903004723c */ /* 0x080ff00000001804 */
[C---:B------:R-:W-:Y:S01]  /*10ce0*/  HMMA.16816.F32 R8, R136.reuse, R144, R8 ;  /* 0x000000908808723c */ /* 0x040fe20000001808 */
[----:B------:R-:W-:Y:S01]  /*10cf0*/  MUFU.EX2 R179, R57 ;  /* 0x0000003900b37308 */ /* 0x000fe20000000800 */
[----:B-1----:R-:W-:Y:S06]  /*10d00*/  LDSM.16.MT88.4 R64, [R214+0x1100] ;  /* 0x00110000d640783b */ /* 0x002fec0000004200 */
[-C--:B------:R-:W-:Y:S03]  /*10d10*/  HMMA.16816.F32 R12, R136, R146.reuse, R12 ;  /* 0x00000092880c723c */ /* 0x080fe6000000180c */
[----:B------:R-:W1:Y:S05]  /*10d20*/  MUFU.EX2 R198, R134 ;  /* 0x0000008600c67308 */ /* 0x000e6a0000000800 */
[C---:B------:R-:W-:Y:S01]  /*10d30*/  HMMA.16816.F32 R16, R48.reuse, R146, R16 ;  /* 0x000000923010723c */ /* 0x040fe20000001810 */
[----:B------:R-:W2:Y:S04]  /*10d40*/  LDSM.16.MT88.4 R144, [R215+0x900] ;  /* 0x00090000d790783b */ /* 0x000ea80000004200 */
[----:B------:R3:W-:Y:S03]  /*10d50*/  MUFU.EX2 R134, R47 ;  /* 0x0000002f00867308 */ /* 0x0007e60000000800 */
[-C--:B------:R-:W-:Y:S07]  /*10d60*/  HMMA.16816.F32 R20, R48, R140.reuse, R20 ;  /* 0x0000008c3014723c */ /* 0x080fee0000001814 */
[----:B------:R5:W-:Y:S01]  /*10d70*/  MUFU.EX2 R166, R40 ;  /* 0x0000002800a67308 */ /* 0x000be20000000800 */
[C---:B------:R-:W-:Y:S08]  /*10d80*/  HMMA.16816.F32 R32, R136.reuse, R140, R32 ;  /* 0x0000008c8820723c */ /* 0x040ff00000001820 */
[-C--:B------:R-:W-:Y:S01]  /*10d90*/  HMMA.16816.F32 R24, R136, R142.reuse, R24 ;  /* 0x0000008e8818723c */ /* 0x080fe20000001818 */
[----:B------:R1:W1:Y:S01]  /*10da0*/  MUFU.EX2 R197, R41 ;  /* 0x0000002900c57308 */ /* 0x0002620000000800 */
[----:B---3--:R-:W3:Y:S06]  /*10db0*/  LDSM.16.MT88.4 R44, [R213+0x1100] ;  /* 0x00110000d52c783b */ /* 0x008eec0000004200 */
[C---:B------:R-:W-:Y:S03]  /*10dc0*/  HMMA.16816.F32 R100, R48.reuse, R142, R100 ;  /* 0x0000008e3064723c */ /* 0x040fe60000001864 */
[----:B------:R2:W-:Y:S01]  /*10dd0*/  MUFU.EX2 R164, R42 ;  /* 0x0000002a00a47308 */ /* 0x0005e20000000800 */
[----:B-----5:R-:W-:Y:S04]  /*10de0*/  F2FP.PACK_AB R40, R203, R204 ;  /* 0x000000cccb28723e */ /* 0x020fe800000000ff */
[-C--:B----4-:R-:W-:Y:S05]  /*10df0*/  HMMA.16816.F32 R28, R48, R148.reuse, R28 ;  /* 0x00000094301c723c */ /* 0x090fea000000181c */
[----:B------:R4:W5:Y:S03]  /*10e00*/  MUFU.EX2 R173, R43 ;  /* 0x0000002b00ad7308 */ /* 0x0009660000000800 */
[C---:B------:R-:W-:Y:S04]  /*10e10*/  HMMA.16816.F32 R104, R136.reuse, R148, R104 ;  /* 0x000000948868723c */ /* 0x040fe80000001868 */
[----:B-1----:R-:W-:Y:S03]  /*10e20*/  F2FP.PACK_AB R41, R200, R167 ;  /* 0x000000a7c829723e */ /* 0x002fe600000000ff */
[----:B------:R-:W-:Y:S01]  /*10e30*/  MUFU.EX2 R178, R60 ;  /* 0x0000003c00b27308 */ /* 0x000fe20000000800 */
[-C--:B------:R-:W-:Y:S04]  /*10e40*/  HMMA.16816.F32 R108, R136, R150.reuse, R108 ;  /* 0x00000096886c723c */ /* 0x080fe8000000186c */
[----:B--2---:R-:W-:Y:S04]  /*10e50*/  F2FP.PACK_AB R42, R201, R202 ;  /* 0x000000cac92a723e */ /* 0x004fe800000000ff */
[C---:B------:R-:W-:Y:S01]  /*10e60*/  HMMA.16816.F32 R112, R48.reuse, R150, R112 ;  /* 0x000000963070723c */ /* 0x040fe20000001870 */
[----:B------:R-:W-:Y:S01]  /*10e70*/  LDSM.16.MT88.4 R148, [R213+0x2900] ;  /* 0x00290000d594783b */ /* 0x000fe20000004200 */
[----:B------:R-:W-:Y:S02]  /*10e80*/  MUFU.EX2 R60, R59 ;  /* 0x0000003b003c7308 */ /* 0x000fe40000000800 */
[----:B----4-:R-:W-:Y:S04]  /*10e90*/  F2FP.PACK_AB R43, R198, R199 ;  /* 0x000000c7c62b723e */ /* 0x010fe800000000ff */
[-C--:B------:R-:W-:Y:S04]  /*10ea0*/  HMMA.16816.F32 R116, R48, R144.reuse, R116 ;  /* 0x000000903074723c */ /* 0x080fe80000001874 */
[----:B------:R-:W-:Y:S04]  /*10eb0*/  MUFU.EX2 R176, R61 ;  /* 0x0000003d00b07308 */ /* 0x000fe80000000800 */
[C---:B------:R-:W-:Y:S06]  /*10ec0*/  HMMA.16816.F32 R120, R136.reuse, R144, R120 ;  /* 0x000000908878723c */ /* 0x040fec0000001878 */
[----:B------:R1:W2:Y:S02]  /*10ed0*/  MUFU.EX2 R61, R58 ;  /* 0x0000003a003d7308 */ /* 0x0002a40000000800 */
[-C--:B------:R-:W-:Y:S08]  /*10ee0*/  HMMA.16816.F32 R124, R136, R146.reuse, R124 ;  /* 0x00000092887c723c */ /* 0x080ff0000000187c */
[----:B------:R-:W-:Y:S01]  /*10ef0*/  HMMA.16816.F32 R36, R48, R146, R36 ;  /* 0x000000923024723c */ /* 0x000fe20000001824 */
[----:B------:R-:W-:Y:S06]  /*10f00*/  MUFU.EX2 R97, R97 ;  /* 0x0000006100617308 */ /* 0x000fec0000000800 */
[----:B------:R-:W-:Y:S01]  /*10f10*/  F2FP.PACK_AB R48, R197, R166 ;  /* 0x000000a6c530723e */ /* 0x000fe200000000ff */
[-C--:B---3--:R-:W-:Y:S03]  /*10f20*/  HMMA.16816.F32 R4, R40, R44.reuse, R4 ;  /* 0x0000002c2804723c */ /* 0x088fe60000001804 */
[----:B------:R-:W-:Y:S02]  /*10f30*/  MUFU.EX2 R99, R99 ;  /* 0x0000006300637308 */ /* 0x000fe40000000800 */
[----:B------:R-:W-:Y:S01]  /*10f40*/  F2FP.PACK_AB R50, R195, R196 ;  /* 0x000000c4c332723e */ /* 0x000fe200000000ff */
[----:B-1----:R-:W-:Y:S01]  /*10f50*/  LDSM.16.MT88.4 R56, [R214+0x1900] ;  /* 0x00190000d638783b */ /* 0x002fe20000004200 */
[----:B-----5:R-:W-:Y:S02]  /*10f60*/  F2FP.PACK_AB R49, R173, R164 ;  /* 0x000000a4ad31723e */ /* 0x020fe400000000ff */
[----:B------:R-:W-:Y:S04]  /*10f70*/  F2FP.PACK_AB R51, R134, R172 ;  /* 0x000000ac8633723e */ /* 0x000fe800000000ff */
[----:B------:R-:W-:Y:S03]  /*10f80*/  MUFU.EX2 R93, R93 ;  /* 0x0000005d005d7308 */ /* 0x000fe60000000800 */
[C---:B------:R-:W-:Y:S07]  /*10f90*/  HMMA.16816.F32 R8, R48.reuse, R44, R8 ;  /* 0x0000002c3008723c */ /* 0x040fee0000001808 */
[----:B------:R-:W-:Y:S01]  /*10fa0*/  MUFU.EX2 R62, R62 ;  /* 0x0000003e003e7308 */ /* 0x000fe20000000800 */
[-C--:B------:R-:W-:Y:S08]  /*10fb0*/  HMMA.16816.F32 R12, R48, R46.reuse, R12 ;  /* 0x0000002e300c723c */ /* 0x080ff0000000180c */
[C---:B------:R-:W-:Y:S01]  /*10fc0*/  HMMA.16816.F32 R16, R40.reuse, R46, R16 ;  /* 0x0000002e2810723c */ /* 0x040fe20000001810 */
[----:B------:R-:W1:Y:S01]  /*10fd0*/  LDSM.16.MT88.4 R44, [R215+0x1100] ;  /* 0x00110000d72c783b */ /* 0x000e620000004200 */
[----:B------:R-:W3:Y:S06]  /*10fe0*/  MUFU.EX2 R63, R63 ;  /* 0x0000003f003f7308 */ /* 0x000eec0000000800 */
[-C--:B------:R-:W-:Y:S04]  /*10ff0*/  HMMA.16816.F32 R20, R40, R52.reuse, R20 ;  /* 0x000000342814723c */ /* 0x080fe80000001814 */
[----:B------:R-:W-:Y:S04]  /*11000*/  MUFU.EX2 R68, R68 ;  /* 0x0000004400447308 */ /* 0x000fe80000000800 */
        /* <DEDUP_REMOVED lines=48> */
[----:B------:R-:W3:Y:S03]  /*11310*/  MUFU.EX2 R85, R85 ;  /* 0x0000005500557308 */ /* 0x000ee60000000800 */
[C---:B------:R-:W-:Y:S07]  /*11320*/  HMMA.16816.F32 R104, R44.reuse, R56, R104 ;  /* 0x000000382c68723c */ /* 0x040fee0000001868 */
[----:B------:R-:W4:Y:S01]  /*11330*/  MUFU.EX2 R96, R96 ;  /* 0x0000006000607308 */ /* 0x000f220000000800 */
[-C--:B------:R-:W-:Y:S08]  /*11340*/  HMMA.16816.F32 R108, R44, R58.reuse, R108 ;  /* 0x0000003a2c6c723c */ /* 0x080ff0000000186c */
[C---:B------:R-:W-:Y:S01]  /*11350*/  HMMA.16816.F32 R112, R40.reuse, R58, R112 ;  /* 0x0000003a2870723c */ /* 0x040fe20000001870 */
[----:B------:R-:W-:Y:S01]  /*11360*/  LDSM.16.MT88.4 R56, [R214+0x2100] ;  /* 0x00210000d638783b */ /* 0x000fe20000004200 */
[----:B------:R-:W-:Y:S02]  /*11370*/  MUFU.EX2 R86, R86 ;  /* 0x0000005600567308 */ /* 0x000fe40000000800 */
[----:B---3--:R-:W-:Y:S04]  /*11380*/  F2FP.PACK_AB R168, R85, R84 ;  /* 0x0000005455a8723e */ /* 0x008fe800000000ff */
[-C--:B--2---:R-:W-:Y:S04]  /*11390*/  HMMA.16816.F32 R116, R40, R52.reuse, R116 ;  /* 0x000000342874723c */ /* 0x084fe80000001874 */
[----:B------:R-:W2:Y:S01]  /*113a0*/  MUFU.EX2 R87, R87 ;  /* 0x0000005700577308 */ /* 0x000ea20000000800 */
[----:B----4-:R-:W-:Y:S03]  /*113b0*/  F2FP.PACK_AB R170, R97, R96 ;  /* 0x0000006061aa723e */ /* 0x010fe600000000ff */
[C---:B------:R-:W-:Y:S06]  /*113c0*/  HMMA.16816.F32 R120, R44.reuse, R52, R120 ;  /* 0x000000342c78723c */ /* 0x040fec0000001878 */
[----:B------:R-:W3:Y:S02]  /*113d0*/  MUFU.EX2 R98, R98 ;  /* 0x0000006200627308 */ /* 0x000ee40000000800 */
        /* <DEDUP_REMOVED lines=13> */
[----:B--2---:R-:W-:Y:S02]  /*114b0*/  F2FP.PACK_AB R169, R87, R86 ;  /* 0x0000005657a9723e */ /* 0x004fe400000000ff */
[----:B---3--:R-:W-:Y:S01]  /*114c0*/  F2FP.PACK_AB R171, R99, R98 ;  /* 0x0000006263ab723e */ /* 0x008fe200000000ff */
[-C--:B-1----:R-:W-:Y:S01]  /*114d0*/  HMMA.16816.F32 R4, R40, R48.reuse, R4 ;  /* 0x000000302804723c */ /* 0x082fe20000001804 */
[----:B------:R-:W-:Y:S07]  /*114e0*/  MUFU.EX2 R94, R94 ;  /* 0x0000005e005e7308 */ /* 0x000fee0000000800 */
[C---:B------:R-:W-:Y:S03]  /*114f0*/  HMMA.16816.F32 R8, R44.reuse, R48, R8 ;  /* 0x000000302c08723c */ /* 0x040fe60000001808 */
[----:B------:R-:W-:Y:S05]  /*11500*/  MUFU.EX2 R88, R88 ;  /* 0x0000005800587308 */ /* 0x000fea0000000800 */
[-C--:B------:R-:W-:Y:S05]  /*11510*/  HMMA.16816.F32 R12, R44, R50.reuse, R12 ;  /* 0x000000322c0c723c */ /* 0x080fea000000180c */
[----:B------:R-:W1:Y:S03]  /*11520*/  MUFU.EX2 R89, R89 ;  /* 0x0000005900597308 */ /* 0x000e660000000800 */
[C---:B------:R-:W-:Y:S01]  /*11530*/  HMMA.16816.F32 R16, R40.reuse, R50, R16 ;  /* 0x000000322810723c */ /* 0x040fe20000001810 */
[----:B------:R-:W2:Y:S06]  /*11540*/  LDSM.16.MT88.4 R48, [R215+0x2100] ;  /* 0x00210000d730783b */ /* 0x000eac0000004200 */
[----:B------:R-:W3:Y:S01]  /*11550*/  MUFU.EX2 R90, R90 ;  /* 0x0000005a005a7308 */ /* 0x000ee20000000800 */
[-C--:B----4-:R-:W-:Y:S08]  /*11560*/  HMMA.16816.F32 R20, R40, R52.reuse, R20 ;  /* 0x000000342814723c */ /* 0x090ff00000001814 */
[C---:B------:R-:W-:Y:S08]  /*11570*/  HMMA.16816.F32 R32, R44.reuse, R52, R32 ;  /* 0x000000342c20723c */ /* 0x040ff00000001820 */
[-C--:B------:R-:W-:Y:S08]  /*11580*/  HMMA.16816.F32 R24, R44, R54.reuse, R24 ;  /* 0x000000362c18723c */ /* 0x080ff00000001818 */
[C---:B------:R-:W-:Y:S01]  /*11590*/  HMMA.16816.F32 R100, R40.reuse, R54, R100 ;  /* 0x000000362864723c */ /* 0x040fe20000001864 */
[----:B------:R-:W4:Y:S07]  /*115a0*/  LDSM.16.MT88.4 R52, [R216+0x2900] ;  /* 0x00290000d834783b */ /* 0x000f2e0000004200 */
[-C--:B------:R-:W-:Y:S08]  /*115b0*/  HMMA.16816.F32 R28, R40, R56.reuse, R28 ;  /* 0x00000038281c723c */ /* 0x080ff0000000181c */
[C---:B------:R-:W-:Y:S01]  /*115c0*/  HMMA.16816.F32 R104, R44.reuse, R56, R104 ;  /* 0x000000382c68723c */ /* 0x040fe20000001868 */
[----:B------:R5:W1:Y:S07]  /*115d0*/  MUFU.EX2 R56, R2 ;  /* 0x0000000200387308 */ /* 0x000a6e0000000800 */
[-C--:B------:R-:W-:Y:S08]  /*115e0*/  HMMA.16816.F32 R108, R44, R58.reuse, R108 ;  /* 0x0000003a2c6c723c */ /* 0x080ff0000000186c */
[C---:B------:R-:W-:Y:S08]  /*115f0*/  HMMA.16816.F32 R112, R40.reuse, R58, R112 ;  /* 0x0000003a2870723c */ /* 0x040ff00000001870 */
[-C--:B--2---:R-:W-:Y:S04]  /*11600*/  HMMA.16816.F32 R116, R40, R48.reuse, R116 ;  /* 0x000000302874723c */ /* 0x084fe80000001874 */
[----:B-----5:R-:W-:Y:S01]  /*11610*/  FADD.FTZ R2, R238, R131 ;  /* 0x00000083ee027221 */ /* 0x020fe20000010000 */
[----:B------:R-:W-:Y:S03]  /*11620*/  MOV R131, R129 ;  /* 0x0000008100837202 */ /* 0x000fe60000000f00 */
[----:B------:R-:W-:Y:S01]  /*11630*/  FADD.FTZ R2, R239, R2 ;  /* 0x00000002ef027221 */ /* 0x000fe20000010000 */
[C---:B------:R-:W-:Y:S08]  /*11640*/  HMMA.16816.F32 R120, R44.reuse, R48, R120 ;  /* 0x000000302c78723c */ /* 0x040ff00000001878 */
[-C--:B------:R-:W-:Y:S08]  /*11650*/  HMMA.16816.F32 R124, R44, R50.reuse, R124 ;  /* 0x000000322c7c723c */ /* 0x080ff0000000187c */
[----:B------:R-:W-:Y:S07]  /*11660*/  HMMA.16816.F32 R36, R40, R50, R36 ;  /* 0x000000322824723c */ /* 0x000fee0000001824 */
[----:B-1----:R-:W-:Y:S01]  /*11670*/  F2FP.PACK_AB R40, R89, R88 ;  /* 0x000000585928723e */ /* 0x002fe200000000ff */
        /* <DEDUP_REMOVED lines=116> */
.L_x_1017:
        /* <DEDUP_REMOVED lines=19> */
.L_x_1036:
[----:B------:R-:W-:Y:S04]  /*11ef0*/  DEPBAR.LE SB0, 0x0 ;  /* 0x000080000000791a */ /* 0x000fe80000000000 */
[----:B------:R-:W-:Y:S01]  /*11f00*/  BAR.SYNC.DEFER_BLOCKING 0x0 ;  /* 0x0000000000007b1d */ /* 0x000fe20000010000 */
[C---:B------:R-:W-:Y:S01]  /*11f10*/  ISETP.GT.AND P4, PT, R229.reuse, UR4, PT ;  /* 0x00000004e5007c0c */ /* 0x040fe2000bf84270 */
[C---:B------:R-:W-:Y:S01]  /*11f20*/  IMAD R0, R229.reuse, UR15, RZ ;  /* 0x0000000fe5007c24 */ /* 0x040fe2000f8e02ff */
[----:B------:R-:W-:Y:S05]  /*11f30*/  SHF.R.S32.HI R128, RZ, 0x1f, R229 ;  /* 0x0000001fff807819 */ /* 0x000fea00000114e5 */
[----:B------:R-:W-:Y:S01]  /*11f40*/  IMAD R0, R128, UR18, R0 ;  /* 0x0000001280007c24 */ /* 0x000fe2000f8e0200 */
[----:B------:R-:W-:Y:S06]  /*11f50*/  LDSM.16.M88.4 R96, [R219+0x6100] ;  /* 0x00610000db60783b */ /* 0x000fec0000000200 */
[----:B--2---:R-:W2:Y:S06]  /*11f60*/  LDSM.16.M88.4 R16, [R212+0x3100] ;  /* 0x00310000d410783b */ /* 0x004eac0000000200 */
[----:B------:R-:W3:Y:S06]  /*11f70*/  LDSM.16.M88.4 R92, [R219+0x8100] ;  /* 0x00810000db5c783b */ /* 0x000eec0000000200 */
[----:B-1----:R-:W4:Y:S06]  /*11f80*/  LDL.64 R2, [R1] ;  /* 0x0000000001027983 */ /* 0x002f2c0000100a00 */
[----:B------:R-:W1:Y:S06]  /*11f90*/  LDSM.16.M88.4 R32, [R212+0x3900] ;  /* 0x00390000d420783b */ /* 0x000e6c0000000200 */
[----:B------:R-:W5:Y:S06]  /*11fa0*/  LDL.64 R234, [R1+0x20] ;  /* 0x0000200001ea7983 */ /* 0x000f6c0000100a00 */
[----:B------:R-:W1:Y:S06]  /*11fb0*/  LDSM.16.M88.4 R48, [R212+0x4100] ;  /* 0x00410000d430783b */ /* 0x000e6c0000000200 */
[----:B------:R-:W5:Y:S01]  /*11fc0*/  LDL.64 R232, [R1+0x30] ;  /* 0x0000300001e87983 */ /* 0x000f620000100a00 */
        /* <DEDUP_REMOVED lines=76> */
[----:B--2---:R-:W-:Y:S02]  /*12490*/  IADD3 R128, P0, R188, UR9, RZ ;  /* 0x00000009bc807c10 */ /* 0x004fe4000ff1e0ff */
[----:B------:R-:W-:Y:S02]  /*124a0*/  @P4 IADD3 R0, R229, -0x1, RZ ;  /* 0xffffffffe5004810 */ /* 0x000fe40007ffe0ff */
[-C--:B------:R-:W-:Y:S04]  /*124b0*/  HMMA.16816.F32 R76, R184, R194.reuse, R76 ;  /* 0x000000c2b84c723c */ /* 0x080fe8000000184c */
[----:B------:R-:W-:Y:S02]  /*124c0*/  IADD3.X R129, R189, UR8, RZ, P0, !PT ;  /* 0x00000008bd817c10 */ /* 0x000fe400087fe4ff */
[----:B------:R-:W-:Y:S02]  /*124d0*/  PLOP3.LUT P0, PT, PT, PT, UP1, 0x80, 0x0 ;  /* 0x000000000000781c */ /* 0x000fe40003f0f018 */
[C---:B------:R-:W-:Y:S01]  /*124e0*/  HMMA.16816.F32 R80, R176.reuse, R194, R80 ;  /* 0x000000c2b050723c */ /* 0x040fe20000001850 */
[----:B------:R2:W-:Y:S03]  /*124f0*/  LDGSTS.E.BYPASS.LTC128B.128 [R231+0x2900], [R128.64], !P3 ;  /* 0x0290000080e77fae */ /* 0x0005e6000d901d6c */
[----:B----4-:R-:W-:Y:S03]  /*12500*/  @P4 IMAD.WIDE.U32 R2, R0, c[0x0][0x1e0], RZ ;  /* 0x0000780000024a25 */ /* 0x010fe600078e00ff */
[----:B-1----:R-:W-:Y:S01]  /*12510*/  LDSM.16.M88.4 R200, [R218+0x3100] ;  /* 0x00310000dac8783b */ /* 0x002fe20000000200 */
[-C--:B------:R-:W-:Y:S05]  /*12520*/  HMMA.16816.F32 R84, R176, R196.reuse, R84 ;  /* 0x000000c4b054723c */ /* 0x080fea0000001854 */
[----:B---3--:R-:W1:Y:S03]  /*12530*/  LDSM.16.M88.4 R188, [R220+0x6100] ;  /* 0x00610000dcbc783b */ /* 0x008e660000000200 */
[C---:B------:R-:W-:Y:S03]  /*12540*/  HMMA.16816.F32 R88, R184.reuse, R196, R88 ;  /* 0x000000c4b858723c */ /* 0x040fe60000001858 */
[----:B------:R-:W3:Y:S05]  /*12550*/  LDSM.16.M88.4 R204, [R220+0x8100] ;  /* 0x00810000dccc783b */ /* 0x000eea0000000200 */
[-C--:B------:R-:W-:Y:S01]  /*12560*/  HMMA.16816.F32 R92, R184, R198.reuse, R92 ;  /* 0x000000c6b85c723c */ /* 0x080fe2000000185c */
[----:B------:R-:W0:Y:S03]  /*12570*/  LDGDEPBAR ;  /* 0x00000000000079af */ /* 0x000e260000000000 */
[----:B--2---:R-:W-:Y:S01]  /*12580*/  @P4 SHF.R.S32.HI R128, RZ, 0x1f, R0 ;  /* 0x0000001fff804819 */ /* 0x004fe20000011400 */
[----:B-----5:R-:W-:Y:S02]  /*12590*/  @P4 IMAD.MOV.U32 R129, RZ, RZ, R235 ;  /* 0x000000ffff814224 */ /* 0x020fe400078e00eb */
[----:B------:R-:W2:Y:S01]  /*125a0*/  LDSM.16.M88.4 R208, [R218+0x3900] ;  /* 0x00390000dad0783b */ /* 0x000ea20000000200 */
[----:B------:R-:W-:Y:S04]  /*125b0*/  HMMA.16816.F32 R96, R176, R198, R96 ;  /* 0x000000c6b060723c */ /* 0x000fe80000001860 */
[----:B------:R-:W-:Y:S01]  /*125c0*/  @P4 IMAD R128, R128, c[0x0][0x1e0], RZ ;  /* 0x0000780080804a24 */ /* 0x000fe200078e02ff */
[----:B------:R-:W4:Y:S03]  /*125d0*/  LDSM.16.M88.4 R172, [R218+0x4100] ;  /* 0x00410000daac783b */ /* 0x000f260000000200 */
[----:B------:R-:W-:Y:S03]  /*125e0*/  @P4 IMAD R128, R0, c[0x0][0x1e4], R128 ;  /* 0x0000790000804a24 */ /* 0x000fe600078e0280 */
[----:B------:R-:W5:Y:S01]  /*125f0*/  LDSM.16.M88.4 R180, [R218+0x4900] ;  /* 0x00490000dab4783b */ /* 0x000f620000000200 */
        /* <DEDUP_REMOVED lines=12> */
[----:B------:R-:W-:Y:S03]  /*126c0*/  @P1 IMAD.HI.U32 R0, R135, c[0x0][0x2c8], RZ ;  /* 0x0000b20087001a27 */ /* 0x000fe600078e00ff */
[----:B------:R-:W-:Y:S01]  /*126d0*/  LDSM.16.M88.4 R196, [R221+0x8100] ;  /* 0x00810000ddc4783b */ /* 0x000fe20000000200 */
[-C--:B------:R-:W-:Y:S03]  /*126e0*/  HMMA.16816.F32 R12, R204, R202.reuse, R12 ;  /* 0x000000cacc0c723c */ /* 0x080fe6000000180c */
[----:B------:R-:W-:Y:S05]  /*126f0*/  @P0 SHF.R.U32.HI R135, RZ, c[0x0][0x2cc], R0 ;  /* 0x0000b300ff870a19 */ /* 0x000fea0000011600 */
        /* <DEDUP_REMOVED lines=35> */
[C---:B------:R-:W-:Y:S08]  /*12930*/  HMMA.16816.F32 R40, R196.reuse, R180, R40 ;  /* 0x000000b4c428723c */ /* 0x040ff00000001828 */
[-C--:B------:R-:W-:Y:S08]  /*12940*/  HMMA.16816.F32 R44, R196, R182.reuse, R44 ;  /* 0x000000b6c42c723c */ /* 0x080ff0000000182c */
[C---:B------:R-:W-:Y:S07]  /*12950*/  HMMA.16816.F32 R48, R172.reuse, R182, R48 ;  /* 0x000000b6ac30723c */ /* 0x040fee0000001830 */
[----:B------:R-:W-:Y:S01]  /*12960*/  @P4 IADD3 R182, P2, R2, UR16, RZ ;  /* 0x0000001002b64c10 */ /* 0x000fe2000ff5e0ff */
[-C--:B----4-:R-:W-:Y:S04]  /*12970*/  HMMA.16816.F32 R52, R172, R176.reuse, R52 ;  /* 0x000000b0ac34723c */ /* 0x090fe80000001834 */
[----:B------:R-:W-:Y:S02]  /*12980*/  @P4 IADD3.X R183, R3, UR17, RZ, P2, !PT ;  /* 0x0000001103b74c10 */ /* 0x000fe400097fe4ff */
[----:B------:R-:W-:Y:S02]  /*12990*/  @P4 IADD3 R128, P1, R182, UR16, RZ ;  /* 0x00000010b6804c10 */ /* 0x000fe4000ff3e0ff */
[C---:B------:R-:W-:Y:S04]  /*129a0*/  HMMA.16816.F32 R56, R196.reuse, R176, R56 ;  /* 0x000000b0c438723c */ /* 0x040fe80000001838 */
[----:B------:R-:W-:Y:S02]  /*129b0*/  @P4 IADD3.X R129, R183, UR17, RZ, P1, !PT ;  /* 0x00000011b7814c10 */ /* 0x000fe40008ffe4ff */
[----:B------:R-:W-:Y:S02]  /*129c0*/  @P4 IADD3 R180, P0, R128, UR16, RZ ;  /* 0x0000001080b44c10 */ /* 0x000fe4000ff1e0ff */
[-C--:B------:R-:W-:Y:S04]  /*129d0*/  HMMA.16816.F32 R60, R196, R178.reuse, R60 ;  /* 0x000000b2c43c723c */ /* 0x080fe8000000183c */
[----:B------:R-:W-:Y:S04]  /*129e0*/  @P4 IADD3.X R181, R129, UR17, RZ, P0, !PT ;  /* 0x0000001181b54c10 */ /* 0x000fe800087fe4ff */
        /* <DEDUP_REMOVED lines=14> */
[----:B------:R2:W-:Y:S06]  /*12ad0*/  @P4 LDGSTS.E.BYPASS.LTC128B.128 [R231+0x4100], [R128.64], !P3 ;  /* 0x0410000080e74fae */ /* 0x0005ec000d901d6c */
[----:B------:R3:W-:Y:S01]  /*12ae0*/  @P4 LDGSTS.E.BYPASS.LTC128B.128 [R231+0x4900], [R180.64], !P3 ;  /* 0x04900000b4e74fae */ /* 0x0007e2000d901d6c */
[C---:B------:R-:W-:Y:S04]  /*12af0*/  HMMA.16816.F32 R88, R196.reuse, R176, R88 ;  /* 0x000000b0c458723c */ /* 0x040fe80000001858 */
[----:B-1----:R-:W-:Y:S04]  /*12b00*/  @P4 IADD3 R2, P1, R180, UR16, RZ ;  /* 0x00000010b4024c10 */ /* 0x002fe8000ff3e0ff */
[-C--:B------:R-:W-:Y:S04]  /*12b10*/  HMMA.16816.F32 R92, R196, R178.reuse, R92 ;  /* 0x000000b2c45c723c */ /* 0x080fe8000000185c */
[----:B------:R-:W-:Y:S02]  /*12b20*/  @P4 IADD3.X R3, R181, UR17, RZ, P1, !PT ;  /* 0x00000011b5034c10 */ /* 0x000fe40008ffe4ff */
[----:B------:R-:W-:Y:S03]  /*12b30*/  @P4 IADD3 R176, P0, R2, UR16, RZ ;  /* 0x0000001002b04c10 */ /* 0x000fe6000ff1e0ff */
[----:B------:R1:W-:Y:S03]  /*12b40*/  @P4 LDGSTS.E.BYPASS.LTC128B.128 [R231+0x5100], [R2.64], !P3 ;  /* 0x0510000002e74fae */ /* 0x0003e6000d901d6c */
[----:B------:R-:W-:Y:S01]  /*12b50*/  @P4 IADD3.X R177, R3, UR17, RZ, P0, !PT ;  /* 0x0000001103b14c10 */ /* 0x000fe200087fe4ff */
[----:B------:R-:W-:Y:S01]  /*12b60*/  HMMA.16816.F32 R96, R172, R178, R96 ;  /* 0x000000b2ac60723c */ /* 0x000fe20000001860 */
[----:B------:R-:W-:Y:S03]  /*12b70*/  PLOP3.LUT P0, PT, PT, PT, UP0, 0x40, 0x0 ;  /* 0x000000000000781c */ /* 0x000fe60003f0e808 */
[----:B------:R3:W-:Y:S03]  /*12b80*/  @P4 LDGSTS.E.BYPASS.LTC128B.128 [R231+0x5900], [R176.64], !P3 ;  /* 0x05900000b0e74fae */ /* 0x0007e6000d901d6c */
[----:B------:R-:W-:Y:S03]  /*12b90*/  IMAD.U32 R173, RZ, RZ, UR12 ;  /* 0x0000000cffad7e24 */ /* 0x000fe6000f8e00ff */
[----:B--2---:R-:W2:Y:S06]  /*12ba0*/  SHFL.IDX PT, R129, R135, RZ, 0x1c1f ;  /* 0x001c1fff87817589 */ /* 0x004eac00000e0000 */
[----:B------:R-:W0:Y:S01]  /*12bb0*/  LDGDEPBAR ;  /* 0x00000000000079af */ /* 0x000e220000000000 */
[----:B-1----:R-:W-:Y:S04]  /*12bc0*/  IMAD R2, R229, -0x60, RZ ;  /* 0xffffffa0e5027824 */ /* 0x002fe800078e02ff */
[----:B------:R-:W-:Y:S01]  /*12bd0*/  IMAD.IADD R174, R2, 0x1, -R130 ;  /* 0x0000000102ae7824 */ /* 0x000fe200078e0a82 */
[----:B------:R-:W-:Y:S04]  /*12be0*/  IADD3 R0, -R130, 0x1, R2 ;  /* 0x0000000182007810 */ /* 0x000fe80007ffe102 */
[----:B------:R-:W-:Y:S04]  /*12bf0*/  IADD3 R173, -R173, UR7, R0 ;  /* 0x00000007adad7c10 */ /* 0x000fe8000fffe100 */
[C---:B------:R-:W-:Y:S02]  /*12c00*/  IADD3 R172, R173.reuse, c[0x0][0x328], RZ ;  /* 0x0000ca00adac7a10 */ /* 0x040fe40007ffe0ff */
[----:B------:R-:W-:Y:S03]  /*12c10*/  IADD3 R173, R173, UR10, RZ ;  /* 0x0000000aadad7c10 */ /* 0x000fe6000fffe0ff */
[--C-:B--2---:R-:W-:Y:S02]  /*12c20*/  IMAD.IADD R128, R172, 0x1, R129.reuse ;  /* 0x00000001ac807824 */ /* 0x104fe400078e0281 */
[----:B------:R-:W-:Y:S01]  /*12c30*/  IMAD.IADD R0, R173, 0x1, R129 ;  /* 0x00000001ad007824 */ /* 0x000fe200078e0281 */
[----:B------:R-:W-:-:S05]  /*12c40*/  @P0 BRA `(.L_x_1020) ;  /* 0x0000018000000947 */ /* 0x000fca0003800000 */
[----:B---3--:R-:W-:Y:S01]  /*12c50*/  IMAD.U32 R3, RZ, RZ, UR12 ;  /* 0x0000000cff037e24 */ /* 0x008fe2000f8e00ff */
        /* <DEDUP_REMOVED lines=13> */
.L_x_1022:
[----:B------:R-:W-:Y:S04]  /*12d30*/  MOV R129, c[0x0][0x32c] ;  /* 0x0000cb0000817a02 */ /* 0x000fe80000000f00 */
[----:B------:R-:W-:Y:S11]  /*12d40*/  ISETP.NE.AND P0, PT, R129, 0x1, PT ;  /* 0x000000018100780c */ /* 0x000ff60003f05270 */
[----:B------:R-:W-:Y:S02]  /*12d50*/  @!UPT UIADD3 URZ, URZ, URZ, URZ ;  /* 0x0000003f3f3ff290 */ /* 0x000fe4000fffe03f */
[----:B------:R-:W-:Y:S05]  /*12d60*/  @P0 IMAD.HI.U32 R129, R3, c[0x0][0x330], RZ ;  /* 0x0000cc0003810a27 */ /* 0x000fea00078e00ff */
[----:B------:R-:W-:Y:S02]  /*12d70*/  @P0 SHF.R.U32.HI R3, RZ, c[0x0][0x334], R129 ;  /* 0x0000cd00ff030a19 */ /* 0x000fe40000011681 */
.L_x_1023:
[----:B------:R-:W-:Y:S05]  /*12d80*/  BSYNC B0 ;  /* 0x0000000000007941 */ /* 0x000fea0003800000 */
.L_x_1021:
[----:B------:R-:W-:Y:S05]  /*12d90*/  IMAD R3, R3, c[0x0][0x32c], R174 ;  /* 0x0000cb0003037a24 */ /* 0x000fea00078e02ae */
[----:B------:R-:W-:Y:S02]  /*12da0*/  IADD3 R129, R3, c[0x0][0x32c], RZ ;  /* 0x0000cb0003817a10 */ /* 0x000fe40007ffe0ff */
[----:B------:R-:W-:Y:S02]  /*12db0*/  IMNMX R0, R0, R3, !PT ;  /* 0x0000000300007217 */ /* 0x000fe40007800200 */
[----:B------:R-:W-:Y:S02]  /*12dc0*/  IMNMX R128, R128, R129, PT ;  /* 0x0000008180807217 */ /* 0x000fe40003800200 */
.L_x_1020:
[----:B---3--:R-:W-:Y:S01]  /*12dd0*/  PLOP3.LUT P0, PT, PT, PT, UP0, 0x40, 0x0 ;  /* 0x000000000000781c */ /* 0x008fe20003f0e808 */
        /* <DEDUP_REMOVED lines=18> */
.L_x_1026:
[----:B------:R-:W-:Y:S04]  /*12f00*/  MOV R175, c[0x0][0x32c] ;  /* 0x0000cb0000af7a02 */ /* 0x000fe80000000f00 */
[----:B------:R-:W-:Y:S11]  /*12f10*/  ISETP.NE.AND P0, PT, R175, 0x1, PT ;  /* 0x00000001af00780c */ /* 0x000ff60003f05270 */
[----:B------:R-:W-:Y:S02]  /*12f20*/  @!UPT UIADD3 URZ, URZ, URZ, URZ ;  /* 0x0000003f3f3ff290 */ /* 0x000fe4000fffe03f */
[----:B------:R-:W-:Y:S05]  /*12f30*/  @P0 IMAD.HI.U32 R175, R130, c[0x0][0x330], RZ ;  /* 0x0000cc0082af0a27 */ /* 0x000fea00078e00ff */
[----:B------:R-:W-:Y:S02]  /*12f40*/  @P0 SHF.R.U32.HI R130, RZ, c[0x0][0x334], R175 ;  /* 0x0000cd00ff820a19 */ /* 0x000fe400000116af */
.L_x_1027:
[----:B------:R-:W-:Y:S05]  /*12f50*/  BSYNC B0 ;  /* 0x0000000000007941 */ /* 0x000fea0003800000 */
.L_x_1025:
[----:B------:R-:W-:Y:S05]  /*12f60*/  IMAD R130, R130, c[0x0][0x32c], R174 ;  /* 0x0000cb0082827a24 */ /* 0x000fea00078e02ae */
[----:B------:R-:W-:Y:S02]  /*12f70*/  IADD3 R175, R130, c[0x0][0x32c], RZ ;  /* 0x0000cb0082af7a10 */ /* 0x000fe40007ffe0ff */
[----:B------:R-:W-:Y:S02]  /*12f80*/  IMNMX R3, R3, R130, !PT ;  /* 0x0000008203037217 */ /* 0x000fe40007800200 */
[----:B------:R-:W-:Y:S02]  /*12f90*/  IMNMX R129, R129, R175, PT ;  /* 0x000000af81817217 */ /* 0x000fe40003800200 */
.L_x_1024:
[C---:B------:R-:W-:Y:S02]  /*12fa0*/  ISETP.GE.AND P0, PT, R2.reuse, 0x9, PT ;  /* 0x000000090200780c */ /* 0x040fe40003f06270 */
[----:B------:R-:W-:Y:S02]  /*12fb0*/  ISETP.GE.AND P1, PT, R2, 0x2, PT ;  /* 0x000000020200780c */ /* 0x000fe40003f26270 */
[----:B------:R-:W-:Y:S02]  /*12fc0*/  P2R R181, PR, RZ, 0x1 ;  /* 0x00000001ffb57803 */ /* 0x000fe40000000000 */
[C---:B------:R-:W-:Y:S02]  /*12fd0*/  ISETP.GT.AND P0, PT, R0.reuse, 0x8, !P0 ;  /* 0x000000080000780c */ /* 0x040fe40004704270 */
[----:B------:R-:W-:Y:S02]  /*12fe0*/  P2R R182, PR, RZ, 0x2 ;  /* 0x00000002ffb67803 */ /* 0x000fe40000000000 */
[----:B------:R-:W-:Y:S02]  /*12ff0*/  ISETP.GT.AND P1, PT, R0, 0x1, !P1 ;  /* 0x000000010000780c */ /* 0x000fe40004f24270 */
[----:B------:R-:W-:Y:S02]  /*13000*/  ISETP.GE.AND P2, PT, R2, 0x11, PT ;  /* 0x000000110200780c */ /* 0x000fe40003f46270 */
        /* <DEDUP_REMOVED lines=99> */
[----:B------:R-:W-:Y:S04]  /*13640*/  ISETP.LT.OR P0, PT, R128, 0x59, P0 ;  /* 0x000000598000780c */ /* 0x000fe80000701670 */
[----:B------:R-:W-:Y:S02]  /*13650*/  FSEL R246, R96, -INF , !P0 ;  /* 0xff80000060f67808 */ /* 0x000fe40004000000 */
[----:B------:R-:W-:Y:S04]  /*13660*/  ISETP.GT.AND P0, PT, R0, RZ, !P2 ;  /* 0x000000ff0000720c */ /* 0x000fe80005704270 */
[----:B------:R-:W-:Y:S04]  /*13670*/  ISETP.LT.OR P0, PT, R128, 0x1, P0 ;  /* 0x000000018000780c */ /* 0x000fe80000701670 */
[----:B------:R-:W-:Y:S02]  /*13680*/  FSEL R52, R4, -INF , !P0 ;  /* 0xff80000004347808 */ /* 0x000fe40004000000 */
[----:B------:R-:W-:Y:S01]  /*13690*/  ISETP.GE.AND P0, PT, R2, 0x5a, PT ;  /* 0x0000005a0200780c */ /* 0x000fe20003f06270 */
[----:B------:R-:W1:Y:S03]  /*136a0*/  SHFL.IDX PT, R4, R135, 0x2, 0x1c1f ;  /* 0x005c1f0087047f89 */ /* 0x000e6600000e0000 */
[----:B------:R-:W-:Y:S04]  /*136b0*/  ISETP.GT.AND P2, PT, R0, 0x59, !P0 ;  /* 0x000000590000780c */ /* 0x000fe80004744270 */
[----:B------:R-:W-:Y:S04]  /*136c0*/  ISETP.LT.OR P2, PT, R128, 0x5a, P2 ;  /* 0x0000005a8000780c */ /* 0x000fe80001741670 */
        /* <DEDUP_REMOVED lines=19> */
.L_x_1030:
[----:B------:R-:W-:Y:S04]  /*13800*/  MOV R49, c[0x0][0x32c] ;  /* 0x0000cb0000317a02 */ /* 0x000fe80000000f00 */
[----:B------:R-:W-:Y:S11]  /*13810*/  ISETP.NE.AND P2, PT, R49, 0x1, PT ;  /* 0x000000013100780c */ /* 0x000ff60003f45270 */
[----:B------:R-:W-:Y:S02]  /*13820*/  @!UPT UIADD3 URZ, URZ, URZ, URZ ;  /* 0x0000003f3f3ff290 */ /* 0x000fe4000fffe03f */
[----:B------:R-:W-:Y:S05]  /*13830*/  @P2 IMAD.HI.U32 R49, R4, c[0x0][0x330], RZ ;  /* 0x0000cc0004312a27 */ /* 0x000fea00078e00ff */
[----:B------:R-:W-:Y:S02]  /*13840*/  @P2 SHF.R.U32.HI R4, RZ, c[0x0][0x334], R49 ;  /* 0x0000cd00ff042a19 */ /* 0x000fe40000011631 */
.L_x_1031:
[----:B------:R-:W-:Y:S05]  /*13850*/  BSYNC B0 ;  /* 0x0000000000007941 */ /* 0x000fea0003800000 */
.L_x_1029:
[----:B------:R-:W-:Y:S05]  /*13860*/  IMAD R4, R4, c[0x0][0x32c], R174 ;  /* 0x0000cb0004047a24 */ /* 0x000fea00078e02ae */
[----:B------:R-:W-:Y:S02]  /*13870*/  IADD3 R49, R4, c[0x0][0x32c], RZ ;  /* 0x0000cb0004317a10 */ /* 0x000fe40007ffe0ff */
[----:B------:R-:W-:Y:S02]  /*13880*/  IMNMX R0, R0, R4, !PT ;  /* 0x0000000400007217 */ /* 0x000fe40007800200 */
[----:B------:R-:W-:Y:S02]  /*13890*/  IMNMX R2, R2, R49, PT ;  /* 0x0000003102027217 */ /* 0x000fe40003800200 */
.L_x_1028:
[----:B------:R-:W-:Y:S02]  /*138a0*/  ISETP.NE.AND P2, PT, R181, RZ, PT ;  /* 0x000000ffb500720c */ /* 0x000fe40003f45270 */
[----:B------:R-:W-:Y:S02]  /*138b0*/  P2R R49, PR, RZ, 0x8 ;  /* 0x00000008ff317803 */ /* 0x000fe40000000000 */
[----:B------:R-:W-:Y:S02]  /*138c0*/  ISETP.GT.AND P2, PT, R3, 0x8, !P2 ;  /* 0x000000080300780c */ /* 0x000fe40005744270 */
[----:B------:R-:W-:Y:S02]  /*138d0*/  ISETP.NE.AND P3, PT, R48, RZ, PT ;  /* 0x000000ff3000720c */ /* 0x000fe40003f65270 */
[----:B------:R-:W-:Y:S02]  /*138e0*/  ISETP.LT.OR P2, PT, R129, 0x9, P2 ;  /* 0x000000098100780c */ /* 0x000fe40001741670 */
[----:B------:R-:W-:Y:S02]  /*138f0*/  P2R R4, PR, RZ, 0x8 ;  /* 0x00000008ff047803 */ /* 0x000fe40000000000 */
        /* <DEDUP_REMOVED lines=61> */
[----:B------:R-:W-:Y:S02]  /*13cd0*/  ISETP.GT.AND P2, PT, R3, 0x48, !P3 ;  /* 0x000000480300780c */ /* 0x000fe40005f44270 */
[----:B------:R-:W-:Y:S02]  /*13ce0*/  ISETP.NE.AND P3, PT, R37, RZ, PT ;  /* 0x000000ff2500720c */ /* 0x000fe40003f65270 */
        /* <DEDUP_REMOVED lines=21> */
[----:B------:R-:W-:Y:S02]  /*13e40*/  ISETP.GT.AND P2, PT, R3, 0x59, !P0 ;  /* 0x000000590300780c */ /* 0x000fe40004744270 */
[----:B------:R-:W1:Y:S02]  /*13e50*/  SHFL.IDX PT, R3, R135, 0x3, 0x1c1f ;  /* 0x007c1f0087037f89 */ /* 0x000e6400000e0000 */
[----:B------:R-:W-:Y:S04]  /*13e60*/  ISETP.LT.OR P2, PT, R129, 0x5a, P2 ;  /* 0x0000005a8100780c */ /* 0x000fe80001741670 */
[----:B------:R-:W-:Y:S02]  /*13e70*/  FSEL R245, R99, -INF , !P2 ;  /* 0xff80000063f57808 */ /* 0x000fe40005000000 */
[----:B------:R-:W-:Y:S02]  /*13e80*/  ISETP.GT.AND P2, PT, R0, RZ, !P3 ;  /* 0x000000ff0000720c */ /* 0x000fe40005f44270 */
        /* <DEDUP_REMOVED lines=109> */
.L_x_1034:
[----:B------:R-:W-:Y:S04]  /*14560*/  MOV R4, c[0x0][0x32c] ;  /* 0x0000cb0000047a02 */ /* 0x000fe80000000f00 */
[----:B------:R-:W-:Y:S11]  /*14570*/  ISETP.NE.AND P2, PT, R4, 0x1, PT ;  /* 0x000000010400780c */ /* 0x000ff60003f45270 */
[----:B------:R-:W-:Y:S02]  /*14580*/  @!UPT UIADD3 URZ, URZ, URZ, URZ ;  /* 0x0000003f3f3ff290 */ /* 0x000fe4000fffe03f */
[----:B------:R-:W-:Y:S05]  /*14590*/  @P2 IMAD.HI.U32 R4, R3, c[0x0][0x330], RZ ;  /* 0x0000cc0003042a27 */ /* 0x000fea00078e00ff */
[----:B------:R-:W-:Y:S02]  /*145a0*/  @P2 SHF.R.U32.HI R3, RZ, c[0x0][0x334], R4 ;  /* 0x0000cd00ff032a19 */ /* 0x000fe40000011604 */
.L_x_1035:
[----:B------:R-:W-:Y:S05]  /*145b0*/  BSYNC B0 ;  /* 0x0000000000007941 */ /* 0x000fea0003800000 */
.L_x_1033:
[----:B------:R-:W-:Y:S05]  /*145c0*/  IMAD R3, R3, c[0x0][0x32c], R174 ;  /* 0x0000cb0003037a24 */ /* 0x000fea00078e02ae */
[----:B------:R-:W-:Y:S02]  /*145d0*/  IADD3 R4, R3, c[0x0][0x32c], RZ ;  /* 0x0000cb0003047a10 */ /* 0x000fe40007ffe0ff */
[----:B------:R-:W-:Y:S02]  /*145e0*/  IMNMX R0, R0, R3, !PT ;  /* 0x0000000300007217 */ /* 0x000fe40007800200 */
[----:B------:R-:W-:Y:S02]  /*145f0*/  IMNMX R2, R2, R4, PT ;  /* 0x0000000402027217 */ /* 0x000fe40003800200 */
.L_x_1032:
        /* <DEDUP_REMOVED lines=126> */
[----:B------:R-:W-:Y:S01]  /*14de0*/  FMNMX.FTZ R3, R238, R3, !PT ;  /* 0x00000003ee037209 */ /* 0x000fe20007810000 */
[----:B------:R-:W1:Y:S01]  /*14df0*/  SHFL.BFLY PT, R5, R130, 0x2, 0x1f ;  /* 0x0c401f0082057f89 */ /* 0x000e6200000e0000 */
[----:B------:R-:W-:Y:S02]  /*14e00*/  FMNMX.FTZ R4, R87, R4, !PT ;  /* 0x0000000457047209 */ /* 0x000fe40007810000 */
[----:B------:R-:W-:Y:S02]  /*14e10*/  FMNMX.FTZ R3, R243, R3, !PT ;  /* 0x00000003f3037209 */ /* 0x000fe40007810000 */
[----:B------:R-:W-:Y:S02]  /*14e20*/  FMNMX.FTZ R4, R98, R4, !PT ;  /* 0x0000000462047209 */ /* 0x000fe40007810000 */
[----:B------:R-:W-:Y:S02]  /*14e30*/  FMNMX.FTZ R3, R245, R3, !PT ;  /* 0x00000003f5037209 */ /* 0x000fe40007810000 */
[----:B------:R-:W-:Y:S02]  /*14e40*/  FMNMX.FTZ R4, R99, R4, !PT ;  /* 0x0000000463047209 */ /* 0x000fe40007810000 */
[----:B------:R-:W-:Y:S01]  /*14e50*/  ISETP.GT.AND P2, PT, R0, 0x41, !P2 ;  /* 0x000000410000780c */ /* 0x000fe20005744270 */
[----:B------:R-:W2:Y:S01]  /*14e60*/  SHFL.BFLY PT, R129, R3, 0x2, 0x1f ;  /* 0x0c401f0003817f89 */ /* 0x000ea200000e0000 */
[----:B------:R-:W-:Y:S02]  /*14e70*/  FMNMX.FTZ R4, R199, R4, !PT ;  /* 0x00000004c7047209 */ /* 0x000fe40007810000 */
[----:B------:R-:W-:Y:S02]  /*14e80*/  ISETP.LT.OR P2, PT, R2, 0x42, P2 ;  /* 0x000000420200780c */ /* 0x000fe40001741670 */
[----:B------:R-:W-:Y:S02]  /*14e90*/  FMNMX.FTZ R4, R200, R4, !PT ;  /* 0x00000004c8047209 */ /* 0x000fe40007810000 */
[----:B------:R-:W-:Y:S02]  /*14ea0*/  FSEL R75, R75, -INF , !P2 ;  /* 0xff8000004b4b7808 */ /* 0x000fe40005000000 */
[----:B------:R-:W-:Y:S02]  /*14eb0*/  FMNMX.FTZ R4, R208, R4, !PT ;  /* 0x00000004d0047209 */ /* 0x000fe40007810000 */
        /* <DEDUP_REMOVED lines=8> */
[C---:B------:R-:W-:Y:S02]  /*14f40*/  ISETP.GT.AND P1, PT, R0.reuse, 0x49, !P1 ;  /* 0x000000490000780c */ /* 0x040fe40004f24270 */
[----:B------:R-:W-:Y:S02]  /*14f50*/  ISETP.GT.AND P0, PT, R0, 0x59, !P0 ;  /* 0x000000590000780c */ /* 0x000fe40004704270 */
[C---:B------:R-:W-:Y:S02]  /*14f60*/  ISETP.LT.OR P1, PT, R2.reuse, 0x4a, P1 ;  /* 0x0000004a0200780c */ /* 0x040fe40000f21670 */
[----:B------:R-:W-:Y:S02]  /*14f70*/  ISETP.LT.OR P0, PT, R2, 0x5a, P0 ;  /* 0x0000005a0200780c */ /* 0x000fe40000701670 */
[----:B------:R-:W-:Y:S02]  /*14f80*/  FSEL R79, R79, -INF , !P1 ;  /* 0xff8000004f4f7808 */ /* 0x000fe40004800000 */
[----:B------:R-:W-:Y:S02]  /*14f90*/  FSEL R42, R95, -INF , !P0 ;  /* 0xff8000005f2a7808 */ /* 0x000fe40004000000 */
[C---:B------:R-:W-:Y:S02]  /*14fa0*/  ISETP.GT.AND P6, PT, R0.reuse, 0x50, !P6 ;  /* 0x000000500000780c */ /* 0x040fe400077c4270 */
[C---:B------:R-:W-:Y:S02]  /*14fb0*/  ISETP.GT.AND P5, PT, R0.reuse, 0x51, !P5 ;  /* 0x000000510000780c */ /* 0x040fe40006fa4270 */
[----:B------:R-:W-:Y:S02]  /*14fc0*/  ISETP.GT.AND P4, PT, R0, 0x58, !P4 ;  /* 0x000000580000780c */ /* 0x000fe40006784270 */
[C---:B------:R-:W-:Y:S02]  /*14fd0*/  ISETP.LT.OR P6, PT, R2.reuse, 0x51, P6 ;  /* 0x000000510200780c */ /* 0x040fe400037c1670 */
[C---:B------:R-:W-:Y:S02]  /*14fe0*/  ISETP.LT.OR P5, PT, R2.reuse, 0x52, P5 ;  /* 0x000000520200780c */ /* 0x040fe40002fa1670 */
[----:B------:R-:W-:Y:S02]  /*14ff0*/  ISETP.LT.OR P4, PT, R2, 0x59, P4 ;  /* 0x000000590200780c */ /* 0x000fe40002781670 */
[----:B------:R-:W-:Y:S02]  /*15000*/  FSEL R90, R90, -INF , !P6 ;  /* 0xff8000005a5a7808 */ /* 0x000fe40007000000 */
[----:B------:R-:W-:Y:S02]  /*15010*/  FSEL R91, R91, -INF , !P5 ;  /* 0xff8000005b5b7808 */ /* 0x000fe40006800000 */
[----:B------:R-:W-:Y:S02]  /*15020*/  FSEL R94, R94, -INF , !P4 ;  /* 0xff8000005e5e7808 */ /* 0x000fe40006000000 */
[----:B-1----:R-:W-:Y:S02]  /*15030*/  FMNMX.FTZ R130, R130, R5, !PT ;  /* 0x0000000582827209 */ /* 0x002fe40007810000 */
[----:B--2---:R-:W-:Y:S02]  /*15040*/  FMNMX.FTZ R129, R3, R129, !PT ;  /* 0x0000008103817209 */ /* 0x004fe40007810000 */
        /* <DEDUP_REMOVED lines=8> */
[----:B------:R-:W-:Y:S03]  /*150d0*/  FMNMX.FTZ R5, R15, R5, !PT ;  /* 0x000000050f057209 */ /* 0x000fe60007810000 */
[----:B------:R-:W2:Y:S01]  /*150e0*/  SHFL.BFLY PT, R7, R3, 0x2, 0x1f ;  /* 0x0c401f0003077f89 */ /* 0x000ea200000e0000 */
[----:B------:R-:W-:Y:S04]  /*150f0*/  FMNMX.FTZ R5, R57, R5, !PT ;  /* 0x0000000539057209 */ /* 0x000fe80007810000 */
[----:B------:R-:W-:Y:S02]  /*15100*/  FMNMX.FTZ R5, R60, R5, !PT ;  /* 0x000000053c057209 */ /* 0x000fe40007810000 */
[----:B-1----:R-:W-:Y:S02]  /*15110*/  FMNMX.FTZ R130, R130, R6, !PT ;  /* 0x0000000682827209 */ /* 0x002fe40007810000 */
[----:B------:R-:W1:Y:S01]  /*15120*/  SHFL.BFLY PT, R6, R129, 0x1, 0x1f ;  /* 0x0c201f0081067f89 */ /* 0x000e6200000e0000 */
[----:B------:R-:W-:Y:S02]  /*15130*/  FMNMX.FTZ R5, R61, R5, !PT ;  /* 0x000000053d057209 */ /* 0x000fe40007810000 */
[C---:B------:R-:W-:Y:S01]  /*15140*/  FMUL.FTZ R43, R130.reuse, c[0x0][0x2d0] ;  /* 0x0000b400822b7a20 */ /* 0x040fe20000410000 */
[----:B------:R-:W-:Y:S02]  /*15150*/  FSETP.NEU.FTZ.AND P2, PT, R130, -INF , PT ;  /* 0xff8000008200780b */ /* 0x000fe40003f5d000 */
[----:B------:R-:W-:Y:S02]  /*15160*/  FMNMX.FTZ R5, R71, R5, !PT ;  /* 0x0000000547057209 */ /* 0x000fe40007810000 */
[----:B------:R-:W-:Y:S02]  /*15170*/  FSEL R43, R43, RZ, P2 ;  /* 0x000000ff2b2b7208 */ /* 0x000fe40001000000 */
[----:B------:R-:W-:Y:S03]  /*15180*/  FMNMX.FTZ R5, R72, R5, !PT ;  /* 0x0000000548057209 */ /* 0x000fe60007810000 */
[--C-:B------:R-:W-:Y:S01]  /*15190*/  FFMA.FTZ R4, R52, c[0x0][0x2d0], -R43.reuse ;  /* 0x0000b40034047a23 */ /* 0x100fe2000001082b */
[----:B------:R-:W-:Y:S01]  /*151a0*/  FMNMX.FTZ R5, R73, R5, !PT ;  /* 0x0000000549057209 */ /* 0x000fe20007810000 */
[--C-:B------:R-:W-:Y:S01]  /*151b0*/  FFMA.FTZ R16, R188, c[0x0][0x2d0], -R43.reuse ;  /* 0x0000b400bc107a23 */ /* 0x100fe2000001082b */
[----:B--2---:R-:W-:Y:S01]  /*151c0*/  FMNMX.FTZ R3, R3, R7, !PT ;  /* 0x0000000703037209 */ /* 0x004fe20007810000 */
[----:B------:R2:W3:Y:S04]  /*151d0*/  MUFU.EX2 R25, R4 ;  /* 0x0000000400197308 */ /* 0x0004e80000000800 */
[----:B------:R-:W4:Y:S01]  /*151e0*/  SHFL.BFLY PT, R128, R3, 0x1, 0x1f ;  /* 0x0c201f0003807f89 */ /* 0x000f2200000e0000 */
[----:B-1----:R-:W-:Y:S05]  /*151f0*/  FMNMX.FTZ R129, R129, R6, !PT ;  /* 0x0000000681817209 */ /* 0x002fea0007810000 */
[----:B------:R-:W-:Y:S01]  /*15200*/  MUFU.EX2 R56, R16 ;  /* 0x0000001000387308 */ /* 0x000fe20000000800 */
[C---:B------:R-:W-:Y:S01]  /*15210*/  FSETP.NEU.FTZ.AND P1, PT, R129.reuse, -INF , PT ;  /* 0xff8000008100780b */ /* 0x040fe20003f3d000 */
[----:B------:R-:W-:Y:S05]  /*15220*/  FMUL.FTZ R64, R129, c[0x0][0x2d0] ;  /* 0x0000b40081407a20 */ /* 0x000fea0000410000 */
[----:B------:R-:W-:Y:S05]  /*15230*/  FSEL R64, R64, RZ, P1 ;  /* 0x000000ff40407208 */ /* 0x000fea0000800000 */
[--C-:B------:R-:W-:Y:S01]  /*15240*/  FFMA.FTZ R0, R19, c[0x0][0x2d0], -R64.reuse ;  /* 0x0000b40013007a23 */ /* 0x100fe20000010840 */
[----:B--2---:R-:W-:Y:S01]  /*15250*/  FMNMX.FTZ R4, R76, R5, !PT ;  /* 0x000000054c047209 */ /* 0x004fe20007810000 */
[--C-:B------:R-:W-:Y:S02]  /*15260*/  FFMA.FTZ R5, R183, c[0x0][0x2d0], -R43.reuse ;  /* 0x0000b400b7057a23 */ /* 0x100fe4000001082b */
[----:B------:R-:W-:Y:S01]  /*15270*/  MUFU.EX2 R22, R0 ;  /* 0x0000000000167308 */ /* 0x000fe20000000800 */
[--C-:B------:R-:W-:Y:S01]  /*15280*/  FFMA.FTZ R2, R53, c[0x0][0x2d0], -R64.reuse ;  /* 0x0000b40035027a23 */ /* 0x100fe20000010840 */
[----:B------:R-:W-:Y:S01]  /*15290*/  FMNMX.FTZ R4, R77, R4, !PT ;  /* 0x000000044d047209 */ /* 0x000fe20007810000 */
[--C-:B------:R-:W-:Y:S01]  /*152a0*/  FFMA.FTZ R28, R84, c[0x0][0x2d0], -R64.reuse ;  /* 0x0000b400541c7a23 */ /* 0x100fe20000010840 */
[----:B----4-:R-:W-:Y:S01]  /*152b0*/  FMNMX.FTZ R128, R3, R128, !PT ;  /* 0x0000008003807209 */ /* 0x010fe20007810000 */
[--C-:B------:R-:W-:Y:S01]  /*152c0*/  FFMA.FTZ R3, R68, c[0x0][0x2d0], -R64.reuse ;  /* 0x0000b40044037a23 */ /* 0x100fe20000010840 */
[----:B---3--:R-:W-:Y:S02]  /*152d0*/  MOV R68, R25 ;  /* 0x0000001900447202 */ /* 0x008fe40000000f00 */
[C---:B------:R-:W-:Y:S01]  /*152e0*/  FSETP.NEU.FTZ.AND P0, PT, R128.reuse, -INF , PT ;  /* 0xff8000008000780b */ /* 0x040fe20003f1d000 */
[----:B------:R-:W-:Y:S01]  /*152f0*/  FMUL.FTZ R65, R128, c[0x0][0x2d0] ;  /* 0x0000b40080417a20 */ /* 0x000fe20000410000 */
[----:B------:R1:W-:Y:S04]  /*15300*/  MUFU.EX2 R23, R5 ;  /* 0x0000000500177308 */ /* 0x0003e80000000800 */
[----:B------:R-:W-:Y:S06]  /*15310*/  FSEL R65, R65, RZ, P0 ;  /* 0x000000ff41417208 */ /* 0x000fec0000000000 */
[----:B------:R2:W-:Y:S10]  /*15320*/  MUFU.EX2 R175, R3 ;  /* 0x0000000300af7308 */ /* 0x0005f40000000800 */
[----:B------:R-:W3:Y:S01]  /*15330*/  MUFU.EX2 R174, R2 ;  /* 0x0000000200ae7308 */ /* 0x000ee20000000800 */
[----:B-1----:R-:W-:Y:S01]  /*15340*/  FMNMX.FTZ R5, R88, R4, !PT ;  /* 0x0000000458057209 */ /* 0x002fe20007810000 */
[----:B------:R-:W-:Y:S03]  /*15350*/  FFMA.FTZ R4, R184, c[0x0][0x2d0], -R43 ;  /* 0x0000b400b8047a23 */ /* 0x000fe6000001082b */
[----:B------:R-:W-:Y:S05]  /*15360*/  FMNMX.FTZ R5, R89, R5, !PT ;  /* 0x0000000559057209 */ /* 0x000fea0007810000 */
[----:B------:R1:W-:Y:S01]  /*15370*/  MUFU.EX2 R172, R4 ;  /* 0x0000000400ac7308 */ /* 0x0003e20000000800 */
[----:B--2---:R-:W-:Y:S02]  /*15380*/  FFMA.FTZ R3, R8, c[0x0][0x2d0], -R65 ;  /* 0x0000b40008037a23 */ /* 0x004fe40000010841 */
[--C-:B------:R-:W-:Y:S07]  /*15390*/  FFMA.FTZ R8, R69, c[0x0][0x2d0], -R64.reuse ;  /* 0x0000b40045087a23 */ /* 0x100fee0000010840 */
[----:B------:R2:W-:Y:S01]  /*153a0*/  MUFU.EX2 R135, R3 ;  /* 0x0000000300877308 */ /* 0x0005e20000000800 */
[----:B---3--:R-:W-:Y:S09]  /*153b0*/  F2FP.PACK_AB R47, R175, R174 ;  /* 0x000000aeaf2f723e */ /* 0x008ff200000000ff */
[----:B------:R-:W-:Y:S01]  /*153c0*/  MUFU.EX2 R53, R8 ;  /* 0x0000000800357308 */ /* 0x000fe20000000800 */
[----:B-1----:R-:W-:Y:S01]  /*153d0*/  FMNMX.FTZ R4, R92, R5, !PT ;  /* 0x000000055c047209 */ /* 0x002fe20007810000 */
[----:B------:R-:W-:Y:S03]  /*153e0*/  FFMA.FTZ R5, R185, c[0x0][0x2d0], -R43 ;  /* 0x0000b400b9057a23 */ /* 0x000fe6000001082b */
[----:B------:R-:W-:Y:S05]  /*153f0*/  FMNMX.FTZ R4, R93, R4, !PT ;  /* 0x000000045d047209 */ /* 0x000fea0007810000 */
[----:B------:R1:W3:Y:S01]  /*15400*/  MUFU.EX2 R182, R5 ;  /* 0x0000000500b67308 */ /* 0x0002e20000000800 */
[----:B------:R-:W-:Y:S01]  /*15410*/  FMNMX.FTZ R4, R74, R4, !PT ;  /* 0x000000044a047209 */ /* 0x000fe20007810000 */
[--C-:B--2---:R-:W-:Y:S03]  /*15420*/  FFMA.FTZ R3, R9, c[0x0][0x2d0], -R65.reuse ;  /* 0x0000b40009037a23 */ /* 0x104fe60000010841 */
[----:B------:R-:W-:Y:S05]  /*15430*/  FMNMX.FTZ R4, R75, R4, !PT ;  /* 0x000000044b047209 */ /* 0x000fea0007810000 */
[----:B------:R2:W4:Y:S01]  /*15440*/  MUFU.EX2 R173, R3 ;  /* 0x0000000300ad7308 */ /* 0x0005220000000800 */
[----:B------:R-:W-:Y:S04]  /*15450*/  FMNMX.FTZ R4, R78, R4, !PT ;  /* 0x000000044e047209 */ /* 0x000fe80007810000 */
[----:B------:R-:W-:Y:S04]  /*15460*/  FMNMX.FTZ R4, R79, R4, !PT ;  /* 0x000000044f047209 */ /* 0x000fe80007810000 */
[----:B------:R-:W-:Y:S04]  /*15470*/  FMNMX.FTZ R4, R90, R4, !PT ;  /* 0x000000045a047209 */ /* 0x000fe80007810000 */
[----:B------:R-:W-:Y:S01]  /*15480*/  FMNMX.FTZ R0, R91, R4, !PT ;  /* 0x000000045b007209 */ /* 0x000fe20007810000 */
[--C-:B-1----:R-:W-:Y:S01]  /*15490*/  FFMA.FTZ R5, R18, c[0x0][0x2d0], -R64.reuse ;  /* 0x0000b40012057a23 */ /* 0x102fe20000010840 */
[----:B---3--:R-:W-:Y:S01]  /*154a0*/  F2FP.PACK_AB R46, R182, R172 ;  /* 0x000000acb62e723e */ /* 0x008fe200000000ff */
[--C-:B------:R-:W-:Y:S01]  /*154b0*/  FFMA.FTZ R4, R13, c[0x0][0x2d0], -R65.reuse ;  /* 0x0000b4000d047a23 */ /* 0x100fe20000010841 */
[----:B------:R-:W-:Y:S01]  /*154c0*/  FMNMX.FTZ R0, R94, R0, !PT ;  /* 0x000000005e007209 */ /* 0x000fe20007810000 */
[----:B------:R-:W1:Y:S03]  /*154d0*/  MUFU.EX2 R24, R5 ;  /* 0x0000000500187308 */ /* 0x000e660000000800 */
[----:B------:R-:W-:Y:S01]  /*154e0*/  FMNMX.FTZ R0, R42, R0, !PT ;  /* 0x000000002a007209 */ /* 0x000fe20007810000 */
[----:B--2---:R-:W-:Y:S01]  /*154f0*/  FFMA.FTZ R3, R12, c[0x0][0x2d0], -R65 ;  /* 0x0000b4000c037a23 */ /* 0x004fe20000010841 */
[----:B----4-:R-:W-:Y:S01]  /*15500*/  F2FP.PACK_AB R36, R173, R135 ;  /* 0x00000087ad24723e */ /* 0x010fe200000000ff */
[----:B------:R-:W-:Y:S02]  /*15510*/  FFMA.FTZ R12, R80, c[0x0][0x2d0], -R64 ;  /* 0x0000b400500c7a23 */ /* 0x000fe40000010840 */
[----:B------:R-:W2:Y:S02]  /*15520*/  SHFL.BFLY PT, R2, R0, 0x2, 0x1f ;  /* 0x0c401f0000027f89 */ /* 0x000ea400000e0000 */
[----:B------:R2:W-:Y:S10]  /*15530*/  MUFU.EX2 R5, R3 ;  /* 0x0000000300057308 */ /* 0x0005f40000000800 */
[----:B------:R3:W-:Y:S01]  /*15540*/  MUFU.EX2 R176, R4 ;  /* 0x0000000400b07308 */ /* 0x0007e20000000800 */
[----:B-1----:R-:W-:Y:S02]  /*15550*/  IMAD.MOV.U32 R69, RZ, RZ, R24 ;  /* 0x000000ffff457224 */ /* 0x002fe400078e0018 */
[----:B------:R-:W-:Y:S07]  /*15560*/  FFMA.FTZ R24, R81, c[0x0][0x2d0], -R64 ;  /* 0x0000b40051187a23 */ /* 0x000fee0000010840 */
[----:B------:R-:W-:Y:S01]  /*15570*/  MUFU.EX2 R30, R24 ;  /* 0x00000018001e7308 */ /* 0x000fe20000000800 */
[----:B--2---:R-:W-:Y:S01]  /*15580*/  FMNMX.FTZ R3, R0, R2, !PT ;  /* 0x0000000200037209 */ /* 0x004fe20007810000 */
[----:B------:R-:W-:Y:S01]  /*15590*/  FFMA.FTZ R2, R186, c[0x0][0x2d0], -R43 ;  /* 0x0000b400ba027a23 */ /* 0x000fe2000001082b */
[----:B------:R-:W-:Y:S07]  /*155a0*/  FSEL R0, R130, RZ, P2 ;  /* 0x000000ff82007208 */ /* 0x000fee0001000000 */
[----:B------:R1:W-:Y:S01]  /*155b0*/  MUFU.EX2 R52, R2 ;  /* 0x0000000200347308 */ /* 0x0003e20000000800 */
[----:B------:R-:W-:Y:S02]  /*155c0*/  FADD.FTZ R0, -R0, R131 ;  /* 0x0000008300007221 */ /* 0x000fe40000010100 */
[----:B------:R-:W-:Y:S01]  /*155d0*/  IMAD.MOV.U32 R131, RZ, RZ, R23 ;  /* 0x000000ffff837224 */ /* 0x000fe200078e0017 */
[----:B---3--:R-:W2:Y:S01]  /*155e0*/  SHFL.BFLY PT, R4, R3, 0x1, 0x1f ;  /* 0x0c201f0003047f89 */ /* 0x008ea200000e0000 */
[----:B------:R-:W-:Y:S03]  /*155f0*/  FMUL.FTZ R0, R0, c[0x0][0x2d0] ;  /* 0x0000b40000007a20 */ /* 0x000fe60000410000 */
[----:B------:R-:W-:Y:S02]  /*15600*/  F2FP.PACK_AB R44, R131, R68 ;  /* 0x00000044832c723e */ /* 0x000fe400000000ff */
[----:B------:R3:W4:Y:S01]  /*15610*/  MUFU.EX2 R41, R0 ;  /* 0x0000000000297308 */ /* 0x0007220000000800 */
[----:B-1----:R-:W-:Y:S02]  /*15620*/  FSEL R2, R129, RZ, P1 ;  /* 0x000000ff81027208 */ /* 0x002fe40000800000 */
[----:B--2---:R-:W-:Y:S03]  /*15630*/  FMNMX.FTZ R3, R3, R4, !PT ;  /* 0x0000000403037209 */ /* 0x004fe60007810000 */
[----:B------:R-:W-:Y:S01]  /*15640*/  FADD.FTZ R2, -R2, R132 ;  /* 0x0000008402027221 */ /* 0x000fe20000010100 */
[----:B------:R-:W-:Y:S02]  /*15650*/  MOV R132, R22 ;  /* 0x0000001600847202 */ /* 0x000fe40000000f00 */
[----:B------:R-:W1:Y:S01]  /*15660*/  LDSM.16.MT88.4 R20, [R213+0x100] ;  /* 0x00010000d514783b */ /* 0x000e620000004200 */
[----:B------:R-:W-:Y:S01]  /*15670*/  FMUL.FTZ R2, R2, c[0x0][0x2d0] ;  /* 0x0000b40002027a20 */ /* 0x000fe20000410000 */
[----:B---3--:R-:W-:Y:S01]  /*15680*/  FSEL R0, R128, RZ, P0 ;  /* 0x000000ff80007208 */ /* 0x008fe20000000000 */
[----:B----4-:R-:W-:Y:S01]  /*15690*/  FMUL.FTZ R16, R41, R148 ;  /* 0x0000009429107220 */ /* 0x010fe20000410000 */
[----:B------:R-:W-:Y:S01]  /*156a0*/  F2FP.PACK_AB R45, R132, R69 ;  /* 0x00000045842d723e */ /* 0x000fe200000000ff */
[----:B------:R-:W2:Y:S01]  /*156b0*/  MUFU.EX2 R40, R2 ;  /* 0x0000000200287308 */ /* 0x000ea20000000800 */
[C---:B------:R-:W-:Y:S01]  /*156c0*/  FMUL.FTZ R66, R3.reuse, c[0x0][0x2d0] ;  /* 0x0000b40003427a20 */ /* 0x040fe20000410000 */
[----:B------:R-:W-:Y:S01]  /*156d0*/  FSETP.NEU.FTZ.AND P0, PT, R3, -INF , PT ;  /* 0xff8000000300780b */ /* 0x000fe20003f1d000 */
[----:B------:R-:W-:Y:S02]  /*156e0*/  FADD.FTZ R0, -R0, R133 ;  /* 0x0000008500007221 */ /* 0x000fe40000010100 */
[----:B------:R-:W-:Y:S01]  /*156f0*/  IMAD.MOV.U32 R133, RZ, RZ, R5 ;  /* 0x000000ffff857224 */ /* 0x000fe200078e0005 */
[----:B------:R-:W-:Y:S01]  /*15700*/  FSEL R66, R66, RZ, P0 ;  /* 0x000000ff42427208 */ /* 0x000fe20000000000 */
[----:B------:R-:W-:Y:S02]  /*15710*/  FMUL.FTZ R0, R0, c[0x0][0x2d0] ;  /* 0x0000b40000007a20 */ /* 0x000fe40000410000 */
[C---:B------:R-:W-:Y:S01]  /*15720*/  FMUL.FTZ R17, R41.reuse, R149 ;  /* 0x0000009529117220 */ /* 0x040fe20000410000 */
[----:B------:R-:W-:Y:S01]  /*15730*/  F2FP.PACK_AB R38, R176, R133 ;  /* 0x00000085b026723e */ /* 0x000fe200000000ff */
[----:B------:R3:W4:Y:S01]  /*15740*/  MUFU.EX2 R2, R0 ;  /* 0x0000000000027308 */ /* 0x0007220000000800 */
[--C-:B------:R-:W-:Y:S02]  /*15750*/  FFMA.FTZ R4, R14, c[0x0][0x2d0], -R66.reuse ;  /* 0x0000b4000e047a23 */ /* 0x100fe40000010842 */
[C---:B------:R-:W-:Y:S02]  /*15760*/  FMUL.FTZ R112, R41.reuse, R112 ;  /* 0x0000007029707220 */ /* 0x040fe40000410000 */
[C---:B------:R-:W-:Y:S02]  /*15770*/  FMUL.FTZ R113, R41.reuse, R113 ;  /* 0x0000007129717220 */ /* 0x040fe40000410000 */
[C---:B------:R-:W-:Y:S02]  /*15780*/  FMUL.FTZ R100, R41.reuse, R100 ;  /* 0x0000006429647220 */ /* 0x040fe40000410000 */
[C---:B------:R-:W-:Y:S01]  /*15790*/  FMUL.FTZ R101, R41.reuse, R101 ;  /* 0x0000006529657220 */ /* 0x040fe20000410000 */
[----:B------:R5:W-:Y:S01]  /*157a0*/  MUFU.EX2 R6, R4 ;  /* 0x0000000400067308 */ /* 0x000be20000000800 */
[----:B------:R-:W-:Y:S02]  /*157b0*/  FMUL.FTZ R116, R41, R116 ;  /* 0x0000007429747220 */ /* 0x000fe40000410000 */
[C---:B--2---:R-:W-:Y:S02]  /*157c0*/  FMUL.FTZ R7, R40.reuse, R139 ;  /* 0x0000008b28077220 */ /* 0x044fe40000410000 */
[C---:B------:R-:W-:Y:S02]  /*157d0*/  FMUL.FTZ R18, R40.reuse, R150 ;  /* 0x0000009628127220 */ /* 0x040fe40000410000 */
[C---:B------:R-:W-:Y:S02]  /*157e0*/  FMUL.FTZ R19, R40.reuse, R151 ;  /* 0x0000009728137220 */ /* 0x040fe40000410000 */
[C---:B------:R-:W-:Y:S01]  /*157f0*/  FMUL.FTZ R102, R40.reuse, R102 ;  /* 0x0000006628667220 */ /* 0x040fe20000410000 */
[----:B------:R-:W-:Y:S01]  /*15800*/  LDSM.16.MT88.4 R148, [R213+0x2900] ;  /* 0x00290000d594783b */ /* 0x000fe20000004200 */
[C---:B------:R-:W-:Y:S02]  /*15810*/  FMUL.FTZ R103, R40.reuse, R103 ;  /* 0x0000006728677220 */ /* 0x040fe40000410000 */
[----:B------:R-:W-:Y:S02]  /*15820*/  FMUL.FTZ R114, R40, R114 ;  /* 0x0000007228727220 */ /* 0x000fe40000410000 */
[--C-:B---3--:R-:W-:Y:S02]  /*15830*/  FFMA.FTZ R0, R10, c[0x0][0x2d0], -R66.reuse ;  /* 0x0000b4000a007a23 */ /* 0x108fe40000010842 */
[C---:B----4-:R-:W-:Y:S01]  /*15840*/  FMUL.FTZ R25, R2.reuse, R157 ;  /* 0x0000009d02197220 */ /* 0x050fe20000410000 */
[----:B------:R-:W-:Y:S01]  /*15850*/  MOV R157, R53 ;  /* 0x00000035009d7202 */ /* 0x000fe20000000f00 */
[----:B------:R2:W-:Y:S01]  /*15860*/  MUFU.EX2 R5, R0 ;  /* 0x0000000000057308 */ /* 0x0005e20000000800 */
[C---:B------:R-:W-:Y:S02]  /*15870*/  FMUL.FTZ R8, R2.reuse, R140 ;  /* 0x0000008c02087220 */ /* 0x040fe40000410000 */
[C---:B------:R-:W-:Y:S02]  /*15880*/  FMUL.FTZ R13, R2.reuse, R145 ;  /* 0x00000091020d7220 */ /* 0x040fe40000410000 */
[--C-:B-----5:R-:W-:Y:S02]  /*15890*/  FFMA.FTZ R4, R15, c[0x0][0x2d0], -R66.reuse ;  /* 0x0000b4000f047a23 */ /* 0x120fe40000010842 */
[C---:B------:R-:W-:Y:S02]  /*158a0*/  FMUL.FTZ R104, R2.reuse, R104 ;  /* 0x0000006802687220 */ /* 0x040fe40000410000 */
[C---:B------:R-:W-:Y:S01]  /*158b0*/  FMUL.FTZ R105, R2.reuse, R105 ;  /* 0x0000006902697220 */ /* 0x040fe20000410000 */
[----:B------:R3:W4:Y:S01]  /*158c0*/  MUFU.EX2 R9, R4 ;  /* 0x0000000400097308 */ /* 0x0007220000000800 */
[C---:B------:R-:W-:Y:S02]  /*158d0*/  FMUL.FTZ R24, R2.reuse, R156 ;  /* 0x0000009c02187220 */ /* 0x040fe40000410000 */
[C---:B------:R-:W-:Y:S01]  /*158e0*/  FMUL.FTZ R29, R2.reuse, R161 ;  /* 0x000000a1021d7220 */ /* 0x040fe20000410000 */
[----:B------:R-:W-:Y:S01]  /*158f0*/  MOV R161, R30 ;  /* 0x0000001e00a17202 */ /* 0x000fe20000000f00 */
[C---:B------:R-:W-:Y:S02]  /*15900*/  FMUL.FTZ R108, R2.reuse, R108 ;  /* 0x0000006c026c7220 */ /* 0x040fe40000410000 */
[----:B------:R-:W-:Y:S02]  /*15910*/  FMUL.FTZ R109, R2, R109 ;  /* 0x0000006d026d7220 */ /* 0x000fe40000410000 */
[C---:B------:R-:W-:Y:S02]  /*15920*/  FMUL.FTZ R115, R40.reuse, R115 ;  /* 0x0000007328737220 */ /* 0x040fe40000410000 */
[----:B------:R-:W-:Y:S02]  /*15930*/  FMUL.FTZ R117, R41, R117 ;  /* 0x0000007529757220 */ /* 0x000fe40000410000 */
[C---:B------:R-:W-:Y:S02]  /*15940*/  FMUL.FTZ R118, R40.reuse, R118 ;  /* 0x0000007628767220 */ /* 0x040fe40000410000 */
[----:B--2---:R-:W-:Y:S02]  /*15950*/  FFMA.FTZ R0, R11, c[0x0][0x2d0], -R66 ;  /* 0x0000b4000b007a23 */ /* 0x004fe40000010842 */
[----:B------:R-:W-:Y:S02]  /*15960*/  FMUL.FTZ R119, R40, R119 ;  /* 0x0000007728777220 */ /* 0x000fe40000410000 */
[----:B------:R2:W5:Y:S01]  /*15970*/  MUFU.EX2 R58, R0 ;  /* 0x00000000003a7308 */ /* 0x0005620000000800 */
[C---:B------:R-:W-:Y:S02]  /*15980*/  FMUL.FTZ R120, R2.reuse, R120 ;  /* 0x0000007802787220 */ /* 0x040fe40000410000 */
[C---:B------:R-:W-:Y:S02]  /*15990*/  FMUL.FTZ R121, R2.reuse, R121 ;  /* 0x0000007902797220 */ /* 0x040fe40000410000 */
[----:B---3--:R-:W-:Y:S02]  /*159a0*/  FFMA.FTZ R4, R187, c[0x0][0x2d0], -R43 ;  /* 0x0000b400bb047a23 */ /* 0x008fe4000001082b */
[----:B----4-:R-:W-:Y:S02]  /*159b0*/  IMAD.MOV.U32 R139, RZ, RZ, R9 ;  /* 0x000000ffff8b7224 */ /* 0x010fe400078e0009 */
[C---:B------:R-:W-:Y:S01]  /*159c0*/  FMUL.FTZ R9, R2.reuse, R141 ;  /* 0x0000008d02097220 */ /* 0x040fe20000410000 */
[----:B------:R3:W4:Y:S01]  /*159d0*/  MUFU.EX2 R31, R4 ;  /* 0x00000004001f7308 */ /* 0x0007220000000800 */
[C---:B------:R-:W-:Y:S02]  /*159e0*/  FMUL.FTZ R124, R2.reuse, R124 ;  /* 0x0000007c027c7220 */ /* 0x040fe40000410000 */
[----:B------:R-:W-:Y:S07]  /*159f0*/  FMUL.FTZ R125, R2, R125 ;  /* 0x0000007d027d7220 */ /* 0x000fee0000410000 */
[----:B------:R1:W-:Y:S01]  /*15a00*/  MUFU.EX2 R141, R28 ;  /* 0x0000001c008d7308 */ /* 0x0003e20000000800 */
[----:B--2---:R-:W-:Y:S02]  /*15a10*/  FSEL R0, R3, RZ, P0 ;  /* 0x000000ff03007208 */ /* 0x004fe40000000000 */
[----:B------:R-:W-:Y:S03]  /*15a20*/  ISETP.GT.AND P0, PT, R229, UR4, PT ;  /* 0x00000004e5007c0c */ /* 0x000fe6000bf04270 */
[----:B------:R-:W-:Y:S01]  /*15a30*/  FADD.FTZ R0, -R0, R134 ;  /* 0x0000008600007221 */ /* 0x000fe20000010100 */
[----:B------:R-:W-:Y:S01]  /*15a40*/  MOV R134, R5 ;  /* 0x0000000500867202 */ /* 0x000fe20000000f00 */
[C---:B------:R-:W-:Y:S01]  /*15a50*/  FMUL.FTZ R5, R41.reuse, R137 ;  /* 0x0000008929057220 */ /* 0x040fe20000410000 */
[----:B------:R-:W-:Y:S01]  /*15a60*/  MOV R137, R6 ;  /* 0x0000000600897202 */ /* 0x000fe20000000f00 */
[----:B------:R-:W-:Y:S01]  /*15a70*/  FMUL.FTZ R0, R0, c[0x0][0x2d0] ;  /* 0x0000b40000007a20 */ /* 0x000fe20000410000 */
[----:B-----5:R-:W-:Y:S01]  /*15a80*/  F2FP.PACK_AB R37, R58, R134 ;  /* 0x000000863a25723e */ /* 0x020fe200000000ff */
[----:B---3--:R-:W-:Y:S01]  /*15a90*/  FMUL.FTZ R4, R41, R136 ;  /* 0x0000008829047220 */ /* 0x008fe20000410000 */
[----:B------:R-:W-:Y:S01]  /*15aa0*/  F2FP.PACK_AB R39, R139, R137 ;  /* 0x000000898b27723e */ /* 0x000fe200000000ff */
[----:B------:R-:W-:Y:S02]  /*15ab0*/  FMUL.FTZ R6, R40, R138 ;  /* 0x0000008a28067220 */ /* 0x000fe40000410000 */
[----:B------:R-:W2:Y:S01]  /*15ac0*/  MUFU.EX2 R0, R0 ;  /* 0x0000000000007308 */ /* 0x000ea20000000800 */
[----:B----4-:R-:W-:Y:S04]  /*15ad0*/  IMAD.MOV.U32 R136, RZ, RZ, R31 ;  /* 0x000000ffff887224 */ /* 0x010fe800078e001f */
[-C--:B-1----:R-:W-:Y:S05]  /*15ae0*/  HMMA.16816.F32 R4, R44, R20.reuse, R4 ;  /* 0x000000142c04723c */ /* 0x082fea0000001804 */
[----:B------:R1:W3:Y:S01]  /*15af0*/  MUFU.EX2 R138, R12 ;  /* 0x0000000c008a7308 */ /* 0x0002e20000000800 */
[----:B------:R-:W-:Y:S02]  /*15b00*/  FMUL.FTZ R28, R2, R160 ;  /* 0x000000a0021c7220 */ /* 0x000fe40000410000 */
[C---:B--2---:R-:W-:Y:S04]  /*15b10*/  FMUL.FTZ R10, R0.reuse, R142 ;  /* 0x0000008e000a7220 */ /* 0x044fe80000410000 */
[C---:B------:R-:W-:Y:S02]  /*15b20*/  FMUL.FTZ R11, R0.reuse, R143 ;  /* 0x0000008f000b7220 */ /* 0x040fe40000410000 */
[C---:B------:R-:W-:Y:S01]  /*15b30*/  FMUL.FTZ R26, R0.reuse, R158 ;  /* 0x0000009e001a7220 */ /* 0x040fe20000410000 */
[----:B------:R-:W-:Y:S01]  /*15b40*/  MOV R158, R52 ;  /* 0x00000034009e7202 */ /* 0x000fe20000000f00 */
[C---:B------:R-:W-:Y:S01]  /*15b50*/  FMUL.FTZ R27, R0.reuse, R159 ;  /* 0x0000009f001b7220 */ /* 0x040fe20000410000 */
[----:B------:R-:W-:Y:S01]  /*15b60*/  MOV R159, R58 ;  /* 0x0000003a009f7202 */ /* 0x000fe20000000f00 */
[----:B------:R-:W-:Y:S01]  /*15b70*/  FMUL.FTZ R106, R0, R106 ;  /* 0x0000006a006a7220 */ /* 0x000fe20000410000 */
[C---:B------:R-:W-:Y:S04]  /*15b80*/  HMMA.16816.F32 R8, R36.reuse, R20, R8 ;  /* 0x000000142408723c */ /* 0x040fe80000001808 */
[----:B-1----:R-:W-:Y:S02]  /*15b90*/  FMUL.FTZ R12, R2, R144 ;  /* 0x00000090020c7220 */ /* 0x002fe40000410000 */
[C---:B------:R-:W-:Y:S02]  /*15ba0*/  FMUL.FTZ R14, R0.reuse, R146 ;  /* 0x00000092000e7220 */ /* 0x040fe40000410000 */
[----:B------:R-:W-:Y:S04]  /*15bb0*/  FFMA.FTZ R20, R189, c[0x0][0x2d0], -R43 ;  /* 0x0000b400bd147a23 */ /* 0x000fe8000001082b */
[----:B------:R1:W2:Y:S01]  /*15bc0*/  MUFU.EX2 R95, R20 ;  /* 0x00000014005f7308 */ /* 0x0002a20000000800 */
[C---:B------:R-:W-:Y:S02]  /*15bd0*/  FMUL.FTZ R15, R0.reuse, R147 ;  /* 0x00000093000f7220 */ /* 0x040fe40000410000 */
[C---:B------:R-:W-:Y:S02]  /*15be0*/  FMUL.FTZ R107, R0.reuse, R107 ;  /* 0x0000006b006b7220 */ /* 0x040fe40000410000 */
[C---:B------:R-:W-:Y:S02]  /*15bf0*/  FMUL.FTZ R110, R0.reuse, R110 ;  /* 0x0000006e006e7220 */ /* 0x040fe40000410000 */
[C---:B------:R-:W-:Y:S01]  /*15c00*/  FMUL.FTZ R111, R0.reuse, R111 ;  /* 0x0000006f006f7220 */ /* 0x040fe20000410000 */
[-C--:B------:R-:W-:Y:S03]  /*15c10*/  HMMA.16816.F32 R12, R36, R22.reuse, R12 ;  /* 0x00000016240c723c */ /* 0x080fe6000000180c */
[----:B------:R-:W-:Y:S02]  /*15c20*/  IMAD.MOV.U32 R142, RZ, RZ, R182 ;  /* 0x000000ffff8e7224 */ /* 0x000fe400078e00b6 */
[C---:B------:R-:W-:Y:S01]  /*15c30*/  FMUL.FTZ R21, R41.reuse, R153 ;  /* 0x0000009929157220 */ /* 0x040fe20000410000 */
[----:B------:R-:W-:Y:S01]  /*15c40*/  MOV R153, R134 ;  /* 0x0000008600997202 */ /* 0x000fe20000000f00 */
[C---:B------:R-:W-:Y:S01]  /*15c50*/  FMUL.FTZ R30, R0.reuse, R162 ;  /* 0x000000a2001e7220 */ /* 0x040fe20000410000 */
[C---:B------:R-:W-:Y:S04]  /*15c60*/  HMMA.16816.F32 R16, R44.reuse, R22, R16 ;  /* 0x000000162c10723c */ /* 0x040fe80000001810 */
[C---:B------:R-:W-:Y:S02]  /*15c70*/  FMUL.FTZ R31, R0.reuse, R163 ;  /* 0x000000a3001f7220 */ /* 0x040fe40000410000 */
[----:B------:R-:W-:Y:S02]  /*15c80*/  FMUL.FTZ R122, R0, R122 ;  /* 0x0000007a007a7220 */ /* 0x000fe40000410000 */
[----:B-1----:R-:W-:Y:S02]  /*15c90*/  FMUL.FTZ R20, R41, R152 ;  /* 0x0000009829147220 */ /* 0x002fe40000410000 */
[----:B------:R-:W4:Y:S02]  /*15ca0*/  LDL.LU R152, [R1+0x14] ;  /* 0x0000140001987983 */ /* 0x000f240000300800 */
[C---:B------:R-:W-:Y:S01]  /*15cb0*/  FMUL.FTZ R22, R40.reuse, R154 ;  /* 0x0000009a28167220 */ /* 0x040fe20000410000 */
[----:B------:R-:W-:Y:S01]  /*15cc0*/  MOV R154, R133 ;  /* 0x00000085009a7202 */ /* 0x000fe20000000f00 */
[----:B------:R-:W-:Y:S02]  /*15cd0*/  FMUL.FTZ R23, R40, R155 ;  /* 0x0000009b28177220 */ /* 0x000fe40000410000 */
[----:B------:R-:W-:Y:S02]  /*15ce0*/  IMAD.MOV.U32 R162, RZ, RZ, R56 ;  /* 0x000000ffffa27224 */ /* 0x000fe400078e0038 */
[----:B------:R-:W-:Y:S02]  /*15cf0*/  FFMA.FTZ R56, R67, c[0x0][0x2d0], -R65 ;  /* 0x0000b40043387a23 */ /* 0x000fe40000010841 */
[----:B------:R-:W-:Y:S01]  /*15d00*/  IMAD.MOV.U32 R163, RZ, RZ, R139 ;  /* 0x000000ffffa37224 */ /* 0x000fe200078e008b */
[-C--:B------:R-:W-:Y:S01]  /*15d10*/  HMMA.16816.F32 R20, R44, R32.reuse, R20 ;  /* 0x000000202c14723c */ /* 0x080fe20000001814 */
[----:B------:R1:W-:Y:S02]  /*15d20*/  MUFU.EX2 R140, R56 ;  /* 0x00000038008c7308 */ /* 0x0003e40000000800 */
[C---:B------:R-:W-:Y:S02]  /*15d30*/  FMUL.FTZ R123, R0.reuse, R123 ;  /* 0x0000007b007b7220 */ /* 0x040fe40000410000 */
[C---:B------:R-:W-:Y:S02]  /*15d40*/  FMUL.FTZ R126, R0.reuse, R126 ;  /* 0x0000007e007e7220 */ /* 0x040fe40000410000 */
[----:B------:R-:W-:Y:S01]  /*15d50*/  FMUL.FTZ R127, R0, R127 ;  /* 0x0000007f007f7220 */ /* 0x000fe20000410000 */
[C---:B------:R-:W-:Y:S04]  /*15d60*/  HMMA.16816.F32 R24, R36.reuse, R32, R24 ;  /* 0x000000202418723c */ /* 0x040fe80000001818 */
[----:B------:R-:W-:Y:S03]  /*15d70*/  IMAD.MOV.U32 R155, RZ, RZ, R174 ;  /* 0x000000ffff9b7224 */ /* 0x000fe600078e00ae */
[--C-:B------:R-:W-:Y:S01]  /*15d80*/  FFMA.FTZ R32, R54, c[0x0][0x2d0], -R65.reuse ;  /* 0x0000b40036207a23 */ /* 0x100fe20000010841 */
[-C--:B------:R-:W-:Y:S03]  /*15d90*/  HMMA.16816.F32 R28, R36, R34.reuse, R28 ;  /* 0x00000022241c723c */ /* 0x080fe6000000181c */
[----:B------:R5:W-:Y:S01]  /*15da0*/  MUFU.EX2 R156, R32 ;  /* 0x00000020009c7308 */ /* 0x000be20000000800 */
[----:B------:R-:W-:Y:S04]  /*15db0*/  FMUL.FTZ R33, R41, R165 ;  /* 0x000000a529217220 */ /* 0x000fe80000410000 */
[C---:B------:R-:W-:Y:S04]  /*15dc0*/  HMMA.16816.F32 R100, R44.reuse, R34, R100 ;  /* 0x000000222c64723c */ /* 0x040fe80000001864 */
[--C-:B-1----:R-:W-:Y:S03]  /*15dd0*/  FFMA.FTZ R56, R70, c[0x0][0x2d0], -R65.reuse ;  /* 0x0000b40046387a23 */ /* 0x102fe60000010841 */
[C---:B------:R-:W-:Y:S01]  /*15de0*/  FMUL.FTZ R34, R40.reuse, R166 ;  /* 0x000000a628227220 */ /* 0x040fe20000410000 */
[----:B------:R1:W1:Y:S01]  /*15df0*/  MUFU.EX2 R59, R56 ;  /* 0x00000038003b7308 */ /* 0x0002620000000800 */
[----:B------:R-:W-:Y:S03]  /*15e00*/  FMUL.FTZ R35, R40, R167 ;  /* 0x000000a728237220 */ /* 0x000fe60000410000 */
[----:B-----5:R-:W-:Y:S02]  /*15e10*/  FFMA.FTZ R32, R55, c[0x0][0x2d0], -R65 ;  /* 0x0000b40037207a23 */ /* 0x020fe40000010841 */
[----:B------:R-:W5:Y:S04]  /*15e20*/  LDSM.16.MT88.4 R52, [R215+0x100] ;  /* 0x00010000d734783b */ /* 0x000f680000004200 */
[----:B------:R2:W-:Y:S01]  /*15e30*/  MUFU.EX2 R160, R32 ;  /* 0x0000002000a07308 */ /* 0x0005e20000000800 */
[--C-:B-1----:R-:W-:Y:S09]  /*15e40*/  FFMA.FTZ R56, R61, c[0x0][0x2d0], -R66.reuse ;  /* 0x0000b4003d387a23 */ /* 0x102ff20000010842 */
[----:B------:R-:W-:Y:S01]  /*15e50*/  MUFU.EX2 R249, R56 ;  /* 0x0000003800f97308 */ /* 0x000fe20000000800 */
[----:B--2---:R-:W-:Y:S07]  /*15e60*/  FMUL.FTZ R32, R41, R164 ;  /* 0x000000a429207220 */ /* 0x004fee0000410000 */
[-C--:B------:R-:W-:Y:S08]  /*15e70*/  HMMA.16816.F32 R32, R44, R48.reuse, R32 ;  /* 0x000000302c20723c */ /* 0x080ff00000001820 */
[C---:B------:R-:W-:Y:S07]  /*15e80*/  HMMA.16816.F32 R104, R36.reuse, R48, R104 ;  /* 0x000000302468723c */ /* 0x040fee0000001868 */
[--C-:B------:R-:W-:Y:S01]  /*15e90*/  FFMA.FTZ R48, R190, c[0x0][0x2d0], -R43.reuse ;  /* 0x0000b400be307a23 */ /* 0x100fe2000001082b */
[-C--:B------:R-:W-:Y:S03]  /*15ea0*/  HMMA.16816.F32 R108, R36, R50.reuse, R108 ;  /* 0x00000032246c723c */ /* 0x080fe6000000186c */
[----:B------:R1:W-:Y:S05]  /*15eb0*/  MUFU.EX2 R252, R48 ;  /* 0x0000003000fc7308 */ /* 0x0003ea0000000800 */
[C---:B------:R-:W-:Y:S08]  /*15ec0*/  HMMA.16816.F32 R112, R44.reuse, R50, R112 ;  /* 0x000000322c70723c */ /* 0x040ff00000001870 */
[-C--:B-----5:R-:W-:Y:S08]  /*15ed0*/  HMMA.16816.F32 R116, R44, R52.reuse, R116 ;  /* 0x000000342c74723c */ /* 0x0a0ff00000001874 */
[C---:B------:R-:W-:Y:S04]  /*15ee0*/  HMMA.16816.F32 R120, R36.reuse, R52, R120 ;  /* 0x000000342478723c */ /* 0x040fe80000001878 */
[--C-:B-1----:R-:W-:Y:S03]  /*15ef0*/  FFMA.FTZ R48, R57, c[0x0][0x2d0], -R66.reuse ;  /* 0x0000b40039307a23 */ /* 0x102fe60000010842 */
[--C-:B------:R-:W-:Y:S01]  /*15f00*/  FFMA.FTZ R52, R71, c[0x0][0x2d0], -R66.reuse ;  /* 0x0000b40047347a23 */ /* 0x100fe20000010842 */
[----:B------:R1:W-:Y:S01]  /*15f10*/  MUFU.EX2 R251, R48 ;  /* 0x0000003000fb7308 */ /* 0x0003e20000000800 */
[-C--:B------:R-:W-:Y:S07]  /*15f20*/  HMMA.16816.F32 R124, R36, R54.reuse, R124 ;  /* 0x00000036247c723c */ /* 0x080fee000000187c */
[C---:B------:R-:W-:Y:S02]  /*15f30*/  FMUL.FTZ R36, R41.reuse, R168 ;  /* 0x000000a829247220 */ /* 0x040fe40000410000 */
[----:B------:R2:W5:Y:S03]  /*15f40*/  MUFU.EX2 R248, R52 ;  /* 0x0000003400f87308 */ /* 0x0005660000000800 */
[----:B------:R-:W-:Y:S02]  /*15f50*/  FMUL.FTZ R37, R41, R169 ;  /* 0x000000a929257220 */ /* 0x000fe40000410000 */
[C---:B------:R-:W-:Y:S02]  /*15f60*/  FMUL.FTZ R38, R40.reuse, R170 ;  /* 0x000000aa28267220 */ /* 0x040fe40000410000 */
[----:B------:R-:W-:Y:S07]  /*15f70*/  FMUL.FTZ R39, R40, R171 ;  /* 0x000000ab28277220 */ /* 0x000fee0000410000 */
[----:B------:R-:W-:Y:S04]  /*15f80*/  HMMA.16816.F32 R36, R44, R54, R36 ;  /* 0x000000362c24723c */ /* 0x000fe80000001824 */
[----:B-1----:R-:W-:Y:S02]  /*15f90*/  FFMA.FTZ R48, R60, c[0x0][0x2d0], -R66 ;  /* 0x0000b4003c307a23 */ /* 0x002fe40000010842 */
[--C-:B------:R-:W-:Y:S01]  /*15fa0*/  FFMA.FTZ R60, R96, c[0x0][0x2d0], -R64.reuse ;  /* 0x0000b400603c7a23 */ /* 0x100fe20000010840 */
[----:B------:R-:W-:Y:S01]  /*15fb0*/  F2FP.PACK_AB R47, R141, R161 ;  /* 0x000000a18d2f723e */ /* 0x000fe200000000ff */
[----:B------:R1:W1:Y:S01]  /*15fc0*/  MUFU.EX2 R250, R48 ;  /* 0x0000003000fa7308 */ /* 0x0002620000000800 */
[----:B------:R-:W-:Y:S03]  /*15fd0*/  F2FP.PACK_AB R44, R136, R158 ;  /* 0x0000009e882c723e */ /* 0x000fe600000000ff */
[--C-:B--2---:R-:W-:Y:S01]  /*15fe0*/  FFMA.FTZ R52, R191, c[0x0][0x2d0], -R43.reuse ;  /* 0x0000b400bf347a23 */ /* 0x104fe2000001082b */
[----:B---3--:R-:W-:Y:S02]  /*15ff0*/  F2FP.PACK_AB R45, R138, R157 ;  /* 0x0000009d8a2d723e */ /* 0x008fe400000000ff */
[----:B------:R-:W-:Y:S02]  /*16000*/  F2FP.PACK_AB R46, R95, R162 ;  /* 0x000000a25f2e723e */ /* 0x000fe400000000ff */
[----:B------:R-:W-:Y:S01]  /*16010*/  MOV R191, R59 ;  /* 0x0000003b00bf7202 */ /* 0x000fe20000000f00 */
[----:B------:R2:W-:Y:S01]  /*16020*/  MUFU.EX2 R190, R52 ;  /* 0x0000003400be7308 */ /* 0x0005e20000000800 */
[----:B-----5:R-:W-:Y:S01]  /*16030*/  F2FP.PACK_AB R55, R248, R249 ;  /* 0x000000f9f837723e */ /* 0x020fe200000000ff */
[----:B------:R-:W-:Y:S01]  /*16040*/  LDSM.16.MT88.4 R56, [R216+0x900] ;  /* 0x00090000d838783b */ /* 0x000fe20000004200 */
[----:B------:R-:W-:Y:S07]  /*16050*/  F2FP.PACK_AB R54, R191, R140 ;  /* 0x0000008cbf36723e */ /* 0x000fee00000000ff */
[----:B------:R3:W-:Y:S01]  /*16060*/  MUFU.EX2 R166, R60 ;  /* 0x0000003c00a67308 */ /* 0x0007e20000000800 */
[----:B-1----:R-:W1:Y:S01]  /*16070*/  LDSM.16.MT88.4 R48, [R213+0x900] ;  /* 0x00090000d530783b */ /* 0x002e620000004200 */
[----:B------:R-:W-:Y:S01]  /*16080*/  F2FP.PACK_AB R53, R250, R251 ;  /* 0x000000fbfa35723e */ /* 0x000fe200000000ff */
[--C-:B--2---:R-:W-:Y:S07]  /*16090*/  FFMA.FTZ R52, R85, c[0x0][0x2d0], -R64.reuse ;  /* 0x0000b40055347a23 */ /* 0x104fee0000010840 */
[----:B------:R2:W-:Y:S01]  /*160a0*/  MUFU.EX2 R167, R52 ;  /* 0x0000003400a77308 */ /* 0x0005e20000000800 */
[----:B---3--:R-:W3:Y:S01]  /*160b0*/  LDSM.16.MT88.4 R60, [R214+0x900] ;  /* 0x00090000d63c783b */ /* 0x008ee20000004200 */
[----:B--2---:R-:W-:Y:S01]  /*160c0*/  F2FP.PACK_AB R52, R160, R156 ;  /* 0x0000009ca034723e */ /* 0x004fe200000000ff */
[-C--:B-1----:R-:W-:Y:S08]  /*160d0*/  HMMA.16816.F32 R4, R44, R48.reuse, R4 ;  /* 0x000000302c04723c */ /* 0x082ff00000001804 */
        /* <DEDUP_REMOVED lines=12> */
[----:B------:R1:W-:Y:S07]  /*161a0*/  MUFU.EX2 R188, R48 ;  /* 0x0000003000bc7308 */ /* 0x0003ee0000000800 */
        /* <DEDUP_REMOVED lines=19> */
[----:B-1----:R-:W-:Y:S09]  /*162e0*/  FFMA.FTZ R48, R82, c[0x0][0x2d0], -R65 ;  /* 0x0000b40052307a23 */ /* 0x002ff20000010841 */
[----:B------:R1:W-:Y:S01]  /*162f0*/  MUFU.EX2 R165, R48 ;  /* 0x0000003000a57308 */ /* 0x0003e20000000800 */
[--C-:B--2---:R-:W-:Y:S01]  /*16300*/  FFMA.FTZ R56, R195, c[0x0][0x2d0], -R43.reuse ;  /* 0x0000b400c3387a23 */ /* 0x104fe2000001082b */
[----:B------:R-:W-:Y:S08]  /*16310*/  MOV R195, R138 ;  /* 0x0000008a00c37202 */ /* 0x000ff00000000f00 */
[----:B------:R2:W-:Y:S01]  /*16320*/  MUFU.EX2 R183, R56 ;  /* 0x0000003800b77308 */ /* 0x0005e20000000800 */
[----:B---3--:R-:W-:Y:S01]  /*16330*/  FFMA.FTZ R60, R197, c[0x0][0x2d0], -R64 ;  /* 0x0000b400c53c7a23 */ /* 0x008fe20000010840 */
[----:B------:R-:W-:Y:S08]  /*16340*/  MOV R197, R176 ;  /* 0x000000b000c57202 */ /* 0x000ff00000000f00 */
        /* <DEDUP_REMOVED lines=9> */
[-C--:B------:R-:W-:Y:S01]  /*163e0*/  HMMA.16816.F32 R124, R52, R50.reuse, R124 ;  /* 0x00000032347c723c */ /* 0x080fe2000000187c */
[----:B------:R-:W1:Y:S02]  /*163f0*/  LDSM.16.MT88.4 R52, [R216+0x1100] ;  /* 0x00110000d834783b */ /* 0x000e640000004200 */
[----:B------:R3:W2:Y:S01]  /*16400*/  MUFU.EX2 R179, R48 ;  /* 0x0000003000b37308 */ /* 0x0006a20000000800 */
[----:B-----5:R-:W-:Y:S04]  /*16410*/  F2FP.PACK_AB R49, R181, R182 ;  /* 0x000000b6b531723e */ /* 0x020fe800000000ff */
[----:B------:R-:W-:Y:S07]  /*16420*/  HMMA.16816.F32 R36, R44, R50, R36 ;  /* 0x000000322c24723c */ /* 0x000fee0000001824 */
[----:B------:R-:W-:Y:S02]  /*16430*/  F2FP.PACK_AB R44, R190, R252 ;  /* 0x000000fcbe2c723e */ /* 0x000fe400000000ff */
[----:B------:R-:W-:Y:S03]  /*16440*/  F2FP.PACK_AB R45, R166, R167 ;  /* 0x000000a7a62d723e */ /* 0x000fe600000000ff */
[----:B------:R-:W-:Y:S02]  /*16450*/  F2FP.PACK_AB R46, R188, R189 ;  /* 0x000000bdbc2e723e */ /* 0x000fe400000000ff */
[----:B------:R-:W-:Y:S02]  /*16460*/  F2FP.PACK_AB R47, R186, R187 ;  /* 0x000000bbba2f723e */ /* 0x000fe400000000ff */
[----:B------:R-:W-:Y:S01]  /*16470*/  F2FP.PACK_AB R50, R184, R185 ;  /* 0x000000b9b832723e */ /* 0x000fe200000000ff */
[--C-:B---3--:R-:W-:Y:S01]  /*16480*/  FFMA.FTZ R48, R198, c[0x0][0x2d0], -R43.reuse ;  /* 0x0000b400c6307a23 */ /* 0x108fe2000001082b */
[----:B--2---:R-:W-:Y:S03]  /*16490*/  F2FP.PACK_AB R51, R179, R180 ;  /* 0x000000b4b333723e */ /* 0x004fe600000000ff */
[-C--:B------:R-:W-:Y:S01]  /*164a0*/  HMMA.16816.F32 R4, R44, R56.reuse, R4 ;  /* 0x000000382c04723c */ /* 0x080fe20000001804 */
[----:B------:R2:W-:Y:S02]  /*164b0*/  MUFU.EX2 R178, R48 ;  /* 0x0000003000b27308 */ /* 0x0005e40000000800 */
[----:B------:R-:W-:Y:S02]  /*164c0*/  IMAD.MOV.U32 R198, RZ, RZ, R136 ;  /* 0x000000ffffc67224 */ /* 0x000fe400078e0088 */
[----:B--2---:R-:W-:Y:S01]  /*164d0*/  FFMA.FTZ R48, R196, c[0x0][0x2d0], -R64 ;  /* 0x0000b400c4307a23 */ /* 0x004fe20000010840 */
[----:B------:R-:W-:Y:S05]  /*164e0*/  MOV R196, R137 ;  /* 0x0000008900c47202 */ /* 0x000fea0000000f00 */
[----:B------:R2:W-:Y:S02]  /*164f0*/  MUFU.EX2 R177, R48 ;  /* 0x0000003000b17308 */ /* 0x0005e40000000800 */
[----:B--2---:R-:W-:Y:S07]  /*16500*/  F2FP.PACK_AB R48, R164, R165 ;  /* 0x000000a5a430723e */ /* 0x004fee00000000ff */
[C---:B------:R-:W-:Y:S07]  /*16510*/  HMMA.16816.F32 R8, R48.reuse, R56, R8 ;  /* 0x000000383008723c */ /* 0x040fee0000001808 */
[--C-:B------:R-:W-:Y:S01]  /*16520*/  FFMA.FTZ R56, R203, c[0x0][0x2d0], -R43.reuse ;  /* 0x0000b400cb387a23 */ /* 0x100fe2000001082b */
[-C--:B------:R-:W-:Y:S04]  /*16530*/  HMMA.16816.F32 R12, R48, R58.reuse, R12 ;  /* 0x0000003a300c723c */ /* 0x080fe8000000180c */
[----:B------:R-:W-:Y:S02]  /*16540*/  MOV R203, R175 ;  /* 0x000000af00cb7202 */ /* 0x000fe40000000f00 */
[----:B------:R2:W-:Y:S02]  /*16550*/  MUFU.EX2 R175, R56 ;  /* 0x0000003800af7308 */ /* 0x0005e40000000800 */
[C---:B------:R-:W-:Y:S08]  /*16560*/  HMMA.16816.F32 R16, R44.reuse, R58, R16 ;  /* 0x0000003a2c10723c */ /* 0x040ff00000001810 */
[-C--:B-1----:R-:W-:Y:S08]  /*16570*/  HMMA.16816.F32 R20, R44, R52.reuse, R20 ;  /* 0x000000342c14723c */ /* 0x082ff00000001814 */
[C---:B------:R-:W-:Y:S04]  /*16580*/  HMMA.16816.F32 R24, R48.reuse, R52, R24 ;  /* 0x000000343018723c */ /* 0x040fe80000001818 */
[----:B--2---:R-:W-:Y:S04]  /*16590*/  FFMA.FTZ R56, R204, c[0x0][0x2d0], -R43 ;  /* 0x0000b400cc387a23 */ /* 0x004fe8000001082b */
[-C--:B------:R-:W-:Y:S01]  /*165a0*/  HMMA.16816.F32 R28, R48, R54.reuse, R28 ;  /* 0x00000036301c723c */ /* 0x080fe2000000181c */
[----:B------:R1:W-:Y:S03]  /*165b0*/  MUFU.EX2 R174, R56 ;  /* 0x0000003800ae7308 */ /* 0x0003e60000000800 */
[----:B------:R-:W-:Y:S02]  /*165c0*/  FFMA.FTZ R52, R98, c[0x0][0x2d0], -R65 ;  /* 0x0000b40062347a23 */ /* 0x000fe40000010841 */
[----:B------:R-:W-:Y:S02]  /*165d0*/  IMAD.MOV.U32 R204, RZ, RZ, R142 ;  /* 0x000000ffffcc7224 */ /* 0x000fe400078e008e */
[C---:B------:R-:W-:Y:S03]  /*165e0*/  HMMA.16816.F32 R100, R44.reuse, R54, R100 ;  /* 0x000000362c64723c */ /* 0x040fe60000001864 */
[----:B------:R2:W-:Y:S01]  /*165f0*/  MUFU.EX2 R133, R52 ;  /* 0x0000003400857308 */ /* 0x0005e20000000800 */
[----:B------:R-:W-:Y:S04]  /*16600*/  IMAD.MOV.U32 R142, RZ, RZ, R135 ;  /* 0x000000ffff8e7224 */ /* 0x000fe800078e0087 */
[-C--:B------:R-:W-:Y:S08]  /*16610*/  HMMA.16816.F32 R32, R44, R60.reuse, R32 ;  /* 0x0000003c2c20723c */ /* 0x080ff00000001820 */
[C---:B------:R-:W-:Y:S04]  /*16620*/  HMMA.16816.F32 R104, R48.reuse, R60, R104 ;  /* 0x0000003c3068723c */ /* 0x040fe80000001868 */
[----:B-1----:R-:W-:Y:S01]  /*16630*/  FFMA.FTZ R56, R201, c[0x0][0x2d0], -R64 ;  /* 0x0000b400c9387a23 */ /* 0x002fe20000010840 */
[----:B------:R-:W-:Y:S02]  /*16640*/  MOV R201, R172 ;  /* 0x000000ac00c97202 */ /* 0x000fe40000000f00 */
[----:B------:R-:W-:Y:S01]  /*16650*/  FFMA.FTZ R60, R89, c[0x0][0x2d0], -R66 ;  /* 0x0000b400593c7a23 */ /* 0x000fe20000010842 */
[-C--:B------:R-:W-:Y:S01]  /*16660*/  HMMA.16816.F32 R108, R48, R62.reuse, R108 ;  /* 0x0000003e306c723c */ /* 0x080fe2000000186c */
[----:B------:R1:W-:Y:S03]  /*16670*/  MUFU.EX2 R172, R56 ;  /* 0x0000003800ac7308 */ /* 0x0003e60000000800 */
[--C-:B--2---:R-:W-:Y:S04]  /*16680*/  FFMA.FTZ R52, R99, c[0x0][0x2d0], -R65.reuse ;  /* 0x0000b40063347a23 */ /* 0x104fe80000010841 */
[C---:B------:R-:W-:Y:S03]  /*16690*/  HMMA.16816.F32 R112, R44.reuse, R62, R112 ;  /* 0x0000003e2c70723c */ /* 0x040fe60000001870 */
[----:B------:R2:W-:Y:S10]  /*166a0*/  MUFU.EX2 R135, R52 ;  /* 0x0000003400877308 */ /* 0x0005f40000000800 */
        /* <DEDUP_REMOVED lines=10> */
[----:B--2---:R-:W-:Y:S01]  /*16750*/  FFMA.FTZ R52, R200, c[0x0][0x2d0], -R65 ;  /* 0x0000b400c8347a23 */ /* 0x004fe20000010841 */
[----:B------:R-:W-:Y:S07]  /*16760*/  MOV R200, R131 ;  /* 0x0000008300c87202 */ /* 0x000fee0000000f00 */
[----:B------:R2:W5:Y:S01]  /*16770*/  MUFU.EX2 R134, R52 ;  /* 0x0000003400867308 */ /* 0x0005620000000800 */
[----:B---3--:R-:W-:Y:S02]  /*16780*/  FFMA.FTZ R60, R207, c[0x0][0x2d0], -R64 ;  /* 0x0000b400cf3c7a23 */ /* 0x008fe40000010840 */
[----:B------:R-:W-:Y:S02]  /*16790*/  IMAD.MOV.U32 R207, RZ, RZ, R69 ;  /* 0x000000ffffcf7224 */ /* 0x000fe400078e0045 */
[--C-:B--2---:R-:W-:Y:S01]  /*167a0*/  FFMA.FTZ R52, R205, c[0x0][0x2d0], -R43.reuse ;  /* 0x0000b400cd347a23 */ /* 0x104fe2000001082b */
[-C--:B-1----:R-:W-:Y:S01]  /*167b0*/  HMMA.16816.F32 R116, R44, R56.reuse, R116 ;  /* 0x000000382c74723c */ /* 0x082fe20000001874 */
[----:B------:R-:W2:Y:S03]  /*167c0*/  LDL.LU R205, [R1+0x10] ;  /* 0x0000100001cd7983 */ /* 0x000ea60000300800 */
[----:B------:R1:W-:Y:S04]  /*167d0*/  MUFU.EX2 R131, R52 ;  /* 0x0000003400837308 */ /* 0x0003e80000000800 */
[C---:B------:R-:W-:Y:S07]  /*167e0*/  HMMA.16816.F32 R120, R48.reuse, R56, R120 ;  /* 0x000000383078723c */ /* 0x040fee0000001878 */
[--C-:B------:R-:W-:Y:S01]  /*167f0*/  FFMA.FTZ R56, R93, c[0x0][0x2d0], -R66.reuse ;  /* 0x0000b4005d387a23 */ /* 0x100fe20000010842 */
[-C--:B------:R-:W-:Y:S01]  /*16800*/  HMMA.16816.F32 R124, R48, R58.reuse, R124 ;  /* 0x0000003a307c723c */ /* 0x080fe2000000187c */
[----:B------:R3:W-:Y:S06]  /*16810*/  MUFU.EX2 R93, R60 ;  /* 0x0000003c005d7308 */ /* 0x0007ec0000000800 */
[--C-:B------:R-:W-:Y:S01]  /*16820*/  FFMA.FTZ R48, R211, c[0x0][0x2d0], -R43.reuse ;  /* 0x0000b400d3307a23 */ /* 0x100fe2000001082b */
[----:B------:R-:W-:Y:S03]  /*16830*/  HMMA.16816.F32 R36, R44, R58, R36 ;  /* 0x0000003a2c24723c */ /* 0x000fe60000001824 */
[----:B------:R4:W-:Y:S01]  /*16840*/  MUFU.EX2 R95, R48 ;  /* 0x00000030005f7308 */ /* 0x0009e20000000800 */
[----:B-1----:R-:W-:Y:S01]  /*16850*/  FFMA.FTZ R52, R88, c[0x0][0x2d0], -R66 ;  /* 0x0000b40058347a23 */ /* 0x002fe20000010842 */
[----:B-----5:R-:W-:Y:S01]  /*16860*/  F2FP.PACK_AB R50, R134, R132 ;  /* 0x000000848632723e */ /* 0x020fe200000000ff */
[----:B------:R-:W-:Y:S01]  /*16870*/  IMAD.MOV.U32 R211, RZ, RZ, R142 ;  /* 0x000000ffffd37224 */ /* 0x000fe200078e008e */
[----:B------:R-:W-:Y:S02]  /*16880*/  F2FP.PACK_AB R44, R178, R183 ;  /* 0x000000b7b22c723e */ /* 0x000fe400000000ff */
[----:B------:R-:W-:Y:S03]  /*16890*/  F2FP.PACK_AB R45, R176, R177 ;  /* 0x000000b1b02d723e */ /* 0x000fe600000000ff */
[----:B------:R-:W-:Y:S01]  /*168a0*/  F2FP.PACK_AB R46, R174, R175 ;  /* 0x000000afae2e723e */ /* 0x000fe200000000ff */
[----:B------:R-:W1:Y:S01]  /*168b0*/  MUFU.EX2 R99, R52 ;  /* 0x0000003400637308 */ /* 0x000e620000000800 */
[----:B------:R-:W-:Y:S02]  /*168c0*/  F2FP.PACK_AB R47, R173, R172 ;  /* 0x000000acad2f723e */ /* 0x000fe400000000ff */
[----:B------:R-:W-:Y:S01]  /*168d0*/  MOV R142, R68 ;  /* 0x00000044008e7202 */ /* 0x000fe20000000f00 */
[----:B---3--:R-:W-:Y:S06]  /*168e0*/  LDSM.16.MT88.4 R60, [R214+0x1900] ;  /* 0x00190000d63c783b */ /* 0x008fec0000004200 */
[----:B------:R3:W5:Y:S01]  /*168f0*/  MUFU.EX2 R96, R56 ;  /* 0x0000003800607308 */ /* 0x0007620000000800 */
[--C-:B----4-:R-:W-:Y:S02]  /*16900*/  FFMA.FTZ R48, R206, c[0x0][0x2d0], -R64.reuse ;  /* 0x0000b400ce307a23 */ /* 0x110fe40000010840 */
[----:B------:R-:W4:Y:S07]  /*16910*/  LDL.LU R206, [R1+0xc] ;  /* 0x00000c0001ce7983 */ /* 0x000f2e0000300800 */
[----:B------:R5:W-:Y:S01]  /*16920*/  MUFU.EX2 R89, R48 ;  /* 0x0000003000597308 */ /* 0x000be20000000800 */
[----:B------:R-:W4:Y:S01]  /*16930*/  LDL.LU R141, [R1+0x8] ;  /* 0x00000800018d7983 */ /* 0x000f220000300800 */
[----:B-1----:R-:W-:Y:S03]  /*16940*/  F2FP.PACK_AB R49, R98, R99 ;  /* 0x000000636231723e */ /* 0x002fe600000000ff */
[----:B------:R-:W1:Y:S08]  /*16950*/  LDSM.16.MT88.4 R52, [R213+0x1900] ;  /* 0x00190000d534783b */ /* 0x000e700000004200 */
[----:B---3--:R-:W3:Y:S01]  /*16960*/  LDSM.16.MT88.4 R56, [R216+0x1900] ;  /* 0x00190000d838783b */ /* 0x008ee20000004200 */
[----:B-----5:R-:W-:Y:S02]  /*16970*/  F2FP.PACK_AB R51, R96, R97 ;  /* 0x000000616033723e */ /* 0x020fe400000000ff */
[----:B------:R-:W-:Y:S01]  /*16980*/  F2FP.PACK_AB R48, R135, R133 ;  /* 0x000000858730723e */ /* 0x000fe200000000ff */
[-C--:B-1----:R-:W-:Y:S08]  /*16990*/  HMMA.16816.F32 R4, R44, R52.reuse, R4 ;  /* 0x000000342c04723c */ /* 0x082ff00000001804 */
[C---:B------:R-:W-:Y:S07]  /*169a0*/  HMMA.16816.F32 R8, R48.reuse, R52, R8 ;  /* 0x000000343008723c */ /* 0x040fee0000001808 */
[--C-:B------:R-:W-:Y:S01]  /*169b0*/  FFMA.FTZ R52, R234, c[0x0][0x2d0], -R43.reuse ;  /* 0x0000b400ea347a23 */ /* 0x100fe2000001082b */
[-C--:B------:R-:W-:Y:S03]  /*169c0*/  HMMA.16816.F32 R12, R48, R54.reuse, R12 ;  /* 0x00000036300c723c */ /* 0x080fe6000000180c */
[----:B------:R1:W-:Y:S05]  /*169d0*/  MUFU.EX2 R88, R52 ;  /* 0x0000003400587308 */ /* 0x0003ea0000000800 */
[C---:B------:R-:W-:Y:S08]  /*169e0*/  HMMA.16816.F32 R16, R44.reuse, R54, R16 ;  /* 0x000000362c10723c */ /* 0x040ff00000001810 */
[-C--:B---3--:R-:W-:Y:S08]  /*169f0*/  HMMA.16816.F32 R20, R44, R56.reuse, R20 ;  /* 0x000000382c14723c */ /* 0x088ff00000001814 */
        /* <DEDUP_REMOVED lines=21> */
[----:B-----5:R-:W-:Y:S09]  /*16b50*/  FFMA.FTZ R60, R78, c[0x0][0x2d0], -R66 ;  /* 0x0000b4004e3c7a23 */ /* 0x020ff20000010842 */
[----:B------:R5:W-:Y:S01]  /*16b60*/  MUFU.EX2 R68, R60 ;  /* 0x0000003c00447308 */ /* 0x000be20000000800 */
[----:B-1----:R-:W-:Y:S09]  /*16b70*/  FFMA.FTZ R52, R208, c[0x0][0x2d0], -R65 ;  /* 0x0000b400d0347a23 */ /* 0x002ff20000010841 */
        /* <DEDUP_REMOVED lines=9> */
[----:B--2---:R-:W-:Y:S07]  /*16c10*/  FFMA.FTZ R2, R2, R205, R211 ;  /* 0x000000cd02027223 */ /* 0x004fee00000100d3 */
[----:B---3--:R-:W2:Y:S01]  /*16c20*/  LDSM.16.MT88.4 R56, [R213+0x2100] ;  /* 0x00210000d538783b */ /* 0x008ea20000004200 */
[----:B------:R-:W-:Y:S01]  /*16c30*/  FADD.FTZ R2, R202, R2 ;  /* 0x00000002ca027221 */ /* 0x000fe20000010000 */
[-C--:B-1----:R-:W-:Y:S08]  /*16c40*/  HMMA.16816.F32 R116, R44, R52.reuse, R116 ;  /* 0x000000342c74723c */ /* 0x082ff00000001874 */
[C---:B------:R-:W-:Y:S07]  /*16c50*/  HMMA.16816.F32 R120, R48.reuse, R52, R120 ;  /* 0x000000343078723c */ /* 0x040fee0000001878 */
[----:B------:R-:W-:Y:S01]  /*16c60*/  FFMA.FTZ R52, R79, c[0x0][0x2d0], -R66 ;  /* 0x0000b4004f347a23 */ /* 0x000fe20000010842 */
[-C--:B------:R-:W-:Y:S03]  /*16c70*/  HMMA.16816.F32 R124, R48, R54.reuse, R124 ;  /* 0x00000036307c723c */ /* 0x080fe6000000187c */
[----:B------:R1:W3:Y:S04]  /*16c80*/  MUFU.EX2 R67, R52 ;  /* 0x0000003400437308 */ /* 0x0002e80000000800 */
[----:B------:R-:W-:Y:S01]  /*16c90*/  FFMA.FTZ R48, R240, c[0x0][0x2d0], -R43 ;  /* 0x0000b400f0307a23 */ /* 0x000fe2000001082b */
[----:B------:R-:W-:Y:S04]  /*16ca0*/  HMMA.16816.F32 R36, R44, R54, R36 ;  /* 0x000000362c24723c */ /* 0x000fe80000001824 */
[----:B------:R-:W-:Y:S01]  /*16cb0*/  F2FP.PACK_AB R50, R82, R84 ;  /* 0x000000545232723e */ /* 0x000fe200000000ff */
[----:B------:R5:W5:Y:S01]  /*16cc0*/  MUFU.EX2 R76, R48 ;  /* 0x00000030004c7308 */ /* 0x000b620000000800 */
[----:B------:R-:W-:Y:S02]  /*16cd0*/  F2FP.PACK_AB R49, R77, R80 ;  /* 0x000000504d31723e */ /* 0x000fe400000000ff */
[----:B------:R-:W-:Y:S04]  /*16ce0*/  F2FP.PACK_AB R44, R95, R131 ;  /* 0x000000835f2c723e */ /* 0x000fe800000000ff */
[----:B------:R-:W-:Y:S02]  /*16cf0*/  F2FP.PACK_AB R45, R93, R89 ;  /* 0x000000595d2d723e */ /* 0x000fe400000000ff */
[----:B------:R-:W-:Y:S02]  /*16d00*/  F2FP.PACK_AB R46, R92, R88 ;  /* 0x000000585c2e723e */ /* 0x000fe400000000ff */
[----:B------:R-:W-:Y:S01]  /*16d10*/  F2FP.PACK_AB R47, R87, R86 ;  /* 0x00000056572f723e */ /* 0x000fe200000000ff */
[----:B-1----:R-:W1:Y:S01]  /*16d20*/  LDSM.16.MT88.4 R52, [R216+0x2100] ;  /* 0x00210000d834783b */ /* 0x002e620000004200 */
[----:B---3--:R-:W-:Y:S01]  /*16d30*/  F2FP.PACK_AB R51, R67, R68 ;  /* 0x000000444333723e */ /* 0x008fe200000000ff */
[----:B----4-:R-:W-:Y:S04]  /*16d40*/  FFMA.FTZ R40, R40, R206, R207 ;  /* 0x000000ce28287223 */ /* 0x010fe800000100cf */
[-C--:B--2---:R-:W-:Y:S03]  /*16d50*/  HMMA.16816.F32 R4, R44, R56.reuse, R4 ;  /* 0x000000382c04723c */ /* 0x084fe60000001804 */
[----:B------:R-:W-:Y:S02]  /*16d60*/  FFMA.FTZ R41, R41, R141, R142 ;  /* 0x0000008d29297223 */ /* 0x000fe4000001008e */
[--C-:B-----5:R-:W-:Y:S01]  /*16d70*/  FFMA.FTZ R48, R237, c[0x0][0x2d0], -R64.reuse ;  /* 0x0000b400ed307a23 */ /* 0x120fe20000010840 */
[----:B------:R-:W-:Y:S03]  /*16d80*/  F2FP.PACK_AB R168, R76, R81 ;  /* 0x000000514ca8723e */ /* 0x000fe600000000ff */
[----:B------:R2:W3:Y:S03]  /*16d90*/  MUFU.EX2 R75, R48 ;  /* 0x00000030004b7308 */ /* 0x0004e60000000800 */
        /* <DEDUP_REMOVED lines=47> */
[----:B------:R-:W-:Y:S06]  /*17090*/  FFMA.FTZ R66, R42, c[0x0][0x2d0], -R66 ;  /* 0x0000b4002a427a23 */ /* 0x000fec0000010842 */
[----:B------:R-:W-:Y:S10]  /*170a0*/  MUFU.EX2 R43, R43 ;  /* 0x0000002b002b7308 */ /* 0x000ff40000000800 */
[----:B------:R-:W2:Y:S02]  /*170b0*/  MUFU.EX2 R66, R66 ;  /* 0x0000004200427308 */ /* 0x000ea40000000800 */
[----:B--2---:R-:W-:Y:S07]  /*170c0*/  F2FP.PACK_AB R47, R66, R43 ;  /* 0x0000002b422f723e */ /* 0x004fee00000000ff */
        /* <DEDUP_REMOVED lines=8> */
[----:B------:R-:W-:Y:S02]  /*17150*/  FFMA.FTZ R12, R0, R152, R153 ;  /* 0x00000098000c7223 */ /* 0x000fe40000010099 */
        /* <DEDUP_REMOVED lines=110> */
.L_x_1019:
[----:B-1----:R-:W3:Y:S04]  /*17840*/  LDL.LU R0, [R1+0x8] ;  /* 0x0000080001007983 */ /* 0x002ee80000300800 */
[----:B--2---:R-:W2:Y:S04]  /*17850*/  LDL.LU R4, [R1+0xc] ;  /* 0x00000c0001047983 */ /* 0x004ea80000300800 */
[----:B------:R-:W4:Y:S04]  /*17860*/  LDL.LU R9, [R1+0x10] ;  /* 0x0000100001097983 */ /* 0x000f280000300800 */
[----:B------:R-:W5:Y:S01]  /*17870*/  LDL.LU R2, [R1+0x14] ;  /* 0x0000140001027983 */ /* 0x000f620000300800 */
        /* <DEDUP_REMOVED lines=8> */
[----:B-----5:R-:W4:Y:S01]  /*17900*/  SHFL.BFLY PT, R8, R2, 0x2, 0x1f ;  /* 0x0c401f0002087f89 */ /* 0x020f2200000e0000 */
        /* <DEDUP_REMOVED lines=108> */
.L_x_961:
        /* <DEDUP_REMOVED lines=122> */
.L_x_1038:
        /* <DEDUP_REMOVED lines=184> */
.L_x_1037:
        /* <DEDUP_REMOVED lines=19> */
.L_x_1039:
        /* <DEDUP_REMOVED lines=42> */
.L_x_1041:
[----:B------:R-:W-:Y:S05]  /*196c0*/  BSYNC B0 ;  /* 0x0000000000007941 */ /* 0x000fea0003800000 */
.L_x_1040:
        /* <DEDUP_REMOVED lines=103> */
.L_x_1042:
        /* <DEDUP_REMOVED lines=12> */
.L_x_1485:


//--------------------- .text._ZN7cutlass13device_kernelIN5flash19enable_sm80_to_sm89INS1_16FlashAttnFwdSm80INS1_25CollectiveMainloopFwdSm80ILi4ELi1ELb0EN4cute5tupleIJNS5_1CILi128EEENS7_ILi96EEENS7_ILi64EEEEEELi64ENS_6half_tEfNS_4arch4Sm80ELb0ELb1ELb0ELb1ELb0ELb1ELb1ELb0EEENS1_21CollectiveEpilogueFwdINS6_IJS8_SA_S9_EEENS6_IJNS7_ILi1EEESI_SI_EEESC_SE_Li128ELb1ELb1ELb0ELb0EEENS1_19SingleTileSchedulerILb1ELb0ELb1ELi128EEEEEEEEEvNT_6ParamsE --------------------------
	.section	.text._ZN7cutlass13device_kernelIN5flash19enable_sm80_to_sm89INS1_16FlashAttnFwdSm80INS1_25CollectiveMainloopFwdSm80ILi4ELi1ELb0EN4cute5tupleIJNS5_1CILi128EEENS7_ILi96EEENS7_ILi64EEEEEELi64ENS_6half_tEfNS_4arch4Sm80ELb0ELb1ELb0ELb1ELb0ELb1ELb1ELb0EEENS1_21CollectiveEpilogueFwdINS6_IJS8_SA_S9_EEENS6_IJNS7_ILi1EEESI_SI_EEESC_SE_Li128ELb1ELb1ELb0ELb0EEENS1_19SingleTileSchedulerILb1ELb0ELb1ELi128EEEEEEEEEvNT_6ParamsE,"ax",@progbits
	.sectioninfo	@"SHI_REGISTERS=255"
	.align	128
.text._ZN7cutlass13device_kernelIN5flash19enable_sm80_to_sm89INS1_16FlashAttnFwdSm80INS1_25CollectiveMainloopFwdSm80ILi4ELi1ELb0EN4cute5tupleIJNS5_1CILi128EEENS7_ILi96EEENS7_ILi64EEEEEELi64ENS_6half_tEfNS_4arch4Sm80ELb0ELb1ELb0ELb1ELb0ELb1ELb1ELb0EEENS1_21CollectiveEpilogueFwdINS6_IJS8_SA_S9_EEENS6_IJNS7_ILi1EEESI_SI_EEESC_SE_Li128ELb1ELb1ELb0ELb0EEENS1_19SingleTileSchedulerILb1ELb0ELb1ELi128EEEEEEEEEvNT_6ParamsE:
        .type           _ZN7cutlass13device_kernelIN5flash19enable_sm80_to_sm89INS1_16FlashAttnFwdSm80INS1_25CollectiveMainloopFwdSm80ILi4ELi1ELb0EN4cute5tupleIJNS5_1CILi128EEENS7_ILi96EEENS7_ILi64EEEEEELi64ENS_6half_tEfNS_4arch4Sm80ELb0ELb1ELb0ELb1ELb0ELb1ELb1ELb0EEENS1_21CollectiveEpilogueFwdINS6_IJS8_SA_S9_EEENS6_IJNS7_ILi1EEESI_SI_EEESC_SE_Li128ELb1ELb1ELb0ELb0EEENS1_19SingleTileSchedulerILb1ELb0ELb1ELi128EEEEEEEEEvNT_6ParamsE,@function
        .size           _ZN7cutlass13device_kernelIN5flash19enable_sm80_to_sm89INS1_16FlashAttnFwdSm80INS1_25CollectiveMainloopFwdSm80ILi4ELi1ELb0EN4cute5tupleIJNS5_1CILi128EEENS7_ILi96EEENS7_ILi64EEEEEELi64ENS_6half_tEfNS_4arch4Sm80ELb0ELb1ELb0ELb1ELb0ELb1ELb1ELb0EEENS1_21CollectiveEpilogueFwdINS6_IJS8_SA_S9_EEENS6_IJNS7_ILi1EEESI_SI_EEESC_SE_Li128ELb1ELb1ELb0ELb0EEENS1_19SingleTileSchedulerILb1ELb0ELb1ELi128EEEEEEEEEvNT_6ParamsE,(.L_x_1486 - _ZN7cutlass13device_kernelIN5flash19enable_sm80_to_sm89INS1_16FlashAttnFwdSm80INS1_25CollectiveMainloopFwdSm80ILi4ELi1ELb0EN4cute5tupleIJNS5_1CILi128EEENS7_ILi96EEENS7_ILi64EEEEEELi64ENS_6half_tEfNS_4arch4Sm80ELb0ELb1ELb0ELb1ELb0ELb1ELb1ELb0EEENS1_21CollectiveEpilogueFwdINS6_IJS8_SA_S9_EEENS6_IJNS7_ILi1EEESI_SI_EEESC_SE_Li128ELb1ELb1ELb0ELb0EEENS1_19SingleTileSchedulerILb1ELb0ELb1ELi128EEEEEEEEEvNT_6ParamsE)
        .other          _ZN7cutlass13device_kernelIN5flash19enable_sm80_to_sm89INS1_16FlashAttnFwdSm80INS1_25CollectiveMainloopFwdSm80ILi4ELi1ELb0EN4cute5tupleIJNS5_1CILi128EEENS7_ILi96EEENS7_ILi64EEEEEELi64ENS_6half_tEfNS_4arch4Sm80ELb0ELb1ELb0ELb1ELb0ELb1ELb1ELb0EEENS1_21CollectiveEpilogueFwdINS6_IJS8_SA_S9_EEENS6_IJNS7_ILi1EEESI_SI_EEESC_SE_Li128ELb1ELb1ELb0ELb0EEENS1_19SingleTileSchedulerILb1ELb0ELb1ELi128EEEEEEEEEvNT_6ParamsE,@"STO_CUDA_ENTRY STV_DEFAULT"
_ZN7cutlass13device_kernelIN5flash19enable_sm80_to_sm89INS1_16FlashAttnFwdSm80INS1_25CollectiveMainloopFwdSm80ILi4ELi1ELb0EN4cute5tupleIJNS5_1CILi128EEENS7_ILi96EEENS7_ILi64EEEEEELi64ENS_6half_tEfNS_4arch4Sm80ELb0ELb1ELb0ELb1ELb0ELb1ELb1ELb0EEENS1_21CollectiveEpilogueFwdINS6_IJS8_SA_S9_EEENS6_IJNS7_ILi1EEESI_SI_EEESC_SE_Li128ELb1ELb1ELb0ELb0EEENS1_19SingleTileSchedulerILb1ELb0ELb1ELi128EEEEEEEEEvNT_6ParamsE:
        /* <DEDUP_REMOVED lines=17> */
.L_x_1044:
        /* <DEDUP_REMOVED lines=8> */
.L_x_1046:
[----:B------:R-:W-:-:S04]  /*0190*/  MOV R0, c[0x0][0x54c] ;  /* 0x0001530000007a02 */ /* 0x000fc80000000f00 */
.L_x_1045:
[----:B------:R-:W-:Y:S01]  /*01a0*/  USHF.L.U32 UR4, UR4, 0x7, URZ ;  /* 0x0000000704047899 */ /* 0x000fe2000800063f */
[----:B-----5:R-:W-:-:S05]  /*01b0*/  IMAD R0, R0, c[0x0][0x548], RZ ;  /* 0x0001520000007a24 */ /* 0x020fca00078e02ff */
[----:B------:R-:W-:-:S04]  /*01c0*/  MOV R12, UR4 ;  /* 0x00000004000c7c02 */ /* 0x000fc80008000f00 */
[----:B------:R-:W-:-:S04]  /*01d0*/  ISETP.GE.AND P0, PT, R12, R0, PT ;  /* 0x000000000c00720c */ /* 0x000fc80003f06270 */
[----:B------:R-:W-:-:S05]  /*01e0*/  SEL R0, R5, 0xffffffff, !P0 ;  /* 0xffffffff05007807 */ /* 0x000fca0004000000 */
[----:B------:R2:W-:Y:S01]  /*01f0*/  STL [R1+0x64], R0 ;  /* 0x0000640001007387 */ /* 0x0005e20000100800 */
[----:B------:R-:W-:Y:S05]  /*0200*/  BRA `(.L_x_1047) ;  /* 0x0000014000007947 */ /* 0x000fea0003800000 */
.L_x_1043:
[----:B------:R-:W-:-:S04]  /*0210*/  ISETP.NE.U32.AND P0, PT, RZ, c[0x0][0x568], PT ;  /* 0x00015a00ff007a0c */ /* 0x000fc80003f05070 */
[----:B------:R-:W-:-:S13]  /*0220*/  ISETP.NE.AND.EX P0, PT, RZ, c[0x0][0x56c], PT, P0 ;  /* 0x00015b00ff007a0c */ /* 0x000fda0003f05300 */
[----:B------:R-:W-:Y:S05]  /*0230*/  @!P0 BRA `(.L_x_1048) ;  /* 0x0000002000008947 */ /* 0x000fea0003800000 */
[----:B------:R1:W5:Y:S01]  /*0240*/  LDG.E R0, [R2.64] ;  /* 0x0000000802007981 */ /* 0x000362000c1e1900 */
[----:B------:R-:W-:Y:S05]  /*0250*/  BRA `(.L_x_1049) ;  /* 0x0000009000007947 */ /* 0x000fea0003800000 */
.L_x_1048:
        /* <DEDUP_REMOVED lines=8> */
.L_x_1050:
[----:B------:R-:W-:-:S04]  /*02e0*/  MOV R0, c[0x0][0x54c] ;  /* 0x0001530000007a02 */ /* 0x000fc80000000f00 */
.L_x_1049:
[----:B------:R-:W-:Y:S01]  /*02f0*/  USHF.L.U32 UR4, UR4, 0x7, URZ ;  /* 0x0000000704047899 */ /* 0x000fe2000800063f */
[----:B-----5:R-:W-:-:S05]  /*0300*/  IMAD R0, R0, c[0x0][0x548], RZ ;  /* 0x0001520000007a24 */ /* 0x020fca00078e02ff */
[----:B------:R-:W-:-:S04]  /*0310*/  MOV R12, UR4 ;  /* 0x00000004000c7c02 */ /* 0x000fc80008000f00 */
[----:B------:R-:W-:-:S04]  /*0320*/  ISETP.GE.AND P0, PT, R12, R0, PT ;  /* 0x000000000c00720c */ /* 0x000fc80003f06270 */
[----:B------:R-:W-:-:S05]  /*0330*/  SEL R0, R5, 0xffffffff, !P0 ;  /* 0xffffffff05007807 */ /* 0x000fca0004000000 */
[----:B------:R2:W-:Y:S04]  /*0340*/  STL [R1+0x64], R0 ;  /* 0x0000640001007387 */ /* 0x0005e80000100800 */
.L_x_1047:
        /* <DEDUP_REMOVED lines=39> */
.L_x_1051:
[----:B---3--:R-:W-:-:S04]  /*05c0*/  ISETP.NE.U32.AND P0, PT, RZ, c[0x0][0x368], PT ;  /* 0x0000da00ff007a0c */ /* 0x008fc80003f05070 */
[----:B------:R-:W-:-:S13]  /*05d0*/  ISETP.NE.AND.EX P0, PT, RZ, c[0x0][0x36c], PT, P0 ;  /* 0x0000db00ff007a0c */ /* 0x000fda0003f05300 */
[----:B------:R-:W-:Y:S05]  /*05e0*/  @!P0 BRA `(.L_x_1052) ;  /* 0x0000003000008947 */ /* 0x000fea0003800000 */
[----:B------:R-:W-:-:S05]  /*05f0*/  IMAD.WIDE R4, R15, R14, c[0x0][0x368] ;  /* 0x0000da000f047625 */ /* 0x000fca00078e020e */
[----:B------:R2:W5:Y:S01]  /*0600*/  LDG.E R10, [R4.64] ;  /* 0x00000008040a7981 */ /* 0x000562000c1e1900 */
[----:B------:R-:W-:Y:S05]  /*0610*/  BRA `(.L_x_1053) ;  /* 0x0000004000007947 */ /* 0x000fea0003800000 */
.L_x_1052:
[----:B------:R-:W-:Y:S05]  /*0620*/  @!P4 BRA `(.L_x_1053) ;  /* 0x000000300000c947 */ /* 0x000fea0003800000 */
[----:B------:R2:W3:Y:S04]  /*0630*/  LDG.E R6, [R4.64] ;  /* 0x0000000804067981 */ /* 0x0004e8000c1e1900 */
[----:B--2---:R-:W3:Y:S02]  /*0640*/  LDG.E R4, [R4.64+0x4] ;  /* 0x0000040804047981 */ /* 0x004ee4000c1e1900 */
[----:B---3--:R-:W-:Y:S02]  /*0650*/  IADD3 R10, -R6, R4, RZ ;  /* 0x00000004060a7210 */ /* 0x008fe40007ffe1ff */
.L_x_1053:
        /* <DEDUP_REMOVED lines=37> */
.L_x_1055:
[----:B------:R-:W-:-:S13]  /*08b0*/  ISETP.NE.AND P0, PT, R7, 0x1, PT ;  /* 0x000000010700780c */ /* 0x000fda0003f05270 */
[----:B------:R-:W-:-:S05]  /*08c0*/  @P0 IMAD.HI.U32 R2, R3, c[0x0][0x330], RZ ;  /* 0x0000cc0003020a27 */ /* 0x000fca00078e00ff */
[----:B------:R-:W-:-:S05]  /*08d0*/  @P0 SHF.R.U32.HI R3, RZ, c[0x0][0x334], R2 ;  /* 0x0000cd00ff030a19 */ /* 0x000fca0000011602 */
.L_x_1056:
[----:B------:R-:W-:-:S05]  /*08e0*/  IMAD R3, R3, R7, c[0x0][0x32c] ;  /* 0x0000cb0003037624 */ /* 0x000fca00078e0207 */
[----:B------:R-:W-:Y:S02]  /*08f0*/  IMNMX R5, R5, R3, PT ;  /* 0x0000000305057217 */ /* 0x000fe40003800200 */
.L_x_1054:
        /* <DEDUP_REMOVED lines=20> */
.L_x_1058:
[----:B------:R-:W-:-:S13]  /*0a40*/  ISETP.NE.AND P0, PT, R7, 0x1, PT ;  /* 0x000000010700780c */ /* 0x000fda0003f05270 */
[----:B------:R-:W-:-:S05]  /*0a50*/  @P0 IMAD.HI.U32 R3, R2, c[0x0][0x330], RZ ;  /* 0x0000cc0002030a27 */ /* 0x000fca00078e00ff */
[----:B------:R-:W-:-:S05]  /*0a60*/  @P0 SHF.R.U32.HI R2, RZ, c[0x0][0x334], R3 ;  /* 0x0000cd00ff020a19 */ /* 0x000fca0000011603 */
.L_x_1059:
[----:B------:R-:W-:-:S05]  /*0a70*/  IMAD R2, R2, c[0x0][0x32c], RZ ;  /* 0x0000cb0002027a24 */ /* 0x000fca00078e02ff */
[----:B------:R-:W-:-:S04]  /*0a80*/  IMNMX R4, R4, R2, !PT ;  /* 0x0000000204047217 */ /* 0x000fc80007800200 */
.L_x_1057:
        /* <DEDUP_REMOVED lines=341> */
.L_x_1095:
        /* <DEDUP_REMOVED lines=50> */
.L_x_1065:
[----:B------:R-:W-:Y:S05]  /*2300*/  BSYNC B0 ;  /* 0x0000000000007941 */ /* 0x000fea0003800000 */
.L_x_1064:
        /* <DEDUP_REMOVED lines=39> */
.L_x_1067:
[----:B------:R-:W-:Y:S05]  /*2580*/  BSYNC B0 ;  /* 0x0000000000007941 */ /* 0x000fea0003800000 */
.L_x_1066:
        /* <DEDUP_REMOVED lines=37> */
.L_x_1069:
[----:B------:R-:W-:Y:S05]  /*27e0*/  BSYNC B0 ;  /* 0x0000000000007941 */ /* 0x000fea0003800000 */
.L_x_1068:
        /* <DEDUP_REMOVED lines=76> */
.L_x_1073:
[----:B------:R-:W-:Y:S05]  /*2cb0*/  BSYNC B0 ;  /* 0x0000000000007941 */ /* 0x000fea0003800000 */
.L_x_1072:
        /* <DEDUP_REMOVED lines=59> */
.L_x_1071:
[----:B------:R-:W-:Y:S05]  /*3070*/  BSYNC B1 ;  /* 0x0000000000017941 */ /* 0x000fea0003800000 */
.L_x_1070:
        /* <DEDUP_REMOVED lines=64> */
.L_x_1077:
[----:B------:R-:W-:Y:S05]  /*3480*/  BSYNC B0 ;  /* 0x0000000000007941 */ /* 0x000fea0003800000 */
.L_x_1076:
        /* <DEDUP_REMOVED lines=59> */
.L_x_1075:
[----:B------:R-:W-:Y:S05]  /*3840*/  BSYNC B1 ;  /* 0x0000000000017941 */ /* 0x000fea0003800000 */
.L_x_1074:
        /* <DEDUP_REMOVED lines=62> */
.L_x_1080:
[----:B------:R-:W-:Y:S05]  /*3c30*/  BSYNC B0 ;  /* 0x0000000000007941 */ /* 0x000fea0003800000 */
.L_x_1079:
        /* <DEDUP_REMOVED lines=59> */
.L_x_1063:
        /* <DEDUP_REMOVED lines=196> */
.L_x_1082:
[----:B------:R-:W-:Y:S05]  /*4c30*/  BSYNC B0 ;  /* 0x0000000000007941 */ /* 0x000fea0003800000 */
.L_x_1081:
        /* <DEDUP_REMOVED lines=115> */
.L_x_1084:
[----:B------:R-:W-:Y:S05]  /*5370*/  BSYNC B0 ;  /* 0x0000000000007941 */ /* 0x000fea0003800000 */
.L_x_1083:
        /* <DEDUP_REMOVED lines=116> */
.L_x_1062:
        /* <DEDUP_REMOVED lines=22> */
.L_x_1086:
[----:B------:R-:W-:Y:S05]  /*5c20*/  BSYNC B0 ;  /* 0x0000000000007941 */ /* 0x000fea0003800000 */
.L_x_1085:
        /* <DEDUP_REMOVED lines=20> */
.L_x_1088:
[----:B------:R-:W-:Y:S05]  /*5d70*/  BSYNC B0 ;  /* 0x0000000000007941 */ /* 0x000fea0003800000 */
.L_x_1087:
        /* <DEDUP_REMOVED lines=19> */
.L_x_1078:
[----:B------:R-:W-:Y:S05]  /*5eb0*/  BSYNC B2 ;  /* 0x0000000000027941 */ /* 0x000fea0003800000 */
.L_x_1061:
        /* <DEDUP_REMOVED lines=108> */
.L_x_1090:
[----:B-1----:R-:W-:Y:S05]  /*6580*/  BSYNC B0 ;  /* 0x0000000000007941 */ /* 0x002fea0003800000 */
.L_x_1089:
        /* <DEDUP_REMOVED lines=21> */
.L_x_1092:
[----:B------:R-:W-:Y:S05]  /*66e0*/  BSYNC B0 ;  /* 0x0000000000007941 */ /* 0x000fea0003800000 */
.L_x_1091:
        /* <DEDUP_REMOVED lines=21> */
.L_x_1094:
[----:B------:R-:W-:Y:S05]  /*6840*/  BSYNC B0 ;  /* 0x0000000000007941 */ /* 0x000fea0003800000 */
.L_x_1093:
        /* <DEDUP_REMOVED lines=33> */
.L_x_1060:
        /* <DEDUP_REMOVED lines=21> */
.L_x_1097:
[----:B------:R-:W-:-:S13]  /*6bb0*/  ISETP.NE.AND P0, PT, R4, 0x1, PT ;  /* 0x000000010400780c */ /* 0x000fda0003f05270 */
[----:B------:R-:W-:-:S05]  /*6bc0*/  @P0 IMAD.HI.U32 R0, R2, c[0x0][0x330], RZ ;  /* 0x0000cc0002000a27 */ /* 0x000fca00078e00ff */
[----:B------:R-:W-:-:S05]  /*6bd0*/  @P0 SHF.R.U32.HI R2, RZ, c[0x0][0x334], R0 ;  /* 0x0000cd00ff020a19 */ /* 0x000fca0000011600 */
.L_x_1098:
[----:B------:R-:W-:-:S05]  /*6be0*/  IMAD R2, R2, R4, c[0x0][0x32c] ;  /* 0x0000cb0002027624 */ /* 0x000fca00078e0204 */
[----:B------:R-:W-:-:S03]  /*6bf0*/  IMNMX R3, R3, R2, PT ;  /* 0x0000000203037217 */ /* 0x000fc60003800200 */
.L_x_1096:
        /* <DEDUP_REMOVED lines=21> */
.L_x_1100:
[----:B------:R-:W-:-:S04]  /*6d50*/  MOV R2, c[0x0][0x32c] ;  /* 0x0000cb0000027a02 */ /* 0x000fc80000000f00 */
[----:B------:R-:W-:-:S13]  /*6d60*/  ISETP.NE.AND P0, PT, R2, 0x1, PT ;  /* 0x000000010200780c */ /* 0x000fda0003f05270 */
[----:B------:R-:W-:-:S05]  /*6d70*/  @P0 IMAD.HI.U32 R2, R0, c[0x0][0x330], RZ ;  /* 0x0000cc0000020a27 */ /* 0x000fca00078e00ff */
[----:B------:R-:W-:-:S05]  /*6d80*/  @P0 SHF.R.U32.HI R0, RZ, c[0x0][0x334], R2 ;  /* 0x0000cd00ff000a19 */ /* 0x000fca0000011602 */
.L_x_1101:
[----:B------:R-:W-:-:S05]  /*6d90*/  IMAD R0, R0, c[0x0][0x32c], RZ ;  /* 0x0000cb0000007a24 */ /* 0x000fca00078e02ff */
[----:B------:R-:W-:-:S05]  /*6da0*/  IMNMX R3, R3, R0, !PT ;  /* 0x0000000003037217 */ /* 0x000fca0007800200 */
.L_x_1099:
        /* <DEDUP_REMOVED lines=110> */
[C---:B------:R-:W-:Y:S01]  /*7490*/  IMAD R13, R5.reuse, c[0x0][0x1e4], R6 ;  /* 0x00007900050d7a24 */ /* 0x040fe200078e0206 */
        /* <DEDUP_REMOVED lines=69> */
.L_x_1104:
[----:B--2-4-:R-:W-:Y:S05]  /*78f0*/  BSYNC B0 ;  /* 0x0000000000007941 */ /* 0x014fea0003800000 */
.L_x_1103:
        /* <DEDUP_REMOVED lines=11> */
.L_x_1106:
[----:B------:R-:W-:Y:S05]  /*79b0*/  BSYNC B0 ;  /* 0x0000000000007941 */ /* 0x000fea0003800000 */
.L_x_1105:
        /* <DEDUP_REMOVED lines=11> */
.L_x_1108:
[----:B------:R-:W-:Y:S05]  /*7a70*/  BSYNC B0 ;  /* 0x0000000000007941 */ /* 0x000fea0003800000 */
.L_x_1107:
        /* <DEDUP_REMOVED lines=11> */
.L_x_1110:
[----:B------:R-:W-:Y:S05]  /*7b30*/  BSYNC B0 ;  /* 0x0000000000007941 */ /* 0x000fea0003800000 */
.L_x_1109:
        /* <DEDUP_REMOVED lines=11> */
.L_x_1112:
[----:B------:R-:W-:Y:S05]  /*7bf0*/  BSYNC B0 ;  /* 0x0000000000007941 */ /* 0x000fea0003800000 */
.L_x_1111:
        /* <DEDUP_REMOVED lines=11> */
.L_x_1114:
[----:B------:R-:W-:Y:S05]  /*7cb0*/  BSYNC B0 ;  /* 0x0000000000007941 */ /* 0x000fea0003800000 */
.L_x_1113:
        /* <DEDUP_REMOVED lines=11> */
.L_x_1116:
[----:B------:R-:W-:Y:S05]  /*7d70*/  BSYNC B0 ;  /* 0x0000000000007941 */ /* 0x000fea0003800000 */
.L_x_1115:
        /* <DEDUP_REMOVED lines=8> */
[C---:B------:R-:W-:Y:S02]  /*7e00*/  IMAD R80, R245.reuse, -0x60, R0 ;  /* 0xffffffa0f5507824 */ /* 0x040fe400078e0200 */
        /* <DEDUP_REMOVED lines=76> */
.L_x_1117:
        /* <DEDUP_REMOVED lines=69> */
.L_x_1121:
[----:B------:R-:W-:Y:S05]  /*8720*/  BSYNC B0 ;  /* 0x0000000000007941 */ /* 0x000fea0003800000 */
.L_x_1120:
        /* <DEDUP_REMOVED lines=45> */
.L_x_1123:
[----:B----4-:R-:W-:Y:S05]  /*8a00*/  BSYNC B0 ;  /* 0x0000000000007941 */ /* 0x010fea0003800000 */
.L_x_1122:
        /* <DEDUP_REMOVED lines=47> */
.L_x_1125:
[----:B--2---:R-:W-:Y:S05]  /*8d00*/  BSYNC B0 ;  /* 0x0000000000007941 */ /* 0x004fea0003800000 */
.L_x_1124:
        /* <DEDUP_REMOVED lines=45> */
.L_x_1127:
[----:B----4-:R-:W-:Y:S05]  /*8fe0*/  BSYNC B0 ;  /* 0x0000000000007941 */ /* 0x010fea0003800000 */
.L_x_1126:
        /* <DEDUP_REMOVED lines=80> */
.L_x_1131:
[----:B------:R-:W-:Y:S05]  /*94f0*/  BSYNC B0 ;  /* 0x0000000000007941 */ /* 0x000fea0003800000 */
.L_x_1130:
        /* <DEDUP_REMOVED lines=45> */
.L_x_1129:
[----:B------:R-:W-:Y:S05]  /*97d0*/  BSYNC B1 ;  /* 0x0000000000017941 */ /* 0x000fea0003800000 */
.L_x_1128:
        /* <DEDUP_REMOVED lines=49> */
.L_x_1135:
[----:B------:R-:W-:Y:S05]  /*9af0*/  BSYNC B0 ;  /* 0x0000000000007941 */ /* 0x000fea0003800000 */
.L_x_1134:
        /* <DEDUP_REMOVED lines=45> */
.L_x_1133:
[----:B------:R-:W-:Y:S05]  /*9dd0*/  BSYNC B1 ;  /* 0x0000000000017941 */ /* 0x000fea0003800000 */
.L_x_1132:
        /* <DEDUP_REMOVED lines=49> */
.L_x_1139:
[----:B------:R-:W-:Y:S05]  /*a0f0*/  BSYNC B0 ;  /* 0x0000000000007941 */ /* 0x000fea0003800000 */
.L_x_1138:
        /* <DEDUP_REMOVED lines=45> */
.L_x_1137:
[----:B------:R-:W-:Y:S05]  /*a3d0*/  BSYNC B1 ;  /* 0x0000000000017941 */ /* 0x000fea0003800000 */
.L_x_1136:
        /* <DEDUP_REMOVED lines=48> */
.L_x_1142:
[----:B------:R-:W-:Y:S05]  /*a6e0*/  BSYNC B0 ;  /* 0x0000000000007941 */ /* 0x000fea0003800000 */
.L_x_1141:
        /* <DEDUP_REMOVED lines=46> */
.L_x_1119:
        /* <DEDUP_REMOVED lines=75> */
.L_x_1144:
[----:B-1-3--:R-:W-:Y:S05]  /*ae80*/  BSYNC B0 ;  /* 0x0000000000007941 */ /* 0x00afea0003800000 */
.L_x_1143:
        /* <DEDUP_REMOVED lines=69> */
.L_x_1146:
[----:B-1-3--:R-:W-:Y:S05]  /*b2e0*/  BSYNC B0 ;  /* 0x0000000000007941 */ /* 0x00afea0003800000 */
.L_x_1145:
        /* <DEDUP_REMOVED lines=117> */
.L_x_1148:
[----:B------:R-:W-:Y:S05]  /*ba40*/  BSYNC B0 ;  /* 0x0000000000007941 */ /* 0x000fea0003800000 */
.L_x_1147:
        /* <DEDUP_REMOVED lines=102> */
.L_x_1150:
[----:B------:R-:W-:Y:S05]  /*c0b0*/  BSYNC B0 ;  /* 0x0000000000007941 */ /* 0x000fea0003800000 */
.L_x_1149:
        /* <DEDUP_REMOVED lines=102> */
.L_x_1152:
[----:B------:R-:W-:Y:S05]  /*c720*/  BSYNC B0 ;  /* 0x0000000000007941 */ /* 0x000fea0003800000 */
.L_x_1151:
        /* <DEDUP_REMOVED lines=41> */
[----:B------:R-:W-:Y:S01]  /*c9c0*/  HADD2.F32 R0, -RZ, R81.H0_H0 ;  /* 0x20000051ff007230 */ /* 0x000fe20000004100 */
        /* <DEDUP_REMOVED lines=59> */
.L_x_1140:
[----:B------:R-:W-:Y:S05]  /*cd80*/  BSYNC B2 ;  /* 0x0000000000027941 */ /* 0x000fea0003800000 */
.L_x_1118:
        /* <DEDUP_REMOVED lines=44> */
[----:B------:R-:W-:Y:S01]  /*d050*/  IMAD.MOV.U32 R3, RZ, RZ, c[0x0][0x208] ;  /* 0x00008200ff037624 */ /* 0x000fe200078e00ff */
[----:B------:R-:W-:Y:S01]  /*d060*/  IADD3 R228, R223, 0x800, RZ ;  /* 0x00000800dfe47810 */ /* 0x000fe20007ffe0ff */
[----:B------:R-:W-:Y:S01]  /*d070*/  IMAD R0, R208, c[0x0][0x20c], R0 ;  /* 0x00008300d0007a24 */ /* 0x000fe200078e0200 */
[----:B------:R-:W3:Y:S01]  /*d080*/  LDSM.16.M88.4 R20, [R212+0x4100] ;  /* 0x00410000d414783b */ /* 0x000ee20000000200 */
[C---:B------:R-:W-:Y:S01]  /*d090*/  IMAD.SHL.U32 R54, R3.reuse, 0x20, RZ ;  /* 0x0000002003367824 */ /* 0x040fe200078e00ff */
[----:B------:R-:W-:Y:S01]  /*d0a0*/  SHF.L.U64.HI R5, R3, R211, c[0x0][0x20c] ;  /* 0x0000830003057619 */ /* 0x000fe200000102d3 */
[----:B------:R-:W-:Y:S01]  /*d0b0*/  IMAD.IADD R0, R7, 0x1, R0 ;  /* 0x0000000107007824 */ /* 0x000fe200078e0200 */
[----:B------:R-:W4:Y:S01]  /*d0c0*/  LDSM.16.M88.4 R28, [R212+0x3100] ;  /* 0x00310000d41c783b */ /* 0x000f220000000200 */
[----:B------:R-:W-:Y:S01]  /*d0d0*/  IMAD.WIDE.U32 R6, R6, 0x60, R36 ;  /* 0x0000006006067825 */ /* 0x000fe200078e0024 */
[----:B------:R-:W-:-:S02]  /*d0e0*/  IADD3 R227, R223, 0x1000, RZ ;  /* 0x00001000dfe37810 */ /* 0x000fc40007ffe0ff */
[----:B------:R-:W3:Y:S01]  /*d0f0*/  LDSM.16.M88.4 R16, [R212+0x4900] ;  /* 0x00490000d410783b */ /* 0x000ee20000000200 */
[----:B------:R-:W-:Y:S01]  /*d100*/  IMAD R0, R0, 0x60, RZ ;  /* 0x0000006000007824 */ /* 0x000fe200078e02ff */
[----:B------:R-:W-:Y:S01]  /*d110*/  IADD3 R226, R223, 0x1800, RZ ;  /* 0x00001800dfe27810 */ /* 0x000fe20007ffe0ff */
[--C-:B------:R-:W-:Y:S01]  /*d120*/  IMAD R222, R2, 0x2, R219.reuse ;  /* 0x0000000202de7824 */ /* 0x100fe200078e02db */
[----:B------:R-:W3:Y:S01]  /*d130*/  LDSM.16.M88.4 R32, [R212+0x5100] ;  /* 0x00510000d420783b */ /* 0x000ee20000000200 */
[----:B------:R-:W-:Y:S01]  /*d140*/  IMAD.IADD R0, R7, 0x1, R0 ;  /* 0x0000000107007824 */ /* 0x000fe200078e0200 */
[----:B------:R-:W-:Y:S01]  /*d150*/  IADD3 R225, R223, 0x2000, RZ ;  /* 0x00002000dfe17810 */ /* 0x000fe20007ffe0ff */
[----:B------:R-:W-:Y:S01]  /*d160*/  IMAD R220, R4, 0x2, R219 ;  /* 0x0000000204dc7824 */ /* 0x000fe200078e02db */
[----:B------:R-:W-:Y:S03]  /*d170*/  LDSM.16.M88.4 R44, [R223] ;  /* 0x00000000df2c783b */ /* 0x000fe60000000200 */
[----:B------:R-:W-:Y:S01]  /*d180*/  IMAD R221, R2, 0x2, R220 ;  /* 0x0000000202dd7824 */ /* 0x000fe200078e02dc */
[----:B------:R-:W-:Y:S04]  /*d190*/  LDSM.16.M88.4 R40, [R223+0x800] ;  /* 0x00080000df28783b */ /* 0x000fe80000000200 */
[----:B------:R-:W-:Y:S01]  /*d1a0*/  LDSM.16.M88.4 R36, [R223+0x1000] ;  /* 0x00100000df24783b */ /* 0x000fe20000000200 */
[-C--:B-1----:R-:W-:Y:S08]  /*d1b0*/  HMMA.16816.F32 R140, R12, R24.reuse, RZ ;  /* 0x000000180c8c723c */ /* 0x082ff000000018ff */
[C---:B--2---:R-:W-:Y:S08]  /*d1c0*/  HMMA.16816.F32 R48, R8.reuse, R24, RZ ;  /* 0x000000180830723c */ /* 0x044ff000000018ff */
[-C--:B------:R-:W-:Y:S08]  /*d1d0*/  HMMA.16816.F32 R100, R8, R26.reuse, RZ ;  /* 0x0000001a0864723c */ /* 0x080ff000000018ff */
[----:B-----5:R-:W-:Y:S01]  /*d1e0*/  HMMA.16816.F32 R148, R12, R26, RZ ;  /* 0x0000001a0c94723c */ /* 0x020fe200000018ff */
[----:B------:R-:W1:Y:S07]  /*d1f0*/  LDSM.16.M88.4 R24, [R212+0x5900] ;  /* 0x00590000d418783b */ /* 0x000e6e0000000200 */
[-C--:B---3--:R-:W-:Y:S08]  /*d200*/  HMMA.16816.F32 R96, R8, R22.reuse, RZ ;  /* 0x000000160860723c */ /* 0x088ff000000018ff */
[C---:B------:R-:W-:Y:S07]  /*d210*/  HMMA.16816.F32 R144, R12.reuse, R22, RZ ;  /* 0x000000160c90723c */ /* 0x040fee00000018ff */
[C---:B------:R-:W-:Y:S01]  /*d220*/  LEA R22, P0, R6.reuse, c[0x0][0x1f8], 0x1 ;  /* 0x00007e0006167a11 */ /* 0x040fe200078008ff */
[----:B------:R-:W-:Y:S03]  /*d230*/  HMMA.16816.F32 R136, R12, R20, RZ ;  /* 0x000000140c88723c */ /* 0x000fe600000018ff */
[----:B------:R-:W-:Y:S01]  /*d240*/  LEA.HI.X R23, R6, c[0x0][0x1fc], R0, 0x1, P0 ;  /* 0x00007f0006177a11 */ /* 0x000fe200000f0c00 */
[----:B------:R-:W-:-:S04]  /*d250*/  IMAD.MOV.U32 R0, RZ, RZ, 0x40 ;  /* 0x00000040ff007424 */ /* 0x000fc800078e00ff */
[----:B------:R-:W-:Y:S07]  /*d260*/  HMMA.16816.F32 R68, R8, R20, RZ ;  /* 0x000000140844723c */ /* 0x000fee00000018ff */
[----:B------:R-:W-:Y:S01]  /*d270*/  IADD3 R20, P0, R54, R22, RZ ;  /* 0x0000001636147210 */ /* 0x000fe20007f1e0ff */
[----:B----4-:R-:W-:Y:S04]  /*d280*/  HMMA.16816.F32 R180, R12, R28, RZ ;  /* 0x0000001c0cb4723c */ /* 0x010fe800000018ff */
[----:B------:R-:W-:-:S04]  /*d290*/  IMAD.X R21, R5, 0x1, R23, P0 ;  /* 0x0000000105157824 */ /* 0x000fc800000e0617 */
[C---:B------:R-:W-:Y:S08]  /*d2a0*/  HMMA.16816.F32 R152, R12.reuse, R30, RZ ;  /* 0x0000001e0c98723c */ /* 0x040ff000000018ff */
[C---:B------:R-:W-:Y:S08]  /*d2b0*/  HMMA.16816.F32 R132, R12.reuse, R16, RZ ;  /* 0x000000100c84723c */ /* 0x040ff000000018ff */
[C---:B------:R-:W-:Y:S08]  /*d2c0*/  HMMA.16816.F32 R156, R12.reuse, R18, RZ ;  /* 0x000000120c9c723c */ /* 0x040ff000000018ff */
[C---:B------:R-:W-:Y:S08]  /*d2d0*/  HMMA.16816.F32 R124, R12.reuse, R32, RZ ;  /* 0x000000200c7c723c */ /* 0x040ff000000018ff */
[C---:B------:R-:W-:Y:S08]  /*d2e0*/  HMMA.16816.F32 R168, R12.reuse, R34, RZ ;  /* 0x000000220ca8723c */ /* 0x040ff000000018ff */
[C---:B-1----:R-:W-:Y:S08]  /*d2f0*/  HMMA.16816.F32 R116, R12.reuse, R24, RZ ;  /* 0x000000180c74723c */ /* 0x042ff000000018ff */
[----:B------:R-:W-:Y:S07]  /*d300*/  HMMA.16816.F32 R108, R12, R26, RZ ;  /* 0x0000001a0c6c723c */ /* 0x000fee00000018ff */
[-C--:B------:R-:W-:Y:S01]  /*d310*/  IADD3 R12, P0, R20, R54.reuse, RZ ;  /* 0x00000036140c7210 */ /* 0x080fe20007f1e0ff */
[----:B------:R-:W-:Y:S04]  /*d320*/  HMMA.16816.F32 R56, R8, R28, RZ ;  /* 0x0000001c0838723c */ /* 0x000fe800000018ff */
[----:B------:R-:W-:Y:S01]  /*d330*/  IMAD.X R13, R21, 0x1, R5, P0 ;  /* 0x00000001150d7824 */ /* 0x000fe200000e0605 */
[----:B------:R-:W-:-:S03]  /*d340*/  IADD3 R6, P0, R12, R54, RZ ;  /* 0x000000360c067210 */ /* 0x000fc60007f1e0ff */
[----:B------:R-:W-:Y:S01]  /*d350*/  HMMA.16816.F32 R92, R8, R30, RZ ;  /* 0x0000001e085c723c */ /* 0x000fe200000018ff */
[----:B------:R-:W-:Y:S01]  /*d360*/  LDSM.16.M88.4 R28, [R223+0x2000] ;  /* 0x00200000df1c783b */ /* 0x000fe20000000200 */
[----:B------:R-:W-:Y:S01]  /*d370*/  IMAD.X R7, R13, 0x1, R5, P0 ;  /* 0x000000010d077824 */ /* 0x000fe200000e0605 */
[----:B------:R-:W-:-:S05]  /*d380*/  IADD3 R14, P0, R6, R54, RZ ;  /* 0x00000036060e7210 */ /* 0x000fca0007f1e0ff */
[----:B------:R-:W-:Y:S01]  /*d390*/  HMMA.16816.F32 R64, R8, R16, RZ ;  /* 0x000000100840723c */ /* 0x000fe200000018ff */
[----:B------:R-:W-:-:S07]  /*d3a0*/  IMAD.X R15, R7, 0x1, R5, P0 ;  /* 0x00000001070f7824 */ /* 0x000fce00000e0605 */
[C---:B------:R-:W-:Y:S01]  /*d3b0*/  HMMA.16816.F32 R128, R8.reuse, R18, RZ ;  /* 0x000000120880723c */ /* 0x040fe200000018ff */
[----:B------:R-:W1:Y:S07]  /*d3c0*/  LDSM.16.M88.4 R16, [R222+0x8100] ;  /* 0x00810000de10783b */ /* 0x000e6e0000000200 */
[C---:B------:R-:W-:Y:S08]  /*d3d0*/  HMMA.16816.F32 R60, R8.reuse, R32, RZ ;  /* 0x00000020083c723c */ /* 0x040ff000000018ff */
[C---:B------:R-:W-:Y:S01]  /*d3e0*/  HMMA.16816.F32 R120, R8.reuse, R34, RZ ;  /* 0x000000220878723c */ /* 0x040fe200000018ff */
[----:B------:R-:W2:Y:S07]  /*d3f0*/  LDSM.16.M88.4 R32, [R223+0x1800] ;  /* 0x00180000df20783b */ /* 0x000eae0000000200 */
[C---:B------:R-:W-:Y:S08]  /*d400*/  HMMA.16816.F32 R76, R8.reuse, R24, RZ ;  /* 0x00000018084c723c */ /* 0x040ff000000018ff */
[----:B------:R-:W-:Y:S01]  /*d410*/  HMMA.16816.F32 R112, R8, R26, RZ ;  /* 0x0000001a0870723c */ /* 0x000fe200000018ff */
[----:B------:R-:W3:Y:S04]  /*d420*/  LDSM.16.M88.4 R24, [R223+0x2800] ;  /* 0x00280000df18783b */ /* 0x000ee80000000200 */
[----:B------:R-:W4:Y:S04]  /*d430*/  LDSM.16.M88.4 R8, [R222+0x6100] ;  /* 0x00610000de08783b */ /* 0x000f280000000200 */
[----:B------:R-:W-:Y:S01]  /*d440*/  @!PT LDS RZ, [RZ] ;  /* 0x00000000fffff984 */ /* 0x000fe20000000800 */
[----:B------:R-:W-:Y:S01]  /*d450*/  @!PT LDS RZ, [RZ] ;  /* 0x00000000fffff984 */ /* 0x000fe20000000800 */
[----:B------:R-:W-:Y:S01]  /*d460*/  @!PT LDS RZ, [RZ] ;  /* 0x00000000fffff984 */ /* 0x000fe20000000800 */
[----:B------:R2:W-:Y:S01]  /*d470*/  LDGSTS.E.BYPASS.LTC128B.128 [R231+0x100], [R22.64], !P3 ;  /* 0x0010000016e77fae */ /* 0x0005e2000d901d48 */
[C---:B------:R-:W-:Y:S01]  /*d480*/  ISETP.LT.OR P3, PT, R73.reuse, 0x41, P1 ;  /* 0x000000414900780c */ /* 0x040fe20000f61670 */
[----:B-1----:R-:W-:Y:S02]  /*d490*/  HMMA.16816.F32 R104, R16, R44, R56 ;  /* 0x0000002c1068723c */ /* 0x002fe40000001838 */
[----:B------:R1:W-:Y:S01]  /*d4a0*/  LDGSTS.E.BYPASS.LTC128B.128 [R231+0x900], [R20.64], !P4 ;  /* 0x0090000014e77fae */ /* 0x0003e2000e101d48 */
[----:B------:R-:W-:-:S02]  /*d4b0*/  ISETP.LT.OR P4, PT, R73, 0x31, P1 ;  /* 0x000000314900780c */ /* 0x000fc40000f81670 */
[----:B------:R-:W-:Y:S01]  /*d4c0*/  ISETP.LT.OR P1, PT, R73, 0x51, P1 ;  /* 0x000000514900780c */ /* 0x000fe20000f21670 */
[----:B------:R1:W-:Y:S01]  /*d4d0*/  LDGSTS.E.BYPASS.LTC128B.128 [R231+0x1100], [R12.64], !P2 ;  /* 0x011000000ce77fae */ /* 0x0003e2000d101d48 */
[----:B------:R-:W-:Y:S01]  /*d4e0*/  LOP3.LUT P2, RZ, R83, 0x4, RZ, 0xc0, !PT ;  /* 0x0000000453ff7812 */ /* 0x000fe2000784c0ff */
[----:B------:R-:W-:Y:S03]  /*d4f0*/  HMMA.16816.F32 R84, R16, R40, R48 ;  /* 0x000000281054723c */ /* 0x000fe60000001830 */
[----:B------:R-:W-:-:S05]  /*d500*/  SEL R0, R0, 0xffffffc0, !P2 ;  /* 0xffffffc000007807 */ /* 0x000fca0005000000 */
[----:B------:R1:W-:Y:S01]  /*d510*/  LDGSTS.E.BYPASS.LTC128B.128 [R231+0x1900], [R6.64], !P4 ;  /* 0x0190000006e77fae */ /* 0x0003e2000e101d48 */
[----:B------:R-:W-:Y:S01]  /*d520*/  IMAD.IADD R218, R212, 0x1, R0 ;  /* 0x00000001d4da7824 */ /* 0x000fe200078e0200 */
[C---:B------:R-:W-:Y:S01]  /*d530*/  HMMA.16816.F32 R68, R16.reuse, R36, R68 ;  /* 0x000000241044723c */ /* 0x040fe20000001844 */
[----:B------:R-:W-:Y:S01]  /*d540*/  IMAD.IADD R217, R0, 0x1, R223 ;  /* 0x0000000100d97824 */ /* 0x000fe200078e02df */
[----:B------:R4:W-:Y:S06]  /*d550*/  LDGSTS.E.BYPASS.LTC128B.128 [R231+0x2100], [R14.64], !P3 ;  /* 0x021000000ee77fae */ /* 0x0009ec000d901d48 */
[C---:B--2---:R-:W-:Y:S08]  /*d560*/  HMMA.16816.F32 R64, R16.reuse, R32, R64 ;  /* 0x000000201040723c */ /* 0x044ff00000001840 */
[C---:B---3--:R-:W-:Y:S08]  /*d570*/  HMMA.16816.F32 R76, R16.reuse, R24, R76 ;  /* 0x00000018104c723c */ /* 0x048ff0000000184c */
[----:B------:R-:W-:Y:S01]  /*d580*/  HMMA.16816.F32 R92, R16, R46, R92 ;  /* 0x0000002e105c723c */ /* 0x000fe2000000185c */
[----:B-1----:R-:W-:-:S05]  /*d590*/  IADD3 R6, P0, R14, R54, RZ ;  /* 0x000000360e067210 */ /* 0x002fca0007f1e0ff */
[----:B------:R-:W-:Y:S01]  /*d5a0*/  IMAD.X R7, R15, 0x1, R5, P0 ;  /* 0x000000010f077824 */ /* 0x000fe200000e0605 */
[----:B------:R-:W-:Y:S01]  /*d5b0*/  ISETP.GT.AND P0, PT, R208, R224, PT ;  /* 0x000000e0d000720c */ /* 0x000fe20003f04270 */
[C---:B----4-:R-:W-:Y:S01]  /*d5c0*/  HMMA.16816.F32 R12, R16.reuse, R28, R60 ;  /* 0x0000001c100c723c */ /* 0x050fe2000000183c */
[----:B------:R-:W-:Y:S02]  /*d5d0*/  IADD3 R224, R223, 0x2800, RZ ;  /* 0x00002800dfe07810 */ /* 0x000fe40007ffe0ff */
[----:B------:R1:W-:Y:S04]  /*d5e0*/  LDGSTS.E.BYPASS.LTC128B.128 [R231+0x2900], [R6.64], !P1 ;  /* 0x0290000006e77fae */ /* 0x0003e8000c901d48 */
[----:B------:R-:W-:Y:S01]  /*d5f0*/  LDSM.16.M88.4 R20, [R220+0x8100] ;  /* 0x00810000dc14783b */ /* 0x000fe20000000200 */
[C---:B------:R-:W-:Y:S03]  /*d600*/  HMMA.16816.F32 R100, R16.reuse, R42, R100 ;  /* 0x0000002a1064723c */ /* 0x040fe60000001864 */
[----:B------:R-:W2:Y:S04]  /*d610*/  LDSM.16.M88.4 R72, [R218+0x5100] ;  /* 0x00510000da48783b */ /* 0x000ea80000000200 */
[----:B------:R-:W3:Y:S01]  /*d620*/  LDSM.16.M88.4 R56, [R218+0x3900] ;  /* 0x00390000da38783b */ /* 0x000ee20000000200 */
[C---:B------:R-:W-:Y:S03]  /*d630*/  HMMA.16816.F32 R96, R16.reuse, R38, R96 ;  /* 0x000000261060723c */ /* 0x040fe60000001860 */
[----:B------:R-:W4:Y:S04]  /*d640*/  LDSM.16.M88.4 R88, [R218+0x5900] ;  /* 0x00590000da58783b */ /* 0x000f280000000200 */
[----:B------:R-:W-:Y:S01]  /*d650*/  LDSM.16.M88.4 R60, [R218+0x3100] ;  /* 0x00310000da3c783b */ /* 0x000fe20000000200 */
[C---:B------:R-:W-:Y:S03]  /*d660*/  HMMA.16816.F32 R176, R16.reuse, R34, R128 ;  /* 0x0000002210b0723c */ /* 0x040fe60000001880 */
[----:B------:R-:W-:Y:S04]  /*d670*/  LDSM.16.M88.4 R52, [R218+0x4100] ;  /* 0x00410000da34783b */ /* 0x000fe80000000200 */
[----:B------:R-:W-:Y:S01]  /*d680*/  LDSM.16.M88.4 R48, [R218+0x4900] ;  /* 0x00490000da30783b */ /* 0x000fe20000000200 */
[C---:B------:R-:W-:Y:S03]  /*d690*/  HMMA.16816.F32 R192, R16.reuse, R30, R120 ;  /* 0x0000001e10c0723c */ /* 0x040fe60000001878 */
[----:B------:R-:W0:Y:S05]  /*d6a0*/  LDGDEPBAR ;  /* 0x00000000000079af */ /* 0x000e2a0000000000 */
[----:B------:R-:W-:Y:S01]  /*d6b0*/  HMMA.16816.F32 R172, R16, R26, R112 ;  /* 0x0000001a10ac723c */ /* 0x000fe20000001870 */
[----:B------:R-:W1:Y:S07]  /*d6c0*/  LDSM.16.M88.4 R16, [R220+0x6100] ;  /* 0x00610000dc10783b */ /* 0x000e6e0000000200 */
[C---:B------:R-:W-:Y:S08]  /*d6d0*/  HMMA.16816.F32 R184, R8.reuse, R40, R140 ;  /* 0x0000002808b8723c */ /* 0x040ff0000000188c */
[C---:B------:R-:W-:Y:S08]  /*d6e0*/  HMMA.16816.F32 R188, R8.reuse, R36, R136 ;  /* 0x0000002408bc723c */ /* 0x040ff00000001888 */
[C---:B------:R-:W-:Y:S08]  /*d6f0*/  HMMA.16816.F32 R200, R8.reuse, R28, R124 ;  /* 0x0000001c08c8723c */ /* 0x040ff0000000187c */
[C---:B------:R-:W-:Y:S01]  /*d700*/  HMMA.16816.F32 R136, R8.reuse, R42, R148 ;  /* 0x0000002a0888723c */ /* 0x040fe20000001894 */
[----:B------:R-:W-:Y:S07]  /*d710*/  LDSM.16.M88.4 R40, [R217+0x800] ;  /* 0x00080000d928783b */ /* 0x000fee0000000200 */
        /* <DEDUP_REMOVED lines=9> */
[C---:B------:R-:W-:Y:S01]  /*d7b0*/  HMMA.16816.F32 R168, R8.reuse, R30, R168 ;  /* 0x0000001e08a8723c */ /* 0x040fe200000018a8 */
[----:B------:R-:W-:Y:S07]  /*d7c0*/  LDSM.16.M88.4 R28, [R217+0x2000] ;  /* 0x00200000d91c783b */ /* 0x000fee0000000200 */
[----:B------:R-:W-:Y:S01]  /*d7d0*/  HMMA.16816.F32 R164, R8, R26, R108 ;  /* 0x0000001a08a4723c */ /* 0x000fe2000000186c */
[----:B------:R-:W-:Y:S04]  /*d7e0*/  LDSM.16.M88.4 R8, [R221+0x8100] ;  /* 0x00810000dd08783b */ /* 0x000fe80000000200 */
[----:B------:R-:W-:Y:S03]  /*d7f0*/  LDSM.16.M88.4 R24, [R217+0x2800] ;  /* 0x00280000d918783b */ /* 0x000fe60000000200 */
[----:B--2---:R-:W-:Y:S01]  /*d800*/  HMMA.16816.F32 R132, R20, R72, R12 ;  /* 0x000000481484723c */ /* 0x004fe2000000180c */
[----:B------:R-:W2:Y:S01]  /*d810*/  LDSM.16.M88.4 R12, [R221+0x6100] ;  /* 0x00610000dd0c783b */ /* 0x000ea20000000200 */
[----:B------:R-:W-:-:S06]  /*d820*/  DEPBAR.LE SB0, 0x0 ;  /* 0x000080000000791a */ /* 0x000fcc0000000000 */
[C---:B---3--:R-:W-:Y:S08]  /*d830*/  HMMA.16816.F32 R152, R20.reuse, R56, R84 ;  /* 0x000000381498723c */ /* 0x048ff00000001854 */
[----:B----4-:R-:W-:Y:S08]  /*d840*/  HMMA.16816.F32 R128, R20, R88, R76 ;  /* 0x000000581480723c */ /* 0x010ff0000000184c */
[----:B-1----:R-:W-:Y:S08]  /*d850*/  HMMA.16816.F32 R84, R16, R56, R184 ;  /* 0x000000381054723c */ /* 0x002ff000000018b8 */
        /* <DEDUP_REMOVED lines=43> */
[----:B------:R-:W-:Y:S01]  /*db10*/  HMMA.16816.F32 R48, R12, R26, R16 ;  /* 0x0000001a0c30723c */ /* 0x000fe20000001810 */
[----:B------:R-:W-:Y:S06]  /*db20*/  BAR.SYNC.DEFER_BLOCKING 0x0 ;  /* 0x0000000000007b1d */ /* 0x000fec0000010000 */
[----:B------:R-:W-:Y:S05]  /*db30*/  @!P0 BRA `(.L_x_1153) ;  /* 0x000001d000008947 */ /* 0x000fea0003800000 */
[----:B------:R-:W-:-:S04]  /*db40*/  IADD3 R0, R245, -0x2, RZ ;  /* 0xfffffffef5007810 */ /* 0x000fc80007ffe0ff */
[----:B------:R-:W-:Y:S01]  /*db50*/  SHF.R.S32.HI R5, RZ, 0x1f, R0 ;  /* 0x0000001fff057819 */ /* 0x000fe20000011400 */
[----:B------:R-:W-:Y:S02]  /*db60*/  IMAD R3, R216, R0, RZ ;  /* 0x00000000d8037224 */ /* 0x000fe400078e02ff */
[----:B------:R-:W-:Y:S01]  /*db70*/  IMAD.WIDE.U32 R6, R0, R232, R238 ;  /* 0x000000e800067225 */ /* 0x000fe200078e00ee */
[----:B------:R-:W-:-:S03]  /*db80*/  SHF.L.U64.HI R0, R230, R211, c[0x0][0x1e4] ;  /* 0x00007900e6007619 */ /* 0x000fc600000102d3 */
[----:B------:R-:W-:Y:S01]  /*db90*/  IMAD R3, R5, R232, R3 ;  /* 0x000000e805037224 */ /* 0x000fe200078e0203 */
[----:B------:R-:W-:Y:S01]  /*dba0*/  LEA R14, P0, R6, c[0x0][0x1c8], 0x1 ;  /* 0x00007200060e7a11 */ /* 0x000fe200078008ff */
[----:B------:R-:W-:Y:S02]  /*dbb0*/  IMAD.SHL.U32 R5, R230, 0x20, RZ ;  /* 0x00000020e6057824 */ /* 0x000fe400078e00ff */
        /* <DEDUP_REMOVED lines=21> */
.L_x_1153:
[----:B------:R-:W-:Y:S01]  /*dd10*/  LOP3.LUT R0, R210, 0xffffffe0, RZ, 0xc0, !PT ;  /* 0xffffffe0d2007812 */ /* 0x000fe200078ec0ff */
[----:B------:R-:W-:Y:S01]  /*dd20*/  ULDC UR7, c[0x0][0x324] ;  /* 0x0000c90000077ab9 */ /* 0x000fe20000000800 */
[----:B------:R-:W-:Y:S01]  /*dd30*/  LEA.HI R3, R214, R215, RZ, 0x2 ;  /* 0x000000d7d6037211 */ /* 0x000fe200078f10ff */
[----:B------:R-:W-:Y:S01]  /*dd40*/  ULOP3.LUT UR7, URZ, UR7, URZ, 0x33, !UPT ;  /* 0x000000073f077292 */ /* 0x000fe2000f8e333f */
[----:B------:R-:W-:Y:S01]  /*dd50*/  SHF.R.S32.HI R5, RZ, 0x1f, R213 ;  /* 0x0000001fff057819 */ /* 0x000fe200000114d5 */
[----:B------:R-:W-:Y:S01]  /*dd60*/  IMAD.IADD R0, R215, 0x1, -R0 ;  /* 0x00000001d7007824 */ /* 0x000fe200078e0a00 */
[----:B------:R-:W-:Y:S01]  /*dd70*/  LOP3.LUT R3, R3, 0xfffffffc, RZ, 0xc0, !PT ;  /* 0xfffffffc03037812 */ /* 0x000fe200078ec0ff */
[----:B------:R-:W0:Y:S01]  /*dd80*/  LDGDEPBAR ;  /* 0x00000000000079af */ /* 0x000e220000000000 */
[----:B------:R-:W-:Y:S02]  /*dd90*/  LEA.HI R5, R5, R213, RZ, 0x2 ;  /* 0x000000d505057211 */ /* 0x000fe400078f10ff */
[----:B--2---:R-:W-:Y:S01]  /*dda0*/  SHF.R.S32.HI R7, RZ, 0x1f, R0 ;  /* 0x0000001fff077819 */ /* 0x004fe20000011400 */
[----:B------:R-:W-:Y:S01]  /*ddb0*/  IMAD.IADD R3, R215, 0x1, -R3 ;  /* 0x00000001d7037824 */ /* 0x000fe200078e0a03 */
[----:B------:R-:W-:-:S02]  /*ddc0*/  LOP3.LUT R6, R5, 0xffffffc, RZ, 0xc0, !PT ;  /* 0x0ffffffc05067812 */ /* 0x000fc400078ec0ff */
[----:B------:R-:W-:Y:S02]  /*ddd0*/  LEA.HI R7, R7, R0, RZ, 0x2 ;  /* 0x0000000007077211 */ /* 0x000fe400078f10ff */
[----:B------:R-:W-:Y:S01]  /*dde0*/  LEA.HI R5, R3, R3, RZ, 0x1 ;  /* 0x0000000303057211 */ /* 0x000fe200078f08ff */
[----:B------:R-:W-:Y:S01]  /*ddf0*/  IMAD.IADD R8, R213, 0x1, -R6 ;  /* 0x00000001d5087824 */ /* 0x000fe200078e0a06 */
[----:B------:R-:W-:Y:S02]  /*de00*/  LEA.HI.SX32 R6, R7, R209, 0x1e ;  /* 0x000000d107067211 */ /* 0x000fe400078ff2ff */
[C---:B------:R-:W-:Y:S01]  /*de10*/  LOP3.LUT R10, R5.reuse, 0x1ffffffe, RZ, 0xc0, !PT ;  /* 0x1ffffffe050a7812 */ /* 0x040fe200078ec0ff */
[----:B------:R-:W-:Y:S01]  /*de20*/  IMAD.SHL.U32 R9, R5, 0x20, RZ ;  /* 0x0000002005097824 */ /* 0x000fe200078e00ff */
[----:B------:R-:W-:Y:S01]  /*de30*/  ISETP.NE.AND P0, PT, R237, 0x1, PT ;  /* 0x00000001ed00780c */ /* 0x000fe20003f05270 */
[----:B------:R-:W-:Y:S02]  /*de40*/  IMAD R5, R8, 0x10, R6 ;  /* 0x0000001008057824 */ /* 0x000fe400078e0206 */
[----:B------:R-:W-:Y:S01]  /*de50*/  IMAD.IADD R8, R3, 0x1, -R10 ;  /* 0x0000000103087824 */ /* 0x000fe200078e0a0a */
[----:B------:R-:W-:-:S05]  /*de60*/  LOP3.LUT R6, R9, 0xffffffc0, RZ, 0xc0, !PT ;  /* 0xffffffc009067812 */ /* 0x000fca00078ec0ff */
[----:B------:R-:W-:-:S04]  /*de70*/  IMAD.IADD R3, R6, 0x1, R5 ;  /* 0x0000000106037824 */ /* 0x000fc800078e0205 */
[----:B------:R-:W-:-:S04]  /*de80*/  IMAD R9, R8, 0x8, R3 ;  /* 0x0000000808097824 */ /* 0x000fc800078e0203 */
[----:B------:R-:W-:Y:S01]  /*de90*/  @P0 IMAD.HI.U32 R3, R9, c[0x0][0x2c8], RZ ;  /* 0x0000b20009030a27 */ /* 0x000fe200078e00ff */
[----:B------:R1:W-:Y:S04]  /*dea0*/  STL [R1+0x60], R9 ;  /* 0x0000600901007387 */ /* 0x0003e80000100800 */
[----:B-1----:R-:W-:Y:S02]  /*deb0*/  @P0 SHF.R.U32.HI R9, RZ, c[0x0][0x2cc], R3 ;  /* 0x0000b300ff090a19 */ /* 0x002fe40000011603 */
[----:B------:R-:W-:-:S03]  /*dec0*/  LOP3.LUT R3, R7, 0x7ffffffc, RZ, 0xc0, !PT ;  /* 0x7ffffffc07037812 */ /* 0x000fc600078ec0ff */
[----:B------:R-:W1:Y:S02]  /*ded0*/  SHFL.IDX PT, R6, R9, RZ, 0x1c1f ;  /* 0x001c1fff09067589 */ /* 0x000e6400000e0000 */
[----:B------:R-:W-:Y:S01]  /*dee0*/  IMAD.IADD R3, R0, 0x1, -R3 ;  /* 0x0000000100037824 */ /* 0x000fe200078e0a03 */
[----:B------:R-:W-:-:S03]  /*def0*/  IADD3 R0, R235, 0x1, R80 ;  /* 0x00000001eb007810 */ /* 0x000fc60007ffe050 */
[----:B------:R-:W-:-:S04]  /*df00*/  IMAD.SHL.U32 R8, R3, 0x2, RZ ;  /* 0x0000000203087824 */ /* 0x000fc800078e00ff */
[--C-:B------:R-:W-:Y:S01]  /*df10*/  IMAD.IADD R13, R80, 0x1, -R8.reuse ;  /* 0x00000001500d7824 */ /* 0x100fe200078e0a08 */
[----:B------:R2:W-:Y:S01]  /*df20*/  STL [R1+0x30], R8 ;  /* 0x0000300801007387 */ /* 0x0005e20000100800 */
[----:B------:R-:W-:Y:S02]  /*df30*/  IADD3 R0, -R234, R0, -R8 ;  /* 0x00000000ea007210 */ /* 0x000fe40007ffe908 */
[----:B------:R-:W-:Y:S02]  /*df40*/  IADD3 R11, -R8, R235, R80 ;  /* 0x000000eb080b7210 */ /* 0x000fe40007ffe150 */
[C---:B------:R-:W-:Y:S02]  /*df50*/  IADD3 R10, R0.reuse, c[0x0][0x328], RZ ;  /* 0x0000ca00000a7a10 */ /* 0x040fe40007ffe0ff */
[----:B------:R-:W-:Y:S01]  /*df60*/  IADD3 R12, R0, UR7, RZ ;  /* 0x00000007000c7c10 */ /* 0x000fe2000fffe0ff */
[----:B------:R-:W-:Y:S02]  /*df70*/  IMAD.IADD R0, R82, 0x1, R81 ;  /* 0x0000000152007824 */ /* 0x000fe400078e0251 */
[----:B-1----:R-:W-:-:S02]  /*df80*/  IMAD.IADD R5, R10, 0x1, R6 ;  /* 0x000000010a057824 */ /* 0x002fc400078e0206 */
[----:B------:R-:W-:-:S03]  /*df90*/  IMAD.IADD R3, R12, 0x1, R6 ;  /* 0x000000010c037824 */ /* 0x000fc600078e0206 */
[----:B------:R-:W-:Y:S01]  /*dfa0*/  IMNMX R5, R5, R11, PT ;  /* 0x0000000b05057217 */ /* 0x000fe20003800200 */
[----:B------:R-:W-:Y:S05]  /*dfb0*/  @!P6 BRA `(.L_x_1154) ;  /* 0x000001400000e947 */ /* 0x000fea0003800000 */
[----:B------:R-:W-:Y:S01]  /*dfc0*/  IADD3 R6, -R234, R235, R6 ;  /* 0x000000ebea067210 */ /* 0x000fe20007ffe106 */
        /* <DEDUP_REMOVED lines=10> */
.L_x_1156:
[----:B------:R-:W-:-:S04]  /*e070*/  MOV R7, c[0x0][0x32c] ;  /* 0x0000cb0000077a02 */ /* 0x000fc80000000f00 */
[----:B------:R-:W-:-:S13]  /*e080*/  ISETP.NE.AND P0, PT, R7, 0x1, PT ;  /* 0x000000010700780c */ /* 0x000fda0003f05270 */
[----:B------:R-:W-:-:S05]  /*e090*/  @P0 IMAD.HI.U32 R7, R6, c[0x0][0x330], RZ ;  /* 0x0000cc0006070a27 */ /* 0x000fca00078e00ff */
[----:B------:R-:W-:Y:S02]  /*e0a0*/  @P0 SHF.R.U32.HI R6, RZ, c[0x0][0x334], R7 ;  /* 0x0000cd00ff060a19 */ /* 0x000fe40000011607 */
.L_x_1157:
[----:B------:R-:W-:Y:S05]  /*e0b0*/  BSYNC B0 ;  /* 0x0000000000007941 */ /* 0x000fea0003800000 */
.L_x_1155:
[----:B------:R-:W-:-:S05]  /*e0c0*/  IMAD R6, R6, c[0x0][0x32c], R13 ;  /* 0x0000cb0006067a24 */ /* 0x000fca00078e020d */
[----:B------:R-:W-:Y:S02]  /*e0d0*/  IADD3 R7, R6, c[0x0][0x32c], RZ ;  /* 0x0000cb0006077a10 */ /* 0x000fe40007ffe0ff */
[----:B------:R-:W-:Y:S02]  /*e0e0*/  IMNMX R3, R3, R6, !PT ;  /* 0x0000000603037217 */ /* 0x000fe40007800200 */
[----:B------:R-:W-:Y:S02]  /*e0f0*/  IMNMX R5, R5, R7, PT ;  /* 0x0000000705057217 */ /* 0x000fe40003800200 */
.L_x_1154:
[----:B--2---:R-:W1:Y:S02]  /*e100*/  SHFL.IDX PT, R8, R9, 0x1, 0x1c1f ;  /* 0x003c1f0009087f89 */ /* 0x004e6400000e0000 */
[----:B-1----:R-:W-:Y:S01]  /*e110*/  IMAD.IADD R7, R10, 0x1, R8 ;  /* 0x000000010a077824 */ /* 0x002fe200078e0208 */
[----:B------:R-:W-:-:S04]  /*e120*/  IADD3 R6, R12, R8, RZ ;  /* 0x000000080c067210 */ /* 0x000fc80007ffe0ff */
        /* <DEDUP_REMOVED lines=13> */
.L_x_1160:
[----:B------:R-:W-:-:S04]  /*e200*/  MOV R14, c[0x0][0x32c] ;  /* 0x0000cb00000e7a02 */ /* 0x000fc80000000f00 */
[----:B------:R-:W-:-:S13]  /*e210*/  ISETP.NE.AND P0, PT, R14, 0x1, PT ;  /* 0x000000010e00780c */ /* 0x000fda0003f05270 */
[----:B------:R-:W-:-:S05]  /*e220*/  @P0 IMAD.HI.U32 R14, R8, c[0x0][0x330], RZ ;  /* 0x0000cc00080e0a27 */ /* 0x000fca00078e00ff */
[----:B------:R-:W-:Y:S02]  /*e230*/  @P0 SHF.R.U32.HI R8, RZ, c[0x0][0x334], R14 ;  /* 0x0000cd00ff080a19 */ /* 0x000fe4000001160e */
.L_x_1161:
[----:B------:R-:W-:Y:S05]  /*e240*/  BSYNC B0 ;  /* 0x0000000000007941 */ /* 0x000fea0003800000 */
.L_x_1159:
[----:B------:R-:W-:-:S05]  /*e250*/  IMAD R8, R8, c[0x0][0x32c], R13 ;  /* 0x0000cb0008087a24 */ /* 0x000fca00078e020d */
[----:B------:R-:W-:Y:S02]  /*e260*/  IADD3 R14, R8, c[0x0][0x32c], RZ ;  /* 0x0000cb00080e7a10 */ /* 0x000fe40007ffe0ff */
[----:B------:R-:W-:Y:S02]  /*e270*/  IMNMX R6, R6, R8, !PT ;  /* 0x0000000806067217 */ /* 0x000fe40007800200 */
[----:B------:R-:W-:Y:S02]  /*e280*/  IMNMX R7, R7, R14, PT ;  /* 0x0000000e07077217 */ /* 0x000fe40003800200 */
.L_x_1158:
[C---:B------:R-:W-:Y:S01]  /*e290*/  ISETP.GE.AND P0, PT, R80.reuse, 0x9, PT ;  /* 0x000000095000780c */ /* 0x040fe20003f06270 */
        /* <DEDUP_REMOVED lines=117> */
[----:B------:R-:W-:Y:S02]  /*e9f0*/  ISETP.GE.AND P0, PT, R236, 0x1, PT ;  /* 0x00000001ec00780c */ /* 0x000fe40003f06270 */
[----:B------:R-:W-:-:S11]  /*ea00*/  IMNMX R5, R5, R11, PT ;  /* 0x0000000b05057217 */ /* 0x000fd60003800200 */
        /* <DEDUP_REMOVED lines=12> */
.L_x_1164:
[----:B------:R-:W-:-:S04]  /*ead0*/  MOV R30, c[0x0][0x32c] ;  /* 0x0000cb00001e7a02 */ /* 0x000fc80000000f00 */
[----:B------:R-:W-:-:S13]  /*eae0*/  ISETP.NE.AND P0, PT, R30, 0x1, PT ;  /* 0x000000011e00780c */ /* 0x000fda0003f05270 */
[----:B------:R-:W-:-:S05]  /*eaf0*/  @P0 IMAD.HI.U32 R30, R8, c[0x0][0x330], RZ ;  /* 0x0000cc00081e0a27 */ /* 0x000fca00078e00ff */
[----:B------:R-:W-:Y:S02]  /*eb00*/  @P0 SHF.R.U32.HI R8, RZ, c[0x0][0x334], R30 ;  /* 0x0000cd00ff080a19 */ /* 0x000fe4000001161e */
.L_x_1165:
[----:B------:R-:W-:Y:S05]  /*eb10*/  BSYNC B0 ;  /* 0x0000000000007941 */ /* 0x000fea0003800000 */
.L_x_1163:
[----:B------:R-:W-:-:S05]  /*eb20*/  IMAD R8, R8, c[0x0][0x32c], R13 ;  /* 0x0000cb0008087a24 */ /* 0x000fca00078e020d */
[----:B------:R-:W-:Y:S02]  /*eb30*/  IADD3 R30, R8, c[0x0][0x32c], RZ ;  /* 0x0000cb00081e7a10 */ /* 0x000fe40007ffe0ff */
[----:B------:R-:W-:Y:S02]  /*eb40*/  IMNMX R3, R3, R8, !PT ;  /* 0x0000000803037217 */ /* 0x000fe40007800200 */
[----:B------:R-:W-:Y:S02]  /*eb50*/  IMNMX R5, R5, R30, PT ;  /* 0x0000001e05057217 */ /* 0x000fe40003800200 */
.L_x_1162:
        /* <DEDUP_REMOVED lines=201> */
.L_x_1168:
[----:B------:R-:W-:-:S04]  /*f7f0*/  MOV R7, c[0x0][0x32c] ;  /* 0x0000cb0000077a02 */ /* 0x000fc80000000f00 */
[----:B------:R-:W-:-:S13]  /*f800*/  ISETP.NE.AND P0, PT, R7, 0x1, PT ;  /* 0x000000010700780c */ /* 0x000fda0003f05270 */
[----:B------:R-:W-:-:S05]  /*f810*/  @P0 IMAD.HI.U32 R7, R6, c[0x0][0x330], RZ ;  /* 0x0000cc0006070a27 */ /* 0x000fca00078e00ff */
[----:B------:R-:W-:Y:S02]  /*f820*/  @P0 SHF.R.U32.HI R6, RZ, c[0x0][0x334], R7 ;  /* 0x0000cd00ff060a19 */ /* 0x000fe40000011607 */
.L_x_1169:
[----:B------:R-:W-:Y:S05]  /*f830*/  BSYNC B0 ;  /* 0x0000000000007941 */ /* 0x000fea0003800000 */
.L_x_1167:
[----:B------:R-:W-:-:S05]  /*f840*/  IMAD R6, R6, c[0x0][0x32c], R13 ;  /* 0x0000cb0006067a24 */ /* 0x000fca00078e020d */
[----:B------:R-:W-:Y:S02]  /*f850*/  IADD3 R7, R6, c[0x0][0x32c], RZ ;  /* 0x0000cb0006077a10 */ /* 0x000fe40007ffe0ff */
[----:B------:R-:W-:Y:S02]  /*f860*/  IMNMX R3, R3, R6, !PT ;  /* 0x0000000603037217 */ /* 0x000fe40007800200 */
[----:B------:R-:W-:Y:S02]  /*f870*/  IMNMX R5, R5, R7, PT ;  /* 0x0000000705057217 */ /* 0x000fe40003800200 */
.L_x_1166:
[----:B------:R-:W-:Y:S01]  /*f880*/  ISETP.NE.AND P0, PT, R28, RZ, PT ;  /* 0x000000ff1c00720c */ /* 0x000fe20003f05270 */
        /* <DEDUP_REMOVED lines=33> */
[----:B------:R-:W-:Y:S01]  /*faa0*/  LDSM.16.MT88.4 R84, [R214+0x900] ;  /* 0x00090000d654783b */ /* 0x000fe20000004200 */
[----:B------:R-:W-:Y:S02]  /*fab0*/  ISETP.NE.AND P0, PT, R25, RZ, PT ;  /* 0x000000ff1900720c */ /* 0x000fe40003f05270 */
[----:B------:R-:W-:Y:S01]  /*fac0*/  FMNMX.FTZ R125, R61, R125, !PT ;  /* 0x0000007d3d7d7209 */ /* 0x000fe20007810000 */
[----:B------:R-:W-:Y:S01]  /*fad0*/  LDSM.16.MT88.4 R80, [R213+0x900] ;  /* 0x00090000d550783b */ /* 0x000fe20000004200 */
[----:B------:R-:W-:Y:S02]  /*fae0*/  ISETP.GT.AND P0, PT, R3, 0x11, !P0 ;  /* 0x000000110300780c */ /* 0x000fe40004704270 */
[----:B------:R-:W-:Y:S01]  /*faf0*/  FMNMX.FTZ R125, R69, R125, !PT ;  /* 0x0000007d457d7209 */ /* 0x000fe20007810000 */
[----:B------:R-:W-:Y:S01]  /*fb00*/  LDSM.16.MT88.4 R76, [R216+0x900] ;  /* 0x00090000d84c783b */ /* 0x000fe20000004200 */
[----:B------:R-:W-:-:S02]  /*fb10*/  ISETP.LT.OR P0, PT, R5, 0x12, P0 ;  /* 0x000000120500780c */ /* 0x000fc40000701670 */
[----:B------:R-:W-:Y:S01]  /*fb20*/  FMNMX.FTZ R125, R168, R125, !PT ;  /* 0x0000007da87d7209 */ /* 0x000fe20007810000 */
[----:B------:R-:W-:Y:S01]  /*fb30*/  LDSM.16.MT88.4 R64, [R213+0x1100] ;  /* 0x00110000d540783b */ /* 0x000fe20000004200 */
        /* <DEDUP_REMOVED lines=22> */
[----:B------:R-:W-:-:S02]  /*fca0*/  FMNMX.FTZ R126, R45, R126, !PT ;  /* 0x0000007e2d7e7209 */ /* 0x000fc40007810000 */
        /* <DEDUP_REMOVED lines=28> */
[----:B------:R-:W-:Y:S02]  /*fe70*/  FMNMX.FTZ R126, R211, R126, !PT ;  /* 0x0000007ed37e7209 */ /* 0x000fe40007810000 */
[----:B------:R-:W-:-:S02]  /*fe80*/  ISETP.NE.AND P0, PT, R17, RZ, PT ;  /* 0x000000ff1100720c */ /* 0x000fc40003f05270 */
[----:B------:R-:W-:Y:S02]  /*fe90*/  FMNMX.FTZ R126, R210, R126, !PT ;  /* 0x0000007ed27e7209 */ /* 0x000fe40007810000 */
[----:B------:R-:W-:Y:S02]  /*fea0*/  ISETP.GT.AND P0, PT, R3, 0x31, !P0 ;  /* 0x000000310300780c */ /* 0x000fe40004704270 */
[----:B------:R-:W-:Y:S02]  /*feb0*/  FMNMX.FTZ R126, R208, R126, !PT ;  /* 0x0000007ed07e7209 */ /* 0x000fe40007810000 */
[----:B------:R-:W-:Y:S02]  /*fec0*/  ISETP.LT.OR P0, PT, R5, 0x32, P0 ;  /* 0x000000320500780c */ /* 0x000fe40000701670 */
[----:B------:R-:W-:Y:S02]  /*fed0*/  FMNMX.FTZ R126, R207, R126, !PT ;  /* 0x0000007ecf7e7209 */ /* 0x000fe40007810000 */
[----:B------:R-:W-:-:S02]  /*fee0*/  FSEL R157, R147, -INF , !P0 ;  /* 0xff800000939d7808 */ /* 0x000fc40004000000 */
[----:B------:R-:W-:Y:S01]  /*fef0*/  ISETP.NE.AND P0, PT, R16, RZ, PT ;  /* 0x000000ff1000720c */ /* 0x000fe20003f05270 */
[----:B------:R-:W1:Y:S01]  /*ff00*/  SHFL.BFLY PT, R6, R126, 0x2, 0x1f ;  /* 0x0c401f007e067f89 */ /* 0x000e6200000e0000 */
        /* <DEDUP_REMOVED lines=13> */
[----:B------:R-:W-:Y:S02]  /*ffe0*/  ISETP.GT.AND P0, PT, R3, 0x40, !P6 ;  /* 0x000000400300780c */ /* 0x000fe40007704270 */
[----:B-1----:R-:W-:Y:S02]  /*fff0*/  FMNMX.FTZ R126, R126, R6, !PT ;  /* 0x000000067e7e7209 */ /* 0x002fe40007810000 */
[----:B------:R-:W-:Y:S02]  /*10000*/  ISETP.LT.OR P0, PT, R5, 0x41, P0 ;  /* 0x000000410500780c */ /* 0x000fe40000701670 */
[----:B------:R-:W-:Y:S01]  /*10010*/  FMNMX.FTZ R125, R201, R125, !PT ;  /* 0x0000007dc97d7209 */ /* 0x000fe20007810000 */
[----:B------:R-:W1:Y:S01]  /*10020*/  SHFL.BFLY PT, R6, R126, 0x1, 0x1f ;  /* 0x0c201f007e067f89 */ /* 0x000e6200000e0000 */
[----:B------:R-:W-:-:S02]  /*10030*/  FSEL R162, R134, -INF , !P0 ;  /* 0xff80000086a27808 */ /* 0x000fc40004000000 */
[----:B------:R-:W-:Y:S02]  /*10040*/  ISETP.GT.AND P0, PT, R3, 0x41, !P4 ;  /* 0x000000410300780c */ /* 0x000fe40006704270 */
[----:B------:R-:W-:Y:S02]  /*10050*/  FMNMX.FTZ R125, R204, R125, !PT ;  /* 0x0000007dcc7d7209 */ /* 0x000fe40007810000 */
[----:B------:R-:W-:Y:S02]  /*10060*/  ISETP.LT.OR P0, PT, R5, 0x42, P0 ;  /* 0x000000420500780c */ /* 0x000fe40000701670 */
[----:B------:R-:W-:Y:S02]  /*10070*/  ISETP.NE.AND P6, PT, R29, RZ, PT ;  /* 0x000000ff1d00720c */ /* 0x000fe40003fc5270 */
[----:B------:R-:W-:Y:S02]  /*10080*/  FSEL R163, R135, -INF , !P0 ;  /* 0xff80000087a37808 */ /* 0x000fe40004000000 */
[----:B------:R-:W-:-:S02]  /*10090*/  ISETP.GT.AND P0, PT, R3, 0x48, !P3 ;  /* 0x000000480300780c */ /* 0x000fc40005f04270 */
[----:B------:R-:W-:Y:S02]  /*100a0*/  FMNMX.FTZ R9, R57, R68, !PT ;  /* 0x0000004439097209 */ /* 0x000fe40007810000 */
[----:B------:R-:W-:Y:S02]  /*100b0*/  ISETP.LT.OR P0, PT, R5, 0x49, P0 ;  /* 0x000000490500780c */ /* 0x000fe40000701670 */
[----:B------:R-:W-:Y:S02]  /*100c0*/  LEA R215, R2, R214, 0x1 ;  /* 0x000000d602d77211 */ /* 0x000fe400078e08ff */
[----:B------:R-:W-:Y:S02]  /*100d0*/  FSEL R189, R122, -INF , !P0 ;  /* 0xff8000007abd7808 */ /* 0x000fe40004000000 */
[----:B------:R-:W-:Y:S01]  /*100e0*/  ISETP.GT.AND P0, PT, R3, 0x49, !P2 ;  /* 0x000000490300780c */ /* 0x000fe20005704270 */
[----:B------:R-:W-:Y:S01]  /*100f0*/  LDSM.16.MT88.4 R100, [R215+0x100] ;  /* 0x00010000d764783b */ /* 0x000fe20000004200 */
[----:B-1----:R-:W-:-:S02]  /*10100*/  FMNMX.FTZ R126, R126, R6, !PT ;  /* 0x000000067e7e7209 */ /* 0x002fc40007810000 */
[----:B------:R-:W-:Y:S01]  /*10110*/  ISETP.LT.OR P0, PT, R5, 0x4a, P0 ;  /* 0x0000004a0500780c */ /* 0x000fe20000701670 */
[----:B------:R-:W1:Y:S01]  /*10120*/  SHFL.BFLY PT, R6, R125, 0x2, 0x1f ;  /* 0x0c401f007d067f89 */ /* 0x000e6200000e0000 */
[----:B------:R-:W-:Y:S01]  /*10130*/  ISETP.NE.AND P3, PT, R32, RZ, PT ;  /* 0x000000ff2000720c */ /* 0x000fe20003f65270 */
[----:B------:R-:W-:Y:S01]  /*10140*/  FMUL.FTZ R7, R126, c[0x0][0x2d0] ;  /* 0x0000b4007e077a20 */ /* 0x000fe20000410000 */
[----:B------:R-:W-:Y:S02]  /*10150*/  FSEL R190, R123, -INF , !P0 ;  /* 0xff8000007bbe7808 */ /* 0x000fe40004000000 */
[----:B------:R-:W-:Y:S02]  /*10160*/  ISETP.GT.AND P0, PT, R3, 0x1, !P6 ;  /* 0x000000010300780c */ /* 0x000fe40007704270 */
[----:B------:R-:W-:Y:S02]  /*10170*/  ISETP.NE.AND P6, PT, R14, RZ, PT ;  /* 0x000000ff0e00720c */ /* 0x000fe40003fc5270 */
[----:B------:R-:W-:-:S02]  /*10180*/  ISETP.LT.OR P0, PT, R5, 0x2, P0 ;  /* 0x000000020500780c */ /* 0x000fc40000701670 */
[----:B------:R-:W-:Y:S02]  /*10190*/  ISETP.GT.AND P2, PT, R3, 0x50, !P6 ;  /* 0x000000500300780c */ /* 0x000fe40007744270 */
[----:B------:R-:W-:Y:S02]  /*101a0*/  FSEL R106, R167, -INF , !P0 ;  /* 0xff800000a76a7808 */ /* 0x000fe40004000000 */
[----:B------:R-:W-:Y:S02]  /*101b0*/  ISETP.GT.AND P0, PT, R3, RZ, !P1 ;  /* 0x000000ff0300720c */ /* 0x000fe40004f04270 */
[----:B------:R-:W-:Y:S02]  /*101c0*/  ISETP.NE.AND P4, PT, R31, RZ, PT ;  /* 0x000000ff1f00720c */ /* 0x000fe40003f85270 */
[----:B------:R-:W-:Y:S02]  /*101d0*/  ISETP.LT.OR P0, PT, R5, 0x1, P0 ;  /* 0x000000010500780c */ /* 0x000fe40000701670 */
[----:B------:R-:W-:-:S02]  /*101e0*/  ISETP.NE.AND P6, PT, R41, RZ, PT ;  /* 0x000000ff2900720c */ /* 0x000fc40003fc5270 */
[----:B------:R-:W-:Y:S02]  /*101f0*/  FSEL R105, R166, -INF , !P0 ;  /* 0xff800000a6697808 */ /* 0x000fe40004000000 */
[----:B------:R-:W-:Y:S02]  /*10200*/  FSETP.NEU.FTZ.AND P0, PT, R126, -INF , PT ;  /* 0xff8000007e00780b */ /* 0x000fe40003f1d000 */
[----:B-1----:R-:W-:Y:S02]  /*10210*/  FMNMX.FTZ R125, R125, R6, !PT ;  /* 0x000000067d7d7209 */ /* 0x002fe40007810000 */
[----:B------:R-:W-:Y:S02]  /*10220*/  FSEL R7, R7, RZ, P0 ;  /* 0x000000ff07077208 */ /* 0x000fe40000000000 */
[----:B------:R-:W-:Y:S01]  /*10230*/  FMNMX.FTZ R10, R105, R106, !PT ;  /* 0x0000006a690a7209 */ /* 0x000fe20007810000 */
[----:B------:R-:W1:Y:S01]  /*10240*/  SHFL.BFLY PT, R6, R125, 0x1, 0x1f ;  /* 0x0c201f007d067f89 */ /* 0x000e6200000e0000 */
[----:B------:R-:W-:Y:S01]  /*10250*/  ISETP.GT.AND P1, PT, R3, 0x51, !P3 ;  /* 0x000000510300780c */ /* 0x000fe20005f24270 */
[----:B------:R-:W-:Y:S01]  /*10260*/  FFMA.FTZ R8, R33, c[0x0][0x2d0], -R7 ;  /* 0x0000b40021087a23 */ /* 0x000fe20000010807 */
[----:B------:R-:W-:-:S03]  /*10270*/  ISETP.GT.AND P3, PT, R3, 0x59, !P6 ;  /* 0x000000590300780c */ /* 0x000fc60007764270 */
[----:B------:R2:W-:Y:S02]  /*10280*/  MUFU.EX2 R166, R8 ;  /* 0x0000000800a67308 */ /* 0x0005e40000000800 */
[----:B--2---:R-:W-:Y:S01]  /*10290*/  FFMA.FTZ R8, R35, c[0x0][0x2d0], -R7 ;  /* 0x0000b40023087a23 */ /* 0x004fe20000010807 */
[----:B-1----:R-:W-:-:S05]  /*102a0*/  FMNMX.FTZ R125, R125, R6, !PT ;  /* 0x000000067d7d7209 */ /* 0x002fca0007810000 */
[----:B------:R1:W2:Y:S01]  /*102b0*/  MUFU.EX2 R247, R8 ;  /* 0x0000000800f77308 */ /* 0x0002a20000000800 */
[C---:B------:R-:W-:Y:S01]  /*102c0*/  FSETP.NEU.FTZ.AND P0, PT, R125.reuse, -INF , PT ;  /* 0xff8000007d00780b */ /* 0x040fe20003f1d000 */
[----:B------:R-:W-:-:S05]  /*102d0*/  FMUL.FTZ R6, R125, c[0x0][0x2d0] ;  /* 0x0000b4007d067a20 */ /* 0x000fca0000410000 */
[----:B------:R-:W-:Y:S02]  /*102e0*/  FSEL R6, R6, RZ, P0 ;  /* 0x000000ff06067208 */ /* 0x000fe40000000000 */
[----:B------:R-:W-:Y:S01]  /*102f0*/  ISETP.GT.AND P0, PT, R3, 0x58, !P4 ;  /* 0x000000580300780c */ /* 0x000fe20006704270 */
[--C-:B------:R-:W-:Y:S01]  /*10300*/  FFMA.FTZ R3, R47, c[0x0][0x2d0], -R7.reuse ;  /* 0x0000b4002f037a23 */ /* 0x100fe20000010807 */
[C---:B------:R-:W-:Y:S02]  /*10310*/  ISETP.LT.OR P4, PT, R5.reuse, 0x51, P2 ;  /* 0x000000510500780c */ /* 0x040fe40001781670 */
[C---:B------:R-:W-:Y:S01]  /*10320*/  ISETP.LT.OR P2, PT, R5.reuse, 0x52, P1 ;  /* 0x000000520500780c */ /* 0x040fe20000f41670 */
[----:B------:R3:W-:Y:S01]  /*10330*/  MUFU.EX2 R219, R3 ;  /* 0x0000000300db7308 */ /* 0x0007e20000000800 */
[----:B-1----:R-:W-:Y:S01]  /*10340*/  FFMA.FTZ R8, R36, c[0x0][0x2d0], -R7 ;  /* 0x0000b40024087a23 */ /* 0x002fe20000010807 */
[----:B------:R-:W-:Y:S02]  /*10350*/  FSEL R184, R198, -INF , !P4 ;  /* 0xff800000c6b87808 */ /* 0x000fe40006000000 */
[----:B------:R-:W-:-:S02]  /*10360*/  ISETP.LT.OR P1, PT, R5, 0x59, P0 ;  /* 0x000000590500780c */ /* 0x000fc40000721670 */
[----:B------:R-:W-:Y:S02]  /*10370*/  FSEL R182, R199, -INF , !P2 ;  /* 0xff800000c7b67808 */ /* 0x000fe40005000000 */
[----:B------:R1:W-:Y:S01]  /*10380*/  MUFU.EX2 R212, R8 ;  /* 0x0000000800d47308 */ /* 0x0003e20000000800 */
[----:B------:R-:W-:Y:S02]  /*10390*/  ISETP.LT.OR P0, PT, R5, 0x5a, P3 ;  /* 0x0000005a0500780c */ /* 0x000fe40001f01670 */
[----:B------:R-:W-:Y:S02]  /*103a0*/  FSEL R183, R194, -INF , !P1 ;  /* 0xff800000c2b77808 */ /* 0x000fe40004800000 */
[----:B------:R-:W-:Y:S02]  /*103b0*/  FSEL R181, R195, -INF , !P0 ;  /* 0xff800000c3b57808 */ /* 0x000fe40004000000 */
[----:B--2---:R-:W-:Y:S01]  /*103c0*/  F2FP.PACK_AB R12, R247, R166 ;  /* 0x000000a6f70c723e */ /* 0x004fe200000000ff */
[----:B---3--:R-:W-:-:S04]  /*103d0*/  FFMA.FTZ R3, R46, c[0x0][0x2d0], -R6 ;  /* 0x0000b4002e037a23 */ /* 0x008fc80000010806 */
        /* <DEDUP_REMOVED lines=8> */
[----:B--2---:R-:W-:-:S03]  /*10460*/  F2FP.PACK_AB R14, R167, R212 ;  /* 0x000000d4a70e723e */ /* 0x004fc600000000ff */
[----:B------:R1:W-:Y:S02]  /*10470*/  MUFU.EX2 R238, R9 ;  /* 0x0000000900ee7308 */ /* 0x0003e40000000800 */
[----:B-1----:R-:W-:Y:S01]  /*10480*/  FMNMX.FTZ R9, R118, R8, !PT ;  /* 0x0000000876097209 */ /* 0x002fe20007810000 */
[----:B------:R-:W-:-:S03]  /*10490*/  FFMA.FTZ R8, R34, c[0x0][0x2d0], -R6 ;  /* 0x0000b40022087a23 */ /* 0x000fc60000010806 */
[----:B------:R-:W-:Y:S02]  /*104a0*/  FMNMX.FTZ R9, R119, R9, !PT ;  /* 0x0000000977097209 */ /* 0x000fe40007810000 */
[----:B------:R1:W-:Y:S02]  /*104b0*/  MUFU.EX2 R248, R8 ;  /* 0x0000000800f87308 */ /* 0x0003e40000000800 */
[----:B------:R-:W-:Y:S02]  /*104c0*/  FMNMX.FTZ R0, R131, R9, !PT ;  /* 0x0000000983007209 */ /* 0x000fe40007810000 */
[----:B------:R-:W-:Y:S02]  /*104d0*/  FMNMX.FTZ R9, R110, R10, !PT ;  /* 0x0000000a6e097209 */ /* 0x000fe40007810000 */
[----:B------:R-:W-:-:S04]  /*104e0*/  FMNMX.FTZ R0, R136, R0, !PT ;  /* 0x0000000088007209 */ /* 0x000fc80007810000 */
[----:B------:R-:W-:-:S04]  /*104f0*/  FMNMX.FTZ R0, R137, R0, !PT ;  /* 0x0000000089007209 */ /* 0x000fc80007810000 */
[----:B------:R-:W-:Y:S01]  /*10500*/  FMNMX.FTZ R0, R138, R0, !PT ;  /* 0x000000008a007209 */ /* 0x000fe20007810000 */
[----:B-1----:R-:W-:-:S03]  /*10510*/  FFMA.FTZ R8, R37, c[0x0][0x2d0], -R6 ;  /* 0x0000b40025087a23 */ /* 0x002fc60000010806 */
[----:B------:R-:W-:Y:S01]  /*10520*/  FMNMX.FTZ R0, R160, R0, !PT ;  /* 0x00000000a0007209 */ /* 0x000fe20007810000 */
[----:B------:R1:W2:Y:S03]  /*10530*/  MUFU.EX2 R249, R8 ;  /* 0x0000000800f97308 */ /* 0x0002a60000000800 */
[----:B------:R-:W-:-:S04]  /*10540*/  FMNMX.FTZ R0, R161, R0, !PT ;  /* 0x00000000a1007209 */ /* 0x000fc80007810000 */
[----:B------:R-:W-:-:S04]  /*10550*/  FMNMX.FTZ R0, R164, R0, !PT ;  /* 0x00000000a4007209 */ /* 0x000fc80007810000 */
[----:B------:R-:W-:Y:S02]  /*10560*/  FMNMX.FTZ R0, R165, R0, !PT ;  /* 0x00000000a5007209 */ /* 0x000fe40007810000 */
[----:B-1----:R-:W-:Y:S01]  /*10570*/  FMNMX.FTZ R8, R109, R9, !PT ;  /* 0x000000096d087209 */ /* 0x002fe20007810000 */
[--C-:B------:R-:W-:Y:S01]  /*10580*/  FFMA.FTZ R9, R40, c[0x0][0x2d0], -R6.reuse ;  /* 0x0000b40028097a23 */ /* 0x100fe20000010806 */
[----:B--2---:R-:W-:Y:S02]  /*10590*/  F2FP.PACK_AB R13, R249, R248 ;  /* 0x000000f8f90d723e */ /* 0x004fe400000000ff */
[----:B------:R-:W-:Y:S01]  /*105a0*/  FMNMX.FTZ R4, R112, R8, !PT ;  /* 0x0000000870047209 */ /* 0x000fe20007810000 */
[----:B------:R-:W-:Y:S01]  /*105b0*/  FFMA.FTZ R8, R42, c[0x0][0x2d0], -R6 ;  /* 0x0000b4002a087a23 */ /* 0x000fe20000010806 */
[----:B------:R-:W-:Y:S02]  /*105c0*/  MUFU.EX2 R250, R9 ;  /* 0x0000000900fa7308 */ /* 0x000fe40000000800 */
[----:B------:R-:W-:-:S04]  /*105d0*/  FMNMX.FTZ R4, R113, R4, !PT ;  /* 0x0000000471047209 */ /* 0x000fc80007810000 */
[----:B------:R-:W-:Y:S01]  /*105e0*/  FMNMX.FTZ R2, R116, R4, !PT ;  /* 0x0000000474027209 */ /* 0x000fe20007810000 */
[----:B------:R-:W-:Y:S01]  /*105f0*/  FFMA.FTZ R4, R43, c[0x0][0x2d0], -R7 ;  /* 0x0000b4002b047a23 */ /* 0x000fe20000010807 */
[----:B------:R-:W1:Y:S02]  /*10600*/  MUFU.EX2 R251, R8 ;  /* 0x0000000800fb7308 */ /* 0x000e640000000800 */
[----:B------:R-:W-:-:S04]  /*10610*/  FMNMX.FTZ R2, R117, R2, !PT ;  /* 0x0000000275027209 */ /* 0x000fc80007810000 */
[----:B------:R-:W-:Y:S02]  /*10620*/  FMNMX.FTZ R2, R127, R2, !PT ;  /* 0x000000027f027209 */ /* 0x000fe40007810000 */
[----:B------:R2:W3:Y:S01]  /*10630*/  MUFU.EX2 R230, R4 ;  /* 0x0000000400e67308 */ /* 0x0004e20000000800 */
[----:B-1----:R-:W-:-:S07]  /*10640*/  F2FP.PACK_AB R15, R251, R250 ;  /* 0x000000fafb0f723e */ /* 0x002fce00000000ff */
[C---:B------:R-:W-:Y:S01]  /*10650*/  HMMA.16816.F32 R16, R12.reuse, R88, RZ ;  /* 0x000000580c10723c */ /* 0x040fe200000018ff */
[----:B--2---:R-:W-:Y:S02]  /*10660*/  FMNMX.FTZ R4, R128, R2, !PT ;  /* 0x0000000280047209 */ /* 0x004fe40007810000 */
        /* <DEDUP_REMOVED lines=8> */
[----:B---3--:R-:W-:Y:S02]  /*106f0*/  F2FP.PACK_AB R8, R230, R238 ;  /* 0x000000eee608723e */ /* 0x008fe400000000ff */
[----:B------:R-:W-:Y:S01]  /*10700*/  FMNMX.FTZ R2, R156, R2, !PT ;  /* 0x000000029c027209 */ /* 0x000fe20007810000 */
[----:B------:R-:W-:Y:S03]  /*10710*/  HMMA.16816.F32 R24, R12, R96, RZ ;  /* 0x000000600c18723c */ /* 0x000fe600000018ff */
[----:B------:R-:W-:Y:S01]  /*10720*/  FMNMX.FTZ R2, R157, R2, !PT ;  /* 0x000000029d027209 */ /* 0x000fe20007810000 */
[----:B-1----:R-:W-:-:S03]  /*10730*/  FFMA.FTZ R0, R45, c[0x0][0x2d0], -R7 ;  /* 0x0000b4002d007a23 */ /* 0x002fc60000010807 */
        /* <DEDUP_REMOVED lines=43> */
[----:B------:R-:W-:Y:S02]  /*109f0*/  HMMA.16816.F32 R48, R8, R76, R24 ;  /* 0x0000004c0830723c */ /* 0x000fe40000001818 */
[----:B------:R-:W-:-:S03]  /*10a00*/  FSETP.NEU.FTZ.AND P0, PT, R124, -INF , PT ;  /* 0xff8000007c00780b */ /* 0x000fc60003f1d000 */
[----:B------:R1:W-:Y:S03]  /*10a10*/  MUFU.EX2 R235, R0 ;  /* 0x0000000000eb7308 */ /* 0x0003e60000000800 */
[----:B------:R-:W-:Y:S01]  /*10a20*/  HMMA.16816.F32 R28, R8, R82, R36 ;  /* 0x00000052081c723c */ /* 0x000fe20000001824 */
[----:B---3--:R-:W-:-:S07]  /*10a30*/  FFMA.FTZ R2, R107, c[0x0][0x2d0], -R7 ;  /* 0x0000b4006b027a23 */ /* 0x008fce0000010807 */
[----:B----4-:R-:W-:Y:S01]  /*10a40*/  HMMA.16816.F32 R16, R8, R92, R20 ;  /* 0x0000005c0810723c */ /* 0x010fe20000001814 */
[----:B------:R3:W4:Y:S01]  /*10a50*/  MUFU.EX2 R198, R2 ;  /* 0x0000000200c67308 */ /* 0x0007220000000800 */
        /* <DEDUP_REMOVED lines=11> */
[----:B----4-:R-:W-:Y:S01]  /*10b10*/  F2FP.PACK_AB R10, R198, R194 ;  /* 0x000000c2c60a723e */ /* 0x010fe200000000ff */
[----:B---3--:R-:W-:Y:S01]  /*10b20*/  FFMA.FTZ R2, R60, c[0x0][0x2d0], -R6 ;  /* 0x0000b4003c027a23 */ /* 0x008fe20000010806 */
[----:B--2---:R-:W-:Y:S01]  /*10b30*/  F2FP.PACK_AB R11, R233, R235 ;  /* 0x000000ebe90b723e */ /* 0x004fe200000000ff */
[----:B------:R-:W1:Y:S02]  /*10b40*/  LDSM.16.MT88.4 R60, [R214+0x1100] ;  /* 0x00110000d63c783b */ /* 0x000e640000004200 */
[----:B------:R2:W3:Y:S02]  /*10b50*/  MUFU.EX2 R239, R2 ;  /* 0x0000000200ef7308 */ /* 0x0004e40000000800 */
[----:B--2---:R-:W-:Y:S01]  /*10b60*/  FMUL.FTZ R2, R124, c[0x0][0x2d0] ;  /* 0x0000b4007c027a20 */ /* 0x004fe20000410000 */
[----:B---3--:R-:W-:-:S04]  /*10b70*/  F2FP.PACK_AB R9, R239, R221 ;  /* 0x000000ddef09723e */ /* 0x008fc800000000ff */
[----:B------:R-:W-:Y:S02]  /*10b80*/  FSEL R2, R2, RZ, P0 ;  /* 0x000000ff02027208 */ /* 0x000fe40000000000 */
[----:B------:R-:W-:Y:S01]  /*10b90*/  FSETP.NEU.FTZ.AND P0, PT, R3, -INF , PT ;  /* 0xff8000000300780b */ /* 0x000fe20003f1d000 */
[----:B------:R-:W-:Y:S02]  /*10ba0*/  HMMA.16816.F32 R140, R8, R64, R52 ;  /* 0x00000040088c723c */ /* 0x000fe40000001834 */
[--C-:B------:R-:W-:Y:S02]  /*10bb0*/  FFMA.FTZ R0, R57, c[0x0][0x2d0], -R2.reuse ;  /* 0x0000b40039007a23 */ /* 0x100fe40000010802 */
[----:B------:R-:W-:Y:S01]  /*10bc0*/  FFMA.FTZ R4, R115, c[0x0][0x2d0], -R2 ;  /* 0x0000b40073047a23 */ /* 0x000fe20000010802 */
[----:B------:R-:W2:Y:S01]  /*10bd0*/  LDSM.16.MT88.4 R56, [R216+0x1100] ;  /* 0x00110000d838783b */ /* 0x000ea20000004200 */
[----:B------:R3:W-:Y:S01]  /*10be0*/  MUFU.EX2 R217, R0 ;  /* 0x0000000000d97308 */ /* 0x0007e20000000800 */
[----:B------:R-:W-:-:S07]  /*10bf0*/  IMAD.MOV.U32 R115, RZ, RZ, R244 ;  /* 0x000000ffff737224 */ /* 0x000fce00078e00f4 */
[----:B------:R-:W-:Y:S01]  /*10c00*/  MUFU.EX2 R242, R4 ;  /* 0x0000000400f27308 */ /* 0x000fe20000000800 */
[----:B-1----:R-:W-:Y:S01]  /*10c10*/  HMMA.16816.F32 R148, R8, R60, R32 ;  /* 0x0000003c0894723c */ /* 0x002fe20000001820 */
[----:B---3--:R-:W-:-:S07]  /*10c20*/  FFMA.FTZ R0, R68, c[0x0][0x2d0], -R2 ;  /* 0x0000b40044007a23 */ /* 0x008fce0000010802 */
[----:B------:R-:W-:Y:S01]  /*10c30*/  HMMA.16816.F32 R120, R8, R62, R20 ;  /* 0x0000003e0878723c */ /* 0x000fe20000001814 */
[----:B------:R-:W1:Y:S01]  /*10c40*/  LDSM.16.MT88.4 R68, [R215+0x1100] ;  /* 0x00110000d744783b */ /* 0x000e620000004200 */
[----:B------:R3:W4:Y:S02]  /*10c50*/  MUFU.EX2 R218, R0 ;  /* 0x0000000000da7308 */ /* 0x0007240000000800 */
[----:B---3--:R-:W-:-:S04]  /*10c60*/  FFMA.FTZ R0, R108, c[0x0][0x2d0], -R2 ;  /* 0x0000b4006c007a23 */ /* 0x008fc80000010802 */
[----:B--2---:R-:W-:Y:S02]  /*10c70*/  HMMA.16816.F32 R144, R8, R56, R48 ;  /* 0x000000380890723c */ /* 0x004fe40000001830 */
[----:B------:R2:W-:Y:S02]  /*10c80*/  MUFU.EX2 R195, R0 ;  /* 0x0000000000c37308 */ /* 0x0005e40000000800 */
[----:B--2---:R-:W-:-:S04]  /*10c90*/  FFMA.FTZ R0, R111, c[0x0][0x2d0], -R2 ;  /* 0x0000b4006f007a23 */ /* 0x004fc80000010802 */
[C---:B-1----:R-:W-:Y:S02]  /*10ca0*/  HMMA.16816.F32 R152, R8.reuse, R68, R16 ;  /* 0x000000440898723c */ /* 0x042fe40000001810 */
[----:B------:R1:W2:Y:S06]  /*10cb0*/  MUFU.EX2 R240, R0 ;  /* 0x0000000000f07308 */ /* 0x0002ac0000000800 */
[----:B------:R-:W-:Y:S01]  /*10cc0*/  HMMA.16816.F32 R132, R8, R70, R12 ;  /* 0x000000460884723c */ /* 0x000fe2000000180c */
[----:B-1----:R-:W-:Y:S02]  /*10cd0*/  FFMA.FTZ R0, R114, c[0x0][0x2d0], -R2 ;  /* 0x0000b40072007a23 */ /* 0x002fe40000010802 */
[----:B------:R-:W-:-:S02]  /*10ce0*/  IMAD.MOV.U32 R114, RZ, RZ, R246 ;  /* 0x000000ffff727224 */ /* 0x000fc400078e00f6 */
[----:B------:R1:W-:Y:S02]  /*10cf0*/  MUFU.EX2 R234, R0 ;  /* 0x0000000000ea7308 */ /* 0x0003e40000000800 */
[----:B-1----:R-:W-:-:S05]  /*10d00*/  FMUL.FTZ R0, R3, c[0x0][0x2d0] ;  /* 0x0000b40003007a20 */ /* 0x002fca0000410000 */
[----:B------:R-:W-:-:S05]  /*10d10*/  FSEL R0, R0, RZ, P0 ;  /* 0x000000ff00007208 */ /* 0x000fca0000000000 */
[----:B------:R-:W-:-:S04]  /*10d20*/  FFMA.FTZ R4, R105, c[0x0][0x2d0], -R0 ;  /* 0x0000b40069047a23 */ /* 0x000fc80000010800 */
[----:B------:R1:W-:Y:S02]  /*10d30*/  MUFU.EX2 R174, R4 ;  /* 0x0000000400ae7308 */ /* 0x0003e40000000800 */
[--C-:B-1----:R-:W-:Y:S02]  /*10d40*/  FFMA.FTZ R4, R106, c[0x0][0x2d0], -R0.reuse ;  /* 0x0000b4006a047a23 */ /* 0x102fe40000010800 */
[----:B------:R-:W-:Y:S04]  /*10d50*/  HMMA.16816.F32 R104, R8, R66, R28 ;  /* 0x000000420868723c */ /* 0x000fe8000000181c */
[----:B------:R1:W3:Y:S02]  /*10d60*/  MUFU.EX2 R172, R4 ;  /* 0x0000000400ac7308 */ /* 0x0002e40000000800 */
[----:B-1----:R-:W-:-:S06]  /*10d70*/  FFMA.FTZ R4, R110, c[0x0][0x2d0], -R0 ;  /* 0x0000b4006e047a23 */ /* 0x002fcc0000010800 */
[----:B------:R1:W-:Y:S02]  /*10d80*/  MUFU.EX2 R237, R4 ;  /* 0x0000000400ed7308 */ /* 0x0003e40000000800 */
[----:B-1----:R-:W-:Y:S02]  /*10d90*/  FFMA.FTZ R4, R109, c[0x0][0x2d0], -R0 ;  /* 0x0000b4006d047a23 */ /* 0x002fe40000010800 */
[----:B------:R-:W-:Y:S04]  /*10da0*/  HMMA.16816.F32 R108, R8, R58, R24 ;  /* 0x0000003a086c723c */ /* 0x000fe80000001818 */
[----:B------:R1:W1:Y:S03]  /*10db0*/  MUFU.EX2 R232, R4 ;  /* 0x0000000400e87308 */ /* 0x0002660000000800 */
[----:B----4-:R-:W-:-:S02]  /*10dc0*/  F2FP.PACK_AB R8, R218, R217 ;  /* 0x000000d9da08723e */ /* 0x010fc400000000ff */
[----:B--2---:R-:W-:Y:S02]  /*10dd0*/  F2FP.PACK_AB R10, R240, R195 ;  /* 0x000000c3f00a723e */ /* 0x004fe400000000ff */
[----:B---3--:R-:W-:Y:S01]  /*10de0*/  F2FP.PACK_AB R9, R172, R174 ;  /* 0x000000aeac09723e */ /* 0x008fe200000000ff */
[----:B-1----:R-:W-:Y:S01]  /*10df0*/  FFMA.FTZ R4, R118, c[0x0][0x2d0], -R2 ;  /* 0x0000b40076047a23 */ /* 0x002fe20000010802 */
[----:B------:R-:W-:-:S03]  /*10e00*/  F2FP.PACK_AB R11, R232, R237 ;  /* 0x000000ede80b723e */ /* 0x000fc600000000ff */
[----:B------:R1:W-:Y:S04]  /*10e10*/  MUFU.EX2 R118, R4 ;  /* 0x0000000400767308 */ /* 0x0003e80000000800 */
[C---:B------:R-:W-:Y:S07]  /*10e20*/  HMMA.16816.F32 R28, R8.reuse, R74, RZ ;  /* 0x0000004a081c723c */ /* 0x040fee00000018ff */
[----:B------:R-:W-:Y:S01]  /*10e30*/  IMAD.MOV.U32 R75, RZ, RZ, R251 ;  /* 0x000000ffff4b7224 */ /* 0x000fe200078e00fb */
[----:B------:R-:W-:Y:S01]  /*10e40*/  HMMA.16816.F32 R20, R8, R72, RZ ;  /* 0x000000480814723c */ /* 0x000fe200000018ff */
[----:B------:R-:W-:Y:S01]  /*10e50*/  MOV R74, R243 ;  /* 0x000000f3004a7202 */ /* 0x000fe20000000f00 */
[----:B-1----:R-:W-:-:S05]  /*10e60*/  FFMA.FTZ R4, R119, c[0x0][0x2d0], -R2 ;  /* 0x0000b40077047a23 */ /* 0x002fca0000010802 */
[----:B------:R-:W-:Y:S01]  /*10e70*/  MOV R73, R248 ;  /* 0x000000f800497202 */ /* 0x000fe20000000f00 */
[----:B------:R1:W2:Y:S01]  /*10e80*/  MUFU.EX2 R220, R4 ;  /* 0x0000000400dc7308 */ /* 0x0002a20000000800 */
[----:B------:R-:W-:Y:S01]  /*10e90*/  IMAD.MOV.U32 R72, RZ, RZ, R249 ;  /* 0x000000ffff487224 */ /* 0x000fe200078e00f9 */
[C---:B------:R-:W-:Y:S07]  /*10ea0*/  HMMA.16816.F32 R16, R8.reuse, R96, RZ ;  /* 0x000000600810723c */ /* 0x040fee00000018ff */
[----:B------:R-:W-:Y:S01]  /*10eb0*/  IMAD.MOV.U32 R97, RZ, RZ, R242 ;  /* 0x000000ffff617224 */ /* 0x000fe200078e00f2 */
[----:B------:R-:W-:Y:S01]  /*10ec0*/  HMMA.16816.F32 R12, R8, R88, RZ ;  /* 0x00000058080c723c */ /* 0x000fe200000018ff */
[----:B------:R-:W-:-:S02]  /*10ed0*/  IMAD.MOV.U32 R96, RZ, RZ, R241 ;  /* 0x000000ffff607224 */ /* 0x000fc400078e00f1 */
[----:B-1----:R-:W-:Y:S02]  /*10ee0*/  FFMA.FTZ R4, R112, c[0x0][0x2d0], -R0 ;  /* 0x0000b40070047a23 */ /* 0x002fe40000010800 */
[----:B------:R-:W-:-:S03]  /*10ef0*/  IMAD.MOV.U32 R112, RZ, RZ, R247 ;  /* 0x000000ffff707224 */ /* 0x000fc600078e00f7 */
[C---:B------:R-:W-:Y:S01]  /*10f00*/  HMMA.16816.F32 R32, R8.reuse, R98, RZ ;  /* 0x000000620820723c */ /* 0x040fe200000018ff */
[----:B------:R1:W-:Y:S07]  /*10f10*/  MUFU.EX2 R252, R4 ;  /* 0x0000000400fc7308 */ /* 0x0003ee0000000800 */
[C---:B------:R-:W-:Y:S08]  /*10f20*/  HMMA.16816.F32 R36, R8.reuse, R90, RZ ;  /* 0x0000005a0824723c */ /* 0x040ff000000018ff */
[----:B------:R-:W-:Y:S01]  /*10f30*/  HMMA.16816.F32 R24, R8, R100, RZ ;  /* 0x000000640818723c */ /* 0x000fe200000018ff */
[----:B-1----:R-:W-:-:S02]  /*10f40*/  FFMA.FTZ R4, R113, c[0x0][0x2d0], -R0 ;  /* 0x0000b40071047a23 */ /* 0x002fc40000010800 */
[----:B------:R-:W-:Y:S02]  /*10f50*/  IMAD.MOV.U32 R113, RZ, RZ, R250 ;  /* 0x000000ffff717224 */ /* 0x000fe400078e00fa */
[----:B------:R1:W3:Y:S03]  /*10f60*/  MUFU.EX2 R119, R4 ;  /* 0x0000000400777308 */ /* 0x0002e60000000800 */
[----:B------:R-:W-:Y:S07]  /*10f70*/  HMMA.16816.F32 R40, R8, R102, RZ ;  /* 0x000000660828723c */ /* 0x000fee00000018ff */
[----:B------:R-:W-:-:S02]  /*10f80*/  F2FP.PACK_AB R8, R97, R234 ;  /* 0x000000ea6108723e */ /* 0x000fc400000000ff */
[----:B--2---:R-:W-:Y:S01]  /*10f90*/  F2FP.PACK_AB R10, R220, R118 ;  /* 0x00000076dc0a723e */ /* 0x004fe200000000ff */
[----:B-1----:R-:W-:Y:S01]  /*10fa0*/  FFMA.FTZ R4, R116, c[0x0][0x2d0], -R0 ;  /* 0x0000b40074047a23 */ /* 0x002fe20000010800 */
[----:B---3--:R-:W-:-:S03]  /*10fb0*/  F2FP.PACK_AB R9, R119, R252 ;  /* 0x000000fc7709723e */ /* 0x008fc600000000ff */
        /* <DEDUP_REMOVED lines=9> */
[----:B-1----:R-:W-:Y:S01]  /*11050*/  FFMA.FTZ R4, R131, c[0x0][0x2d0], -R2 ;  /* 0x0000b40083047a23 */ /* 0x002fe20000010802 */
[----:B------:R-:W-:-:S03]  /*11060*/  MOV R131, R97 ;  /* 0x0000006100837202 */ /* 0x000fc60000000f00 */
[----:B------:R1:W-:Y:S03]  /*11070*/  MUFU.EX2 R247, R4 ;  /* 0x0000000400f77308 */ /* 0x0003e60000000800 */
[C---:B------:R-:W-:Y:S08]  /*11080*/  HMMA.16816.F32 R52, R8.reuse, R84, R12 ;  /* 0x000000540834723c */ /* 0x040ff0000000180c */
[----:B------:R-:W-:Y:S01]  /*11090*/  HMMA.16816.F32 R12, R8, R82, R28 ;  /* 0x00000052080c723c */ /* 0x000fe2000000181c */
[----:B-1----:R-:W-:-:S07]  /*110a0*/  FFMA.FTZ R4, R136, c[0x0][0x2d0], -R2 ;  /* 0x0000b40088047a23 */ /* 0x002fce0000010802 */
[C---:B------:R-:W-:Y:S01]  /*110b0*/  HMMA.16816.F32 R20, R8.reuse, R78, R32 ;  /* 0x0000004e0814723c */ /* 0x040fe20000001820 */
[----:B------:R1:W2:Y:S07]  /*110c0*/  MUFU.EX2 R248, R4 ;  /* 0x0000000400f87308 */ /* 0x0002ae0000000800 */
[C---:B------:R-:W-:Y:S01]  /*110d0*/  HMMA.16816.F32 R44, R8.reuse, R92, R24 ;  /* 0x0000005c082c723c */ /* 0x040fe20000001818 */
[----:B------:R-:W-:Y:S07]  /*110e0*/  LDSM.16.MT88.4 R24, [R216+0x1900] ;  /* 0x00190000d818783b */ /* 0x000fee0000004200 */
[----:B------:R-:W-:Y:S01]  /*110f0*/  HMMA.16816.F32 R28, R8, R86, R36 ;  /* 0x00000056081c723c */ /* 0x000fe20000001824 */
[----:B-1----:R-:W-:-:S04]  /*11100*/  FFMA.FTZ R4, R137, c[0x0][0x2d0], -R2 ;  /* 0x0000b40089047a23 */ /* 0x002fc80000010802 */
[----:B------:R1:W-:Y:S03]  /*11110*/  MUFU.EX2 R249, R4 ;  /* 0x0000000400f97308 */ /* 0x0003e60000000800 */
[----:B------:R-:W-:Y:S01]  /*11120*/  HMMA.16816.F32 R32, R8, R94, R40 ;  /* 0x0000005e0820723c */ /* 0x000fe20000001828 */
[----:B------:R-:W-:Y:S01]  /*11130*/  IMAD.MOV.U32 R39, RZ, RZ, R236 ;  /* 0x000000ffff277224 */ /* 0x000fe200078e00ec */
[----:B------:R-:W-:Y:S01]  /*11140*/  MOV R38, R235 ;  /* 0x000000eb00267202 */ /* 0x000fe20000000f00 */
[----:B------:R-:W-:Y:S02]  /*11150*/  IMAD.MOV.U32 R37, RZ, RZ, R234 ;  /* 0x000000ffff257224 */ /* 0x000fe400078e00ea */
[----:B------:R-:W-:Y:S02]  /*11160*/  IMAD.MOV.U32 R36, RZ, RZ, R233 ;  /* 0x000000ffff247224 */ /* 0x000fe400078e00e9 */
[----:B--2---:R-:W-:-:S02]  /*11170*/  F2FP.PACK_AB R8, R248, R247 ;  /* 0x000000f7f808723e */ /* 0x004fc400000000ff */
[----:B------:R-:W-:Y:S01]  /*11180*/  MOV R43, R230 ;  /* 0x000000e6002b7202 */ /* 0x000fe20000000f00 */
[----:B-1----:R-:W-:-:S04]  /*11190*/  FFMA.FTZ R4, R138, c[0x0][0x2d0], -R2 ;  /* 0x0000b4008a047a23 */ /* 0x002fc80000010802 */
[----:B------:R1:W2:Y:S02]  /*111a0*/  MUFU.EX2 R250, R4 ;  /* 0x0000000400fa7308 */ /* 0x0002a40000000800 */
[----:B-1----:R-:W-:Y:S01]  /*111b0*/  FFMA.FTZ R4, R127, c[0x0][0x2d0], -R0 ;  /* 0x0000b4007f047a23 */ /* 0x002fe20000010800 */
[----:B------:R-:W-:Y:S02]  /*111c0*/  MOV R127, R239 ;  /* 0x000000ef007f7202 */ /* 0x000fe40000000f00 */
[----:B--2---:R-:W-:-:S03]  /*111d0*/  F2FP.PACK_AB R10, R250, R249 ;  /* 0x000000f9fa0a723e */ /* 0x004fc600000000ff */
        /* <DEDUP_REMOVED lines=8> */
[----:B------:R1:W-:Y:S02]  /*11260*/  MUFU.EX2 R244, R4 ;  /* 0x0000000400f47308 */ /* 0x0003e40000000800 */
[----:B-1----:R-:W-:Y:S02]  /*11270*/  FFMA.FTZ R4, R130, c[0x0][0x2d0], -R0 ;  /* 0x0000b40082047a23 */ /* 0x002fe40000010800 */
[----:B------:R-:W-:-:S04]  /*11280*/  IMAD.MOV.U32 R130, RZ, RZ, R237 ;  /* 0x000000ffff827224 */ /* 0x000fc800078e00ed */
[----:B------:R1:W2:Y:S02]  /*11290*/  MUFU.EX2 R242, R4 ;  /* 0x0000000400f27308 */ /* 0x0002a40000000800 */
[----:B-1----:R-:W-:Y:S01]  /*112a0*/  FFMA.FTZ R4, R173, c[0x0][0x2d0], -R7 ;  /* 0x0000b400ad047a23 */ /* 0x002fe20000010807 */
[----:B--2---:R-:W-:Y:S01]  /*112b0*/  F2FP.PACK_AB R11, R242, R244 ;  /* 0x000000f4f20b723e */ /* 0x004fe200000000ff */
[----:B------:R-:W-:-:S04]  /*112c0*/  IMAD.MOV.U32 R173, RZ, RZ, R232 ;  /* 0x000000ffffad7224 */ /* 0x000fc800078e00e8 */
[----:B------:R1:W2:Y:S02]  /*112d0*/  MUFU.EX2 R241, R4 ;  /* 0x0000000400f17308 */ /* 0x0002a40000000800 */
[C---:B------:R-:W-:Y:S01]  /*112e0*/  HMMA.16816.F32 R100, R8.reuse, R56, R16 ;  /* 0x000000380864723c */ /* 0x040fe20000001810 */
[----:B------:R-:W3:Y:S07]  /*112f0*/  LDSM.16.MT88.4 R16, [R213+0x1900] ;  /* 0x00190000d510783b */ /* 0x000eee0000004200 */
[----:B------:R-:W-:Y:S01]  /*11300*/  HMMA.16816.F32 R136, R8, R64, R48 ;  /* 0x000000400888723c */ /* 0x000fe20000001830 */
[----:B-1----:R-:W-:-:S02]  /*11310*/  FFMA.FTZ R4, R171, c[0x0][0x2d0], -R7 ;  /* 0x0000b400ab047a23 */ /* 0x002fc40000010807 */
[----:B------:R-:W-:Y:S02]  /*11320*/  IMAD.MOV.U32 R171, RZ, RZ, R96 ;  /* 0x000000ffffab7224 */ /* 0x000fe400078e0060 */
[----:B------:R1:W-:Y:S03]  /*11330*/  MUFU.EX2 R239, R4 ;  /* 0x0000000400ef7308 */ /* 0x0003e60000000800 */
[C---:B------:R-:W-:Y:S01]  /*11340*/  HMMA.16816.F32 R96, R8.reuse, R66, R12 ;  /* 0x000000420860723c */ /* 0x040fe2000000180c */
[----:B------:R-:W-:Y:S07]  /*11350*/  LDSM.16.MT88.4 R64, [R216+0x2100] ;  /* 0x00210000d840783b */ /* 0x000fee0000004200 */
[----:B------:R-:W-:Y:S01]  /*11360*/  HMMA.16816.F32 R92, R8, R58, R20 ;  /* 0x0000003a085c723c */ /* 0x000fe20000001814 */
[----:B------:R-:W4:Y:S01]  /*11370*/  LDSM.16.MT88.4 R20, [R215+0x1900] ;  /* 0x00190000d714783b */ /* 0x000f220000004200 */
[----:B-1----:R-:W-:-:S06]  /*11380*/  FFMA.FTZ R4, R176, c[0x0][0x2d0], -R7 ;  /* 0x0000b400b0047a23 */ /* 0x002fcc0000010807 */
[C---:B------:R-:W-:Y:S01]  /*11390*/  HMMA.16816.F32 R88, R8.reuse, R60, R52 ;  /* 0x0000003c0858723c */ /* 0x040fe20000001834 */
[----:B------:R1:W1:Y:S07]  /*113a0*/  MUFU.EX2 R240, R4 ;  /* 0x0000000400f07308 */ /* 0x00026e0000000800 */
[C---:B------:R-:W-:Y:S01]  /*113b0*/  HMMA.16816.F32 R84, R8.reuse, R62, R28 ;  /* 0x0000003e0854723c */ /* 0x040fe2000000181c */
[----:B------:R-:W3:Y:S04]  /*113c0*/  LDSM.16.MT88.4 R28, [R214+0x1900] ;  /* 0x00190000d61c783b */ /* 0x000ee80000004200 */
[----:B------:R-:W3:Y:S03]  /*113d0*/  LDSM.16.MT88.4 R60, [R213+0x2100] ;  /* 0x00210000d53c783b */ /* 0x000ee60000004200 */
[----:B------:R-:W-:Y:S01]  /*113e0*/  HMMA.16816.F32 R80, R8, R68, R44 ;  /* 0x000000440850723c */ /* 0x000fe2000000182c */
[----:B-1----:R-:W-:-:S04]  /*113f0*/  FFMA.FTZ R4, R177, c[0x0][0x2d0], -R7 ;  /* 0x0000b400b1047a23 */ /* 0x002fc80000010807 */
[----:B------:R1:W-:Y:S03]  /*11400*/  MUFU.EX2 R238, R4 ;  /* 0x0000000400ee7308 */ /* 0x0003e60000000800 */
[----:B------:R-:W-:Y:S01]  /*11410*/  HMMA.16816.F32 R76, R8, R70, R32 ;  /* 0x00000046084c723c */ /* 0x000fe20000001820 */
[----:B------:R-:W3:Y:S06]  /*11420*/  LDSM.16.MT88.4 R68, [R214+0x2100] ;  /* 0x00210000d644783b */ /* 0x000eec0000004200 */
[----:B--2---:R-:W-:-:S02]  /*11430*/  F2FP.PACK_AB R8, R241, R251 ;  /* 0x000000fbf108723e */ /* 0x004fc400000000ff */
[----:B------:R-:W-:Y:S01]  /*11440*/  F2FP.PACK_AB R10, R240, R239 ;  /* 0x000000eff00a723e */ /* 0x000fe200000000ff */
[----:B-1----:R-:W-:-:S04]  /*11450*/  FFMA.FTZ R4, R178, c[0x0][0x2d0], -R7 ;  /* 0x0000b400b2047a23 */ /* 0x002fc80000010807 */
[----:B------:R1:W-:Y:S02]  /*11460*/  MUFU.EX2 R237, R4 ;  /* 0x0000000400ed7308 */ /* 0x0003e40000000800 */
[----:B-1----:R-:W-:Y:S02]  /*11470*/  FFMA.FTZ R4, R168, c[0x0][0x2d0], -R6 ;  /* 0x0000b400a8047a23 */ /* 0x002fe40000010806 */
[----:B------:R-:W-:-:S04]  /*11480*/  IMAD.MOV.U32 R168, RZ, RZ, R72 ;  /* 0x000000ffffa87224 */ /* 0x000fc800078e0048 */
[----:B------:R1:W-:Y:S02]  /*11490*/  MUFU.EX2 R236, R4 ;  /* 0x0000000400ec7308 */ /* 0x0003e40000000800 */
[----:B-1----:R-:W-:Y:S01]  /*114a0*/  FFMA.FTZ R4, R170, c[0x0][0x2d0], -R6 ;  /* 0x0000b400aa047a23 */ /* 0x002fe20000010806 */
[----:B------:R-:W-:Y:S01]  /*114b0*/  MOV R170, R113 ;  /* 0x0000007100aa7202 */ /* 0x000fe20000000f00 */
[----:B------:R-:W-:Y:S01]  /*114c0*/  IMAD.MOV.U32 R113, RZ, RZ, R112 ;  /* 0x000000ffff717224 */ /* 0x000fe200078e0070 */
[----:B------:R-:W-:-:S03]  /*114d0*/  MOV R112, R166 ;  /* 0x000000a600707202 */ /* 0x000fc60000000f00 */
        /* <DEDUP_REMOVED lines=10> */
[C---:B---3--:R-:W-:Y:S07]  /*11580*/  HMMA.16816.F32 R56, R8.reuse, R16, R140 ;  /* 0x000000100838723c */ /* 0x048fee000000188c */
[----:B------:R-:W-:Y:S01]  /*11590*/  MOV R140, R198 ;  /* 0x000000c6008c7202 */ /* 0x000fe20000000f00 */
[----:B------:R-:W-:Y:S01]  /*115a0*/  IMAD.MOV.U32 R141, RZ, RZ, R195 ;  /* 0x000000ffff8d7224 */ /* 0x000fe200078e00c3 */
[----:B------:R-:W-:Y:S01]  /*115b0*/  HMMA.16816.F32 R48, R8, R24, R144 ;  /* 0x000000180830723c */ /* 0x000fe20000001890 */
[----:B------:R-:W-:-:S02]  /*115c0*/  IMAD.MOV.U32 R143, RZ, RZ, R43 ;  /* 0x000000ffff8f7224 */ /* 0x000fc400078e002b */
[----:B-1----:R-:W-:Y:S02]  /*115d0*/  FFMA.FTZ R4, R188, c[0x0][0x2d0], -R7 ;  /* 0x0000b400bc047a23 */ /* 0x002fe40000010807 */
[----:B------:R-:W-:Y:S02]  /*115e0*/  IMAD.MOV.U32 R142, RZ, RZ, R173 ;  /* 0x000000ffff8e7224 */ /* 0x000fe400078e00ad */
[----:B------:R1:W2:Y:S01]  /*115f0*/  MUFU.EX2 R230, R4 ;  /* 0x0000000400e67308 */ /* 0x0002a20000000800 */
[----:B------:R-:W-:Y:S01]  /*11600*/  MOV R144, R194 ;  /* 0x000000c200907202 */ /* 0x000fe20000000f00 */
[----:B------:R-:W-:Y:S01]  /*11610*/  HMMA.16816.F32 R52, R8, R18, R104 ;  /* 0x000000120834723c */ /* 0x000fe20000001868 */
[----:B------:R-:W-:Y:S02]  /*11620*/  IMAD.MOV.U32 R147, RZ, RZ, R36 ;  /* 0x000000ffff937224 */ /* 0x000fe400078e0024 */
[----:B------:R-:W-:Y:S02]  /*11630*/  IMAD.MOV.U32 R146, RZ, RZ, R37 ;  /* 0x000000ffff927224 */ /* 0x000fe400078e0025 */
[----:B------:R-:W-:-:S02]  /*11640*/  IMAD.MOV.U32 R145, RZ, RZ, R38 ;  /* 0x000000ffff917224 */ /* 0x000fc400078e0026 */
[----:B------:R-:W-:Y:S01]  /*11650*/  IMAD.MOV.U32 R106, RZ, RZ, R117 ;  /* 0x000000ffff6a7224 */ /* 0x000fe200078e0075 */
[C---:B------:R-:W-:Y:S01]  /*11660*/  HMMA.16816.F32 R44, R8.reuse, R26, R108 ;  /* 0x0000001a082c723c */ /* 0x040fe2000000186c */
[----:B------:R-:W-:Y:S01]  /*11670*/  IMAD.MOV.U32 R107, RZ, RZ, R74 ;  /* 0x000000ffff6b7224 */ /* 0x000fe200078e004a */
[----:B------:R-:W-:Y:S01]  /*11680*/  MOV R105, R127 ;  /* 0x0000007f00697202 */ /* 0x000fe20000000f00 */
[----:B------:R-:W-:Y:S02]  /*11690*/  IMAD.MOV.U32 R117, RZ, RZ, R73 ;  /* 0x000000ffff757224 */ /* 0x000fe400078e0049 */
[----:B------:R-:W3:Y:S01]  /*116a0*/  LDSM.16.MT88.4 R72, [R215+0x2100] ;  /* 0x00210000d748783b */ /* 0x000ee20000004200 */
[----:B-1----:R-:W-:Y:S02]  /*116b0*/  FFMA.FTZ R4, R179, c[0x0][0x2d0], -R6 ;  /* 0x0000b400b3047a23 */ /* 0x002fe40000010806 */
[----:B------:R-:W-:Y:S01]  /*116c0*/  IMAD.MOV.U32 R111, RZ, RZ, R39 ;  /* 0x000000ffff6f7224 */ /* 0x000fe200078e0027 */
[----:B----4-:R-:W-:Y:S01]  /*116d0*/  HMMA.16816.F32 R32, R8, R20, R152 ;  /* 0x000000140820723c */ /* 0x010fe20000001898 */
[----:B------:R1:W-:Y:S01]  /*116e0*/  MUFU.EX2 R199, R4 ;  /* 0x0000000400c77308 */ /* 0x0003e20000000800 */
[----:B------:R-:W-:-:S02]  /*116f0*/  IMAD.MOV.U32 R104, RZ, RZ, R129 ;  /* 0x000000ffff687224 */ /* 0x000fc400078e0081 */
[----:B------:R-:W-:Y:S02]  /*11700*/  IMAD.MOV.U32 R109, RZ, RZ, R167 ;  /* 0x000000ffff6d7224 */ /* 0x000fe400078e00a7 */
[----:B------:R-:W-:Y:S02]  /*11710*/  IMAD.MOV.U32 R110, RZ, RZ, R130 ;  /* 0x000000ffff6e7224 */ /* 0x000fe400078e0082 */
[C---:B------:R-:W-:Y:S07]  /*11720*/  HMMA.16816.F32 R40, R8.reuse, R28, R148 ;  /* 0x0000001c0828723c */ /* 0x040fee0000001894 */
[----:B------:R-:W-:Y:S01]  /*11730*/  IMAD.MOV.U32 R150, RZ, RZ, R144 ;  /* 0x000000ffff967224 */ /* 0x000fe200078e0090 */
[----:B------:R-:W-:Y:S01]  /*11740*/  HMMA.16816.F32 R36, R8, R30, R120 ;  /* 0x0000001e0824723c */ /* 0x000fe20000001878 */
[----:B-1----:R-:W-:Y:S01]  /*11750*/  FFMA.FTZ R4, R180, c[0x0][0x2d0], -R6 ;  /* 0x0000b400b4047a23 */ /* 0x002fe20000010806 */
[----:B------:R-:W-:Y:S01]  /*11760*/  MOV R151, R111 ;  /* 0x0000006f00977202 */ /* 0x000fe20000000f00 */
[----:B------:R-:W-:-:S02]  /*11770*/  IMAD.MOV.U32 R149, RZ, RZ, R145 ;  /* 0x000000ffff957224 */ /* 0x000fc400078e0091 */
[----:B------:R1:W4:Y:S01]  /*11780*/  MUFU.EX2 R198, R4 ;  /* 0x0000000400c67308 */ /* 0x0003220000000800 */
[----:B------:R-:W-:Y:S01]  /*11790*/  IMAD.MOV.U32 R148, RZ, RZ, R146 ;  /* 0x000000ffff947224 */ /* 0x000fe200078e0092 */
[----:B------:R-:W-:Y:S01]  /*117a0*/  MOV R146, R140 ;  /* 0x0000008c00927202 */ /* 0x000fe20000000f00 */
[----:B------:R-:W-:Y:S01]  /*117b0*/  HMMA.16816.F32 R12, R8, R22, R132 ;  /* 0x00000016080c723c */ /* 0x000fe20000001884 */
[----:B------:R-:W-:Y:S02]  /*117c0*/  IMAD.MOV.U32 R145, RZ, RZ, R141 ;  /* 0x000000ffff917224 */ /* 0x000fe400078e008d */
[----:B------:R-:W-:-:S04]  /*117d0*/  IMAD.MOV.U32 R144, RZ, RZ, R142 ;  /* 0x000000ffff907224 */ /* 0x000fc800078e008e */
[----:B------:R-:W-:Y:S02]  /*117e0*/  F2FP.PACK_AB R8, R237, R238 ;  /* 0x000000eeed08723e */ /* 0x000fe400000000ff */
[----:B--2---:R-:W-:Y:S01]  /*117f0*/  F2FP.PACK_AB R10, R230, R233 ;  /* 0x000000e9e60a723e */ /* 0x004fe200000000ff */
[----:B-1----:R-:W-:Y:S01]  /*11800*/  FFMA.FTZ R4, R185, c[0x0][0x2d0], -R6 ;  /* 0x0000b400b9047a23 */ /* 0x002fe20000010806 */
[----:B----4-:R-:W-:-:S03]  /*11810*/  F2FP.PACK_AB R9, R198, R199 ;  /* 0x000000c7c609723e */ /* 0x010fc600000000ff */
[----:B------:R1:W-:Y:S02]  /*11820*/  MUFU.EX2 R195, R4 ;  /* 0x0000000400c37308 */ /* 0x0003e40000000800 */
[----:B-1----:R-:W-:-:S06]  /*11830*/  FFMA.FTZ R4, R187, c[0x0][0x2d0], -R6 ;  /* 0x0000b400bb047a23 */ /* 0x002fcc0000010806 */
[----:B------:R1:W2:Y:S02]  /*11840*/  MUFU.EX2 R194, R4 ;  /* 0x0000000400c27308 */ /* 0x0002a40000000800 */
[----:B-1----:R-:W-:Y:S01]  /*11850*/  FFMA.FTZ R4, R160, c[0x0][0x2d0], -R2 ;  /* 0x0000b400a0047a23 */ /* 0x002fe20000010802 */
[----:B--2---:R-:W-:Y:S01]  /*11860*/  F2FP.PACK_AB R11, R194, R195 ;  /* 0x000000c3c20b723e */ /* 0x004fe200000000ff */
[----:B------:R-:W-:-:S04]  /*11870*/  IMAD.MOV.U32 R160, RZ, RZ, R110 ;  /* 0x000000ffffa07224 */ /* 0x000fc800078e006e */
[----:B------:R1:W-:Y:S02]  /*11880*/  MUFU.EX2 R188, R4 ;  /* 0x0000000400bc7308 */ /* 0x0003e40000000800 */
[C---:B------:R-:W-:Y:S08]  /*11890*/  HMMA.16816.F32 R56, R8.reuse, R60, R56 ;  /* 0x0000003c0838723c */ /* 0x040ff00000001838 */
[----:B------:R-:W-:Y:S01]  /*118a0*/  HMMA.16816.F32 R52, R8, R62, R52 ;  /* 0x0000003e0834723c */ /* 0x000fe20000001834 */
[----:B-1----:R-:W-:-:S02]  /*118b0*/  FFMA.FTZ R4, R161, c[0x0][0x2d0], -R2 ;  /* 0x0000b400a1047a23 */ /* 0x002fc40000010802 */
[----:B------:R-:W-:Y:S02]  /*118c0*/  IMAD.MOV.U32 R161, RZ, RZ, R143 ;  /* 0x000000ffffa17224 */ /* 0x000fe400078e008f */
[----:B------:R1:W2:Y:S03]  /*118d0*/  MUFU.EX2 R187, R4 ;  /* 0x0000000400bb7308 */ /* 0x0002a60000000800 */
[C---:B------:R-:W-:Y:S01]  /*118e0*/  HMMA.16816.F32 R48, R8.reuse, R64, R48 ;  /* 0x000000400830723c */ /* 0x040fe20000001830 */
[----:B------:R-:W4:Y:S07]  /*118f0*/  LDSM.16.MT88.4 R140, [R213+0x2900] ;  /* 0x00290000d58c783b */ /* 0x000f2e0000004200 */
[----:B------:R-:W-:Y:S01]  /*11900*/  HMMA.16816.F32 R44, R8, R66, R44 ;  /* 0x00000042082c723c */ /* 0x000fe2000000182c */
[----:B-1----:R-:W-:-:S07]  /*11910*/  FFMA.FTZ R4, R164, c[0x0][0x2d0], -R2 ;  /* 0x0000b400a4047a23 */ /* 0x002fce0000010802 */
[C---:B------:R-:W-:Y:S01]  /*11920*/  HMMA.16816.F32 R40, R8.reuse, R68, R40 ;  /* 0x000000440828723c */ /* 0x040fe20000001828 */
[----:B------:R1:W-:Y:S07]  /*11930*/  MUFU.EX2 R186, R4 ;  /* 0x0000000400ba7308 */ /* 0x0003ee0000000800 */
[----:B------:R-:W-:Y:S01]  /*11940*/  HMMA.16816.F32 R36, R8, R70, R36 ;  /* 0x000000460824723c */ /* 0x000fe20000001824 */
[----:B-1----:R-:W-:-:S07]  /*11950*/  FFMA.FTZ R4, R165, c[0x0][0x2d0], -R2 ;  /* 0x0000b400a5047a23 */ /* 0x002fce0000010802 */
[C---:B---3--:R-:W-:Y:S01]  /*11960*/  HMMA.16816.F32 R164, R8.reuse, R72, R32 ;  /* 0x0000004808a4723c */ /* 0x048fe20000001820 */
[----:B------:R1:W3:Y:S07]  /*11970*/  MUFU.EX2 R185, R4 ;  /* 0x0000000400b97308 */ /* 0x0002ee0000000800 */
[----:B------:R-:W-:Y:S01]  /*11980*/  HMMA.16816.F32 R32, R8, R74, R12 ;  /* 0x0000004a0820723c */ /* 0x000fe2000000180c */
[----:B------:R-:W-:Y:S06]  /*11990*/  LDSM.16.MT88.4 R12, [R215+0x2900] ;  /* 0x00290000d70c783b */ /* 0x000fec0000004200 */
        /* <DEDUP_REMOVED lines=13> */
[----:B--2---:R-:W-:-:S02]  /*11a70*/  F2FP.PACK_AB R11, R127, R178 ;  /* 0x000000b27f0b723e */ /* 0x004fc400000000ff */
[----:B------:R-:W-:-:S03]  /*11a80*/  MOV R211, R128 ;  /* 0x0000008000d37202 */ /* 0x000fc60000000f00 */
[----:B------:R1:W-:Y:S02]  /*11a90*/  MUFU.EX2 R175, R4 ;  /* 0x0000000400af7308 */ /* 0x0003e40000000800 */
[C---:B------:R-:W-:Y:S08]  /*11aa0*/  HMMA.16816.F32 R136, R8.reuse, R16, R136 ;  /* 0x000000100888723c */ /* 0x040ff00000001888 */
[----:B------:R-:W-:Y:S01]  /*11ab0*/  HMMA.16816.F32 R96, R8, R18, R96 ;  /* 0x000000120860723c */ /* 0x000fe20000001860 */
[----:B-1----:R-:W-:-:S02]  /*11ac0*/  FFMA.FTZ R4, R210, c[0x0][0x2d0], -R7 ;  /* 0x0000b400d2047a23 */ /* 0x002fc40000010807 */
[----:B------:R-:W-:Y:S02]  /*11ad0*/  IMAD.MOV.U32 R210, RZ, RZ, R131 ;  /* 0x000000ffffd27224 */ /* 0x000fe400078e0083 */
[----:B------:R1:W2:Y:S03]  /*11ae0*/  MUFU.EX2 R176, R4 ;  /* 0x0000000400b07308 */ /* 0x0002a60000000800 */
[C---:B------:R-:W-:Y:S08]  /*11af0*/  HMMA.16816.F32 R16, R8.reuse, R26, R92 ;  /* 0x0000001a0810723c */ /* 0x040ff0000000185c */
[----:B------:R-:W-:Y:S01]  /*11b00*/  HMMA.16816.F32 R152, R8, R24, R100 ;  /* 0x000000180898723c */ /* 0x000fe20000001864 */
[----:B-1----:R-:W-:-:S07]  /*11b10*/  FFMA.FTZ R4, R208, c[0x0][0x2d0], -R7 ;  /* 0x0000b400d0047a23 */ /* 0x002fce0000010807 */
[C---:B------:R-:W-:Y:S01]  /*11b20*/  HMMA.16816.F32 R88, R8.reuse, R28, R88 ;  /* 0x0000001c0858723c */ /* 0x040fe20000001858 */
[----:B------:R-:W-:Y:S01]  /*11b30*/  FFMA.FTZ R7, R207, c[0x0][0x2d0], -R7 ;  /* 0x0000b400cf077a23 */ /* 0x000fe20000010807 */
[----:B--2---:R-:W-:Y:S01]  /*11b40*/  F2FP.PACK_AB R120, R176, R175 ;  /* 0x000000afb078723e */ /* 0x004fe200000000ff */
[----:B------:R1:W-:Y:S01]  /*11b50*/  MUFU.EX2 R177, R4 ;  /* 0x0000000400b17308 */ /* 0x0003e20000000800 */
[----:B------:R-:W-:Y:S02]  /*11b60*/  IMAD.MOV.U32 R208, RZ, RZ, R149 ;  /* 0x000000ffffd07224 */ /* 0x000fe400078e0095 */
[----:B------:R-:W-:Y:S02]  /*11b70*/  IMAD.MOV.U32 R207, RZ, RZ, R150 ;  /* 0x000000ffffcf7224 */ /* 0x000fe400078e0096 */
[C---:B------:R-:W-:Y:S03]  /*11b80*/  HMMA.16816.F32 R84, R8.reuse, R30, R84 ;  /* 0x0000001e0854723c */ /* 0x040fe60000001854 */
[----:B------:R-:W2:Y:S05]  /*11b90*/  MUFU.EX2 R173, R7 ;  /* 0x0000000700ad7308 */ /* 0x000eaa0000000800 */
[----:B------:R-:W-:Y:S01]  /*11ba0*/  HMMA.16816.F32 R80, R8, R20, R80 ;  /* 0x000000140850723c */ /* 0x000fe20000001850 */
[----:B-1----:R-:W-:Y:S01]  /*11bb0*/  FFMA.FTZ R4, R206, c[0x0][0x2d0], -R6 ;  /* 0x0000b400ce047a23 */ /* 0x002fe20000010806 */
[----:B------:R-:W-:-:S03]  /*11bc0*/  MOV R206, R105 ;  /* 0x0000006900ce7202 */ /* 0x000fc60000000f00 */
[----:B------:R1:W-:Y:S03]  /*11bd0*/  MUFU.EX2 R129, R4 ;  /* 0x0000000400817308 */ /* 0x0003e60000000800 */
[----:B------:R-:W-:Y:S01]  /*11be0*/  HMMA.16816.F32 R76, R8, R22, R76 ;  /* 0x00000016084c723c */ /* 0x000fe2000000184c */
[----:B--2---:R-:W-:-:S06]  /*11bf0*/  F2FP.PACK_AB R122, R173, R177 ;  /* 0x000000b1ad7a723e */ /* 0x004fcc00000000ff */
[----:B------:R-:W-:-:S04]  /*11c00*/  FFMA.FTZ R8, R196, c[0x0][0x2d0], -R2 ;  /* 0x0000b400c4087a23 */ /* 0x000fc80000010802 */
[----:B------:R2:W-:Y:S01]  /*11c10*/  MUFU.EX2 R28, R8 ;  /* 0x00000008001c7308 */ /* 0x0005e20000000800 */
[----:B-1----:R-:W-:Y:S02]  /*11c20*/  FFMA.FTZ R4, R205, c[0x0][0x2d0], -R6 ;  /* 0x0000b400cd047a23 */ /* 0x002fe40000010806 */
[----:B------:R-:W-:-:S05]  /*11c30*/  IMAD.MOV.U32 R205, RZ, RZ, R107 ;  /* 0x000000ffffcd7224 */ /* 0x000fca00078e006b */
[----:B------:R1:W3:Y:S01]  /*11c40*/  MUFU.EX2 R130, R4 ;  /* 0x0000000400827308 */ /* 0x0002e20000000800 */
[----:B--2---:R-:W-:-:S07]  /*11c50*/  FFMA.FTZ R8, R197, c[0x0][0x2d0], -R2 ;  /* 0x0000b400c5087a23 */ /* 0x004fce0000010802 */
[----:B------:R2:W-:Y:S01]  /*11c60*/  MUFU.EX2 R30, R8 ;  /* 0x00000008001e7308 */ /* 0x0005e20000000800 */
[----:B-1----:R-:W-:Y:S01]  /*11c70*/  FFMA.FTZ R4, R201, c[0x0][0x2d0], -R6 ;  /* 0x0000b400c9047a23 */ /* 0x002fe20000010806 */
[----:B---3--:R-:W-:Y:S01]  /*11c80*/  F2FP.PACK_AB R121, R130, R129 ;  /* 0x000000818279723e */ /* 0x008fe200000000ff */
[----:B------:R-:W-:-:S05]  /*11c90*/  IMAD.MOV.U32 R201, RZ, RZ, R109 ;  /* 0x000000ffffc97224 */ /* 0x000fca00078e006d */
[----:B------:R1:W-:Y:S01]  /*11ca0*/  MUFU.EX2 R131, R4 ;  /* 0x0000000400837308 */ /* 0x0003e20000000800 */
[----:B------:R-:W3:Y:S01]  /*11cb0*/  LDSM.16.MT88.4 R108, [R214+0x2900] ;  /* 0x00290000d66c783b */ /* 0x000ee20000004200 */
[----:B------:R-:W-:Y:S02]  /*11cc0*/  FFMA.FTZ R6, R204, c[0x0][0x2d0], -R6 ;  /* 0x0000b400cc067a23 */ /* 0x000fe40000010806 */
[----:B------:R-:W-:-:S04]  /*11cd0*/  IMAD.MOV.U32 R204, RZ, RZ, R116 ;  /* 0x000000ffffcc7224 */ /* 0x000fc800078e0074 */
[----:B------:R-:W4:Y:S01]  /*11ce0*/  MUFU.EX2 R128, R6 ;  /* 0x0000000600807308 */ /* 0x000f220000000800 */
[--C-:B--2---:R-:W-:Y:S02]  /*11cf0*/  FFMA.FTZ R8, R192, c[0x0][0x2d0], -R2.reuse ;  /* 0x0000b400c0087a23 */ /* 0x104fe40000010802 */
[----:B-1----:R-:W-:-:S05]  /*11d00*/  FFMA.FTZ R4, R191, c[0x0][0x2d0], -R2 ;  /* 0x0000b400bf047a23 */ /* 0x002fca0000010802 */
[----:B------:R-:W-:Y:S01]  /*11d10*/  MUFU.EX2 R31, R8 ;  /* 0x00000008001f7308 */ /* 0x000fe20000000800 */
[----:B------:R-:W-:Y:S01]  /*11d20*/  IMAD.MOV.U32 R191, RZ, RZ, R5 ;  /* 0x000000ffffbf7224 */ /* 0x000fe200078e0005 */
[----:B----4-:R-:W-:-:S06]  /*11d30*/  F2FP.PACK_AB R123, R128, R131 ;  /* 0x00000083807b723e */ /* 0x010fcc00000000ff */
[----:B------:R1:W-:Y:S01]  /*11d40*/  MUFU.EX2 R95, R4 ;  /* 0x00000004005f7308 */ /* 0x0003e20000000800 */
[C---:B------:R-:W-:Y:S07]  /*11d50*/  HMMA.16816.F32 R132, R120.reuse, R140, R56 ;  /* 0x0000008c7884723c */ /* 0x040fee0000001838 */
[----:B------:R-:W-:Y:S01]  /*11d60*/  IMAD.MOV.U32 R59, RZ, RZ, R210 ;  /* 0x000000ffff3b7224 */ /* 0x000fe200078e00d2 */
[----:B------:R-:W-:Y:S01]  /*11d70*/  MOV R57, R161 ;  /* 0x000000a100397202 */ /* 0x000fe20000000f00 */
[----:B------:R-:W-:Y:S01]  /*11d80*/  IMAD.MOV.U32 R58, RZ, RZ, R211 ;  /* 0x000000ffff3a7224 */ /* 0x000fe200078e00d3 */
[----:B------:R-:W-:Y:S01]  /*11d90*/  MOV R211, R147 ;  /* 0x0000009300d37202 */ /* 0x000fe20000000f00 */
[----:B-1----:R-:W-:Y:S01]  /*11da0*/  FFMA.FTZ R4, R200, c[0x0][0x2d0], -R2 ;  /* 0x0000b400c8047a23 */ /* 0x002fe20000010802 */
[----:B---3--:R-:W-:Y:S01]  /*11db0*/  HMMA.16816.F32 R100, R120, R108, R40 ;  /* 0x0000006c7864723c */ /* 0x008fe20000001828 */
[----:B------:R-:W-:-:S02]  /*11dc0*/  IMAD.MOV.U32 R56, RZ, RZ, R144 ;  /* 0x000000ffff387224 */ /* 0x000fc400078e0090 */
[----:B------:R1:W-:Y:S01]  /*11dd0*/  MUFU.EX2 R94, R4 ;  /* 0x00000004005e7308 */ /* 0x0003e20000000800 */
[----:B------:R-:W-:Y:S02]  /*11de0*/  IMAD.MOV.U32 R210, RZ, RZ, R146 ;  /* 0x000000ffffd27224 */ /* 0x000fe400078e0092 */
[----:B------:R-:W-:Y:S02]  /*11df0*/  IMAD.MOV.U32 R200, RZ, RZ, R114 ;  /* 0x000000ffffc87224 */ /* 0x000fe400078e0072 */
[----:B------:R-:W-:Y:S01]  /*11e00*/  HMMA.16816.F32 R164, R120, R12, R164 ;  /* 0x0000000c78a4723c */ /* 0x000fe200000018a4 */
[----:B-1----:R-:W-:Y:S01]  /*11e10*/  FFMA.FTZ R4, R203, c[0x0][0x2d0], -R2 ;  /* 0x0000b400cb047a23 */ /* 0x002fe20000010802 */
[----:B------:R-:W-:-:S03]  /*11e20*/  MOV R203, R115 ;  /* 0x0000007300cb7202 */ /* 0x000fc60000000f00 */
[----:B------:R1:W-:Y:S02]  /*11e30*/  MUFU.EX2 R93, R4 ;  /* 0x00000004005d7308 */ /* 0x0003e40000000800 */
[--C-:B-1----:R-:W-:Y:S02]  /*11e40*/  FFMA.FTZ R4, R202, c[0x0][0x2d0], -R2.reuse ;  /* 0x0000b400ca047a23 */ /* 0x102fe40000010802 */
[----:B------:R-:W-:-:S04]  /*11e50*/  FFMA.FTZ R2, R193, c[0x0][0x2d0], -R2 ;  /* 0x0000b400c1027a23 */ /* 0x000fc80000010802 */
[----:B------:R1:W2:Y:S01]  /*11e60*/  MUFU.EX2 R92, R4 ;  /* 0x00000004005c7308 */ /* 0x0002a20000000800 */
[----:B------:R-:W-:-:S07]  /*11e70*/  IMAD.MOV.U32 R202, RZ, RZ, R118 ;  /* 0x000000ffffca7224 */ /* 0x000fce00078e0076 */
[----:B------:R3:W-:Y:S01]  /*11e80*/  MUFU.EX2 R29, R2 ;  /* 0x00000002001d7308 */ /* 0x0007e20000000800 */
[----:B-1----:R-:W-:Y:S01]  /*11e90*/  FFMA.FTZ R4, R162, c[0x0][0x2d0], -R0 ;  /* 0x0000b400a2047a23 */ /* 0x002fe20000010800 */
[----:B--2---:R-:W-:-:S06]  /*11ea0*/  F2FP.PACK_AB R6, R92, R93 ;  /* 0x0000005d5c06723e */ /* 0x004fcc00000000ff */
[----:B------:R1:W-:Y:S01]  /*11eb0*/  MUFU.EX2 R24, R4 ;  /* 0x0000000400187308 */ /* 0x0003e20000000800 */
[----:B---3--:R-:W-:-:S07]  /*11ec0*/  FFMA.FTZ R2, R184, c[0x0][0x2d0], -R0 ;  /* 0x0000b400b8027a23 */ /* 0x008fce0000010800 */
[----:B------:R2:W-:Y:S01]  /*11ed0*/  MUFU.EX2 R20, R2 ;  /* 0x0000000200147308 */ /* 0x0005e20000000800 */
[----:B-1----:R-:W-:-:S07]  /*11ee0*/  FFMA.FTZ R4, R163, c[0x0][0x2d0], -R0 ;  /* 0x0000b400a3047a23 */ /* 0x002fce0000010800 */
[----:B------:R1:W3:Y:S01]  /*11ef0*/  MUFU.EX2 R27, R4 ;  /* 0x00000004001b7308 */ /* 0x0002e20000000800 */
[----:B--2---:R-:W-:-:S07]  /*11f00*/  FFMA.FTZ R2, R182, c[0x0][0x2d0], -R0 ;  /* 0x0000b400b6027a23 */ /* 0x004fce0000010800 */
[----:B------:R2:W-:Y:S01]  /*11f10*/  MUFU.EX2 R21, R2 ;  /* 0x0000000200157308 */ /* 0x0005e20000000800 */
[----:B-1----:R-:W-:Y:S01]  /*11f20*/  FFMA.FTZ R4, R189, c[0x0][0x2d0], -R0 ;  /* 0x0000b400bd047a23 */ /* 0x002fe20000010800 */
[----:B---3--:R-:W-:Y:S01]  /*11f30*/  F2FP.PACK_AB R5, R27, R24 ;  /* 0x000000181b05723e */ /* 0x008fe200000000ff */
[----:B------:R-:W-:-:S05]  /*11f40*/  IMAD.MOV.U32 R189, RZ, RZ, R119 ;  /* 0x000000ffffbd7224 */ /* 0x000fca00078e0077 */
[----:B------:R1:W-:Y:S01]  /*11f50*/  MUFU.EX2 R26, R4 ;  /* 0x00000004001a7308 */ /* 0x0003e20000000800 */
[----:B--2---:R-:W-:-:S07]  /*11f60*/  FFMA.FTZ R2, R183, c[0x0][0x2d0], -R0 ;  /* 0x0000b400b7027a23 */ /* 0x004fce0000010800 */
        /* <DEDUP_REMOVED lines=8> */
[----:B------:R-:W-:Y:S01]  /*11ff0*/  HMMA.16816.F32 R160, R120, R158, R44 ;  /* 0x0000009e78a0723c */ /* 0x000fe2000000182c */
[----:B------:R-:W-:Y:S01]  /*12000*/  IMAD.MOV.U32 R55, RZ, RZ, R148 ;  /* 0x000000ffff377224 */ /* 0x000fe200078e0094 */
[----:B------:R3:W4:Y:S01]  /*12010*/  MUFU.EX2 R22, R0 ;  /* 0x0000000000167308 */ /* 0x0007220000000800 */
[----:B------:R-:W-:-:S04]  /*12020*/  IMAD.MOV.U32 R52, RZ, RZ, R104 ;  /* 0x000000ffff347224 */ /* 0x000fc800078e0068 */
[----:B------:R-:W-:Y:S01]  /*12030*/  MOV R45, R112 ;  /* 0x00000070002d7202 */ /* 0x000fe20000000f00 */
[----:B------:R-:W-:Y:S01]  /*12040*/  HMMA.16816.F32 R148, R120, R156, R48 ;  /* 0x0000009c7894723c */ /* 0x000fe20000001830 */
[----:B------:R-:W-:Y:S01]  /*12050*/  MOV R44, c[0x0][0x2c4] ;  /* 0x0000b100002c7a02 */ /* 0x000fe20000000f00 */
        /* <DEDUP_REMOVED lines=17> */
[----:B-1----:R-:W-:Y:S01]  /*12170*/  F2FP.PACK_AB R4, R94, R95 ;  /* 0x0000005f5e04723e */ /* 0x002fe200000000ff */
[----:B------:R-:W-:Y:S01]  /*12180*/  IMAD.MOV.U32 R49, RZ, RZ, R52 ;  /* 0x000000ffff317224 */ /* 0x000fe200078e0034 */
[----:B--2---:R-:W-:Y:S01]  /*12190*/  F2FP.PACK_AB R7, R25, R26 ;  /* 0x0000001a1907723e */ /* 0x004fe200000000ff */
[----:B------:R-:W-:Y:S01]  /*121a0*/  IMAD.MOV.U32 R51, RZ, RZ, R54 ;  /* 0x000000ffff337224 */ /* 0x000fe200078e0036 */
[----:B------:R-:W-:Y:S01]  /*121b0*/  MOV R58, R171 ;  /* 0x000000ab003a7202 */ /* 0x000fe20000000f00 */
[----:B------:R-:W-:Y:S01]  /*121c0*/  IMAD.MOV.U32 R52, RZ, RZ, R55 ;  /* 0x000000ffff347224 */ /* 0x000fe200078e0037 */
[----:B------:R-:W-:Y:S01]  /*121d0*/  F2FP.PACK_AB R168, R30, R28 ;  /* 0x0000001c1ea8723e */ /* 0x000fe200000000ff */
[----:B------:R-:W-:Y:S01]  /*121e0*/  IMAD.MOV.U32 R54, RZ, RZ, R56 ;  /* 0x000000ffff367224 */ /* 0x000fe200078e0038 */
[----:B------:R-:W-:Y:S01]  /*121f0*/  F2FP.PACK_AB R170, R29, R31 ;  /* 0x0000001f1daa723e */ /* 0x000fe200000000ff */
[----:B------:R-:W-:Y:S01]  /*12200*/  IMAD.MOV.U32 R55, RZ, RZ, R57 ;  /* 0x000000ffff377224 */ /* 0x000fe200078e0039 */
[----:B------:R-:W-:Y:S01]  /*12210*/  HMMA.16816.F32 R104, R4, R68, R88 ;  /* 0x000000440468723c */ /* 0x000fe20000001858 */
[----:B------:R-:W-:Y:S01]  /*12220*/  FADD.FTZ R2, R43, R42 ;  /* 0x0000002a2b027221 */ /* 0x000fe20000010000 */
[----:B------:R-:W-:Y:S01]  /*12230*/  F2FP.PACK_AB R169, R21, R20 ;  /* 0x0000001415a9723e */ /* 0x000fe200000000ff */
[----:B------:R-:W-:Y:S01]  /*12240*/  IMAD.MOV.U32 R42, RZ, RZ, R45 ;  /* 0x000000ffff2a7224 */ /* 0x000fe200078e002d */
[----:B------:R-:W-:Y:S01]  /*12250*/  MOV R45, R53 ;  /* 0x00000035002d7202 */ /* 0x000fe20000000f00 */
[----:B------:R-:W-:-:S02]  /*12260*/  IMAD.MOV.U32 R56, RZ, RZ, R59 ;  /* 0x000000ffff387224 */ /* 0x000fc400078e003b */
[----:B------:R-:W-:Y:S01]  /*12270*/  IMAD.MOV.U32 R57, RZ, RZ, R201 ;  /* 0x000000ffff397224 */ /* 0x000fe200078e00c9 */
[----:B------:R-:W-:Y:S01]  /*12280*/  MOV R43, R44 ;  /* 0x0000002c002b7202 */ /* 0x000fe20000000f00 */
[----:B------:R-:W-:Y:S01]  /*12290*/  IMAD.MOV.U32 R59, RZ, RZ, R222 ;  /* 0x000000ffff3b7224 */ /* 0x000fe200078e00de */
[C---:B------:R-:W-:Y:S01]  /*122a0*/  HMMA.16816.F32 R116, R4.reuse, R72, R80 ;  /* 0x000000480474723c */ /* 0x040fe20000001850 */
[----:B------:R-:W-:Y:S01]  /*122b0*/  IMAD.MOV.U32 R53, RZ, RZ, R54 ;  /* 0x000000ffff357224 */ /* 0x000fe200078e0036 */
[----:B------:R1:W5:Y:S01]  /*122c0*/  LDL.LU R222, [R1+0x80] ;  /* 0x0000800001de7983 */ /* 0x0003620000300800 */
[----:B------:R-:W-:Y:S01]  /*122d0*/  IMAD.MOV.U32 R54, RZ, RZ, R55 ;  /* 0x000000ffff367224 */ /* 0x000fe200078e0037 */
[----:B------:R-:W-:Y:S01]  /*122e0*/  MOV R55, R190 ;  /* 0x000000be00377202 */ /* 0x000fe20000000f00 */
[----:B------:R-:W-:Y:S02]  /*122f0*/  IMAD.MOV.U32 R44, RZ, RZ, R46 ;  /* 0x000000ffff2c7224 */ /* 0x000fe400078e002e */
[----:B------:R-:W-:Y:S01]  /*12300*/  IMAD.MOV.U32 R190, RZ, RZ, R56 ;  /* 0x000000ffffbe7224 */ /* 0x000fe200078e0038 */
[----:B------:R-:W-:Y:S01]  /*12310*/  MOV R56, R58 ;  /* 0x0000003a00387202 */ /* 0x000fe20000000f00 */
[----:B------:R-:W-:Y:S01]  /*12320*/  IMAD.MOV.U32 R46, RZ, RZ, R57 ;  /* 0x000000ffff2e7224 */ /* 0x000fe200078e0039 */
[----:B------:R-:W-:Y:S01]  /*12330*/  HMMA.16816.F32 R136, R4, R60, R136 ;  /* 0x0000003c0488723c */ /* 0x000fe20000001888 */
[----:B------:R-:W-:Y:S01]  /*12340*/  IMAD.MOV.U32 R57, RZ, RZ, R59 ;  /* 0x000000ffff397224 */ /* 0x000fe200078e003b */
[----:B------:R-:W-:Y:S01]  /*12350*/  MOV R59, R202 ;  /* 0x000000ca003b7202 */ /* 0x000fe20000000f00 */
[----:B------:R-:W-:-:S02]  /*12360*/  IMAD.MOV.U32 R58, RZ, RZ, R189 ;  /* 0x000000ffff3a7224 */ /* 0x000fc400078e00bd */
[----:B------:R-:W-:Y:S02]  /*12370*/  IMAD.MOV.U32 R201, RZ, RZ, R221 ;  /* 0x000000ffffc97224 */ /* 0x000fe400078e00dd */
[----:B---3--:R-:W-:Y:S01]  /*12380*/  @P6 IMAD.HI.U32 R0, R209, c[0x0][0x2c8], RZ ;  /* 0x0000b200d1006a27 */ /* 0x008fe200078e00ff */
[----:B------:R1:W5:Y:S01]  /*12390*/  LDL.LU R221, [R1+0x7c] ;  /* 0x00007c0001dd7983 */ /* 0x0003620000300800 */
[----:B------:R-:W-:Y:S02]  /*123a0*/  HMMA.16816.F32 R8, R4, R62, R96 ;  /* 0x0000003e0408723c */ /* 0x000fe40000001860 */
[----:B------:R-:W-:Y:S01]  /*123b0*/  IMAD.MOV.U32 R189, RZ, RZ, R203 ;  /* 0x000000ffffbd7224 */ /* 0x000fe200078e00cb */
[----:B------:R-:W-:Y:S01]  /*123c0*/  MOV R203, R191 ;  /* 0x000000bf00cb7202 */ /* 0x000fe20000000f00 */
[----:B------:R-:W-:Y:S02]  /*123d0*/  IMAD.MOV.U32 R202, RZ, RZ, R200 ;  /* 0x000000ffffca7224 */ /* 0x000fe400078e00c8 */
[----:B------:R-:W-:-:S02]  /*123e0*/  IMAD.MOV.U32 R200, RZ, RZ, R220 ;  /* 0x000000ffffc87224 */ /* 0x000fc400078e00dc */
[C---:B------:R-:W-:Y:S01]  /*123f0*/  HMMA.16816.F32 R152, R4.reuse, R64, R152 ;  /* 0x000000400498723c */ /* 0x040fe20000001898 */
[----:B------:R1:W5:Y:S01]  /*12400*/  LDL.LU R220, [R1+0x78] ;  /* 0x0000780001dc7983 */ /* 0x0003620000300800 */
[----:B------:R-:W-:Y:S01]  /*12410*/  IMAD.MOV.U32 R191, RZ, RZ, R219 ;  /* 0x000000ffffbf7224 */ /* 0x000fe200078e00db */
[----:B------:R-:W-:Y:S02]  /*12420*/  @P6 SHF.R.U32.HI R209, RZ, c[0x0][0x2cc], R0 ;  /* 0x0000b300ffd16a19 */ /* 0x000fe40000011600 */
[----:B------:R1:W5:Y:S03]  /*12430*/  LDL.LU R219, [R1+0x74] ;  /* 0x0000740001db7983 */ /* 0x0003660000300800 */
[----:B------:R-:W-:Y:S01]  /*12440*/  HMMA.16816.F32 R16, R4, R66, R16 ;  /* 0x000000420410723c */ /* 0x000fe20000001810 */
[----:B------:R-:W-:Y:S02]  /*12450*/  FADD.FTZ R2, R212, R2 ;  /* 0x00000002d4027221 */ /* 0x000fe40000010000 */
[----:B------:R-:W-:-:S05]  /*12460*/  FADD.FTZ R0, R43, R42 ;  /* 0x0000002a2b007221 */ /* 0x000fca0000010000 */
[C---:B------:R-:W-:Y:S08]  /*12470*/  HMMA.16816.F32 R68, R4.reuse, R70, R84 ;  /* 0x000000460444723c */ /* 0x040ff00000001854 */
[----:B------:R-:W-:Y:S07]  /*12480*/  HMMA.16816.F32 R72, R4, R74, R76 ;  /* 0x0000004a0448723c */ /* 0x000fee000000184c */
[----:B------:R-:W-:Y:S01]  /*12490*/  FADD.FTZ R7, R217, R218 ;  /* 0x000000dad9077221 */ /* 0x000fe20000010000 */
[----:B------:R-:W-:Y:S01]  /*124a0*/  HMMA.16816.F32 R112, R120, R110, R36 ;  /* 0x0000006e7870723c */ /* 0x000fe20000001824 */
[----:B------:R1:W5:Y:S04]  /*124b0*/  LDL.LU R218, [R1+0x70] ;  /* 0x0000700001da7983 */ /* 0x0003680000300800 */
[----:B------:R1:W5:Y:S01]  /*124c0*/  LDL.LU R217, [R1+0x6c] ;  /* 0x00006c0001d97983 */ /* 0x0003620000300800 */
[----:B------:R-:W-:-:S02]  /*124d0*/  FADD.FTZ R6, R44, R0 ;  /* 0x000000002c067221 */ /* 0x000fc40000010000 */
[----:B------:R-:W-:Y:S01]  /*124e0*/  FADD.FTZ R7, R45, R7 ;  /* 0x000000072d077221 */ /* 0x000fe20000010000 */
[----:B------:R1:W5:Y:S01]  /*124f0*/  LDL.LU R212, [R1+0x68] ;  /* 0x0000680001d47983 */ /* 0x0003620000300800 */
[----:B------:R-:W-:Y:S01]  /*12500*/  FADD.FTZ R2, R46, R2 ;  /* 0x000000022e027221 */ /* 0x000fe20000010000 */
[----:B----4-:R-:W-:Y:S01]  /*12510*/  F2FP.PACK_AB R171, R22, R23 ;  /* 0x0000001716ab723e */ /* 0x010fe200000000ff */
[----:B------:R-:W-:Y:S01]  /*12520*/  HMMA.16816.F32 R120, R120, R14, R32 ;  /* 0x0000000e7878723c */ /* 0x000fe20000001820 */
[----:B------:R-:W2:Y:S01]  /*12530*/  LDL.LU R43, [R1+0x20] ;  /* 0x00002000012b7983 */ /* 0x000ea20000300800 */
[----:B------:R-:W-:Y:S02]  /*12540*/  FADD.FTZ R0, R174, R172 ;  /* 0x000000acae007221 */ /* 0x000fe40000010000 */
[----:B------:R-:W-:Y:S02]  /*12550*/  FADD.FTZ R6, R47, R6 ;  /* 0x000000062f067221 */ /* 0x000fe40000010000 */
[----:B------:R-:W-:-:S02]  /*12560*/  FADD.FTZ R0, R50, R0 ;  /* 0x0000000032007221 */ /* 0x000fc40000010000 */
[----:B------:R-:W-:Y:S02]  /*12570*/  FADD.FTZ R7, R48, R7 ;  /* 0x0000000730077221 */ /* 0x000fe40000010000 */
[----:B------:R-:W-:Y:S02]  /*12580*/  FADD.FTZ R5, R53, R0 ;  /* 0x0000000035057221 */ /* 0x000fe40000010000 */
[----:B------:R-:W-:Y:S02]  /*12590*/  FADD.FTZ R2, R49, R2 ;  /* 0x0000000231027221 */ /* 0x000fe40000010000 */
[----:B------:R-:W-:Y:S02]  /*125a0*/  FADD.FTZ R6, R51, R6 ;  /* 0x0000000633067221 */ /* 0x000fe40000010000 */
[----:B------:R-:W-:Y:S01]  /*125b0*/  FADD.FTZ R7, R52, R7 ;  /* 0x0000000734077221 */ /* 0x000fe20000010000 */
[----:B------:R-:W-:Y:S01]  /*125c0*/  HMMA.16816.F32 R136, R168, R140, R136 ;  /* 0x0000008ca888723c */ /* 0x000fe20000001888 */
[----:B------:R-:W-:-:S02]  /*125d0*/  FADD.FTZ R5, R252, R5 ;  /* 0x00000005fc057221 */ /* 0x000fc40000010000 */
[----:B------:R-:W-:Y:S02]  /*125e0*/  FADD.FTZ R2, R54, R2 ;  /* 0x0000000236027221 */ /* 0x000fe40000010000 */
        /* <DEDUP_REMOVED lines=73> */
[----:B------:R-:W-:Y:S01]  /*12a80*/  FADD.FTZ R5, R23, R5 ;  /* 0x0000000517057221 */ /* 0x000fe20000010000 */
[----:B------:R-:W-:Y:S01]  /*12a90*/  STL [R1+0x14], R7 ;  /* 0x0000140701007387 */ /* 0x000fe20000100800 */
[----:B------:R-:W-:-:S03]  /*12aa0*/  FADD.FTZ R2, R29, R6 ;  /* 0x000000061d027221 */ /* 0x000fc60000010000 */
[----:B------:R3:W-:Y:S01]  /*12ab0*/  STL [R1+0x18], R0 ;  /* 0x0000180001007387 */ /* 0x0007e20000100800 */
[----:B------:R-:W-:-:S03]  /*12ac0*/  IMAD.MOV.U32 R211, RZ, RZ, c[0x0][0x32c] ;  /* 0x0000cb00ffd37624 */ /* 0x000fc600078e00ff */
[----:B------:R4:W-:Y:S02]  /*12ad0*/  STL [R1+0x1c], R2 ;  /* 0x00001c0201007387 */ /* 0x0009e40000100800 */
[----:B------:R-:W-:Y:S01]  /*12ae0*/  ISETP.GE.AND P3, PT, R211, 0x1, PT ;  /* 0x00000001d300780c */ /* 0x000fe20003f66270 */
[----:B---3--:R-:W-:-:S05]  /*12af0*/  FADD.FTZ R0, R22, R5 ;  /* 0x0000000516007221 */ /* 0x008fca0000010000 */
[----:B------:R1:W-:Y:S01]  /*12b00*/  STL [R1+0x24], R0 ;  /* 0x0000240001007387 */ /* 0x0003e20000100800 */
[----:B------:R-:W-:Y:S01]  /*12b10*/  HMMA.16816.F32 R152, R168, R156, R152 ;  /* 0x0000009ca898723c */ /* 0x000fe20000001898 */
[----:B------:R-:W-:-:S07]  /*12b20*/  IADD3 R230, R245, -0x2, RZ ;  /* 0xfffffffef5e67810 */ /* 0x000fce0007ffe0ff */
[C---:B------:R-:W-:Y:S08]  /*12b30*/  HMMA.16816.F32 R104, R168.reuse, R108, R104 ;  /* 0x0000006ca868723c */ /* 0x040ff00000001868 */
[C---:B------:R-:W-:Y:S08]  /*12b40*/  HMMA.16816.F32 R156, R168.reuse, R158, R16 ;  /* 0x0000009ea89c723c */ /* 0x040ff00000001810 */
[C---:B------:R-:W-:Y:S08]  /*12b50*/  HMMA.16816.F32 R108, R168.reuse, R110, R68 ;  /* 0x0000006ea86c723c */ /* 0x040ff00000001844 */
[C---:B------:R-:W-:Y:S08]  /*12b60*/  HMMA.16816.F32 R116, R168.reuse, R12, R116 ;  /* 0x0000000ca874723c */ /* 0x040ff00000001874 */
[----:B------:R-:W-:Y:S01]  /*12b70*/  HMMA.16816.F32 R168, R168, R14, R72 ;  /* 0x0000000ea8a8723c */ /* 0x000fe20000001848 */
[----:B--2---:R-:W-:-:S04]  /*12b80*/  IADD3 R4, R43, R209, RZ ;  /* 0x000000d12b047210 */ /* 0x004fc80007ffe0ff */
[----:B----4-:R-:W-:Y:S01]  /*12b90*/  IADD3 R2, R4, c[0x0][0x328], RZ ;  /* 0x0000ca0004027a10 */ /* 0x010fe20007ffe0ff */
        /* <DEDUP_REMOVED lines=11> */
.L_x_1171:
[----:B------:R-:W-:-:S13]  /*12c50*/  ISETP.NE.AND P0, PT, R5, 0x1, PT ;  /* 0x000000010500780c */ /* 0x000fda0003f05270 */
[----:B------:R-:W-:-:S05]  /*12c60*/  @P0 IMAD.HI.U32 R4, R0, c[0x0][0x330], RZ ;  /* 0x0000cc0000040a27 */ /* 0x000fca00078e00ff */
[----:B------:R-:W-:-:S05]  /*12c70*/  @P0 SHF.R.U32.HI R0, RZ, c[0x0][0x334], R4 ;  /* 0x0000cd00ff000a19 */ /* 0x000fca0000011604 */
.L_x_1172:
[----:B------:R-:W-:-:S05]  /*12c80*/  IMAD R0, R0, R5, c[0x0][0x32c] ;  /* 0x0000cb0000007624 */ /* 0x000fca00078e0205 */
[----:B------:R-:W-:-:S04]  /*12c90*/  IMNMX R2, R2, R0, PT ;  /* 0x0000000002027217 */ /* 0x000fc80003800200 */
.L_x_1170:
        /* <DEDUP_REMOVED lines=16> */
.L_x_1190:
[----:B------:R-:W-:Y:S04]  /*12da0*/  DEPBAR.LE SB0, 0x0 ;  /* 0x000080000000791a */ /* 0x000fe80000000000 */
[----:B------:R-:W-:Y:S01]  /*12db0*/  BAR.SYNC.DEFER_BLOCKING 0x0 ;  /* 0x0000000000007b1d */ /* 0x000fe20000010000 */
[----:B------:R-:W-:Y:S02]  /*12dc0*/  IMAD.MOV.U32 R200, RZ, RZ, 0x5 ;  /* 0x00000005ffc87424 */ /* 0x000fe400078e00ff */
[----:B------:R-:W-:Y:S02]  /*12dd0*/  IMAD.MOV.U32 R201, RZ, RZ, c[0x0][0x208] ;  /* 0x00008200ffc97624 */ /* 0x000fe400078e00ff */
[----:B------:R-:W-:Y:S03]  /*12de0*/  IMAD.MOV.U32 R131, RZ, RZ, c[0x0][0x208] ;  /* 0x00008200ff837624 */ /* 0x000fe600078e00ff */
[----:B------:R-:W-:Y:S02]  /*12df0*/  SHF.L.U32 R201, R201, 0x5, RZ ;  /* 0x00000005c9c97819 */ /* 0x000fe400000006ff */
[----:B------:R-:W-:Y:S01]  /*12e00*/  SHF.L.U64.HI R131, R131, R200, c[0x0][0x20c] ;  /* 0x0000830083837619 */ /* 0x000fe200000102c8 */
[----:B-----5:R-:W-:Y:S06]  /*12e10*/  LDSM.16.M88.4 R96, [R219+0x6100] ;  /* 0x00610000db60783b */ /* 0x020fec0000000200 */
[----:B------:R-:W2:Y:S06]  /*12e20*/  LDL R126, [R1+0x4] ;  /* 0x00000400017e7983 */ /* 0x000eac0000100800 */
[----:B------:R-:W3:Y:S06]  /*12e30*/  LDSM.16.M88.4 R16, [R212+0x3100] ;  /* 0x00310000d410783b */ /* 0x000eec0000000200 */
[----:B------:R-:W4:Y:S06]  /*12e40*/  LDSM.16.M88.4 R92, [R219+0x8100] ;  /* 0x00810000db5c783b */ /* 0x000f2c0000000200 */
[----:B------:R-:W2:Y:S06]  /*12e50*/  LDL.64 R192, [R1+0x50] ;  /* 0x0000500001c07983 */ /* 0x000eac0000100a00 */
[----:B------:R-:W2:Y:S06]  /*12e60*/  LDL.64 R124, [R1+0x58] ;  /* 0x00005800017c7983 */ /* 0x000eac0000100a00 */
[----:B------:R-:W1:Y:S06]  /*12e70*/  LDSM.16.M88.4 R32, [R212+0x3900] ;  /* 0x00390000d420783b */ /* 0x000e6c0000000200 */
[----:B------:R-:W2:Y:S06]  /*12e80*/  LDL.64 R234, [R1+0x40] ;  /* 0x0000400001ea7983 */ /* 0x000eac0000100a00 */
[----:B------:R-:W1:Y:S01]  /*12e90*/  LDSM.16.M88.4 R48, [R212+0x4100] ;  /* 0x00410000d430783b */ /* 0x000e620000000200 */
[-C--:B---3--:R-:W-:Y:S05]  /*12ea0*/  HMMA.16816.F32 R4, R96, R16.reuse, RZ ;  /* 0x000000106004723c */ /* 0x088fea00000018ff */
[----:B------:R-:W3:Y:S03]  /*12eb0*/  LDL.64 R232, [R1+0x48] ;  /* 0x0000480001e87983 */ /* 0x000ee60000100a00 */
[C---:B----4-:R-:W-:Y:S03]  /*12ec0*/  HMMA.16816.F32 R8, R92.reuse, R16, RZ ;  /* 0x000000105c08723c */ /* 0x050fe600000018ff */
[----:B------:R-:W4:Y:S06]  /*12ed0*/  LDSM.16.M88.4 R64, [R212+0x4900] ;  /* 0x00490000d440783b */ /* 0x000f2c0000000200 */
[----:B------:R-:W4:Y:S01]  /*12ee0*/  LDSM.16.M88.4 R80, [R212+0x5100] ;  /* 0x00510000d450783b */ /* 0x000f220000000200 */
[-C--:B------:R-:W-:Y:S05]  /*12ef0*/  HMMA.16816.F32 R12, R92, R18.reuse, RZ ;  /* 0x000000125c0c723c */ /* 0x080fea00000018ff */
[----:B------:R-:W4:Y:S03]  /*12f00*/  LDSM.16.M88.4 R172, [R212+0x5900] ;  /* 0x00590000d4ac783b */ /* 0x000f260000000200 */
[C---:B------:R-:W-:Y:S03]  /*12f10*/  HMMA.16816.F32 R16, R96.reuse, R18, RZ ;  /* 0x000000126010723c */ /* 0x040fe600000018ff */
[----:B------:R-:W-:Y:S05]  /*12f20*/  LDSM.16.M88.4 R176, [R222+0x6100] ;  /* 0x00610000deb0783b */ /* 0x000fea0000000200 */
[-C--:B-1----:R-:W-:Y:S01]  /*12f30*/  HMMA.16816.F32 R20, R96, R32.reuse, RZ ;  /* 0x000000206014723c */ /* 0x082fe200000018ff */
[----:B------:R-:W1:Y:S06]  /*12f40*/  LDSM.16.M88.4 R180, [R223] ;  /* 0x00000000dfb4783b */ /* 0x000e6c0000000200 */
[----:B------:R-:W1:Y:S01]  /*12f50*/  LDSM.16.M88.4 R184, [R222+0x8100] ;  /* 0x00810000deb8783b */ /* 0x000e620000000200 */
[C---:B------:R-:W-:Y:S05]  /*12f60*/  HMMA.16816.F32 R24, R92.reuse, R32, RZ ;  /* 0x000000205c18723c */ /* 0x040fea00000018ff */
[----:B------:R-:W1:Y:S03]  /*12f70*/  LDSM.16.M88.4 R188, [R228] ;  /* 0x00000000e4bc783b */ /* 0x000e660000000200 */
[-C--:B------:R-:W-:Y:S08]  /*12f80*/  HMMA.16816.F32 R28, R92, R34.reuse, RZ ;  /* 0x000000225c1c723c */ /* 0x080ff000000018ff */
[C---:B------:R-:W-:Y:S08]  /*12f90*/  HMMA.16816.F32 R32, R96.reuse, R34, RZ ;  /* 0x000000226020723c */ /* 0x040ff000000018ff */
[-C--:B------:R-:W-:Y:S08]  /*12fa0*/  HMMA.16816.F32 R36, R96, R48.reuse, RZ ;  /* 0x000000306024723c */ /* 0x080ff000000018ff */
[C---:B------:R-:W-:Y:S08]  /*12fb0*/  HMMA.16816.F32 R40, R92.reuse, R48, RZ ;  /* 0x000000305c28723c */ /* 0x040ff000000018ff */
        /* <DEDUP_REMOVED lines=14> */
[----:B------:R-:W4:Y:S07]  /*130a0*/  LDSM.16.M88.4 R172, [R227] ;  /* 0x00000000e3ac783b */ /* 0x000f2e0000000200 */
        /* <DEDUP_REMOVED lines=9> */
[----:B------:R-:W2:Y:S03]  /*13140*/  LDSM.16.M88.4 R188, [R225] ;  /* 0x00000000e1bc783b */ /* 0x000ea60000000200 */
[----:B--2---:R-:W-:Y:S04]  /*13150*/  ISETP.GT.AND P0, PT, R126, R230, PT ;  /* 0x000000e67e00720c */ /* 0x004fe80003f04270 */
[-C--:B----4-:R-:W-:Y:S08]  /*13160*/  HMMA.16816.F32 R36, R176, R172.reuse, R36 ;  /* 0x000000acb024723c */ /* 0x090ff00000001824 */
[C---:B------:R-:W-:Y:S04]  /*13170*/  HMMA.16816.F32 R40, R184.reuse, R172, R40 ;  /* 0x000000acb828723c */ /* 0x040fe80000001828 */
[----:B------:R-:W-:Y:S01]  /*13180*/  @!P0 SHF.R.S32.HI R0, RZ, 0x1f, R230 ;  /* 0x0000001fff008819 */ /* 0x000fe200000114e6 */
[----:B------:R-:W-:Y:S03]  /*13190*/  @!P0 IMAD.WIDE.U32 R2, R230, c[0x0][0x208], RZ ;  /* 0x00008200e6028a25 */ /* 0x000fe600078e00ff */
[-C--:B------:R-:W-:Y:S04]  /*131a0*/  HMMA.16816.F32 R44, R184, R174.reuse, R44 ;  /* 0x000000aeb82c723c */ /* 0x080fe8000000182c */
[----:B------:R-:W-:Y:S02]  /*131b0*/  @!P0 IMAD R0, R0, c[0x0][0x208], RZ ;  /* 0x0000820000008a24 */ /* 0x000fe400078e02ff */
[----:B------:R-:W-:Y:S02]  /*131c0*/  @!P0 IMAD.MOV.U32 R125, RZ, RZ, R193 ;  /* 0x000000ffff7d8224 */ /* 0x000fe400078e00c1 */
[C---:B------:R-:W-:Y:S01]  /*131d0*/  HMMA.16816.F32 R48, R176.reuse, R174, R48 ;  /* 0x000000aeb030723c */ /* 0x040fe20000001830 */
[----:B------:R-:W2:Y:S03]  /*131e0*/  LDSM.16.M88.4 R192, [R224] ;  /* 0x00000000e0c0783b */ /* 0x000ea60000000200 */
[----:B------:R-:W-:Y:S02]  /*131f0*/  @!P0 IMAD R0, R230, c[0x0][0x20c], R0 ;  /* 0x00008300e6008a24 */ /* 0x000fe400078e0200 */
[----:B------:R-:W-:Y:S02]  /*13200*/  @!P0 IMAD.WIDE.U32 R124, R2, 0x60, R124 ;  /* 0x00000060027c8825 */ /* 0x000fe400078e007c */
[-C--:B-1----:R-:W-:Y:S04]  /*13210*/  HMMA.16816.F32 R52, R176, R180.reuse, R52 ;  /* 0x000000b4b034723c */ /* 0x082fe80000001834 */
[----:B------:R-:W-:Y:S01]  /*13220*/  @!P0 IMAD.IADD R0, R3, 0x1, R0 ;  /* 0x0000000103008824 */ /* 0x000fe200078e0200 */
[----:B------:R-:W-:Y:S03]  /*13230*/  @!P0 LEA R2, P1, R124, c[0x0][0x1f8], 0x1 ;  /* 0x00007e007c028a11 */ /* 0x000fe600078208ff */
[C---:B------:R-:W-:Y:S04]  /*13240*/  HMMA.16816.F32 R56, R184.reuse, R180, R56 ;  /* 0x000000b4b838723c */ /* 0x040fe80000001838 */
[----:B------:R-:W-:Y:S01]  /*13250*/  @!P0 IMAD R0, R0, 0x60, RZ ;  /* 0x0000006000008824 */ /* 0x000fe200078e02ff */
[-C--:B------:R-:W-:Y:S02]  /*13260*/  @!P0 IADD3 R198, P2, R2, R201.reuse, RZ ;  /* 0x000000c902c68210 */ /* 0x080fe40007f5e0ff */
[----:B---3--:R-:W-:Y:S01]  /*13270*/  MOV R233, 0x5 ;  /* 0x0000000500e97802 */ /* 0x008fe20000000f00 */
[-C--:B------:R-:W-:Y:S04]  /*13280*/  HMMA.16816.F32 R60, R184, R182.reuse, R60 ;  /* 0x000000b6b83c723c */ /* 0x080fe8000000183c */
[----:B------:R-:W-:Y:S04]  /*13290*/  @!P0 IMAD.IADD R0, R125, 0x1, R0 ;  /* 0x000000017d008824 */ /* 0x000fe800078e0200 */
[C---:B------:R-:W-:Y:S04]  /*132a0*/  HMMA.16816.F32 R64, R176.reuse, R182, R64 ;  /* 0x000000b6b040723c */ /* 0x040fe80000001840 */
[----:B------:R-:W-:Y:S02]  /*132b0*/  @!P0 LEA.HI.X R3, R124, c[0x0][0x1fc], R0, 0x1, P1 ;  /* 0x00007f007c038a11 */ /* 0x000fe400008f0c00 */
[----:B------:R-:W-:Y:S02]  /*132c0*/  @!P0 IADD3 R196, P1, R198, R201, RZ ;  /* 0x000000c9c6c48210 */ /* 0x000fe40007f3e0ff */
[-C--:B------:R-:W-:Y:S01]  /*132d0*/  HMMA.16816.F32 R68, R176, R188.reuse, R68 ;  /* 0x000000bcb044723c */ /* 0x080fe20000001844 */
[----:B------:R-:W-:Y:S01]  /*132e0*/  @!PT LDS RZ, [RZ] ;  /* 0x00000000fffff984 */ /* 0x000fe20000000800 */
[----:B------:R-:W-:Y:S01]  /*132f0*/  @!PT LDS RZ, [RZ] ;  /* 0x00000000fffff984 */ /* 0x000fe20000000800 */
[----:B------:R-:W-:Y:S01]  /*13300*/  @!PT LDS RZ, [RZ] ;  /* 0x00000000fffff984 */ /* 0x000fe20000000800 */
[----:B------:R1:W-:Y:S03]  /*13310*/  @!P0 LDGSTS.E.BYPASS.LTC128B.128 [R231+0x100], [R2.64], !P5 ;  /* 0x0010000002e78fae */ /* 0x0003e6000e901d48 */
[----:B------:R-:W-:Y:S02]  /*13320*/  @!P0 IADD3.X R199, R3, R131, RZ, P2, !PT ;  /* 0x0000008303c78210 */ /* 0x000fe400017fe4ff */
[-C--:B------:R-:W-:Y:S02]  /*13330*/  @!P0 IADD3 R124, P3, R196, R201.reuse, RZ ;  /* 0x000000c9c47c8210 */ /* 0x080fe40007f7e0ff */
[C---:B------:R-:W-:Y:S01]  /*13340*/  HMMA.16816.F32 R72, R184.reuse, R188, R72 ;  /* 0x000000bcb848723c */ /* 0x040fe20000001848 */
[----:B------:R3:W-:Y:S03]  /*13350*/  @!P0 LDGSTS.E.BYPASS.LTC128B.128 [R231+0x900], [R198.64], !P5 ;  /* 0x00900000c6e78fae */ /* 0x0007e6000e901d48 */
[--C-:B------:R-:W-:Y:S04]  /*13360*/  @!P0 IMAD.X R197, R199, 0x1, R131.reuse, P1 ;  /* 0x00000001c7c58824 */ /* 0x100fe800008e0683 */
[-C--:B------:R-:W-:Y:S01]  /*13370*/  HMMA.16816.F32 R76, R184, R190.reuse, R76 ;  /* 0x000000beb84c723c */ /* 0x080fe2000000184c */
[----:B------:R3:W-:Y:S03]  /*13380*/  @!P0 LDGSTS.E.BYPASS.LTC128B.128 [R231+0x1100], [R196.64], !P5 ;  /* 0x01100000c4e78fae */ /* 0x0007e6000e901d48 */
[--C-:B------:R-:W-:Y:S04]  /*13390*/  @!P0 IMAD.X R125, R197, 0x1, R131.reuse, P3 ;  /* 0x00000001c57d8824 */ /* 0x100fe800018e0683 */
[C---:B------:R-:W-:Y:S01]  /*133a0*/  HMMA.16816.F32 R80, R176.reuse, R190, R80 ;  /* 0x000000beb050723c */ /* 0x040fe20000001850 */
[----:B------:R4:W-:Y:S03]  /*133b0*/  @!P0 LDGSTS.E.BYPASS.LTC128B.128 [R231+0x1900], [R124.64], !P5 ;  /* 0x019000007ce78fae */ /* 0x0009e6000e901d48 */
[-C--:B-1----:R-:W-:Y:S04]  /*133c0*/  @!P0 IADD3 R2, P2, R124, R201.reuse, RZ ;  /* 0x000000c97c028210 */ /* 0x082fe80007f5e0ff */
[-C--:B--2---:R-:W-:Y:S04]  /*133d0*/  HMMA.16816.F32 R84, R176, R192.reuse, R84 ;  /* 0x000000c0b054723c */ /* 0x084fe80000001854 */
[----:B------:R-:W-:Y:S01]  /*133e0*/  @!P0 IMAD.X R3, R125, 0x1, R131, P2 ;  /* 0x000000017d038824 */ /* 0x000fe200010e0683 */
[----:B------:R-:W-:Y:S03]  /*133f0*/  @!P0 IADD3 R172, P1, R2, R201, RZ ;  /* 0x000000c902ac8210 */ /* 0x000fe60007f3e0ff */
[C---:B------:R-:W-:Y:S01]  /*13400*/  HMMA.16816.F32 R88, R184.reuse, R192, R88 ;  /* 0x000000c0b858723c */ /* 0x040fe20000001858 */
[----:B------:R1:W-:Y:S03]  /*13410*/  @!P0 LDGSTS.E.BYPASS.LTC128B.128 [R231+0x2100], [R2.64], !P5 ;  /* 0x0210000002e78fae */ /* 0x0003e6000e901d48 */
[----:B------:R-:W-:Y:S03]  /*13420*/  @!P0 IADD3.X R173, R3, R131, RZ, P1, !PT ;  /* 0x0000008303ad8210 */ /* 0x000fe60000ffe4ff */
[----:B------:R-:W2:Y:S01]  /*13430*/  LDL R131, [R1+0x38] ;  /* 0x0000380001837983 */ /* 0x000ea20000100800 */
[-C--:B------:R-:W-:Y:S05]  /*13440*/  HMMA.16816.F32 R92, R184, R194.reuse, R92 ;  /* 0x000000c2b85c723c */ /* 0x080fea000000185c */
[----:B------:R1:W-:Y:S01]  /*13450*/  @!P0 LDGSTS.E.BYPASS.LTC128B.128 [R231+0x2900], [R172.64], !P5 ;  /* 0x02900000ace78fae */ /* 0x0003e2000e901d48 */
[C---:B------:R-:W-:Y:S02]  /*13460*/  ISETP.GT.AND P0, PT, R230.reuse, R126, PT ;  /* 0x0000007ee600720c */ /* 0x040fe40003f04270 */
[----:B------:R-:W-:Y:S03]  /*13470*/  HMMA.16816.F32 R96, R176, R194, R96 ;  /* 0x000000c2b060723c */ /* 0x000fe60000001860 */
[----:B---3--:R-:W-:Y:S06]  /*13480*/  LDSM.16.M88.4 R196, [R220+0x6100] ;  /* 0x00610000dcc4783b */ /* 0x008fec0000000200 */
[----:B------:R-:W3:Y:S03]  /*13490*/  LDSM.16.M88.4 R200, [R218+0x3100] ;  /* 0x00310000dac8783b */ /* 0x000ee60000000200 */
[----:B------:R-:W-:Y:S01]  /*134a0*/  @P0 IADD3 R0, R230, -0x1, RZ ;  /* 0xffffffffe6000810 */ /* 0x000fe20007ffe0ff */
[----:B----4-:R-:W-:Y:S02]  /*134b0*/  @P0 IMAD.MOV.U32 R125, RZ, RZ, R235 ;  /* 0x000000ffff7d0224 */ /* 0x010fe400078e00eb */
[----:B------:R-:W4:Y:S01]  /*134c0*/  LDSM.16.M88.4 R204, [R220+0x8100] ;  /* 0x00810000dccc783b */ /* 0x000f220000000200 */
[----:B-1----:R-:W-:Y:S01]  /*134d0*/  @P0 SHF.R.S32.HI R2, RZ, 0x1f, R0 ;  /* 0x0000001fff020819 */ /* 0x002fe20000011400 */
[----:B------:R-:W-:Y:S04]  /*134e0*/  IMAD.MOV.U32 R235, RZ, RZ, c[0x0][0x32c] ;  /* 0x0000cb00ffeb7624 */ /* 0x000fe800078e00ff */
[----:B------:R-:W0:Y:S01]  /*134f0*/  LDGDEPBAR ;  /* 0x00000000000079af */ /* 0x000e220000000000 */
[----:B------:R-:W-:Y:S02]  /*13500*/  @P0 IMAD R124, R2, c[0x0][0x1e0], RZ ;  /* 0x00007800027c0a24 */ /* 0x000fe400078e02ff */
[C---:B------:R-:W-:Y:S03]  /*13510*/  @P0 IMAD.WIDE.U32 R2, R0.reuse, c[0x0][0x1e0], RZ ;  /* 0x0000780000020a25 */ /* 0x040fe600078e00ff */
[----:B------:R-:W1:Y:S01]  /*13520*/  LDSM.16.M88.4 R172, [R218+0x3900] ;  /* 0x00390000daac783b */ /* 0x000e620000000200 */
[----:B------:R-:W-:Y:S04]  /*13530*/  @P0 IMAD R124, R0, c[0x0][0x1e4], R124 ;  /* 0x00007900007c0a24 */ /* 0x000fe800078e027c */
[----:B------:R-:W-:Y:S01]  /*13540*/  @P0 IMAD.IADD R0, R3, 0x1, R124 ;  /* 0x0000000103000824 */ /* 0x000fe200078e027c */
[----:B------:R-:W1:Y:S01]  /*13550*/  LDSM.16.M88.4 R180, [R218+0x4100] ;  /* 0x00410000dab4783b */ /* 0x000e620000000200 */
[----:B------:R-:W-:Y:S01]  /*13560*/  @P0 IMAD.MOV.U32 R124, RZ, RZ, R232 ;  /* 0x000000ffff7c0224 */ /* 0x000fe200078e00e8 */
[----:B------:R-:W-:Y:S01]  /*13570*/  MOV R232, c[0x0][0x1e0] ;  /* 0x0000780000e87a02 */ /* 0x000fe20000000f00 */
[----:B------:R-:W-:Y:S02]  /*13580*/  @P0 IMAD R0, R0, 0x60, RZ ;  /* 0x0000006000000824 */ /* 0x000fe400078e02ff */
[----:B------:R-:W-:Y:S01]  /*13590*/  @P0 IMAD.WIDE.U32 R124, R2, 0x60, R124 ;  /* 0x00000060027c0825 */ /* 0x000fe200078e007c */
[----:B------:R-:W1:Y:S03]  /*135a0*/  LDSM.16.M88.4 R184, [R218+0x4900] ;  /* 0x00490000dab8783b */ /* 0x000e660000000200 */
[----:B------:R-:W-:Y:S01]  /*135b0*/  @P0 IMAD.IADD R0, R125, 0x1, R0 ;  /* 0x000000017d000824 */ /* 0x000fe200078e0200 */
[----:B------:R-:W-:Y:S01]  /*135c0*/  @P0 LEA R2, P1, R124, c[0x0][0x1c8], 0x1 ;  /* 0x000072007c020a11 */ /* 0x000fe200078208ff */
[----:B------:R-:W-:Y:S01]  /*135d0*/  @P0 IMAD.SHL.U32 R126, R232, 0x20, RZ ;  /* 0x00000020e87e0824 */ /* 0x000fe200078e00ff */
[----:B------:R-:W1:Y:S02]  /*135e0*/  LDSM.16.M88.4 R176, [R218+0x5100] ;  /* 0x00510000dab0783b */ /* 0x000e640000000200 */
[----:B------:R-:W-:Y:S01]  /*135f0*/  @P0 LEA.HI.X R3, R124, c[0x0][0x1cc], R0, 0x1, P1 ;  /* 0x000073007c030a11 */ /* 0x000fe200008f0c00 */
[-C--:B---3--:R-:W-:Y:S03]  /*13600*/  HMMA.16816.F32 R4, R196, R200.reuse, R4 ;  /* 0x000000c8c404723c */ /* 0x088fe60000001804 */
[----:B------:R-:W-:Y:S02]  /*13610*/  LDSM.16.M88.4 R188, [R221+0x6100] ;  /* 0x00610000ddbc783b */ /* 0x000fe40000000200 */
[----:B------:R-:W-:Y:S03]  /*13620*/  @P0 SHF.L.U64.HI R0, R232, R233, c[0x0][0x1e4] ;  /* 0x00007900e8000619 */ /* 0x000fe600000102e9 */
[C---:B----4-:R-:W-:Y:S01]  /*13630*/  HMMA.16816.F32 R8, R204.reuse, R200, R8 ;  /* 0x000000c8cc08723c */ /* 0x050fe20000001808 */
[----:B------:R-:W-:Y:S06]  /*13640*/  LDSM.16.M88.4 R192, [R217] ;  /* 0x00000000d9c0783b */ /* 0x000fec0000000200 */
        /* <DEDUP_REMOVED lines=35> */
[-C--:B---3--:R-:W-:Y:S08]  /*13880*/  HMMA.16816.F32 R20, R188, R180.reuse, R20 ;  /* 0x000000b4bc14723c */ /* 0x088ff00000001814 */
[C---:B------:R-:W-:Y:S07]  /*13890*/  HMMA.16816.F32 R24, R200.reuse, R180, R24 ;  /* 0x000000b4c818723c */ /* 0x040fee0000001818 */
[----:B------:R-:W-:Y:S01]  /*138a0*/  @P0 IADD3 R180, P1, R126, R2, RZ ;  /* 0x000000027eb40210 */ /* 0x000fe20007f3e0ff */
[-C--:B------:R-:W-:Y:S04]  /*138b0*/  HMMA.16816.F32 R28, R200, R182.reuse, R28 ;  /* 0x000000b6c81c723c */ /* 0x080fe8000000181c */
[----:B------:R-:W-:Y:S04]  /*138c0*/  @P0 IMAD.X R181, R0, 0x1, R3, P1 ;  /* 0x0000000100b50824 */ /* 0x000fe800008e0603 */
[C---:B------:R-:W-:Y:S01]  /*138d0*/  HMMA.16816.F32 R32, R188.reuse, R182, R32 ;  /* 0x000000b6bc20723c */ /* 0x040fe20000001820 */
[----:B------:R-:W3:Y:S06]  /*138e0*/  LDL R182, [R1+0x30] ;  /* 0x0000300001b67983 */ /* 0x000eec0000100800 */
[----:B------:R-:W-:Y:S01]  /*138f0*/  @!PT LDS RZ, [RZ] ;  /* 0x00000000fffff984 */ /* 0x000fe20000000800 */
[----:B------:R-:W-:Y:S01]  /*13900*/  @!PT LDS RZ, [RZ] ;  /* 0x00000000fffff984 */ /* 0x000fe20000000800 */
[----:B------:R-:W-:Y:S01]  /*13910*/  @!PT LDS RZ, [RZ] ;  /* 0x00000000fffff984 */ /* 0x000fe20000000800 */
[----:B------:R1:W-:Y:S01]  /*13920*/  @P0 LDGSTS.E.BYPASS.LTC128B.128 [R231+0x3100], [R2.64], !P5 ;  /* 0x0310000002e70fae */ /* 0x0003e2000e901d48 */
[-C--:B------:R-:W-:Y:S01]  /*13930*/  HMMA.16816.F32 R36, R188, R208.reuse, R36 ;  /* 0x000000d0bc24723c */ /* 0x080fe20000001824 */
[----:B------:R-:W-:Y:S04]  /*13940*/  IMAD.MOV.U32 R183, RZ, RZ, c[0x0][0x2c4] ;  /* 0x0000b100ffb77624 */ /* 0x000fe800078e00ff */
[----:B------:R1:W-:Y:S01]  /*13950*/  @P0 LDGSTS.E.BYPASS.LTC128B.128 [R231+0x3900], [R180.64], !P5 ;  /* 0x03900000b4e70fae */ /* 0x0003e2000e901d48 */
[----:B------:R-:W-:Y:S02]  /*13960*/  ISETP.NE.AND P4, PT, R183, 0x1, PT ;  /* 0x00000001b700780c */ /* 0x000fe40003f85270 */
[C---:B------:R-:W-:Y:S03]  /*13970*/  HMMA.16816.F32 R40, R200.reuse, R208, R40 ;  /* 0x000000d0c828723c */ /* 0x040fe60000001828 */
[----:B------:R-:W2:Y:S05]  /*13980*/  LDL R209, [R1+0x2c] ;  /* 0x00002c0001d17983 */ /* 0x000eaa0000100800 */
[-C--:B------:R-:W-:Y:S08]  /*13990*/  HMMA.16816.F32 R44, R200, R210.reuse, R44 ;  /* 0x000000d2c82c723c */ /* 0x080ff0000000182c */
[C---:B------:R-:W-:Y:S01]  /*139a0*/  HMMA.16816.F32 R48, R188.reuse, R210, R48 ;  /* 0x000000d2bc30723c */ /* 0x040fe20000001830 */
[----:B------:R-:W2:Y:S07]  /*139b0*/  LDL R211, [R1+0x28] ;  /* 0x0000280001d37983 */ /* 0x000eae0000100800 */
[-C--:B----4-:R-:W-:Y:S08]  /*139c0*/  HMMA.16816.F32 R52, R188, R184.reuse, R52 ;  /* 0x000000b8bc34723c */ /* 0x090ff00000001834 */
[C---:B------:R-:W-:Y:S08]  /*139d0*/  HMMA.16816.F32 R56, R200.reuse, R184, R56 ;  /* 0x000000b8c838723c */ /* 0x040ff00000001838 */
[-C--:B------:R-:W-:Y:S08]  /*139e0*/  HMMA.16816.F32 R60, R200, R186.reuse, R60 ;  /* 0x000000bac83c723c */ /* 0x080ff0000000183c */
[C---:B------:R-:W-:Y:S08]  /*139f0*/  HMMA.16816.F32 R64, R188.reuse, R186, R64 ;  /* 0x000000babc40723c */ /* 0x040ff00000001840 */
[-C--:B-1----:R-:W-:Y:S08]  /*13a00*/  HMMA.16816.F32 R68, R188, R172.reuse, R68 ;  /* 0x000000acbc44723c */ /* 0x082ff00000001844 */
[C---:B------:R-:W-:Y:S01]  /*13a10*/  HMMA.16816.F32 R72, R200.reuse, R172, R72 ;  /* 0x000000acc848723c */ /* 0x040fe20000001848 */
[----:B------:R1:W4:Y:S07]  /*13a20*/  LDL R173, [R1+0x60] ;  /* 0x0000600001ad7983 */ /* 0x00032e0000100800 */
[-C--:B------:R-:W-:Y:S08]  /*13a30*/  HMMA.16816.F32 R76, R200, R174.reuse, R76 ;  /* 0x000000aec84c723c */ /* 0x080ff0000000184c */
[C---:B------:R-:W-:Y:S07]  /*13a40*/  HMMA.16816.F32 R80, R188.reuse, R174, R80 ;  /* 0x000000aebc50723c */ /* 0x040fee0000001850 */
[----:B------:R-:W-:Y:S01]  /*13a50*/  @P0 IADD3 R174, P2, R126, R180, RZ ;  /* 0x000000b47eae0210 */ /* 0x000fe20007f5e0ff */
[-C--:B------:R-:W-:Y:S04]  /*13a60*/  HMMA.16816.F32 R84, R188, R176.reuse, R84 ;  /* 0x000000b0bc54723c */ /* 0x080fe80000001854 */
[----:B------:R-:W-:Y:S02]  /*13a70*/  @P0 IADD3.X R175, R0, R181, RZ, P2, !PT ;  /* 0x000000b500af0210 */ /* 0x000fe400017fe4ff */
[----:B------:R-:W-:Y:S02]  /*13a80*/  @P0 IADD3 R124, P1, R126, R174, RZ ;  /* 0x000000ae7e7c0210 */ /* 0x000fe40007f3e0ff */
[C---:B------:R-:W-:Y:S01]  /*13a90*/  HMMA.16816.F32 R88, R200.reuse, R176, R88 ;  /* 0x000000b0c858723c */ /* 0x040fe20000001858 */
[----:B------:R1:W-:Y:S03]  /*13aa0*/  @P0 LDGSTS.E.BYPASS.LTC128B.128 [R231+0x4100], [R174.64], !P5 ;  /* 0x04100000aee70fae */ /* 0x0003e6000e901d48 */
[----:B------:R-:W-:Y:S01]  /*13ab0*/  @P0 IMAD.X R125, R0, 0x1, R175, P1 ;  /* 0x00000001007d0824 */ /* 0x000fe200008e06af */
[----:B------:R-:W-:Y:S03]  /*13ac0*/  @P0 IADD3 R2, P2, R126, R124, RZ ;  /* 0x0000007c7e020210 */ /* 0x000fe60007f5e0ff */
[-C--:B------:R-:W-:Y:S01]  /*13ad0*/  HMMA.16816.F32 R92, R200, R178.reuse, R92 ;  /* 0x000000b2c85c723c */ /* 0x080fe2000000185c */
[----:B------:R1:W-:Y:S03]  /*13ae0*/  @P0 LDGSTS.E.BYPASS.LTC128B.128 [R231+0x4900], [R124.64], !P5 ;  /* 0x049000007ce70fae */ /* 0x0003e6000e901d48 */
[----:B------:R-:W-:Y:S02]  /*13af0*/  @P0 IADD3.X R3, R0, R125, RZ, P2, !PT ;  /* 0x0000007d00030210 */ /* 0x000fe400017fe4ff */
[----:B------:R-:W-:Y:S02]  /*13b00*/  @P0 IADD3 R176, P1, R126, R2, RZ ;  /* 0x000000027eb00210 */ /* 0x000fe40007f3e0ff */
[----:B------:R-:W-:Y:S01]  /*13b10*/  HMMA.16816.F32 R96, R188, R178, R96 ;  /* 0x000000b2bc60723c */ /* 0x000fe20000001860 */
[----:B------:R1:W-:Y:S03]  /*13b20*/  @P0 LDGSTS.E.BYPASS.LTC128B.128 [R231+0x5100], [R2.64], !P5 ;  /* 0x0510000002e70fae */ /* 0x0003e6000e901d48 */
[----:B------:R-:W-:Y:S02]  /*13b30*/  @P0 IMAD.X R177, R0, 0x1, R3, P1 ;  /* 0x0000000100b10824 */ /* 0x000fe400008e0603 */
[----:B------:R-:W-:Y:S03]  /*13b40*/  IMAD R0, R230, -0x60, RZ ;  /* 0xffffffa0e6007824 */ /* 0x000fe600078e02ff */
[----:B------:R3:W-:Y:S06]  /*13b50*/  @P0 LDGSTS.E.BYPASS.LTC128B.128 [R231+0x5900], [R176.64], !P5 ;  /* 0x05900000b0e70fae */ /* 0x0007ec000e901d48 */
[----:B------:R-:W0:Y:S01]  /*13b60*/  LDGDEPBAR ;  /* 0x00000000000079af */ /* 0x000e220000000000 */
[----:B---3--:R-:W-:Y:S04]  /*13b70*/  IADD3 R177, -R182, 0x1, R0 ;  /* 0x00000001b6b17810 */ /* 0x008fe80007ffe100 */
[----:B--2---:R-:W-:Y:S04]  /*13b80*/  IADD3 R176, -R209, R177, R211 ;  /* 0x000000b1d1b07210 */ /* 0x004fe80007ffe1d3 */
[C---:B-1----:R-:W-:Y:S02]  /*13b90*/  IADD3 R175, R176.reuse, UR7, RZ ;  /* 0x00000007b0af7c10 */ /* 0x042fe4000fffe0ff */
[----:B------:R-:W-:Y:S01]  /*13ba0*/  IADD3 R174, R176, c[0x0][0x328], RZ ;  /* 0x0000ca00b0ae7a10 */ /* 0x000fe20007ffe0ff */
[----:B----4-:R-:W-:Y:S01]  /*13bb0*/  @P4 IMAD.MOV.U32 R173, RZ, RZ, R131 ;  /* 0x000000ffffad4224 */ /* 0x010fe200078e0083 */
[----:B------:R-:W-:Y:S04]  /*13bc0*/  ISETP.GE.AND P4, PT, R235, 0x1, PT ;  /* 0x00000001eb00780c */ /* 0x000fe80003f86270 */
[----:B------:R-:W1:Y:S02]  /*13bd0*/  SHFL.IDX PT, R126, R173, RZ, 0x1c1f ;  /* 0x001c1fffad7e7589 */ /* 0x000e6400000e0000 */
[----:B-1----:R-:W-:Y:S01]  /*13be0*/  IADD3 R131, R174, R126, RZ ;  /* 0x0000007eae837210 */ /* 0x002fe20007ffe0ff */
[----:B------:R-:W-:Y:S06]  /*13bf0*/  IMAD.IADD R2, R126, 0x1, R175 ;  /* 0x000000017e027824 */ /* 0x000fec00078e02af */
        /* <DEDUP_REMOVED lines=14> */
.L_x_1176:
[----:B------:R-:W-:Y:S04]  /*13ce0*/  MOV R124, c[0x0][0x32c] ;  /* 0x0000cb00007c7a02 */ /* 0x000fe80000000f00 */
[----:B------:R-:W-:Y:S11]  /*13cf0*/  ISETP.NE.AND P0, PT, R124, 0x1, PT ;  /* 0x000000017c00780c */ /* 0x000ff60003f05270 */
[----:B------:R-:W-:Y:S02]  /*13d00*/  @!UPT UIADD3 URZ, URZ, URZ, URZ ;  /* 0x0000003f3f3ff290 */ /* 0x000fe4000fffe03f */
[----:B------:R-:W-:Y:S05]  /*13d10*/  @P0 IMAD.HI.U32 R124, R3, c[0x0][0x330], RZ ;  /* 0x0000cc00037c0a27 */ /* 0x000fea00078e00ff */
[----:B------:R-:W-:Y:S02]  /*13d20*/  @P0 SHF.R.U32.HI R3, RZ, c[0x0][0x334], R124 ;  /* 0x0000cd00ff030a19 */ /* 0x000fe4000001167c */
.L_x_1177:
[----:B------:R-:W-:Y:S05]  /*13d30*/  BSYNC B0 ;  /* 0x0000000000007941 */ /* 0x000fea0003800000 */
.L_x_1175:
[----:B------:R-:W-:Y:S04]  /*13d40*/  IMAD.IADD R124, R0, 0x1, -R182 ;  /* 0x00000001007c7824 */ /* 0x000fe800078e0ab6 */
[----:B------:R-:W-:Y:S05]  /*13d50*/  IMAD R3, R3, c[0x0][0x32c], R124 ;  /* 0x0000cb0003037a24 */ /* 0x000fea00078e027c */
[----:B------:R-:W-:Y:S02]  /*13d60*/  IADD3 R124, R3, c[0x0][0x32c], RZ ;  /* 0x0000cb00037c7a10 */ /* 0x000fe40007ffe0ff */
[----:B------:R-:W-:Y:S02]  /*13d70*/  IMNMX R2, R2, R3, !PT ;  /* 0x0000000302027217 */ /* 0x000fe40007800200 */
[----:B------:R-:W-:Y:S02]  /*13d80*/  IMNMX R131, R131, R124, PT ;  /* 0x0000007c83837217 */ /* 0x000fe40003800200 */
.L_x_1174:
[----:B------:R-:W1:Y:S02]  /*13d90*/  SHFL.IDX PT, R3, R173, 0x1, 0x1c1f ;  /* 0x003c1f00ad037f89 */ /* 0x000e6400000e0000 */
[-C--:B-1----:R-:W-:Y:S02]  /*13da0*/  IADD3 R126, R174, R3.reuse, RZ ;  /* 0x00000003ae7e7210 */ /* 0x082fe40007ffe0ff */
[----:B------:R-:W-:Y:S01]  /*13db0*/  IADD3 R124, R175, R3, RZ ;  /* 0x00000003af7c7210 */ /* 0x000fe20007ffe0ff */
        /* <DEDUP_REMOVED lines=14> */
.L_x_1180:
[----:B------:R-:W-:Y:S04]  /*13ea0*/  MOV R125, c[0x0][0x32c] ;  /* 0x0000cb00007d7a02 */ /* 0x000fe80000000f00 */
[----:B------:R-:W-:Y:S11]  /*13eb0*/  ISETP.NE.AND P0, PT, R125, 0x1, PT ;  /* 0x000000017d00780c */ /* 0x000ff60003f05270 */
[----:B------:R-:W-:Y:S02]  /*13ec0*/  @!UPT UIADD3 URZ, URZ, URZ, URZ ;  /* 0x0000003f3f3ff290 */ /* 0x000fe4000fffe03f */
[----:B------:R-:W-:Y:S05]  /*13ed0*/  @P0 IMAD.HI.U32 R125, R3, c[0x0][0x330], RZ ;  /* 0x0000cc00037d0a27 */ /* 0x000fea00078e00ff */
[----:B------:R-:W-:Y:S02]  /*13ee0*/  @P0 SHF.R.U32.HI R3, RZ, c[0x0][0x334], R125 ;  /* 0x0000cd00ff030a19 */ /* 0x000fe4000001167d */
.L_x_1181:
[----:B------:R-:W-:Y:S05]  /*13ef0*/  BSYNC B0 ;  /* 0x0000000000007941 */ /* 0x000fea0003800000 */
.L_x_1179:
[----:B------:R-:W-:Y:S04]  /*13f00*/  IMAD.IADD R125, R0, 0x1, -R182 ;  /* 0x00000001007d7824 */ /* 0x000fe800078e0ab6 */
[----:B------:R-:W-:Y:S05]  /*13f10*/  IMAD R3, R3, c[0x0][0x32c], R125 ;  /* 0x0000cb0003037a24 */ /* 0x000fea00078e027d */
[----:B------:R-:W-:Y:S02]  /*13f20*/  IADD3 R125, R3, c[0x0][0x32c], RZ ;  /* 0x0000cb00037d7a10 */ /* 0x000fe40007ffe0ff */
[----:B------:R-:W-:Y:S02]  /*13f30*/  IMNMX R124, R124, R3, !PT ;  /* 0x000000037c7c7217 */ /* 0x000fe40007800200 */
[----:B------:R-:W-:Y:S02]  /*13f40*/  IMNMX R126, R126, R125, PT ;  /* 0x0000007d7e7e7217 */ /* 0x000fe40003800200 */
.L_x_1178:
        /* <DEDUP_REMOVED lines=17> */
.L_x_1184:
[----:B------:R-:W-:Y:S04]  /*14060*/  MOV R178, c[0x0][0x32c] ;  /* 0x0000cb0000b27a02 */ /* 0x000fe80000000f00 */
[----:B------:R-:W-:Y:S11]  /*14070*/  ISETP.NE.AND P0, PT, R178, 0x1, PT ;  /* 0x00000001b200780c */ /* 0x000ff60003f05270 */
[----:B------:R-:W-:Y:S02]  /*14080*/  @!UPT UIADD3 URZ, URZ, URZ, URZ ;  /* 0x0000003f3f3ff290 */ /* 0x000fe4000fffe03f */
[----:B------:R-:W-:Y:S05]  /*14090*/  @P0 IMAD.HI.U32 R178, R172, c[0x0][0x330], RZ ;  /* 0x0000cc00acb20a27 */ /* 0x000fea00078e00ff */
[----:B------:R-:W-:Y:S02]  /*140a0*/  @P0 SHF.R.U32.HI R172, RZ, c[0x0][0x334], R178 ;  /* 0x0000cd00ffac0a19 */ /* 0x000fe400000116b2 */
.L_x_1185:
[----:B------:R-:W-:Y:S05]  /*140b0*/  BSYNC B0 ;  /* 0x0000000000007941 */ /* 0x000fea0003800000 */
.L_x_1183:
[----:B------:R-:W-:Y:S04]  /*140c0*/  IMAD.IADD R178, R0, 0x1, -R182 ;  /* 0x0000000100b27824 */ /* 0x000fe800078e0ab6 */
[----:B------:R-:W-:Y:S05]  /*140d0*/  IMAD R172, R172, c[0x0][0x32c], R178 ;  /* 0x0000cb00acac7a24 */ /* 0x000fea00078e02b2 */
[----:B------:R-:W-:Y:S02]  /*140e0*/  IADD3 R178, R172, c[0x0][0x32c], RZ ;  /* 0x0000cb00acb27a10 */ /* 0x000fe40007ffe0ff */
[----:B------:R-:W-:Y:S02]  /*140f0*/  IMNMX R3, R3, R172, !PT ;  /* 0x000000ac03037217 */ /* 0x000fe40007800200 */
[----:B------:R-:W-:Y:S02]  /*14100*/  IMNMX R125, R125, R178, PT ;  /* 0x000000b27d7d7217 */ /* 0x000fe40003800200 */
.L_x_1182:
[C---:B------:R-:W-:Y:S02]  /*14110*/  ISETP.GE.AND P2, PT, R0.reuse, 0xa, PT ;  /* 0x0000000a0000780c */ /* 0x040fe40003f46270 */
[----:B------:R-:W-:Y:S02]  /*14120*/  ISETP.GE.AND P3, PT, R0, 0x9, PT ;  /* 0x000000090000780c */ /* 0x000fe40003f66270 */
[C---:B------:R-:W-:Y:S02]  /*14130*/  ISETP.GT.AND P0, PT, R2.reuse, 0x9, !P2 ;  /* 0x000000090200780c */ /* 0x040fe40005704270 */
[----:B------:R-:W-:Y:S02]  /*14140*/  ISETP.GT.AND P1, PT, R2, 0x8, !P3 ;  /* 0x000000080200780c */ /* 0x000fe40005f24270 */
[----:B------:R-:W-:Y:S02]  /*14150*/  ISETP.LT.OR P0, PT, R131, 0xa, P0 ;  /* 0x0000000a8300780c */ /* 0x000fe40000701670 */
[----:B------:R-:W-:Y:S02]  /*14160*/  LOP3.LUT R229, R229, 0xfffdffff, RZ, 0xc0, !PT ;  /* 0xfffdffffe5e57812 */ /* 0x000fe400078ec0ff */
[----:B------:R-:W-:Y:S02]  /*14170*/  ISETP.LT.OR P1, PT, R131, 0x9, P1 ;  /* 0x000000098300780c */ /* 0x000fe40000f21670 */
[----:B------:R-:W-:Y:S02]  /*14180*/  FSEL R179, R17, -INF , !P0 ;  /* 0xff80000011b37808 */ /* 0x000fe40004000000 */
[----:B------:R-:W-:Y:S02]  /*14190*/  ISETP.GT.AND P0, PT, R124, 0x9, !P2 ;  /* 0x000000097c00780c */ /* 0x000fe40005704270 */
[----:B------:R-:W-:Y:S02]  /*141a0*/  @P3 LOP3.LUT R229, R229, 0x20000, RZ, 0xfc, !PT ;  /* 0x00020000e5e53812 */ /* 0x000fe400078efcff */
[----:B------:R-:W-:Y:S02]  /*141b0*/  FSEL R178, R16, -INF , !P1 ;  /* 0xff80000010b27808 */ /* 0x000fe40004800000 */
[----:B------:R-:W-:Y:S02]  /*141c0*/  ISETP.GT.AND P1, PT, R124, 0x8, !P3 ;  /* 0x000000087c00780c */ /* 0x000fe40005f24270 */
[----:B------:R-:W-:Y:S02]  /*141d0*/  ISETP.LT.OR P0, PT, R126, 0xa, P0 ;  /* 0x0000000a7e00780c */ /* 0x000fe40000701670 */
[----:B------:R-:W-:Y:S02]  /*141e0*/  ISETP.GE.AND P3, PT, R0, 0x11, PT ;  /* 0x000000110000780c */ /* 0x000fe40003f66270 */
[----:B------:R-:W-:Y:S02]  /*141f0*/  LOP3.LUT R229, R229, 0xfffbffff, RZ, 0xc0, !PT ;  /* 0xfffbffffe5e57812 */ /* 0x000fe400078ec0ff */
        /* <DEDUP_REMOVED lines=8> */
[----:B------:R-:W-:Y:S02]  /*14280*/  ISETP.LT.OR P0, PT, R131, 0x12, P0 ;  /* 0x000000128300780c */ /* 0x000fe40000701670 */
[----:B------:R-:W-:Y:S02]  /*14290*/  @P3 LOP3.LUT R229, R229, 0x10000, RZ, 0xfc, !PT ;  /* 0x00010000e5e53812 */ /* 0x000fe400078efcff */
[----:B------:R-:W-:Y:S02]  /*142a0*/  FSEL R21, R21, -INF , !P0 ;  /* 0xff80000015157808 */ /* 0x000fe40004000000 */
[----:B------:R-:W-:Y:S02]  /*142b0*/  ISETP.GT.AND P0, PT, R124, 0x10, !P3 ;  /* 0x000000107c00780c */ /* 0x000fe40005f04270 */
[----:B------:R-:W-:Y:S02]  /*142c0*/  LOP3.LUT R229, R229, 0xffff7fff, RZ, 0xc0, !PT ;  /* 0xffff7fffe5e57812 */ /* 0x000fe400078ec0ff */
[----:B------:R-:W-:Y:S02]  /*142d0*/  ISETP.LT.OR P0, PT, R126, 0x11, P0 ;  /* 0x000000117e00780c */ /* 0x000fe40000701670 */
[----:B------:R-:W-:Y:S02]  /*142e0*/  @P2 LOP3.LUT R229, R229, 0x8000, RZ, 0xfc, !PT ;  /* 0x00008000e5e52812 */ /* 0x000fe400078efcff */
[----:B------:R-:W-:Y:S02]  /*142f0*/  FSEL R22, R22, -INF , !P0 ;  /* 0xff80000016167808 */ /* 0x000fe40004000000 */
[----:B------:R-:W-:Y:S02]  /*14300*/  ISETP.GT.AND P0, PT, R124, 0x11, !P2 ;  /* 0x000000117c00780c */ /* 0x000fe40005704270 */
[----:B------:R-:W-:Y:S02]  /*14310*/  ISETP.GE.AND P2, PT, R0, 0x19, PT ;  /* 0x000000190000780c */ /* 0x000fe40003f46270 */
[C---:B------:R-:W-:Y:S02]  /*14320*/  ISETP.LT.OR P0, PT, R126.reuse, 0x12, P0 ;  /* 0x000000127e00780c */ /* 0x040fe40000701670 */
        /* <DEDUP_REMOVED lines=38> */
[----:B------:R-:W-:Y:S02]  /*14590*/  ISETP.GE.AND P1, PT, R0, 0x2a, PT ;  /* 0x0000002a0000780c */ /* 0x000fe40003f26270 */
        /* <DEDUP_REMOVED lines=55> */
[----:B------:R-:W-:Y:S04]  /*14910*/  ISETP.LT.OR P0, PT, R126, 0x39, P0 ;  /* 0x000000397e00780c */ /* 0x000fe80000701670 */
        /* <DEDUP_REMOVED lines=187> */
.L_x_1188:
[----:B------:R-:W-:Y:S04]  /*154d0*/  MOV R2, c[0x0][0x32c] ;  /* 0x0000cb0000027a02 */ /* 0x000fe80000000f00 */
[----:B------:R-:W-:Y:S11]  /*154e0*/  ISETP.NE.AND P0, PT, R2, 0x1, PT ;  /* 0x000000010200780c */ /* 0x000ff60003f05270 */
[----:B------:R-:W-:Y:S02]  /*154f0*/  @!UPT UIADD3 URZ, URZ, URZ, URZ ;  /* 0x0000003f3f3ff290 */ /* 0x000fe4000fffe03f */
[----:B------:R-:W-:Y:S05]  /*15500*/  @P0 IMAD.HI.U32 R2, R0, c[0x0][0x330], RZ ;  /* 0x0000cc0000020a27 */ /* 0x000fea00078e00ff */
[----:B------:R-:W-:Y:S02]  /*15510*/  @P0 SHF.R.U32.HI R0, RZ, c[0x0][0x334], R2 ;  /* 0x0000cd00ff000a19 */ /* 0x000fe40000011602 */
.L_x_1189:
[----:B------:R-:W-:Y:S05]  /*15520*/  BSYNC B0 ;  /* 0x0000000000007941 */ /* 0x000fea0003800000 */
.L_x_1187:
[----:B------:R-:W-:Y:S02]  /*15530*/  IADD3 R2, R177, -0x1, RZ ;  /* 0xffffffffb1027810 */ /* 0x000fe40007ffe0ff */
[C-C-:B------:R-:W-:Y:S02]  /*15540*/  IADD3 R4, R3.reuse, UR7, R176.reuse ;  /* 0x0000000703047c10 */ /* 0x140fe4000fffe0b0 */
[----:B------:R-:W-:Y:S01]  /*15550*/  IADD3 R3, R3, c[0x0][0x328], R176 ;  /* 0x0000ca0003037a10 */ /* 0x000fe20007ffe0b0 */
[----:B------:R-:W-:Y:S05]  /*15560*/  IMAD R0, R0, c[0x0][0x32c], R2 ;  /* 0x0000cb0000007a24 */ /* 0x000fea00078e0202 */
[----:B------:R-:W-:Y:S02]  /*15570*/  IADD3 R2, R0, c[0x0][0x32c], RZ ;  /* 0x0000cb0000027a10 */ /* 0x000fe40007ffe0ff */
[----:B------:R-:W-:Y:S02]  /*15580*/  IMNMX R0, R4, R0, !PT ;  /* 0x0000000004007217 */ /* 0x000fe40007800200 */
[----:B------:R-:W-:Y:S02]  /*15590*/  IMNMX R2, R3, R2, PT ;  /* 0x0000000203027217 */ /* 0x000fe40003800200 */
.L_x_1186:
[----:B------:R-:W-:Y:S01]  /*155a0*/  ISETP.GT.AND P0, PT, R0, RZ, !P1 ;  /* 0x000000ff0000720c */ /* 0x000fe20004f04270 */
[----:B------:R-:W-:Y:S01]  /*155b0*/  LDSM.16.MT88.4 R36, [R216+0x100] ;  /* 0x00010000d824783b */ /* 0x000fe20000004200 */
[----:B------:R-:W-:Y:S02]  /*155c0*/  FMNMX.FTZ R126, R16, R127, !PT ;  /* 0x0000007f107e7209 */ /* 0x000fe40007810000 */
[----:B------:R-:W-:Y:S02]  /*155d0*/  ISETP.LT.OR P0, PT, R2, 0x1, P0 ;  /* 0x000000010200780c */ /* 0x000fe40000701670 */
[----:B------:R-:W-:Y:S02]  /*155e0*/  FMNMX.FTZ R126, R17, R126, !PT ;  /* 0x0000007e117e7209 */ /* 0x000fe40007810000 */
[----:B------:R-:W-:Y:S01]  /*155f0*/  FSEL R10, R10, -INF , !P0 ;  /* 0xff8000000a0a7808 */ /* 0x000fe20004000000 */
[----:B------:R-:W-:Y:S01]  /*15600*/  LDSM.16.MT88.4 R52, [R214+0x100] ;  /* 0x00010000d634783b */ /* 0x000fe20000004200 */
        /* <DEDUP_REMOVED lines=15> */
[----:B------:R-:W-:Y:S02]  /*15700*/  LOP3.LUT P2, RZ, R229, 0x2000, RZ, 0xc0, !PT ;  /* 0x00002000e5ff7812 */ /* 0x000fe4000784c0ff */
[----:B------:R-:W-:Y:S02]  /*15710*/  ISETP.LT.OR P0, PT, R2, 0xa, P0 ;  /* 0x0000000a0200780c */ /* 0x000fe40000701670 */
[----:B------:R-:W-:Y:S02]  /*15720*/  FMNMX.FTZ R126, R185, R126, !PT ;  /* 0x0000007eb97e7209 */ /* 0x000fe40007810000 */
[----:B------:R-:W-:Y:S02]  /*15730*/  FSEL R15, R15, -INF , !P0 ;  /* 0xff8000000f0f7808 */ /* 0x000fe40004000000 */
[C---:B------:R-:W-:Y:S02]  /*15740*/  LOP3.LUT P0, RZ, R229.reuse, 0x10000, RZ, 0xc0, !PT ;  /* 0x00010000e5ff7812 */ /* 0x040fe4000780c0ff */
[----:B------:R-:W-:Y:S02]  /*15750*/  FMNMX.FTZ R126, R186, R126, !PT ;  /* 0x0000007eba7e7209 */ /* 0x000fe40007810000 */
[----:B------:R-:W-:Y:S02]  /*15760*/  ISETP.GT.AND P0, PT, R0, 0x10, !P0 ;  /* 0x000000100000780c */ /* 0x000fe40004704270 */
[----:B------:R-:W-:Y:S02]  /*15770*/  LOP3.LUT P1, RZ, R229, 0x1000, RZ, 0xc0, !PT ;  /* 0x00001000e5ff7812 */ /* 0x000fe4000782c0ff */
        /* <DEDUP_REMOVED lines=34> */
[C---:B------:R-:W-:Y:S02]  /*159a0*/  LOP3.LUT P0, RZ, R229.reuse, 0x400, RZ, 0xc0, !PT ;  /* 0x00000400e5ff7812 */ /* 0x040fe4000780c0ff */
        /* <DEDUP_REMOVED lines=25> */
[----:B------:R-:W-:Y:S01]  /*15b40*/  FMNMX.FTZ R4, R13, R4, !PT ;  /* 0x000000040d047209 */ /* 0x000fe20007810000 */
[----:B------:R-:W1:Y:S01]  /*15b50*/  SHFL.BFLY PT, R5, R126, 0x2, 0x1f ;  /* 0x0c401f007e057f89 */ /* 0x000e6200000e0000 */
        /* <DEDUP_REMOVED lines=24> */
[----:B-1----:R-:W-:Y:S02]  /*15ce0*/  FMNMX.FTZ R126, R126, R5, !PT ;  /* 0x000000057e7e7209 */ /* 0x002fe40007810000 */
[----:B------:R-:W-:Y:S02]  /*15cf0*/  ISETP.GT.AND P0, PT, R0, 0x39, !P0 ;  /* 0x000000390000780c */ /* 0x000fe40004704270 */
[----:B------:R-:W-:Y:S01]  /*15d00*/  FMNMX.FTZ R3, R243, R3, !PT ;  /* 0x00000003f3037209 */ /* 0x000fe20007810000 */
[----:B------:R-:W1:Y:S01]  /*15d10*/  SHFL.BFLY PT, R5, R126, 0x1, 0x1f ;  /* 0x0c201f007e057f89 */ /* 0x000e6200000e0000 */
        /* <DEDUP_REMOVED lines=18> */
[----:B-1----:R-:W-:Y:S02]  /*15e40*/  FMNMX.FTZ R126, R126, R5, !PT ;  /* 0x000000057e7e7209 */ /* 0x002fe40007810000 */
[----:B------:R-:W-:Y:S02]  /*15e50*/  ISETP.LT.OR P0, PT, R2, 0x42, P0 ;  /* 0x000000420200780c */ /* 0x000fe40000701670 */
[----:B------:R-:W-:Y:S01]  /*15e60*/  LOP3.LUT P2, RZ, R229, 0x2, RZ, 0xc0, !PT ;  /* 0x00000002e5ff7812 */ /* 0x000fe2000784c0ff */
        /* <DEDUP_REMOVED lines=14> */
[----:B------:R-:W-:Y:S01]  /*15f50*/  FMNMX.FTZ R124, R251, R3, !PT ;  /* 0x00000003fb7c7209 */ /* 0x000fe20007810000 */
[----:B------:R-:W-:Y:S01]  /*15f60*/  MUFU.EX2 R41, R5 ;  /* 0x0000000500297308 */ /* 0x000fe20000000800 */
[----:B------:R-:W-:Y:S01]  /*15f70*/  FMNMX.FTZ R3, R15, R4, !PT ;  /* 0x000000040f037209 */ /* 0x000fe20007810000 */
[--C-:B------:R-:W-:Y:S01]  /*15f80*/  FFMA.FTZ R4, R16, c[0x0][0x2d0], -R71.reuse ;  /* 0x0000b40010047a23 */ /* 0x100fe20000010847 */
[----:B------:R-:W-:Y:S01]  /*15f90*/  ISETP.LT.OR P0, PT, R2, 0x49, P0 ;  /* 0x000000490200780c */ /* 0x000fe20000701670 */
[----:B------:R-:W1:Y:S01]  /*15fa0*/  SHFL.BFLY PT, R6, R125, 0x2, 0x1f ;  /* 0x0c401f007d067f89 */ /* 0x000e6200000e0000 */
[----:B------:R-:W-:Y:S02]  /*15fb0*/  FMNMX.FTZ R3, R56, R3, !PT ;  /* 0x0000000338037209 */ /* 0x000fe40007810000 */
[----:B------:R-:W-:Y:S02]  /*15fc0*/  FSEL R235, R78, -INF , !P0 ;  /* 0xff8000004eeb7808 */ /* 0x000fe40004000000 */
[----:B------:R-:W-:Y:S01]  /*15fd0*/  FMNMX.FTZ R3, R57, R3, !PT ;  /* 0x0000000339037209 */ /* 0x000fe20007810000 */
[----:B------:R2:W-:Y:S01]  /*15fe0*/  MUFU.EX2 R25, R4 ;  /* 0x0000000400197308 */ /* 0x0005e20000000800 */
[----:B------:R-:W-:Y:S02]  /*15ff0*/  LOP3.LUT P1, RZ, R229, 0x1, RZ, 0xc0, !PT ;  /* 0x00000001e5ff7812 */ /* 0x000fe4000782c0ff */
[----:B------:R-:W-:Y:S02]  /*16000*/  FMNMX.FTZ R3, R60, R3, !PT ;  /* 0x000000033c037209 */ /* 0x000fe40007810000 */
[----:B------:R-:W-:Y:S02]  /*16010*/  ISETP.GT.AND P0, PT, R0, 0x49, !P1 ;  /* 0x000000490000780c */ /* 0x000fe40004f04270 */
[----:B------:R-:W-:Y:S02]  /*16020*/  FMNMX.FTZ R124, R50, R124, !PT ;  /* 0x0000007c327c7209 */ /* 0x000fe40007810000 */
[----:B------:R-:W-:Y:S02]  /*16030*/  ISETP.LT.OR P0, PT, R2, 0x4a, P0 ;  /* 0x0000004a0200780c */ /* 0x000fe40000701670 */
[----:B------:R-:W-:Y:S02]  /*16040*/  FMNMX.FTZ R124, R51, R124, !PT ;  /* 0x0000007c337c7209 */ /* 0x000fe40007810000 */
[----:B------:R-:W-:Y:S02]  /*16050*/  FSEL R238, R79, -INF , !P0 ;  /* 0xff8000004fee7808 */ /* 0x000fe40004000000 */
[----:B------:R-:W-:Y:S01]  /*16060*/  ISETP.GT.AND P0, PT, R0, 0x50, !P4 ;  /* 0x000000500000780c */ /* 0x000fe20006704270 */
[----:B------:R-:W3:Y:S01]  /*16070*/  SHFL.BFLY PT, R7, R124, 0x2, 0x1f ;  /* 0x0c401f007c077f89 */ /* 0x000ee200000e0000 */
[----:B------:R-:W-:Y:S02]  /*16080*/  LOP3.LUT P4, RZ, R229, 0x40, RZ, 0xc0, !PT ;  /* 0x00000040e5ff7812 */ /* 0x000fe4000788c0ff */
[----:B-1----:R-:W-:Y:S02]  /*16090*/  FMNMX.FTZ R125, R125, R6, !PT ;  /* 0x000000067d7d7209 */ /* 0x002fe40007810000 */
[----:B------:R-:W-:Y:S02]  /*160a0*/  ISETP.LT.OR P0, PT, R2, 0x51, P0 ;  /* 0x000000510200780c */ /* 0x000fe40000701670 */
[----:B------:R-:W-:Y:S01]  /*160b0*/  ISETP.GT.AND P3, PT, R0, 0x58, !P3 ;  /* 0x000000580000780c */ /* 0x000fe20005f64270 */
[----:B------:R-:W1:Y:S01]  /*160c0*/  SHFL.BFLY PT, R6, R125, 0x1, 0x1f ;  /* 0x0c201f007d067f89 */ /* 0x000e6200000e0000 */
[----:B--2---:R-:W-:Y:S01]  /*160d0*/  FMNMX.FTZ R4, R84, R3, !PT ;  /* 0x0000000354047209 */ /* 0x004fe20007810000 */
[--C-:B------:R-:W-:Y:S01]  /*160e0*/  FFMA.FTZ R3, R17, c[0x0][0x2d0], -R71.reuse ;  /* 0x0000b40011037a23 */ /* 0x100fe20000010847 */
[----:B------:R-:W-:Y:S02]  /*160f0*/  FSEL R242, R90, -INF , !P0 ;  /* 0xff8000005af27808 */ /* 0x000fe40004000000 */
[----:B------:R-:W-:Y:S01]  /*16100*/  FMNMX.FTZ R4, R96, R4, !PT ;  /* 0x0000000460047209 */ /* 0x000fe20007810000 */
[----:B------:R2:W-:Y:S01]  /*16110*/  MUFU.EX2 R40, R3 ;  /* 0x0000000300287308 */ /* 0x0005e20000000800 */
[----:B------:R-:W-:Y:S04]  /*16120*/  ISETP.GT.AND P0, PT, R0, 0x51, !P6 ;  /* 0x000000510000780c */ /* 0x000fe80007704270 */
[----:B------:R-:W-:Y:S04]  /*16130*/  ISETP.LT.OR P0, PT, R2, 0x52, P0 ;  /* 0x000000520200780c */ /* 0x000fe80000701670 */
[----:B------:R-:W-:Y:S02]  /*16140*/  FSEL R236, R91, -INF , !P0 ;  /* 0xff8000005bec7808 */ /* 0x000fe40004000000 */
[----:B---3--:R-:W-:Y:S02]  /*16150*/  FMNMX.FTZ R124, R124, R7, !PT ;  /* 0x000000077c7c7209 */ /* 0x008fe40007810000 */
[----:B------:R-:W-:Y:S02]  /*16160*/  ISETP.GT.AND P0, PT, R0, 0x59, !P4 ;  /* 0x000000590000780c */ /* 0x000fe40006704270 */
[C---:B------:R-:W-:Y:S01]  /*16170*/  ISETP.LT.OR P4, PT, R2.reuse, 0x59, P3 ;  /* 0x000000590200780c */ /* 0x040fe20001f81670 */
[----:B------:R-:W3:Y:S01]  /*16180*/  SHFL.BFLY PT, R5, R124, 0x1, 0x1f ;  /* 0x0c201f007c057f89 */ /* 0x000ee200000e0000 */
[----:B------:R-:W-:Y:S02]  /*16190*/  ISETP.LT.OR P3, PT, R2, 0x5a, P0 ;  /* 0x0000005a0200780c */ /* 0x000fe40000761670 */
[----:B-1----:R-:W-:Y:S02]  /*161a0*/  FMNMX.FTZ R125, R125, R6, !PT ;  /* 0x000000067d7d7209 */ /* 0x002fe40007810000 */
[----:B------:R-:W-:Y:S02]  /*161b0*/  FSEL R178, R94, -INF , !P4 ;  /* 0xff8000005eb27808 */ /* 0x000fe40006000000 */
[C---:B------:R-:W-:Y:S01]  /*161c0*/  FSETP.NEU.FTZ.AND P1, PT, R125.reuse, -INF , PT ;  /* 0xff8000007d00780b */ /* 0x040fe20003f3d000 */
[----:B------:R-:W-:Y:S01]  /*161d0*/  FMUL.FTZ R92, R125, c[0x0][0x2d0] ;  /* 0x0000b4007d5c7a20 */ /* 0x000fe20000410000 */
[----:B--2---:R-:W-:Y:S02]  /*161e0*/  FMNMX.FTZ R3, R99, R4, !PT ;  /* 0x0000000463037209 */ /* 0x004fe40007810000 */
[----:B------:R-:W-:Y:S02]  /*161f0*/  FSEL R70, R95, -INF , !P3 ;  /* 0xff8000005f467808 */ /* 0x000fe40005800000 */
[----:B------:R-:W-:Y:S02]  /*16200*/  FMNMX.FTZ R3, R172, R3, !PT ;  /* 0x00000003ac037209 */ /* 0x000fe40007810000 */
[----:B------:R-:W-:Y:S02]  /*16210*/  FSEL R92, R92, RZ, P1 ;  /* 0x000000ff5c5c7208 */ /* 0x000fe40000800000 */
[----:B------:R-:W-:Y:S01]  /*16220*/  FMNMX.FTZ R4, R173, R3, !PT ;  /* 0x00000003ad047209 */ /* 0x000fe20007810000 */
[----:B------:R-:W-:Y:S02]  /*16230*/  FFMA.FTZ R3, R179, c[0x0][0x2d0], -R71 ;  /* 0x0000b400b3037a23 */ /* 0x000fe40000010847 */
[--C-:B------:R-:W-:Y:S01]  /*16240*/  FFMA.FTZ R2, R181, c[0x0][0x2d0], -R92.reuse ;  /* 0x0000b400b5027a23 */ /* 0x100fe2000001085c */
[----:B------:R-:W-:Y:S01]  /*16250*/  FMNMX.FTZ R4, R174, R4, !PT ;  /* 0x00000004ae047209 */ /* 0x000fe20007810000 */
[----:B------:R1:W2:Y:S01]  /*16260*/  MUFU.EX2 R61, R3 ;  /* 0x00000003003d7308 */ /* 0x0002a20000000800 */
[--C-:B------:R-:W-:Y:S01]  /*16270*/  FFMA.FTZ R0, R180, c[0x0][0x2d0], -R92.reuse ;  /* 0x0000b400b4007a23 */ /* 0x100fe2000001085c */
[----:B------:R-:W-:Y:S01]  /*16280*/  MOV R180, R50 ;  /* 0x0000003200b47202 */ /* 0x000fe20000000f00 */
[--C-:B------:R-:W-:Y:S01]  /*16290*/  FFMA.FTZ R16, R184, c[0x0][0x2d0], -R92.reuse ;  /* 0x0000b400b8107a23 */ /* 0x100fe2000001085c */
[----:B------:R-:W-:Y:S01]  /*162a0*/  FMNMX.FTZ R4, R175, R4, !PT ;  /* 0x00000004af047209 */ /* 0x000fe20007810000 */
[----:B------:R-:W-:Y:S01]  /*162b0*/  IMAD.MOV.U32 R181, RZ, RZ, R51 ;  /* 0x000000ffffb57224 */ /* 0x000fe200078e0033 */
[----:B---3--:R-:W-:Y:S01]  /*162c0*/  FMNMX.FTZ R124, R124, R5, !PT ;  /* 0x000000057c7c7209 */ /* 0x008fe20007810000 */
[----:B------:R-:W-:Y:S03]  /*162d0*/  IMAD.MOV.U32 R179, RZ, RZ, R49 ;  /* 0x000000ffffb37224 */ /* 0x000fe600078e0031 */
[----:B------:R-:W-:Y:S01]  /*162e0*/  MUFU.EX2 R44, R0 ;  /* 0x00000000002c7308 */ /* 0x000fe20000000800 */
[C---:B------:R-:W-:Y:S01]  /*162f0*/  FMUL.FTZ R93, R124.reuse, c[0x0][0x2d0] ;  /* 0x0000b4007c5d7a20 */ /* 0x040fe20000410000 */
[----:B------:R-:W-:Y:S04]  /*16300*/  FSETP.NEU.FTZ.AND P0, PT, R124, -INF , PT ;  /* 0xff8000007c00780b */ /* 0x000fe80003f1d000 */
[----:B------:R-:W-:Y:S04]  /*16310*/  FSEL R93, R93, RZ, P0 ;  /* 0x000000ff5d5d7208 */ /* 0x000fe80000000000 */
[----:B------:R3:W4:Y:S01]  /*16320*/  MUFU.EX2 R76, R2 ;  /* 0x00000002004c7308 */ /* 0x0007220000000800 */
[--C-:B------:R-:W-:Y:S01]  /*16330*/  FFMA.FTZ R24, R24, c[0x0][0x2d0], -R93.reuse ;  /* 0x0000b40018187a23 */ /* 0x100fe2000001085d */
[----:B-1----:R-:W-:Y:S01]  /*16340*/  FMNMX.FTZ R3, R176, R4, !PT ;  /* 0x00000004b0037209 */ /* 0x002fe20007810000 */
[--C-:B------:R-:W-:Y:S01]  /*16350*/  FFMA.FTZ R4, R18, c[0x0][0x2d0], -R92.reuse ;  /* 0x0000b40012047a23 */ /* 0x100fe2000001085c */
[----:B--2---:R-:W-:Y:S02]  /*16360*/  F2FP.PACK_AB R74, R61, R41 ;  /* 0x000000293d4a723e */ /* 0x004fe400000000ff */
[----:B------:R-:W-:Y:S04]  /*16370*/  FMNMX.FTZ R3, R177, R3, !PT ;  /* 0x00000003b1037209 */ /* 0x000fe80007810000 */
[----:B------:R1:W-:Y:S10]  /*16380*/  MUFU.EX2 R28, R4 ;  /* 0x00000004001c7308 */ /* 0x0003f40000000800 */
[----:B------:R-:W-:Y:S01]  /*16390*/  MUFU.EX2 R29, R16 ;  /* 0x00000010001d7308 */ /* 0x000fe20000000800 */
[----:B---3--:R-:W-:Y:S01]  /*163a0*/  FFMA.FTZ R2, R8, c[0x0][0x2d0], -R93 ;  /* 0x0000b40008027a23 */ /* 0x008fe2000001085d */
[----:B----4-:R-:W-:Y:S01]  /*163b0*/  F2FP.PACK_AB R75, R76, R44 ;  /* 0x0000002c4c4b723e */ /* 0x010fe200000000ff */
[----:B------:R-:W-:Y:S02]  /*163c0*/  FFMA.FTZ R8, R32, c[0x0][0x2d0], -R71 ;  /* 0x0000b40020087a23 */ /* 0x000fe40000010847 */
[----:B------:R-:W-:Y:S05]  /*163d0*/  FFMA.FTZ R32, R34, c[0x0][0x2d0], -R93 ;  /* 0x0000b40022207a23 */ /* 0x000fea000001085d */
[----:B------:R-:W-:Y:S01]  /*163e0*/  MUFU.EX2 R23, R2 ;  /* 0x0000000200177308 */ /* 0x000fe20000000800 */
[----:B-1----:R-:W-:Y:S01]  /*163f0*/  FMNMX.FTZ R4, R209, R3, !PT ;  /* 0x00000003d1047209 */ /* 0x002fe20007810000 */
[--C-:B------:R-:W-:Y:S03]  /*16400*/  FFMA.FTZ R3, R19, c[0x0][0x2d0], -R92.reuse ;  /* 0x0000b40013037a23 */ /* 0x100fe6000001085c */
[----:B------:R-:W-:Y:S05]  /*16410*/  FMNMX.FTZ R4, R211, R4, !PT ;  /* 0x00000004d3047209 */ /* 0x000fea0007810000 */
[----:B------:R1:W-:Y:S10]  /*16420*/  MUFU.EX2 R81, R3 ;  /* 0x0000000300517308 */ /* 0x0003f40000000800 */
[----:B------:R-:W-:Y:S10]  /*16430*/  MUFU.EX2 R30, R8 ;  /* 0x00000008001e7308 */ /* 0x000ff40000000800 */
[----:B------:R-:W-:Y:S01]  /*16440*/  MUFU.EX2 R46, R24 ;  /* 0x00000018002e7308 */ /* 0x000fe20000000800 */
[----:B-1----:R-:W-:Y:S01]  /*16450*/  FMNMX.FTZ R3, R235, R4, !PT ;  /* 0x00000004eb037209 */ /* 0x002fe20007810000 */
[----:B------:R-:W-:Y:S03]  /*16460*/  FFMA.FTZ R4, R21, c[0x0][0x2d0], -R71 ;  /* 0x0000b40015047a23 */ /* 0x000fe60000010847 */
[----:B------:R-:W-:Y:S05]  /*16470*/  FMNMX.FTZ R3, R238, R3, !PT ;  /* 0x00000003ee037209 */ /* 0x000fea0007810000 */
[----:B------:R-:W-:Y:S01]  /*16480*/  MUFU.EX2 R82, R4 ;  /* 0x0000000400527308 */ /* 0x000fe20000000800 */
[----:B------:R-:W-:Y:S04]  /*16490*/  FMNMX.FTZ R3, R242, R3, !PT ;  /* 0x00000003f2037209 */ /* 0x000fe80007810000 */
[----:B------:R-:W-:Y:S01]  /*164a0*/  FMNMX.FTZ R0, R236, R3, !PT ;  /* 0x00000003ec007209 */ /* 0x000fe20007810000 */
[--C-:B------:R-:W-:Y:S03]  /*164b0*/  FFMA.FTZ R3, R9, c[0x0][0x2d0], -R93.reuse ;  /* 0x0000b40009037a23 */ /* 0x100fe6000001085d */
[----:B------:R-:W-:Y:S01]  /*164c0*/  FMNMX.FTZ R0, R178, R0, !PT ;  /* 0x00000000b2007209 */ /* 0x000fe20007810000 */
[----:B------:R1:W2:Y:S03]  /*164d0*/  MUFU.EX2 R80, R3 ;  /* 0x0000000300507308 */ /* 0x0002a60000000800 */
[----:B------:R-:W-:Y:S05]  /*164e0*/  FMNMX.FTZ R0, R70, R0, !PT ;  /* 0x0000000046007209 */ /* 0x000fea0007810000 */
[----:B------:R-:W3:Y:S01]  /*164f0*/  SHFL.BFLY PT, R2, R0, 0x2, 0x1f ;  /* 0x0c401f0000027f89 */ /* 0x000ee200000e0000 */
[----:B-1----:R-:W-:Y:S01]  /*16500*/  FFMA.FTZ R3, R12, c[0x0][0x2d0], -R93 ;  /* 0x0000b4000c037a23 */ /* 0x002fe2000001085d */
[----:B--2---:R-:W-:Y:S01]  /*16510*/  MOV R184, R80 ;  /* 0x0000005000b87202 */ /* 0x004fe20000000f00 */
[----:B------:R-:W-:Y:S02]  /*16520*/  FFMA.FTZ R12, R183, c[0x0][0x2d0], -R71 ;  /* 0x0000b400b70c7a23 */ /* 0x000fe40000010847 */
[----:B------:R1:W-:Y:S01]  /*16530*/  MUFU.EX2 R45, R3 ;  /* 0x00000003002d7308 */ /* 0x0003e20000000800 */
[----:B------:R-:W-:Y:S02]  /*16540*/  IMAD.MOV.U32 R183, RZ, RZ, R81 ;  /* 0x000000ffffb77224 */ /* 0x000fe400078e0051 */
[----:B-1----:R-:W-:Y:S07]  /*16550*/  FFMA.FTZ R3, R13, c[0x0][0x2d0], -R93 ;  /* 0x0000b4000d037a23 */ /* 0x002fee000001085d */
        /* <DEDUP_REMOVED lines=21> */
[C---:B------:R-:W-:Y:S02]  /*166b0*/  FMUL.FTZ R5, R69.reuse, R133 ;  /* 0x0000008545057220 */ /* 0x040fe40000410000 */
[----:B------:R-:W-:Y:S01]  /*166c0*/  FADD.FTZ R0, -R0, R129 ;  /* 0x0000008100007221 */ /* 0x000fe20000010100 */
[----:B------:R-:W-:Y:S01]  /*166d0*/  FSEL R94, R94, RZ, P0 ;  /* 0x000000ff5e5e7208 */ /* 0x000fe20000000000 */
[----:B------:R-:W-:Y:S01]  /*166e0*/  IMAD.MOV.U32 R144, RZ, RZ, R41 ;  /* 0x000000ffff907224 */ /* 0x000fe200078e0029 */
[----:B------:R-:W-:Y:S01]  /*166f0*/  MOV R129, R23 ;  /* 0x0000001700817202 */ /* 0x000fe20000000f00 */
[----:B------:R-:W-:Y:S01]  /*16700*/  FMUL.FTZ R0, R0, c[0x0][0x2d0] ;  /* 0x0000b40000007a20 */ /* 0x000fe20000410000 */
[----:B------:R-:W2:Y:S01]  /*16710*/  LDSM.16.MT88.4 R20, [R213+0x100] ;  /* 0x00010000d514783b */ /* 0x000ea20000004200 */
[----:B------:R-:W-:Y:S01]  /*16720*/  FMUL.FTZ R17, R69, R145 ;  /* 0x0000009145117220 */ /* 0x000fe20000410000 */
[----:B------:R-:W-:Y:S01]  /*16730*/  MUFU.EX2 R133, R12 ;  /* 0x0000000c00857308 */ /* 0x000fe20000000800 */
[----:B------:R-:W-:Y:S01]  /*16740*/  F2FP.PACK_AB R64, R80, R129 ;  /* 0x000000815040723e */ /* 0x000fe200000000ff */
[--C-:B------:R-:W-:Y:S01]  /*16750*/  FFMA.FTZ R4, R14, c[0x0][0x2d0], -R94.reuse ;  /* 0x0000b4000e047a23 */ /* 0x100fe2000001085e */
[----:B------:R-:W-:Y:S01]  /*16760*/  MOV R145, R44 ;  /* 0x0000002c00917202 */ /* 0x000fe20000000f00 */
[----:B------:R-:W-:Y:S02]  /*16770*/  FFMA.FTZ R58, R57, c[0x0][0x2d0], -R94 ;  /* 0x0000b400393a7a23 */ /* 0x000fe4000001085e */
[----:B------:R-:W-:Y:S02]  /*16780*/  FMUL.FTZ R49, R69, R113 ;  /* 0x0000007145317220 */ /* 0x000fe40000410000 */
[----:B------:R-:W-:Y:S02]  /*16790*/  IMAD.MOV.U32 R113, RZ, RZ, R180 ;  /* 0x000000ffff717224 */ /* 0x000fe400078e00b4 */
[----:B------:R3:W4:Y:S01]  /*167a0*/  MUFU.EX2 R2, R0 ;  /* 0x0000000000027308 */ /* 0x0007220000000800 */
[--C-:B------:R-:W-:Y:S02]  /*167b0*/  FFMA.FTZ R62, R60, c[0x0][0x2d0], -R94.reuse ;  /* 0x0000b4003c3e7a23 */ /* 0x100fe4000001085e */
[----:B------:R-:W-:Y:S02]  /*167c0*/  FFMA.FTZ R44, R186, c[0x0][0x2d0], -R71 ;  /* 0x0000b400ba2c7a23 */ /* 0x000fe40000010847 */
[C---:B-1----:R-:W-:Y:S01]  /*167d0*/  FMUL.FTZ R18, R68.reuse, R146 ;  /* 0x0000009244127220 */ /* 0x042fe20000410000 */
[----:B------:R-:W-:Y:S01]  /*167e0*/  MOV R146, R45 ;  /* 0x0000002d00927202 */ /* 0x000fe20000000f00 */
[C---:B------:R-:W-:Y:S02]  /*167f0*/  FMUL.FTZ R19, R68.reuse, R147 ;  /* 0x0000009344137220 */ /* 0x040fe40000410000 */
[----:B------:R-:W-:Y:S01]  /*16800*/  IMAD.MOV.U32 R147, RZ, RZ, R61 ;  /* 0x000000ffff937224 */ /* 0x000fe200078e003d */
[----:B------:R1:W-:Y:S01]  /*16810*/  MUFU.EX2 R42, R4 ;  /* 0x00000004002a7308 */ /* 0x0003e20000000800 */
[C---:B------:R-:W-:Y:S02]  /*16820*/  FMUL.FTZ R6, R68.reuse, R134 ;  /* 0x0000008644067220 */ /* 0x040fe40000410000 */
[C---:B------:R-:W-:Y:S02]  /*16830*/  FMUL.FTZ R7, R68.reuse, R135 ;  /* 0x0000008744077220 */ /* 0x040fe40000410000 */
[C---:B------:R-:W-:Y:S02]  /*16840*/  FMUL.FTZ R34, R68.reuse, R162 ;  /* 0x000000a244227220 */ /* 0x040fe40000410000 */
[C---:B------:R-:W-:Y:S02]  /*16850*/  FMUL.FTZ R51, R68.reuse, R115 ;  /* 0x0000007344337220 */ /* 0x040fe40000410000 */
[----:B------:R-:W-:Y:S01]  /*16860*/  FMUL.FTZ R50, R68, R114 ;  /* 0x0000007244327220 */ /* 0x000fe20000410000 */
[----:B------:R5:W-:Y:S01]  /*16870*/  MUFU.EX2 R135, R32 ;  /* 0x0000002000877308 */ /* 0x000be20000000800 */
[----:B------:R-:W-:Y:S01]  /*16880*/  MOV R114, R179 ;  /* 0x000000b300727202 */ /* 0x000fe20000000f00 */
[--C-:B---3--:R-:W-:Y:S02]  /*16890*/  FFMA.FTZ R0, R10, c[0x0][0x2d0], -R94.reuse ;  /* 0x0000b4000a007a23 */ /* 0x108fe4000001085e */
[C---:B----4-:R-:W-:Y:S02]  /*168a0*/  FMUL.FTZ R8, R2.reuse, R136 ;  /* 0x0000008802087220 */ /* 0x050fe40000410000 */
[C---:B------:R-:W-:Y:S04]  /*168b0*/  FMUL.FTZ R9, R2.reuse, R137 ;  /* 0x0000008902097220 */ /* 0x040fe80000410000 */
[----:B------:R3:W-:Y:S01]  /*168c0*/  MUFU.EX2 R127, R0 ;  /* 0x00000000007f7308 */ /* 0x0007e20000000800 */
[C---:B------:R-:W-:Y:S02]  /*168d0*/  FMUL.FTZ R12, R2.reuse, R140 ;  /* 0x0000008c020c7220 */ /* 0x040fe40000410000 */
[C---:B------:R-:W-:Y:S02]  /*168e0*/  FMUL.FTZ R13, R2.reuse, R141 ;  /* 0x0000008d020d7220 */ /* 0x040fe40000410000 */
[--C-:B-1----:R-:W-:Y:S02]  /*168f0*/  FFMA.FTZ R4, R15, c[0x0][0x2d0], -R94.reuse ;  /* 0x0000b4000f047a23 */ /* 0x102fe4000001085e */
[C---:B------:R-:W-:Y:S01]  /*16900*/  FMUL.FTZ R24, R2.reuse, R152 ;  /* 0x0000009802187220 */ /* 0x040fe20000410000 */
[----:B------:R-:W-:Y:S01]  /*16910*/  MOV R152, R46 ;  /* 0x0000002e00987202 */ /* 0x000fe20000000f00 */
[C---:B------:R-:W-:Y:S01]  /*16920*/  FMUL.FTZ R41, R2.reuse, R105 ;  /* 0x0000006902297220 */ /* 0x040fe20000410000 */
[----:B------:R1:W4:Y:S01]  /*16930*/  MUFU.EX2 R95, R4 ;  /* 0x00000004005f7308 */ /* 0x0003220000000800 */
[C---:B------:R-:W-:Y:S02]  /*16940*/  FMUL.FTZ R45, R2.reuse, R109 ;  /* 0x0000006d022d7220 */ /* 0x040fe40000410000 */
[C---:B------:R-:W-:Y:S02]  /*16950*/  FMUL.FTZ R57, R2.reuse, R117 ;  /* 0x0000007502397220 */ /* 0x040fe40000410000 */
[----:B-----5:R-:W-:Y:S02]  /*16960*/  FMUL.FTZ R32, R69, R160 ;  /* 0x000000a045207220 */ /* 0x020fe40000410000 */
[C---:B------:R-:W-:Y:S02]  /*16970*/  FMUL.FTZ R60, R2.reuse, R168 ;  /* 0x000000a8023c7220 */ /* 0x040fe40000410000 */
[----:B------:R-:W-:Y:S01]  /*16980*/  FMUL.FTZ R61, R2, R169 ;  /* 0x000000a9023d7220 */ /* 0x000fe20000410000 */
[----:B------:R-:W-:Y:S01]  /*16990*/  MUFU.EX2 R137, R58 ;  /* 0x0000003a00897308 */ /* 0x000fe20000000800 */
[----:B---3--:R-:W-:Y:S09]  /*169a0*/  FFMA.FTZ R0, R11, c[0x0][0x2d0], -R94 ;  /* 0x0000b4000b007a23 */ /* 0x008ff2000001085e */
[----:B------:R3:W5:Y:S01]  /*169b0*/  MUFU.EX2 R128, R0 ;  /* 0x0000000000807308 */ /* 0x0007620000000800 */
[----:B-1----:R-:W-:Y:S01]  /*169c0*/  FFMA.FTZ R4, R182, c[0x0][0x2d0], -R92 ;  /* 0x0000b400b6047a23 */ /* 0x002fe2000001085c */
[----:B------:R-:W-:Y:S01]  /*169d0*/  MOV R182, R25 ;  /* 0x0000001900b67202 */ /* 0x000fe20000000f00 */
[----:B------:R-:W-:Y:S01]  /*169e0*/  FMUL.FTZ R25, R2, R153 ;  /* 0x0000009902197220 */ /* 0x000fe20000410000 */
[----:B----4-:R-:W-:Y:S01]  /*169f0*/  F2FP.PACK_AB R67, R95, R42 ;  /* 0x0000002a5f43723e */ /* 0x010fe200000000ff */
[----:B------:R-:W-:Y:S01]  /*16a00*/  IMAD.MOV.U32 R153, RZ, RZ, R85 ;  /* 0x000000ffff997224 */ /* 0x000fe200078e0055 */
[----:B------:R-:W-:Y:S04]  /*16a10*/  F2FP.PACK_AB R72, R40, R182 ;  /* 0x000000b62848723e */ /* 0x000fe800000000ff */
[----:B------:R1:W4:Y:S01]  /*16a20*/  MUFU.EX2 R43, R4 ;  /* 0x00000004002b7308 */ /* 0x0003220000000800 */
[----:B---3--:R-:W-:Y:S02]  /*16a30*/  FSEL R0, R3, RZ, P0 ;  /* 0x000000ff03007208 */ /* 0x008fe40000000000 */
[----:B-----5:R-:W-:Y:S03]  /*16a40*/  F2FP.PACK_AB R65, R128, R127 ;  /* 0x0000007f8041723e */ /* 0x020fe600000000ff */
[----:B------:R-:W-:Y:S02]  /*16a50*/  FADD.FTZ R0, -R0, R130 ;  /* 0x0000008200007221 */ /* 0x000fe40000010100 */
[----:B------:R-:W-:Y:S02]  /*16a60*/  IMAD.MOV.U32 R130, RZ, RZ, R28 ;  /* 0x000000ffff827224 */ /* 0x000fe400078e001c */
[----:B------:R-:W-:Y:S02]  /*16a70*/  FMUL.FTZ R0, R0, c[0x0][0x2d0] ;  /* 0x0000b40000007a20 */ /* 0x000fe40000410000 */
[----:B-1----:R-:W-:Y:S01]  /*16a80*/  FMUL.FTZ R4, R69, R132 ;  /* 0x0000008445047220 */ /* 0x002fe20000410000 */
[----:B------:R-:W-:Y:S01]  /*16a90*/  F2FP.PACK_AB R73, R81, R130 ;  /* 0x000000825149723e */ /* 0x000fe200000000ff */
[----:B------:R-:W-:Y:S02]  /*16aa0*/  IMAD.MOV.U32 R162, RZ, RZ, R130 ;  /* 0x000000ffffa27224 */ /* 0x000fe400078e0082 */
[----:B------:R-:W1:Y:S01]  /*16ab0*/  MUFU.EX2 R0, R0 ;  /* 0x0000000000007308 */ /* 0x000e620000000800 */
[----:B------:R-:W-:Y:S02]  /*16ac0*/  FFMA.FTZ R28, R33, c[0x0][0x2d0], -R93 ;  /* 0x0000b400211c7a23 */ /* 0x000fe4000001085d */
[----:B------:R-:W-:Y:S01]  /*16ad0*/  FMUL.FTZ R33, R69, R161 ;  /* 0x000000a145217220 */ /* 0x000fe20000410000 */
[-C--:B--2---:R-:W-:Y:S01]  /*16ae0*/  HMMA.16816.F32 R4, R72, R20.reuse, R4 ;  /* 0x000000144804723c */ /* 0x084fe20000001804 */
[----:B----4-:R-:W-:Y:S01]  /*16af0*/  IMAD.MOV.U32 R141, RZ, RZ, R43 ;  /* 0x000000ffff8d7224 */ /* 0x010fe200078e002b */
[----:B------:R-:W-:Y:S04]  /*16b00*/  MOV R161, R182 ;  /* 0x000000b600a17202 */ /* 0x000fe80000000f00 */
[----:B------:R2:W3:Y:S01]  /*16b10*/  MUFU.EX2 R47, R28 ;  /* 0x0000001c002f7308 */ /* 0x0004e20000000800 */
[C---:B-1----:R-:W-:Y:S02]  /*16b20*/  FMUL.FTZ R10, R0.reuse, R138 ;  /* 0x0000008a000a7220 */ /* 0x042fe40000410000 */
[C---:B------:R-:W-:Y:S03]  /*16b30*/  FMUL.FTZ R11, R0.reuse, R139 ;  /* 0x0000008b000b7220 */ /* 0x040fe60000410000 */
[----:B------:R-:W-:Y:S01]  /*16b40*/  MOV R139, R40 ;  /* 0x00000028008b7202 */ /* 0x000fe20000000f00 */
[C---:B------:R-:W-:Y:S01]  /*16b50*/  FMUL.FTZ R14, R0.reuse, R142 ;  /* 0x0000008e000e7220 */ /* 0x040fe20000410000 */
[----:B------:R-:W-:Y:S01]  /*16b60*/  MOV R142, R82 ;  /* 0x00000052008e7202 */ /* 0x000fe20000000f00 */
[C---:B------:R-:W-:Y:S01]  /*16b70*/  FMUL.FTZ R26, R0.reuse, R154 ;  /* 0x0000009a001a7220 */ /* 0x040fe20000410000 */
[----:B------:R-:W-:Y:S01]  /*16b80*/  MOV R154, R83 ;  /* 0x00000053009a7202 */ /* 0x000fe20000000f00 */
[C---:B------:R-:W-:Y:S01]  /*16b90*/  FMUL.FTZ R63, R0.reuse, R171 ;  /* 0x000000ab003f7220 */ /* 0x040fe20000410000 */
[C---:B------:R-:W-:Y:S01]  /*16ba0*/  HMMA.16816.F32 R8, R64.reuse, R20, R8 ;  /* 0x000000144008723c */ /* 0x040fe20000001808 */
[C---:B------:R-:W-:Y:S01]  /*16bb0*/  FMUL.FTZ R15, R0.reuse, R143 ;  /* 0x0000008f000f7220 */ /* 0x040fe20000410000 */
[----:B------:R-:W-:Y:S01]  /*16bc0*/  LDSM.16.MT88.4 R80, [R213+0x900] ;  /* 0x00090000d550783b */ /* 0x000fe20000004200 */
[----:B------:R-:W-:Y:S02]  /*16bd0*/  IMAD.MOV.U32 R171, RZ, RZ, R161 ;  /* 0x000000ffffab7224 */ /* 0x000fe400078e00a1 */
[----:B------:R-:W-:Y:S02]  /*16be0*/  FMUL.FTZ R27, R0, R155 ;  /* 0x0000009b001b7220 */ /* 0x000fe40000410000 */
[--C-:B------:R-:W-:Y:S01]  /*16bf0*/  FFMA.FTZ R20, R35, c[0x0][0x2d0], -R92.reuse ;  /* 0x0000b40023147a23 */ /* 0x100fe2000001085c */
[-C--:B------:R-:W-:Y:S01]  /*16c00*/  HMMA.16816.F32 R12, R64, R22.reuse, R12 ;  /* 0x00000016400c723c */ /* 0x080fe2000000180c */
[----:B------:R-:W-:Y:S02]  /*16c10*/  FMUL.FTZ R35, R68, R163 ;  /* 0x000000a344237220 */ /* 0x000fe40000410000 */
[----:B------:R1:W-:Y:S01]  /*16c20*/  MUFU.EX2 R132, R20 ;  /* 0x0000001400847308 */ /* 0x0003e20000000800 */
[----:B------:R-:W-:Y:S01]  /*16c30*/  MOV R163, R129 ;  /* 0x0000008100a37202 */ /* 0x000fe20000000f00 */
[----:B------:R-:W-:Y:S02]  /*16c40*/  FMUL.FTZ R21, R69, R149 ;  /* 0x0000009545157220 */ /* 0x000fe40000410000 */
[C---:B--2---:R-:W-:Y:S01]  /*16c50*/  FMUL.FTZ R28, R2.reuse, R156 ;  /* 0x0000009c021c7220 */ /* 0x044fe20000410000 */
[C---:B------:R-:W-:Y:S01]  /*16c60*/  HMMA.16816.F32 R16, R72.reuse, R22, R16 ;  /* 0x000000164810723c */ /* 0x040fe20000001810 */
[----:B------:R-:W-:Y:S03]  /*16c70*/  IMAD.MOV.U32 R156, RZ, RZ, R29 ;  /* 0x000000ffff9c7224 */ /* 0x000fe600078e001d */
[----:B------:R-:W-:Y:S01]  /*16c80*/  FMUL.FTZ R29, R2, R157 ;  /* 0x0000009d021d7220 */ /* 0x000fe20000410000 */
[----:B------:R-:W-:Y:S01]  /*16c90*/  MOV R157, R30 ;  /* 0x0000001e009d7202 */ /* 0x000fe20000000f00 */
[----:B------:R-:W-:Y:S01]  /*16ca0*/  FMUL.FTZ R30, R0, R158 ;  /* 0x0000009e001e7220 */ /* 0x000fe20000410000 */
[----:B------:R2:W-:Y:S01]  /*16cb0*/  MUFU.EX2 R149, R62 ;  /* 0x0000003e00957308 */ /* 0x0005e20000000800 */
[C---:B------:R-:W-:Y:S04]  /*16cc0*/  FMUL.FTZ R23, R68.reuse, R151 ;  /* 0x0000009744177220 */ /* 0x040fe80000410000 */
[----:B------:R-:W-:Y:S02]  /*16cd0*/  FMUL.FTZ R22, R68, R150 ;  /* 0x0000009644167220 */ /* 0x000fe40000410000 */
[C---:B------:R-:W-:Y:S02]  /*16ce0*/  FMUL.FTZ R31, R0.reuse, R159 ;  /* 0x0000009f001f7220 */ /* 0x040fe40000410000 */
[----:B------:R-:W-:Y:S01]  /*16cf0*/  FFMA.FTZ R40, R185, c[0x0][0x2d0], -R71 ;  /* 0x0000b400b9287a23 */ /* 0x000fe20000010847 */
[----:B------:R4:W-:Y:S01]  /*16d00*/  MUFU.EX2 R150, R44 ;  /* 0x0000002c00967308 */ /* 0x0009e20000000800 */
[C---:B------:R-:W-:Y:S02]  /*16d10*/  FMUL.FTZ R43, R0.reuse, R107 ;  /* 0x0000006b002b7220 */ /* 0x040fe40000410000 */
[C---:B-1----:R-:W-:Y:S01]  /*16d20*/  FMUL.FTZ R20, R69.reuse, R148 ;  /* 0x0000009445147220 */ /* 0x042fe20000410000 */
[----:B------:R-:W-:Y:S01]  /*16d30*/  MOV R148, R76 ;  /* 0x0000004c00947202 */ /* 0x000fe20000000f00 */
[----:B------:R-:W-:Y:S02]  /*16d40*/  IMAD.MOV.U32 R151, RZ, RZ, R77 ;  /* 0x000000ffff977224 */ /* 0x000fe400078e004d */
[----:B------:R-:W1:Y:S01]  /*16d50*/  LDSM.16.MT88.4 R76, [R215+0x100] ;  /* 0x00010000d74c783b */ /* 0x000e620000004200 */
[----:B------:R-:W-:Y:S02]  /*16d60*/  IMAD.MOV.U32 R169, RZ, RZ, R163 ;  /* 0x000000ffffa97224 */ /* 0x000fe400078e00a3 */
[-C--:B------:R-:W-:Y:S01]  /*16d70*/  HMMA.16816.F32 R20, R72, R36.reuse, R20 ;  /* 0x000000244814723c */ /* 0x080fe20000001814 */
[----:B------:R5:W-:Y:S01]  /*16d80*/  MUFU.EX2 R158, R88 ;  /* 0x00000058009e7308 */ /* 0x000be20000000800 */
[----:B---3--:R-:W-:Y:S02]  /*16d90*/  IMAD.MOV.U32 R159, RZ, RZ, R47 ;  /* 0x000000ffff9f7224 */ /* 0x008fe400078e002f */
[C---:B--2---:R-:W-:Y:S01]  /*16da0*/  FMUL.FTZ R62, R0.reuse, R170 ;  /* 0x000000aa003e7220 */ /* 0x044fe20000410000 */
[----:B------:R-:W-:Y:S01]  /*16db0*/  MOV R170, R162 ;  /* 0x000000a200aa7202 */ /* 0x000fe20000000f00 */
[C---:B------:R-:W-:Y:S02]  /*16dc0*/  FMUL.FTZ R46, R0.reuse, R110 ;  /* 0x0000006e002e7220 */ /* 0x040fe40000410000 */
[C---:B------:R-:W-:Y:S01]  /*16dd0*/  HMMA.16816.F32 R24, R64.reuse, R36, R24 ;  /* 0x000000244018723c */ /* 0x040fe20000001818 */
[C---:B------:R-:W-:Y:S02]  /*16de0*/  FMUL.FTZ R47, R0.reuse, R111 ;  /* 0x0000006f002f7220 */ /* 0x040fe40000410000 */
[----:B------:R2:W-:Y:S01]  /*16df0*/  MUFU.EX2 R138, R40 ;  /* 0x00000028008a7308 */ /* 0x0005e20000000800 */
[----:B------:R-:W-:Y:S02]  /*16e00*/  FMUL.FTZ R58, R0, R118 ;  /* 0x00000076003a7220 */ /* 0x000fe40000410000 */
[----:B----4-:R-:W-:Y:S02]  /*16e10*/  FMUL.FTZ R44, R2, R108 ;  /* 0x0000006c022c7220 */ /* 0x010fe40000410000 */
[-C--:B------:R-:W-:Y:S01]  /*16e20*/  HMMA.16816.F32 R28, R64, R38.reuse, R28 ;  /* 0x00000026401c723c */ /* 0x080fe2000000181c */
[----:B------:R-:W-:Y:S03]  /*16e30*/  FFMA.FTZ R36, R48, c[0x0][0x2d0], -R93 ;  /* 0x0000b40030247a23 */ /* 0x000fe6000001085d */
[----:B------:R-:W-:Y:S01]  /*16e40*/  FMUL.FTZ R37, R69, R101 ;  /* 0x0000006545257220 */ /* 0x000fe20000410000 */
[----:B------:R3:W-:Y:S01]  /*16e50*/  MUFU.EX2 R136, R36 ;  /* 0x0000002400887308 */ /* 0x0007e20000000800 */
[----:B------:R-:W-:Y:S02]  /*16e60*/  FFMA.FTZ R48, R187, c[0x0][0x2d0], -R92 ;  /* 0x0000b400bb307a23 */ /* 0x000fe4000001085c */
[C---:B------:R-:W-:Y:S01]  /*16e70*/  HMMA.16816.F32 R32, R72.reuse, R38, R32 ;  /* 0x000000264820723c */ /* 0x040fe20000001820 */
[----:B------:R-:W-:Y:S01]  /*16e80*/  IMAD.MOV.U32 R143, RZ, RZ, R42 ;  /* 0x000000ffff8f7224 */ /* 0x000fe200078e002a */
[----:B-----5:R-:W-:Y:S02]  /*16e90*/  LDSM.16.MT88.4 R88, [R214+0x900] ;  /* 0x00090000d658783b */ /* 0x020fe40000004200 */
[C---:B------:R-:W-:Y:S02]  /*16ea0*/  FMUL.FTZ R42, R0.reuse, R106 ;  /* 0x0000006a002a7220 */ /* 0x040fe40000410000 */
[----:B------:R-:W-:Y:S01]  /*16eb0*/  FMUL.FTZ R59, R0, R119 ;  /* 0x00000077003b7220 */ /* 0x000fe20000410000 */
[----:B------:R4:W-:Y:S01]  /*16ec0*/  MUFU.EX2 R140, R48 ;  /* 0x00000030008c7308 */ /* 0x0009e20000000800 */
[C---:B------:R-:W-:Y:S04]  /*16ed0*/  FMUL.FTZ R38, R68.reuse, R102 ;  /* 0x0000006644267220 */ /* 0x040fe80000410000 */
[----:B------:R-:W-:Y:S02]  /*16ee0*/  FMUL.FTZ R39, R68, R103 ;  /* 0x0000006744277220 */ /* 0x000fe40000410000 */
[----:B--2---:R-:W-:Y:S02]  /*16ef0*/  FMUL.FTZ R40, R2, R104 ;  /* 0x0000006802287220 */ /* 0x004fe40000410000 */
[C---:B---3--:R-:W-:Y:S07]  /*16f00*/  FMUL.FTZ R36, R69.reuse, R100 ;  /* 0x0000006445247220 */ /* 0x048fee0000410000 */
[-C--:B------:R-:W-:Y:S01]  /*16f10*/  HMMA.16816.F32 R36, R72, R52.reuse, R36 ;  /* 0x000000344824723c */ /* 0x080fe20000001824 */
[C---:B----4-:R-:W-:Y:S01]  /*16f20*/  FMUL.FTZ R48, R69.reuse, R112 ;  /* 0x0000007045307220 */ /* 0x050fe20000410000 */
[----:B------:R-:W-:Y:S06]  /*16f30*/  MOV R112, R181 ;  /* 0x000000b500707202 */ /* 0x000fec0000000f00 */
        /* <DEDUP_REMOVED lines=14> */
[----:B---3--:R-:W-:Y:S01]  /*17020*/  F2FP.PACK_AB R77, R137, R134 ;  /* 0x00000086894d723e */ /* 0x008fe200000000ff */
[----:B------:R-:W1:Y:S01]  /*17030*/  LDSM.16.MT88.4 R84, [R216+0x900] ;  /* 0x00090000d854783b */ /* 0x000e620000004200 */
[----:B------:R2:W3:Y:S04]  /*17040*/  MUFU.EX2 R103, R76 ;  /* 0x0000004c00677308 */ /* 0x0004e80000000800 */
[C---:B------:R-:W-:Y:S02]  /*17050*/  FMUL.FTZ R64, R69.reuse, R120 ;  /* 0x0000007845407220 */ /* 0x040fe40000410000 */
[----:B------:R-:W-:Y:S02]  /*17060*/  FMUL.FTZ R65, R69, R121 ;  /* 0x0000007945417220 */ /* 0x000fe40000410000 */
[----:B------:R-:W4:Y:S01]  /*17070*/  LDL.LU R121, [R1+0x14] ;  /* 0x0000140001797983 */ /* 0x000f220000300800 */
[C---:B------:R-:W-:Y:S02]  /*17080*/  FMUL.FTZ R66, R68.reuse, R122 ;  /* 0x0000007a44427220 */ /* 0x040fe40000410000 */
[----:B------:R-:W-:Y:S01]  /*17090*/  FMUL.FTZ R67, R68, R123 ;  /* 0x0000007b44437220 */ /* 0x000fe20000410000 */
[----:B------:R-:W5:Y:S06]  /*170a0*/  LDL.LU R120, [R1+0x18] ;  /* 0x0000180001787983 */ /* 0x000f6c0000300800 */
[----:B------:R-:W-:Y:S01]  /*170b0*/  HMMA.16816.F32 R64, R72, R78, R64 ;  /* 0x0000004e4840723c */ /* 0x000fe20000001840 */
[--C-:B--2---:R-:W-:Y:S06]  /*170c0*/  FFMA.FTZ R76, R188, c[0x0][0x2d0], -R92.reuse ;  /* 0x0000b400bc4c7a23 */ /* 0x104fec000001085c */
[----:B------:R-:W-:Y:S02]  /*170d0*/  F2FP.PACK_AB R72, R142, R154 ;  /* 0x0000009a8e48723e */ /* 0x000fe400000000ff */
[----:B------:R-:W-:Y:S01]  /*170e0*/  F2FP.PACK_AB R73, R141, R153 ;  /* 0x000000998d49723e */ /* 0x000fe200000000ff */
[----:B------:R2:W-:Y:S02]  /*170f0*/  MUFU.EX2 R102, R76 ;  /* 0x0000004c00667308 */ /* 0x0005e40000000800 */
[----:B------:R-:W-:Y:S02]  /*17100*/  F2FP.PACK_AB R74, R133, R157 ;  /* 0x0000009d854a723e */ /* 0x000fe400000000ff */
[----:B------:R-:W-:Y:S02]  /*17110*/  F2FP.PACK_AB R75, R132, R156 ;  /* 0x0000009c844b723e */ /* 0x000fe400000000ff */
[----:B------:R-:W-:Y:S02]  /*17120*/  F2FP.PACK_AB R78, R136, R135 ;  /* 0x00000087884e723e */ /* 0x000fe400000000ff */
[----:B---3--:R-:W-:Y:S03]  /*17130*/  F2FP.PACK_AB R79, R103, R149 ;  /* 0x00000095674f723e */ /* 0x008fe600000000ff */
[-C--:B------:R-:W-:Y:S01]  /*17140*/  HMMA.16816.F32 R4, R72, R80.reuse, R4 ;  /* 0x000000504804723c */ /* 0x080fe20000001804 */
[----:B--2---:R-:W-:Y:S04]  /*17150*/  FFMA.FTZ R76, R189, c[0x0][0x2d0], -R71 ;  /* 0x0000b400bd4c7a23 */ /* 0x004fe80000010847 */
        /* <DEDUP_REMOVED lines=8> */
[C---:B------:R-:W-:Y:S01]  /*171e0*/  HMMA.16816.F32 R24, R76.reuse, R84, R24 ;  /* 0x000000544c18723c */ /* 0x040fe20000001818 */
[----:B--2---:R-:W-:Y:S06]  /*171f0*/  FFMA.FTZ R80, R193, c[0x0][0x2d0], -R92 ;  /* 0x0000b400c1507a23 */ /* 0x004fec000001085c */
        /* <DEDUP_REMOVED lines=9> */
[--C-:B------:R-:W-:Y:S01]  /*17290*/  FFMA.FTZ R88, R99, c[0x0][0x2d0], -R94.reuse ;  /* 0x0000b40063587a23 */ /* 0x100fe2000001085e */
[-C--:B------:R-:W-:Y:S01]  /*172a0*/  HMMA.16816.F32 R44, R76, R90.reuse, R44 ;  /* 0x0000005a4c2c723c */ /* 0x080fe2000000182c */
[----:B--2---:R-:W-:Y:S06]  /*172b0*/  FFMA.FTZ R84, R194, c[0x0][0x2d0], -R71 ;  /* 0x0000b400c2547a23 */ /* 0x004fec0000010847 */
[----:B------:R2:W-:Y:S01]  /*172c0*/  MUFU.EX2 R111, R88 ;  /* 0x00000058006f7308 */ /* 0x0005e20000000800 */
[C---:B------:R-:W-:Y:S09]  /*172d0*/  HMMA.16816.F32 R48, R72.reuse, R90, R48 ;  /* 0x0000005a4830723c */ /* 0x040ff20000001830 */
[----:B------:R3:W3:Y:S03]  /*172e0*/  MUFU.EX2 R160, R84 ;  /* 0x0000005400a07308 */ /* 0x0006e60000000800 */
[----:B-1----:R-:W-:Y:S07]  /*172f0*/  FFMA.FTZ R80, R98, c[0x0][0x2d0], -R93 ;  /* 0x0000b40062507a23 */ /* 0x002fee000001085d */
[----:B------:R1:W-:Y:S01]  /*17300*/  MUFU.EX2 R100, R80 ;  /* 0x0000005000647308 */ /* 0x0003e20000000800 */
[----:B--2---:R-:W-:Y:S09]  /*17310*/  FFMA.FTZ R88, R172, c[0x0][0x2d0], -R94 ;  /* 0x0000b400ac587a23 */ /* 0x004ff2000001085e */
[----:B------:R2:W-:Y:S01]  /*17320*/  MUFU.EX2 R110, R88 ;  /* 0x00000058006e7308 */ /* 0x0005e20000000800 */
[----:B---3--:R-:W-:Y:S09]  /*17330*/  FFMA.FTZ R84, R195, c[0x0][0x2d0], -R71 ;  /* 0x0000b400c3547a23 */ /* 0x008ff20000010847 */
[----:B------:R3:W-:Y:S01]  /*17340*/  MUFU.EX2 R195, R84 ;  /* 0x0000005400c37308 */ /* 0x0007e20000000800 */
[----:B-1----:R-:W-:Y:S09]  /*17350*/  FFMA.FTZ R80, R131, c[0x0][0x2d0], -R93 ;  /* 0x0000b40083507a23 */ /* 0x002ff2000001085d */
[----:B------:R1:W1:Y:S01]  /*17360*/  MUFU.EX2 R105, R80 ;  /* 0x0000005000697308 */ /* 0x0002620000000800 */
[----:B--2---:R-:W-:Y:S02]  /*17370*/  FFMA.FTZ R88, R203, c[0x0][0x2d0], -R71 ;  /* 0x0000b400cb587a23 */ /* 0x004fe40000010847 */
[----:B------:R-:W-:Y:S07]  /*17380*/  IMAD.MOV.U32 R203, RZ, RZ, R150 ;  /* 0x000000ffffcb7224 */ /* 0x000fee00078e0096 */
[----:B------:R2:W-:Y:S01]  /*17390*/  MUFU.EX2 R191, R88 ;  /* 0x0000005800bf7308 */ /* 0x0005e20000000800 */
[----:B---3--:R-:W-:Y:S01]  /*173a0*/  FFMA.FTZ R84, R196, c[0x0][0x2d0], -R92 ;  /* 0x0000b400c4547a23 */ /* 0x008fe2000001085c */
[----:B------:R-:W-:Y:S01]  /*173b0*/  MOV R196, R160 ;  /* 0x000000a000c47202 */ /* 0x000fe20000000f00 */
[----:B------:R-:W-:Y:S02]  /*173c0*/  IMAD.MOV.U32 R160, RZ, RZ, R139 ;  /* 0x000000ffffa07224 */ /* 0x000fe400078e008b */
[----:B------:R-:W-:Y:S05]  /*173d0*/  IMAD.MOV.U32 R139, RZ, RZ, R95 ;  /* 0x000000ffff8b7224 */ /* 0x000fea00078e005f */
[----:B------:R3:W-:Y:S01]  /*173e0*/  MUFU.EX2 R194, R84 ;  /* 0x0000005400c27308 */ /* 0x0007e20000000800 */
[----:B------:R-:W-:Y:S02]  /*173f0*/  MOV R168, R160 ;  /* 0x000000a000a87202 */ /* 0x000fe40000000f00 */
[----:B------:R-:W-:Y:S08]  /*17400*/  LDSM.16.MT88.4 R160, [R216+0x2900] ;  /* 0x00290000d8a0783b */ /* 0x000ff00000004200 */
[----:B-1----:R-:W1:Y:S08]  /*17410*/  LDSM.16.MT88.4 R80, [R215+0x900] ;  /* 0x00090000d750783b */ /* 0x002e700000004200 */
[----:B--2---:R-:W-:Y:S01]  /*17420*/  LDSM.16.MT88.4 R88, [R214+0x1100] ;  /* 0x00110000d658783b */ /* 0x004fe20000004200 */
[--C-:B---3--:R-:W-:Y:S04]  /*17430*/  FFMA.FTZ R84, R96, c[0x0][0x2d0], -R94.reuse ;  /* 0x0000b40060547a23 */ /* 0x108fe8000001085e */
[----:B------:R2:W3:Y:S01]  /*17440*/  MUFU.EX2 R98, R84 ;  /* 0x0000005400627308 */ /* 0x0004e20000000800 */
[-C--:B-1----:R-:W-:Y:S02]  /*17450*/  HMMA.16816.F32 R52, R72, R80.reuse, R52 ;  /* 0x000000504834723c */ /* 0x082fe40000001834 */
[----:B--2---:R-:W1:Y:S06]  /*17460*/  LDSM.16.MT88.4 R84, [R213+0x1100] ;  /* 0x00110000d554783b */ /* 0x004e6c0000004200 */
[C---:B------:R-:W-:Y:S07]  /*17470*/  HMMA.16816.F32 R56, R76.reuse, R80, R56 ;  /* 0x000000504c38723c */ /* 0x040fee0000001838 */
[----:B------:R-:W-:Y:S01]  /*17480*/  FFMA.FTZ R80, R173, c[0x0][0x2d0], -R94 ;  /* 0x0000b400ad507a23 */ /* 0x000fe2000001085e */
[-C--:B------:R-:W-:Y:S03]  /*17490*/  HMMA.16816.F32 R60, R76, R82.reuse, R60 ;  /* 0x000000524c3c723c */ /* 0x080fe6000000183c */
[----:B------:R2:W1:Y:S01]  /*174a0*/  MUFU.EX2 R193, R80 ;  /* 0x0000005000c17308 */ /* 0x0004620000000800 */
[----:B----4-:R-:W-:Y:S03]  /*174b0*/  FFMA.FTZ R69, R69, R121, R171 ;  /* 0x0000007945457223 */ /* 0x010fe600000100ab */
[----:B------:R-:W-:Y:S01]  /*174c0*/  FFMA.FTZ R76, R198, c[0x0][0x2d0], -R92 ;  /* 0x0000b400c64c7a23 */ /* 0x000fe2000001085c */
[----:B------:R-:W-:Y:S01]  /*174d0*/  HMMA.16816.F32 R64, R72, R82, R64 ;  /* 0x000000524840723c */ /* 0x000fe20000001840 */
[----:B------:R-:W-:Y:S03]  /*174e0*/  IMAD.MOV.U32 R198, RZ, RZ, R158 ;  /* 0x000000ffffc67224 */ /* 0x000fe600078e009e */
[----:B------:R-:W-:Y:S01]  /*174f0*/  F2FP.PACK_AB R78, R104, R105 ;  /* 0x00000069684e723e */ /* 0x000fe200000000ff */
[----:B------:R4:W-:Y:S01]  /*17500*/  MUFU.EX2 R109, R76 ;  /* 0x0000004c006d7308 */ /* 0x0009e20000000800 */
[----:B---3--:R-:W-:Y:S01]  /*17510*/  F2FP.PACK_AB R77, R111, R98 ;  /* 0x000000626f4d723e */ /* 0x008fe200000000ff */
[----:B-----5:R-:W-:Y:S01]  /*17520*/  FFMA.FTZ R68, R68, R120, R170 ;  /* 0x0000007844447223 */ /* 0x020fe200000100aa */
[----:B------:R-:W-:Y:S01]  /*17530*/  F2FP.PACK_AB R72, R150, R138 ;  /* 0x0000008a9648723e */ /* 0x000fe200000000ff */
[----:B------:R-:W-:Y:S03]  /*17540*/  FADD.FTZ R69, R168, R69 ;  /* 0x00000045a8457221 */ /* 0x000fe60000010000 */
[----:B------:R-:W-:Y:S02]  /*17550*/  F2FP.PACK_AB R73, R102, R140 ;  /* 0x0000008c6649723e */ /* 0x000fe400000000ff */
[----:B------:R-:W-:Y:S02]  /*17560*/  F2FP.PACK_AB R75, R106, R107 ;  /* 0x0000006b6a4b723e */ /* 0x000fe400000000ff */
[----:B------:R-:W-:Y:S01]  /*17570*/  MOV R158, R183 ;  /* 0x000000b7009e7202 */ /* 0x000fe20000000f00 */
[----:B--2---:R-:W2:Y:S01]  /*17580*/  LDSM.16.MT88.4 R80, [R216+0x1100] ;  /* 0x00110000d850783b */ /* 0x004ea20000004200 */
[----:B-1----:R-:W-:Y:S02]  /*17590*/  F2FP.PACK_AB R79, R193, R110 ;  /* 0x0000006ec14f723e */ /* 0x002fe400000000ff */
[----:B------:R-:W-:Y:S01]  /*175a0*/  MOV R115, R158 ;  /* 0x0000009e00737202 */ /* 0x000fe20000000f00 */
[----:B------:R-:W-:Y:S04]  /*175b0*/  IMAD.MOV.U32 R158, RZ, RZ, R144 ;  /* 0x000000ffff9e7224 */ /* 0x000fe800078e0090 */
[----:B------:R-:W-:Y:S02]  /*175c0*/  FADD.FTZ R68, R115, R68 ;  /* 0x0000004473447221 */ /* 0x000fe40000010000 */
[----:B----4-:R-:W-:Y:S01]  /*175d0*/  FFMA.FTZ R76, R201, c[0x0][0x2d0], -R71 ;  /* 0x0000b400c94c7a23 */ /* 0x010fe20000010847 */
[----:B------:R-:W-:Y:S01]  /*175e0*/  MOV R201, R155 ;  /* 0x0000009b00c97202 */ /* 0x000fe20000000f00 */
[----:B------:R-:W-:Y:S02]  /*175f0*/  IMAD.MOV.U32 R155, RZ, RZ, R184 ;  /* 0x000000ffff9b7224 */ /* 0x000fe400078e00b8 */
[----:B------:R1:W-:Y:S01]  /*17600*/  MUFU.EX2 R192, R76 ;  /* 0x0000004c00c07308 */ /* 0x0003e20000000800 */
[----:B------:R-:W-:Y:S01]  /*17610*/  F2FP.PACK_AB R74, R198, R201 ;  /* 0x000000c9c64a723e */ /* 0x000fe200000000ff */
[----:B------:R-:W-:Y:S02]  /*17620*/  FADD.FTZ R69, R158, R69 ;  /* 0x000000459e457221 */ /* 0x000fe40000010000 */
[----:B------:R-:W-:Y:S04]  /*17630*/  IMAD.MOV.U32 R158, RZ, RZ, R139 ;  /* 0x000000ffff9e7224 */ /* 0x000fe800078e008b */
[-C--:B------:R-:W-:Y:S01]  /*17640*/  HMMA.16816.F32 R4, R72, R84.reuse, R4 ;  /* 0x000000544804723c */ /* 0x080fe20000001804 */
[----:B-1----:R-:W-:Y:S07]  /*17650*/  F2FP.PACK_AB R76, R100, R101 ;  /* 0x00000065644c723e */ /* 0x002fee00000000ff */
[C---:B------:R-:W-:Y:S07]  /*17660*/  HMMA.16816.F32 R8, R76.reuse, R84, R8 ;  /* 0x000000544c08723c */ /* 0x040fee0000001808 */
[--C-:B------:R-:W-:Y:S01]  /*17670*/  FFMA.FTZ R84, R204, c[0x0][0x2d0], -R92.reuse ;  /* 0x0000b400cc547a23 */ /* 0x100fe2000001085c */
[-C--:B------:R-:W-:Y:S01]  /*17680*/  HMMA.16816.F32 R12, R76, R86.reuse, R12 ;  /* 0x000000564c0c723c */ /* 0x080fe2000000180c */
[----:B------:R-:W-:Y:S02]  /*17690*/  MOV R204, R149 ;  /* 0x0000009500cc7202 */ /* 0x000fe40000000f00 */
        /* <DEDUP_REMOVED lines=8> */
[----:B------:R1:W-:Y:S03]  /*17720*/  MUFU.EX2 R190, R84 ;  /* 0x0000005400be7308 */ /* 0x0003e60000000800 */
[----:B------:R-:W-:Y:S04]  /*17730*/  IMAD.MOV.U32 R200, RZ, RZ, R136 ;  /* 0x000000ffffc87224 */ /* 0x000fe800078e0088 */
[C---:B------:R-:W-:Y:S03]  /*17740*/  HMMA.16816.F32 R32, R72.reuse, R82, R32 ;  /* 0x000000524820723c */ /* 0x040fe60000001820 */
[----:B------:R2:W-:Y:S05]  /*17750*/  MUFU.EX2 R186, R80 ;  /* 0x0000005000ba7308 */ /* 0x0005ea0000000800 */
[-C--:B------:R-:W-:Y:S08]  /*17760*/  HMMA.16816.F32 R36, R72, R88.reuse, R36 ;  /* 0x000000584824723c */ /* 0x080ff00000001824 */
[C---:B------:R-:W-:Y:S01]  /*17770*/  HMMA.16816.F32 R40, R76.reuse, R88, R40 ;  /* 0x000000584c28723c */ /* 0x040fe20000001828 */
[--C-:B-1----:R-:W-:Y:S03]  /*17780*/  FFMA.FTZ R84, R197, c[0x0][0x2d0], -R93.reuse ;  /* 0x0000b400c5547a23 */ /* 0x102fe6000001085d */
[----:B------:R-:W-:Y:S01]  /*17790*/  MOV R197, R138 ;  /* 0x0000008a00c57202 */ /* 0x000fe20000000f00 */
[----:B------:R1:W-:Y:S02]  /*177a0*/  MUFU.EX2 R108, R84 ;  /* 0x00000054006c7308 */ /* 0x0003e40000000800 */
[--C-:B------:R-:W-:Y:S01]  /*177b0*/  FFMA.FTZ R88, R175, c[0x0][0x2d0], -R94.reuse ;  /* 0x0000b400af587a23 */ /* 0x100fe2000001085e */
[-C--:B------:R-:W-:Y:S01]  /*177c0*/  HMMA.16816.F32 R44, R76, R90.reuse, R44 ;  /* 0x0000005a4c2c723c */ /* 0x080fe2000000182c */
[--C-:B--2---:R-:W-:Y:S03]  /*177d0*/  FFMA.FTZ R80, R202, c[0x0][0x2d0], -R93.reuse ;  /* 0x0000b400ca507a23 */ /* 0x104fe6000001085d */
[----:B------:R-:W-:Y:S03]  /*177e0*/  MOV R202, R132 ;  /* 0x0000008400ca7202 */ /* 0x000fe60000000f00 */
[----:B------:R2:W-:Y:S01]  /*177f0*/  MUFU.EX2 R165, R88 ;  /* 0x0000005800a57308 */ /* 0x0005e20000000800 */
[C---:B------:R-:W-:Y:S09]  /*17800*/  HMMA.16816.F32 R48, R72.reuse, R90, R48 ;  /* 0x0000005a4830723c */ /* 0x040ff20000001830 */
[----:B------:R3:W4:Y:S03]  /*17810*/  MUFU.EX2 R187, R80 ;  /* 0x0000005000bb7308 */ /* 0x0007260000000800 */
[----:B-1----:R-:W-:Y:S01]  /*17820*/  FFMA.FTZ R84, R199, c[0x0][0x2d0], -R93 ;  /* 0x0000b400c7547a23 */ /* 0x002fe2000001085d */
[----:B------:R-:W-:Y:S06]  /*17830*/  MOV R199, R137 ;  /* 0x0000008900c77202 */ /* 0x000fec0000000f00 */
[----:B------:R1:W-:Y:S01]  /*17840*/  MUFU.EX2 R188, R84 ;  /* 0x0000005400bc7308 */ /* 0x0003e20000000800 */
[----:B--2---:R-:W-:Y:S09]  /*17850*/  FFMA.FTZ R88, R176, c[0x0][0x2d0], -R94 ;  /* 0x0000b400b0587a23 */ /* 0x004ff2000001085e */
[----:B------:R2:W-:Y:S01]  /*17860*/  MUFU.EX2 R164, R88 ;  /* 0x0000005800a47308 */ /* 0x0005e20000000800 */
[----:B---3--:R-:W-:Y:S02]  /*17870*/  FFMA.FTZ R80, R206, c[0x0][0x2d0], -R71 ;  /* 0x0000b400ce507a23 */ /* 0x008fe40000010847 */
[----:B------:R-:W-:Y:S07]  /*17880*/  IMAD.MOV.U32 R206, RZ, RZ, R133 ;  /* 0x000000ffffce7224 */ /* 0x000fee00078e0085 */
[----:B------:R3:W-:Y:S01]  /*17890*/  MUFU.EX2 R184, R80 ;  /* 0x0000005000b87308 */ /* 0x0007e20000000800 */
[----:B-1----:R-:W1:Y:S01]  /*178a0*/  LDSM.16.MT88.4 R84, [R215+0x1100] ;  /* 0x00110000d754783b */ /* 0x002e620000004200 */
[--C-:B--2---:R-:W-:Y:S01]  /*178b0*/  FFMA.FTZ R88, R240, c[0x0][0x2d0], -R71.reuse ;  /* 0x0000b400f0587a23 */ /* 0x104fe20000010847 */
[----:B------:R-:W-:Y:S07]  /*178c0*/  MOV R240, R143 ;  /* 0x0000008f00f07202 */ /* 0x000fee0000000f00 */
[----:B------:R2:W-:Y:S01]  /*178d0*/  MUFU.EX2 R181, R88 ;  /* 0x0000005800b57308 */ /* 0x0005e20000000800 */
[--C-:B---3--:R-:W-:Y:S01]  /*178e0*/  FFMA.FTZ R80, R207, c[0x0][0x2d0], -R71.reuse ;  /* 0x0000b400cf507a23 */ /* 0x108fe20000010847 */
[----:B------:R-:W-:Y:S08]  /*178f0*/  MOV R207, R134 ;  /* 0x0000008600cf7202 */ /* 0x000ff00000000f00 */
[----:B------:R3:W-:Y:S01]  /*17900*/  MUFU.EX2 R185, R80 ;  /* 0x0000005000b97308 */ /* 0x0007e20000000800 */
[----:B--2---:R-:W-:Y:S01]  /*17910*/  LDSM.16.MT88.4 R88, [R214+0x1900] ;  /* 0x00190000d658783b */ /* 0x004fe20000004200 */
[-C--:B-1----:R-:W-:Y:S08]  /*17920*/  HMMA.16816.F32 R52, R72, R84.reuse, R52 ;  /* 0x000000544834723c */ /* 0x082ff00000001834 */
[C---:B------:R-:W-:Y:S01]  /*17930*/  HMMA.16816.F32 R56, R76.reuse, R84, R56 ;  /* 0x000000544c38723c */ /* 0x040fe20000001838 */
[----:B---3--:R-:W-:Y:S03]  /*17940*/  FFMA.FTZ R80, R208, c[0x0][0x2d0], -R92 ;  /* 0x0000b400d0507a23 */ /* 0x008fe6000001085c */
[----:B------:R-:W-:Y:S01]  /*17950*/  MOV R208, R135 ;  /* 0x0000008700d07202 */ /* 0x000fe20000000f00 */
[----:B------:R1:W-:Y:S02]  /*17960*/  MUFU.EX2 R167, R80 ;  /* 0x0000005000a77308 */ /* 0x0003e40000000800 */
[----:B------:R-:W-:Y:S01]  /*17970*/  FFMA.FTZ R84, R177, c[0x0][0x2d0], -R94 ;  /* 0x0000b400b1547a23 */ /* 0x000fe2000001085e */
[-C--:B------:R-:W-:Y:S07]  /*17980*/  HMMA.16816.F32 R60, R76, R86.reuse, R60 ;  /* 0x000000564c3c723c */ /* 0x080fee000000183c */
[----:B------:R-:W-:Y:S01]  /*17990*/  FFMA.FTZ R76, R210, c[0x0][0x2d0], -R92 ;  /* 0x0000b400d24c7a23 */ /* 0x000fe2000001085c */
        /* <DEDUP_REMOVED lines=13> */
[----:B---3--:R-:W-:Y:S02]  /*17a70*/  FFMA.FTZ R76, R234, c[0x0][0x2d0], -R71 ;  /* 0x0000b400ea4c7a23 */ /* 0x008fe40000010847 */
[----:B------:R-:W-:Y:S05]  /*17a80*/  IMAD.MOV.U32 R234, RZ, RZ, R142 ;  /* 0x000000ffffea7224 */ /* 0x000fea00078e008e */
        /* <DEDUP_REMOVED lines=27> */
[----:B------:R3:W-:Y:S03]  /*17c40*/  MUFU.EX2 R174, R84 ;  /* 0x0000005400ae7308 */ /* 0x0007e60000000800 */
[----:B-1----:R-:W-:Y:S07]  /*17c50*/  FFMA.FTZ R80, R233, c[0x0][0x2d0], -R93 ;  /* 0x0000b400e9507a23 */ /* 0x002fee000001085d */
[----:B------:R1:W-:Y:S01]  /*17c60*/  MUFU.EX2 R118, R80 ;  /* 0x0000005000767308 */ /* 0x0003e20000000800 */
[--C-:B--2---:R-:W-:Y:S09]  /*17c70*/  FFMA.FTZ R88, R235, c[0x0][0x2d0], -R94.reuse ;  /* 0x0000b400eb587a23 */ /* 0x104ff2000001085e */
[----:B------:R2:W-:Y:S01]  /*17c80*/  MUFU.EX2 R96, R88 ;  /* 0x0000005800607308 */ /* 0x0005e20000000800 */
[----:B---3--:R-:W-:Y:S09]  /*17c90*/  FFMA.FTZ R84, R245, c[0x0][0x2d0], -R71 ;  /* 0x0000b400f5547a23 */ /* 0x008ff20000010847 */
[----:B------:R3:W4:Y:S01]  /*17ca0*/  MUFU.EX2 R175, R84 ;  /* 0x0000005400af7308 */ /* 0x0007220000000800 */
[----:B-1----:R-:W-:Y:S09]  /*17cb0*/  FFMA.FTZ R80, R237, c[0x0][0x2d0], -R93 ;  /* 0x0000b400ed507a23 */ /* 0x002ff2000001085d */
[----:B------:R1:W5:Y:S01]  /*17cc0*/  MUFU.EX2 R177, R80 ;  /* 0x0000005000b17308 */ /* 0x0003620000000800 */
[--C-:B--2---:R-:W-:Y:S09]  /*17cd0*/  FFMA.FTZ R88, R238, c[0x0][0x2d0], -R94.reuse ;  /* 0x0000b400ee587a23 */ /* 0x104ff2000001085e */
[----:B------:R2:W-:Y:S01]  /*17ce0*/  MUFU.EX2 R95, R88 ;  /* 0x00000058005f7308 */ /* 0x0005e20000000800 */
[----:B---3--:R-:W-:Y:S01]  /*17cf0*/  FFMA.FTZ R84, R209, c[0x0][0x2d0], -R94 ;  /* 0x0000b400d1547a23 */ /* 0x008fe2000001085e */
[----:B----4-:R-:W-:Y:S08]  /*17d00*/  F2FP.PACK_AB R120, R175, R174 ;  /* 0x000000aeaf78723e */ /* 0x010ff000000000ff */
[----:B------:R3:W4:Y:S01]  /*17d10*/  MUFU.EX2 R116, R84 ;  /* 0x0000005400747308 */ /* 0x0007220000000800 */
[----:B-1----:R-:W1:Y:S08]  /*17d20*/  LDSM.16.MT88.4 R80, [R215+0x1900] ;  /* 0x00190000d750783b */ /* 0x002e700000004200 */
[----:B--2---:R-:W-:Y:S08]  /*17d30*/  LDSM.16.MT88.4 R88, [R216+0x2100] ;  /* 0x00210000d858783b */ /* 0x004ff00000004200 */
[----:B---3--:R-:W2:Y:S01]  /*17d40*/  LDSM.16.MT88.4 R84, [R213+0x2100] ;  /* 0x00210000d554783b */ /* 0x008ea20000004200 */
[-C--:B-1----:R-:W-:Y:S08]  /*17d50*/  HMMA.16816.F32 R52, R72, R80.reuse, R52 ;  /* 0x000000504834723c */ /* 0x082ff00000001834 */
[C---:B------:R-:W-:Y:S07]  /*17d60*/  HMMA.16816.F32 R56, R76.reuse, R80, R56 ;  /* 0x000000504c38723c */ /* 0x040fee0000001838 */
[--C-:B------:R-:W-:Y:S01]  /*17d70*/  FFMA.FTZ R80, R249, c[0x0][0x2d0], -R71.reuse ;  /* 0x0000b400f9507a23 */ /* 0x100fe20000010847 */
[-C--:B------:R-:W-:Y:S01]  /*17d80*/  HMMA.16816.F32 R60, R76, R82.reuse, R60 ;  /* 0x000000524c3c723c */ /* 0x080fe2000000183c */
[----:B------:R-:W-:Y:S02]  /*17d90*/  FFMA.FTZ R71, R247, c[0x0][0x2d0], -R71 ;  /* 0x0000b400f7477a23 */ /* 0x000fe40000010847 */
[----:B------:R1:W-:Y:S04]  /*17da0*/  MUFU.EX2 R131, R80 ;  /* 0x0000005000837308 */ /* 0x0003e80000000800 */
[--C-:B------:R-:W-:Y:S01]  /*17db0*/  FFMA.FTZ R76, R246, c[0x0][0x2d0], -R92.reuse ;  /* 0x0000b400f64c7a23 */ /* 0x100fe2000001085c */
[----:B------:R-:W-:Y:S01]  /*17dc0*/  HMMA.16816.F32 R64, R72, R82, R64 ;  /* 0x000000524840723c */ /* 0x000fe20000001840 */
[----:B-----5:R-:W-:Y:S03]  /*17dd0*/  F2FP.PACK_AB R78, R176, R177 ;  /* 0x000000b1b04e723e */ /* 0x020fe600000000ff */
[----:B----4-:R-:W-:Y:S01]  /*17de0*/  F2FP.PACK_AB R77, R97, R116 ;  /* 0x00000074614d723e */ /* 0x010fe200000000ff */
[----:B------:R3:W-:Y:S01]  /*17df0*/  MUFU.EX2 R173, R76 ;  /* 0x0000004c00ad7308 */ /* 0x0007e20000000800 */
[----:B------:R-:W-:Y:S02]  /*17e00*/  F2FP.PACK_AB R79, R95, R96 ;  /* 0x000000605f4f723e */ /* 0x000fe400000000ff */
[----:B------:R-:W-:Y:S04]  /*17e10*/  F2FP.PACK_AB R72, R185, R184 ;  /* 0x000000b8b948723e */ /* 0x000fe800000000ff */
[----:B------:R-:W-:Y:S02]  /*17e20*/  F2FP.PACK_AB R73, R182, R167 ;  /* 0x000000a7b649723e */ /* 0x000fe400000000ff */
[----:B------:R-:W-:Y:S01]  /*17e30*/  F2FP.PACK_AB R74, R181, R180 ;  /* 0x000000b4b54a723e */ /* 0x000fe200000000ff */
[----:B------:R4:W5:Y:S01]  /*17e40*/  MUFU.EX2 R130, R71 ;  /* 0x0000004700827308 */ /* 0x0009620000000800 */
[----:B------:R-:W-:Y:S01]  /*17e50*/  F2FP.PACK_AB R75, R179, R119 ;  /* 0x00000077b34b723e */ /* 0x000fe200000000ff */
[----:B-1----:R-:W1:Y:S06]  /*17e60*/  LDSM.16.MT88.4 R80, [R214+0x2100] ;  /* 0x00210000d650783b */ /* 0x002e6c0000004200 */
[-C--:B--2---:R-:W-:Y:S01]  /*17e70*/  HMMA.16816.F32 R4, R72, R84.reuse, R4 ;  /* 0x000000544804723c */ /* 0x084fe20000001804 */
[--C-:B---3--:R-:W-:Y:S04]  /*17e80*/  FFMA.FTZ R76, R248, c[0x0][0x2d0], -R92.reuse ;  /* 0x0000b400f84c7a23 */ /* 0x108fe8000001085c */
[----:B------:R2:W3:Y:S01]  /*17e90*/  MUFU.EX2 R172, R76 ;  /* 0x0000004c00ac7308 */ /* 0x0004e20000000800 */
[--C-:B----4-:R-:W-:Y:S01]  /*17ea0*/  FFMA.FTZ R71, R252, c[0x0][0x2d0], -R92.reuse ;  /* 0x0000b400fc477a23 */ /* 0x110fe2000001085c */
[----:B-----5:R-:W-:Y:S01]  /*17eb0*/  F2FP.PACK_AB R122, R130, R131 ;  /* 0x00000083827a723e */ /* 0x020fe200000000ff */
[----:B------:R-:W-:Y:S07]  /*17ec0*/  FFMA.FTZ R92, R114, c[0x0][0x2d0], -R92 ;  /* 0x0000b400725c7a23 */ /* 0x000fee000001085c */
[----:B------:R4:W-:Y:S01]  /*17ed0*/  MUFU.EX2 R129, R71 ;  /* 0x0000004700817308 */ /* 0x0009e20000000800 */
[----:B------:R-:W-:Y:S01]  /*17ee0*/  IMAD.MOV.U32 R114, RZ, RZ, R155 ;  /* 0x000000ffff727224 */ /* 0x000fe200078e009b */
[----:B------:R-:W-:Y:S02]  /*17ef0*/  MOV R155, R151 ;  /* 0x00000097009b7202 */ /* 0x000fe40000000f00 */
[----:B------:R-:W-:Y:S06]  /*17f00*/  MOV R151, R145 ;  /* 0x0000009100977202 */ /* 0x000fec0000000f00 */
[----:B------:R-:W5:Y:S01]  /*17f10*/  MUFU.EX2 R99, R92 ;  /* 0x0000005c00637308 */ /* 0x000f620000000800 */
[----:B--2---:R-:W-:Y:S02]  /*17f20*/  F2FP.PACK_AB R76, R118, R117 ;  /* 0x00000075764c723e */ /* 0x004fe400000000ff */
[----:B---3--:R-:W-:Y:S05]  /*17f30*/  F2FP.PACK_AB R121, R172, R173 ;  /* 0x000000adac79723e */ /* 0x008fea00000000ff */
[C---:B------:R-:W-:Y:S01]  /*17f40*/  HMMA.16816.F32 R8, R76.reuse, R84, R8 ;  /* 0x000000544c08723c */ /* 0x040fe20000001808 */
[--C-:B----4-:R-:W-:Y:S04]  /*17f50*/  FFMA.FTZ R71, R250, c[0x0][0x2d0], -R93.reuse ;  /* 0x0000b400fa477a23 */ /* 0x110fe8000001085d */
[----:B------:R2:W-:Y:S03]  /*17f60*/  MUFU.EX2 R92, R71 ;  /* 0x00000047005c7308 */ /* 0x0005e60000000800 */
[-C--:B------:R-:W-:Y:S01]  /*17f70*/  HMMA.16816.F32 R12, R76, R86.reuse, R12 ;  /* 0x000000564c0c723c */ /* 0x080fe2000000180c */
[----:B-----5:R-:W-:Y:S07]  /*17f80*/  F2FP.PACK_AB R123, R99, R129 ;  /* 0x00000081637b723e */ /* 0x020fee00000000ff */
[C---:B------:R-:W-:Y:S01]  /*17f90*/  HMMA.16816.F32 R16, R72.reuse, R86, R16 ;  /* 0x000000564810723c */ /* 0x040fe20000001810 */
[----:B------:R-:W3:Y:S07]  /*17fa0*/  LDSM.16.MT88.4 R84, [R215+0x2100] ;  /* 0x00210000d754783b */ /* 0x000eee0000004200 */
[-C--:B------:R-:W-:Y:S01]  /*17fb0*/  HMMA.16816.F32 R20, R72, R88.reuse, R20 ;  /* 0x000000584814723c */ /* 0x080fe20000001814 */
[--C-:B--2---:R-:W-:Y:S07]  /*17fc0*/  FFMA.FTZ R71, R251, c[0x0][0x2d0], -R93.reuse ;  /* 0x0000b400fb477a23 */ /* 0x104fee000001085d */
[C---:B------:R-:W-:Y:S01]  /*17fd0*/  HMMA.16816.F32 R24, R76.reuse, R88, R24 ;  /* 0x000000584c18723c */ /* 0x040fe20000001818 */
[----:B------:R2:W4:Y:S07]  /*17fe0*/  MUFU.EX2 R88, R71 ;  /* 0x0000004700587308 */ /* 0x00052e0000000800 */
[-C--:B------:R-:W-:Y:S08]  /*17ff0*/  HMMA.16816.F32 R28, R76, R90.reuse, R28 ;  /* 0x0000005a4c1c723c */ /* 0x080ff0000000181c */
[C---:B------:R-:W-:Y:S01]  /*18000*/  HMMA.16816.F32 R32, R72.reuse, R90, R32 ;  /* 0x0000005a4820723c */ /* 0x040fe20000001820 */
[----:B------:R-:W5:Y:S04]  /*18010*/  LDL.LU R91, [R1+0x1c] ;  /* 0x00001c00015b7983 */ /* 0x000f680000300800 */
[----:B------:R-:W5:Y:S03]  /*18020*/  LDL.LU R90, [R1+0x24] ;  /* 0x00002400015a7983 */ /* 0x000f660000300800 */
[-C--:B-1----:R-:W-:Y:S01]  /*18030*/  HMMA.16816.F32 R36, R72, R80.reuse, R36 ;  /* 0x000000504824723c */ /* 0x082fe20000001824 */
[--C-:B--2---:R-:W-:Y:S03]  /*18040*/  FFMA.FTZ R71, R113, c[0x0][0x2d0], -R93.reuse ;  /* 0x0000b40071477a23 */ /* 0x104fe6000001085d */
[----:B------:R-:W-:Y:S01]  /*18050*/  MOV R113, R148 ;  /* 0x0000009400717202 */ /* 0x000fe20000000f00 */
[----:B------:R-:W-:Y:S01]  /*18060*/  FFMA.FTZ R93, R112, c[0x0][0x2d0], -R93 ;  /* 0x0000b400705d7a23 */ /* 0x000fe2000001085d */
[----:B------:R-:W-:Y:S01]  /*18070*/  MOV R148, R146 ;  /* 0x0000009200947202 */ /* 0x000fe20000000f00 */
[----:B------:R-:W-:Y:S01]  /*18080*/  IMAD.MOV.U32 R112, RZ, RZ, R147 ;  /* 0x000000ffff707224 */ /* 0x000fe200078e0093 */
[----:B------:R1:W-:Y:S01]  /*18090*/  MUFU.EX2 R89, R71 ;  /* 0x0000004700597308 */ /* 0x0003e20000000800 */
[----:B------:R-:W2:Y:S01]  /*180a0*/  LDSM.16.MT88.4 R144, [R213+0x2900] ;  /* 0x00290000d590783b */ /* 0x000ea20000004200 */
[C---:B------:R-:W-:Y:S02]  /*180b0*/  HMMA.16816.F32 R40, R76.reuse, R80, R40 ;  /* 0x000000504c28723c */ /* 0x040fe40000001828 */
[----:B------:R-:W-:Y:S02]  /*180c0*/  MOV R241, R113 ;  /* 0x0000007100f17202 */ /* 0x000fe40000000f00 */
[----:B------:R-:W-:Y:S02]  /*180d0*/  MOV R243, R112 ;  /* 0x0000007000f37202 */ /* 0x000fe40000000f00 */
[----:B----4-:R-:W-:Y:S02]  /*180e0*/  F2FP.PACK_AB R168, R88, R92 ;  /* 0x0000005c58a8723e */ /* 0x010fe400000000ff */
[----:B------:R-:W4:Y:S01]  /*180f0*/  MUFU.EX2 R93, R93 ;  /* 0x0000005d005d7308 */ /* 0x000f220000000800 */
[-C--:B------:R-:W-:Y:S08]  /*18100*/  HMMA.16816.F32 R44, R76, R82.reuse, R44 ;  /* 0x000000524c2c723c */ /* 0x080ff0000000182c */
[C---:B------:R-:W-:Y:S01]  /*18110*/  HMMA.16816.F32 R48, R72.reuse, R82, R48 ;  /* 0x000000524830723c */ /* 0x040fe20000001830 */
[--C-:B-1----:R-:W-:Y:S07]  /*18120*/  FFMA.FTZ R71, R242, c[0x0][0x2d0], -R94.reuse ;  /* 0x0000b400f2477a23 */ /* 0x102fee000001085e */
[-C--:B---3--:R-:W-:Y:S01]  /*18130*/  HMMA.16816.F32 R52, R72, R84.reuse, R52 ;  /* 0x000000544834723c */ /* 0x088fe20000001834 */
[----:B------:R1:W-:Y:S03]  /*18140*/  MUFU.EX2 R80, R71 ;  /* 0x0000004700507308 */ /* 0x0003e60000000800 */
[----:B----4-:R-:W-:Y:S04]  /*18150*/  F2FP.PACK_AB R170, R93, R89 ;  /* 0x000000595daa723e */ /* 0x010fe800000000ff */
[C---:B------:R-:W-:Y:S08]  /*18160*/  HMMA.16816.F32 R56, R76.reuse, R84, R56 ;  /* 0x000000544c38723c */ /* 0x040ff00000001838 */
[-C--:B------:R-:W-:Y:S08]  /*18170*/  HMMA.16816.F32 R60, R76, R86.reuse, R60 ;  /* 0x000000564c3c723c */ /* 0x080ff0000000183c */
[----:B------:R-:W-:Y:S01]  /*18180*/  HMMA.16816.F32 R64, R72, R86, R64 ;  /* 0x000000564840723c */ /* 0x000fe20000001840 */
[----:B-1----:R-:W-:Y:S04]  /*18190*/  FFMA.FTZ R71, R236, c[0x0][0x2d0], -R94 ;  /* 0x0000b400ec477a23 */ /* 0x002fe8000001085e */
[----:B------:R1:W-:Y:S03]  /*181a0*/  MUFU.EX2 R81, R71 ;  /* 0x0000004700517308 */ /* 0x0003e60000000800 */
[-C--:B--2---:R-:W-:Y:S07]  /*181b0*/  HMMA.16816.F32 R132, R120, R144.reuse, R4 ;  /* 0x000000907884723c */ /* 0x084fee0000001804 */
[----:B------:R-:W-:Y:S05]  /*181c0*/  FADD.FTZ R4, R243, R69 ;  /* 0x00000045f3047221 */ /* 0x000fea0000010000 */
[----:B------:R-:W-:Y:S02]  /*181d0*/  FADD.FTZ R6, R154, R4 ;  /* 0x000000049a067221 */ /* 0x000fe40000010000 */
[--C-:B-1----:R-:W-:Y:S02]  /*181e0*/  FFMA.FTZ R71, R178, c[0x0][0x2d0], -R94.reuse ;  /* 0x0000b400b2477a23 */ /* 0x102fe4000001085e */
[----:B------:R-:W-:Y:S04]  /*181f0*/  FFMA.FTZ R94, R70, c[0x0][0x2d0], -R94 ;  /* 0x0000b400465e7a23 */ /* 0x000fe8000001085e */
[----:B------:R-:W-:Y:S10]  /*18200*/  MUFU.EX2 R71, R71 ;  /* 0x0000004700477308 */ /* 0x000ff40000000800 */
[----:B------:R-:W1:Y:S02]  /*18210*/  MUFU.EX2 R94, R94 ;  /* 0x0000005e005e7308 */ /* 0x000e640000000800 */
[----:B-1----:R-:W-:Y:S01]  /*18220*/  F2FP.PACK_AB R171, R94, R71 ;  /* 0x000000475eab723e */ /* 0x002fe200000000ff */
[----:B-----5:R-:W-:Y:S01]  /*18230*/  FFMA.FTZ R2, R2, R91, R169 ;  /* 0x0000005b02027223 */ /* 0x020fe200000100a9 */
[----:B------:R-:W-:Y:S03]  /*18240*/  F2FP.PACK_AB R169, R81, R80 ;  /* 0x0000005051a9723e */ /* 0x000fe600000000ff */
[----:B------:R-:W-:Y:S02]  /*18250*/  FADD.FTZ R70, R114, R2 ;  /* 0x0000000272467221 */ /* 0x000fe40000010000 */
[----:B------:R-:W-:Y:S01]  /*18260*/  FADD.FTZ R2, R151, R68 ;  /* 0x0000004497027221 */ /* 0x000fe20000010000 */
[----:B------:R-:W1:Y:S01]  /*18270*/  LDSM.16.MT88.4 R112, [R214+0x2900] ;  /* 0x00290000d670783b */ /* 0x000e620000004200 */
[----:B------:R-:W-:Y:S01]  /*18280*/  FFMA.FTZ R68, R0, R90, R127 ;  /* 0x0000005a00447223 */ /* 0x000fe2000001007f */
[C---:B------:R-:W-:Y:S01]  /*18290*/  HMMA.16816.F32 R136, R168.reuse, R144, R8 ;  /* 0x00000090a888723c */ /* 0x040fe20000001808 */
[----:B------:R-:W-:Y:S02]  /*182a0*/  FADD.FTZ R0, R148, R70 ;  /* 0x0000004694007221 */ /* 0x000fe40000010000 */
[----:B------:R-:W-:Y:S02]  /*182b0*/  FADD.FTZ R2, R241, R2 ;  /* 0x00000002f1027221 */ /* 0x000fe40000010000 */
[----:B------:R-:W-:Y:S02]  /*182c0*/  FADD.FTZ R0, R155, R0 ;  /* 0x000000009b007221 */ /* 0x000fe40000010000 */
[----:B------:R-:W-:Y:S01]  /*182d0*/  FADD.FTZ R8, R128, R68 ;  /* 0x0000004480087221 */ /* 0x000fe20000010000 */
[-C--:B------:R-:W-:Y:S01]  /*182e0*/  HMMA.16816.F32 R140, R168, R146.reuse, R12 ;  /* 0x00000092a88c723c */ /* 0x080fe2000000180c */
[----:B------:R-:W-:Y:S03]  /*182f0*/  FADD.FTZ R7, R152, R0 ;  /* 0x0000000098077221 */ /* 0x000fe60000010000 */
[----:B------:R-:W-:Y:S01]  /*18300*/  FADD.FTZ R4, R240, R8 ;  /* 0x00000008f0047221 */ /* 0x000fe20000010000 */
[----:B------:R-:W-:Y:S01]  /*18310*/  MOV R128, R125 ;  /* 0x0000007d00807202 */ /* 0x000fe20000000f00 */
[----:B------:R-:W-:Y:S02]  /*18320*/  FADD.FTZ R5, R153, R2 ;  /* 0x0000000299057221 */ /* 0x000fe40000010000 */
[----:B------:R-:W-:Y:S01]  /*18330*/  FADD.FTZ R2, R234, R6 ;  /* 0x00000006ea027221 */ /* 0x000fe20000010000 */
[C---:B------:R-:W-:Y:S03]  /*18340*/  HMMA.16816.F32 R144, R120.reuse, R146, R16 ;  /* 0x000000927890723c */ /* 0x040fe60000001810 */
[----:B------:R-:W-:Y:S02]  /*18350*/  FADD.FTZ R7, R159, R7 ;  /* 0x000000079f077221 */ /* 0x000fe40000010000 */
[----:B------:R-:W-:Y:S02]  /*18360*/  FADD.FTZ R4, R158, R4 ;  /* 0x000000049e047221 */ /* 0x000fe40000010000 */
[----:B------:R-:W-:Y:S01]  /*18370*/  FADD.FTZ R0, R210, R5 ;  /* 0x00000005d2007221 */ /* 0x000fe20000010000 */
        /* <DEDUP_REMOVED lines=12> */
[----:B------:R-:W-:Y:S01]  /*18440*/  FADD.FTZ R0, R101, R8 ;  /* 0x0000000865007221 */ /* 0x000fe20000010000 */
[----:B------:R-:W2:Y:S01]  /*18450*/  LDSM.16.MT88.4 R4, [R215+0x2900] ;  /* 0x00290000d704783b */ /* 0x000ea20000004200 */
        /* <DEDUP_REMOVED lines=10> */
[----:B------:R-:W3:Y:S01]  /*18500*/  LDL R12, [R1+0x34] ;  /* 0x00003400010c7983 */ /* 0x000ee20000100800 */
[----:B------:R-:W-:Y:S02]  /*18510*/  FADD.FTZ R0, R100, R0 ;  /* 0x0000000064007221 */ /* 0x000fe40000010000 */
[----:B------:R-:W-:Y:S01]  /*18520*/  FADD.FTZ R2, R107, R2 ;  /* 0x000000026b027221 */ /* 0x000fe20000010000 */
[-C--:B-1----:R-:W-:Y:S01]  /*18530*/  HMMA.16816.F32 R100, R120, R112.reuse, R36 ;  /* 0x000000707864723c */ /* 0x082fe20000001824 */
        /* <DEDUP_REMOVED lines=37> */
[----:B------:R-:W-:Y:S02]  /*18790*/  IMAD.MOV.U32 R127, RZ, RZ, R126 ;  /* 0x000000ffff7f7224 */ /* 0x000fe400078e007e */
        /* <DEDUP_REMOVED lines=19> */
[----:B------:R-:W-:Y:S02]  /*188d0*/  FADD.FTZ R5, R99, R5 ;  /* 0x0000000563057221 */ /* 0x000fe40000010000 */
        /* <DEDUP_REMOVED lines=9> */
[C---:B---3--:R-:W-:Y:S02]  /*18970*/  ISETP.GT.AND P0, PT, R230.reuse, R12, PT ;  /* 0x0000000ce600720c */ /* 0x048fe40003f04270 */
[----:B------:R-:W-:Y:S11]  /*18980*/  IADD3 R230, R230, -0x1, RZ ;  /* 0xffffffffe6e67810 */ /* 0x000ff60007ffe0ff */
[----:B-1----:R-:W-:-:S05]  /*18990*/  @P0 BRA `(.L_x_1190) ;  /* 0xffffa40000000947 */ /* 0x002fca000383ffff */
.L_x_1173:
        /* <DEDUP_REMOVED lines=24> */
.L_x_1192:
[----:B------:R-:W-:-:S04]  /*18b20*/  MOV R4, c[0x0][0x32c] ;  /* 0x0000cb0000047a02 */ /* 0x000fc80000000f00 */
[----:B------:R-:W-:-:S13]  /*18b30*/  ISETP.NE.AND P0, PT, R4, 0x1, PT ;  /* 0x000000010400780c */ /* 0x000fda0003f05270 */
[----:B------:R-:W-:-:S05]  /*18b40*/  @P0 IMAD.HI.U32 R4, R0, c[0x0][0x330], RZ ;  /* 0x0000cc0000040a27 */ /* 0x000fca00078e00ff */
[----:B------:R-:W-:-:S05]  /*18b50*/  @P0 SHF.R.U32.HI R0, RZ, c[0x0][0x334], R4 ;  /* 0x0000cd00ff000a19 */ /* 0x000fca0000011604 */
.L_x_1193:
[----:B------:R-:W-:-:S05]  /*18b60*/  IMAD R0, R0, c[0x0][0x32c], RZ ;  /* 0x0000cb0000007a24 */ /* 0x000fca00078e02ff */
[----:B------:R-:W-:-:S03]  /*18b70*/  IMNMX R2, R2, R0, !PT ;  /* 0x0000000002027217 */ /* 0x000fc60007800200 */
.L_x_1191:
[----:B------:R-:W2:Y:S01]  /*18b80*/  LDL R4, [R1+0x4] ;  /* 0x0000040001047983 */ /* 0x000ea20000100800 */
[----:B------:R-:W-:-:S05]  /*18b90*/  IADD3 R2, R2, 0x5f, RZ ;  /* 0x0000005f02027810 */ /* 0x000fca0007ffe0ff */
[----:B------:R-:W-:-:S05]  /*18ba0*/  IMAD.HI R2, R2, 0x2aaaaaab, RZ ;  /* 0x2aaaaaab02027827 */ /* 0x000fca00078e02ff */
[----:B------:R-:W-:-:S04]  /*18bb0*/  SHF.R.U32.HI R0, RZ, 0x1f, R2 ;  /* 0x0000001fff007819 */ /* 0x000fc80000011602 */
[----:B------:R-:W-:-:S04]  /*18bc0*/  LEA.HI.SX32 R0, R2, R0, 0x1c ;  /* 0x0000000002007211 */ /* 0x000fc800078fe2ff */
[----:B--2---:R-:W-:-:S04]  /*18bd0*/  IMNMX R4, R4, R0, !PT ;  /* 0x0000000004047217 */ /* 0x004fc80007800200 */
[----:B------:R-:W-:Y:S01]  /*18be0*/  ISETP.GE.AND P0, PT, R230, R4, PT ;  /* 0x00000004e600720c */ /* 0x000fe20003f06270 */
[----:B------:R1:W-:-:S12]  /*18bf0*/  STL [R1], R4 ;  /* 0x0000000401007387 */ /* 0x0003d80000100800 */
[----:B------:R-:W-:Y:S05]  /*18c00*/  @!P0 BRA `(.L_x_1194) ;  /* 0x0000370000008947 */ /* 0x000fea0003800000 */
[----:B------:R-:W-:Y:S01]  /*18c10*/  MOV R127, R125 ;  /* 0x0000007d007f7202 */ /* 0x000fe20000000f00 */
[----:B------:R-:W-:Y:S01]  /*18c20*/  IMAD.MOV.U32 R131, RZ, RZ, R3 ;  /* 0x000000ffff837224 */ /* 0x000fe200078e0003 */
[----:B------:R-:W-:Y:S01]  /*18c30*/  MOV R0, R126 ;  /* 0x0000007e00007202 */ /* 0x000fe20000000f00 */
[----:B------:R-:W-:Y:S01]  /*18c40*/  IMAD.MOV.U32 R232, RZ, RZ, R230 ;  /* 0x000000ffffe87224 */ /* 0x000fe200078e00e6 */
[----:B------:R-:W-:Y:S02]  /*18c50*/  MOV R130, R124 ;  /* 0x0000007c00827202 */ /* 0x000fe40000000f00 */
.L_x_1195:
[----:B------:R-:W2:Y:S01]  /*18c60*/  LDL R230, [R1+0x4] ;  /* 0x0000040001e67983 */ /* 0x000ea20000100800 */
[----:B------:R-:W-:Y:S04]  /*18c70*/  DEPBAR.LE SB0, 0x0 ;  /* 0x000080000000791a */ /* 0x000fe80000000000 */
[----:B------:R-:W-:Y:S01]  /*18c80*/  BAR.SYNC.DEFER_BLOCKING 0x0 ;  /* 0x0000000000007b1d */ /* 0x000fe20000010000 */
[----:B------:R-:W-:Y:S02]  /*18c90*/  MOV R126, c[0x0][0x208] ;  /* 0x00008200007e7a02 */ /* 0x000fe40000000f00 */
[----:B------:R-:W-:Y:S05]  /*18ca0*/  MOV R233, c[0x0][0x1e0] ;  /* 0x0000780000e97a02 */ /* 0x000fea0000000f00 */
[----:B-----5:R-:W-:Y:S08]  /*18cb0*/  LDSM.16.M88.4 R96, [R219+0x6100] ;  /* 0x00610000db60783b */ /* 0x020ff00000000200 */
[----:B------:R-:W3:Y:S06]  /*18cc0*/  LDL.64 R202, [R1+0x50] ;  /* 0x0000500001ca7983 */ /* 0x000eec0000100a00 */
[----:B------:R-:W4:Y:S06]  /*18cd0*/  LDL.64 R200, [R1+0x58] ;  /* 0x0000580001c87983 */ /* 0x000f2c0000100a00 */
[----:B------:R-:W1:Y:S08]  /*18ce0*/  LDSM.16.M88.4 R16, [R212+0x3100] ;  /* 0x00310000d410783b */ /* 0x000e700000000200 */
[----:B------:R-:W1:Y:S08]  /*18cf0*/  LDSM.16.M88.4 R92, [R219+0x8100] ;  /* 0x00810000db5c783b */ /* 0x000e700000000200 */
[----:B------:R-:W1:Y:S08]  /*18d00*/  LDSM.16.M88.4 R32, [R212+0x3900] ;  /* 0x00390000d420783b */ /* 0x000e700000000200 */
[----:B------:R-:W1:Y:S08]  /*18d10*/  LDSM.16.M88.4 R48, [R212+0x4100] ;  /* 0x00410000d430783b */ /* 0x000e700000000200 */
[----:B------:R-:W1:Y:S02]  /*18d20*/  LDSM.16.M88.4 R64, [R212+0x4900] ;  /* 0x00490000d440783b */ /* 0x000e640000000200 */
[-C--:B-1----:R-:W-:Y:S06]  /*18d30*/  HMMA.16816.F32 R4, R96, R16.reuse, RZ ;  /* 0x000000106004723c */ /* 0x082fec00000018ff */
[----:B------:R-:W1:Y:S02]  /*18d40*/  LDSM.16.M88.4 R80, [R212+0x5100] ;  /* 0x00510000d450783b */ /* 0x000e640000000200 */
[C---:B------:R-:W-:Y:S06]  /*18d50*/  HMMA.16816.F32 R8, R92.reuse, R16, RZ ;  /* 0x000000105c08723c */ /* 0x040fec00000018ff */
[----:B------:R-:W1:Y:S02]  /*18d60*/  LDSM.16.M88.4 R172, [R212+0x5900] ;  /* 0x00590000d4ac783b */ /* 0x000e640000000200 */
[-C--:B------:R-:W-:Y:S06]  /*18d70*/  HMMA.16816.F32 R12, R92, R18.reuse, RZ ;  /* 0x000000125c0c723c */ /* 0x080fec00000018ff */
[----:B------:R-:W-:Y:S02]  /*18d80*/  LDSM.16.M88.4 R176, [R222+0x6100] ;  /* 0x00610000deb0783b */ /* 0x000fe40000000200 */
[C---:B------:R-:W-:Y:S06]  /*18d90*/  HMMA.16816.F32 R16, R96.reuse, R18, RZ ;  /* 0x000000126010723c */ /* 0x040fec00000018ff */
[----:B------:R-:W1:Y:S02]  /*18da0*/  LDSM.16.M88.4 R180, [R223] ;  /* 0x00000000dfb4783b */ /* 0x000e640000000200 */
[-C--:B------:R-:W-:Y:S06]  /*18db0*/  HMMA.16816.F32 R20, R96, R32.reuse, RZ ;  /* 0x000000206014723c */ /* 0x080fec00000018ff */
[----:B------:R-:W1:Y:S02]  /*18dc0*/  LDSM.16.M88.4 R184, [R222+0x8100] ;  /* 0x00810000deb8783b */ /* 0x000e640000000200 */
[C---:B------:R-:W-:Y:S06]  /*18dd0*/  HMMA.16816.F32 R24, R92.reuse, R32, RZ ;  /* 0x000000205c18723c */ /* 0x040fec00000018ff */
[----:B------:R-:W1:Y:S02]  /*18de0*/  LDSM.16.M88.4 R188, [R228] ;  /* 0x00000000e4bc783b */ /* 0x000e640000000200 */
[-C--:B------:R-:W-:Y:S06]  /*18df0*/  HMMA.16816.F32 R28, R92, R34.reuse, RZ ;  /* 0x000000225c1c723c */ /* 0x080fec00000018ff */
[----:B------:R-:W1:Y:S02]  /*18e00*/  LDSM.16.M88.4 R192, [R227] ;  /* 0x00000000e3c0783b */ /* 0x000e640000000200 */
[C---:B------:R-:W-:Y:S06]  /*18e10*/  HMMA.16816.F32 R32, R96.reuse, R34, RZ ;  /* 0x000000226020723c */ /* 0x040fec00000018ff */
[----:B------:R-:W4:Y:S06]  /*18e20*/  LDL.64 R236, [R1+0x40] ;  /* 0x0000400001ec7983 */ /* 0x000f2c0000100a00 */
[----:B------:R-:W4:Y:S01]  /*18e30*/  LDL.64 R234, [R1+0x48] ;  /* 0x0000480001ea7983 */ /* 0x000f220000100a00 */
        /* <DEDUP_REMOVED lines=19> */
[-C--:B------:R-:W-:Y:S03]  /*18f70*/  HMMA.16816.F32 R12, R184, R182.reuse, R12 ;  /* 0x000000b6b80c723c */ /* 0x080fe6000000180c */
[----:B--2---:R-:W-:Y:S05]  /*18f80*/  ISETP.GT.AND P0, PT, R230, R232, PT ;  /* 0x000000e8e600720c */ /* 0x004fea0003f04270 */
[C---:B------:R-:W-:Y:S01]  /*18f90*/  HMMA.16816.F32 R16, R176.reuse, R182, R16 ;  /* 0x000000b6b010723c */ /* 0x040fe20000001810 */
[----:B------:R-:W2:Y:S07]  /*18fa0*/  LDSM.16.M88.4 R180, [R225] ;  /* 0x00000000e1b4783b */ /* 0x000eae0000000200 */
[-C--:B------:R-:W-:Y:S04]  /*18fb0*/  HMMA.16816.F32 R20, R176, R188.reuse, R20 ;  /* 0x000000bcb014723c */ /* 0x080fe80000001814 */
[----:B------:R-:W-:Y:S01]  /*18fc0*/  @!P0 SHF.R.S32.HI R2, RZ, 0x1f, R232 ;  /* 0x0000001fff028819 */ /* 0x000fe200000114e8 */
[----:B------:R-:W-:Y:S03]  /*18fd0*/  @!P0 IMAD.WIDE.U32 R124, R232, c[0x0][0x208], RZ ;  /* 0x00008200e87c8a25 */ /* 0x000fe600078e00ff */
[C---:B------:R-:W-:Y:S04]  /*18fe0*/  HMMA.16816.F32 R24, R184.reuse, R188, R24 ;  /* 0x000000bcb818723c */ /* 0x040fe80000001818 */
[----:B------:R-:W-:Y:S04]  /*18ff0*/  @!P0 IMAD R2, R2, c[0x0][0x208], RZ ;  /* 0x0000820002028a24 */ /* 0x000fe800078e02ff */
[-C--:B------:R-:W-:Y:S04]  /*19000*/  HMMA.16816.F32 R28, R184, R190.reuse, R28 ;  /* 0x000000beb81c723c */ /* 0x080fe8000000181c */
[----:B------:R-:W-:Y:S04]  /*19010*/  @!P0 IMAD R2, R232, c[0x0][0x20c], R2 ;  /* 0x00008300e8028a24 */ /* 0x000fe800078e0202 */
[C---:B------:R-:W-:Y:S01]  /*19020*/  HMMA.16816.F32 R32, R176.reuse, R190, R32 ;  /* 0x000000beb020723c */ /* 0x040fe20000001820 */
[----:B------:R-:W2:Y:S03]  /*19030*/  LDSM.16.M88.4 R188, [R224] ;  /* 0x00000000e0bc783b */ /* 0x000ea60000000200 */
[----:B---3--:R-:W-:Y:S02]  /*19040*/  @!P0 MOV R3, R203 ;  /* 0x000000cb00038202 */ /* 0x008fe40000000f00 */
[----:B------:R-:W-:Y:S02]  /*19050*/  @!P0 IADD3 R125, R125, R2, RZ ;  /* 0x000000027d7d8210 */ /* 0x000fe40007ffe0ff */
[-C--:B------:R-:W-:Y:S01]  /*19060*/  HMMA.16816.F32 R36, R176, R192.reuse, R36 ;  /* 0x000000c0b024723c */ /* 0x080fe20000001824 */
[----:B----4-:R-:W-:Y:S03]  /*19070*/  MOV R201, c[0x0][0x208] ;  /* 0x0000820000c97a02 */ /* 0x010fe60000000f00 */
[----:B------:R-:W-:Y:S02]  /*19080*/  @!P0 MOV R2, R200 ;  /* 0x000000c800028202 */ /* 0x000fe40000000f00 */
[----:B------:R-:W-:Y:S02]  /*19090*/  SHF.L.U32 R201, R201, 0x5, RZ ;  /* 0x00000005c9c97819 */ /* 0x000fe400000006ff */
[C---:B------:R-:W-:Y:S01]  /*190a0*/  HMMA.16816.F32 R40, R184.reuse, R192, R40 ;  /* 0x000000c0b828723c */ /* 0x040fe20000001828 */
[----:B------:R-:W-:Y:S03]  /*190b0*/  MOV R200, 0x5 ;  /* 0x0000000500c87802 */ /* 0x000fe60000000f00 */
[----:B------:R-:W-:Y:S01]  /*190c0*/  @!P0 IMAD.WIDE.U32 R2, R124, 0x60, R2 ;  /* 0x000000607c028825 */ /* 0x000fe200078e0002 */
[----:B------:R-:W-:Y:S03]  /*190d0*/  SHF.L.U64.HI R126, R126, R200, c[0x0][0x20c] ;  /* 0x000083007e7e7619 */ /* 0x000fe600000102c8 */
[-C--:B------:R-:W-:Y:S04]  /*190e0*/  HMMA.16816.F32 R44, R184, R194.reuse, R44 ;  /* 0x000000c2b82c723c */ /* 0x080fe8000000182c */
[----:B------:R-:W-:Y:S01]  /*190f0*/  @!P0 IMAD R124, R125, 0x60, RZ ;  /* 0x000000607d7c8824 */ /* 0x000fe200078e02ff */
[----:B------:R-:W-:Y:S03]  /*19100*/  @!P0 LEA R198, P1, R2, c[0x0][0x1f8], 0x1 ;  /* 0x00007e0002c68a11 */ /* 0x000fe600078208ff */
[C---:B------:R-:W-:Y:S04]  /*19110*/  HMMA.16816.F32 R48, R176.reuse, R194, R48 ;  /* 0x000000c2b030723c */ /* 0x040fe80000001830 */
[----:B------:R-:W-:Y:S02]  /*19120*/  @!P0 IADD3 R3, R3, R124, RZ ;  /* 0x0000007c03038210 */ /* 0x000fe40007ffe0ff */
[-C--:B------:R-:W-:Y:S02]  /*19130*/  @!P0 IADD3 R196, P2, R198, R201.reuse, RZ ;  /* 0x000000c9c6c48210 */ /* 0x080fe40007f5e0ff */
[-C--:B-1----:R-:W-:Y:S04]  /*19140*/  HMMA.16816.F32 R52, R176, R172.reuse, R52 ;  /* 0x000000acb034723c */ /* 0x082fe80000001834 */
[----:B------:R-:W-:Y:S02]  /*19150*/  @!P0 LEA.HI.X R199, R2, c[0x0][0x1fc], R3, 0x1, P1 ;  /* 0x00007f0002c78a11 */ /* 0x000fe400008f0c03 */
[-C--:B------:R-:W-:Y:S02]  /*19160*/  @!P0 IADD3 R128, P1, R196, R201.reuse, RZ ;  /* 0x000000c9c4808210 */ /* 0x080fe40007f3e0ff */
[C---:B------:R-:W-:Y:S01]  /*19170*/  HMMA.16816.F32 R56, R184.reuse, R172, R56 ;  /* 0x000000acb838723c */ /* 0x040fe20000001838 */
[----:B------:R-:W-:Y:S01]  /*19180*/  @!PT LDS RZ, [RZ] ;  /* 0x00000000fffff984 */ /* 0x000fe20000000800 */
[----:B------:R-:W-:Y:S01]  /*19190*/  @!PT LDS RZ, [RZ] ;  /* 0x00000000fffff984 */ /* 0x000fe20000000800 */
[----:B------:R-:W-:Y:S01]  /*191a0*/  @!PT LDS RZ, [RZ] ;  /* 0x00000000fffff984 */ /* 0x000fe20000000800 */
[----:B------:R1:W-:Y:S03]  /*191b0*/  @!P0 LDGSTS.E.BYPASS.LTC128B.128 [R231+0x100], [R198.64], !P5 ;  /* 0x00100000c6e78fae */ /* 0x0003e6000e901d48 */
[-C--:B------:R-:W-:Y:S02]  /*191c0*/  @!P0 IADD3.X R197, R199, R126.reuse, RZ, P2, !PT ;  /* 0x0000007ec7c58210 */ /* 0x080fe400017fe4ff */
[-C--:B------:R-:W-:Y:S02]  /*191d0*/  @!P0 IADD3 R124, P3, R128, R201.reuse, RZ ;  /* 0x000000c9807c8210 */ /* 0x080fe40007f7e0ff */
[-C--:B------:R-:W-:Y:S01]  /*191e0*/  HMMA.16816.F32 R60, R184, R174.reuse, R60 ;  /* 0x000000aeb83c723c */ /* 0x080fe2000000183c */
[----:B------:R1:W-:Y:S03]  /*191f0*/  @!P0 LDGSTS.E.BYPASS.LTC128B.128 [R231+0x900], [R196.64], !P5 ;  /* 0x00900000c4e78fae */ /* 0x0003e6000e901d48 */
[-C--:B------:R-:W-:Y:S02]  /*19200*/  @!P0 IADD3.X R129, R197, R126.reuse, RZ, P1, !PT ;  /* 0x0000007ec5818210 */ /* 0x080fe40000ffe4ff */
[-C--:B------:R-:W-:Y:S02]  /*19210*/  @!P0 IADD3 R2, P2, R124, R201.reuse, RZ ;  /* 0x000000c97c028210 */ /* 0x080fe40007f5e0ff */
[C---:B------:R-:W-:Y:S01]  /*19220*/  HMMA.16816.F32 R64, R176.reuse, R174, R64 ;  /* 0x000000aeb040723c */ /* 0x040fe20000001840 */
[----:B------:R3:W-:Y:S03]  /*19230*/  @!P0 LDGSTS.E.BYPASS.LTC128B.128 [R231+0x1100], [R128.64], !P5 ;  /* 0x0110000080e78fae */ /* 0x0007e6000e901d48 */
[-C--:B------:R-:W-:Y:S02]  /*19240*/  @!P0 IADD3.X R125, R129, R126.reuse, RZ, P3, !PT ;  /* 0x0000007e817d8210 */ /* 0x080fe40001ffe4ff */
[----:B------:R-:W-:Y:S02]  /*19250*/  @!P0 IADD3 R192, P1, R2, R201, RZ ;  /* 0x000000c902c08210 */ /* 0x000fe40007f3e0ff */
[-C--:B--2---:R-:W-:Y:S01]  /*19260*/  HMMA.16816.F32 R68, R176, R180.reuse, R68 ;  /* 0x000000b4b044723c */ /* 0x084fe20000001844 */
[----:B------:R2:W-:Y:S03]  /*19270*/  @!P0 LDGSTS.E.BYPASS.LTC128B.128 [R231+0x1900], [R124.64], !P5 ;  /* 0x019000007ce78fae */ /* 0x0005e6000e901d48 */
[-C--:B------:R-:W-:Y:S04]  /*19280*/  @!P0 IADD3.X R3, R125, R126.reuse, RZ, P2, !PT ;  /* 0x0000007e7d038210 */ /* 0x080fe800017fe4ff */
[C---:B------:R-:W-:Y:S01]  /*19290*/  HMMA.16816.F32 R72, R184.reuse, R180, R72 ;  /* 0x000000b4b848723c */ /* 0x040fe20000001848 */
[----:B------:R4:W-:Y:S03]  /*192a0*/  @!P0 LDGSTS.E.BYPASS.LTC128B.128 [R231+0x2100], [R2.64], !P5 ;  /* 0x0210000002e78fae */ /* 0x0009e6000e901d48 */
[----:B------:R-:W-:Y:S04]  /*192b0*/  @!P0 IADD3.X R193, R3, R126, RZ, P1, !PT ;  /* 0x0000007e03c18210 */ /* 0x000fe80000ffe4ff */
[-C--:B------:R-:W-:Y:S01]  /*192c0*/  HMMA.16816.F32 R76, R184, R182.reuse, R76 ;  /* 0x000000b6b84c723c */ /* 0x080fe2000000184c */
[----:B------:R2:W-:Y:S02]  /*192d0*/  @!P0 LDGSTS.E.BYPASS.LTC128B.128 [R231+0x2900], [R192.64], !P5 ;  /* 0x02900000c0e78fae */ /* 0x0005e4000e901d48 */
[C---:B------:R-:W-:Y:S02]  /*192e0*/  ISETP.GT.AND P0, PT, R232.reuse, R230, PT ;  /* 0x000000e6e800720c */ /* 0x040fe40003f04270 */
[----:B------:R-:W-:Y:S03]  /*192f0*/  IADD3 R230, R232, -0x1, RZ ;  /* 0xffffffffe8e67810 */ /* 0x000fe60007ffe0ff */
[C---:B------:R-:W-:Y:S01]  /*19300*/  HMMA.16816.F32 R80, R176.reuse, R182, R80 ;  /* 0x000000b6b050723c */ /* 0x040fe20000001850 */
[----:B-1----:R-:W-:Y:S07]  /*19310*/  LDSM.16.M88.4 R196, [R218+0x3100] ;  /* 0x00310000dac4783b */ /* 0x002fee0000000200 */
[-C--:B------:R-:W-:Y:S01]  /*19320*/  HMMA.16816.F32 R84, R176, R188.reuse, R84 ;  /* 0x000000bcb054723c */ /* 0x080fe20000001854 */
[----:B------:R-:W-:Y:S07]  /*19330*/  LDSM.16.M88.4 R200, [R220+0x8100] ;  /* 0x00810000dcc8783b */ /* 0x000fee0000000200 */
[C---:B------:R-:W-:Y:S01]  /*19340*/  HMMA.16816.F32 R88, R184.reuse, R188, R88 ;  /* 0x000000bcb858723c */ /* 0x040fe20000001858 */
[----:B------:R-:W0:Y:S07]  /*19350*/  LDGDEPBAR ;  /* 0x00000000000079af */ /* 0x000e2e0000000000 */
[-C--:B------:R-:W-:Y:S01]  /*19360*/  HMMA.16816.F32 R92, R184, R190.reuse, R92 ;  /* 0x000000beb85c723c */ /* 0x080fe2000000185c */
[----:B--2---:R-:W1:Y:S07]  /*19370*/  LDSM.16.M88.4 R192, [R220+0x6100] ;  /* 0x00610000dcc0783b */ /* 0x004e6e0000000200 */
[----:B------:R-:W-:Y:S01]  /*19380*/  HMMA.16816.F32 R96, R176, R190, R96 ;  /* 0x000000beb060723c */ /* 0x000fe20000001860 */
[----:B------:R-:W2:Y:S08]  /*19390*/  LDSM.16.M88.4 R204, [R218+0x3900] ;  /* 0x00390000dacc783b */ /* 0x000eb00000000200 */
[----:B------:R-:W2:Y:S08]  /*193a0*/  LDSM.16.M88.4 R208, [R218+0x4100] ;  /* 0x00410000dad0783b */ /* 0x000eb00000000200 */
[----:B------:R-:W2:Y:S08]  /*193b0*/  LDSM.16.M88.4 R172, [R218+0x4900] ;  /* 0x00490000daac783b */ /* 0x000eb00000000200 */
[----:B------:R-:W2:Y:S01]  /*193c0*/  LDSM.16.M88.4 R176, [R218+0x5100] ;  /* 0x00510000dab0783b */ /* 0x000ea20000000200 */
[-C--:B-1----:R-:W-:Y:S07]  /*193d0*/  HMMA.16816.F32 R4, R192, R196.reuse, R4 ;  /* 0x000000c4c004723c */ /* 0x082fee0000001804 */
[----:B------:R-:W1:Y:S01]  /*193e0*/  LDSM.16.M88.4 R180, [R218+0x5900] ;  /* 0x00590000dab4783b */ /* 0x000e620000000200 */
[C---:B------:R-:W-:Y:S07]  /*193f0*/  HMMA.16816.F32 R8, R200.reuse, R196, R8 ;  /* 0x000000c4c808723c */ /* 0x040fee0000001808 */
[----:B------:R-:W-:Y:S01]  /*19400*/  LDSM.16.M88.4 R184, [R221+0x6100] ;  /* 0x00610000ddb8783b */ /* 0x000fe20000000200 */
[-C--:B------:R-:W-:Y:S07]  /*19410*/  HMMA.16816.F32 R12, R200, R198.reuse, R12 ;  /* 0x000000c6c80c723c */ /* 0x080fee000000180c */
[----:B------:R-:W1:Y:S01]  /*19420*/  LDSM.16.M88.4 R188, [R217] ;  /* 0x00000000d9bc783b */ /* 0x000e620000000200 */
[C---:B------:R-:W-:Y:S07]  /*19430*/  HMMA.16816.F32 R16, R192.reuse, R198, R16 ;  /* 0x000000c6c010723c */ /* 0x040fee0000001810 */
[----:B------:R-:W-:Y:S01]  /*19440*/  LDSM.16.M88.4 R196, [R217+0x800] ;  /* 0x00080000d9c4783b */ /* 0x000fe20000000200 */
[-C--:B--2---:R-:W-:Y:S08]  /*19450*/  HMMA.16816.F32 R20, R192, R204.reuse, R20 ;  /* 0x000000ccc014723c */ /* 0x084ff00000001814 */
        /* <DEDUP_REMOVED lines=22> */
[----:B------:R-:W-:Y:S01]  /*195c0*/  HMMA.16816.F32 R96, R192, R182, R96 ;  /* 0x000000b6c060723c */ /* 0x000fe20000001860 */
[----:B------:R-:W1:Y:S01]  /*195d0*/  LDSM.16.M88.4 R180, [R217+0x2800] ;  /* 0x00280000d9b4783b */ /* 0x000e620000000200 */
[----:B------:R-:W-:Y:S06]  /*195e0*/  DEPBAR.LE SB0, 0x0 ;  /* 0x000080000000791a */ /* 0x000fec0000000000 */
[-C--:B------:R-:W-:Y:S01]  /*195f0*/  HMMA.16816.F32 R4, R184, R188.reuse, R4 ;  /* 0x000000bcb804723c */ /* 0x080fe20000001804 */
[----:B------:R-:W-:Y:S07]  /*19600*/  BAR.SYNC.DEFER_BLOCKING 0x0 ;  /* 0x0000000000007b1d */ /* 0x000fee0000010000 */
[C---:B--2---:R-:W-:Y:S08]  /*19610*/  HMMA.16816.F32 R8, R172.reuse, R188, R8 ;  /* 0x000000bcac08723c */ /* 0x044ff00000001808 */
[-C--:B------:R-:W-:Y:S08]  /*19620*/  HMMA.16816.F32 R12, R172, R190.reuse, R12 ;  /* 0x000000beac0c723c */ /* 0x080ff0000000180c */
[C---:B------:R-:W-:Y:S04]  /*19630*/  HMMA.16816.F32 R16, R184.reuse, R190, R16 ;  /* 0x000000beb810723c */ /* 0x040fe80000001810 */
[----:B----4-:R-:W-:Y:S02]  /*19640*/  FMNMX.FTZ R2, R4, R0, !PT ;  /* 0x0000000004027209 */ /* 0x010fe40007810000 */
        /* <DEDUP_REMOVED lines=80> */
[----:B---3--:R-:W1:Y:S01]  /*19b50*/  SHFL.BFLY PT, R129, R126, 0x2, 0x1f ;  /* 0x0c401f007e817f89 */ /* 0x008e6200000e0000 */
        /* <DEDUP_REMOVED lines=30> */
[----:B------:R-:W-:Y:S02]  /*19d40*/  FMNMX.FTZ R124, R47, R124, !PT ;  /* 0x0000007c2f7c7209 */ /* 0x000fe40007810000 */
[----:B--2---:R-:W-:Y:S02]  /*19d50*/  FMNMX.FTZ R3, R3, R125, !PT ;  /* 0x0000007d03037209 */ /* 0x004fe40007810000 */
[----:B------:R-:W-:Y:S03]  /*19d60*/  FMNMX.FTZ R124, R58, R124, !PT ;  /* 0x0000007c3a7c7209 */ /* 0x000fe60007810000 */
[----:B------:R-:W1:Y:S01]  /*19d70*/  SHFL.BFLY PT, R172, R3, 0x1, 0x1f ;  /* 0x0c201f0003ac7f89 */ /* 0x000e6200000e0000 */
[----:B------:R-:W-:Y:S02]  /*19d80*/  FMNMX.FTZ R124, R59, R124, !PT ;  /* 0x0000007c3b7c7209 */ /* 0x000fe40007810000 */
[----:B---3--:R-:W-:Y:S01]  /*19d90*/  FMNMX.FTZ R125, R2, R128, !PT ;  /* 0x00000080027d7209 */ /* 0x008fe20007810000 */
[----:B------:R-:W-:Y:S01]  /*19da0*/  FMUL.FTZ R2, R0, c[0x0][0x2d0] ;  /* 0x0000b40000027a20 */ /* 0x000fe20000410000 */
[----:B------:R-:W-:Y:S03]  /*19db0*/  FMNMX.FTZ R124, R62, R124, !PT ;  /* 0x0000007c3e7c7209 */ /* 0x000fe60007810000 */
[----:B------:R2:W3:Y:S01]  /*19dc0*/  MUFU.EX2 R129, R2 ;  /* 0x0000000200817308 */ /* 0x0004e20000000800 */
[----:B------:R-:W-:Y:S01]  /*19dd0*/  FMNMX.FTZ R124, R63, R124, !PT ;  /* 0x0000007c3f7c7209 */ /* 0x000fe20007810000 */
[----:B------:R-:W-:Y:S03]  /*19de0*/  FMUL.FTZ R176, R125, c[0x0][0x2d0] ;  /* 0x0000b4007db07a20 */ /* 0x000fe60000410000 */
[----:B------:R-:W-:Y:S01]  /*19df0*/  FMNMX.FTZ R124, R74, R124, !PT ;  /* 0x0000007c4a7c7209 */ /* 0x000fe20007810000 */
[--C-:B------:R-:W-:Y:S02]  /*19e00*/  FFMA.FTZ R6, R6, c[0x0][0x2d0], -R176.reuse ;  /* 0x0000b40006067a23 */ /* 0x100fe400000108b0 */
[--C-:B------:R-:W-:Y:S01]  /*19e10*/  FFMA.FTZ R22, R22, c[0x0][0x2d0], -R176.reuse ;  /* 0x0000b40016167a23 */ /* 0x100fe200000108b0 */
[----:B------:R-:W-:Y:S01]  /*19e20*/  FMNMX.FTZ R124, R75, R124, !PT ;  /* 0x0000007c4b7c7209 */ /* 0x000fe20007810000 */
[----:B------:R4:W-:Y:S01]  /*19e30*/  MUFU.EX2 R242, R6 ;  /* 0x0000000600f27308 */ /* 0x0009e20000000800 */
[--C-:B------:R-:W-:Y:S02]  /*19e40*/  FFMA.FTZ R7, R7, c[0x0][0x2d0], -R176.reuse ;  /* 0x0000b40007077a23 */ /* 0x100fe400000108b0 */
        /* <DEDUP_REMOVED lines=8> */
[----:B--2---:R-:W-:Y:S01]  /*19ed0*/  FADD.FTZ R2, -R125, R127 ;  /* 0x0000007f7d027221 */ /* 0x004fe20000010100 */
[----:B------:R-:W-:Y:S01]  /*19ee0*/  FMNMX.FTZ R0, R91, R124, !PT ;  /* 0x0000007c5b007209 */ /* 0x000fe20007810000 */
[--C-:B------:R-:W-:Y:S01]  /*19ef0*/  FFMA.FTZ R19, R19, c[0x0][0x2d0], -R176.reuse ;  /* 0x0000b40013137a23 */ /* 0x100fe200000108b0 */
[----:B-1----:R-:W-:Y:S01]  /*19f00*/  FMNMX.FTZ R124, R3, R172, !PT ;  /* 0x000000ac037c7209 */ /* 0x002fe20007810000 */
[----:B------:R-:W-:Y:S01]  /*19f10*/  FMUL.FTZ R2, R2, c[0x0][0x2d0] ;  /* 0x0000b40002027a20 */ /* 0x000fe20000410000 */
[----:B------:R-:W-:Y:S01]  /*19f20*/  FMNMX.FTZ R0, R94, R0, !PT ;  /* 0x000000005e007209 */ /* 0x000fe20007810000 */
[----:B------:R-:W-:Y:S01]  /*19f30*/  MUFU.EX2 R236, R23 ;  /* 0x0000001700ec7308 */ /* 0x000fe20000000800 */
[--C-:B------:R-:W-:Y:S02]  /*19f40*/  FFMA.FTZ R34, R34, c[0x0][0x2d0], -R176.reuse ;  /* 0x0000b40022227a23 */ /* 0x100fe400000108b0 */
[----:B------:R-:W-:Y:S01]  /*19f50*/  FFMA.FTZ R35, R35, c[0x0][0x2d0], -R176 ;  /* 0x0000b40023237a23 */ /* 0x000fe200000108b0 */
[----:B------:R-:W-:Y:S01]  /*19f60*/  FMNMX.FTZ R0, R95, R0, !PT ;  /* 0x000000005f007209 */ /* 0x000fe20007810000 */
[C---:B---3--:R-:W-:Y:S01]  /*19f70*/  FMUL.FTZ R100, R129.reuse, R100 ;  /* 0x0000006481647220 */ /* 0x048fe20000410000 */
[----:B----4-:R-:W-:Y:S01]  /*19f80*/  @P0 SHF.R.S32.HI R6, RZ, 0x1f, R230 ;  /* 0x0000001fff060819 */ /* 0x010fe200000114e6 */
[C---:B------:R-:W-:Y:S02]  /*19f90*/  FMUL.FTZ R101, R129.reuse, R101 ;  /* 0x0000006581657220 */ /* 0x040fe40000410000 */
[C---:B------:R-:W-:Y:S01]  /*19fa0*/  FMUL.FTZ R112, R129.reuse, R112 ;  /* 0x0000007081707220 */ /* 0x040fe20000410000 */
[----:B------:R1:W2:Y:S01]  /*19fb0*/  MUFU.EX2 R128, R2 ;  /* 0x0000000200807308 */ /* 0x0002a20000000800 */
[----:B------:R-:W3:Y:S01]  /*19fc0*/  SHFL.BFLY PT, R3, R0, 0x2, 0x1f ;  /* 0x0c401f0000037f89 */ /* 0x000ee200000e0000 */
[----:B------:R-:W-:Y:S01]  /*19fd0*/  @P0 IMAD R6, R6, c[0x0][0x1e0], RZ ;  /* 0x0000780006060a24 */ /* 0x000fe200078e02ff */
[----:B------:R-:W-:Y:S01]  /*19fe0*/  @P0 MOV R7, R237 ;  /* 0x000000ed00070202 */ /* 0x000fe20000000f00 */
[C---:B------:R-:W-:Y:S02]  /*19ff0*/  FMUL.FTZ R113, R129.reuse, R113 ;  /* 0x0000007181717220 */ /* 0x040fe40000410000 */
[----:B------:R-:W-:Y:S02]  /*1a000*/  @P0 IMAD R6, R230, c[0x0][0x1e4], R6 ;  /* 0x00007900e6060a24 */ /* 0x000fe400078e0206 */
[C---:B------:R-:W-:Y:S02]  /*1a010*/  FMUL.FTZ R120, R129.reuse, R120 ;  /* 0x0000007881787220 */ /* 0x040fe40000410000 */
[----:B------:R-:W-:Y:S01]  /*1a020*/  MUFU.EX2 R237, R22 ;  /* 0x0000001600ed7308 */ /* 0x000fe20000000800 */
[----:B------:R-:W-:Y:S02]  /*1a030*/  FMUL.FTZ R121, R129, R121 ;  /* 0x0000007981797220 */ /* 0x000fe40000410000 */
[--C-:B------:R-:W-:Y:S02]  /*1a040*/  FFMA.FTZ R54, R54, c[0x0][0x2d0], -R176.reuse ;  /* 0x0000b40036367a23 */ /* 0x100fe400000108b0 */
[--C-:B------:R-:W-:Y:S02]  /*1a050*/  FFMA.FTZ R55, R55, c[0x0][0x2d0], -R176.reuse ;  /* 0x0000b40037377a23 */ /* 0x100fe400000108b0 */
[--C-:B------:R-:W-:Y:S02]  /*1a060*/  FFMA.FTZ R38, R38, c[0x0][0x2d0], -R176.reuse ;  /* 0x0000b40026267a23 */ /* 0x100fe400000108b0 */
[--C-:B------:R-:W-:Y:S01]  /*1a070*/  FFMA.FTZ R39, R39, c[0x0][0x2d0], -R176.reuse ;  /* 0x0000b40027277a23 */ /* 0x100fe200000108b0 */
[----:B------:R2:W-:Y:S01]  /*1a080*/  MUFU.EX2 R250, R18 ;  /* 0x0000001200fa7308 */ /* 0x0005e20000000800 */
[--C-:B------:R-:W-:Y:S02]  /*1a090*/  FFMA.FTZ R50, R50, c[0x0][0x2d0], -R176.reuse ;  /* 0x0000b40032327a23 */ /* 0x100fe400000108b0 */
[----:B------:R-:W-:Y:S02]  /*1a0a0*/  FFMA.FTZ R51, R51, c[0x0][0x2d0], -R176 ;  /* 0x0000b40033337a23 */ /* 0x000fe400000108b0 */
[----:B-1----:R-:W-:Y:S01]  /*1a0b0*/  FADD.FTZ R2, -R124, R130 ;  /* 0x000000827c027221 */ /* 0x002fe20000010100 */
[----:B---3--:R-:W-:Y:S01]  /*1a0c0*/  FMNMX.FTZ R0, R0, R3, !PT ;  /* 0x0000000300007209 */ /* 0x008fe20007810000 */
[----:B------:R-:W-:Y:S02]  /*1a0d0*/  FMUL.FTZ R130, R126, c[0x0][0x2d0] ;  /* 0x0000b4007e827a20 */ /* 0x000fe40000410000 */
[----:B------:R-:W-:Y:S01]  /*1a0e0*/  FMUL.FTZ R2, R2, c[0x0][0x2d0] ;  /* 0x0000b40002027a20 */ /* 0x000fe20000410000 */
[----:B------:R1:W-:Y:S01]  /*1a0f0*/  MUFU.EX2 R252, R19 ;  /* 0x0000001300fc7308 */ /* 0x0003e20000000800 */
[--C-:B------:R-:W-:Y:S02]  /*1a100*/  FFMA.FTZ R20, R20, c[0x0][0x2d0], -R130.reuse ;  /* 0x0000b40014147a23 */ /* 0x100fe40000010882 */
[--C-:B------:R-:W-:Y:S02]  /*1a110*/  FFMA.FTZ R21, R21, c[0x0][0x2d0], -R130.reuse ;  /* 0x0000b40015157a23 */ /* 0x100fe40000010882 */
[--C-:B------:R-:W-:Y:S02]  /*1a120*/  FFMA.FTZ R64, R64, c[0x0][0x2d0], -R130.reuse ;  /* 0x0000b40040407a23 */ /* 0x100fe40000010882 */
[--C-:B------:R-:W-:Y:S02]  /*1a130*/  FFMA.FTZ R65, R65, c[0x0][0x2d0], -R130.reuse ;  /* 0x0000b40041417a23 */ /* 0x100fe40000010882 */
[--C-:B------:R-:W-:Y:S01]  /*1a140*/  FFMA.FTZ R16, R16, c[0x0][0x2d0], -R130.reuse ;  /* 0x0000b40010107a23 */ /* 0x100fe20000010882 */
[----:B------:R3:W4:Y:S01]  /*1a150*/  MUFU.EX2 R127, R2 ;  /* 0x00000002007f7308 */ /* 0x0007220000000800 */
[--C-:B------:R-:W-:Y:S02]  /*1a160*/  FFMA.FTZ R4, R4, c[0x0][0x2d0], -R130.reuse ;  /* 0x0000b40004047a23 */ /* 0x100fe40000010882 */
[--C-:B------:R-:W-:Y:S02]  /*1a170*/  FFMA.FTZ R5, R5, c[0x0][0x2d0], -R130.reuse ;  /* 0x0000b40005057a23 */ /* 0x100fe40000010882 */
[----:B--2---:R-:W-:Y:S02]  /*1a180*/  FMUL.FTZ R18, R128, R146 ;  /* 0x0000009280127220 */ /* 0x004fe40000410000 */
[--C-:B------:R-:W-:Y:S02]  /*1a190*/  FFMA.FTZ R17, R17, c[0x0][0x2d0], -R130.reuse ;  /* 0x0000b40011117a23 */ /* 0x100fe40000010882 */
[--C-:B------:R-:W-:Y:S01]  /*1a1a0*/  FFMA.FTZ R32, R32, c[0x0][0x2d0], -R130.reuse ;  /* 0x0000b40020207a23 */ /* 0x100fe20000010882 */
[----:B------:R-:W-:Y:S01]  /*1a1b0*/  MUFU.EX2 R247, R4 ;  /* 0x0000000400f77308 */ /* 0x000fe20000000800 */
[--C-:B------:R-:W-:Y:S02]  /*1a1c0*/  FFMA.FTZ R33, R33, c[0x0][0x2d0], -R130.reuse ;  /* 0x0000b40021217a23 */ /* 0x100fe40000010882 */
[C---:B------:R-:W-:Y:S02]  /*1a1d0*/  FMUL.FTZ R102, R128.reuse, R102 ;  /* 0x0000006680667220 */ /* 0x040fe40000410000 */
[C---:B-1----:R-:W-:Y:S02]  /*1a1e0*/  FMUL.FTZ R19, R128.reuse, R147 ;  /* 0x0000009380137220 */ /* 0x042fe40000410000 */
[C---:B------:R-:W-:Y:S02]  /*1a1f0*/  FMUL.FTZ R103, R128.reuse, R103 ;  /* 0x0000006780677220 */ /* 0x040fe40000410000 */
[C---:B------:R-:W-:Y:S01]  /*1a200*/  FMUL.FTZ R114, R128.reuse, R114 ;  /* 0x0000007280727220 */ /* 0x040fe20000410000 */
[----:B------:R-:W-:Y:S01]  /*1a210*/  MUFU.EX2 R244, R20 ;  /* 0x0000001400f47308 */ /* 0x000fe20000000800 */
[C---:B------:R-:W-:Y:S02]  /*1a220*/  FMUL.FTZ R115, R128.reuse, R115 ;  /* 0x0000007380737220 */ /* 0x040fe40000410000 */
[C---:B------:R-:W-:Y:S01]  /*1a230*/  FMUL.FTZ R122, R128.reuse, R122 ;  /* 0x0000007a807a7220 */ /* 0x040fe20000410000 */
[----:B---3--:R-:W1:Y:S01]  /*1a240*/  SHFL.BFLY PT, R2, R0, 0x1, 0x1f ;  /* 0x0c201f0000027f89 */ /* 0x008e6200000e0000 */
[C---:B----4-:R-:W-:Y:S02]  /*1a250*/  FMUL.FTZ R104, R127.reuse, R104 ;  /* 0x000000687f687220 */ /* 0x050fe40000410000 */
[C---:B------:R-:W-:Y:S02]  /*1a260*/  FMUL.FTZ R105, R127.reuse, R105 ;  /* 0x000000697f697220 */ /* 0x040fe40000410000 */
[C---:B------:R-:W-:Y:S01]  /*1a270*/  FMUL.FTZ R108, R127.reuse, R108 ;  /* 0x0000006c7f6c7220 */ /* 0x040fe20000410000 */
[----:B------:R-:W-:Y:S01]  /*1a280*/  MUFU.EX2 R249, R5 ;  /* 0x0000000500f97308 */ /* 0x000fe20000000800 */
[C---:B------:R-:W-:Y:S02]  /*1a290*/  FMUL.FTZ R109, R127.reuse, R109 ;  /* 0x0000006d7f6d7220 */ /* 0x040fe40000410000 */
[C---:B------:R-:W-:Y:S02]  /*1a2a0*/  FMUL.FTZ R116, R127.reuse, R116 ;  /* 0x000000747f747220 */ /* 0x040fe40000410000 */
[----:B------:R-:W-:Y:S02]  /*1a2b0*/  FMUL.FTZ R117, R127, R117 ;  /* 0x000000757f757220 */ /* 0x000fe40000410000 */
[----:B------:R-:W-:Y:S02]  /*1a2c0*/  FMUL.FTZ R123, R128, R123 ;  /* 0x0000007b807b7220 */ /* 0x000fe40000410000 */
[--C-:B------:R-:W-:Y:S01]  /*1a2d0*/  FFMA.FTZ R52, R52, c[0x0][0x2d0], -R130.reuse ;  /* 0x0000b40034347a23 */ /* 0x100fe20000010882 */
[----:B------:R-:W-:Y:S01]  /*1a2e0*/  MUFU.EX2 R243, R21 ;  /* 0x0000001500f37308 */ /* 0x000fe20000000800 */
[--C-:B------:R-:W-:Y:S02]  /*1a2f0*/  FFMA.FTZ R53, R53, c[0x0][0x2d0], -R130.reuse ;  /* 0x0000b40035357a23 */ /* 0x100fe40000010882 */
[--C-:B------:R-:W-:Y:S02]  /*1a300*/  FFMA.FTZ R36, R36, c[0x0][0x2d0], -R130.reuse ;  /* 0x0000b40024247a23 */ /* 0x100fe40000010882 */
[--C-:B------:R-:W-:Y:S02]  /*1a310*/  FFMA.FTZ R37, R37, c[0x0][0x2d0], -R130.reuse ;  /* 0x0000b40025257a23 */ /* 0x100fe40000010882 */
[--C-:B------:R-:W-:Y:S01]  /*1a320*/  FFMA.FTZ R48, R48, c[0x0][0x2d0], -R130.reuse ;  /* 0x0000b40030307a23 */ /* 0x100fe20000010882 */
[----:B-1----:R-:W-:Y:S01]  /*1a330*/  FMNMX.FTZ R3, R0, R2, !PT ;  /* 0x0000000200037209 */ /* 0x002fe20007810000 */
[--C-:B------:R-:W-:Y:S01]  /*1a340*/  FFMA.FTZ R49, R49, c[0x0][0x2d0], -R130.reuse ;  /* 0x0000b40031317a23 */ /* 0x100fe20000010882 */
[----:B------:R1:W-:Y:S01]  /*1a350*/  MUFU.EX2 R251, R16 ;  /* 0x0000001000fb7308 */ /* 0x0003e20000000800 */
[----:B------:R-:W-:Y:S02]  /*1a360*/  FFMA.FTZ R97, R97, c[0x0][0x2d0], -R130 ;  /* 0x0000b40061617a23 */ /* 0x000fe40000010882 */
[C---:B------:R-:W-:Y:S02]  /*1a370*/  FADD.FTZ R0, -R3.reuse, R131 ;  /* 0x0000008303007221 */ /* 0x040fe40000010100 */
[----:B------:R-:W-:Y:S02]  /*1a380*/  FMUL.FTZ R131, R124, c[0x0][0x2d0] ;  /* 0x0000b4007c837a20 */ /* 0x000fe40000410000 */
[----:B------:R-:W-:Y:S02]  /*1a390*/  FMUL.FTZ R2, R3, c[0x0][0x2d0] ;  /* 0x0000b40003027a20 */ /* 0x000fe40000410000 */
        /* <DEDUP_REMOVED lines=16> */
[----:B--2---:R-:W-:Y:S02]  /*1a4a0*/  FMUL.FTZ R17, R129, R145 ;  /* 0x0000009181117220 */ /* 0x004fe40000410000 */
[--C-:B------:R-:W-:Y:S02]  /*1a4b0*/  FFMA.FTZ R57, R57, c[0x0][0x2d0], -R131.reuse ;  /* 0x0000b40039397a23 */ /* 0x100fe40000010883 */
[--C-:B------:R-:W-:Y:S01]  /*1a4c0*/  FFMA.FTZ R58, R58, c[0x0][0x2d0], -R2.reuse ;  /* 0x0000b4003a3a7a23 */ /* 0x100fe20000010802 */
[----:B------:R2:W-:Y:S01]  /*1a4d0*/  MUFU.EX2 R246, R12 ;  /* 0x0000000c00f67308 */ /* 0x0005e20000000800 */
[--C-:B------:R-:W-:Y:S02]  /*1a4e0*/  FFMA.FTZ R59, R59, c[0x0][0x2d0], -R2.reuse ;  /* 0x0000b4003b3b7a23 */ /* 0x100fe40000010802 */
[--C-:B------:R-:W-:Y:S01]  /*1a4f0*/  FFMA.FTZ R60, R60, c[0x0][0x2d0], -R131.reuse ;  /* 0x0000b4003c3c7a23 */ /* 0x100fe20000010883 */
[----:B---3--:R-:W-:Y:S01]  /*1a500*/  @P0 SHF.L.U32 R13, R233, 0x5, RZ ;  /* 0x00000005e90d0819 */ /* 0x008fe200000006ff */
[--C-:B------:R-:W-:Y:S02]  /*1a510*/  FFMA.FTZ R61, R61, c[0x0][0x2d0], -R131.reuse ;  /* 0x0000b4003d3d7a23 */ /* 0x100fe40000010883 */
[--C-:B------:R-:W-:Y:S02]  /*1a520*/  FFMA.FTZ R62, R62, c[0x0][0x2d0], -R2.reuse ;  /* 0x0000b4003e3e7a23 */ /* 0x100fe40000010802 */
[--C-:B------:R-:W-:Y:S01]  /*1a530*/  FFMA.FTZ R63, R63, c[0x0][0x2d0], -R2.reuse ;  /* 0x0000b4003f3f7a23 */ /* 0x100fe20000010802 */
[----:B------:R3:W-:Y:S01]  /*1a540*/  MUFU.EX2 R240, R33 ;  /* 0x0000002100f07308 */ /* 0x0007e20000000800 */
[--C-:B------:R-:W-:Y:S02]  /*1a550*/  FFMA.FTZ R11, R11, c[0x0][0x2d0], -R2.reuse ;  /* 0x0000b4000b0b7a23 */ /* 0x100fe40000010802 */
[--C-:B------:R-:W-:Y:S02]  /*1a560*/  FFMA.FTZ R14, R14, c[0x0][0x2d0], -R2.reuse ;  /* 0x0000b4000e0e7a23 */ /* 0x100fe40000010802 */
[----:B-1----:R-:W-:Y:S02]  /*1a570*/  FMUL.FTZ R32, R129, R160 ;  /* 0x000000a081207220 */ /* 0x002fe40000410000 */
[----:B------:R-:W-:Y:S03]  /*1a580*/  @P0 IMAD.WIDE.U32 R4, R230, c[0x0][0x1e0], RZ ;  /* 0x00007800e6040a25 */ /* 0x000fe600078e00ff */
[----:B------:R1:W-:Y:S01]  /*1a590*/  MUFU.EX2 R181, R10 ;  /* 0x0000000a00b57308 */ /* 0x0003e20000000800 */
[--C-:B------:R-:W-:Y:S01]  /*1a5a0*/  FFMA.FTZ R15, R15, c[0x0][0x2d0], -R2.reuse ;  /* 0x0000b4000f0f7a23 */ /* 0x100fe20000010802 */
[----:B------:R-:W-:Y:S01]  /*1a5b0*/  @P0 IADD3 R5, R5, R6, RZ ;  /* 0x0000000605050210 */ /* 0x000fe20007ffe0ff */
[--C-:B------:R-:W-:Y:S01]  /*1a5c0*/  FFMA.FTZ R8, R8, c[0x0][0x2d0], -R131.reuse ;  /* 0x0000b40008087a23 */ /* 0x100fe20000010883 */
[----:B------:R-:W-:Y:S01]  /*1a5d0*/  @P0 MOV R6, R234 ;  /* 0x000000ea00060202 */ /* 0x000fe20000000f00 */
[--C-:B------:R-:W-:Y:S01]  /*1a5e0*/  FFMA.FTZ R25, R25, c[0x0][0x2d0], -R131.reuse ;  /* 0x0000b40019197a23 */ /* 0x100fe20000010883 */
[----:B------:R-:W-:Y:S01]  /*1a5f0*/  MOV R234, 0x5 ;  /* 0x0000000500ea7802 */ /* 0x000fe20000000f00 */
[----:B------:R-:W-:Y:S02]  /*1a600*/  FFMA.FTZ R9, R9, c[0x0][0x2d0], -R131 ;  /* 0x0000b40009097a23 */ /* 0x000fe40000010883 */
[----:B------:R-:W-:Y:S01]  /*1a610*/  FFMA.FTZ R26, R26, c[0x0][0x2d0], -R2 ;  /* 0x0000b4001a1a7a23 */ /* 0x000fe20000010802 */
[----:B------:R-:W-:Y:S01]  /*1a620*/  MUFU.EX2 R183, R14 ;  /* 0x0000000e00b77308 */ /* 0x000fe20000000800 */
[----:B------:R-:W-:Y:S01]  /*1a630*/  @P0 IMAD.WIDE.U32 R6, R4, 0x60, R6 ;  /* 0x0000006004060825 */ /* 0x000fe200078e0006 */
[----:B--2---:R-:W-:Y:S03]  /*1a640*/  @P0 SHF.L.U64.HI R12, R233, R234, c[0x0][0x1e4] ;  /* 0x00007900e90c0619 */ /* 0x004fe600000102ea */
[----:B---3--:R-:W-:Y:S01]  /*1a650*/  FMUL.FTZ R33, R129, R161 ;  /* 0x000000a181217220 */ /* 0x008fe20000410000 */
[----:B------:R-:W-:Y:S01]  /*1a660*/  @P0 LEA R4, P1, R6, c[0x0][0x1c8], 0x1 ;  /* 0x0000720006040a11 */ /* 0x000fe200078208ff */
[--C-:B------:R-:W-:Y:S02]  /*1a670*/  FFMA.FTZ R27, R27, c[0x0][0x2d0], -R2.reuse ;  /* 0x0000b4001b1b7a23 */ /* 0x100fe40000010802 */
[--C-:B------:R-:W-:Y:S01]  /*1a680*/  FFMA.FTZ R28, R28, c[0x0][0x2d0], -R131.reuse ;  /* 0x0000b4001c1c7a23 */ /* 0x100fe20000010883 */
[----:B------:R2:W-:Y:S01]  /*1a690*/  MUFU.EX2 R182, R11 ;  /* 0x0000000b00b67308 */ /* 0x0005e20000000800 */
[----:B------:R-:W-:Y:S02]  /*1a6a0*/  @P0 IMAD R5, R5, 0x60, RZ ;  /* 0x0000006005050824 */ /* 0x000fe400078e02ff */
[----:B------:R-:W-:Y:S01]  /*1a6b0*/  FFMA.FTZ R29, R29, c[0x0][0x2d0], -R131 ;  /* 0x0000b4001d1d7a23 */ /* 0x000fe20000010883 */
[----:B-1----:R-:W-:Y:S01]  /*1a6c0*/  @P0 IADD3 R10, P2, R13, R4, RZ ;  /* 0x000000040d0a0210 */ /* 0x002fe20007f5e0ff */
[----:B------:R-:W-:Y:S01]  /*1a6d0*/  FMUL.FTZ R0, R0, c[0x0][0x2d0] ;  /* 0x0000b40000007a20 */ /* 0x000fe20000410000 */
[----:B------:R-:W-:Y:S01]  /*1a6e0*/  @P0 IADD3 R5, R7, R5, RZ ;  /* 0x0000000507050210 */ /* 0x000fe20007ffe0ff */
[----:B------:R-:W-:Y:S02]  /*1a6f0*/  FFMA.FTZ R30, R30, c[0x0][0x2d0], -R2 ;  /* 0x0000b4001e1e7a23 */ /* 0x000fe40000010802 */
[----:B------:R-:W-:Y:S01]  /*1a700*/  FFMA.FTZ R99, R99, c[0x0][0x2d0], -R176 ;  /* 0x0000b40063637a23 */ /* 0x000fe200000108b0 */
[----:B------:R-:W-:Y:S01]  /*1a710*/  MUFU.EX2 R184, R15 ;  /* 0x0000000f00b87308 */ /* 0x000fe20000000800 */
[----:B------:R-:W-:Y:S01]  /*1a720*/  @P0 LEA.HI.X R5, R6, c[0x0][0x1cc], R5, 0x1, P1 ;  /* 0x0000730006050a11 */ /* 0x000fe200008f0c05 */
[--C-:B------:R-:W-:Y:S02]  /*1a730*/  FFMA.FTZ R93, R93, c[0x0][0x2d0], -R131.reuse ;  /* 0x0000b4005d5d7a23 */ /* 0x100fe40000010883 */
[--C-:B------:R-:W-:Y:S02]  /*1a740*/  FFMA.FTZ R24, R24, c[0x0][0x2d0], -R131.reuse ;  /* 0x0000b40018187a23 */ /* 0x100fe40000010883 */
[----:B------:R1:W-:Y:S01]  /*1a750*/  @P0 LDGSTS.E.BYPASS.LTC128B.128 [R231+0x3100], [R4.64], !P5 ;  /* 0x0310000004e70fae */ /* 0x0003e2000e901d48 */
[----:B------:R-:W-:Y:S02]  /*1a760*/  FFMA.FTZ R31, R31, c[0x0][0x2d0], -R2 ;  /* 0x0000b4001f1f7a23 */ /* 0x000fe40000010802 */
[--C-:B------:R-:W-:Y:S01]  /*1a770*/  FFMA.FTZ R68, R68, c[0x0][0x2d0], -R130.reuse ;  /* 0x0000b40044447a23 */ /* 0x100fe20000010882 */
[----:B------:R3:W-:Y:S01]  /*1a780*/  MUFU.EX2 R238, R8 ;  /* 0x0000000800ee7308 */ /* 0x0007e20000000800 */
[--C-:B------:R-:W-:Y:S02]  /*1a790*/  FFMA.FTZ R69, R69, c[0x0][0x2d0], -R130.reuse ;  /* 0x0000b40045457a23 */ /* 0x100fe40000010882 */
[--C-:B------:R-:W-:Y:S01]  /*1a7a0*/  FFMA.FTZ R80, R80, c[0x0][0x2d0], -R130.reuse ;  /* 0x0000b40050507a23 */ /* 0x100fe20000010882 */
[----:B--2---:R-:W-:Y:S01]  /*1a7b0*/  @P0 IADD3.X R11, R12, R5, RZ, P2, !PT ;  /* 0x000000050c0b0210 */ /* 0x004fe200017fe4ff */
[----:B------:R-:W-:Y:S02]  /*1a7c0*/  FFMA.FTZ R81, R81, c[0x0][0x2d0], -R130 ;  /* 0x0000b40051517a23 */ /* 0x000fe40000010882 */
[--C-:B------:R-:W-:Y:S02]  /*1a7d0*/  FFMA.FTZ R70, R70, c[0x0][0x2d0], -R176.reuse ;  /* 0x0000b40046467a23 */ /* 0x100fe400000108b0 */
[----:B------:R2:W-:Y:S01]  /*1a7e0*/  @P0 LDGSTS.E.BYPASS.LTC128B.128 [R231+0x3900], [R10.64], !P5 ;  /* 0x039000000ae70fae */ /* 0x0005e2000e901d48 */
[----:B------:R4:W-:Y:S01]  /*1a7f0*/  MUFU.EX2 R239, R9 ;  /* 0x0000000900ef7308 */ /* 0x0009e20000000800 */
[--C-:B------:R-:W-:Y:S02]  /*1a800*/  FFMA.FTZ R71, R71, c[0x0][0x2d0], -R176.reuse ;  /* 0x0000b40047477a23 */ /* 0x100fe400000108b0 */
[--C-:B------:R-:W-:Y:S02]  /*1a810*/  FFMA.FTZ R82, R82, c[0x0][0x2d0], -R176.reuse ;  /* 0x0000b40052527a23 */ /* 0x100fe400000108b0 */
[----:B------:R-:W-:Y:S02]  /*1a820*/  FFMA.FTZ R83, R83, c[0x0][0x2d0], -R176 ;  /* 0x0000b40053537a23 */ /* 0x000fe400000108b0 */
[--C-:B------:R-:W-:Y:S02]  /*1a830*/  FFMA.FTZ R74, R74, c[0x0][0x2d0], -R2.reuse ;  /* 0x0000b4004a4a7a23 */ /* 0x100fe40000010802 */
[--C-:B------:R-:W-:Y:S01]  /*1a840*/  FFMA.FTZ R75, R75, c[0x0][0x2d0], -R2.reuse ;  /* 0x0000b4004b4b7a23 */ /* 0x100fe20000010802 */
[----:B------:R-:W2:Y:S01]  /*1a850*/  MUFU.EX2 R0, R0 ;  /* 0x0000000000007308 */ /* 0x000ea20000000800 */
[--C-:B------:R-:W-:Y:S02]  /*1a860*/  FFMA.FTZ R78, R78, c[0x0][0x2d0], -R2.reuse ;  /* 0x0000b4004e4e7a23 */ /* 0x100fe40000010802 */
[----:B------:R-:W-:Y:S01]  /*1a870*/  FFMA.FTZ R79, R79, c[0x0][0x2d0], -R2 ;  /* 0x0000b4004f4f7a23 */ /* 0x000fe20000010802 */
[----:B---3--:R-:W-:Y:S01]  /*1a880*/  @P0 IADD3 R8, P1, R13, R10, RZ ;  /* 0x0000000a0d080210 */ /* 0x008fe20007f3e0ff */
[--C-:B------:R-:W-:Y:S02]  /*1a890*/  FFMA.FTZ R84, R84, c[0x0][0x2d0], -R130.reuse ;  /* 0x0000b40054547a23 */ /* 0x100fe40000010882 */
[--C-:B------:R-:W-:Y:S01]  /*1a8a0*/  FFMA.FTZ R85, R85, c[0x0][0x2d0], -R130.reuse ;  /* 0x0000b40055557a23 */ /* 0x100fe20000010882 */
[C---:B------:R-:W-:Y:S01]  /*1a8b0*/  @P0 IADD3 R6, P3, R13.reuse, R8, RZ ;  /* 0x000000080d060210 */ /* 0x040fe20007f7e0ff */
[----:B------:R-:W-:Y:S01]  /*1a8c0*/  FFMA.FTZ R96, R96, c[0x0][0x2d0], -R130 ;  /* 0x0000b40060607a23 */ /* 0x000fe20000010882 */
[----:B------:R3:W-:Y:S01]  /*1a8d0*/  MUFU.EX2 R210, R25 ;  /* 0x0000001900d27308 */ /* 0x0007e20000000800 */
[--C-:B------:R-:W-:Y:S01]  /*1a8e0*/  FFMA.FTZ R86, R86, c[0x0][0x2d0], -R176.reuse ;  /* 0x0000b40056567a23 */ /* 0x100fe200000108b0 */
[----:B-1----:R-:W-:Y:S01]  /*1a8f0*/  @P0 IADD3 R4, P2, R13, R6, RZ ;  /* 0x000000060d040210 */ /* 0x002fe20007f5e0ff */
[--C-:B------:R-:W-:Y:S01]  /*1a900*/  FFMA.FTZ R87, R87, c[0x0][0x2d0], -R176.reuse ;  /* 0x0000b40057577a23 */ /* 0x100fe200000108b0 */
[----:B----4-:R-:W-:Y:S01]  /*1a910*/  @P0 IADD3.X R9, R12, R11, RZ, P1, !PT ;  /* 0x0000000b0c090210 */ /* 0x010fe20000ffe4ff */
[----:B------:R-:W-:Y:S01]  /*1a920*/  FFMA.FTZ R98, R98, c[0x0][0x2d0], -R176 ;  /* 0x0000b40062627a23 */ /* 0x000fe200000108b0 */
[----:B--2---:R-:W-:Y:S01]  /*1a930*/  @P0 IADD3 R10, P1, R13, R4, RZ ;  /* 0x000000040d0a0210 */ /* 0x004fe20007f3e0ff */
[C---:B------:R-:W-:Y:S01]  /*1a940*/  FMUL.FTZ R13, R127.reuse, R141 ;  /* 0x0000008d7f0d7220 */ /* 0x040fe20000410000 */
[----:B------:R-:W-:Y:S01]  /*1a950*/  @P0 IADD3.X R7, R12, R9, RZ, P3, !PT ;  /* 0x000000090c070210 */ /* 0x000fe20001ffe4ff */
[----:B------:R1:W-:Y:S01]  /*1a960*/  @P0 LDGSTS.E.BYPASS.LTC128B.128 [R231+0x4100], [R8.64], !P5 ;  /* 0x0410000008e70fae */ /* 0x0003e2000e901d48 */
[----:B------:R2:W-:Y:S01]  /*1a970*/  MUFU.EX2 R180, R26 ;  /* 0x0000001a00b47308 */ /* 0x0005e20000000800 */
[--C-:B------:R-:W-:Y:S01]  /*1a980*/  FFMA.FTZ R92, R92, c[0x0][0x2d0], -R131.reuse ;  /* 0x0000b4005c5c7a23 */ /* 0x100fe20000010883 */
[----:B------:R-:W-:Y:S01]  /*1a990*/  @P0 IADD3.X R5, R12, R7, RZ, P2, !PT ;  /* 0x000000070c050210 */ /* 0x000fe200017fe4ff */
[--C-:B------:R-:W-:Y:S01]  /*1a9a0*/  FFMA.FTZ R90, R90, c[0x0][0x2d0], -R2.reuse ;  /* 0x0000b4005a5a7a23 */ /* 0x100fe20000010802 */
[----:B------:R-:W-:Y:S01]  /*1a9b0*/  MOV R130, R124 ;  /* 0x0000007c00827202 */ /* 0x000fe20000000f00 */
[----:B------:R-:W-:Y:S01]  /*1a9c0*/  FMUL.FTZ R14, R0, R142 ;  /* 0x0000008e000e7220 */ /* 0x000fe20000410000 */
[----:B------:R-:W-:Y:S01]  /*1a9d0*/  @P0 IADD3.X R11, R12, R5, RZ, P1, !PT ;  /* 0x000000050c0b0210 */ /* 0x000fe20000ffe4ff */
[----:B------:R4:W-:Y:S01]  /*1a9e0*/  @P0 LDGSTS.E.BYPASS.LTC128B.128 [R231+0x4900], [R6.64], !P5 ;  /* 0x0490000006e70fae */ /* 0x0009e2000e901d48 */
[C---:B------:R-:W-:Y:S02]  /*1a9f0*/  FMUL.FTZ R12, R127.reuse, R140 ;  /* 0x0000008c7f0c7220 */ /* 0x040fe40000410000 */
[C---:B------:R-:W-:Y:S01]  /*1aa00*/  FMUL.FTZ R15, R0.reuse, R143 ;  /* 0x0000008f000f7220 */ /* 0x040fe20000410000 */
[----:B------:R4:W-:Y:S01]  /*1aa10*/  MUFU.EX2 R179, R27 ;  /* 0x0000001b00b37308 */ /* 0x0009e20000000800 */
[C---:B------:R-:W-:Y:S02]  /*1aa20*/  FMUL.FTZ R106, R0.reuse, R106 ;  /* 0x0000006a006a7220 */ /* 0x040fe40000410000 */
[C---:B---3--:R-:W-:Y:S01]  /*1aa30*/  FMUL.FTZ R25, R127.reuse, R153 ;  /* 0x000000997f197220 */ /* 0x048fe20000410000 */
[----:B------:R3:W-:Y:S01]  /*1aa40*/  @P0 LDGSTS.E.BYPASS.LTC128B.128 [R231+0x5100], [R4.64], !P5 ;  /* 0x0510000004e70fae */ /* 0x0007e2000e901d48 */
[C---:B------:R-:W-:Y:S02]  /*1aa50*/  FMUL.FTZ R107, R0.reuse, R107 ;  /* 0x0000006b006b7220 */ /* 0x040fe40000410000 */
[C---:B------:R-:W-:Y:S02]  /*1aa60*/  FMUL.FTZ R110, R0.reuse, R110 ;  /* 0x0000006e006e7220 */ /* 0x040fe40000410000 */
[C---:B------:R-:W-:Y:S01]  /*1aa70*/  FMUL.FTZ R111, R0.reuse, R111 ;  /* 0x0000006f006f7220 */ /* 0x040fe20000410000 */
[----:B------:R3:W3:Y:S01]  /*1aa80*/  MUFU.EX2 R209, R24 ;  /* 0x0000001800d17308 */ /* 0x0006e20000000800 */
[C---:B------:R-:W-:Y:S01]  /*1aa90*/  FMUL.FTZ R118, R0.reuse, R118 ;  /* 0x0000007600767220 */ /* 0x040fe20000410000 */
[----:B------:R3:W-:Y:S01]  /*1aaa0*/  @P0 LDGSTS.E.BYPASS.LTC128B.128 [R231+0x5900], [R10.64], !P5 ;  /* 0x059000000ae70fae */ /* 0x0007e2000e901d48 */
[----:B--2---:R-:W-:Y:S02]  /*1aab0*/  FMUL.FTZ R26, R0, R154 ;  /* 0x0000009a001a7220 */ /* 0x004fe40000410000 */
[----:B-1----:R-:W-:Y:S01]  /*1aac0*/  FMUL.FTZ R8, R127, R136 ;  /* 0x000000887f087220 */ /* 0x002fe20000410000 */
[----:B------:R-:W-:Y:S01]  /*1aad0*/  F2FP.PACK_AB R136, R239, R238 ;  /* 0x000000eeef88723e */ /* 0x000fe200000000ff */
[----:B------:R-:W-:Y:S01]  /*1aae0*/  FMUL.FTZ R9, R127, R137 ;  /* 0x000000897f097220 */ /* 0x000fe20000410000 */
[----:B------:R-:W-:Y:S01]  /*1aaf0*/  F2FP.PACK_AB R137, R182, R181 ;  /* 0x000000b5b689723e */ /* 0x000fe200000000ff */
[----:B------:R-:W-:Y:S01]  /*1ab00*/  FMUL.FTZ R119, R0, R119 ;  /* 0x0000007700777220 */ /* 0x000fe20000410000 */
[----:B------:R-:W1:Y:S01]  /*1ab10*/  LDSM.16.MT88.4 R20, [R213+0x100] ;  /* 0x00010000d514783b */ /* 0x000e620000004200 */
[----:B------:R2:W-:Y:S01]  /*1ab20*/  MUFU.EX2 R211, R28 ;  /* 0x0000001c00d37308 */ /* 0x0005e20000000800 */
[--C-:B------:R-:W-:Y:S02]  /*1ab30*/  FFMA.FTZ R91, R91, c[0x0][0x2d0], -R2.reuse ;  /* 0x0000b4005b5b7a23 */ /* 0x100fe40000010802 */
[C---:B----4-:R-:W-:Y:S01]  /*1ab40*/  FMUL.FTZ R6, R128.reuse, R134 ;  /* 0x0000008680067220 */ /* 0x050fe20000410000 */
[----:B------:R-:W-:Y:S01]  /*1ab50*/  F2FP.PACK_AB R134, R203, R251 ;  /* 0x000000fbcb86723e */ /* 0x000fe200000000ff */
[----:B------:R-:W-:Y:S01]  /*1ab60*/  FMUL.FTZ R7, R128, R135 ;  /* 0x0000008780077220 */ /* 0x000fe20000410000 */
[----:B------:R-:W-:Y:S01]  /*1ab70*/  F2FP.PACK_AB R135, R252, R250 ;  /* 0x000000fafc87723e */ /* 0x000fe200000000ff */
[----:B------:R-:W4:Y:S01]  /*1ab80*/  LDSM.16.MT88.4 R172, [R216+0x100] ;  /* 0x00010000d8ac783b */ /* 0x000f220000004200 */
[C---:B------:R-:W-:Y:S02]  /*1ab90*/  FMUL.FTZ R27, R0.reuse, R155 ;  /* 0x0000009b001b7220 */ /* 0x040fe40000410000 */
[----:B---3--:R-:W-:Y:S01]  /*1aba0*/  FMUL.FTZ R4, R129, R132 ;  /* 0x0000008481047220 */ /* 0x008fe20000410000 */
[----:B------:R-:W-:Y:S01]  /*1abb0*/  F2FP.PACK_AB R132, R249, R247 ;  /* 0x000000f7f984723e */ /* 0x000fe200000000ff */
[----:B------:R-:W-:Y:S01]  /*1abc0*/  FMUL.FTZ R5, R129, R133 ;  /* 0x0000008581057220 */ /* 0x000fe20000410000 */
[----:B------:R-:W-:Y:S01]  /*1abd0*/  F2FP.PACK_AB R133, R245, R242 ;  /* 0x000000f2f585723e */ /* 0x000fe200000000ff */
[----:B------:R-:W-:Y:S01]  /*1abe0*/  MUFU.EX2 R199, R40 ;  /* 0x0000002800c77308 */ /* 0x000fe20000000800 */
[----:B------:R-:W3:Y:S01]  /*1abf0*/  LDSM.16.MT88.4 R140, [R214+0x100] ;  /* 0x00010000d68c783b */ /* 0x000ee20000004200 */
[C---:B------:R-:W-:Y:S01]  /*1ac00*/  FMUL.FTZ R24, R127.reuse, R152 ;  /* 0x000000987f187220 */ /* 0x040fe20000410000 */
[----:B------:R-:W-:Y:S01]  /*1ac10*/  MOV R152, R203 ;  /* 0x000000cb00987202 */ /* 0x000fe20000000f00 */
[----:B------:R-:W-:Y:S01]  /*1ac20*/  FMUL.FTZ R10, R0, R138 ;  /* 0x0000008a000a7220 */ /* 0x000fe20000410000 */
[----:B------:R-:W-:Y:S01]  /*1ac30*/  F2FP.PACK_AB R138, R248, R246 ;  /* 0x000000f6f88a723e */ /* 0x000fe200000000ff */
[----:B------:R-:W-:Y:S01]  /*1ac40*/  FMUL.FTZ R11, R0, R139 ;  /* 0x0000008b000b7220 */ /* 0x000fe20000410000 */
[----:B------:R-:W-:Y:S01]  /*1ac50*/  F2FP.PACK_AB R139, R184, R183 ;  /* 0x000000b7b88b723e */ /* 0x000fe200000000ff */
[--C-:B------:R-:W-:Y:S01]  /*1ac60*/  FFMA.FTZ R94, R94, c[0x0][0x2d0], -R2.reuse ;  /* 0x0000b4005e5e7a23 */ /* 0x100fe20000010802 */
[----:B------:R-:W3:Y:S01]  /*1ac70*/  LDSM.16.MT88.4 R144, [R215+0x100] ;  /* 0x00010000d790783b */ /* 0x000ee20000004200 */
[----:B--2---:R-:W-:Y:S01]  /*1ac80*/  FMUL.FTZ R28, R127, R156 ;  /* 0x0000009c7f1c7220 */ /* 0x004fe20000410000 */
[----:B------:R-:W-:Y:S01]  /*1ac90*/  MUFU.EX2 R200, R41 ;  /* 0x0000002900c87308 */ /* 0x000fe20000000800 */
[----:B------:R-:W-:Y:S02]  /*1aca0*/  FFMA.FTZ R2, R95, c[0x0][0x2d0], -R2 ;  /* 0x0000b4005f027a23 */ /* 0x000fe40000010802 */
[--C-:B------:R-:W-:Y:S02]  /*1acb0*/  FFMA.FTZ R72, R72, c[0x0][0x2d0], -R131.reuse ;  /* 0x0000b40048487a23 */ /* 0x100fe40000010883 */
[--C-:B------:R-:W-:Y:S01]  /*1acc0*/  FFMA.FTZ R73, R73, c[0x0][0x2d0], -R131.reuse ;  /* 0x0000b40049497a23 */ /* 0x100fe20000010883 */
[----:B------:R-:W2:Y:S01]  /*1acd0*/  LDL.LU R153, [R1+0x24] ;  /* 0x0000240001997983 */ /* 0x000ea20000300800 */
[--C-:B------:R-:W-:Y:S02]  /*1ace0*/  FFMA.FTZ R76, R76, c[0x0][0x2d0], -R131.reuse ;  /* 0x0000b4004c4c7a23 */ /* 0x100fe40000010883 */
[--C-:B------:R-:W-:Y:S01]  /*1acf0*/  FFMA.FTZ R77, R77, c[0x0][0x2d0], -R131.reuse ;  /* 0x0000b4004d4d7a23 */ /* 0x100fe20000010883 */
[----:B------:R-:W2:Y:S01]  /*1ad00*/  LDL.LU R154, [R1+0x1c] ;  /* 0x00001c00019a7983 */ /* 0x000ea20000300800 */
[----:B------:R-:W-:Y:S01]  /*1ad10*/  MUFU.EX2 R197, R44 ;  /* 0x0000002c00c57308 */ /* 0x000fe20000000800 */
[--C-:B------:R-:W-:Y:S01]  /*1ad20*/  FFMA.FTZ R88, R88, c[0x0][0x2d0], -R131.reuse ;  /* 0x0000b40058587a23 */ /* 0x100fe20000010883 */
[-C--:B-1----:R-:W-:Y:S01]  /*1ad30*/  HMMA.16816.F32 R4, R132, R20.reuse, R4 ;  /* 0x000000148404723c */ /* 0x082fe20000001804 */
[----:B------:R-:W2:Y:S04]  /*1ad40*/  LDL.LU R155, [R1+0x18] ;  /* 0x00001800019b7983 */ /* 0x000ea80000300800 */
[----:B------:R-:W2:Y:S01]  /*1ad50*/  LDL.LU R156, [R1+0x14] ;  /* 0x00001400019c7983 */ /* 0x000ea20000300800 */
[----:B------:R-:W-:Y:S02]  /*1ad60*/  FFMA.FTZ R89, R89, c[0x0][0x2d0], -R131 ;  /* 0x0000b40059597a23 */ /* 0x000fe40000010883 */
[----:B------:R-:W-:Y:S01]  /*1ad70*/  MUFU.EX2 R198, R45 ;  /* 0x0000002d00c67308 */ /* 0x000fe20000000800 */
[C---:B------:R-:W-:Y:S01]  /*1ad80*/  HMMA.16816.F32 R8, R136.reuse, R20, R8 ;  /* 0x000000148808723c */ /* 0x040fe20000001808 */
[----:B------:R-:W0:Y:S03]  /*1ad90*/  LDGDEPBAR ;  /* 0x00000000000079af */ /* 0x000e260000000000 */
[----:B------:R-:W-:Y:S03]  /*1ada0*/  MOV R131, R3 ;  /* 0x0000000300837202 */ /* 0x000fe60000000f00 */
[C---:B------:R-:W-:Y:S01]  /*1adb0*/  FMUL.FTZ R20, R129.reuse, R148 ;  /* 0x0000009481147220 */ /* 0x040fe20000410000 */
[-C--:B------:R-:W-:Y:S01]  /*1adc0*/  HMMA.16816.F32 R12, R136, R22.reuse, R12 ;  /* 0x00000016880c723c */ /* 0x080fe2000000180c */
[----:B------:R1:W1:Y:S03]  /*1add0*/  MUFU.EX2 R233, R29 ;  /* 0x0000001d00e97308 */ /* 0x0002660000000800 */
[----:B------:R-:W-:Y:S04]  /*1ade0*/  FMUL.FTZ R21, R129, R149 ;  /* 0x0000009581157220 */ /* 0x000fe80000410000 */
[C---:B------:R-:W-:Y:S03]  /*1adf0*/  HMMA.16816.F32 R16, R132.reuse, R22, R16 ;  /* 0x000000168410723c */ /* 0x040fe60000001810 */
[----:B------:R3:W-:Y:S04]  /*1ae00*/  MUFU.EX2 R177, R30 ;  /* 0x0000001e00b17308 */ /* 0x0007e80000000800 */
[C---:B------:R-:W-:Y:S02]  /*1ae10*/  FMUL.FTZ R22, R128.reuse, R150 ;  /* 0x0000009680167220 */ /* 0x040fe40000410000 */
[----:B------:R-:W-:Y:S02]  /*1ae20*/  FMUL.FTZ R23, R128, R151 ;  /* 0x0000009780177220 */ /* 0x000fe40000410000 */
[----:B------:R-:W-:Y:S02]  /*1ae30*/  LDSM.16.MT88.4 R148, [R214+0x900] ;  /* 0x00090000d694783b */ /* 0x000fe40000004200 */
[----:B------:R3:W-:Y:S03]  /*1ae40*/  MUFU.EX2 R178, R31 ;  /* 0x0000001f00b27308 */ /* 0x0007e60000000800 */
[-C--:B----4-:R-:W-:Y:S03]  /*1ae50*/  HMMA.16816.F32 R20, R132, R172.reuse, R20 ;  /* 0x000000ac8414723c */ /* 0x090fe60000001814 */
[----:B-1----:R-:W-:Y:S02]  /*1ae60*/  FMUL.FTZ R29, R127, R157 ;  /* 0x0000009d7f1d7220 */ /* 0x002fe40000410000 */
[----:B------:R-:W4:Y:S02]  /*1ae70*/  LDL R157, [R1] ;  /* 0x00000000019d7983 */ /* 0x000f240000100800 */
[----:B------:R1:W-:Y:S01]  /*1ae80*/  MUFU.EX2 R234, R34 ;  /* 0x0000002200ea7308 */ /* 0x0003e20000000800 */
[C---:B------:R-:W-:Y:S04]  /*1ae90*/  HMMA.16816.F32 R24, R136.reuse, R172, R24 ;  /* 0x000000ac8818723c */ /* 0x040fe80000001818 */
[C---:B---3--:R-:W-:Y:S05]  /*1aea0*/  FMUL.FTZ R30, R0.reuse, R158 ;  /* 0x0000009e001e7220 */ /* 0x048fea0000410000 */
[----:B------:R3:W3:Y:S03]  /*1aeb0*/  MUFU.EX2 R235, R35 ;  /* 0x0000002300eb7308 */ /* 0x0006e60000000800 */
[----:B------:R-:W-:Y:S07]  /*1aec0*/  FMUL.FTZ R31, R0, R159 ;  /* 0x0000009f001f7220 */ /* 0x000fee0000410000 */
[----:B------:R-:W-:Y:S01]  /*1aed0*/  MUFU.EX2 R172, R46 ;  /* 0x0000002e00ac7308 */ /* 0x000fe20000000800 */
[-C--:B------:R-:W-:Y:S03]  /*1aee0*/  HMMA.16816.F32 R28, R136, R174.reuse, R28 ;  /* 0x000000ae881c723c */ /* 0x080fe6000000181c */
[C---:B-1----:R-:W-:Y:S06]  /*1aef0*/  FMUL.FTZ R34, R128.reuse, R162 ;  /* 0x000000a280227220 */ /* 0x042fec0000410000 */
[----:B------:R1:W-:Y:S03]  /*1af00*/  MUFU.EX2 R208, R36 ;  /* 0x0000002400d07308 */ /* 0x0003e60000000800 */
[C---:B---3--:R-:W-:Y:S02]  /*1af10*/  FMUL.FTZ R35, R128.reuse, R163 ;  /* 0x000000a380237220 */ /* 0x048fe40000410000 */
[----:B------:R-:W-:Y:S05]  /*1af20*/  LDSM.16.MT88.4 R160, [R216+0x2900] ;  /* 0x00290000d8a0783b */ /* 0x000fea0000004200 */
[----:B------:R3:W-:Y:S01]  /*1af30*/  MUFU.EX2 R173, R47 ;  /* 0x0000002f00ad7308 */ /* 0x0007e20000000800 */
[C---:B------:R-:W-:Y:S08]  /*1af40*/  HMMA.16816.F32 R32, R132.reuse, R174, R32 ;  /* 0x000000ae8420723c */ /* 0x040ff00000001820 */
[-C--:B------:R-:W-:Y:S01]  /*1af50*/  HMMA.16816.F32 R100, R132, R140.reuse, R100 ;  /* 0x0000008c8464723c */ /* 0x080fe20000001864 */
[----:B------:R3:W2:Y:S03]  /*1af60*/  MUFU.EX2 R207, R37 ;  /* 0x0000002500cf7308 */ /* 0x0006a60000000800 */
[C---:B-1----:R-:W-:Y:S04]  /*1af70*/  FMUL.FTZ R36, R129.reuse, R164 ;  /* 0x000000a481247220 */ /* 0x042fe80000410000 */
[C---:B------:R-:W-:Y:S03]  /*1af80*/  HMMA.16816.F32 R104, R136.reuse, R140, R104 ;  /* 0x0000008c8868723c */ /* 0x040fe60000001868 */
[----:B------:R1:W-:Y:S01]  /*1af90*/  MUFU.EX2 R204, R38 ;  /* 0x0000002600cc7308 */ /* 0x0003e20000000800 */
[----:B---3--:R-:W-:Y:S04]  /*1afa0*/  LDSM.16.MT88.4 R44, [R213+0x1100] ;  /* 0x00110000d52c783b */ /* 0x008fe80000004200 */
[-C--:B------:R-:W-:Y:S05]  /*1afb0*/  HMMA.16816.F32 R108, R136, R142.reuse, R108 ;  /* 0x0000008e886c723c */ /* 0x080fea000000186c */
[----:B------:R3:W2:Y:S03]  /*1afc0*/  MUFU.EX2 R203, R39 ;  /* 0x0000002700cb7308 */ /* 0x0006a60000000800 */
[C---:B------:R-:W-:Y:S01]  /*1afd0*/  HMMA.16816.F32 R112, R132.reuse, R142, R112 ;  /* 0x0000008e8470723c */ /* 0x040fe20000001870 */
[----:B------:R-:W3:Y:S03]  /*1afe0*/  LDSM.16.MT88.4 R140, [R213+0x900] ;  /* 0x00090000d58c783b */ /* 0x000ee60000004200 */
[----:B------:R-:W-:Y:S03]  /*1aff0*/  FMUL.FTZ R37, R129, R165 ;  /* 0x000000a581257220 */ /* 0x000fe60000410000 */
[----:B------:R3:W-:Y:S01]  /*1b000*/  MUFU.EX2 R206, R48 ;  /* 0x0000003000ce7308 */ /* 0x0007e20000000800 */
[C---:B-1----:R-:W-:Y:S09]  /*1b010*/  FMUL.FTZ R38, R128.reuse, R166 ;  /* 0x000000a680267220 */ /* 0x042ff20000410000 */
[----:B------:R1:W-:Y:S01]  /*1b020*/  MUFU.EX2 R205, R49 ;  /* 0x0000003100cd7308 */ /* 0x0003e20000000800 */
[----:B---3--:R-:W-:Y:S09]  /*1b030*/  FMUL.FTZ R39, R128, R167 ;  /* 0x000000a780277220 */ /* 0x008ff20000410000 */
[----:B------:R3:W-:Y:S01]  /*1b040*/  MUFU.EX2 R202, R50 ;  /* 0x0000003200ca7308 */ /* 0x0007e20000000800 */
[-C--:B------:R-:W-:Y:S03]  /*1b050*/  HMMA.16816.F32 R36, R132, R144.reuse, R36 ;  /* 0x000000908424723c */ /* 0x080fe60000001824 */
[C---:B------:R-:W-:Y:S05]  /*1b060*/  FMUL.FTZ R48, R127.reuse, R168 ;  /* 0x000000a87f307220 */ /* 0x040fea0000410000 */
[C---:B------:R-:W-:Y:S01]  /*1b070*/  HMMA.16816.F32 R116, R136.reuse, R144, R116 ;  /* 0x000000908874723c */ /* 0x040fe20000001874 */
[----:B------:R3:W-:Y:S03]  /*1b080*/  MUFU.EX2 R201, R51 ;  /* 0x0000003300c97308 */ /* 0x0007e60000000800 */
[----:B-1----:R-:W-:Y:S07]  /*1b090*/  FMUL.FTZ R49, R127, R169 ;  /* 0x000000a97f317220 */ /* 0x002fee0000410000 */
[----:B------:R-:W-:Y:S01]  /*1b0a0*/  MUFU.EX2 R174, R42 ;  /* 0x0000002a00ae7308 */ /* 0x000fe20000000800 */
[C---:B---3--:R-:W-:Y:S09]  /*1b0b0*/  FMUL.FTZ R50, R0.reuse, R170 ;  /* 0x000000aa00327220 */ /* 0x048ff20000410000 */
[----:B------:R1:W3:Y:S01]  /*1b0c0*/  MUFU.EX2 R175, R43 ;  /* 0x0000002b00af7308 */ /* 0x0002e20000000800 */
[----:B------:R-:W-:Y:S09]  /*1b0d0*/  FMUL.FTZ R51, R0, R171 ;  /* 0x000000ab00337220 */ /* 0x000ff20000410000 */
[----:B------:R-:W-:Y:S01]  /*1b0e0*/  MUFU.EX2 R193, R64 ;  /* 0x0000004000c17308 */ /* 0x000fe20000000800 */
[-C--:B------:R-:W-:Y:S07]  /*1b0f0*/  HMMA.16816.F32 R48, R136, R146.reuse, R48 ;  /* 0x000000928830723c */ /* 0x080fee0000001830 */
[----:B------:R-:W-:Y:S01]  /*1b100*/  F2FP.PACK_AB R136, R210, R209 ;  /* 0x000000d1d288723e */ /* 0x000fe200000000ff */
[----:B------:R-:W-:Y:S01]  /*1b110*/  HMMA.16816.F32 R120, R132, R146, R120 ;  /* 0x000000928478723c */ /* 0x000fe20000001878 */
[----:B------:R-:W3:Y:S01]  /*1b120*/  LDSM.16.MT88.4 R144, [R216+0x900] ;  /* 0x00090000d890783b */ /* 0x000ee20000004200 */
[----:B------:R-:W-:Y:S02]  /*1b130*/  MUFU.EX2 R194, R65 ;  /* 0x0000004100c27308 */ /* 0x000fe40000000800 */
[----:B------:R-:W-:Y:S02]  /*1b140*/  F2FP.PACK_AB R138, R233, R211 ;  /* 0x000000d3e98a723e */ /* 0x000fe400000000ff */
[----:B------:R-:W-:Y:S02]  /*1b150*/  F2FP.PACK_AB R137, R179, R180 ;  /* 0x000000b4b389723e */ /* 0x000fe400000000ff */
[----:B------:R-:W-:Y:S01]  /*1b160*/  F2FP.PACK_AB R132, R243, R244 ;  /* 0x000000f4f384723e */ /* 0x000fe200000000ff */
[----:B-1----:R-:W1:Y:S03]  /*1b170*/  LDSM.16.MT88.4 R40, [R215+0x900] ;  /* 0x00090000d728783b */ /* 0x002e660000004200 */
[----:B------:R-:W-:Y:S01]  /*1b180*/  F2FP.PACK_AB R134, R240, R241 ;  /* 0x000000f1f086723e */ /* 0x000fe200000000ff */
[----:B------:R-:W-:Y:S01]  /*1b190*/  MUFU.EX2 R190, R66 ;  /* 0x0000004200be7308 */ /* 0x000fe20000000800 */
[----:B------:R-:W-:Y:S02]  /*1b1a0*/  F2FP.PACK_AB R133, R236, R237 ;  /* 0x000000edec85723e */ /* 0x000fe400000000ff */
[----:B------:R-:W-:Y:S02]  /*1b1b0*/  F2FP.PACK_AB R135, R235, R234 ;  /* 0x000000eaeb87723e */ /* 0x000fe400000000ff */
[----:B------:R-:W-:Y:S05]  /*1b1c0*/  F2FP.PACK_AB R139, R178, R177 ;  /* 0x000000b1b28b723e */ /* 0x000fea00000000ff */
[-C--:B------:R-:W-:Y:S01]  /*1b1d0*/  HMMA.16816.F32 R4, R132, R140.reuse, R4 ;  /* 0x0000008c8404723c */ /* 0x080fe20000001804 */
[----:B------:R3:W-:Y:S07]  /*1b1e0*/  MUFU.EX2 R189, R67 ;  /* 0x0000004300bd7308 */ /* 0x0007ee0000000800 */
[C---:B------:R-:W-:Y:S03]  /*1b1f0*/  HMMA.16816.F32 R8, R136.reuse, R140, R8 ;  /* 0x0000008c8808723c */ /* 0x040fe60000001808 */
[----:B------:R-:W-:Y:S05]  /*1b200*/  MUFU.EX2 R188, R56 ;  /* 0x0000003800bc7308 */ /* 0x000fea0000000800 */
[-C--:B------:R-:W-:Y:S05]  /*1b210*/  HMMA.16816.F32 R12, R136, R142.reuse, R12 ;  /* 0x0000008e880c723c */ /* 0x080fea000000180c */
[----:B------:R-:W1:Y:S03]  /*1b220*/  MUFU.EX2 R186, R57 ;  /* 0x0000003900ba7308 */ /* 0x000e660000000800 */
[C---:B------:R-:W-:Y:S01]  /*1b230*/  HMMA.16816.F32 R16, R132.reuse, R142, R16 ;  /* 0x0000008e8410723c */ /* 0x040fe20000001810 */
[----:B---3--:R-:W3:Y:S06]  /*1b240*/  LDSM.16.MT88.4 R64, [R216+0x1100] ;  /* 0x00110000d840783b */ /* 0x008eec0000004200 */
[----:B------:R-:W-:Y:S01]  /*1b250*/  MUFU.EX2 R167, R58 ;  /* 0x0000003a00a77308 */ /* 0x000fe20000000800 */
[-C--:B------:R-:W-:Y:S08]  /*1b260*/  HMMA.16816.F32 R20, R132, R144.reuse, R20 ;  /* 0x000000908414723c */ /* 0x080ff00000001814 */
[C---:B------:R-:W-:Y:S01]  /*1b270*/  HMMA.16816.F32 R24, R136.reuse, R144, R24 ;  /* 0x000000908818723c */ /* 0x040fe20000001818 */
[----:B------:R1:W1:Y:S07]  /*1b280*/  MUFU.EX2 R165, R59 ;  /* 0x0000003b00a57308 */ /* 0x00026e0000000800 */
[-C--:B------:R-:W-:Y:S03]  /*1b290*/  HMMA.16816.F32 R28, R136, R146.reuse, R28 ;  /* 0x00000092881c723c */ /* 0x080fe6000000181c */
[----:B------:R-:W-:Y:S05]  /*1b2a0*/  MUFU.EX2 R187, R60 ;  /* 0x0000003c00bb7308 */ /* 0x000fea0000000800 */
[C---:B------:R-:W-:Y:S01]  /*1b2b0*/  HMMA.16816.F32 R32, R132.reuse, R146, R32 ;  /* 0x000000928420723c */ /* 0x040fe20000001820 */
[----:B------:R-:W-:Y:S04]  /*1b2c0*/  LDSM.16.MT88.4 R144, [R213+0x2900] ;  /* 0x00290000d590783b */ /* 0x000fe80000004200 */
[----:B------:R-:W-:Y:S03]  /*1b2d0*/  MUFU.EX2 R185, R61 ;  /* 0x0000003d00b97308 */ /* 0x000fe60000000800 */
[-C--:B------:R-:W-:Y:S01]  /*1b2e0*/  HMMA.16816.F32 R100, R132, R148.reuse, R100 ;  /* 0x000000948464723c */ /* 0x080fe20000001864 */
[----:B-1----:R-:W-:Y:S06]  /*1b2f0*/  LDSM.16.MT88.4 R56, [R213+0x1900] ;  /* 0x00190000d538783b */ /* 0x002fec0000004200 */
[----:B------:R-:W-:Y:S01]  /*1b300*/  MUFU.EX2 R166, R62 ;  /* 0x0000003e00a67308 */ /* 0x000fe20000000800 */
[C---:B------:R-:W-:Y:S04]  /*1b310*/  HMMA.16816.F32 R104, R136.reuse, R148, R104 ;  /* 0x000000948868723c */ /* 0x040fe80000001868 */
[----:B--2---:R-:W-:Y:S02]  /*1b320*/  FFMA.FTZ R0, R0, R153, R181 ;  /* 0x0000009900007223 */ /* 0x004fe400000100b5 */
[----:B------:R-:W-:Y:S02]  /*1b330*/  FFMA.FTZ R127, R127, R154, R238 ;  /* 0x0000009a7f7f7223 */ /* 0x000fe400000100ee */
[-C--:B------:R-:W-:Y:S01]  /*1b340*/  HMMA.16816.F32 R108, R136, R150.reuse, R108 ;  /* 0x00000096886c723c */ /* 0x080fe2000000186c */
[----:B------:R1:W-:Y:S03]  /*1b350*/  MUFU.EX2 R164, R63 ;  /* 0x0000003f00a47308 */ /* 0x0003e60000000800 */
[----:B------:R-:W-:Y:S02]  /*1b360*/  FADD.FTZ R0, R182, R0 ;  /* 0x00000000b6007221 */ /* 0x000fe40000010000 */
[----:B------:R-:W-:Y:S02]  /*1b370*/  FFMA.FTZ R128, R128, R155, R242 ;  /* 0x0000009b80807223 */ /* 0x000fe400000100f2 */
[C---:B------:R-:W-:Y:S03]  /*1b380*/  HMMA.16816.F32 R112, R132.reuse, R150, R112 ;  /* 0x000000968470723c */ /* 0x040fe60000001870 */
[----:B------:R2:W-:Y:S01]  /*1b390*/  MUFU.EX2 R195, R52 ;  /* 0x0000003400c37308 */ /* 0x0005e20000000800 */
[----:B------:R-:W-:Y:S02]  /*1b3a0*/  FADD.FTZ R0, R183, R0 ;  /* 0x00000000b7007221 */ /* 0x000fe40000010000 */
[----:B------:R-:W-:Y:S02]  /*1b3b0*/  FFMA.FTZ R129, R129, R156, R247 ;  /* 0x0000009c81817223 */ /* 0x000fe400000100f7 */
[-C--:B------:R-:W-:Y:S05]  /*1b3c0*/  HMMA.16816.F32 R36, R132, R40.reuse, R36 ;  /* 0x000000288424723c */ /* 0x080fea0000001824 */
[----:B------:R3:W3:Y:S03]  /*1b3d0*/  MUFU.EX2 R196, R53 ;  /* 0x0000003500c47308 */ /* 0x0006e60000000800 */
[C---:B------:R-:W-:Y:S01]  /*1b3e0*/  HMMA.16816.F32 R116, R136.reuse, R40, R116 ;  /* 0x000000288874723c */ /* 0x040fe20000001874 */
[----:B-1----:R-:W-:Y:S06]  /*1b3f0*/  LDSM.16.MT88.4 R60, [R214+0x1900] ;  /* 0x00190000d63c783b */ /* 0x002fec0000004200 */
[----:B------:R1:W-:Y:S01]  /*1b400*/  MUFU.EX2 R192, R54 ;  /* 0x0000003600c07308 */ /* 0x0003e20000000800 */
[-C--:B------:R-:W-:Y:S04]  /*1b410*/  HMMA.16816.F32 R48, R136, R42.reuse, R48 ;  /* 0x0000002a8830723c */ /* 0x080fe80000001830 */
[----:B--2---:R-:W-:Y:S02]  /*1b420*/  F2FP.PACK_AB R52, R200, R199 ;  /* 0x000000c7c834723e */ /* 0x004fe400000000ff */
[----:B------:R-:W-:Y:S02]  /*1b430*/  F2FP.PACK_AB R40, R207, R208 ;  /* 0x000000d0cf28723e */ /* 0x000fe400000000ff */
[----:B------:R-:W-:Y:S01]  /*1b440*/  HMMA.16816.F32 R120, R132, R42, R120 ;  /* 0x0000002a8478723c */ /* 0x000fe20000001878 */
[----:B------:R2:W2:Y:S01]  /*1b450*/  MUFU.EX2 R191, R55 ;  /* 0x0000003700bf7308 */ /* 0x0004a20000000800 */
[----:B------:R-:W2:Y:S02]  /*1b460*/  LDSM.16.MT88.4 R132, [R214+0x1100] ;  /* 0x00110000d684783b */ /* 0x000ea40000004200 */
[----:B------:R-:W-:Y:S02]  /*1b470*/  F2FP.PACK_AB R41, R203, R204 ;  /* 0x000000cccb29723e */ /* 0x000fe400000000ff */
[----:B---3--:R-:W-:Y:S02]  /*1b480*/  F2FP.PACK_AB R53, R175, R174 ;  /* 0x000000aeaf35723e */ /* 0x008fe400000000ff */
[----:B------:R-:W-:Y:S02]  /*1b490*/  F2FP.PACK_AB R42, R205, R206 ;  /* 0x000000cecd2a723e */ /* 0x000fe400000000ff */
[----:B----4-:R-:W-:Y:S01]  /*1b4a0*/  ISETP.GT.AND P0, PT, R232, R157, PT ;  /* 0x0000009de800720c */ /* 0x010fe20003f04270 */
[----:B------:R-:W-:Y:S01]  /*1b4b0*/  MUFU.EX2 R97, R97 ;  /* 0x0000006100617308 */ /* 0x000fe20000000800 */
[----:B------:R-:W-:Y:S02]  /*1b4c0*/  F2FP.PACK_AB R43, R201, R202 ;  /* 0x000000cac92b723e */ /* 0x000fe400000000ff */
[----:B------:R-:W-:Y:S02]  /*1b4d0*/  MOV R232, R230 ;  /* 0x000000e600e87202 */ /* 0x000fe40000000f00 */
[----:B-1----:R-:W-:Y:S03]  /*1b4e0*/  F2FP.PACK_AB R54, R198, R197 ;  /* 0x000000c5c636723e */ /* 0x002fe600000000ff */
[-C--:B------:R-:W-:Y:S02]  /*1b4f0*/  HMMA.16816.F32 R4, R40, R44.reuse, R4 ;  /* 0x0000002c2804723c */ /* 0x080fe40000001804 */
[----:B------:R-:W-:Y:S03]  /*1b500*/  MUFU.EX2 R99, R99 ;  /* 0x0000006300637308 */ /* 0x000fe60000000800 */
[----:B--2---:R-:W-:Y:S07]  /*1b510*/  F2FP.PACK_AB R55, R173, R172 ;  /* 0x000000acad37723e */ /* 0x004fee00000000ff */
        /* <DEDUP_REMOVED lines=10> */
[----:B------:R-:W-:Y:S01]  /*1b5c0*/  MUFU.EX2 R81, R81 ;  /* 0x0000005100517308 */ /* 0x000fe20000000800 */
[-C--:B------:R-:W-:Y:S08]  /*1b5d0*/  HMMA.16816.F32 R28, R52, R66.reuse, R28 ;  /* 0x00000042341c723c */ /* 0x080ff0000000181c */
[C---:B------:R-:W-:Y:S01]  /*1b5e0*/  HMMA.16816.F32 R32, R40.reuse, R66, R32 ;  /* 0x000000422820723c */ /* 0x040fe20000001820 */
[----:B------:R-:W-:Y:S01]  /*1b5f0*/  LDSM.16.MT88.4 R64, [R214+0x2100] ;  /* 0x00210000d640783b */ /* 0x000fe20000004200 */
        /* <DEDUP_REMOVED lines=15> */
[----:B------:R-:W-:Y:S03]  /*1b6f0*/  F2FP.PACK_AB R45, R165, R167 ;  /* 0x000000a7a52d723e */ /* 0x000fe600000000ff */
        /* <DEDUP_REMOVED lines=8> */
[----:B------:R-:W-:Y:S02]  /*1b780*/  F2FP.PACK_AB R47, R164, R166 ;  /* 0x000000a6a42f723e */ /* 0x000fe400000000ff */
[----:B------:R-:W-:Y:S01]  /*1b790*/  MUFU.EX2 R87, R87 ;  /* 0x0000005700577308 */ /* 0x000fe20000000800 */
[-C--:B------:R-:W-:Y:S08]  /*1b7a0*/  HMMA.16816.F32 R4, R40, R56.reuse, R4 ;  /* 0x000000382804723c */ /* 0x080ff00000001804 */
[C---:B------:R-:W-:Y:S01]  /*1b7b0*/  HMMA.16816.F32 R8, R44.reuse, R56, R8 ;  /* 0x000000382c08723c */ /* 0x040fe20000001808 */
[----:B------:R-:W-:Y:S07]  /*1b7c0*/  MUFU.EX2 R98, R98 ;  /* 0x0000006200627308 */ /* 0x000fee0000000800 */
[-C--:B------:R-:W-:Y:S03]  /*1b7d0*/  HMMA.16816.F32 R12, R44, R58.reuse, R12 ;  /* 0x0000003a2c0c723c */ /* 0x080fe6000000180c */
[----:B------:R-:W2:Y:S05]  /*1b7e0*/  MUFU.EX2 R92, R92 ;  /* 0x0000005c005c7308 */ /* 0x000eaa0000000800 */
[C---:B------:R-:W-:Y:S01]  /*1b7f0*/  HMMA.16816.F32 R16, R40.reuse, R58, R16 ;  /* 0x0000003a2810723c */ /* 0x040fe20000001810 */
[----:B------:R-:W3:Y:S04]  /*1b800*/  LDSM.16.MT88.4 R56, [R215+0x1900] ;  /* 0x00190000d738783b */ /* 0x000ee80000004200 */
[----:B------:R-:W-:Y:S03]  /*1b810*/  MUFU.EX2 R91, R91 ;  /* 0x0000005b005b7308 */ /* 0x000fe60000000800 */
[-C--:B-1----:R-:W-:Y:S07]  /*1b820*/  HMMA.16816.F32 R20, R40, R52.reuse, R20 ;  /* 0x000000342814723c */ /* 0x082fee0000001814 */
[----:B------:R-:W-:Y:S01]  /*1b830*/  MUFU.EX2 R94, R94 ;  /* 0x0000005e005e7308 */ /* 0x000fe20000000800 */
[C---:B------:R-:W-:Y:S04]  /*1b840*/  HMMA.16816.F32 R24, R44.reuse, R52, R24 ;  /* 0x000000342c18723c */ /* 0x040fe80000001818 */
[----:B--2---:R-:W-:Y:S04]  /*1b850*/  F2FP.PACK_AB R170, R93, R92 ;  /* 0x0000005c5daa723e */ /* 0x004fe800000000ff */
[-C--:B------:R-:W-:Y:S01]  /*1b860*/  HMMA.16816.F32 R28, R44, R54.reuse, R28 ;  /* 0x000000362c1c723c */ /* 0x080fe2000000181c */
[----:B------:R-:W-:Y:S07]  /*1b870*/  MUFU.EX2 R72, R72 ;  /* 0x0000004800487308 */ /* 0x000fee0000000800 */
[C---:B------:R-:W-:Y:S01]  /*1b880*/  HMMA.16816.F32 R32, R40.reuse, R54, R32 ;  /* 0x000000362820723c */ /* 0x040fe20000001820 */
[----:B------:R-:W1:Y:S02]  /*1b890*/  LDSM.16.MT88.4 R52, [R213+0x2100] ;  /* 0x00210000d534783b */ /* 0x000e640000004200 */
[----:B------:R-:W2:Y:S05]  /*1b8a0*/  MUFU.EX2 R73, R73 ;  /* 0x0000004900497308 */ /* 0x000eaa0000000800 */
[-C--:B------:R-:W-:Y:S05]  /*1b8b0*/  HMMA.16816.F32 R100, R40, R60.reuse, R100 ;  /* 0x0000003c2864723c */ /* 0x080fea0000001864 */
[----:B------:R-:W-:Y:S03]  /*1b8c0*/  MUFU.EX2 R76, R76 ;  /* 0x0000004c004c7308 */ /* 0x000fe60000000800 */
[C---:B------:R-:W-:Y:S07]  /*1b8d0*/  HMMA.16816.F32 R104, R44.reuse, R60, R104 ;  /* 0x0000003c2c68723c */ /* 0x040fee0000001868 */
[----:B------:R-:W4:Y:S01]  /*1b8e0*/  MUFU.EX2 R77, R77 ;  /* 0x0000004d004d7308 */ /* 0x000f220000000800 */
[-C--:B------:R-:W-:Y:S08]  /*1b8f0*/  HMMA.16816.F32 R108, R44, R62.reuse, R108 ;  /* 0x0000003e2c6c723c */ /* 0x080ff0000000186c */
[C---:B------:R-:W-:Y:S01]  /*1b900*/  HMMA.16816.F32 R112, R40.reuse, R62, R112 ;  /* 0x0000003e2870723c */ /* 0x040fe20000001870 */
[----:B------:R-:W1:Y:S01]  /*1b910*/  LDSM.16.MT88.4 R60, [R216+0x2100] ;  /* 0x00210000d83c783b */ /* 0x000e620000004200 */
[----:B------:R-:W-:Y:S06]  /*1b920*/  MUFU.EX2 R74, R74 ;  /* 0x0000004a004a7308 */ /* 0x000fec0000000800 */
[-C--:B---3--:R-:W-:Y:S04]  /*1b930*/  HMMA.16816.F32 R36, R40, R56.reuse, R36 ;  /* 0x000000382824723c */ /* 0x088fe80000001824 */
[----:B------:R-:W3:Y:S04]  /*1b940*/  MUFU.EX2 R75, R75 ;  /* 0x0000004b004b7308 */ /* 0x000ee80000000800 */
[C---:B------:R-:W-:Y:S06]  /*1b950*/  HMMA.16816.F32 R116, R44.reuse, R56, R116 ;  /* 0x000000382c74723c */ /* 0x040fec0000001874 */
[----:B------:R-:W-:Y:S02]  /*1b960*/  MUFU.EX2 R78, R78 ;  /* 0x0000004e004e7308 */ /* 0x000fe40000000800 */
[-C--:B------:R-:W-:Y:S07]  /*1b970*/  HMMA.16816.F32 R48, R44, R58.reuse, R48 ;  /* 0x0000003a2c30723c */ /* 0x080fee0000001830 */
[----:B--2---:R-:W-:Y:S01]  /*1b980*/  F2FP.PACK_AB R44, R73, R72 ;  /* 0x00000048492c723e */ /* 0x004fe200000000ff */
[----:B------:R-:W-:Y:S01]  /*1b990*/  HMMA.16816.F32 R120, R40, R58, R120 ;  /* 0x0000003a2878723c */ /* 0x000fe20000001878 */
[----:B------:R-:W2:Y:S01]  /*1b9a0*/  MUFU.EX2 R79, R79 ;  /* 0x0000004f004f7308 */ /* 0x000ea20000000800 */
[----:B------:R-:W2:Y:S02]  /*1b9b0*/  LDSM.16.MT88.4 R56, [R215+0x2100] ;  /* 0x00210000d738783b */ /* 0x000ea40000004200 */
[----:B----4-:R-:W-:Y:S02]  /*1b9c0*/  F2FP.PACK_AB R46, R77, R76 ;  /* 0x0000004c4d2e723e */ /* 0x010fe400000000ff */
[----:B---3--:R-:W-:Y:S02]  /*1b9d0*/  F2FP.PACK_AB R45, R75, R74 ;  /* 0x0000004a4b2d723e */ /* 0x008fe400000000ff */
[----:B------:R-:W-:Y:S03]  /*1b9e0*/  F2FP.PACK_AB R40, R69, R68 ;  /* 0x000000444528723e */ /* 0x000fe600000000ff */
[----:B------:R-:W-:Y:S01]  /*1b9f0*/  MUFU.EX2 R88, R88 ;  /* 0x0000005800587308 */ /* 0x000fe20000000800 */
[----:B------:R-:W-:Y:S02]  /*1ba00*/  F2FP.PACK_AB R42, R81, R80 ;  /* 0x00000050512a723e */ /* 0x000fe400000000ff */
[----:B------:R-:W-:Y:S02]  /*1ba10*/  F2FP.PACK_AB R41, R71, R70 ;  /* 0x000000464729723e */ /* 0x000fe400000000ff */
[----:B------:R-:W-:Y:S05]  /*1ba20*/  F2FP.PACK_AB R43, R83, R82 ;  /* 0x00000052532b723e */ /* 0x000fea00000000ff */
[----:B------:R-:W3:Y:S02]  /*1ba30*/  MUFU.EX2 R89, R89 ;  /* 0x0000005900597308 */ /* 0x000ee40000000800 */
[-C--:B-1----:R-:W-:Y:S03]  /*1ba40*/  HMMA.16816.F32 R4, R40, R52.reuse, R4 ;  /* 0x000000342804723c */ /* 0x082fe60000001804 */
[----:B--2---:R-:W-:Y:S05]  /*1ba50*/  F2FP.PACK_AB R47, R79, R78 ;  /* 0x0000004e4f2f723e */ /* 0x004fea00000000ff */
[----:B------:R-:W1:Y:S02]  /*1ba60*/  MUFU.EX2 R90, R90 ;  /* 0x0000005a005a7308 */ /* 0x000e640000000800 */
[C---:B------:R-:W-:Y:S08]  /*1ba70*/  HMMA.16816.F32 R8, R44.reuse, R52, R8 ;  /* 0x000000342c08723c */ /* 0x040ff00000001808 */
[-C--:B------:R-:W-:Y:S01]  /*1ba80*/  HMMA.16816.F32 R12, R44, R54.reuse, R12 ;  /* 0x000000362c0c723c */ /* 0x080fe2000000180c */
[----:B------:R-:W2:Y:S03]  /*1ba90*/  MUFU.EX2 R52, R2 ;  /* 0x0000000200347308 */ /* 0x000ea60000000800 */
[----:B---3--:R-:W-:Y:S04]  /*1baa0*/  F2FP.PACK_AB R168, R89, R88 ;  /* 0x0000005859a8723e */ /* 0x008fe800000000ff */
[C---:B------:R-:W-:Y:S04]  /*1bab0*/  HMMA.16816.F32 R16, R40.reuse, R54, R16 ;  /* 0x000000362810723c */ /* 0x040fe80000001810 */
[----:B-1----:R-:W-:Y:S04]  /*1bac0*/  F2FP.PACK_AB R169, R91, R90 ;  /* 0x0000005a5ba9723e */ /* 0x002fe800000000ff */
[-C--:B------:R-:W-:Y:S08]  /*1bad0*/  HMMA.16816.F32 R20, R40, R60.reuse, R20 ;  /* 0x0000003c2814723c */ /* 0x080ff00000001814 */
[C---:B------:R-:W-:Y:S04]  /*1bae0*/  HMMA.16816.F32 R24, R44.reuse, R60, R24 ;  /* 0x0000003c2c18723c */ /* 0x040fe80000001818 */
[----:B--2---:R-:W-:Y:S01]  /*1baf0*/  F2FP.PACK_AB R171, R52, R94 ;  /* 0x0000005e34ab723e */ /* 0x004fe200000000ff */
[----:B------:R-:W-:Y:S01]  /*1bb00*/  FADD.FTZ R2, R239, R127 ;  /* 0x0000007fef027221 */ /* 0x000fe20000010000 */
[----:B------:R-:W-:Y:S02]  /*1bb10*/  MOV R127, R125 ;  /* 0x0000007d007f7202 */ /* 0x000fe40000000f00 */
        /* <DEDUP_REMOVED lines=9> */
[-C--:B------:R-:W-:Y:S07]  /*1bbb0*/  HMMA.16816.F32 R48, R44, R58.reuse, R48 ;  /* 0x0000003a2c30723c */ /* 0x080fee0000001830 */
[----:B------:R-:W-:Y:S01]  /*1bbc0*/  FADD.FTZ R44, R249, R129 ;  /* 0x00000081f92c7221 */ /* 0x000fe20000010000 */
[----:B------:R-:W-:Y:S04]  /*1bbd0*/  HMMA.16816.F32 R120, R40, R58, R120 ;  /* 0x0000003a2878723c */ /* 0x000fe80000001878 */
[----:B------:R-:W-:Y:S02]  /*1bbe0*/  FADD.FTZ R44, R251, R44 ;  /* 0x0000002cfb2c7221 */ /* 0x000fe40000010000 */
[----:B------:R-:W-:Y:S01]  /*1bbf0*/  FADD.FTZ R45, R245, R128 ;  /* 0x00000080f52d7221 */ /* 0x000fe20000010000 */
[----:B------:R-:W-:Y:S02]  /*1bc00*/  F2FP.PACK_AB R40, R85, R84 ;  /* 0x000000545528723e */ /* 0x000fe400000000ff */
[----:B------:R-:W-:Y:S03]  /*1bc10*/  F2FP.PACK_AB R42, R97, R96 ;  /* 0x00000060612a723e */ /* 0x000fe600000000ff */
[----:B------:R-:W-:Y:S01]  /*1bc20*/  FADD.FTZ R45, R250, R45 ;  /* 0x0000002dfa2d7221 */ /* 0x000fe20000010000 */
[----:B------:R-:W-:Y:S02]  /*1bc30*/  F2FP.PACK_AB R41, R87, R86 ;  /* 0x000000565729723e */ /* 0x000fe400000000ff */
[----:B------:R-:W-:Y:S07]  /*1bc40*/  F2FP.PACK_AB R43, R99, R98 ;  /* 0x00000062632b723e */ /* 0x000fee00000000ff */
        /* <DEDUP_REMOVED lines=25> */
[----:B------:R-:W2:Y:S03]  /*1bde0*/  LDSM.16.MT88.4 R8, [R215+0x2900] ;  /* 0x00290000d708783b */ /* 0x000ea60000004200 */
        /* <DEDUP_REMOVED lines=82> */
.L_x_1194:
[----:B------:R-:W2:Y:S02]  /*1c310*/  LDL R2, [R1+0x4] ;  /* 0x0000040001027983 */ /* 0x000ea40000100800 */
        /* <DEDUP_REMOVED lines=20> */
[----:B--2---:R-:W-:-:S03]  /*1c460*/  IMAD.MOV.U32 R3, RZ, RZ, R7 ;  /* 0x000000ffff037224 */ /* 0x004fc600078e0007 */
[----:B----4-:R-:W-:Y:S01]  /*1c470*/  @P1 IMAD.HI.U32 R0, R2, c[0x0][0x2c8], RZ ;  /* 0x0000b20002001a27 */ /* 0x010fe200078e00ff */
[----:B---3--:R-:W-:-:S05]  /*1c480*/  MOV R2, R4 ;  /* 0x0000000400027202 */ /* 0x008fca0000000f00 */
[----:B------:R1:W-:Y:S04]  /*1c490*/  STL.64 [R1+0x8], R2 ;  /* 0x0000080201007387 */ /* 0x0003e80000100a00 */
[----:B------:R1:W-:Y:S02]  /*1c4a0*/  @P1 STL [R1+0x10], R0 ;  /* 0x0000100001001387 */ /* 0x0003e40000100800 */
.L_x_1213:
[----:B------:R-:W-:Y:S04]  /*1c4b0*/  DEPBAR.LE SB0, 0x0 ;  /* 0x000080000000791a */ /* 0x000fe80000000000 */
[----:B------:R-:W-:Y:S01]  /*1c4c0*/  BAR.SYNC.DEFER_BLOCKING 0x0 ;  /* 0x0000000000007b1d */ /* 0x000fe20000010000 */
[----:B------:R-:W-:Y:S01]  /*1c4d0*/  IMAD.MOV.U32 R131, RZ, RZ, 0x5 ;  /* 0x00000005ff837424 */ /* 0x000fe200078e00ff */
[----:B------:R-:W-:Y:S01]  /*1c4e0*/  SHF.R.S32.HI R124, RZ, 0x1f, R230 ;  /* 0x0000001fff7c7819 */ /* 0x000fe200000114e6 */
[----:B------:R-:W-:Y:S02]  /*1c4f0*/  IMAD.MOV.U32 R200, RZ, RZ, c[0x0][0x208] ;  /* 0x00008200ffc87624 */ /* 0x000fe400078e00ff */
[----:B------:R-:W-:Y:S02]  /*1c500*/  IMAD.MOV.U32 R126, RZ, RZ, c[0x0][0x208] ;  /* 0x00008200ff7e7624 */ /* 0x000fe400078e00ff */
[----:B------:R-:W-:Y:S02]  /*1c510*/  IMAD.SHL.U32 R200, R200, 0x20, RZ ;  /* 0x00000020c8c87824 */ /* 0x000fe400078e00ff */
[----:B-1----:R-:W-:Y:S01]  /*1c520*/  IMAD R0, R230, UR10, RZ ;  /* 0x0000000ae6007c24 */ /* 0x002fe2000f8e02ff */
[----:B------:R-:W-:Y:S01]  /*1c530*/  SHF.L.U64.HI R126, R126, R131, c[0x0][0x20c] ;  /* 0x000083007e7e7619 */ /* 0x000fe20000010283 */
[----:B------:R-:W-:Y:S02]  /*1c540*/  IMAD.MOV.U32 R243, RZ, RZ, c[0x0][0x32c] ;  /* 0x0000cb00fff37624 */ /* 0x000fe400078e00ff */
[----:B------:R-:W-:Y:S01]  /*1c550*/  IMAD R0, R124, UR12, R0 ;  /* 0x0000000c7c007c24 */ /* 0x000fe2000f8e0200 */
[----:B-----5:R-:W-:Y:S06]  /*1c560*/  LDSM.16.M88.4 R96, [R219+0x6100] ;  /* 0x00610000db60783b */ /* 0x020fec0000000200 */
[----:B------:R-:W1:Y:S06]  /*1c570*/  LDSM.16.M88.4 R16, [R212+0x3100] ;  /* 0x00310000d410783b */ /* 0x000e6c0000000200 */
[----:B--2---:R-:W2:Y:S06]  /*1c580*/  LDL.64 R2, [R1+0x8] ;  /* 0x0000080001027983 */ /* 0x004eac0000100a00 */
[----:B------:R-:W3:Y:S06]  /*1c590*/  LDSM.16.M88.4 R92, [R219+0x8100] ;  /* 0x00810000db5c783b */ /* 0x000eec0000000200 */
[----:B------:R-:W4:Y:S06]  /*1c5a0*/  LDSM.16.M88.4 R32, [R212+0x3900] ;  /* 0x00390000d420783b */ /* 0x000f2c0000000200 */
[----:B------:R-:W2:Y:S06]  /*1c5b0*/  LDL R240, [R1+0x4] ;  /* 0x0000040001f07983 */ /* 0x000eac0000100800 */
[----:B------:R-:W4:Y:S06]  /*1c5c0*/  LDSM.16.M88.4 R48, [R212+0x4100] ;  /* 0x00410000d430783b */ /* 0x000f2c0000000200 */
[----:B------:R-:W2:Y:S01]  /*1c5d0*/  LDL.64 R234, [R1+0x40] ;  /* 0x0000400001ea7983 */ /* 0x000ea20000100a00 */
[-C--:B-1----:R-:W-:Y:S05]  /*1c5e0*/  HMMA.16816.F32 R4, R96, R16.reuse, RZ ;  /* 0x000000106004723c */ /* 0x082fea00000018ff */
[----:B------:R-:W1:Y:S06]  /*1c5f0*/  LDSM.16.M88.4 R64, [R212+0x4900] ;  /* 0x00490000d440783b */ /* 0x000e6c0000000200 */
[----:B------:R-:W2:Y:S01]  /*1c600*/  LDL.64 R232, [R1+0x48] ;  /* 0x0000480001e87983 */ /* 0x000ea20000100a00 */
[C---:B---3--:R-:W-:Y:S05]  /*1c610*/  HMMA.16816.F32 R8, R92.reuse, R16, RZ ;  /* 0x000000105c08723c */ /* 0x048fea00000018ff */
[----:B------:R-:W3:Y:S03]  /*1c620*/  LDSM.16.M88.4 R80, [R212+0x5100] ;  /* 0x00510000d450783b */ /* 0x000ee60000000200 */
[-C--:B------:R-:W-:Y:S03]  /*1c630*/  HMMA.16816.F32 R12, R92, R18.reuse, RZ ;  /* 0x000000125c0c723c */ /* 0x080fe600000018ff */
[----:B------:R1:W2:Y:S06]  /*1c640*/  LDL R131, [R1+0x60] ;  /* 0x0000600001837983 */ /* 0x0002ac0000100800 */
[----:B------:R-:W1:Y:S01]  /*1c650*/  LDSM.16.M88.4 R172, [R212+0x5900] ;  /* 0x00590000d4ac783b */ /* 0x000e620000000200 */
[C---:B------:R-:W-:Y:S05]  /*1c660*/  HMMA.16816.F32 R16, R96.reuse, R18, RZ ;  /* 0x000000126010723c */ /* 0x040fea00000018ff */
[----:B------:R-:W2:Y:S03]  /*1c670*/  LDL R242, [R1+0x28] ;  /* 0x0000280001f27983 */ /* 0x000ea60000100800 */
[-C--:B----4-:R-:W-:Y:S03]  /*1c680*/  HMMA.16816.F32 R20, R96, R32.reuse, RZ ;  /* 0x000000206014723c */ /* 0x090fe600000018ff */
[----:B------:R-:W-:Y:S05]  /*1c690*/  LDSM.16.M88.4 R176, [R222+0x6100] ;  /* 0x00610000deb0783b */ /* 0x000fea0000000200 */
[C---:B------:R-:W-:Y:S01]  /*1c6a0*/  HMMA.16816.F32 R24, R92.reuse, R32, RZ ;  /* 0x000000205c18723c */ /* 0x040fe200000018ff */
[----:B------:R-:W4:Y:S06]  /*1c6b0*/  LDL R241, [R1+0x2c] ;  /* 0x00002c0001f17983 */ /* 0x000f2c0000100800 */
[----:B------:R-:W1:Y:S01]  /*1c6c0*/  LDSM.16.M88.4 R180, [R223] ;  /* 0x00000000dfb4783b */ /* 0x000e620000000200 */
[-C--:B------:R-:W-:Y:S05]  /*1c6d0*/  HMMA.16816.F32 R28, R92, R34.reuse, RZ ;  /* 0x000000225c1c723c */ /* 0x080fea00000018ff */
[----:B------:R-:W1:Y:S03]  /*1c6e0*/  LDSM.16.M88.4 R184, [R222+0x8100] ;  /* 0x00810000deb8783b */ /* 0x000e660000000200 */
[C---:B------:R-:W-:Y:S03]  /*1c6f0*/  HMMA.16816.F32 R32, R96.reuse, R34, RZ ;  /* 0x000000226020723c */ /* 0x040fe600000018ff */
[----:B------:R-:W3:Y:S05]  /*1c700*/  LDSM.16.M88.4 R188, [R228] ;  /* 0x00000000e4bc783b */ /* 0x000eea0000000200 */
[-C--:B------:R-:W-:Y:S01]  /*1c710*/  HMMA.16816.F32 R36, R96, R48.reuse, RZ ;  /* 0x000000306024723c */ /* 0x080fe200000018ff */
[----:B------:R-:W3:Y:S07]  /*1c720*/  LDSM.16.M88.4 R192, [R227] ;  /* 0x00000000e3c0783b */ /* 0x000eee0000000200 */
[C---:B------:R-:W-:Y:S08]  /*1c730*/  HMMA.16816.F32 R40, R92.reuse, R48, RZ ;  /* 0x000000305c28723c */ /* 0x040ff000000018ff */
[-C--:B------:R-:W-:Y:S08]  /*1c740*/  HMMA.16816.F32 R44, R92, R50.reuse, RZ ;  /* 0x000000325c2c723c */ /* 0x080ff000000018ff */
[C---:B------:R-:W-:Y:S08]  /*1c750*/  HMMA.16816.F32 R48, R96.reuse, R50, RZ ;  /* 0x000000326030723c */ /* 0x040ff000000018ff */
[-C--:B-1----:R-:W-:Y:S08]  /*1c760*/  HMMA.16816.F32 R52, R96, R64.reuse, RZ ;  /* 0x000000406034723c */ /* 0x082ff000000018ff */
        /* <DEDUP_REMOVED lines=16> */
[----:B------:R-:W3:Y:S07]  /*1c870*/  LDSM.16.M88.4 R180, [R225] ;  /* 0x00000000e1b4783b */ /* 0x000eee0000000200 */
[-C--:B------:R-:W-:Y:S08]  /*1c880*/  HMMA.16816.F32 R20, R176, R188.reuse, R20 ;  /* 0x000000bcb014723c */ /* 0x080ff00000001814 */
[C---:B------:R-:W-:Y:S08]  /*1c890*/  HMMA.16816.F32 R24, R184.reuse, R188, R24 ;  /* 0x000000bcb818723c */ /* 0x040ff00000001818 */
[-C--:B------:R-:W-:Y:S08]  /*1c8a0*/  HMMA.16816.F32 R28, R184, R190.reuse, R28 ;  /* 0x000000beb81c723c */ /* 0x080ff0000000181c */
[C---:B------:R-:W-:Y:S01]  /*1c8b0*/  HMMA.16816.F32 R32, R176.reuse, R190, R32 ;  /* 0x000000beb020723c */ /* 0x040fe20000001820 */
[----:B------:R-:W2:Y:S07]  /*1c8c0*/  LDSM.16.M88.4 R188, [R224] ;  /* 0x00000000e0bc783b */ /* 0x000eae0000000200 */
[-C--:B------:R-:W-:Y:S04]  /*1c8d0*/  HMMA.16816.F32 R36, R176, R192.reuse, R36 ;  /* 0x000000c0b024723c */ /* 0x080fe80000001824 */
[----:B--2---:R-:W-:Y:S04]  /*1c8e0*/  IMAD.WIDE.U32 R2, R230, UR12, R2 ;  /* 0x0000000ce6027c25 */ /* 0x004fe8000f8e0002 */
[C---:B------:R-:W-:Y:S04]  /*1c8f0*/  HMMA.16816.F32 R40, R184.reuse, R192, R40 ;  /* 0x000000c0b828723c */ /* 0x040fe80000001828 */
[----:B------:R-:W-:Y:S01]  /*1c900*/  IMAD.IADD R0, R3, 0x1, R0 ;  /* 0x0000000103007824 */ /* 0x000fe200078e0200 */
[C---:B------:R-:W-:Y:S03]  /*1c910*/  LEA R196, P0, R2.reuse, c[0x0][0x1f8], 0x1 ;  /* 0x00007e0002c47a11 */ /* 0x040fe600078008ff */
[-C--:B------:R-:W-:Y:S04]  /*1c920*/  HMMA.16816.F32 R44, R184, R194.reuse, R44 ;  /* 0x000000c2b82c723c */ /* 0x080fe8000000182c */
[----:B------:R-:W-:Y:S02]  /*1c930*/  LEA.HI.X R197, R2, c[0x0][0x1fc], R0, 0x1, P0 ;  /* 0x00007f0002c57a11 */ /* 0x000fe400000f0c00 */
[-C--:B------:R-:W-:Y:S02]  /*1c940*/  IADD3 R124, P0, R196, R200.reuse, RZ ;  /* 0x000000c8c47c7210 */ /* 0x080fe40007f1e0ff */
[C---:B------:R-:W-:Y:S01]  /*1c950*/  HMMA.16816.F32 R48, R176.reuse, R194, R48 ;  /* 0x000000c2b030723c */ /* 0x040fe20000001830 */
[----:B------:R-:W-:Y:S01]  /*1c960*/  @!PT LDS RZ, [RZ] ;  /* 0x00000000fffff984 */ /* 0x000fe20000000800 */
[----:B------:R-:W-:Y:S01]  /*1c970*/  @!PT LDS RZ, [RZ] ;  /* 0x00000000fffff984 */ /* 0x000fe20000000800 */
[----:B------:R-:W-:Y:S01]  /*1c980*/  @!PT LDS RZ, [RZ] ;  /* 0x00000000fffff984 */ /* 0x000fe20000000800 */
[----:B------:R2:W-:Y:S03]  /*1c990*/  LDGSTS.E.BYPASS.LTC128B.128 [R231+0x100], [R196.64], !P5 ;  /* 0x00100000c4e77fae */ /* 0x0005e6000e901d48 */
[--C-:B------:R-:W-:Y:S01]  /*1c9a0*/  IMAD.X R125, R197, 0x1, R126.reuse, P0 ;  /* 0x00000001c57d7824 */ /* 0x100fe200000e067e */
[-C--:B------:R-:W-:Y:S03]  /*1c9b0*/  IADD3 R198, P1, R124, R200.reuse, RZ ;  /* 0x000000c87cc67210 */ /* 0x080fe60007f3e0ff */
[-C--:B-1----:R-:W-:Y:S01]  /*1c9c0*/  HMMA.16816.F32 R52, R176, R172.reuse, R52 ;  /* 0x000000acb034723c */ /* 0x082fe20000001834 */
[----:B------:R1:W-:Y:S03]  /*1c9d0*/  LDGSTS.E.BYPASS.LTC128B.128 [R231+0x900], [R124.64], !P5 ;  /* 0x009000007ce77fae */ /* 0x0003e6000e901d48 */
[--C-:B------:R-:W-:Y:S01]  /*1c9e0*/  IMAD.X R199, R125, 0x1, R126.reuse, P1 ;  /* 0x000000017dc77824 */ /* 0x100fe200008e067e */
[-C--:B------:R-:W-:Y:S03]  /*1c9f0*/  IADD3 R2, P0, R198, R200.reuse, RZ ;  /* 0x000000c8c6027210 */ /* 0x080fe60007f1e0ff */
[C---:B------:R-:W-:Y:S01]  /*1ca00*/  HMMA.16816.F32 R56, R184.reuse, R172, R56 ;  /* 0x000000acb838723c */ /* 0x040fe20000001838 */
[----:B------:R2:W-:Y:S03]  /*1ca10*/  LDGSTS.E.BYPASS.LTC128B.128 [R231+0x1100], [R198.64], !P5 ;  /* 0x01100000c6e77fae */ /* 0x0005e6000e901d48 */
[--C-:B------:R-:W-:Y:S04]  /*1ca20*/  IMAD.X R3, R199, 0x1, R126.reuse, P0 ;  /* 0x00000001c7037824 */ /* 0x100fe800000e067e */
[-C--:B------:R-:W-:Y:S01]  /*1ca30*/  HMMA.16816.F32 R60, R184, R174.reuse, R60 ;  /* 0x000000aeb83c723c */ /* 0x080fe2000000183c */
[----:B------:R4:W-:Y:S03]  /*1ca40*/  LDGSTS.E.BYPASS.LTC128B.128 [R231+0x1900], [R2.64], !P5 ;  /* 0x0190000002e77fae */ /* 0x0009e6000e901d48 */
[-C--:B--2---:R-:W-:Y:S04]  /*1ca50*/  IADD3 R196, P1, R2, R200.reuse, RZ ;  /* 0x000000c802c47210 */ /* 0x084fe80007f3e0ff */
[C---:B------:R-:W-:Y:S04]  /*1ca60*/  HMMA.16816.F32 R64, R176.reuse, R174, R64 ;  /* 0x000000aeb040723c */ /* 0x040fe80000001840 */
[--C-:B------:R-:W-:Y:S01]  /*1ca70*/  IMAD.X R197, R3, 0x1, R126.reuse, P1 ;  /* 0x0000000103c57824 */ /* 0x100fe200008e067e */
[----:B-1----:R-:W-:Y:S03]  /*1ca80*/  IADD3 R124, P0, R196, R200, RZ ;  /* 0x000000c8c47c7210 */ /* 0x002fe60007f1e0ff */
[-C--:B---3--:R-:W-:Y:S01]  /*1ca90*/  HMMA.16816.F32 R68, R176, R180.reuse, R68 ;  /* 0x000000b4b044723c */ /* 0x088fe20000001844 */
[----:B------:R1:W-:Y:S03]  /*1caa0*/  LDGSTS.E.BYPASS.LTC128B.128 [R231+0x2100], [R196.64], !P5 ;  /* 0x02100000c4e77fae */ /* 0x0003e6000e901d48 */
[----:B------:R-:W-:Y:S01]  /*1cab0*/  IMAD.X R125, R197, 0x1, R126, P0 ;  /* 0x00000001c57d7824 */ /* 0x000fe200000e067e */
[C---:B------:R-:W-:Y:S02]  /*1cac0*/  ISETP.GT.AND P0, PT, R230.reuse, R240, PT ;  /* 0x000000f0e600720c */ /* 0x040fe40003f04270 */
[----:B------:R-:W2:Y:S01]  /*1cad0*/  LDL R126, [R1+0x10] ;  /* 0x00001000017e7983 */ /* 0x000ea20000100800 */
[C---:B------:R-:W-:Y:S05]  /*1cae0*/  HMMA.16816.F32 R72, R184.reuse, R180, R72 ;  /* 0x000000b4b848723c */ /* 0x040fea0000001848 */
[----:B------:R3:W-:Y:S03]  /*1caf0*/  LDGSTS.E.BYPASS.LTC128B.128 [R231+0x2900], [R124.64], !P5 ;  /* 0x029000007ce77fae */ /* 0x0007e6000e901d48 */
[-C--:B------:R-:W-:Y:S03]  /*1cb00*/  HMMA.16816.F32 R76, R184, R182.reuse, R76 ;  /* 0x000000b6b84c723c */ /* 0x080fe6000000184c */
[----:B------:R-:W-:Y:S01]  /*1cb10*/  LDSM.16.M88.4 R200, [R218+0x3100] ;  /* 0x00310000dac8783b */ /* 0x000fe20000000200 */
[----:B------:R-:W-:Y:S04]  /*1cb20*/  @P0 IADD3 R0, R230, -0x1, RZ ;  /* 0xffffffffe6000810 */ /* 0x000fe80007ffe0ff */
[C---:B------:R-:W-:Y:S01]  /*1cb30*/  HMMA.16816.F32 R80, R176.reuse, R182, R80 ;  /* 0x000000b6b050723c */ /* 0x040fe20000001850 */
[----:B------:R-:W0:Y:S03]  /*1cb40*/  LDGDEPBAR ;  /* 0x00000000000079af */ /* 0x000e260000000000 */
[----:B----4-:R-:W-:Y:S03]  /*1cb50*/  @P0 SHF.R.S32.HI R2, RZ, 0x1f, R0 ;  /* 0x0000001fff020819 */ /* 0x010fe60000011400 */
[----:B-1----:R-:W1:Y:S01]  /*1cb60*/  LDSM.16.M88.4 R196, [R220+0x6100] ;  /* 0x00610000dcc4783b */ /* 0x002e620000000200 */
[-C--:B------:R-:W-:Y:S05]  /*1cb70*/  HMMA.16816.F32 R84, R176, R188.reuse, R84 ;  /* 0x000000bcb054723c */ /* 0x080fea0000001854 */
[----:B------:R-:W4:Y:S03]  /*1cb80*/  LDSM.16.M88.4 R204, [R220+0x8100] ;  /* 0x00810000dccc783b */ /* 0x000f260000000200 */
[C---:B------:R-:W-:Y:S03]  /*1cb90*/  HMMA.16816.F32 R88, R184.reuse, R188, R88 ;  /* 0x000000bcb858723c */ /* 0x040fe60000001858 */
[----:B------:R-:W4:Y:S01]  /*1cba0*/  LDSM.16.M88.4 R192, [R218+0x3900] ;  /* 0x00390000dac0783b */ /* 0x000f220000000200 */
[----:B---3--:R-:W-:Y:S02]  /*1cbb0*/  @P0 IMAD R124, R2, c[0x0][0x1e0], RZ ;  /* 0x00007800027c0a24 */ /* 0x008fe400078e02ff */
[C---:B------:R-:W-:Y:S02]  /*1cbc0*/  @P0 IMAD.WIDE.U32 R2, R0.reuse, c[0x0][0x1e0], RZ ;  /* 0x0000780000020a25 */ /* 0x040fe400078e00ff */
[-C--:B------:R-:W-:Y:S01]  /*1cbd0*/  HMMA.16816.F32 R92, R184, R190.reuse, R92 ;  /* 0x000000beb85c723c */ /* 0x080fe2000000185c */
[----:B------:R-:W3:Y:S03]  /*1cbe0*/  LDSM.16.M88.4 R172, [R218+0x4100] ;  /* 0x00410000daac783b */ /* 0x000ee60000000200 */
[----:B------:R-:W-:Y:S02]  /*1cbf0*/  @P0 IMAD R124, R0, c[0x0][0x1e4], R124 ;  /* 0x00007900007c0a24 */ /* 0x000fe400078e027c */
[----:B------:R-:W-:Y:S01]  /*1cc00*/  @P0 IMAD.MOV.U32 R125, RZ, RZ, R235 ;  /* 0x000000ffff7d0224 */ /* 0x000fe200078e00eb */
[----:B------:R-:W3:Y:S01]  /*1cc10*/  LDSM.16.M88.4 R180, [R218+0x4900] ;  /* 0x00490000dab4783b */ /* 0x000ee20000000200 */
[----:B------:R-:W-:Y:S04]  /*1cc20*/  HMMA.16816.F32 R96, R176, R190, R96 ;  /* 0x000000beb060723c */ /* 0x000fe80000001860 */
[----:B------:R-:W-:Y:S01]  /*1cc30*/  @P0 IMAD.IADD R0, R3, 0x1, R124 ;  /* 0x0000000103000824 */ /* 0x000fe200078e027c */
[----:B------:R-:W3:Y:S01]  /*1cc40*/  LDSM.16.M88.4 R176, [R218+0x5100] ;  /* 0x00510000dab0783b */ /* 0x000ee20000000200 */
[----:B------:R-:W-:Y:S02]  /*1cc50*/  @P0 IMAD.MOV.U32 R124, RZ, RZ, R232 ;  /* 0x000000ffff7c0224 */ /* 0x000fe400078e00e8 */
[----:B------:R-:W-:Y:S03]  /*1cc60*/  @P0 IMAD R0, R0, 0x60, RZ ;  /* 0x0000006000000824 */ /* 0x000fe600078e02ff */
[----:B------:R-:W3:Y:S01]  /*1cc70*/  LDSM.16.M88.4 R184, [R218+0x5900] ;  /* 0x00590000dab8783b */ /* 0x000ee20000000200 */
[----:B------:R-:W-:Y:S01]  /*1cc80*/  @P0 IMAD.WIDE.U32 R124, R2, 0x60, R124 ;  /* 0x00000060027c0825 */ /* 0x000fe200078e007c */
[-C--:B-1----:R-:W-:Y:S03]  /*1cc90*/  HMMA.16816.F32 R4, R196, R200.reuse, R4 ;  /* 0x000000c8c404723c */ /* 0x082fe60000001804 */
[----:B------:R-:W-:Y:S01]  /*1cca0*/  IMAD.MOV.U32 R232, RZ, RZ, c[0x0][0x2c4] ;  /* 0x0000b100ffe87624 */ /* 0x000fe200078e00ff */
[----:B------:R-:W-:Y:S01]  /*1ccb0*/  LDSM.16.M88.4 R188, [R221+0x6100] ;  /* 0x00610000ddbc783b */ /* 0x000fe20000000200 */
[----:B------:R-:W-:Y:S01]  /*1ccc0*/  @P0 LEA R2, P1, R124, c[0x0][0x1c8], 0x1 ;  /* 0x000072007c020a11 */ /* 0x000fe200078208ff */
[----:B------:R-:W-:Y:S02]  /*1ccd0*/  @P0 IMAD.IADD R0, R125, 0x1, R0 ;  /* 0x000000017d000824 */ /* 0x000fe400078e0200 */
[----:B------:R-:W-:Y:S01]  /*1cce0*/  ISETP.NE.AND P3, PT, R232, 0x1, PT ;  /* 0x00000001e800780c */ /* 0x000fe20003f65270 */
[C---:B----4-:R-:W-:Y:S01]  /*1ccf0*/  HMMA.16816.F32 R8, R204.reuse, R200, R8 ;  /* 0x000000c8cc08723c */ /* 0x050fe20000001808 */
[----:B------:R-:W-:Y:S03]  /*1cd00*/  LDSM.16.M88.4 R208, [R217+0x1000] ;  /* 0x00100000d9d0783b */ /* 0x000fe60000000200 */
[----:B------:R-:W-:Y:S04]  /*1cd10*/  @P0 LEA.HI.X R3, R124, c[0x0][0x1cc], R0, 0x1, P1 ;  /* 0x000073007c030a11 */ /* 0x000fe800008f0c00 */
[-C--:B------:R-:W-:Y:S08]  /*1cd20*/  HMMA.16816.F32 R12, R204, R202.reuse, R12 ;  /* 0x000000cacc0c723c */ /* 0x080ff0000000180c */
[C---:B------:R-:W-:Y:S01]  /*1cd30*/  HMMA.16816.F32 R16, R196.reuse, R202, R16 ;  /* 0x000000cac410723c */ /* 0x040fe20000001810 */
[----:B------:R-:W-:Y:S07]  /*1cd40*/  LDSM.16.M88.4 R200, [R221+0x8100] ;  /* 0x00810000ddc8783b */ /* 0x000fee0000000200 */
[-C--:B------:R-:W-:Y:S08]  /*1cd50*/  HMMA.16816.F32 R20, R196, R192.reuse, R20 ;  /* 0x000000c0c414723c */ /* 0x080ff00000001814 */
[C---:B------:R-:W-:Y:S08]  /*1cd60*/  HMMA.16816.F32 R24, R204.reuse, R192, R24 ;  /* 0x000000c0cc18723c */ /* 0x040ff00000001818 */
[-C--:B------:R-:W-:Y:S08]  /*1cd70*/  HMMA.16816.F32 R28, R204, R194.reuse, R28 ;  /* 0x000000c2cc1c723c */ /* 0x080ff0000000181c */
[C---:B------:R-:W-:Y:S01]  /*1cd80*/  HMMA.16816.F32 R32, R196.reuse, R194, R32 ;  /* 0x000000c2c420723c */ /* 0x040fe20000001820 */
[----:B------:R-:W1:Y:S07]  /*1cd90*/  LDSM.16.M88.4 R192, [R217] ;  /* 0x00000000d9c0783b */ /* 0x000e6e0000000200 */
        /* <DEDUP_REMOVED lines=18> */
[----:B------:R-:W-:Y:S08]  /*1cec0*/  HMMA.16816.F32 R96, R196, R186, R96 ;  /* 0x000000bac460723c */ /* 0x000ff00000001860 */
[-C--:B-1----:R-:W-:Y:S08]  /*1ced0*/  HMMA.16816.F32 R4, R188, R192.reuse, R4 ;  /* 0x000000c0bc04723c */ /* 0x082ff00000001804 */
[C---:B------:R-:W-:Y:S08]  /*1cee0*/  HMMA.16816.F32 R8, R200.reuse, R192, R8 ;  /* 0x000000c0c808723c */ /* 0x040ff00000001808 */
[-C--:B------:R-:W-:Y:S08]  /*1cef0*/  HMMA.16816.F32 R12, R200, R194.reuse, R12 ;  /* 0x000000c2c80c723c */ /* 0x080ff0000000180c */
[C---:B------:R-:W-:Y:S08]  /*1cf00*/  HMMA.16816.F32 R16, R188.reuse, R194, R16 ;  /* 0x000000c2bc10723c */ /* 0x040ff00000001810 */
[-C--:B---3--:R-:W-:Y:S08]  /*1cf10*/  HMMA.16816.F32 R20, R188, R172.reuse, R20 ;  /* 0x000000acbc14723c */ /* 0x088ff00000001814 */
[C---:B------:R-:W-:Y:S04]  /*1cf20*/  HMMA.16816.F32 R24, R200.reuse, R172, R24 ;  /* 0x000000acc818723c */ /* 0x040fe80000001818 */
[----:B--2---:R-:W-:Y:S02]  /*1cf30*/  @P3 SHF.R.U32.HI R131, RZ, c[0x0][0x2cc], R126 ;  /* 0x0000b300ff833a19 */ /* 0x004fe4000001167e */
[----:B------:R-:W-:Y:S02]  /*1cf40*/  ISETP.GE.AND P3, PT, R243, 0x1, PT ;  /* 0x00000001f300780c */ /* 0x000fe40003f66270 */
[-C--:B------:R-:W-:Y:S01]  /*1cf50*/  HMMA.16816.F32 R28, R200, R174.reuse, R28 ;  /* 0x000000aec81c723c */ /* 0x080fe2000000181c */
[----:B------:R-:W-:Y:S07]  /*1cf60*/  SHFL.IDX PT, R126, R131, RZ, 0x1c1f ;  /* 0x001c1fff837e7589 */ /* 0x000fee00000e0000 */
[C---:B------:R-:W-:Y:S01]  /*1cf70*/  HMMA.16816.F32 R32, R188.reuse, R174, R32 ;  /* 0x000000aebc20723c */ /* 0x040fe20000001820 */
[----:B------:R-:W1:Y:S01]  /*1cf80*/  LDSM.16.M88.4 R172, [R217+0x2800] ;  /* 0x00280000d9ac783b */ /* 0x000e620000000200 */
[----:B------:R-:W-:Y:S05]  /*1cf90*/  DEPBAR.LE SB0, 0x0 ;  /* 0x000080000000791a */ /* 0x000fea0000000000 */
[----:B------:R-:W-:Y:S01]  /*1cfa0*/  BAR.SYNC.DEFER_BLOCKING 0x0 ;  /* 0x0000000000007b1d */ /* 0x000fe20000010000 */
[-C--:B------:R-:W-:Y:S08]  /*1cfb0*/  HMMA.16816.F32 R36, R188, R208.reuse, R36 ;  /* 0x000000d0bc24723c */ /* 0x080ff00000001824 */
[C---:B------:R-:W-:Y:S08]  /*1cfc0*/  HMMA.16816.F32 R40, R200.reuse, R208, R40 ;  /* 0x000000d0c828723c */ /* 0x040ff00000001828 */
[-C--:B------:R-:W-:Y:S08]  /*1cfd0*/  HMMA.16816.F32 R44, R200, R210.reuse, R44 ;  /* 0x000000d2c82c723c */ /* 0x080ff0000000182c */
[C---:B------:R-:W-:Y:S08]  /*1cfe0*/  HMMA.16816.F32 R48, R188.reuse, R210, R48 ;  /* 0x000000d2bc30723c */ /* 0x040ff00000001830 */
[-C--:B----4-:R-:W-:Y:S08]  /*1cff0*/  HMMA.16816.F32 R52, R188, R180.reuse, R52 ;  /* 0x000000b4bc34723c */ /* 0x090ff00000001834 */
[C---:B------:R-:W-:Y:S01]  /*1d000*/  HMMA.16816.F32 R56, R200.reuse, R180, R56 ;  /* 0x000000b4c838723c */ /* 0x040fe20000001838 */
[----:B------:R-:W2:Y:S06]  /*1d010*/  LDL R180, [R1+0x30] ;  /* 0x0000300001b47983 */ /* 0x000eac0000100800 */
[----:B------:R-:W-:Y:S01]  /*1d020*/  @!PT LDS RZ, [RZ] ;  /* 0x00000000fffff984 */ /* 0x000fe20000000800 */
[----:B------:R-:W-:Y:S01]  /*1d030*/  @!PT LDS RZ, [RZ] ;  /* 0x00000000fffff984 */ /* 0x000fe20000000800 */
[----:B------:R-:W-:Y:S01]  /*1d040*/  @!PT LDS RZ, [RZ] ;  /* 0x00000000fffff984 */ /* 0x000fe20000000800 */
[----:B------:R3:W-:Y:S01]  /*1d050*/  @P0 LDGSTS.E.BYPASS.LTC128B.128 [R231+0x3100], [R2.64], !P5 ;  /* 0x0310000002e70fae */ /* 0x0007e2000e901d48 */
[-C--:B------:R-:W-:Y:S08]  /*1d060*/  HMMA.16816.F32 R60, R200, R182.reuse, R60 ;  /* 0x000000b6c83c723c */ /* 0x080ff0000000183c */
[C---:B------:R-:W-:Y:S08]  /*1d070*/  HMMA.16816.F32 R64, R188.reuse, R182, R64 ;  /* 0x000000b6bc40723c */ /* 0x040ff00000001840 */
[-C--:B------:R-:W-:Y:S08]  /*1d080*/  HMMA.16816.F32 R68, R188, R176.reuse, R68 ;  /* 0x000000b0bc44723c */ /* 0x080ff00000001844 */
[C---:B------:R-:W-:Y:S08]  /*1d090*/  HMMA.16816.F32 R72, R200.reuse, R176, R72 ;  /* 0x000000b0c848723c */ /* 0x040ff00000001848 */
[-C--:B------:R-:W-:Y:S08]  /*1d0a0*/  HMMA.16816.F32 R76, R200, R178.reuse, R76 ;  /* 0x000000b2c84c723c */ /* 0x080ff0000000184c */
[C---:B------:R-:W-:Y:S07]  /*1d0b0*/  HMMA.16816.F32 R80, R188.reuse, R178, R80 ;  /* 0x000000b2bc50723c */ /* 0x040fee0000001850 */
[----:B------:R-:W-:Y:S01]  /*1d0c0*/  @P0 IADD3 R178, P1, R2, UR4, RZ ;  /* 0x0000000402b20c10 */ /* 0x000fe2000ff3e0ff */
[-C--:B-1----:R-:W-:Y:S04]  /*1d0d0*/  HMMA.16816.F32 R84, R188, R172.reuse, R84 ;  /* 0x000000acbc54723c */ /* 0x082fe80000001854 */
[----:B------:R-:W-:Y:S02]  /*1d0e0*/  @P0 IADD3.X R179, R3, UR5, RZ, P1, !PT ;  /* 0x0000000503b30c10 */ /* 0x000fe40008ffe4ff */
[----:B------:R-:W-:Y:S02]  /*1d0f0*/  @P0 IADD3 R176, P2, R178, UR4, RZ ;  /* 0x00000004b2b00c10 */ /* 0x000fe4000ff5e0ff */
[C---:B------:R-:W-:Y:S01]  /*1d100*/  HMMA.16816.F32 R88, R200.reuse, R172, R88 ;  /* 0x000000acc858723c */ /* 0x040fe20000001858 */
[----:B------:R1:W-:Y:S03]  /*1d110*/  @P0 LDGSTS.E.BYPASS.LTC128B.128 [R231+0x3900], [R178.64], !P5 ;  /* 0x03900000b2e70fae */ /* 0x0003e6000e901d48 */
[----:B------:R-:W-:Y:S02]  /*1d120*/  @P0 IADD3.X R177, R179, UR5, RZ, P2, !PT ;  /* 0x00000005b3b10c10 */ /* 0x000fe400097fe4ff */
[----:B------:R-:W-:Y:S02]  /*1d130*/  @P0 IADD3 R124, P1, R176, UR4, RZ ;  /* 0x00000004b07c0c10 */ /* 0x000fe4000ff3e0ff */
[-C--:B------:R-:W-:Y:S01]  /*1d140*/  HMMA.16816.F32 R92, R200, R174.reuse, R92 ;  /* 0x000000aec85c723c */ /* 0x080fe2000000185c */
[----:B------:R1:W-:Y:S03]  /*1d150*/  @P0 LDGSTS.E.BYPASS.LTC128B.128 [R231+0x4100], [R176.64], !P5 ;  /* 0x04100000b0e70fae */ /* 0x0003e6000e901d48 */
[----:B------:R-:W-:Y:S02]  /*1d160*/  @P0 IADD3.X R125, R177, UR5, RZ, P1, !PT ;  /* 0x00000005b17d0c10 */ /* 0x000fe40008ffe4ff */
[----:B---3--:R-:W-:Y:S02]  /*1d170*/  @P0 IADD3 R2, P2, R124, UR4, RZ ;  /* 0x000000047c020c10 */ /* 0x008fe4000ff5e0ff */
[----:B------:R-:W-:Y:S01]  /*1d180*/  HMMA.16816.F32 R96, R188, R174, R96 ;  /* 0x000000aebc60723c */ /* 0x000fe20000001860 */
[----:B------:R3:W-:Y:S03]  /*1d190*/  @P0 LDGSTS.E.BYPASS.LTC128B.128 [R231+0x4900], [R124.64], !P5 ;  /* 0x049000007ce70fae */ /* 0x0007e6000e901d48 */
[----:B------:R-:W-:Y:S02]  /*1d1a0*/  @P0 IADD3.X R3, R125, UR5, RZ, P2, !PT ;  /* 0x000000057d030c10 */ /* 0x000fe400097fe4ff */
[----:B------:R-:W-:Y:S03]  /*1d1b0*/  @P0 IADD3 R172, P1, R2, UR4, RZ ;  /* 0x0000000402ac0c10 */ /* 0x000fe6000ff3e0ff */
[----:B------:R4:W-:Y:S03]  /*1d1c0*/  @P0 LDGSTS.E.BYPASS.LTC128B.128 [R231+0x5100], [R2.64], !P5 ;  /* 0x0510000002e70fae */ /* 0x0009e6000e901d48 */
[----:B------:R-:W-:Y:S05]  /*1d1d0*/  @P0 IADD3.X R173, R3, UR5, RZ, P1, !PT ;  /* 0x0000000503ad0c10 */ /* 0x000fea0008ffe4ff */
[----:B------:R2:W-:Y:S06]  /*1d1e0*/  @P0 LDGSTS.E.BYPASS.LTC128B.128 [R231+0x5900], [R172.64], !P5 ;  /* 0x05900000ace70fae */ /* 0x0005ec000e901d48 */
[----:B------:R-:W0:Y:S01]  /*1d1f0*/  LDGDEPBAR ;  /* 0x00000000000079af */ /* 0x000e220000000000 */
[----:B----4-:R-:W-:Y:S05]  /*1d200*/  IMAD R2, R230, -0x60, RZ ;  /* 0xffffffa0e6027824 */ /* 0x010fea00078e02ff */
[----:B--2---:R-:W-:Y:S01]  /*1d210*/  IADD3 R173, -R180, 0x1, R2 ;  /* 0x00000001b4ad7810 */ /* 0x004fe20007ffe102 */
[----:B------:R-:W-:Y:S03]  /*1d220*/  IMAD.IADD R174, R2, 0x1, -R180 ;  /* 0x0000000102ae7824 */ /* 0x000fe600078e0ab4 */
[----:B------:R-:W-:Y:S04]  /*1d230*/  IADD3 R173, -R241, R173, R242 ;  /* 0x000000adf1ad7210 */ /* 0x000fe80007ffe1f2 */
[C---:B------:R-:W-:Y:S02]  /*1d240*/  IADD3 R172, R173.reuse, c[0x0][0x328], RZ ;  /* 0x0000ca00adac7a10 */ /* 0x040fe40007ffe0ff */
[----:B------:R-:W-:Y:S03]  /*1d250*/  IADD3 R173, R173, UR7, RZ ;  /* 0x00000007adad7c10 */ /* 0x000fe6000fffe0ff */
[--C-:B---3--:R-:W-:Y:S02]  /*1d260*/  IMAD.IADD R124, R172, 0x1, R126.reuse ;  /* 0x00000001ac7c7824 */ /* 0x108fe400078e027e */
[----:B------:R-:W-:Y:S01]  /*1d270*/  IMAD.IADD R0, R173, 0x1, R126 ;  /* 0x00000001ad007824 */ /* 0x000fe200078e027e */
[----:B------:R-:W-:-:S05]  /*1d280*/  @!P3 BRA `(.L_x_1197) ;  /* 0x000001700000b947 */ /* 0x000fca0003800000 */
[----:B-1----:R-:W-:Y:S01]  /*1d290*/  IADD3 R3, -R241, R242, R126 ;  /* 0x000000f2f1037210 */ /* 0x002fe20007ffe17e */
        /* <DEDUP_REMOVED lines=12> */
.L_x_1199:
[----:B------:R-:W-:Y:S04]  /*1d360*/  MOV R125, c[0x0][0x32c] ;  /* 0x0000cb00007d7a02 */ /* 0x000fe80000000f00 */
[----:B------:R-:W-:Y:S11]  /*1d370*/  ISETP.NE.AND P0, PT, R125, 0x1, PT ;  /* 0x000000017d00780c */ /* 0x000ff60003f05270 */
[----:B------:R-:W-:Y:S02]  /*1d380*/  @!UPT UIADD3 URZ, URZ, URZ, URZ ;  /* 0x0000003f3f3ff290 */ /* 0x000fe4000fffe03f */
[----:B------:R-:W-:Y:S05]  /*1d390*/  @P0 IMAD.HI.U32 R125, R3, c[0x0][0x330], RZ ;  /* 0x0000cc00037d0a27 */ /* 0x000fea00078e00ff */
[----:B------:R-:W-:Y:S02]  /*1d3a0*/  @P0 SHF.R.U32.HI R3, RZ, c[0x0][0x334], R125 ;  /* 0x0000cd00ff030a19 */ /* 0x000fe4000001167d */
.L_x_1200:
[----:B------:R-:W-:Y:S05]  /*1d3b0*/  BSYNC B0 ;  /* 0x0000000000007941 */ /* 0x000fea0003800000 */
.L_x_1198:
[----:B------:R-:W-:Y:S05]  /*1d3c0*/  IMAD R3, R3, c[0x0][0x32c], R174 ;  /* 0x0000cb0003037a24 */ /* 0x000fea00078e02ae */
[----:B------:R-:W-:Y:S02]  /*1d3d0*/  IADD3 R125, R3, c[0x0][0x32c], RZ ;  /* 0x0000cb00037d7a10 */ /* 0x000fe40007ffe0ff */
[----:B------:R-:W-:Y:S02]  /*1d3e0*/  IMNMX R0, R0, R3, !PT ;  /* 0x0000000300007217 */ /* 0x000fe40007800200 */
[----:B------:R-:W-:Y:S02]  /*1d3f0*/  IMNMX R124, R124, R125, PT ;  /* 0x0000007d7c7c7217 */ /* 0x000fe40003800200 */
.L_x_1197:
[----:B-1----:R-:W1:Y:S02]  /*1d400*/  SHFL.IDX PT, R126, R131, 0x1, 0x1c1f ;  /* 0x003c1f00837e7f89 */ /* 0x002e6400000e0000 */
        /* <DEDUP_REMOVED lines=16> */
.L_x_1203:
[----:B------:R-:W-:Y:S04]  /*1d510*/  MOV R175, c[0x0][0x32c] ;  /* 0x0000cb0000af7a02 */ /* 0x000fe80000000f00 */
[----:B------:R-:W-:Y:S11]  /*1d520*/  ISETP.NE.AND P0, PT, R175, 0x1, PT ;  /* 0x00000001af00780c */ /* 0x000ff60003f05270 */
[----:B------:R-:W-:Y:S02]  /*1d530*/  @!UPT UIADD3 URZ, URZ, URZ, URZ ;  /* 0x0000003f3f3ff290 */ /* 0x000fe4000fffe03f */
[----:B------:R-:W-:Y:S05]  /*1d540*/  @P0 IMAD.HI.U32 R175, R126, c[0x0][0x330], RZ ;  /* 0x0000cc007eaf0a27 */ /* 0x000fea00078e00ff */
[----:B------:R-:W-:Y:S02]  /*1d550*/  @P0 SHF.R.U32.HI R126, RZ, c[0x0][0x334], R175 ;  /* 0x0000cd00ff7e0a19 */ /* 0x000fe400000116af */
.L_x_1204:
[----:B------:R-:W-:Y:S05]  /*1d560*/  BSYNC B0 ;  /* 0x0000000000007941 */ /* 0x000fea0003800000 */
.L_x_1202:
[----:B------:R-:W-:Y:S05]  /*1d570*/  IMAD R126, R126, c[0x0][0x32c], R174 ;  /* 0x0000cb007e7e7a24 */ /* 0x000fea00078e02ae */
[----:B------:R-:W-:Y:S02]  /*1d580*/  IADD3 R175, R126, c[0x0][0x32c], RZ ;  /* 0x0000cb007eaf7a10 */ /* 0x000fe40007ffe0ff */
[----:B------:R-:W-:Y:S02]  /*1d590*/  IMNMX R3, R3, R126, !PT ;  /* 0x0000007e03037217 */ /* 0x000fe40007800200 */
[----:B------:R-:W-:Y:S02]  /*1d5a0*/  IMNMX R125, R125, R175, PT ;  /* 0x000000af7d7d7217 */ /* 0x000fe40003800200 */
.L_x_1201:
[C---:B------:R-:W-:Y:S02]  /*1d5b0*/  ISETP.GE.AND P1, PT, R2.reuse, 0x2, PT ;  /* 0x000000020200780c */ /* 0x040fe40003f26270 */
[C---:B------:R-:W-:Y:S02]  /*1d5c0*/  ISETP.GE.AND P0, PT, R2.reuse, 0x9, PT ;  /* 0x000000090200780c */ /* 0x040fe40003f06270 */
[----:B------:R-:W-:Y:S02]  /*1d5d0*/  LOP3.LUT R229, R229, 0xffffdfff, RZ, 0xc0, !PT ;  /* 0xffffdfffe5e57812 */ /* 0x000fe400078ec0ff */
[C---:B------:R-:W-:Y:S02]  /*1d5e0*/  ISETP.GE.AND P2, PT, R2.reuse, 0xa, PT ;  /* 0x0000000a0200780c */ /* 0x040fe40003f46270 */
[C---:B------:R-:W-:Y:S02]  /*1d5f0*/  ISETP.GE.AND P6, PT, R2.reuse, 0x42, PT ;  /* 0x000000420200780c */ /* 0x040fe40003fc6270 */
[C---:B------:R-:W-:Y:S02]  /*1d600*/  ISETP.GE.AND P4, PT, R2.reuse, 0x49, PT ;  /* 0x000000490200780c */ /* 0x040fe40003f86270 */
[----:B------:R-:W-:Y:S02]  /*1d610*/  ISETP.GE.AND P3, PT, R2, 0x4a, PT ;  /* 0x0000004a0200780c */ /* 0x000fe40003f66270 */
[----:B------:R-:W-:Y:S02]  /*1d620*/  @P1 LOP3.LUT R229, R229, 0x2000, RZ, 0xfc, !PT ;  /* 0x00002000e5e51812 */ /* 0x000fe400078efcff */
[----:B------:R-:W-:Y:S02]  /*1d630*/  ISETP.GT.AND P1, PT, R0, 0x1, !P1 ;  /* 0x000000010000780c */ /* 0x000fe40004f24270 */
        /* <DEDUP_REMOVED lines=102> */
[----:B------:R-:W-:Y:S02]  /*1dca0*/  LOP3.LUT R229, R229, 0xfffeffff, RZ, 0xc0, !PT ;  /* 0xfffeffffe5e57812 */ /* 0x000fe400078ec0ff */
        /* <DEDUP_REMOVED lines=17> */
[----:B------:R-:W-:Y:S01]  /*1ddc0*/  ISETP.GE.AND P0, PT, R2, 0x5a, PT ;  /* 0x0000005a0200780c */ /* 0x000fe20003f06270 */
[----:B------:R-:W1:Y:S11]  /*1ddd0*/  SHFL.IDX PT, R4, R131, 0x2, 0x1c1f ;  /* 0x005c1f0083047f89 */ /* 0x000e7600000e0000 */
[----:B------:R-:W-:Y:S01]  /*1dde0*/  @!UPT UIADD3 URZ, URZ, URZ, URZ ;  /* 0x0000003f3f3ff290 */ /* 0x000fe2000fffe03f */
[----:B------:R-:W-:Y:S02]  /*1ddf0*/  @P0 LOP3.LUT R229, R229, 0x40000, RZ, 0xfc, !PT ;  /* 0x00040000e5e50812 */ /* 0x000fe400078efcff */
[----:B------:R-:W-:Y:S04]  /*1de00*/  ISETP.GT.AND P0, PT, R0, 0x59, !P0 ;  /* 0x000000590000780c */ /* 0x000fe80004704270 */
[----:B------:R-:W-:Y:S04]  /*1de10*/  ISETP.LT.OR P0, PT, R124, 0x5a, P0 ;  /* 0x0000005a7c00780c */ /* 0x000fe80000701670 */
[----:B------:R-:W-:Y:S01]  /*1de20*/  FSEL R239, R97, -INF , !P0 ;  /* 0xff80000061ef7808 */ /* 0x000fe20004000000 */
[--C-:B-1----:R-:W-:Y:S01]  /*1de30*/  IMAD.IADD R2, R172, 0x1, R4.reuse ;  /* 0x00000001ac027824 */ /* 0x102fe200078e0204 */
[----:B------:R-:W-:Y:S01]  /*1de40*/  ISETP.GE.AND P0, PT, R243, 0x1, PT ;  /* 0x00000001f300780c */ /* 0x000fe20003f06270 */
[----:B------:R-:W-:Y:S11]  /*1de50*/  IMAD.IADD R0, R173, 0x1, R4 ;  /* 0x00000001ad007824 */ /* 0x000ff600078e0204 */
[----:B------:R-:W-:Y:S01]  /*1de60*/  @!UPT UIADD3 URZ, URZ, URZ, URZ ;  /* 0x0000003f3f3ff290 */ /* 0x000fe2000fffe03f */
        /* <DEDUP_REMOVED lines=14> */
.L_x_1207:
[----:B------:R-:W-:Y:S04]  /*1df50*/  MOV R5, c[0x0][0x32c] ;  /* 0x0000cb0000057a02 */ /* 0x000fe80000000f00 */
[----:B------:R-:W-:Y:S11]  /*1df60*/  ISETP.NE.AND P0, PT, R5, 0x1, PT ;  /* 0x000000010500780c */ /* 0x000ff60003f05270 */
[----:B------:R-:W-:Y:S02]  /*1df70*/  @!UPT UIADD3 URZ, URZ, URZ, URZ ;  /* 0x0000003f3f3ff290 */ /* 0x000fe4000fffe03f */
[----:B------:R-:W-:Y:S05]  /*1df80*/  @P0 IMAD.HI.U32 R5, R4, c[0x0][0x330], RZ ;  /* 0x0000cc0004050a27 */ /* 0x000fea00078e00ff */
[----:B------:R-:W-:Y:S02]  /*1df90*/  @P0 SHF.R.U32.HI R4, RZ, c[0x0][0x334], R5 ;  /* 0x0000cd00ff040a19 */ /* 0x000fe40000011605 */
.L_x_1208:
[----:B------:R-:W-:Y:S05]  /*1dfa0*/  BSYNC B0 ;  /* 0x0000000000007941 */ /* 0x000fea0003800000 */
.L_x_1206:
[----:B------:R-:W-:Y:S05]  /*1dfb0*/  IMAD R4, R4, c[0x0][0x32c], R174 ;  /* 0x0000cb0004047a24 */ /* 0x000fea00078e02ae */
[----:B------:R-:W-:Y:S02]  /*1dfc0*/  IADD3 R5, R4, c[0x0][0x32c], RZ ;  /* 0x0000cb0004057a10 */ /* 0x000fe40007ffe0ff */
[----:B------:R-:W-:Y:S02]  /*1dfd0*/  IMNMX R0, R0, R4, !PT ;  /* 0x0000000400007217 */ /* 0x000fe40007800200 */
[----:B------:R-:W-:Y:S02]  /*1dfe0*/  IMNMX R2, R2, R5, PT ;  /* 0x0000000502027217 */ /* 0x000fe40003800200 */
.L_x_1205:
[----:B------:R-:W-:Y:S02]  /*1dff0*/  LOP3.LUT P0, RZ, R229, 0x20000, RZ, 0xc0, !PT ;  /* 0x00020000e5ff7812 */ /* 0x000fe4000780c0ff */
[----:B------:R-:W-:Y:S02]  /*1e000*/  P2R R4, PR, RZ, 0x40 ;  /* 0x00000040ff047803 */ /* 0x000fe40000000000 */
[----:B------:R-:W-:Y:S02]  /*1e010*/  ISETP.GT.AND P0, PT, R3, 0x8, !P0 ;  /* 0x000000080300780c */ /* 0x000fe40004704270 */
[----:B------:R-:W-:Y:S02]  /*1e020*/  P2R R5, PR, RZ, 0x20 ;  /* 0x00000020ff057803 */ /* 0x000fe40000000000 */
[----:B------:R-:W-:Y:S02]  /*1e030*/  ISETP.LT.OR P0, PT, R125, 0x9, P0 ;  /* 0x000000097d00780c */ /* 0x000fe40000701670 */
[C---:B------:R-:W-:Y:S02]  /*1e040*/  LOP3.LUT P5, RZ, R229.reuse, 0x40000, RZ, 0xc0, !PT ;  /* 0x00040000e5ff7812 */ /* 0x040fe400078ac0ff */
        /* <DEDUP_REMOVED lines=57> */
[----:B------:R-:W-:Y:S02]  /*1e3e0*/  ISETP.GT.AND P0, PT, R3, 0x41, !P6 ;  /* 0x000000410300780c */ /* 0x000fe40007704270 */
[----:B------:R-:W-:Y:S02]  /*1e3f0*/  LOP3.LUT P6, RZ, R229, 0x2000, RZ, 0xc0, !PT ;  /* 0x00002000e5ff7812 */ /* 0x000fe400078cc0ff */
        /* <DEDUP_REMOVED lines=21> */
[----:B------:R-:W-:Y:S04]  /*1e550*/  LOP3.LUT P0, RZ, R229, 0x10000, RZ, 0xc0, !PT ;  /* 0x00010000e5ff7812 */ /* 0x000fe8000780c0ff */
[----:B------:R-:W-:Y:S04]  /*1e560*/  ISETP.GT.AND P0, PT, R3, 0x58, !P0 ;  /* 0x000000580300780c */ /* 0x000fe80004704270 */
        /* <DEDUP_REMOVED lines=115> */
.L_x_1211:
[----:B------:R-:W-:Y:S04]  /*1eca0*/  MOV R4, c[0x0][0x32c] ;  /* 0x0000cb0000047a02 */ /* 0x000fe80000000f00 */
[----:B------:R-:W-:Y:S11]  /*1ecb0*/  ISETP.NE.AND P0, PT, R4, 0x1, PT ;  /* 0x000000010400780c */ /* 0x000ff60003f05270 */
[----:B------:R-:W-:Y:S02]  /*1ecc0*/  @!UPT UIADD3 URZ, URZ, URZ, URZ ;  /* 0x0000003f3f3ff290 */ /* 0x000fe4000fffe03f */
[----:B------:R-:W-:Y:S05]  /*1ecd0*/  @P0 IMAD.HI.U32 R4, R3, c[0x0][0x330], RZ ;  /* 0x0000cc0003040a27 */ /* 0x000fea00078e00ff */
[----:B------:R-:W-:Y:S02]  /*1ece0*/  @P0 SHF.R.U32.HI R3, RZ, c[0x0][0x334], R4 ;  /* 0x0000cd00ff030a19 */ /* 0x000fe40000011604 */
.L_x_1212:
[----:B------:R-:W-:Y:S05]  /*1ecf0*/  BSYNC B0 ;  /* 0x0000000000007941 */ /* 0x000fea0003800000 */
.L_x_1210:
[----:B------:R-:W-:Y:S05]  /*1ed00*/  IMAD R3, R3, c[0x0][0x32c], R174 ;  /* 0x0000cb0003037a24 */ /* 0x000fea00078e02ae */
[----:B------:R-:W-:Y:S02]  /*1ed10*/  IADD3 R4, R3, c[0x0][0x32c], RZ ;  /* 0x0000cb0003047a10 */ /* 0x000fe40007ffe0ff */
[----:B------:R-:W-:Y:S02]  /*1ed20*/  IMNMX R0, R0, R3, !PT ;  /* 0x0000000300007217 */ /* 0x000fe40007800200 */
[----:B------:R-:W-:Y:S02]  /*1ed30*/  IMNMX R2, R2, R4, PT ;  /* 0x0000000402027217 */ /* 0x000fe40003800200 */
.L_x_1209:
[----:B------:R-:W-:Y:S01]  /*1ed40*/  ISETP.GT.AND P0, PT, R0, RZ, !P1 ;  /* 0x000000ff0000720c */ /* 0x000fe20004f04270 */
[----:B------:R-:W-:Y:S01]  /*1ed50*/  LDSM.16.MT88.4 R36, [R216+0x100] ;  /* 0x00010000d824783b */ /* 0x000fe20000004200 */
[C---:B------:R-:W-:Y:S02]  /*1ed60*/  LOP3.LUT P1, RZ, R229.reuse, 0x800, RZ, 0xc0, !PT ;  /* 0x00000800e5ff7812 */ /* 0x040fe4000782c0ff */
        /* <DEDUP_REMOVED lines=64> */
[----:B------:R-:W-:Y:S01]  /*1f170*/  LOP3.LUT P0, RZ, R229, 0x40, RZ, 0xc0, !PT ;  /* 0x00000040e5ff7812 */ /* 0x000fe2000780c0ff */
[----:B------:R-:W-:Y:S01]  /*1f180*/  LDSM.16.MT88.4 R40, [R214+0x100] ;  /* 0x00010000d628783b */ /* 0x000fe20000004200 */
        /* <DEDUP_REMOVED lines=24> */
[----:B------:R-:W-:Y:S02]  /*1f310*/  FMNMX.FTZ R126, R239, R126, !PT ;  /* 0x0000007eef7e7209 */ /* 0x000fe40007810000 */
[----:B------:R-:W-:Y:S02]  /*1f320*/  FMNMX.FTZ R4, R12, R4, !PT ;  /* 0x000000040c047209 */ /* 0x000fe40007810000 */
[----:B------:R-:W-:Y:S01]  /*1f330*/  ISETP.LT.OR P0, PT, R2, 0x32, P0 ;  /* 0x000000320200780c */ /* 0x000fe20000701670 */
[----:B------:R-:W1:Y:S01]  /*1f340*/  SHFL.BFLY PT, R5, R126, 0x2, 0x1f ;  /* 0x0c401f007e057f89 */ /* 0x000e6200000e0000 */
[----:B------:R-:W-:Y:S02]  /*1f350*/  FMNMX.FTZ R3, R188, R3, !PT ;  /* 0x00000003bc037209 */ /* 0x000fe40007810000 */
[----:B------:R-:W-:Y:S02]  /*1f360*/  FMNMX.FTZ R4, R13, R4, !PT ;  /* 0x000000040d047209 */ /* 0x000fe40007810000 */
[----:B------:R-:W-:Y:S02]  /*1f370*/  FSEL R88, R59, -INF , !P0 ;  /* 0xff8000003b587808 */ /* 0x000fe40004000000 */
[----:B------:R-:W-:Y:S02]  /*1f380*/  FMNMX.FTZ R3, R192, R3, !PT ;  /* 0x00000003c0037209 */ /* 0x000fe40007810000 */
[----:B------:R-:W-:Y:S02]  /*1f390*/  LOP3.LUT P0, RZ, R229, 0x4, RZ, 0xc0, !PT ;  /* 0x00000004e5ff7812 */ /* 0x000fe4000780c0ff */
        /* <DEDUP_REMOVED lines=17> */
[----:B------:R-:W-:Y:S02]  /*1f4b0*/  FMNMX.FTZ R4, R84, R4, !PT ;  /* 0x0000000454047209 */ /* 0x000fe40007810000 */
[----:B-1----:R-:W-:Y:S02]  /*1f4c0*/  FMNMX.FTZ R126, R126, R5, !PT ;  /* 0x000000057e7e7209 */ /* 0x002fe40007810000 */
[----:B------:R-:W-:Y:S02]  /*1f4d0*/  FSEL R92, R63, -INF , !P0 ;  /* 0xff8000003f5c7808 */ /* 0x000fe40004000000 */
[----:B------:R-:W-:Y:S01]  /*1f4e0*/  ISETP.GT.AND P0, PT, R0, 0x40, !P1 ;  /* 0x000000400000780c */ /* 0x000fe20004f04270 */
[----:B------:R-:W1:Y:S01]  /*1f4f0*/  SHFL.BFLY PT, R6, R126, 0x1, 0x1f ;  /* 0x0c201f007e067f89 */ /* 0x000e6200000e0000 */
        /* <DEDUP_REMOVED lines=9> */
[----:B------:R-:W-:Y:S02]  /*1f590*/  ISETP.LT.OR P0, PT, R2, 0x42, P0 ;  /* 0x000000420200780c */ /* 0x000fe40000701670 */
[----:B------:R-:W-:Y:S02]  /*1f5a0*/  FMNMX.FTZ R3, R237, R3, !PT ;  /* 0x00000003ed037209 */ /* 0x000fe40007810000 */
[----:B------:R-:W-:Y:S02]  /*1f5b0*/  FMNMX.FTZ R4, R99, R4, !PT ;  /* 0x0000000463047209 */ /* 0x000fe40007810000 */
[----:B------:R-:W-:Y:S01]  /*1f5c0*/  FSEL R93, R75, -INF , !P0 ;  /* 0xff8000004b5d7808 */ /* 0x000fe20004000000 */
[----:B------:R-:W2:Y:S01]  /*1f5d0*/  SHFL.BFLY PT, R125, R3, 0x2, 0x1f ;  /* 0x0c401f00037d7f89 */ /* 0x000ea200000e0000 */
[----:B------:R-:W-:Y:S02]  /*1f5e0*/  ISETP.GT.AND P0, PT, R0, 0x48, !P4 ;  /* 0x000000480000780c */ /* 0x000fe40006704270 */
[----:B------:R-:W-:Y:S02]  /*1f5f0*/  FMNMX.FTZ R4, R190, R4, !PT ;  /* 0x00000004be047209 */ /* 0x000fe40007810000 */
[----:B------:R-:W-:Y:S02]  /*1f600*/  ISETP.LT.OR P0, PT, R2, 0x49, P0 ;  /* 0x000000490200780c */ /* 0x000fe40000701670 */
[----:B------:R-:W-:Y:S02]  /*1f610*/  FMNMX.FTZ R4, R191, R4, !PT ;  /* 0x00000004bf047209 */ /* 0x000fe40007810000 */
[----:B------:R-:W-:Y:S02]  /*1f620*/  FSEL R131, R78, -INF , !P0 ;  /* 0xff8000004e837808 */ /* 0x000fe40004000000 */
[----:B------:R-:W-:Y:S02]  /*1f630*/  ISETP.GT.AND P0, PT, R0, 0x49, !P3 ;  /* 0x000000490000780c */ /* 0x000fe40005f04270 */
        /* <DEDUP_REMOVED lines=15> */
[----:B------:R-:W-:Y:S02]  /*1f730*/  FMNMX.FTZ R5, R15, R5, !PT ;  /* 0x000000050f057209 */ /* 0x000fe40007810000 */
[----:B------:R-:W-:Y:S01]  /*1f740*/  FMNMX.FTZ R3, R211, R4, !PT ;  /* 0x00000004d3037209 */ /* 0x000fe20007810000 */
[--C-:B------:R-:W-:Y:S01]  /*1f750*/  FFMA.FTZ R4, R20, c[0x0][0x2d0], -R47.reuse ;  /* 0x0000b40014047a23 */ /* 0x100fe2000001082f */
[----:B------:R-:W-:Y:S01]  /*1f760*/  FMNMX.FTZ R5, R60, R5, !PT ;  /* 0x000000053c057209 */ /* 0x000fe20007810000 */
[----:B------:R-:W1:Y:S01]  /*1f770*/  SHFL.BFLY PT, R6, R125, 0x1, 0x1f ;  /* 0x0c201f007d067f89 */ /* 0x000e6200000e0000 */
        /* <DEDUP_REMOVED lines=9> */
[----:B------:R-:W-:Y:S01]  /*1f810*/  LOP3.LUT P1, RZ, R229, 0x4000, RZ, 0xc0, !PT ;  /* 0x00004000e5ff7812 */ /* 0x000fe2000782c0ff */
[----:B------:R-:W3:Y:S01]  /*1f820*/  SHFL.BFLY PT, R7, R3, 0x2, 0x1f ;  /* 0x0c401f0003077f89 */ /* 0x000ee200000e0000 */
[----:B------:R-:W-:Y:S02]  /*1f830*/  FMNMX.FTZ R5, R76, R5, !PT ;  /* 0x000000054c057209 */ /* 0x000fe40007810000 */
[----:B------:R-:W-:Y:S02]  /*1f840*/  FSEL R90, R90, -INF , !P0 ;  /* 0xff8000005a5a7808 */ /* 0x000fe40004000000 */
[----:B------:R-:W-:Y:S02]  /*1f850*/  ISETP.GT.AND P0, PT, R0, 0x51, !P1 ;  /* 0x000000510000780c */ /* 0x000fe40004f04270 */
[----:B-1----:R-:W-:Y:S02]  /*1f860*/  FMNMX.FTZ R125, R125, R6, !PT ;  /* 0x000000067d7d7209 */ /* 0x002fe40007810000 */
[----:B--2---:R-:W-:Y:S01]  /*1f870*/  FMNMX.FTZ R4, R77, R5, !PT ;  /* 0x000000054d047209 */ /* 0x004fe20007810000 */
[--C-:B------:R-:W-:Y:S01]  /*1f880*/  FFMA.FTZ R5, R175, c[0x0][0x2d0], -R47.reuse ;  /* 0x0000b400af057a23 */ /* 0x100fe2000001082f */
[C---:B------:R-:W-:Y:S01]  /*1f890*/  FSETP.NEU.FTZ.AND P1, PT, R125.reuse, -INF , PT ;  /* 0xff8000007d00780b */ /* 0x040fe20003f3d000 */
[----:B------:R-:W-:Y:S01]  /*1f8a0*/  FMUL.FTZ R68, R125, c[0x0][0x2d0] ;  /* 0x0000b4007d447a20 */ /* 0x000fe20000410000 */
[----:B------:R-:W-:Y:S01]  /*1f8b0*/  FMNMX.FTZ R4, R83, R4, !PT ;  /* 0x0000000453047209 */ /* 0x000fe20007810000 */
[----:B------:R1:W-:Y:S01]  /*1f8c0*/  MUFU.EX2 R21, R5 ;  /* 0x0000000500157308 */ /* 0x0003e20000000800 */
[----:B------:R-:W-:Y:S02]  /*1f8d0*/  ISETP.LT.OR P0, PT, R2, 0x52, P0 ;  /* 0x000000520200780c */ /* 0x000fe40000701670 */
[----:B------:R-:W-:Y:S02]  /*1f8e0*/  FSEL R68, R68, RZ, P1 ;  /* 0x000000ff44447208 */ /* 0x000fe40000800000 */
[----:B------:R-:W-:Y:S02]  /*1f8f0*/  LOP3.LUT P6, RZ, R229, 0x40000, RZ, 0xc0, !PT ;  /* 0x00040000e5ff7812 */ /* 0x000fe400078cc0ff */
[----:B------:R-:W-:Y:S01]  /*1f900*/  FSEL R91, R91, -INF , !P0 ;  /* 0xff8000005b5b7808 */ /* 0x000fe20004000000 */
[--C-:B------:R-:W-:Y:S01]  /*1f910*/  FFMA.FTZ R28, R35, c[0x0][0x2d0], -R68.reuse ;  /* 0x0000b400231c7a23 */ /* 0x100fe20000010844 */
[----:B------:R-:W-:Y:S02]  /*1f920*/  ISETP.GT.AND P0, PT, R0, 0x59, !P6 ;  /* 0x000000590000780c */ /* 0x000fe40007704270 */
[----:B---3--:R-:W-:Y:S02]  /*1f930*/  FMNMX.FTZ R3, R3, R7, !PT ;  /* 0x0000000703037209 */ /* 0x008fe40007810000 */
[----:B------:R-:W-:Y:S02]  /*1f940*/  ISETP.LT.OR P0, PT, R2, 0x5a, P0 ;  /* 0x0000005a0200780c */ /* 0x000fe40000701670 */
[----:B------:R-:W-:Y:S01]  /*1f950*/  LOP3.LUT P4, RZ, R229, 0x10000, RZ, 0xc0, !PT ;  /* 0x00010000e5ff7812 */ /* 0x000fe2000788c0ff */
[----:B------:R-:W2:Y:S01]  /*1f960*/  SHFL.BFLY PT, R124, R3, 0x1, 0x1f ;  /* 0x0c201f00037c7f89 */ /* 0x000ea200000e0000 */
[----:B------:R-:W-:Y:S02]  /*1f970*/  FSEL R46, R95, -INF , !P0 ;  /* 0xff8000005f2e7808 */ /* 0x000fe40004000000 */
[----:B------:R-:W-:Y:S04]  /*1f980*/  ISETP.GT.AND P3, PT, R0, 0x58, !P4 ;  /* 0x000000580000780c */ /* 0x000fe80006764270 */
[----:B------:R-:W-:Y:S01]  /*1f990*/  ISETP.LT.OR P3, PT, R2, 0x59, P3 ;  /* 0x000000590200780c */ /* 0x000fe20001f61670 */
[--C-:B------:R-:W-:Y:S01]  /*1f9a0*/  FFMA.FTZ R2, R18, c[0x0][0x2d0], -R68.reuse ;  /* 0x0000b40012027a23 */ /* 0x100fe20000010844 */
[----:B-1----:R-:W-:Y:S01]  /*1f9b0*/  FMNMX.FTZ R5, R87, R4, !PT ;  /* 0x0000000457057209 */ /* 0x002fe20007810000 */
[--C-:B------:R-:W-:Y:S01]  /*1f9c0*/  FFMA.FTZ R4, R176, c[0x0][0x2d0], -R47.reuse ;  /* 0x0000b400b0047a23 */ /* 0x100fe2000001082f */
[----:B------:R-:W-:Y:S01]  /*1f9d0*/  FSEL R94, R94, -INF , !P3 ;  /* 0xff8000005e5e7808 */ /* 0x000fe20005800000 */
[----:B------:R-:W-:Y:S01]  /*1f9e0*/  MUFU.EX2 R7, R2 ;  /* 0x0000000200077308 */ /* 0x000fe20000000800 */
[----:B------:R-:W-:Y:S04]  /*1f9f0*/  FMNMX.FTZ R5, R88, R5, !PT ;  /* 0x0000000558057209 */ /* 0x000fe80007810000 */
[----:B------:R-:W-:Y:S04]  /*1fa00*/  FMNMX.FTZ R5, R89, R5, !PT ;  /* 0x0000000559057209 */ /* 0x000fe80007810000 */
[----:B------:R-:W-:Y:S01]  /*1fa10*/  FMNMX.FTZ R5, R92, R5, !PT ;  /* 0x000000055c057209 */ /* 0x000fe20007810000 */
[----:B------:R1:W-:Y:S01]  /*1fa20*/  MUFU.EX2 R22, R4 ;  /* 0x0000000400167308 */ /* 0x0003e20000000800 */
[----:B--2---:R-:W-:Y:S01]  /*1fa30*/  FMNMX.FTZ R124, R3, R124, !PT ;  /* 0x0000007c037c7209 */ /* 0x004fe20007810000 */
[--C-:B------:R-:W-:Y:S01]  /*1fa40*/  FFMA.FTZ R3, R19, c[0x0][0x2d0], -R68.reuse ;  /* 0x0000b40013037a23 */ /* 0x100fe20000010844 */
[----:B------:R-:W-:Y:S02]  /*1fa50*/  FMNMX.FTZ R5, R74, R5, !PT ;  /* 0x000000054a057209 */ /* 0x000fe40007810000 */
[C---:B------:R-:W-:Y:S01]  /*1fa60*/  FSETP.NEU.FTZ.AND P0, PT, R124.reuse, -INF , PT ;  /* 0xff8000007c00780b */ /* 0x040fe20003f1d000 */
[----:B------:R-:W-:Y:S01]  /*1fa70*/  FMUL.FTZ R69, R124, c[0x0][0x2d0] ;  /* 0x0000b4007c457a20 */ /* 0x000fe20000410000 */
[----:B------:R-:W-:Y:S04]  /*1fa80*/  FMNMX.FTZ R5, R93, R5, !PT ;  /* 0x000000055d057209 */ /* 0x000fe80007810000 */
[----:B------:R-:W-:Y:S01]  /*1fa90*/  FSEL R69, R69, RZ, P0 ;  /* 0x000000ff45457208 */ /* 0x000fe20000000000 */
[----:B-1----:R-:W-:Y:S02]  /*1faa0*/  FFMA.FTZ R4, R177, c[0x0][0x2d0], -R47 ;  /* 0x0000b400b1047a23 */ /* 0x002fe4000001082f */
[----:B------:R1:W-:Y:S10]  /*1fab0*/  MUFU.EX2 R177, R3 ;  /* 0x0000000300b17308 */ /* 0x0003f40000000800 */
[----:B------:R2:W3:Y:S01]  /*1fac0*/  MUFU.EX2 R23, R4 ;  /* 0x0000000400177308 */ /* 0x0004e20000000800 */
[--C-:B-1----:R-:W-:Y:S02]  /*1fad0*/  FFMA.FTZ R3, R8, c[0x0][0x2d0], -R69.reuse ;  /* 0x0000b40008037a23 */ /* 0x102fe40000010845 */
[--C-:B------:R-:W-:Y:S07]  /*1fae0*/  FFMA.FTZ R8, R32, c[0x0][0x2d0], -R68.reuse ;  /* 0x0000b40020087a23 */ /* 0x100fee0000010844 */
[----:B------:R1:W-:Y:S01]  /*1faf0*/  MUFU.EX2 R75, R3 ;  /* 0x00000003004b7308 */ /* 0x0003e20000000800 */
[----:B------:R-:W-:Y:S02]  /*1fb00*/  FFMA.FTZ R32, R34, c[0x0][0x2d0], -R69 ;  /* 0x0000b40022207a23 */ /* 0x000fe40000010845 */
[----:B--2---:R-:W-:Y:S01]  /*1fb10*/  FFMA.FTZ R4, R16, c[0x0][0x2d0], -R68 ;  /* 0x0000b40010047a23 */ /* 0x004fe20000010844 */
[----:B---3--:R-:W-:Y:S01]  /*1fb20*/  MOV R95, R23 ;  /* 0x00000017005f7202 */ /* 0x008fe20000000f00 */
[----:B------:R-:W-:Y:S05]  /*1fb30*/  FFMA.FTZ R16, R180, c[0x0][0x2d0], -R47 ;  /* 0x0000b400b4107a23 */ /* 0x000fea000001082f */
[----:B------:R2:W-:Y:S01]  /*1fb40*/  MUFU.EX2 R174, R4 ;  /* 0x0000000400ae7308 */ /* 0x0005e20000000800 */
[----:B------:R-:W-:Y:S09]  /*1fb50*/  IMAD.MOV.U32 R180, RZ, RZ, R240 ;  /* 0x000000ffffb47224 */ /* 0x000ff200078e00f0 */
[----:B------:R-:W-:Y:S01]  /*1fb60*/  MUFU.EX2 R58, R8 ;  /* 0x00000008003a7308 */ /* 0x000fe20000000800 */
[--C-:B-1----:R-:W-:Y:S09]  /*1fb70*/  FFMA.FTZ R3, R9, c[0x0][0x2d0], -R69.reuse ;  /* 0x0000b40009037a23 */ /* 0x102ff20000010845 */
[----:B------:R-:W-:Y:S01]  /*1fb80*/  MUFU.EX2 R59, R16 ;  /* 0x00000010003b7308 */ /* 0x000fe20000000800 */
[----:B--2---:R-:W-:Y:S01]  /*1fb90*/  FMNMX.FTZ R4, R131, R5, !PT ;  /* 0x0000000583047209 */ /* 0x004fe20007810000 */
[--C-:B------:R-:W-:Y:S03]  /*1fba0*/  FFMA.FTZ R5, R17, c[0x0][0x2d0], -R68.reuse ;  /* 0x0000b40011057a23 */ /* 0x100fe60000010844 */
[----:B------:R-:W-:Y:S05]  /*1fbb0*/  FMNMX.FTZ R4, R172, R4, !PT ;  /* 0x00000004ac047209 */ /* 0x000fea0007810000 */
[----:B------:R-:W-:Y:S01]  /*1fbc0*/  MUFU.EX2 R24, R5 ;  /* 0x0000000500187308 */ /* 0x000fe20000000800 */
[----:B------:R-:W-:Y:S01]  /*1fbd0*/  FMNMX.FTZ R0, R90, R4, !PT ;  /* 0x000000045a007209 */ /* 0x000fe20007810000 */
[--C-:B------:R-:W-:Y:S03]  /*1fbe0*/  FFMA.FTZ R4, R13, c[0x0][0x2d0], -R69.reuse ;  /* 0x0000b4000d047a23 */ /* 0x100fe60000010845 */
[----:B------:R-:W-:Y:S05]  /*1fbf0*/  FMNMX.FTZ R0, R91, R0, !PT ;  /* 0x000000005b007209 */ /* 0x000fea0007810000 */
[----:B------:R1:W-:Y:S01]  /*1fc00*/  MUFU.EX2 R5, R3 ;  /* 0x0000000300057308 */ /* 0x0003e20000000800 */
[----:B------:R-:W-:Y:S04]  /*1fc10*/  FMNMX.FTZ R0, R94, R0, !PT ;  /* 0x000000005e007209 */ /* 0x000fe80007810000 */
[----:B------:R-:W-:Y:S05]  /*1fc20*/  FMNMX.FTZ R0, R46, R0, !PT ;  /* 0x000000002e007209 */ /* 0x000fea0007810000 */
[----:B------:R-:W-:Y:S01]  /*1fc30*/  MUFU.EX2 R176, R4 ;  /* 0x0000000400b07308 */ /* 0x000fe20000000800 */
[----:B------:R-:W2:Y:S01]  /*1fc40*/  SHFL.BFLY PT, R2, R0, 0x2, 0x1f ;  /* 0x0c401f0000027f89 */ /* 0x000ea200000e0000 */
[----:B-1----:R-:W-:Y:S02]  /*1fc50*/  FFMA.FTZ R3, R12, c[0x0][0x2d0], -R69 ;  /* 0x0000b4000c037a23 */ /* 0x002fe40000010845 */
[----:B------:R-:W-:Y:S06]  /*1fc60*/  FFMA.FTZ R12, R33, c[0x0][0x2d0], -R68 ;  /* 0x0000b400210c7a23 */ /* 0x000fec0000010844 */
[----:B------:R2:W-:Y:S02]  /*1fc70*/  MUFU.EX2 R6, R3 ;  /* 0x0000000300067308 */ /* 0x0005e40000000800 */
[----:B--2---:R-:W-:Y:S01]  /*1fc80*/  FMNMX.FTZ R3, R0, R2, !PT ;  /* 0x0000000200037209 */ /* 0x004fe20007810000 */
[----:B------:R-:W-:Y:S01]  /*1fc90*/  FFMA.FTZ R2, R178, c[0x0][0x2d0], -R47 ;  /* 0x0000b400b2027a23 */ /* 0x000fe2000001082f */
[----:B------:R-:W-:Y:S01]  /*1fca0*/  FSEL R0, R126, RZ, P2 ;  /* 0x000000ff7e007208 */ /* 0x000fe20001000000 */
[----:B------:R-:W-:Y:S05]  /*1fcb0*/  IMAD.MOV.U32 R178, RZ, RZ, R22 ;  /* 0x000000ffffb27224 */ /* 0x000fea00078e0016 */
[----:B------:R1:W-:Y:S01]  /*1fcc0*/  MUFU.EX2 R57, R2 ;  /* 0x0000000200397308 */ /* 0x0003e20000000800 */
[----:B------:R-:W2:Y:S01]  /*1fcd0*/  SHFL.BFLY PT, R4, R3, 0x1, 0x1f ;  /* 0x0c201f0003047f89 */ /* 0x000ea200000e0000 */
[----:B------:R-:W-:Y:S01]  /*1fce0*/  FADD.FTZ R0, -R0, R127 ;  /* 0x0000007f00007221 */ /* 0x000fe20000010100 */
[----:B------:R-:W-:Y:S02]  /*1fcf0*/  MOV R127, R7 ;  /* 0x00000007007f7202 */ /* 0x000fe40000000f00 */
[----:B------:R-:W-:Y:S01]  /*1fd00*/  F2FP.PACK_AB R50, R95, R178 ;  /* 0x000000b25f32723e */ /* 0x000fe200000000ff */
[----:B------:R-:W-:Y:S01]  /*1fd10*/  FMUL.FTZ R0, R0, c[0x0][0x2d0] ;  /* 0x0000b40000007a20 */ /* 0x000fe20000410000 */
[----:B------:R-:W-:Y:S03]  /*1fd20*/  F2FP.PACK_AB R51, R177, R127 ;  /* 0x0000007fb133723e */ /* 0x000fe600000000ff */
        /* <DEDUP_REMOVED lines=10> */
[----:B------:R-:W-:Y:S02]  /*1fdd0*/  IMAD.MOV.U32 R128, RZ, RZ, R6 ;  /* 0x000000ffff807224 */ /* 0x000fe400078e0006 */
[----:B------:R-:W-:Y:S01]  /*1fde0*/  FADD.FTZ R0, -R0, R129 ;  /* 0x0000008100007221 */ /* 0x000fe20000010100 */
[----:B------:R-:W-:Y:S01]  /*1fdf0*/  FSEL R70, R70, RZ, P0 ;  /* 0x000000ff46467208 */ /* 0x000fe20000000000 */
[C---:B------:R-:W-:Y:S01]  /*1fe00*/  FMUL.FTZ R17, R45.reuse, R145 ;  /* 0x000000912d117220 */ /* 0x040fe20000410000 */
[----:B------:R-:W-:Y:S01]  /*1fe10*/  MOV R129, R21 ;  /* 0x0000001500817202 */ /* 0x000fe20000000f00 */
[----:B------:R-:W-:Y:S01]  /*1fe20*/  FMUL.FTZ R0, R0, c[0x0][0x2d0] ;  /* 0x0000b40000007a20 */ /* 0x000fe20000410000 */
[----:B------:R-:W2:Y:S01]  /*1fe30*/  LDSM.16.MT88.4 R20, [R213+0x100] ;  /* 0x00010000d514783b */ /* 0x000ea20000004200 */
[----:B------:R-:W-:Y:S01]  /*1fe40*/  FMUL.FTZ R33, R45, R161 ;  /* 0x000000a12d217220 */ /* 0x000fe20000410000 */
[----:B------:R-:W-:Y:S01]  /*1fe50*/  F2FP.PACK_AB R48, R129, R173 ;  /* 0x000000ad8130723e */ /* 0x000fe200000000ff */
[----:B------:R3:W4:Y:S01]  /*1fe60*/  MUFU.EX2 R2, R0 ;  /* 0x0000000000027308 */ /* 0x0007220000000800 */
[--C-:B------:R-:W-:Y:S01]  /*1fe70*/  FFMA.FTZ R4, R14, c[0x0][0x2d0], -R70.reuse ;  /* 0x0000b4000e047a23 */ /* 0x100fe20000010846 */
[----:B------:R-:W-:Y:S01]  /*1fe80*/  F2FP.PACK_AB R54, R176, R128 ;  /* 0x00000080b036723e */ /* 0x000fe200000000ff */
[C---:B------:R-:W-:Y:S02]  /*1fe90*/  FMUL.FTZ R120, R45.reuse, R120 ;  /* 0x000000782d787220 */ /* 0x040fe40000410000 */
[C---:B------:R-:W-:Y:S02]  /*1fea0*/  FMUL.FTZ R121, R45.reuse, R121 ;  /* 0x000000792d797220 */ /* 0x040fe40000410000 */
[C---:B------:R-:W-:Y:S02]  /*1feb0*/  FMUL.FTZ R100, R45.reuse, R100 ;  /* 0x000000642d647220 */ /* 0x040fe40000410000 */
[C---:B------:R-:W-:Y:S01]  /*1fec0*/  FMUL.FTZ R101, R45.reuse, R101 ;  /* 0x000000652d657220 */ /* 0x040fe20000410000 */
[----:B------:R5:W-:Y:S01]  /*1fed0*/  MUFU.EX2 R31, R4 ;  /* 0x00000004001f7308 */ /* 0x000be20000000800 */
[----:B------:R-:W-:Y:S02]  /*1fee0*/  FMUL.FTZ R112, R45, R112 ;  /* 0x000000702d707220 */ /* 0x000fe40000410000 */
[C---:B-1----:R-:W-:Y:S02]  /*1fef0*/  FMUL.FTZ R6, R44.reuse, R134 ;  /* 0x000000862c067220 */ /* 0x042fe40000410000 */
[C---:B------:R-:W-:Y:S02]  /*1ff00*/  FMUL.FTZ R7, R44.reuse, R135 ;  /* 0x000000872c077220 */ /* 0x040fe40000410000 */
[C---:B------:R-:W-:Y:S02]  /*1ff10*/  FMUL.FTZ R18, R44.reuse, R146 ;  /* 0x000000922c127220 */ /* 0x040fe40000410000 */
[C---:B------:R-:W-:Y:S01]  /*1ff20*/  FMUL.FTZ R19, R44.reuse, R147 ;  /* 0x000000932c137220 */ /* 0x040fe20000410000 */
[----:B------:R1:W-:Y:S01]  /*1ff30*/  MUFU.EX2 R135, R28 ;  /* 0x0000001c00877308 */ /* 0x0003e20000000800 */
[C---:B------:R-:W-:Y:S01]  /*1ff40*/  FMUL.FTZ R34, R44.reuse, R162 ;  /* 0x000000a22c227220 */ /* 0x040fe20000410000 */
[----:B------:R-:W-:Y:S01]  /*1ff50*/  LDSM.16.MT88.4 R144, [R213+0x2900] ;  /* 0x00290000d590783b */ /* 0x000fe20000004200 */
[----:B------:R-:W-:Y:S02]  /*1ff60*/  FMUL.FTZ R35, R44, R163 ;  /* 0x000000a32c237220 */ /* 0x000fe40000410000 */
[--C-:B---3--:R-:W-:Y:S02]  /*1ff70*/  FFMA.FTZ R0, R10, c[0x0][0x2d0], -R70.reuse ;  /* 0x0000b4000a007a23 */ /* 0x108fe40000010846 */
[C---:B----4-:R-:W-:Y:S01]  /*1ff80*/  FMUL.FTZ R25, R2.reuse, R153 ;  /* 0x0000009902197220 */ /* 0x050fe20000410000 */
[----:B------:R-:W-:Y:S01]  /*1ff90*/  MOV R153, R58 ;  /* 0x0000003a00997202 */ /* 0x000fe20000000f00 */
[C---:B------:R-:W-:Y:S01]  /*1ffa0*/  FMUL.FTZ R116, R2.reuse, R116 ;  /* 0x0000007402747220 */ /* 0x040fe20000410000 */
[----:B------:R3:W-:Y:S01]  /*1ffb0*/  MUFU.EX2 R79, R0 ;  /* 0x00000000004f7308 */ /* 0x0007e20000000800 */
[C---:B------:R-:W-:Y:S02]  /*1ffc0*/  FMUL.FTZ R8, R2.reuse, R136 ;  /* 0x0000008802087220 */ /* 0x040fe40000410000 */
[C---:B------:R-:W-:Y:S02]  /*1ffd0*/  FMUL.FTZ R13, R2.reuse, R141 ;  /* 0x0000008d020d7220 */ /* 0x040fe40000410000 */
[--C-:B-----5:R-:W-:Y:S02]  /*1ffe0*/  FFMA.FTZ R4, R15, c[0x0][0x2d0], -R70.reuse ;  /* 0x0000b4000f047a23 */ /* 0x120fe40000010846 */
[----:B------:R-:W-:Y:S02]  /*1fff0*/  FMUL.FTZ R117, R2, R117 ;  /* 0x0000007502757220 */ /* 0x000fe40000410000 */
[----:B------:R-:W-:Y:S01]  /*20000*/  FMUL.FTZ R122, R44, R122 ;  /* 0x0000007a2c7a7220 */ /* 0x000fe20000410000 */
[----:B------:R4:W5:Y:S01]  /*20010*/  MUFU.EX2 R9, R4 ;  /* 0x0000000400097308 */ /* 0x0009620000000800 */
[----:B------:R-:W-:Y:S02]  /*20020*/  FMUL.FTZ R29, R2, R157 ;  /* 0x0000009d021d7220 */ /* 0x000fe40000410000 */
[----:B------:R-:W-:Y:S02]  /*20030*/  FMUL.FTZ R102, R44, R102 ;  /* 0x000000662c667220 */ /* 0x000fe40000410000 */
[----:B-1----:R-:W-:Y:S02]  /*20040*/  FMUL.FTZ R28, R2, R156 ;  /* 0x0000009c021c7220 */ /* 0x002fe40000410000 */
[----:B------:R-:W-:Y:S02]  /*20050*/  FMUL.FTZ R103, R44, R103 ;  /* 0x000000672c677220 */ /* 0x000fe40000410000 */
[C---:B------:R-:W-:Y:S02]  /*20060*/  FMUL.FTZ R104, R2.reuse, R104 ;  /* 0x0000006802687220 */ /* 0x040fe40000410000 */
[C---:B------:R-:W-:Y:S02]  /*20070*/  FMUL.FTZ R105, R2.reuse, R105 ;  /* 0x0000006902697220 */ /* 0x040fe40000410000 */
[----:B------:R-:W-:Y:S02]  /*20080*/  FMUL.FTZ R108, R2, R108 ;  /* 0x0000006c026c7220 */ /* 0x000fe40000410000 */
[----:B---3--:R-:W-:Y:S02]  /*20090*/  FFMA.FTZ R0, R11, c[0x0][0x2d0], -R70 ;  /* 0x0000b4000b007a23 */ /* 0x008fe40000010846 */
[----:B------:R-:W-:Y:S02]  /*200a0*/  FMUL.FTZ R123, R44, R123 ;  /* 0x0000007b2c7b7220 */ /* 0x000fe40000410000 */
[----:B------:R1:W3:Y:S01]  /*200b0*/  MUFU.EX2 R175, R0 ;  /* 0x0000000000af7308 */ /* 0x0002e20000000800 */
[C---:B------:R-:W-:Y:S02]  /*200c0*/  FMUL.FTZ R109, R2.reuse, R109 ;  /* 0x0000006d026d7220 */ /* 0x040fe40000410000 */
[----:B------:R-:W-:Y:S02]  /*200d0*/  FMUL.FTZ R113, R45, R113 ;  /* 0x000000712d717220 */ /* 0x000fe40000410000 */
[----:B----4-:R-:W-:Y:S01]  /*200e0*/  FFMA.FTZ R4, R179, c[0x0][0x2d0], -R47 ;  /* 0x0000b400b3047a23 */ /* 0x010fe2000001082f */
[----:B------:R-:W-:Y:S01]  /*200f0*/  MOV R179, R5 ;  /* 0x0000000500b37202 */ /* 0x000fe20000000f00 */
[----:B------:R-:W-:Y:S02]  /*20100*/  FMUL.FTZ R5, R45, R133 ;  /* 0x000000852d057220 */ /* 0x000fe40000410000 */
[----:B-----5:R-:W-:Y:S01]  /*20110*/  IMAD.MOV.U32 R136, RZ, RZ, R9 ;  /* 0x000000ffff887224 */ /* 0x020fe200078e0009 */
[----:B------:R4:W-:Y:S01]  /*20120*/  MUFU.EX2 R56, R4 ;  /* 0x0000000400387308 */ /* 0x0009e20000000800 */
[----:B------:R-:W-:Y:S01]  /*20130*/  F2FP.PACK_AB R52, R179, R75 ;  /* 0x0000004bb334723e */ /* 0x000fe200000000ff */
[----:B------:R-:W-:Y:S02]  /*20140*/  FMUL.FTZ R9, R2, R137 ;  /* 0x0000008902097220 */ /* 0x000fe40000410000 */
[----:B------:R-:W-:Y:S01]  /*20150*/  F2FP.PACK_AB R55, R136, R31 ;  /* 0x0000001f8837723e */ /* 0x000fe200000000ff */
[C---:B------:R-:W-:Y:S02]  /*20160*/  FMUL.FTZ R114, R44.reuse, R114 ;  /* 0x000000722c727220 */ /* 0x040fe40000410000 */
[----:B------:R-:W-:Y:S01]  /*20170*/  FMUL.FTZ R115, R44, R115 ;  /* 0x000000732c737220 */ /* 0x000fe20000410000 */
[----:B-1----:R-:W-:Y:S02]  /*20180*/  FSEL R0, R3, RZ, P0 ;  /* 0x000000ff03007208 */ /* 0x002fe40000000000 */
[----:B---3--:R-:W-:Y:S03]  /*20190*/  F2FP.PACK_AB R53, R175, R79 ;  /* 0x0000004faf35723e */ /* 0x008fe600000000ff */
[----:B------:R-:W-:Y:S02]  /*201a0*/  FADD.FTZ R0, -R0, R130 ;  /* 0x0000008200007221 */ /* 0x000fe40000010100 */
[----:B------:R-:W-:Y:S02]  /*201b0*/  IMAD.MOV.U32 R130, RZ, RZ, R24 ;  /* 0x000000ffff827224 */ /* 0x000fe400078e0018 */
[----:B------:R-:W-:Y:S02]  /*201c0*/  FMUL.FTZ R0, R0, c[0x0][0x2d0] ;  /* 0x0000b40000007a20 */ /* 0x000fe40000410000 */
[----:B----4-:R-:W-:Y:S01]  /*201d0*/  FMUL.FTZ R4, R45, R132 ;  /* 0x000000842d047220 */ /* 0x010fe20000410000 */
[----:B------:R-:W-:Y:S01]  /*201e0*/  F2FP.PACK_AB R49, R130, R174 ;  /* 0x000000ae8231723e */ /* 0x000fe200000000ff */
[--C-:B------:R-:W-:Y:S02]  /*201f0*/  FFMA.FTZ R24, R64, c[0x0][0x2d0], -R68.reuse ;  /* 0x0000b40040187a23 */ /* 0x100fe40000010844 */
[----:B------:R-:W1:Y:S01]  /*20200*/  MUFU.EX2 R0, R0 ;  /* 0x0000000000007308 */ /* 0x000e620000000800 */
[----:B------:R-:W-:Y:S03]  /*20210*/  FFMA.FTZ R64, R81, c[0x0][0x2d0], -R68 ;  /* 0x0000b40051407a23 */ /* 0x000fe60000010844 */
[-C--:B--2---:R-:W-:Y:S06]  /*20220*/  HMMA.16816.F32 R4, R48, R20.reuse, R4 ;  /* 0x000000143004723c */ /* 0x084fec0000001804 */
[----:B------:R-:W2:Y:S10]  /*20230*/  MUFU.EX2 R30, R24 ;  /* 0x00000018001e7308 */ /* 0x000eb40000000800 */
[----:B------:R-:W-:Y:S01]  /*20240*/  MUFU.EX2 R248, R64 ;  /* 0x0000004000f87308 */ /* 0x000fe20000000800 */
[C---:B-1----:R-:W-:Y:S02]  /*20250*/  FMUL.FTZ R10, R0.reuse, R138 ;  /* 0x0000008a000a7220 */ /* 0x042fe40000410000 */
[C---:B------:R-:W-:Y:S01]  /*20260*/  FMUL.FTZ R11, R0.reuse, R139 ;  /* 0x0000008b000b7220 */ /* 0x040fe20000410000 */
[----:B------:R-:W-:Y:S01]  /*20270*/  MOV R139, R56 ;  /* 0x00000038008b7202 */ /* 0x000fe20000000f00 */
[C---:B------:R-:W-:Y:S05]  /*20280*/  FMUL.FTZ R26, R0.reuse, R154 ;  /* 0x0000009a001a7220 */ /* 0x040fea0000410000 */
[----:B------:R1:W-:Y:S01]  /*20290*/  MUFU.EX2 R138, R12 ;  /* 0x0000000c008a7308 */ /* 0x0003e20000000800 */
[----:B------:R-:W-:Y:S01]  /*202a0*/  IMAD.MOV.U32 R154, RZ, RZ, R57 ;  /* 0x000000ffff9a7224 */ /* 0x000fe200078e0039 */
[C---:B------:R-:W-:Y:S04]  /*202b0*/  HMMA.16816.F32 R8, R52.reuse, R20, R8 ;  /* 0x000000143408723c */ /* 0x040fe80000001808 */
[C---:B------:R-:W-:Y:S01]  /*202c0*/  FMUL.FTZ R14, R0.reuse, R142 ;  /* 0x0000008e000e7220 */ /* 0x040fe20000410000 */
[----:B--2---:R-:W-:Y:S01]  /*202d0*/  MOV R157, R30 ;  /* 0x0000001e009d7202 */ /* 0x004fe20000000f00 */
[----:B------:R-:W-:Y:S01]  /*202e0*/  FMUL.FTZ R15, R0, R143 ;  /* 0x0000008f000f7220 */ /* 0x000fe20000410000 */
[----:B------:R-:W-:Y:S01]  /*202f0*/  MOV R142, R179 ;  /* 0x000000b3008e7202 */ /* 0x000fe20000000f00 */
[----:B------:R-:W-:Y:S04]  /*20300*/  FFMA.FTZ R20, R181, c[0x0][0x2d0], -R47 ;  /* 0x0000b400b5147a23 */ /* 0x000fe8000001082f */
[----:B------:R2:W-:Y:S01]  /*20310*/  MUFU.EX2 R134, R20 ;  /* 0x0000001400867308 */ /* 0x0005e20000000800 */
[C---:B------:R-:W-:Y:S02]  /*20320*/  FMUL.FTZ R21, R45.reuse, R149 ;  /* 0x000000952d157220 */ /* 0x040fe40000410000 */
[----:B------:R-:W-:Y:S02]  /*20330*/  FMUL.FTZ R24, R2, R152 ;  /* 0x0000009802187220 */ /* 0x000fe40000410000 */
[C---:B------:R-:W-:Y:S01]  /*20340*/  FMUL.FTZ R27, R0.reuse, R155 ;  /* 0x0000009b001b7220 */ /* 0x040fe20000410000 */
[----:B------:R-:W-:Y:S01]  /*20350*/  MOV R155, R175 ;  /* 0x000000af009b7202 */ /* 0x000fe20000000f00 */
[----:B------:R-:W-:Y:S02]  /*20360*/  FMUL.FTZ R30, R0, R158 ;  /* 0x0000009e001e7220 */ /* 0x000fe40000410000 */
[----:B-1----:R-:W-:Y:S01]  /*20370*/  FMUL.FTZ R12, R2, R140 ;  /* 0x0000008c020c7220 */ /* 0x002fe20000410000 */
[----:B------:R1:W-:Y:S01]  /*20380*/  MUFU.EX2 R152, R32 ;  /* 0x0000002000987308 */ /* 0x0003e20000000800 */
[----:B------:R-:W-:Y:S01]  /*20390*/  IMAD.MOV.U32 R158, RZ, RZ, R59 ;  /* 0x000000ffff9e7224 */ /* 0x000fe200078e003b */
[----:B------:R-:W-:Y:S01]  /*203a0*/  MOV R140, R31 ;  /* 0x0000001f008c7202 */ /* 0x000fe20000000f00 */
[----:B------:R-:W3:Y:S01]  /*203b0*/  LDSM.16.MT88.4 R56, [R215+0x100] ;  /* 0x00010000d738783b */ /* 0x000ee20000004200 */
[C---:B------:R-:W-:Y:S02]  /*203c0*/  FMUL.FTZ R118, R0.reuse, R118 ;  /* 0x0000007600767220 */ /* 0x040fe40000410000 */
[-C--:B------:R-:W-:Y:S03]  /*203d0*/  HMMA.16816.F32 R12, R52, R22.reuse, R12 ;  /* 0x00000016340c723c */ /* 0x080fe6000000180c */
[C---:B------:R-:W-:Y:S02]  /*203e0*/  FMUL.FTZ R119, R0.reuse, R119 ;  /* 0x0000007700777220 */ /* 0x040fe40000410000 */
[----:B------:R-:W-:Y:S02]  /*203f0*/  IMAD.MOV.U32 R149, RZ, RZ, R127 ;  /* 0x000000ffff957224 */ /* 0x000fe400078e007f */
[C---:B------:R-:W-:Y:S01]  /*20400*/  FMUL.FTZ R31, R0.reuse, R159 ;  /* 0x0000009f001f7220 */ /* 0x040fe20000410000 */
[C---:B------:R-:W-:Y:S04]  /*20410*/  HMMA.16816.F32 R16, R48.reuse, R22, R16 ;  /* 0x000000163010723c */ /* 0x040fe80000001810 */
[C---:B--2---:R-:W-:Y:S01]  /*20420*/  FMUL.FTZ R20, R45.reuse, R148 ;  /* 0x000000942d147220 */ /* 0x044fe20000410000 */
[----:B------:R-:W-:Y:S01]  /*20430*/  MOV R148, R128 ;  /* 0x0000008000947202 */ /* 0x000fe20000000f00 */
[----:B------:R-:W-:Y:S01]  /*20440*/  FMUL.FTZ R106, R0, R106 ;  /* 0x0000006a006a7220 */ /* 0x000fe20000410000 */
[----:B------:R-:W-:Y:S01]  /*20450*/  MOV R159, R95 ;  /* 0x0000005f009f7202 */ /* 0x000fe20000000f00 */
[C---:B------:R-:W-:Y:S01]  /*20460*/  FMUL.FTZ R22, R44.reuse, R150 ;  /* 0x000000962c167220 */ /* 0x040fe20000410000 */
[----:B------:R-:W-:Y:S03]  /*20470*/  MOV R150, R178 ;  /* 0x000000b200967202 */ /* 0x000fe60000000f00 */
[----:B------:R-:W-:Y:S01]  /*20480*/  FMUL.FTZ R23, R44, R151 ;  /* 0x000000972c177220 */ /* 0x000fe20000410000 */
[----:B------:R-:W-:Y:S01]  /*20490*/  MOV R151, R129 ;  /* 0x0000008100977202 */ /* 0x000fe20000000f00 */
[----:B-1----:R-:W-:Y:S02]  /*204a0*/  FMUL.FTZ R32, R45, R160 ;  /* 0x000000a02d207220 */ /* 0x002fe40000410000 */
[----:B------:R-:W-:Y:S01]  /*204b0*/  LDSM.16.MT88.4 R160, [R216+0x2900] ;  /* 0x00290000d8a0783b */ /* 0x000fe20000004200 */
[C---:B------:R-:W-:Y:S02]  /*204c0*/  FMUL.FTZ R107, R0.reuse, R107 ;  /* 0x0000006b006b7220 */ /* 0x040fe40000410000 */
[-C--:B------:R-:W-:Y:S03]  /*204d0*/  HMMA.16816.F32 R20, R48, R36.reuse, R20 ;  /* 0x000000243014723c */ /* 0x080fe60000001814 */
[C---:B------:R-:W-:Y:S02]  /*204e0*/  FMUL.FTZ R110, R0.reuse, R110 ;  /* 0x0000006e006e7220 */ /* 0x040fe40000410000 */
[----:B------:R-:W-:Y:S02]  /*204f0*/  FMUL.FTZ R111, R0, R111 ;  /* 0x0000006f006f7220 */ /* 0x000fe40000410000 */
[----:B------:R-:W-:Y:S01]  /*20500*/  IMAD.MOV.U32 R143, RZ, RZ, R130 ;  /* 0x000000ffff8f7224 */ /* 0x000fe200078e0082 */
[C---:B------:R-:W-:Y:S07]  /*20510*/  HMMA.16816.F32 R24, R52.reuse, R36, R24 ;  /* 0x000000243418723c */ /* 0x040fee0000001818 */
[--C-:B------:R-:W-:Y:S01]  /*20520*/  FFMA.FTZ R36, R65, c[0x0][0x2d0], -R69.reuse ;  /* 0x0000b40041247a23 */ /* 0x100fe20000010845 */
[-C--:B------:R-:W-:Y:S03]  /*20530*/  HMMA.16816.F32 R28, R52, R38.reuse, R28 ;  /* 0x00000026341c723c */ /* 0x080fe6000000181c */
[----:B------:R1:W-:Y:S01]  /*20540*/  MUFU.EX2 R156, R36 ;  /* 0x00000024009c7308 */ /* 0x0003e20000000800 */
[----:B------:R-:W-:Y:S04]  /*20550*/  FMUL.FTZ R37, R45, R165 ;  /* 0x000000a52d257220 */ /* 0x000fe80000410000 */
[C---:B------:R-:W-:Y:S07]  /*20560*/  HMMA.16816.F32 R32, R48.reuse, R38, R32 ;  /* 0x000000263020723c */ /* 0x040fee0000001820 */
[C---:B------:R-:W-:Y:S01]  /*20570*/  FMUL.FTZ R38, R44.reuse, R166 ;  /* 0x000000a62c267220 */ /* 0x040fe20000410000 */
[-C--:B------:R-:W-:Y:S04]  /*20580*/  HMMA.16816.F32 R100, R48, R40.reuse, R100 ;  /* 0x000000283064723c */ /* 0x080fe80000001864 */
[----:B------:R-:W-:Y:S04]  /*20590*/  FMUL.FTZ R39, R44, R167 ;  /* 0x000000a72c277220 */ /* 0x000fe80000410000 */
[C---:B------:R-:W-:Y:S04]  /*205a0*/  HMMA.16816.F32 R104, R52.reuse, R40, R104 ;  /* 0x000000283468723c */ /* 0x040fe80000001868 */
[----:B-1----:R-:W-:Y:S03]  /*205b0*/  FFMA.FTZ R36, R66, c[0x0][0x2d0], -R69 ;  /* 0x0000b40042247a23 */ /* 0x002fe60000010845 */
[--C-:B------:R-:W-:Y:S01]  /*205c0*/  FFMA.FTZ R40, R61, c[0x0][0x2d0], -R70.reuse ;  /* 0x0000b4003d287a23 */ /* 0x100fe20000010846 */
[----:B------:R1:W-:Y:S01]  /*205d0*/  MUFU.EX2 R132, R36 ;  /* 0x0000002400847308 */ /* 0x0003e20000000800 */
[-C--:B------:R-:W-:Y:S03]  /*205e0*/  HMMA.16816.F32 R108, R52, R42.reuse, R108 ;  /* 0x0000002a346c723c */ /* 0x080fe6000000186c */
[----:B------:R-:W-:Y:S01]  /*205f0*/  FMUL.FTZ R41, R2, R169 ;  /* 0x000000a902297220 */ /* 0x000fe20000410000 */
[----:B------:R-:W-:Y:S04]  /*20600*/  MOV R169, R176 ;  /* 0x000000b000a97202 */ /* 0x000fe80000000f00 */
[C---:B------:R-:W-:Y:S01]  /*20610*/  HMMA.16816.F32 R112, R48.reuse, R42, R112 ;  /* 0x0000002a3070723c */ /* 0x040fe20000001870 */
[----:B------:R2:W-:Y:S06]  /*20620*/  MUFU.EX2 R78, R40 ;  /* 0x00000028004e7308 */ /* 0x0005ec0000000800 */
[--C-:B------:R-:W-:Y:S02]  /*20630*/  FFMA.FTZ R42, R71, c[0x0][0x2d0], -R70.reuse ;  /* 0x0000b400472a7a23 */ /* 0x100fe40000010846 */
[----:B------:R-:W-:Y:S02]  /*20640*/  FMUL.FTZ R43, R0, R171 ;  /* 0x000000ab002b7220 */ /* 0x000fe40000410000 */
[----:B------:R4:W-:Y:S01]  /*20650*/  MUFU.EX2 R252, R42 ;  /* 0x0000002a00fc7308 */ /* 0x0009e20000000800 */
[----:B------:R-:W-:Y:S02]  /*20660*/  IMAD.MOV.U32 R171, RZ, RZ, R75 ;  /* 0x000000ffffab7224 */ /* 0x000fe400078e004b */
[----:B-1----:R-:W-:Y:S02]  /*20670*/  FFMA.FTZ R36, R67, c[0x0][0x2d0], -R69 ;  /* 0x0000b40043247a23 */ /* 0x002fe40000010845 */
[----:B------:R-:W-:Y:S05]  /*20680*/  LDSM.16.MT88.4 R64, [R214+0x900] ;  /* 0x00090000d640783b */ /* 0x000fea0000004200 */
[----:B------:R1:W5:Y:S01]  /*20690*/  MUFU.EX2 R137, R36 ;  /* 0x0000002400897308 */ /* 0x0003620000000800 */
[----:B--2---:R-:W-:Y:S02]  /*206a0*/  FMUL.FTZ R40, R2, R168 ;  /* 0x000000a802287220 */ /* 0x004fe40000410000 */
[----:B------:R-:W-:Y:S02]  /*206b0*/  IMAD.MOV.U32 R168, RZ, RZ, R177 ;  /* 0x000000ffffa87224 */ /* 0x000fe400078e00b1 */
[----:B----4-:R-:W-:Y:S02]  /*206c0*/  FMUL.FTZ R42, R0, R170 ;  /* 0x000000aa002a7220 */ /* 0x010fe40000410000 */
[--C-:B-1----:R-:W-:Y:S04]  /*206d0*/  FFMA.FTZ R36, R182, c[0x0][0x2d0], -R47.reuse ;  /* 0x0000b400b6247a23 */ /* 0x102fe8000001082f */
[----:B------:R1:W-:Y:S02]  /*206e0*/  MUFU.EX2 R141, R36 ;  /* 0x00000024008d7308 */ /* 0x0003e40000000800 */
[--C-:B-1----:R-:W-:Y:S02]  /*206f0*/  FFMA.FTZ R36, R60, c[0x0][0x2d0], -R70.reuse ;  /* 0x0000b4003c247a23 */ /* 0x102fe40000010846 */
[----:B------:R-:W1:Y:S06]  /*20700*/  LDSM.16.MT88.4 R60, [R213+0x900] ;  /* 0x00090000d53c783b */ /* 0x000e6c0000004200 */
[----:B------:R2:W4:Y:S02]  /*20710*/  MUFU.EX2 R133, R36 ;  /* 0x0000002400857308 */ /* 0x0005240000000800 */
[----:B--2---:R-:W-:Y:S07]  /*20720*/  FMUL.FTZ R36, R45, R164 ;  /* 0x000000a42d247220 */ /* 0x004fee0000410000 */
[-C--:B---3--:R-:W-:Y:S08]  /*20730*/  HMMA.16816.F32 R36, R48, R56.reuse, R36 ;  /* 0x000000383024723c */ /* 0x088ff00000001824 */
[C---:B------:R-:W-:Y:S07]  /*20740*/  HMMA.16816.F32 R116, R52.reuse, R56, R116 ;  /* 0x000000383474723c */ /* 0x040fee0000001874 */
[----:B------:R-:W-:Y:S01]  /*20750*/  FFMA.FTZ R56, R72, c[0x0][0x2d0], -R70 ;  /* 0x0000b40048387a23 */ /* 0x000fe20000010846 */
[-C--:B------:R-:W-:Y:S03]  /*20760*/  HMMA.16816.F32 R40, R52, R58.reuse, R40 ;  /* 0x0000003a3428723c */ /* 0x080fe60000001828 */
[----:B------:R2:W3:Y:S04]  /*20770*/  MUFU.EX2 R251, R56 ;  /* 0x0000003800fb7308 */ /* 0x0004e80000000800 */
[--C-:B------:R-:W-:Y:S01]  /*20780*/  FFMA.FTZ R52, R183, c[0x0][0x2d0], -R47.reuse ;  /* 0x0000b400b7347a23 */ /* 0x100fe2000001082f */
[----:B------:R-:W-:Y:S04]  /*20790*/  HMMA.16816.F32 R120, R48, R58, R120 ;  /* 0x0000003a3078723c */ /* 0x000fe80000001878 */
[----:B-----5:R-:W-:Y:S01]  /*207a0*/  F2FP.PACK_AB R54, R137, R132 ;  /* 0x000000848936723e */ /* 0x020fe200000000ff */
[----:B------:R5:W-:Y:S01]  /*207b0*/  MUFU.EX2 R250, R52 ;  /* 0x0000003400fa7308 */ /* 0x000be20000000800 */
[----:B----4-:R-:W-:Y:S02]  /*207c0*/  F2FP.PACK_AB R53, R78, R133 ;  /* 0x000000854e35723e */ /* 0x010fe400000000ff */
[----:B------:R-:W-:Y:S04]  /*207d0*/  F2FP.PACK_AB R48, R139, R154 ;  /* 0x0000009a8b30723e */ /* 0x000fe800000000ff */
[----:B------:R-:W-:Y:S02]  /*207e0*/  F2FP.PACK_AB R49, R138, R153 ;  /* 0x000000998a31723e */ /* 0x000fe400000000ff */
[----:B------:R-:W-:Y:S02]  /*207f0*/  F2FP.PACK_AB R50, R134, R158 ;  /* 0x0000009e8632723e */ /* 0x000fe400000000ff */
[----:B------:R-:W-:Y:S01]  /*20800*/  F2FP.PACK_AB R51, R135, R157 ;  /* 0x0000009d8733723e */ /* 0x000fe200000000ff */
[----:B--2---:R-:W2:Y:S01]  /*20810*/  LDSM.16.MT88.4 R56, [R216+0x900] ;  /* 0x00090000d838783b */ /* 0x004ea20000004200 */
[----:B---3--:R-:W-:Y:S05]  /*20820*/  F2FP.PACK_AB R55, R251, R252 ;  /* 0x000000fcfb37723e */ /* 0x008fea00000000ff */
[-C--:B-1----:R-:W-:Y:S03]  /*20830*/  HMMA.16816.F32 R4, R48, R60.reuse, R4 ;  /* 0x0000003c3004723c */ /* 0x082fe60000001804 */
[--C-:B-----5:R-:W-:Y:S04]  /*20840*/  FFMA.FTZ R52, R80, c[0x0][0x2d0], -R68.reuse ;  /* 0x0000b40050347a23 */ /* 0x120fe80000010844 */
        /* <DEDUP_REMOVED lines=32> */
[----:B--2---:R-:W-:Y:S08]  /*20a50*/  FFMA.FTZ R56, R86, c[0x0][0x2d0], -R69 ;  /* 0x0000b40056387a23 */ /* 0x004ff00000010845 */
[----:B------:R2:W4:Y:S01]  /*20a60*/  MUFU.EX2 R240, R56 ;  /* 0x0000003800f07308 */ /* 0x0005220000000800 */
[----:B---3--:R-:W-:Y:S01]  /*20a70*/  FFMA.FTZ R64, R188, c[0x0][0x2d0], -R68 ;  /* 0x0000b400bc407a23 */ /* 0x008fe20000010844 */
[----:B------:R-:W-:Y:S08]  /*20a80*/  MOV R188, R174 ;  /* 0x000000ae00bc7202 */ /* 0x000ff00000000f00 */
[----:B------:R3:W-:Y:S01]  /*20a90*/  MUFU.EX2 R179, R64 ;  /* 0x0000004000b37308 */ /* 0x0007e20000000800 */
[--C-:B--2---:R-:W-:Y:S01]  /*20aa0*/  FFMA.FTZ R56, R186, c[0x0][0x2d0], -R47.reuse ;  /* 0x0000b400ba387a23 */ /* 0x104fe2000001082f */
[-C--:B-1----:R-:W-:Y:S08]  /*20ab0*/  HMMA.16816.F32 R36, R48, R60.reuse, R36 ;  /* 0x0000003c3024723c */ /* 0x082ff00000001824 */
[----:B------:R1:W-:Y:S01]  /*20ac0*/  MUFU.EX2 R186, R56 ;  /* 0x0000003800ba7308 */ /* 0x0003e20000000800 */
[C---:B------:R-:W-:Y:S01]  /*20ad0*/  HMMA.16816.F32 R116, R52.reuse, R60, R116 ;  /* 0x0000003c3474723c */ /* 0x040fe20000001874 */
[----:B---3--:R-:W-:Y:S06]  /*20ae0*/  LDSM.16.MT88.4 R64, [R214+0x1100] ;  /* 0x00110000d640783b */ /* 0x008fec0000004200 */
[--C-:B------:R-:W-:Y:S01]  /*20af0*/  FFMA.FTZ R60, R83, c[0x0][0x2d0], -R70.reuse ;  /* 0x0000b400533c7a23 */ /* 0x100fe20000010846 */
[-C--:B------:R-:W-:Y:S03]  /*20b00*/  HMMA.16816.F32 R40, R52, R62.reuse, R40 ;  /* 0x0000003e3428723c */ /* 0x080fe60000001828 */
[----:B------:R-:W2:Y:S04]  /*20b10*/  MUFU.EX2 R182, R60 ;  /* 0x0000003c00b67308 */ /* 0x000ea80000000800 */
[----:B------:R-:W-:Y:S01]  /*20b20*/  FFMA.FTZ R52, R189, c[0x0][0x2d0], -R47 ;  /* 0x0000b400bd347a23 */ /* 0x000fe2000001082f */
[----:B------:R-:W-:Y:S01]  /*20b30*/  HMMA.16816.F32 R120, R48, R62, R120 ;  /* 0x0000003e3078723c */ /* 0x000fe20000001878 */
[----:B------:R-:W3:Y:S03]  /*20b40*/  LDL.LU R189, [R1+0x18] ;  /* 0x0000180001bd7983 */ /* 0x000ee60000300800 */
[----:B-1----:R-:W-:Y:S01]  /*20b50*/  FFMA.FTZ R56, R73, c[0x0][0x2d0], -R70 ;  /* 0x0000b40049387a23 */ /* 0x002fe20000010846 */
[----:B------:R1:W-:Y:S01]  /*20b60*/  MUFU.EX2 R181, R52 ;  /* 0x0000003400b57308 */ /* 0x0003e20000000800 */
[----:B----4-:R-:W-:Y:S01]  /*20b70*/  F2FP.PACK_AB R54, R240, R241 ;  /* 0x000000f1f036723e */ /* 0x010fe200000000ff */
[----:B------:R-:W4:Y:S01]  /*20b80*/  LDL.LU R170, [R1+0x1c] ;  /* 0x00001c0001aa7983 */ /* 0x000f220000300800 */
[----:B------:R-:W-:Y:S04]  /*20b90*/  F2FP.PACK_AB R49, R248, R249 ;  /* 0x000000f9f831723e */ /* 0x000fe800000000ff */
[----:B------:R-:W-:Y:S02]  /*20ba0*/  F2FP.PACK_AB R50, R246, R247 ;  /* 0x000000f7f632723e */ /* 0x000fe400000000ff */
[----:B------:R-:W-:Y:S01]  /*20bb0*/  F2FP.PACK_AB R51, R244, R245 ;  /* 0x000000f5f433723e */ /* 0x000fe200000000ff */
[----:B------:R5:W5:Y:S01]  /*20bc0*/  MUFU.EX2 R185, R56 ;  /* 0x0000003800b97308 */ /* 0x000b620000000800 */
[----:B--2---:R-:W-:Y:S01]  /*20bd0*/  F2FP.PACK_AB R55, R182, R183 ;  /* 0x000000b7b637723e */ /* 0x004fe200000000ff */
[----:B------:R-:W-:Y:S01]  /*20be0*/  LDSM.16.MT88.4 R60, [R216+0x1100] ;  /* 0x00110000d83c783b */ /* 0x000fe20000004200 */
[--C-:B-1----:R-:W-:Y:S02]  /*20bf0*/  FFMA.FTZ R52, R187, c[0x0][0x2d0], -R68.reuse ;  /* 0x0000b400bb347a23 */ /* 0x102fe40000010844 */
[----:B------:R-:W-:Y:S01]  /*20c00*/  IMAD.MOV.U32 R187, RZ, RZ, R141 ;  /* 0x000000ffffbb7224 */ /* 0x000fe200078e008d */
[----:B------:R-:W-:Y:S04]  /*20c10*/  MOV R141, R180 ;  /* 0x000000b4008d7202 */ /* 0x000fe80000000f00 */
[----:B------:R1:W-:Y:S01]  /*20c20*/  MUFU.EX2 R180, R52 ;  /* 0x0000003400b47308 */ /* 0x0003e20000000800 */
[----:B------:R-:W-:Y:S01]  /*20c30*/  F2FP.PACK_AB R48, R250, R187 ;  /* 0x000000bbfa30723e */ /* 0x000fe200000000ff */
[----:B-----5:R-:W2:Y:S01]  /*20c40*/  LDSM.16.MT88.4 R56, [R213+0x1100] ;  /* 0x00110000d538783b */ /* 0x020ea20000004200 */
[----:B------:R-:W-:Y:S02]  /*20c50*/  F2FP.PACK_AB R53, R184, R185 ;  /* 0x000000b9b835723e */ /* 0x000fe400000000ff */
[----:B-1----:R-:W-:Y:S03]  /*20c60*/  F2FP.PACK_AB R52, R242, R243 ;  /* 0x000000f3f234723e */ /* 0x002fe600000000ff */
[-C--:B--2---:R-:W-:Y:S08]  /*20c70*/  HMMA.16816.F32 R4, R48, R56.reuse, R4 ;  /* 0x000000383004723c */ /* 0x084ff00000001804 */
        /* <DEDUP_REMOVED lines=22> */
[--C-:B-----5:R-:W-:Y:S02]  /*20de0*/  FFMA.FTZ R60, R190, c[0x0][0x2d0], -R69.reuse ;  /* 0x0000b400be3c7a23 */ /* 0x120fe40000010845 */
[----:B------:R-:W-:Y:S02]  /*20df0*/  IMAD.MOV.U32 R190, RZ, RZ, R138 ;  /* 0x000000ffffbe7224 */ /* 0x000fe400078e008a */
[C---:B------:R-:W-:Y:S03]  /*20e00*/  HMMA.16816.F32 R112, R48.reuse, R66, R112 ;  /* 0x000000423070723c */ /* 0x040fe60000001870 */
[----:B------:R5:W-:Y:S10]  /*20e10*/  MUFU.EX2 R166, R60 ;  /* 0x0000003c00a67308 */ /* 0x000bf40000000800 */
[----:B------:R5:W-:Y:S01]  /*20e20*/  MUFU.EX2 R130, R64 ;  /* 0x0000004000827308 */ /* 0x000be20000000800 */
[----:B-1----:R-:W-:Y:S02]  /*20e30*/  FFMA.FTZ R56, R193, c[0x0][0x2d0], -R68 ;  /* 0x0000b400c1387a23 */ /* 0x002fe40000010844 */
[----:B------:R-:W-:Y:S07]  /*20e40*/  IMAD.MOV.U32 R193, RZ, RZ, R132 ;  /* 0x000000ffffc17224 */ /* 0x000fee00078e0084 */
[----:B------:R1:W-:Y:S01]  /*20e50*/  MUFU.EX2 R176, R56 ;  /* 0x0000003800b07308 */ /* 0x0003e20000000800 */
[--C-:B-----5:R-:W-:Y:S01]  /*20e60*/  FFMA.FTZ R60, R191, c[0x0][0x2d0], -R69.reuse ;  /* 0x0000b400bf3c7a23 */ /* 0x120fe20000010845 */
[----:B------:R-:W-:Y:S08]  /*20e70*/  MOV R191, R139 ;  /* 0x0000008b00bf7202 */ /* 0x000ff00000000f00 */
[----:B------:R5:W3:Y:S01]  /*20e80*/  MUFU.EX2 R173, R60 ;  /* 0x0000003c00ad7308 */ /* 0x000ae20000000800 */
[----:B------:R-:W-:Y:S09]  /*20e90*/  FFMA.FTZ R64, R89, c[0x0][0x2d0], -R70 ;  /* 0x0000b40059407a23 */ /* 0x000ff20000010846 */
[----:B------:R5:W-:Y:S01]  /*20ea0*/  MUFU.EX2 R129, R64 ;  /* 0x0000004000817308 */ /* 0x000be20000000800 */
[----:B-1----:R-:W-:Y:S09]  /*20eb0*/  FFMA.FTZ R56, R98, c[0x0][0x2d0], -R69 ;  /* 0x0000b40062387a23 */ /* 0x002ff20000010845 */
[----:B------:R1:W-:Y:S01]  /*20ec0*/  MUFU.EX2 R167, R56 ;  /* 0x0000003800a77308 */ /* 0x0003e20000000800 */
[--C-:B-----5:R-:W-:Y:S01]  /*20ed0*/  FFMA.FTZ R60, R196, c[0x0][0x2d0], -R47.reuse ;  /* 0x0000b400c43c7a23 */ /* 0x120fe2000001082f */
[----:B------:R-:W-:Y:S08]  /*20ee0*/  MOV R196, R140 ;  /* 0x0000008c00c47202 */ /* 0x000ff00000000f00 */
[----:B------:R5:W-:Y:S01]  /*20ef0*/  MUFU.EX2 R165, R60 ;  /* 0x0000003c00a57308 */ /* 0x000be20000000800 */
[----:B------:R-:W-:Y:S01]  /*20f00*/  FFMA.FTZ R64, R198, c[0x0][0x2d0], -R68 ;  /* 0x0000b400c6407a23 */ /* 0x000fe20000010844 */
[----:B------:R-:W-:Y:S02]  /*20f10*/  MOV R198, R159 ;  /* 0x0000009f00c67202 */ /* 0x000fe40000000f00 */
[----:B------:R-:W-:Y:S06]  /*20f20*/  MOV R159, R136 ;  /* 0x00000088009f7202 */ /* 0x000fec0000000f00 */
[----:B------:R5:W-:Y:S01]  /*20f30*/  MUFU.EX2 R127, R64 ;  /* 0x00000040007f7308 */ /* 0x000be20000000800 */
[----:B-1----:R-:W1:Y:S01]  /*20f40*/  LDSM.16.MT88.4 R56, [R215+0x1100] ;  /* 0x00110000d738783b */ /* 0x002e620000004200 */
[--C-:B-----5:R-:W-:Y:S08]  /*20f50*/  FFMA.FTZ R60, R87, c[0x0][0x2d0], -R70.reuse ;  /* 0x0000b400573c7a23 */ /* 0x120ff00000010846 */
[----:B------:R5:W1:Y:S01]  /*20f60*/  MUFU.EX2 R164, R60 ;  /* 0x0000003c00a47308 */ /* 0x000a620000000800 */
[----:B------:R-:W-:Y:S08]  /*20f70*/  LDSM.16.MT88.4 R64, [R214+0x1900] ;  /* 0x00190000d640783b */ /* 0x000ff00000004200 */
[----:B-----5:R-:W5:Y:S01]  /*20f80*/  LDSM.16.MT88.4 R60, [R213+0x1900] ;  /* 0x00190000d53c783b */ /* 0x020f620000004200 */
[-C--:B-1----:R-:W-:Y:S08]  /*20f90*/  HMMA.16816.F32 R36, R48, R56.reuse, R36 ;  /* 0x000000383024723c */ /* 0x082ff00000001824 */
[C---:B------:R-:W-:Y:S07]  /*20fa0*/  HMMA.16816.F32 R116, R52.reuse, R56, R116 ;  /* 0x000000383474723c */ /* 0x040fee0000001874 */
[----:B------:R-:W-:Y:S01]  /*20fb0*/  FFMA.FTZ R56, R92, c[0x0][0x2d0], -R70 ;  /* 0x0000b4005c387a23 */ /* 0x000fe20000010846 */
[-C--:B------:R-:W-:Y:S03]  /*20fc0*/  HMMA.16816.F32 R40, R52, R58.reuse, R40 ;  /* 0x0000003a3428723c */ /* 0x080fe60000001828 */
[----:B------:R1:W1:Y:S04]  /*20fd0*/  MUFU.EX2 R75, R56 ;  /* 0x00000038004b7308 */ /* 0x0002680000000800 */
[----:B------:R-:W-:Y:S01]  /*20fe0*/  FFMA.FTZ R52, R201, c[0x0][0x2d0], -R47 ;  /* 0x0000b400c9347a23 */ /* 0x000fe2000001082f */
[----:B------:R-:W-:Y:S04]  /*20ff0*/  HMMA.16816.F32 R120, R48, R58, R120 ;  /* 0x0000003a3078723c */ /* 0x000fe80000001878 */
[----:B---3--:R-:W-:Y:S01]  /*21000*/  F2FP.PACK_AB R54, R173, R166 ;  /* 0x000000a6ad36723e */ /* 0x008fe200000000ff */
[----:B------:R3:W-:Y:S01]  /*21010*/  MUFU.EX2 R128, R52 ;  /* 0x0000003400807308 */ /* 0x0007e20000000800 */
[----:B------:R-:W-:Y:S01]  /*21020*/  F2FP.PACK_AB R53, R130, R164 ;  /* 0x000000a48235723e */ /* 0x000fe200000000ff */
[----:B----4-:R-:W-:Y:S01]  /*21030*/  FFMA.FTZ R2, R2, R170, R171 ;  /* 0x000000aa02027223 */ /* 0x010fe200000100ab */
[----:B------:R-:W-:Y:S01]  /*21040*/  F2FP.PACK_AB R48, R181, R186 ;  /* 0x000000bab530723e */ /* 0x000fe200000000ff */
[----:B------:R-:W-:Y:S03]  /*21050*/  IMAD.MOV.U32 R201, RZ, RZ, R169 ;  /* 0x000000ffffc97224 */ /* 0x000fe600078e00a9 */
[----:B------:R-:W-:Y:S02]  /*21060*/  F2FP.PACK_AB R49, R179, R180 ;  /* 0x000000b4b331723e */ /* 0x000fe400000000ff */
[----:B------:R-:W-:Y:S02]  /*21070*/  F2FP.PACK_AB R50, R177, R178 ;  /* 0x000000b2b132723e */ /* 0x000fe400000000ff */
[----:B------:R-:W-:Y:S01]  /*21080*/  F2FP.PACK_AB R51, R176, R175 ;  /* 0x000000afb033723e */ /* 0x000fe200000000ff */
[----:B-1----:R-:W1:Y:S01]  /*21090*/  LDSM.16.MT88.4 R56, [R216+0x1900] ;  /* 0x00190000d838783b */ /* 0x002e620000004200 */
[----:B------:R-:W-:Y:S05]  /*210a0*/  F2FP.PACK_AB R55, R75, R129 ;  /* 0x000000814b37723e */ /* 0x000fea00000000ff */
[-C--:B-----5:R-:W-:Y:S03]  /*210b0*/  HMMA.16816.F32 R4, R48, R60.reuse, R4 ;  /* 0x0000003c3004723c */ /* 0x0a0fe60000001804 */
[--C-:B---3--:R-:W-:Y:S01]  /*210c0*/  FFMA.FTZ R52, R197, c[0x0][0x2d0], -R68.reuse ;  /* 0x0000b400c5347a23 */ /* 0x108fe20000010844 */
[----:B------:R-:W-:Y:S03]  /*210d0*/  MOV R197, R168 ;  /* 0x000000a800c57202 */ /* 0x000fe60000000f00 */
        /* <DEDUP_REMOVED lines=28> */
[----:B------:R3:W-:Y:S01]  /*212a0*/  MUFU.EX2 R89, R56 ;  /* 0x0000003800597308 */ /* 0x0007e20000000800 */
[----:B----4-:R-:W-:Y:S09]  /*212b0*/  FFMA.FTZ R64, R131, c[0x0][0x2d0], -R70 ;  /* 0x0000b40083407a23 */ /* 0x010ff20000010846 */
[----:B------:R4:W-:Y:S01]  /*212c0*/  MUFU.EX2 R72, R64 ;  /* 0x0000004000487308 */ /* 0x0009e20000000800 */
[----:B-1----:R-:W1:Y:S01]  /*212d0*/  LDSM.16.MT88.4 R60, [R215+0x1900] ;  /* 0x00190000d73c783b */ /* 0x002e620000004200 */
[----:B---3--:R-:W-:Y:S08]  /*212e0*/  FFMA.FTZ R56, R203, c[0x0][0x2d0], -R69 ;  /* 0x0000b400cb387a23 */ /* 0x008ff00000010845 */
[----:B------:R3:W5:Y:S01]  /*212f0*/  MUFU.EX2 R87, R56 ;  /* 0x0000003800577308 */ /* 0x0007620000000800 */
[----:B----4-:R-:W-:Y:S09]  /*21300*/  FFMA.FTZ R64, R210, c[0x0][0x2d0], -R68 ;  /* 0x0000b400d2407a23 */ /* 0x010ff20000010844 */
[----:B------:R4:W-:Y:S01]  /*21310*/  MUFU.EX2 R82, R64 ;  /* 0x0000004000527308 */ /* 0x0009e20000000800 */
[--C-:B---3--:R-:W-:Y:S01]  /*21320*/  FFMA.FTZ R56, R208, c[0x0][0x2d0], -R47.reuse ;  /* 0x0000b400d0387a23 */ /* 0x108fe2000001082f */
[-C--:B-1----:R-:W-:Y:S08]  /*21330*/  HMMA.16816.F32 R36, R48, R60.reuse, R36 ;  /* 0x0000003c3024723c */ /* 0x082ff00000001824 */
[----:B------:R1:W-:Y:S01]  /*21340*/  MUFU.EX2 R86, R56 ;  /* 0x0000003800567308 */ /* 0x0003e20000000800 */
[C---:B------:R-:W-:Y:S01]  /*21350*/  HMMA.16816.F32 R116, R52.reuse, R60, R116 ;  /* 0x0000003c3474723c */ /* 0x040fe20000001874 */
[----:B----4-:R-:W-:Y:S06]  /*21360*/  LDSM.16.MT88.4 R64, [R214+0x2100] ;  /* 0x00210000d640783b */ /* 0x010fec0000004200 */
[--C-:B------:R-:W-:Y:S01]  /*21370*/  FFMA.FTZ R60, R172, c[0x0][0x2d0], -R70.reuse ;  /* 0x0000b400ac3c7a23 */ /* 0x100fe20000010846 */
[-C--:B------:R-:W-:Y:S03]  /*21380*/  HMMA.16816.F32 R40, R52, R62.reuse, R40 ;  /* 0x0000003e3428723c */ /* 0x080fe60000001828 */
[----:B------:R3:W4:Y:S04]  /*21390*/  MUFU.EX2 R71, R60 ;  /* 0x0000003c00477308 */ /* 0x0007280000000800 */
[--C-:B------:R-:W-:Y:S01]  /*213a0*/  FFMA.FTZ R52, R232, c[0x0][0x2d0], -R47.reuse ;  /* 0x0000b400e8347a23 */ /* 0x100fe2000001082f */
[----:B------:R-:W-:Y:S04]  /*213b0*/  HMMA.16816.F32 R120, R48, R62, R120 ;  /* 0x0000003e3078723c */ /* 0x000fe80000001878 */
[----:B-1----:R-:W-:Y:S01]  /*213c0*/  FFMA.FTZ R56, R74, c[0x0][0x2d0], -R70 ;  /* 0x0000b4004a387a23 */ /* 0x002fe20000010846 */
[----:B------:R1:W-:Y:S01]  /*213d0*/  MUFU.EX2 R85, R52 ;  /* 0x0000003400557308 */ /* 0x0003e20000000800 */
[----:B-----5:R-:W-:Y:S02]  /*213e0*/  F2FP.PACK_AB R54, R87, R89 ;  /* 0x000000595736723e */ /* 0x020fe400000000ff */
[----:B------:R-:W-:Y:S04]  /*213f0*/  F2FP.PACK_AB R48, R128, R165 ;  /* 0x000000a58030723e */ /* 0x000fe800000000ff */
[----:B------:R-:W-:Y:S02]  /*21400*/  F2FP.PACK_AB R49, R127, R98 ;  /* 0x000000627f31723e */ /* 0x000fe400000000ff */
[----:B------:R-:W-:Y:S01]  /*21410*/  F2FP.PACK_AB R50, R99, R97 ;  /* 0x000000616332723e */ /* 0x000fe200000000ff */
[----:B------:R5:W2:Y:S01]  /*21420*/  MUFU.EX2 R74, R56 ;  /* 0x00000038004a7308 */ /* 0x000aa20000000800 */
[----:B------:R-:W-:Y:S01]  /*21430*/  F2FP.PACK_AB R51, R96, R95 ;  /* 0x0000005f6033723e */ /* 0x000fe200000000ff */
[----:B---3--:R-:W-:Y:S01]  /*21440*/  LDSM.16.MT88.4 R60, [R216+0x2100] ;  /* 0x00210000d83c783b */ /* 0x008fe20000004200 */
[----:B----4-:R-:W-:Y:S01]  /*21450*/  F2FP.PACK_AB R55, R71, R72 ;  /* 0x000000484737723e */ /* 0x010fe200000000ff */
[--C-:B-1----:R-:W-:Y:S06]  /*21460*/  FFMA.FTZ R52, R209, c[0x0][0x2d0], -R68.reuse ;  /* 0x0000b400d1347a23 */ /* 0x102fec0000010844 */
[----:B------:R1:W3:Y:S01]  /*21470*/  MUFU.EX2 R84, R52 ;  /* 0x0000003400547308 */ /* 0x0002e20000000800 */
[----:B-----5:R-:W4:Y:S01]  /*21480*/  LDSM.16.MT88.4 R56, [R213+0x2100] ;  /* 0x00210000d538783b */ /* 0x020f220000004200 */
[----:B--2---:R-:W-:Y:S02]  /*21490*/  F2FP.PACK_AB R53, R73, R74 ;  /* 0x0000004a4935723e */ /* 0x004fe400000000ff */
[----:B-1----:R-:W-:Y:S01]  /*214a0*/  F2FP.PACK_AB R52, R92, R88 ;  /* 0x000000585c34723e */ /* 0x002fe200000000ff */
[-C--:B----4-:R-:W-:Y:S08]  /*214b0*/  HMMA.16816.F32 R4, R48, R56.reuse, R4 ;  /* 0x000000383004723c */ /* 0x090ff00000001804 */
[C---:B------:R-:W-:Y:S07]  /*214c0*/  HMMA.16816.F32 R8, R52.reuse, R56, R8 ;  /* 0x000000383408723c */ /* 0x040fee0000001808 */
[--C-:B------:R-:W-:Y:S01]  /*214d0*/  FFMA.FTZ R56, R238, c[0x0][0x2d0], -R47.reuse ;  /* 0x0000b400ee387a23 */ /* 0x100fe2000001082f */
[-C--:B------:R-:W-:Y:S03]  /*214e0*/  HMMA.16816.F32 R12, R52, R58.reuse, R12 ;  /* 0x0000003a340c723c */ /* 0x080fe6000000180c */
[----:B------:R1:W-:Y:S01]  /*214f0*/  MUFU.EX2 R83, R56 ;  /* 0x0000003800537308 */ /* 0x0003e20000000800 */
[----:B------:R-:W-:Y:S04]  /*21500*/  FFMA.FTZ R47, R239, c[0x0][0x2d0], -R47 ;  /* 0x0000b400ef2f7a23 */ /* 0x000fe8000001082f */
[C---:B------:R-:W-:Y:S05]  /*21510*/  HMMA.16816.F32 R16, R48.reuse, R58, R16 ;  /* 0x0000003a3010723c */ /* 0x040fea0000001810 */
[----:B------:R2:W-:Y:S03]  /*21520*/  MUFU.EX2 R81, R47 ;  /* 0x0000002f00517308 */ /* 0x0005e60000000800 */
[-C--:B------:R-:W-:Y:S08]  /*21530*/  HMMA.16816.F32 R20, R48, R60.reuse, R20 ;  /* 0x0000003c3014723c */ /* 0x080ff00000001814 */
[C---:B------:R-:W-:Y:S01]  /*21540*/  HMMA.16816.F32 R24, R52.reuse, R60, R24 ;  /* 0x0000003c3418723c */ /* 0x040fe20000001818 */
[----:B-1----:R-:W1:Y:S07]  /*21550*/  LDSM.16.MT88.4 R56, [R215+0x2100] ;  /* 0x00210000d738783b */ /* 0x002e6e0000004200 */
[-C--:B------:R-:W-:Y:S04]  /*21560*/  HMMA.16816.F32 R28, R52, R62.reuse, R28 ;  /* 0x0000003e341c723c */ /* 0x080fe8000000181c */
[--C-:B--2---:R-:W-:Y:S02]  /*21570*/  FFMA.FTZ R47, R234, c[0x0][0x2d0], -R68.reuse ;  /* 0x0000b400ea2f7a23 */ /* 0x104fe40000010844 */
[----:B------:R-:W-:Y:S02]  /*21580*/  FFMA.FTZ R68, R237, c[0x0][0x2d0], -R68 ;  /* 0x0000b400ed447a23 */ /* 0x000fe40000010844 */
[C---:B------:R-:W-:Y:S01]  /*21590*/  HMMA.16816.F32 R32, R48.reuse, R62, R32 ;  /* 0x0000003e3020723c */ /* 0x040fe20000001820 */
[----:B------:R2:W-:Y:S07]  /*215a0*/  MUFU.EX2 R80, R47 ;  /* 0x0000002f00507308 */ /* 0x0005ee0000000800 */
[-C--:B------:R-:W-:Y:S03]  /*215b0*/  HMMA.16816.F32 R100, R48, R64.reuse, R100 ;  /* 0x000000403064723c */ /* 0x080fe60000001864 */
[----:B------:R-:W-:Y:S05]  /*215c0*/  MUFU.EX2 R77, R68 ;  /* 0x00000044004d7308 */ /* 0x000fea0000000800 */
[C---:B------:R-:W-:Y:S08]  /*215d0*/  HMMA.16816.F32 R104, R52.reuse, R64, R104 ;  /* 0x000000403468723c */ /* 0x040ff00000001868 */
[-C--:B------:R-:W-:Y:S04]  /*215e0*/  HMMA.16816.F32 R108, R52, R66.reuse, R108 ;  /* 0x00000042346c723c */ /* 0x080fe8000000186c */
[--C-:B--2---:R-:W-:Y:S04]  /*215f0*/  FFMA.FTZ R47, R211, c[0x0][0x2d0], -R69.reuse ;  /* 0x0000b400d32f7a23 */ /* 0x104fe80000010845 */
[C---:B------:R-:W-:Y:S01]  /*21600*/  HMMA.16816.F32 R112, R48.reuse, R66, R112 ;  /* 0x000000423070723c */ /* 0x040fe20000001870 */
[----:B------:R2:W-:Y:S07]  /*21610*/  MUFU.EX2 R76, R47 ;  /* 0x0000002f004c7308 */ /* 0x0005ee0000000800 */
[-C--:B-1----:R-:W-:Y:S08]  /*21620*/  HMMA.16816.F32 R36, R48, R56.reuse, R36 ;  /* 0x000000383024723c */ /* 0x082ff00000001824 */
[C---:B------:R-:W-:Y:S08]  /*21630*/  HMMA.16816.F32 R116, R52.reuse, R56, R116 ;  /* 0x000000383474723c */ /* 0x040ff00000001874 */
[-C--:B------:R-:W-:Y:S01]  /*21640*/  HMMA.16816.F32 R40, R52, R58.reuse, R40 ;  /* 0x0000003a3428723c */ /* 0x080fe20000001828 */
[----:B------:R-:W4:Y:S03]  /*21650*/  LDL.LU R54, [R1+0x24] ;  /* 0x0000240001367983 */ /* 0x000f260000300800 */
[----:B--2---:R-:W-:Y:S03]  /*21660*/  FFMA.FTZ R47, R233, c[0x0][0x2d0], -R69 ;  /* 0x0000b400e92f7a23 */ /* 0x004fe60000010845 */
[----:B------:R-:W-:Y:S01]  /*21670*/  FFMA.FTZ R53, R45, R194, R195 ;  /* 0x000000c22d357223 */ /* 0x000fe200000100c3 */
[----:B------:R1:W2:Y:S01]  /*21680*/  MUFU.EX2 R68, R47 ;  /* 0x0000002f00447308 */ /* 0x0002a20000000800 */
[----:B------:R-:W-:Y:S01]  /*21690*/  FFMA.FTZ R52, R44, R189, R188 ;  /* 0x000000bd2c347223 */ /* 0x000fe200000100bc */
[----:B------:R-:W-:Y:S04]  /*216a0*/  HMMA.16816.F32 R120, R48, R58, R120 ;  /* 0x0000003a3078723c */ /* 0x000fe80000001878 */
[----:B------:R-:W-:Y:S01]  /*216b0*/  IMAD.MOV.U32 R194, RZ, RZ, R135 ;  /* 0x000000ffffc27224 */ /* 0x000fe200078e0087 */
[----:B------:R-:W-:Y:S01]  /*216c0*/  F2FP.PACK_AB R44, R85, R86 ;  /* 0x00000056552c723e */ /* 0x000fe200000000ff */
[----:B------:R-:W-:Y:S01]  /*216d0*/  FADD.FTZ R52, R143, R52 ;  /* 0x000000348f347221 */ /* 0x000fe20000010000 */
[----:B---3--:R-:W-:Y:S01]  /*216e0*/  F2FP.PACK_AB R45, R82, R84 ;  /* 0x00000054522d723e */ /* 0x008fe200000000ff */
[----:B------:R-:W-:Y:S01]  /*216f0*/  FADD.FTZ R48, R142, R2 ;  /* 0x000000028e307221 */ /* 0x000fe20000010000 */
[----:B------:R-:W-:Y:S03]  /*21700*/  MOV R195, R134 ;  /* 0x0000008600c37202 */ /* 0x000fe60000000f00 */
[----:B------:R-:W-:Y:S01]  /*21710*/  IMAD.MOV.U32 R189, RZ, RZ, R141 ;  /* 0x000000ffffbd7224 */ /* 0x000fe200078e008d */
[----:B------:R-:W-:Y:S01]  /*21720*/  MOV R188, R137 ;  /* 0x0000008900bc7202 */ /* 0x000fe20000000f00 */
[----:B------:R-:W-:Y:S02]  /*21730*/  FADD.FTZ R53, R151, R53 ;  /* 0x0000003597357221 */ /* 0x000fe40000010000 */
[----:B------:R-:W-:Y:S01]  /*21740*/  FADD.FTZ R2, R149, R52 ;  /* 0x0000003495027221 */ /* 0x000fe20000010000 */
[----:B------:R-:W-:Y:S03]  /*21750*/  ISETP.GT.AND P0, PT, R230, R189, PT ;  /* 0x000000bde600720c */ /* 0x000fe60003f04270 */
[----:B------:R-:W-:Y:S02]  /*21760*/  FADD.FTZ R2, R197, R2 ;  /* 0x00000002c5027221 */ /* 0x000fe40000010000 */
[--C-:B-1----:R-:W-:Y:S01]  /*21770*/  FFMA.FTZ R47, R235, c[0x0][0x2d0], -R69.reuse ;  /* 0x0000b400eb2f7a23 */ /* 0x102fe20000010845 */
[----:B--2---:R-:W-:Y:S01]  /*21780*/  F2FP.PACK_AB R168, R68, R76 ;  /* 0x0000004c44a8723e */ /* 0x004fe200000000ff */
[----:B------:R-:W-:Y:S02]  /*21790*/  FFMA.FTZ R69, R236, c[0x0][0x2d0], -R69 ;  /* 0x0000b400ec457a23 */ /* 0x000fe40000010845 */
[----:B------:R1:W-:Y:S10]  /*217a0*/  MUFU.EX2 R63, R47 ;  /* 0x0000002f003f7308 */ /* 0x0003f40000000800 */
[----:B------:R-:W2:Y:S01]  /*217b0*/  MUFU.EX2 R69, R69 ;  /* 0x0000004500457308 */ /* 0x000ea20000000800 */
[--C-:B-1----:R-:W-:Y:S09]  /*217c0*/  FFMA.FTZ R47, R90, c[0x0][0x2d0], -R70.reuse ;  /* 0x0000b4005a2f7a23 */ /* 0x102ff20000010846 */
[----:B------:R1:W-:Y:S01]  /*217d0*/  MUFU.EX2 R61, R47 ;  /* 0x0000002f003d7308 */ /* 0x0003e20000000800 */
[----:B--2---:R-:W-:Y:S01]  /*217e0*/  F2FP.PACK_AB R170, R69, R63 ;  /* 0x0000003f45aa723e */ /* 0x004fe200000000ff */
[--C-:B-1----:R-:W-:Y:S08]  /*217f0*/  FFMA.FTZ R47, R91, c[0x0][0x2d0], -R70.reuse ;  /* 0x0000b4005b2f7a23 */ /* 0x102ff00000010846 */
[----:B------:R1:W2:Y:S02]  /*21800*/  MUFU.EX2 R62, R47 ;  /* 0x0000002f003e7308 */ /* 0x0002a40000000800 */
[--C-:B-1----:R-:W-:Y:S01]  /*21810*/  FFMA.FTZ R47, R94, c[0x0][0x2d0], -R70.reuse ;  /* 0x0000b4005e2f7a23 */ /* 0x102fe20000010846 */
[----:B--2---:R-:W-:Y:S01]  /*21820*/  F2FP.PACK_AB R169, R62, R61 ;  /* 0x0000003d3ea9723e */ /* 0x004fe200000000ff */
[----:B------:R-:W-:Y:S01]  /*21830*/  FFMA.FTZ R70, R46, c[0x0][0x2d0], -R70 ;  /* 0x0000b4002e467a23 */ /* 0x000fe20000010846 */
[----:B------:R-:W-:Y:S05]  /*21840*/  F2FP.PACK_AB R46, R81, R83 ;  /* 0x00000053512e723e */ /* 0x000fea00000000ff */
[----:B------:R1:W-:Y:S10]  /*21850*/  MUFU.EX2 R60, R47 ;  /* 0x0000002f003c7308 */ /* 0x0003f40000000800 */
[----:B------:R-:W2:Y:S01]  /*21860*/  MUFU.EX2 R70, R70 ;  /* 0x0000004600467308 */ /* 0x000ea20000000800 */
[----:B-1----:R-:W-:Y:S07]  /*21870*/  F2FP.PACK_AB R47, R77, R80 ;  /* 0x000000504d2f723e */ /* 0x002fee00000000ff */
[-C--:B------:R-:W-:Y:S01]  /*21880*/  HMMA.16816.F32 R132, R44, R144.reuse, R4 ;  /* 0x000000902c84723c */ /* 0x080fe20000001804 */
[----:B------:R-:W1:Y:S04]  /*21890*/  LDSM.16.MT88.4 R4, [R214+0x2900] ;  /* 0x00290000d604783b */ /* 0x000e680000004200 */
[----:B--2---:R-:W-:Y:S07]  /*218a0*/  F2FP.PACK_AB R171, R70, R60 ;  /* 0x0000003c46ab723e */ /* 0x004fee00000000ff */
[C---:B------:R-:W-:Y:S07]  /*218b0*/  HMMA.16816.F32 R136, R168.reuse, R144, R8 ;  /* 0x00000090a888723c */ /* 0x040fee0000001808 */
[----:B------:R-:W-:Y:S01]  /*218c0*/  FADD.FTZ R8, R150, R53 ;  /* 0x0000003596087221 */ /* 0x000fe20000010000 */
[-C--:B------:R-:W-:Y:S04]  /*218d0*/  HMMA.16816.F32 R140, R168, R146.reuse, R12 ;  /* 0x00000092a88c723c */ /* 0x080fe8000000180c */
[----:B------:R-:W-:Y:S02]  /*218e0*/  FADD.FTZ R9, R148, R48 ;  /* 0x0000003094097221 */ /* 0x000fe40000010000 */
[----:B------:R-:W-:Y:S02]  /*218f0*/  FADD.FTZ R8, R198, R8 ;  /* 0x00000008c6087221 */ /* 0x000fe40000010000 */
[C---:B------:R-:W-:Y:S04]  /*21900*/  HMMA.16816.F32 R144, R44.reuse, R146, R16 ;  /* 0x000000922c90723c */ /* 0x040fe80000001810 */
[----:B------:R-:W-:Y:S04]  /*21910*/  FADD.FTZ R10, R154, R8 ;  /* 0x000000089a0a7221 */ /* 0x000fe80000010000 */
[-C--:B------:R-:W-:Y:S04]  /*21920*/  HMMA.16816.F32 R148, R44, R160.reuse, R20 ;  /* 0x000000a02c94723c */ /* 0x080fe80000001814 */
[----:B----4-:R-:W-:Y:S02]  /*21930*/  FFMA.FTZ R12, R0, R54, R79 ;  /* 0x00000036000c7223 */ /* 0x010fe4000001004f */
        /* <DEDUP_REMOVED lines=20> */
[----:B------:R-:W2:Y:S01]  /*21a80*/  LDSM.16.MT88.4 R8, [R215+0x2900] ;  /* 0x00290000d708783b */ /* 0x000ea20000004200 */
        /* <DEDUP_REMOVED lines=85> */
.L_x_1196:
        /* <DEDUP_REMOVED lines=121> */
.L_x_1102:
        /* <DEDUP_REMOVED lines=124> */
.L_x_1215:
        /* <DEDUP_REMOVED lines=183> */
.L_x_1214:
        /* <DEDUP_REMOVED lines=19> */
.L_x_1216:
        /* <DEDUP_REMOVED lines=40> */
.L_x_1218:
[----:B------:R-:W-:Y:S05]  /*23e50*/  BSYNC B0 ;  /* 0x0000000000007941 */ /* 0x000fea0003800000 */
.L_x_1217:
        /* <DEDUP_REMOVED lines=103> */
.L_x_1219:
        /* <DEDUP_REMOVED lines=11> */
.L_x_1486:


//--------------------- .text._ZN7cutlass13device_kernelIN5flash19enable_sm80_to_sm89INS1_16FlashAttnFwdSm80INS1_25CollectiveMainloopFwdSm80ILi4ELi1ELb0EN4cute5tupleIJNS5_1CILi128EEENS7_ILi112EEENS7_ILi64EEEEEELi64ENS_6half_tEfNS_4arch4Sm80ELb1ELb0ELb0ELb0ELb0ELb0ELb1ELb0EEENS1_21CollectiveEpilogueFwdINS6_IJS8_SA_S9_EEENS6_IJNS7_ILi1EEESI_SI_EEESC_SE_Li128ELb0ELb1ELb0ELb0EEENS1_30DynamicPersistentTileSchedulerILi128ELi128ELb0ELb1ELb0EEEEEEEEEvNT_6ParamsE --------------------------
	.section	.text._ZN7cutlass13device_kernelIN5flash19enable_sm80_to_sm89INS1_16FlashAttnFwdSm80INS1_25CollectiveMainloopFwdSm80ILi4ELi1ELb0EN4cute5tupleIJNS5_1CILi128EEENS7_ILi112EEENS7_ILi64EEEEEELi64ENS_6half_tEfNS_4arch4Sm80ELb1ELb0ELb0ELb0ELb0ELb0ELb1ELb0EEENS1_21CollectiveEpilogueFwdINS6_IJS8_SA_S9_EEENS6_IJNS7_ILi1EEESI_SI_EEESC_SE_Li128ELb0ELb1ELb0ELb0EEENS1_30DynamicPersistentTileSchedulerILi128ELi128ELb0ELb1ELb0EEEEEEEEEvNT_6ParamsE,"ax",@progbits
	.sectioninfo	@"SHI_REGISTERS=255"
	.align	128
.text._ZN7cutlass13device_kernelIN5flash19enable_sm80_to_sm89INS1_16FlashAttnFwdSm80INS1_25CollectiveMainloopFwdSm80ILi4ELi1ELb0EN4cute5tupleIJNS5_1CILi128EEENS7_ILi112EEENS7_ILi64EEEEEELi64ENS_6half_tEfNS_4arch4Sm80ELb1ELb0ELb0ELb0ELb0ELb0ELb1ELb0EEENS1_21CollectiveEpilogueFwdINS6_IJS8_SA_S9_EEENS6_IJNS7_ILi1EEESI_SI_EEESC_SE_Li128ELb0ELb1ELb0ELb0EEENS1_30DynamicPersistentTileSchedulerILi128ELi128ELb0ELb1ELb0EEEEEEEEEvNT_6ParamsE:
        .type           _ZN7cutlass13device_kernelIN5flash19enable_sm80_to_sm89INS1_16FlashAttnFwdSm80INS1_25CollectiveMainloopFwdSm80ILi4ELi1ELb0EN4cute5tupleIJNS5_1CILi128EEENS7_ILi112EEENS7_ILi64EEEEEELi64ENS_6half_tEfNS_4arch4Sm80ELb1ELb0ELb0ELb0ELb0ELb0ELb1ELb0EEENS1_21CollectiveEpilogueFwdINS6_IJS8_SA_S9_EEENS6_IJNS7_ILi1EEESI_SI_EEESC_SE_Li128ELb0ELb1ELb0ELb0EEENS1_30DynamicPersistentTileSchedulerILi128ELi128ELb0ELb1ELb0EEEEEEEEEvNT_6ParamsE,@function
        .size           _ZN7cutlass13device_kernelIN5flash19enable_sm80_to_sm89INS1_16FlashAttnFwdSm80INS1_25CollectiveMainloopFwdSm80ILi4ELi1ELb0EN4cute5tupleIJNS5_1CILi128EEENS7_ILi112EEENS7_ILi64EEEEEELi64ENS_6half_tEfNS_4arch4Sm80ELb1ELb0ELb0ELb0ELb0ELb0ELb1ELb0EEENS1_21CollectiveEpilogueFwdINS6_IJS8_SA_S9_EEENS6_IJNS7_ILi1EEESI_SI_EEESC_SE_Li128ELb0ELb1ELb0ELb0EEENS1_30DynamicPersistentTileSchedulerILi128ELi128ELb0ELb1ELb0EEEEEEEEEvNT_6ParamsE,(.L_x_1487 - _ZN7cutlass13device_kernelIN5flash19enable_sm80_to_sm89INS1_16FlashAttnFwdSm80INS1_25CollectiveMainloopFwdSm80ILi4ELi1ELb0EN4cute5tupleIJNS5_1CILi128EEENS7_ILi112EEENS7_ILi64EEEEEELi64ENS_6half_tEfNS_4arch4Sm80ELb1ELb0ELb0ELb0ELb0ELb0ELb1ELb0EEENS1_21CollectiveEpilogueFwdINS6_IJS8_SA_S9_EEENS6_IJNS7_ILi1EEESI_SI_EEESC_SE_Li128ELb0ELb1ELb0ELb0EEENS1_30DynamicPersistentTileSchedulerILi128ELi128ELb0ELb1ELb0EEEEEEEEEvNT_6ParamsE)
        .other          _ZN7cutlass13device_kernelIN5flash19enable_sm80_to_sm89INS1_16FlashAttnFwdSm80INS1_25CollectiveMainloopFwdSm80ILi4ELi1ELb0EN4cute5tupleIJNS5_1CILi128EEENS7_ILi112EEENS7_ILi64EEEEEELi64ENS_6half_tEfNS_4arch4Sm80ELb1ELb0ELb0ELb0ELb0ELb0ELb1ELb0EEENS1_21CollectiveEpilogueFwdINS6_IJS8_SA_S9_EEENS6_IJNS7_ILi1EEESI_SI_EEESC_SE_Li128ELb0ELb1ELb0ELb0EEENS1_30DynamicPersistentTileSchedulerILi128ELi128ELb0ELb1ELb0EEEEEEEEEvNT_6ParamsE,@"STO_CUDA_ENTRY STV_DEFAULT"
_ZN7cutlass13device_kernelIN5flash19enable_sm80_to_sm89INS1_16FlashAttnFwdSm80INS1_25CollectiveMainloopFwdSm80ILi4ELi1ELb0EN4cute5tupleIJNS5_1CILi128EEENS7_ILi112EEENS7_ILi64EEEEEELi64ENS_6half_tEfNS_4arch4Sm80ELb1ELb0ELb0ELb0ELb0ELb0ELb1ELb0EEENS1_21CollectiveEpilogueFwdINS6_IJS8_SA_S9_EEENS6_IJNS7_ILi1EEESI_SI_EEESC_SE_Li128ELb0ELb1ELb0ELb0EEENS1_30DynamicPersistentTileSchedulerILi128ELi128ELb0ELb1ELb0EEEEEEEEEvNT_6ParamsE:
        /* <DEDUP_REMOVED lines=86> */
[--C-:B------:R-:W-:Y:S01]  /*0560*/  IMAD R4, R6, 0x2, R235.reuse ;  /* 0x0000000206047824 */ /* 0x100fe200078e02eb */
        /* <DEDUP_REMOVED lines=22> */
[C---:B------:R-:W-:Y:S02]  /*06d0*/  LOP3.LUT P5, RZ, R9.reuse, 0x4, RZ, 0xc0, !PT ;  /* 0x0000000409ff7812 */ /* 0x040fe400078ac0ff */
        /* <DEDUP_REMOVED lines=18> */
[----:B--2---:R-:W-:Y:S01]  /*0800*/  IADD3 R6, R4, 0x40, RZ ;  /* 0x0000004004067810 */ /* 0x004fe20007ffe0ff */
[----:B------:R-:W-:Y:S01]  /*0810*/  IMAD.IADD R233, R232, 0x1, R229 ;  /* 0x00000001e8e97824 */ /* 0x000fe200078e02e5 */
[----:B------:R-:W-:Y:S01]  /*0820*/  @P2 IADD3 R6, R4, -0x40, RZ ;  /* 0xffffffc004062810 */ /* 0x000fe20007ffe0ff */
[----:B------:R-:W-:Y:S01]  /*0830*/  IMAD.IADD R237, R232, 0x1, R236 ;  /* 0x00000001e8ed7824 */ /* 0x000fe200078e02ec */
[C---:B------:R-:W-:Y:S01]  /*0840*/  IADD3 R243, R239.reuse, 0x1800, RZ ;  /* 0x00001800eff37810 */ /* 0x040fe20007ffe0ff */
[----:B---3--:R-:W-:Y:S01]  /*0850*/  IMAD.IADD R2, R4, 0x1, R3 ;  /* 0x0000000104027824 */ /* 0x008fe200078e0203 */
[C---:B------:R-:W-:Y:S01]  /*0860*/  IADD3 R242, R239.reuse, 0x2000, RZ ;  /* 0x00002000eff27810 */ /* 0x040fe20007ffe0ff */
[----:B------:R-:W-:Y:S01]  /*0870*/  IMAD.IADD R232, R232, 0x1, R230 ;  /* 0x00000001e8e87824 */ /* 0x000fe200078e02e6 */
[----:B------:R-:W-:Y:S01]  /*0880*/  IADD3 R241, R239, 0x2800, RZ ;  /* 0x00002800eff17810 */ /* 0x000fe20007ffe0ff */
        /* <DEDUP_REMOVED lines=14> */
.L_x_1281:
        /* <DEDUP_REMOVED lines=19> */
.L_x_1221:
[----:B------:R-:W-:-:S04]  /*0aa0*/  MOV R0, c[0x0][0x554] ;  /* 0x0001550000007a02 */ /* 0x000fc80000000f00 */
[----:B------:R-:W-:Y:S02]  /*0ab0*/  ISETP.NE.AND P0, PT, R0, 0x1, PT ;  /* 0x000000010000780c */ /* 0x000fe40003f05270 */
[----:B------:R-:W-:-:S11]  /*0ac0*/  MOV R0, R2 ;  /* 0x0000000200007202 */ /* 0x000fd60000000f00 */
[----:B------:R-:W-:-:S05]  /*0ad0*/  @P0 IMAD.HI.U32 R4, R2, c[0x0][0x558], RZ ;  /* 0x0001560002040a27 */ /* 0x000fca00078e00ff */
[----:B------:R-:W-:-:S05]  /*0ae0*/  @P0 SHF.R.U32.HI R0, RZ, c[0x0][0x55c], R4 ;  /* 0x00015700ff000a19 */ /* 0x000fca0000011604 */
[----:B------:R-:W-:Y:S02]  /*0af0*/  IMAD R4, R0, c[0x0][0x554], RZ ;  /* 0x0001550000047a24 */ /* 0x000fe400078e02ff */
.L_x_1222:
[----:B------:R-:W-:Y:S05]  /*0b00*/  BSYNC B0 ;  /* 0x0000000000007941 */ /* 0x000fea0003800000 */
.L_x_1220:
        /* <DEDUP_REMOVED lines=56> */
[----:B------:R1:W-:Y:S01]  /*0e90*/  STL [R1+0x4], R31 ;  /* 0x0000041f01007387 */ /* 0x0003e20000100800 */
        /* <DEDUP_REMOVED lines=109> */
.L_x_1282:
[----:B------:R-:W-:Y:S05]  /*1570*/  BRA.DIV ~URZ, `(.L_x_1225) ;  /* 0x000122027f007947 */ /* 0x000fea000b800000 */
[----:B-1----:R1:W4:Y:S02]  /*1580*/  SHFL.IDX PT, R4, R3, RZ, 0x181f ;  /* 0x00181fff03047589 */ /* 0x00232400000e0000 */
.L_x_1283:
        /* <DEDUP_REMOVED lines=12> */
.L_x_1227:
[----:B------:R-:W-:Y:S05]  /*1650*/  BSYNC B0 ;  /* 0x0000000000007941 */ /* 0x000fea0003800000 */
.L_x_1226:
[----:B------:R-:W-:Y:S05]  /*1660*/  BRA.DIV ~URZ, `(.L_x_1228) ;  /* 0x000121827f007947 */ /* 0x000fea000b800000 */
[----:B------:R1:W2:Y:S04]  /*1670*/  SHFL.IDX PT, R6, R2, 0x1, 0x181f ;  /* 0x00381f0002067f89 */ /* 0x0002a800000e0000 */
[----:B---34-:R1:W3:Y:S02]  /*1680*/  SHFL.IDX PT, R4, R3, 0x1, 0x181f ;  /* 0x00381f0003047f89 */ /* 0x0182e400000e0000 */
.L_x_1284:
        /* <DEDUP_REMOVED lines=11> */
.L_x_1230:
[----:B------:R-:W-:Y:S05]  /*1740*/  BSYNC B0 ;  /* 0x0000000000007941 */ /* 0x000fea0003800000 */
.L_x_1229:
[----:B------:R-:W-:Y:S05]  /*1750*/  BRA.DIV ~URZ, `(.L_x_1231) ;  /* 0x000121627f007947 */ /* 0x000fea000b800000 */
[----:B--2---:R2:W4:Y:S02]  /*1760*/  SHFL.IDX PT, R6, R2, 0x2, 0x181f ;  /* 0x00581f0002067f89 */ /* 0x00452400000e0000 */
.L_x_1285:
[----:B------:R-:W-:Y:S05]  /*1770*/  BRA.DIV ~URZ, `(.L_x_1232) ;  /* 0x000121b27f007947 */ /* 0x000fea000b800000 */
[----:B---3--:R3:W1:Y:S02]  /*1780*/  SHFL.IDX PT, R4, R3, 0x2, 0x181f ;  /* 0x00581f0003047f89 */ /* 0x00866400000e0000 */
.L_x_1286:
        /* <DEDUP_REMOVED lines=11> */
.L_x_1234:
[----:B------:R-:W-:Y:S05]  /*1840*/  BSYNC B0 ;  /* 0x0000000000007941 */ /* 0x000fea0003800000 */
.L_x_1233:
[----:B------:R-:W-:Y:S05]  /*1850*/  BRA.DIV ~URZ, `(.L_x_1235) ;  /* 0x000121427f007947 */ /* 0x000fea000b800000 */
[----:B----4-:R4:W2:Y:S04]  /*1860*/  SHFL.IDX PT, R6, R2, 0x3, 0x181f ;  /* 0x00781f0002067f89 */ /* 0x0108a800000e0000 */
[----:B-1----:R4:W1:Y:S02]  /*1870*/  SHFL.IDX PT, R4, R3, 0x3, 0x181f ;  /* 0x00781f0003047f89 */ /* 0x00286400000e0000 */
.L_x_1287:
        /* <DEDUP_REMOVED lines=11> */
.L_x_1237:
[----:B------:R-:W-:Y:S05]  /*1930*/  BSYNC B0 ;  /* 0x0000000000007941 */ /* 0x000fea0003800000 */
.L_x_1236:
[----:B------:R-:W-:Y:S05]  /*1940*/  BRA.DIV ~URZ, `(.L_x_1238) ;  /* 0x000121227f007947 */ /* 0x000fea000b800000 */
[----:B--2---:R2:W3:Y:S02]  /*1950*/  SHFL.IDX PT, R6, R2, 0x4, 0x181f ;  /* 0x00981f0002067f89 */ /* 0x0044e400000e0000 */
.L_x_1288:
[----:B------:R-:W-:Y:S05]  /*1960*/  BRA.DIV ~URZ, `(.L_x_1239) ;  /* 0x000121727f007947 */ /* 0x000fea000b800000 */
[----:B-1----:R1:W2:Y:S02]  /*1970*/  SHFL.IDX PT, R4, R3, 0x4, 0x181f ;  /* 0x00981f0003047f89 */ /* 0x0022a400000e0000 */
.L_x_1289:
        /* <DEDUP_REMOVED lines=11> */
.L_x_1241:
[----:B------:R-:W-:Y:S05]  /*1a30*/  BSYNC B0 ;  /* 0x0000000000007941 */ /* 0x000fea0003800000 */
.L_x_1240:
[----:B------:R-:W-:Y:S05]  /*1a40*/  BRA.DIV ~URZ, `(.L_x_1242) ;  /* 0x000121027f007947 */ /* 0x000fea000b800000 */
[----:B---3--:R3:W1:Y:S04]  /*1a50*/  SHFL.IDX PT, R6, R2, 0x5, 0x181f ;  /* 0x00b81f0002067f89 */ /* 0x00866800000e0000 */
[----:B--2---:R3:W2:Y:S02]  /*1a60*/  SHFL.IDX PT, R4, R3, 0x5, 0x181f ;  /* 0x00b81f0003047f89 */ /* 0x0046a400000e0000 */
.L_x_1290:
        /* <DEDUP_REMOVED lines=11> */
.L_x_1244:
[----:B------:R-:W-:Y:S05]  /*1b20*/  BSYNC B0 ;  /* 0x0000000000007941 */ /* 0x000fea0003800000 */
.L_x_1243:
[----:B------:R-:W-:Y:S05]  /*1b30*/  BRA.DIV ~URZ, `(.L_x_1245) ;  /* 0x000120e27f007947 */ /* 0x000fea000b800000 */
[----:B-1----:R1:W3:Y:S02]  /*1b40*/  SHFL.IDX PT, R6, R2, 0x6, 0x181f ;  /* 0x00d81f0002067f89 */ /* 0x0022e400000e0000 */
.L_x_1291:
[----:B------:R-:W-:Y:S05]  /*1b50*/  BRA.DIV ~URZ, `(.L_x_1246) ;  /* 0x000121327f007947 */ /* 0x000fea000b800000 */
[----:B--2---:R2:W1:Y:S02]  /*1b60*/  SHFL.IDX PT, R4, R3, 0x6, 0x181f ;  /* 0x00d81f0003047f89 */ /* 0x00446400000e0000 */
.L_x_1292:
        /* <DEDUP_REMOVED lines=11> */
.L_x_1248:
[----:B------:R-:W-:Y:S05]  /*1c20*/  BSYNC B0 ;  /* 0x0000000000007941 */ /* 0x000fea0003800000 */
.L_x_1247:
[----:B------:R-:W-:Y:S05]  /*1c30*/  BRA.DIV ~URZ, `(.L_x_1249) ;  /* 0x000120c27f007947 */ /* 0x000fea000b800000 */
[----:B-1----:R1:W2:Y:S04]  /*1c40*/  SHFL.IDX PT, R4, R2, 0x7, 0x181f ;  /* 0x00f81f0002047f89 */ /* 0x0022a800000e0000 */
[----:B--234-:R-:W2:Y:S02]  /*1c50*/  SHFL.IDX PT, R3, R3, 0x7, 0x181f ;  /* 0x00f81f0003037f89 */ /* 0x01cea400000e0000 */
.L_x_1293:
[----:B------:R-:W3:Y:S04]  /*1c60*/  LDL.64 R136, [R1+0x28] ;  /* 0x0000280001887983 */ /* 0x000ee80000100a00 */
[----:B------:R-:W4:Y:S01]  /*1c70*/  LDL R225, [R1+0x4] ;  /* 0x0000040001e17983 */ /* 0x000f220000100800 */
        /* <DEDUP_REMOVED lines=17> */
[----:B------:R-:W-:Y:S01]  /*1d90*/  IMAD.MOV.U32 R204, RZ, RZ, -0x70 ;  /* 0xffffff90ffcc7424 */ /* 0x000fe200078e00ff */
[----:B------:R-:W-:Y:S01]  /*1da0*/  SHF.R.S32.HI R21, RZ, 0x1f, R20 ;  /* 0x0000001fff157819 */ /* 0x000fe20000011414 */
[----:B-1----:R-:W-:Y:S01]  /*1db0*/  IMAD.WIDE.U32 R2, R20, c[0x0][0x1e0], RZ ;  /* 0x0000780014027a25 */ /* 0x002fe200078e00ff */
[----:B------:R-:W-:-:S03]  /*1dc0*/  ULDC.64 UR4, c[0x0][0x208] ;  /* 0x0000820000047ab9 */ /* 0x000fc60000000a00 */
[----:B------:R-:W-:Y:S02]  /*1dd0*/  IMAD R204, R225, R204, 0x70 ;  /* 0x00000070e1cc7424 */ /* 0x000fe400078e02cc */
[----:B------:R-:W-:Y:S01]  /*1de0*/  IMAD R0, R21, c[0x0][0x1e0], RZ ;  /* 0x0000780015007a24 */ /* 0x000fe200078e02ff */
[----:B------:R-:W-:-:S04]  /*1df0*/  SHF.R.S32.HI R8, RZ, 0x1f, R9 ;  /* 0x0000001fff087819 */ /* 0x000fc80000011409 */
[----:B------:R-:W-:-:S04]  /*1e00*/  LEA.HI R8, R8, R9, RZ, 0x3 ;  /* 0x0000000908087211 */ /* 0x000fc800078f18ff */
[----:B------:R-:W-:-:S04]  /*1e10*/  SHF.R.S32.HI R8, RZ, 0x3, R8 ;  /* 0x00000003ff087819 */ /* 0x000fc80000011408 */
[----:B------:R-:W-:Y:S01]  /*1e20*/  IADD3 R22, R204, c[0x0][0x1d0], -R8 ;  /* 0x00007400cc167a10 */ /* 0x000fe20007ffe808 */
[----:B------:R-:W-:-:S03]  /*1e30*/  IMAD R0, R20, c[0x0][0x1e4], R0 ;  /* 0x0000790014007a24 */ /* 0x000fc600078e0200 */
[C---:B------:R-:W-:Y:S02]  /*1e40*/  ISETP.GE.AND P3, PT, R22.reuse, 0x1, PT ;  /* 0x000000011600780c */ /* 0x040fe40003f66270 */
[----:B------:R-:W-:Y:S01]  /*1e50*/  ISETP.GE.AND P2, PT, R22, 0x11, PT ;  /* 0x000000111600780c */ /* 0x000fe20003f46270 */
[----:B------:R-:W-:Y:S02]  /*1e60*/  IMAD.IADD R0, R3, 0x1, R0 ;  /* 0x0000000103007824 */ /* 0x000fe400078e0200 */
[----:B------:R-:W-:Y:S02]  /*1e70*/  IMAD.MOV.U32 R205, RZ, RZ, c[0x0][0x1e0] ;  /* 0x00007800ffcd7624 */ /* 0x000fe400078e00ff */
[----:B------:R-:W-:Y:S01]  /*1e80*/  IMAD R0, R0, 0x70, RZ ;  /* 0x0000007000007824 */ /* 0x000fe200078e02ff */
[----:B------:R-:W-:Y:S01]  /*1e90*/  ISETP.GE.AND P0, PT, R22, 0x21, PT ;  /* 0x000000211600780c */ /* 0x000fe20003f06270 */
[----:B------:R-:W-:Y:S02]  /*1ea0*/  IMAD.MOV.U32 R224, RZ, RZ, c[0x0][0x1e4] ;  /* 0x00007900ffe07624 */ /* 0x000fe400078e00ff */
[----:B------:R-:W-:-:S04]  /*1eb0*/  IMAD.WIDE.U32 R10, R205, 0x20, RZ ;  /* 0x00000020cd0a7825 */ /* 0x000fc800078e00ff */
[----:B------:R-:W-:Y:S01]  /*1ec0*/  IMAD.SHL.U32 R8, R224, 0x20, RZ ;  /* 0x00000020e0087824 */ /* 0x000fe200078e00ff */
[----:B------:R-:W-:Y:S02]  /*1ed0*/  USHF.L.U32 UR7, UR4, 0x5, URZ ;  /* 0x0000000504077899 */ /* 0x000fe4000800063f */
[----:B------:R-:W-:Y:S02]  /*1ee0*/  UMOV UR6, 0x5 ;  /* 0x0000000500067882 */ /* 0x000fe40000000000 */
[----:B------:R-:W-:Y:S01]  /*1ef0*/  USHF.L.U64.HI UR5, UR4, UR6, UR5 ;  /* 0x0000000604057299 */ /* 0x000fe20008010205 */
[----:B------:R-:W-:Y:S01]  /*1f00*/  BAR.SYNC.DEFER_BLOCKING 0x0 ;  /* 0x0000000000007b1d */ /* 0x000fe20000010000 */
[----:B--2---:R-:W-:Y:S02]  /*1f10*/  IMAD.MOV.U32 R207, RZ, RZ, R5 ;  /* 0x000000ffffcf7224 */ /* 0x004fe400078e0005 */
[----:B---3--:R-:W-:-:S04]  /*1f20*/  IMAD.MOV.U32 R206, RZ, RZ, R6 ;  /* 0x000000ffffce7224 */ /* 0x008fc800078e0006 */
[----:B------:R-:W-:-:S04]  /*1f30*/  IMAD.WIDE.U32 R2, R2, 0x70, R206 ;  /* 0x0000007002027825 */ /* 0x000fc800078e00ce */
[----:B------:R-:W-:Y:S01]  /*1f40*/  IMAD.IADD R3, R3, 0x1, R0 ;  /* 0x0000000103037824 */ /* 0x000fe200078e0200 */
[C---:B------:R-:W-:Y:S02]  /*1f50*/  @P3 LEA R6, P5, R2.reuse, c[0x0][0x1c8], 0x1 ;  /* 0x0000720002063a11 */ /* 0x040fe400078a08ff */
[C---:B------:R-:W-:Y:S02]  /*1f60*/  @P2 LEA R0, P1, R205.reuse, R2, 0x4 ;  /* 0x00000002cd002211 */ /* 0x040fe400078220ff */
[----:B------:R-:W-:Y:S02]  /*1f70*/  @P3 LEA.HI.X R7, R2, c[0x0][0x1cc], R3, 0x1, P5 ;  /* 0x0000730002073a11 */ /* 0x000fe400028f0c03 */
[C---:B------:R-:W-:Y:S02]  /*1f80*/  @P2 LEA R4, P5, R0.reuse, c[0x0][0x1c8], 0x1 ;  /* 0x0000720000042a11 */ /* 0x040fe400078a08ff */
        /* <DEDUP_REMOVED lines=14> */
[----:B------:R-:W-:-:S03]  /*2070*/  ISETP.GE.AND P2, PT, R22, 0x51, PT ;  /* 0x000000511600780c */ /* 0x000fc60003f46270 */
[----:B------:R3:W-:Y:S01]  /*2080*/  @P0 LDGSTS.E.BYPASS.LTC128B.128 [R246+0x4900], [R8.64], !P6 ;  /* 0x0490000008f60fae */ /* 0x0007e2000f101d48 */
[----:B------:R-:W-:Y:S01]  /*2090*/  ISETP.GE.AND P1, PT, R22, 0x61, PT ;  /* 0x000000611600780c */ /* 0x000fe20003f26270 */
[----:B--2---:R-:W-:-:S04]  /*20a0*/  @P5 IMAD.WIDE.U32 R4, R205, 0x30, R2 ;  /* 0x00000030cd045825 */ /* 0x004fc800078e0002 */
[----:B------:R-:W-:Y:S01]  /*20b0*/  @P5 IMAD.IADD R0, R5, 0x1, R0 ;  /* 0x0000000105005824 */ /* 0x000fe200078e0200 */
[----:B------:R-:W-:-:S03]  /*20c0*/  @P5 LEA R10, P0, R4, c[0x0][0x1c8], 0x1 ;  /* 0x00007200040a5a11 */ /* 0x000fc600078008ff */
[----:B------:R-:W-:Y:S01]  /*20d0*/  @P2 IMAD.MOV.U32 R5, RZ, RZ, R3 ;  /* 0x000000ffff052224 */ /* 0x000fe200078e0003 */
[----:B------:R-:W-:Y:S02]  /*20e0*/  @P5 LEA.HI.X R11, R4, c[0x0][0x1cc], R0, 0x1, P0 ;  /* 0x00007300040b5a11 */ /* 0x000fe400000f0c00 */
[C---:B------:R-:W-:Y:S01]  /*20f0*/  @P3 LEA R0, P0, R205.reuse, R2, 0x6 ;  /* 0x00000002cd003211 */ /* 0x040fe200078030ff */
[----:B------:R-:W-:Y:S02]  /*2100*/  @P2 IMAD.MOV.U32 R4, RZ, RZ, R2 ;  /* 0x000000ffff042224 */ /* 0x000fe400078e0002 */
[----:B-1----:R-:W-:Y:S01]  /*2110*/  @P2 IMAD R7, R224, 0x50, RZ ;  /* 0x00000050e0072824 */ /* 0x002fe200078e02ff */
[C---:B------:R-:W-:Y:S01]  /*2120*/  @P3 LEA.HI.X R6, R205.reuse, R3, R224, 0x6, P0 ;  /* 0x00000003cd063211 */ /* 0x040fe200000f34e0 */
[----:B------:R-:W-:Y:S01]  /*2130*/  @P2 IMAD.WIDE.U32 R4, R205, 0x50, R4 ;  /* 0x00000050cd042825 */ /* 0x000fe200078e0004 */
[C---:B---3--:R-:W-:Y:S01]  /*2140*/  @P3 LEA R8, P0, R0.reuse, c[0x0][0x1c8], 0x1 ;  /* 0x0000720000083a11 */ /* 0x048fe200078008ff */
[----:B------:R1:W-:Y:S03]  /*2150*/  @P5 LDGSTS.E.BYPASS.LTC128B.128 [R246+0x5100], [R10.64], !P6 ;  /* 0x051000000af65fae */ /* 0x0003e6000f101d48 */
[----:B------:R-:W-:Y:S01]  /*2160*/  @P3 LEA.HI.X R9, R0, c[0x0][0x1cc], R6, 0x1, P0 ;  /* 0x0000730000093a11 */ /* 0x000fe200000f0c06 */
[----:B------:R-:W-:Y:S01]  /*2170*/  @P2 IMAD.IADD R0, R5, 0x1, R7 ;  /* 0x0000000105002824 */ /* 0x000fe200078e0207 */
[----:B------:R-:W-:Y:S01]  /*2180*/  @P2 LEA R6, P0, R4, c[0x0][0x1c8], 0x1 ;  /* 0x0000720004062a11 */ /* 0x000fe200078008ff */
[----:B------:R-:W-:-:S02]  /*2190*/  @P1 IMAD R12, R224, 0x60, RZ ;  /* 0x00000060e00c1824 */ /* 0x000fc400078e02ff */
[----:B------:R-:W-:Y:S01]  /*21a0*/  @P1 IMAD.WIDE.U32 R2, R205, 0x60, R2 ;  /* 0x00000060cd021825 */ /* 0x000fe200078e0002 */
[----:B------:R-:W-:Y:S01]  /*21b0*/  @P2 LEA.HI.X R7, R4, c[0x0][0x1cc], R0, 0x1, P0 ;  /* 0x0000730004072a11 */ /* 0x000fe200000f0c00 */
[----:B------:R1:W-:Y:S02]  /*21c0*/  @P3 LDGSTS.E.BYPASS.LTC128B.128 [R246+0x5900], [R8.64], !P6 ;  /* 0x0590000008f63fae */ /* 0x0003e4000f101d48 */
[----:B------:R-:W-:Y:S01]  /*21d0*/  @P1 IMAD.IADD R0, R3, 0x1, R12 ;  /* 0x0000000103001824 */ /* 0x000fe200078e020c */
[C---:B------:R-:W-:Y:S01]  /*21e0*/  @P1 LEA R4, P0, R2.reuse, c[0x0][0x1c8], 0x1 ;  /* 0x0000720002041a11 */ /* 0x040fe200078008ff */
[----:B------:R2:W-:Y:S03]  /*21f0*/  @P2 LDGSTS.E.BYPASS.LTC128B.128 [R246+0x6100], [R6.64], !P6 ;  /* 0x0610000006f62fae */ /* 0x0005e6000f101d48 */
[----:B------:R-:W-:-:S05]  /*2200*/  @P1 LEA.HI.X R5, R2, c[0x0][0x1cc], R0, 0x1, P0 ;  /* 0x0000730002051a11 */ /* 0x000fca00000f0c00 */
[----:B------:R2:W-:Y:S04]  /*2210*/  @P1 LDGSTS.E.BYPASS.LTC128B.128 [R246+0x6900], [R4.64], !P6 ;  /* 0x0690000004f61fae */ /* 0x0005e8000f101d48 */
[----:B------:R-:W0:Y:S01]  /*2220*/  LDGDEPBAR ;  /* 0x00000000000079af */ /* 0x000e220000000000 */
[----:B------:R-:W-:-:S04]  /*2230*/  DEPBAR.LE SB0, 0x1 ;  /* 0x000080400000791a */ /* 0x000fc80000000000 */
[----:B------:R-:W-:-:S04]  /*2240*/  DEPBAR.LE SB0, 0x0 ;  /* 0x000080000000791a */ /* 0x000fc80000000000 */
[----:B------:R-:W-:Y:S06]  /*2250*/  BAR.SYNC.DEFER_BLOCKING 0x0 ;  /* 0x0000000000007b1d */ /* 0x000fec0000010000 */
[----:B-1----:R-:W-:Y:S04]  /*2260*/  LDSM.16.M88.4 R8, [R235+0x2000] ;  /* 0x00200000eb08783b */ /* 0x002fe80000000200 */
[----:B------:R-:W1:Y:S04]  /*2270*/  LDSM.16.M88.4 R24, [R228] ;  /* 0x00000000e418783b */ /* 0x000e680000000200 */
[----:B------:R-:W3:Y:S04]  /*2280*/  LDSM.16.M88.4 R16, [R228+0x800] ;  /* 0x00080000e410783b */ /* 0x000ee80000000200 */
[----:B------:R-:W1:Y:S04]  /*2290*/  LDSM.16.M88.4 R28, [R228+0x1000] ;  /* 0x00100000e41c783b */ /* 0x000e680000000200 */
[----:B------:R-:W1:Y:S04]  /*22a0*/  LDSM.16.M88.4 R32, [R228+0x1800] ;  /* 0x00180000e420783b */ /* 0x000e680000000200 */
[----:B------:R-:W1:Y:S04]  /*22b0*/  LDSM.16.M88.4 R36, [R228+0x2000] ;  /* 0x00200000e424783b */ /* 0x000e680000000200 */
[----:B------:R-:W3:Y:S04]  /*22c0*/  LDSM.16.M88.4 R40, [R228+0x2800] ;  /* 0x00280000e428783b */ /* 0x000ee80000000200 */
[----:B------:R-:W3:Y:S04]  /*22d0*/  LDSM.16.M88.4 R96, [R228+0x3000] ;  /* 0x00300000e460783b */ /* 0x000ee80000000200 */
[----:B--2---:R-:W-:Y:S04]  /*22e0*/  LDSM.16.M88.4 R4, [R238+0x2000] ;  /* 0x00200000ee04783b */ /* 0x004fe80000000200 */
[----:B------:R-:W2:Y:S04]  /*22f0*/  LDSM.16.M88.4 R100, [R239] ;  /* 0x00000000ef64783b */ /* 0x000ea80000000200 */
[----:B------:R-:W2:Y:S04]  /*2300*/  LDSM.16.M88.4 R104, [R245] ;  /* 0x00000000f568783b */ /* 0x000ea80000000200 */
[----:B------:R-:W2:Y:S04]  /*2310*/  LDSM.16.M88.4 R108, [R244] ;  /* 0x00000000f46c783b */ /* 0x000ea80000000200 */
[----:B------:R-:W2:Y:S04]  /*2320*/  LDSM.16.M88.4 R112, [R243] ;  /* 0x00000000f370783b */ /* 0x000ea80000000200 */
[----:B------:R-:W2:Y:S04]  /*2330*/  LDSM.16.M88.4 R116, [R242] ;  /* 0x00000000f274783b */ /* 0x000ea80000000200 */
[----:B------:R-:W2:Y:S04]  /*2340*/  LDSM.16.M88.4 R120, [R241] ;  /* 0x00000000f178783b */ /* 0x000ea80000000200 */
[----:B------:R-:W2:Y:S01]  /*2350*/  LDSM.16.M88.4 R124, [R240] ;  /* 0x00000000f07c783b */ /* 0x000ea20000000200 */
[C---:B-1----:R-:W-:Y:S03]  /*2360*/  HMMA.16816.F32 R92, R8.reuse, R24, RZ ;  /* 0x00000018085c723c */ /* 0x042fe600000018ff */
[----:B------:R-:W1:Y:S05]  /*2370*/  LDSM.16.M88.4 R12, [R235] ;  /* 0x00000000eb0c783b */ /* 0x000e6a0000000200 */
[C---:B---3--:R-:W-:Y:S08]  /*2380*/  HMMA.16816.F32 R84, R8.reuse, R16, RZ ;  /* 0x000000100854723c */ /* 0x048ff000000018ff */
        /* <DEDUP_REMOVED lines=11> */
[----:B------:R-:W-:Y:S01]  /*2440*/  HMMA.16816.F32 R8, R8, R98, RZ ;  /* 0x000000620808723c */ /* 0x000fe200000018ff */
[----:B------:R-:W-:-:S04]  /*2450*/  IMAD R0, R21, c[0x0][0x208], RZ ;  /* 0x0000820015007a24 */ /* 0x000fc800078e02ff */
[----:B------:R-:W-:-:S03]  /*2460*/  IMAD R0, R20, c[0x0][0x20c], R0 ;  /* 0x0000830014007a24 */ /* 0x000fc600078e0200 */
[----:B--2---:R-:W-:Y:S01]  /*2470*/  HMMA.16816.F32 R176, R4, R100, R92 ;  /* 0x0000006404b0723c */ /* 0x004fe2000000185c */
[----:B-----5:R-:W-:Y:S02]  /*2480*/  IMAD.MOV.U32 R2, RZ, RZ, R138 ;  /* 0x000000ffff027224 */ /* 0x020fe400078e008a */
[----:B----4-:R-:W-:-:S05]  /*2490*/  IMAD.MOV.U32 R3, RZ, RZ, R23 ;  /* 0x000000ffff037224 */ /* 0x010fca00078e0017 */
        /* <DEDUP_REMOVED lines=12> */
[----:B------:R-:W-:Y:S07]  /*2560*/  HMMA.16816.F32 R212, R4, R126, R8 ;  /* 0x0000007e04d4723c */ /* 0x000fee0000001808 */
[----:B------:R-:W-:-:S04]  /*2570*/  IMAD.WIDE.U32 R4, R20, c[0x0][0x208], RZ ;  /* 0x0000820014047a25 */ /* 0x000fc800078e00ff */
[----:B------:R-:W-:Y:S02]  /*2580*/  IMAD.IADD R0, R5, 0x1, R0 ;  /* 0x0000000105007824 */ /* 0x000fe400078e0200 */
[----:B------:R-:W-:Y:S01]  /*2590*/  IMAD.WIDE.U32 R2, R4, 0x70, R2 ;  /* 0x0000007004027825 */ /* 0x000fe200078e0002 */
[----:B-1----:R-:W-:Y:S01]  /*25a0*/  HMMA.16816.F32 R80, R12, R18, RZ ;  /* 0x000000120c50723c */ /* 0x002fe200000018ff */
[----:B------:R-:W1:Y:S02]  /*25b0*/  LDSM.16.M88.4 R4, [R238] ;  /* 0x00000000ee04783b */ /* 0x000e640000000200 */
[----:B------:R-:W-:Y:S01]  /*25c0*/  IMAD R0, R0, 0x70, RZ ;  /* 0x0000007000007824 */ /* 0x000fe200078e02ff */
[----:B------:R-:W-:-:S03]  /*25d0*/  LEA R20, P0, R2, c[0x0][0x1f8], 0x1 ;  /* 0x00007e0002147a11 */ /* 0x000fc600078008ff */
[----:B------:R-:W-:Y:S01]  /*25e0*/  IMAD.IADD R0, R3, 0x1, R0 ;  /* 0x0000000103007824 */ /* 0x000fe200078e0200 */
[----:B------:R-:W-:Y:S01]  /*25f0*/  IADD3 R18, P1, R20, UR7, RZ ;  /* 0x0000000714127c10 */ /* 0x000fe2000ff3e0ff */
[----:B------:R-:W-:Y:S03]  /*2600*/  HMMA.16816.F32 R84, R12, R16, RZ ;  /* 0x000000100c54723c */ /* 0x000fe600000018ff */
[----:B------:R-:W-:-:S04]  /*2610*/  LEA.HI.X R21, R2, c[0x0][0x1fc], R0, 0x1, P0 ;  /* 0x00007f0002157a11 */ /* 0x000fc800000f0c00 */
[----:B------:R-:W-:Y:S02]  /*2620*/  IADD3 R16, P0, R18, UR7, RZ ;  /* 0x0000000712107c10 */ /* 0x000fe4000ff1e0ff */
[----:B------:R-:W-:Y:S02]  /*2630*/  IADD3.X R19, R21, UR5, RZ, P1, !PT ;  /* 0x0000000515137c10 */ /* 0x000fe40008ffe4ff */
[----:B------:R-:W-:Y:S02]  /*2640*/  ISETP.GE.AND P1, PT, R136, c[0x0][0x1d4], PT ;  /* 0x0000750088007a0c */ /* 0x000fe40003f26270 */
[----:B------:R-:W-:Y:S02]  /*2650*/  IADD3 R10, P2, R16, UR7, RZ ;  /* 0x00000007100a7c10 */ /* 0x000fe4000ff5e0ff */
[----:B------:R-:W-:Y:S02]  /*2660*/  IADD3.X R17, R19, UR5, RZ, P0, !PT ;  /* 0x0000000513117c10 */ /* 0x000fe400087fe4ff */
[----:B------:R-:W-:-:S02]  /*2670*/  ISETP.LT.OR P3, PT, R22, 0x1, P1 ;  /* 0x000000011600780c */ /* 0x000fc40000f61670 */
[----:B------:R-:W-:Y:S02]  /*2680*/  IADD3.X R11, R17, UR5, RZ, P2, !PT ;  /* 0x00000005110b7c10 */ /* 0x000fe400097fe4ff */
[----:B------:R-:W-:Y:S02]  /*2690*/  IADD3 R8, P0, R10, UR7, RZ ;  /* 0x000000070a087c10 */ /* 0x000fe4000ff1e0ff */
[C---:B------:R-:W-:Y:S02]  /*26a0*/  ISETP.LT.OR P2, PT, R22.reuse, 0x11, P1 ;  /* 0x000000111600780c */ /* 0x040fe40000f41670 */
[----:B------:R-:W-:Y:S02]  /*26b0*/  IADD3.X R9, R11, UR5, RZ, P0, !PT ;  /* 0x000000050b097c10 */ /* 0x000fe400087fe4ff */
[----:B------:R-:W-:Y:S02]  /*26c0*/  ISETP.LT.OR P0, PT, R22, 0x21, P1 ;  /* 0x000000211600780c */ /* 0x000fe40000f01670 */
[----:B------:R-:W-:Y:S01]  /*26d0*/  IADD3 R2, P5, R8, UR7, RZ ;  /* 0x0000000708027c10 */ /* 0x000fe2000ffbe0ff */
[----:B------:R-:W-:Y:S01]  /*26e0*/  @!PT LDS RZ, [RZ] ;  /* 0x00000000fffff984 */ /* 0x000fe20000000800 */
[----:B------:R-:W-:Y:S01]  /*26f0*/  @!PT LDS RZ, [RZ] ;  /* 0x00000000fffff984 */ /* 0x000fe20000000800 */
[----:B------:R-:W-:Y:S01]  /*2700*/  @!PT LDS RZ, [RZ] ;  /* 0x00000000fffff984 */ /* 0x000fe20000000800 */
[----:B------:R2:W-:Y:S01]  /*2710*/  LDGSTS.E.BYPASS.LTC128B.128 [R246+0x100], [R20.64], !P3 ;  /* 0x0010000014f67fae */ /* 0x0005e2000d901d48 */
[----:B------:R-:W-:-:S02]  /*2720*/  ISETP.LT.OR P3, PT, R22, 0x41, P1 ;  /* 0x000000411600780c */ /* 0x000fc40000f61670 */
[----:B------:R-:W-:Y:S02]  /*2730*/  IADD3.X R3, R9, UR5, RZ, P5, !PT ;  /* 0x0000000509037c10 */ /* 0x000fe4000affe4ff */
[C---:B------:R-:W-:Y:S01]  /*2740*/  ISETP.LT.OR P5, PT, R22.reuse, 0x31, P1 ;  /* 0x000000311600780c */ /* 0x040fe20000fa1670 */
[----:B------:R3:W-:Y:S01]  /*2750*/  LDGSTS.E.BYPASS.LTC128B.128 [R246+0x900], [R18.64], !P2 ;  /* 0x0090000012f67fae */ /* 0x0007e2000d101d48 */
[C---:B------:R-:W-:Y:S02]  /*2760*/  ISETP.LT.OR P2, PT, R22.reuse, 0x51, P1 ;  /* 0x000000511600780c */ /* 0x040fe40000f41670 */
[----:B------:R-:W-:Y:S01]  /*2770*/  ISETP.LT.OR P1, PT, R22, 0x61, P1 ;  /* 0x000000611600780c */ /* 0x000fe20000f21670 */
[----:B------:R4:W-:Y:S01]  /*2780*/  LDGSTS.E.BYPASS.LTC128B.128 [R246+0x1100], [R16.64], !P0 ;  /* 0x0110000010f67fae */ /* 0x0009e2000c101d48 */
[C---:B------:R-:W-:Y:S07]  /*2790*/  HMMA.16816.F32 R76, R12.reuse, R28, RZ ;  /* 0x0000001c0c4c723c */ /* 0x040fee00000018ff */
[----:B------:R5:W-:Y:S01]  /*27a0*/  LDGSTS.E.BYPASS.LTC128B.128 [R246+0x1900], [R10.64], !P5 ;  /* 0x019000000af67fae */ /* 0x000be2000e901d48 */
[C---:B------:R-:W-:Y:S03]  /*27b0*/  HMMA.16816.F32 R88, R12.reuse, R30, RZ ;  /* 0x0000001e0c58723c */ /* 0x040fe600000018ff */
[----:B------:R5:W-:Y:S04]  /*27c0*/  LDGSTS.E.BYPASS.LTC128B.128 [R246+0x2100], [R8.64], !P3 ;  /* 0x0210000008f67fae */ /* 0x000be8000d901d48 */
[----:B------:R1:W-:Y:S01]  /*27d0*/  LDGSTS.E.BYPASS.LTC128B.128 [R246+0x2900], [R2.64], !P2 ;  /* 0x0290000002f67fae */ /* 0x0003e2000d101d48 */
[----:B------:R-:W-:Y:S01]  /*27e0*/  HMMA.16816.F32 R128, R12, R24, RZ ;  /* 0x000000180c80723c */ /* 0x000fe200000018ff */
[----:B----4-:R-:W-:-:S04]  /*27f0*/  IADD3 R16, P0, R2, UR7, RZ ;  /* 0x0000000702107c10 */ /* 0x010fc8000ff1e0ff */
[----:B------:R-:W-:-:S03]  /*2800*/  IADD3.X R17, R3, UR5, RZ, P0, !PT ;  /* 0x0000000503117c10 */ /* 0x000fc600087fe4ff */
[C---:B------:R-:W-:Y:S02]  /*2810*/  HMMA.16816.F32 R92, R12.reuse, R26, RZ ;  /* 0x0000001a0c5c723c */ /* 0x040fe400000018ff */
[----:B------:R3:W-:Y:S06]  /*2820*/  LDGSTS.E.BYPASS.LTC128B.128 [R246+0x3100], [R16.64], !P1 ;  /* 0x0310000010f67fae */ /* 0x0007ec000c901d48 */
[C---:B------:R-:W-:Y:S01]  /*2830*/  HMMA.16816.F32 R72, R12.reuse, R32, RZ ;  /* 0x000000200c48723c */ /* 0x040fe200000018ff */
[----:B-----5:R-:W-:Y:S04]  /*2840*/  LDSM.16.M88.4 R8, [R236+0x2000] ;  /* 0x00200000ec08783b */ /* 0x020fe80000000200 */
[----:B------:R-:W4:Y:S03]  /*2850*/  LDSM.16.M88.4 R60, [R234+0x800] ;  /* 0x00080000ea3c783b */ /* 0x000f260000000200 */
[C---:B------:R-:W-:Y:S01]  /*2860*/  HMMA.16816.F32 R28, R12.reuse, R36, RZ ;  /* 0x000000240c1c723c */ /* 0x040fe200000018ff */
[----:B------:R-:W5:Y:S04]  /*2870*/  LDSM.16.M88.4 R56, [R234+0x1000] ;  /* 0x00100000ea38783b */ /* 0x000f680000000200 */
[----:B------:R-:W1:Y:S03]  /*2880*/  LDSM.16.M88.4 R48, [R234+0x2000] ;  /* 0x00200000ea30783b */ /* 0x000e660000000200 */
[C---:B------:R-:W-:Y:S01]  /*2890*/  HMMA.16816.F32 R32, R12.reuse, R34, RZ ;  /* 0x000000220c20723c */ /* 0x040fe200000018ff */
[----:B------:R-:W1:Y:S04]  /*28a0*/  LDSM.16.M88.4 R64, [R234] ;  /* 0x00000000ea40783b */ /* 0x000e680000000200 */
[----:B------:R-:W1:Y:S03]  /*28b0*/  LDSM.16.M88.4 R52, [R234+0x1800] ;  /* 0x00180000ea34783b */ /* 0x000e660000000200 */
[C---:B------:R-:W-:Y:S01]  /*28c0*/  HMMA.16816.F32 R36, R12.reuse, R38, RZ ;  /* 0x000000260c24723c */ /* 0x040fe200000018ff */
[----:B------:R-:W4:Y:S04]  /*28d0*/  LDSM.16.M88.4 R44, [R234+0x2800] ;  /* 0x00280000ea2c783b */ /* 0x000f280000000200 */
[----:B------:R-:W4:Y:S03]  /*28e0*/  LDSM.16.M88.4 R68, [R234+0x3000] ;  /* 0x00300000ea44783b */ /* 0x000f260000000200 */
[C---:B------:R-:W-:Y:S01]  /*28f0*/  HMMA.16816.F32 R24, R12.reuse, R40, RZ ;  /* 0x000000280c18723c */ /* 0x040fe200000018ff */
[----:B------:R-:W0:Y:S07]  /*2900*/  LDGDEPBAR ;  /* 0x00000000000079af */ /* 0x000e2e0000000000 */
[C---:B--2---:R-:W-:Y:S01]  /*2910*/  HMMA.16816.F32 R20, R12.reuse, R42, RZ ;  /* 0x0000002a0c14723c */ /* 0x044fe200000018ff */
[----:B------:R-:W-:Y:S07]  /*2920*/  LDSM.16.M88.4 R40, [R231] ;  /* 0x00000000e728783b */ /* 0x000fee0000000200 */
[C---:B---3--:R-:W-:Y:S08]  /*2930*/  HMMA.16816.F32 R16, R12.reuse, R96, RZ ;  /* 0x000000600c10723c */ /* 0x048ff000000018ff */
[----:B------:R-:W-:Y:S08]  /*2940*/  HMMA.16816.F32 R12, R12, R98, RZ ;  /* 0x000000620c0c723c */ /* 0x000ff000000018ff */
[C---:B-1----:R-:W-:Y:S08]  /*2950*/  HMMA.16816.F32 R144, R4.reuse, R108, R76 ;  /* 0x0000006c0490723c */ /* 0x042ff0000000184c */
[C---:B------:R-:W-:Y:S08]  /*2960*/  HMMA.16816.F32 R136, R4.reuse, R100, R128 ;  /* 0x000000640488723c */ /* 0x040ff00000001880 */
[C---:B------:R-:W-:Y:S08]  /*2970*/  HMMA.16816.F32 R76, R4.reuse, R102, R92 ;  /* 0x00000066044c723c */ /* 0x040ff0000000185c */
[C---:B------:R-:W-:Y:S01]  /*2980*/  HMMA.16816.F32 R100, R4.reuse, R126, R12 ;  /* 0x0000007e0464723c */ /* 0x040fe2000000180c */
[----:B------:R-:W1:Y:S07]  /*2990*/  LDSM.16.M88.4 R12, [R236] ;  /* 0x00000000ec0c783b */ /* 0x000e6e0000000200 */
        /* <DEDUP_REMOVED lines=14> */
[----:B------:R-:W-:Y:S01]  /*2a80*/  HMMA.16816.F32 R168, R4, R124, R16 ;  /* 0x0000007c04a8723c */ /* 0x000fe20000001810 */
[----:B------:R-:W2:Y:S04]  /*2a90*/  LDSM.16.M88.4 R4, [R237+0x2000] ;  /* 0x00200000ed04783b */ /* 0x000ea80000000200 */
[----:B------:R-:W3:Y:S03]  /*2aa0*/  LDSM.16.M88.4 R16, [R231+0x3000] ;  /* 0x00300000e710783b */ /* 0x000ee60000000200 */
[C---:B----4-:R-:W-:Y:S08]  /*2ab0*/  HMMA.16816.F32 R116, R8.reuse, R60, R160 ;  /* 0x0000003c0874723c */ /* 0x050ff000000018a0 */
        /* <DEDUP_REMOVED lines=13> */
[----:B------:R-:W4:Y:S01]  /*2b90*/  LDSM.16.M88.4 R8, [R237] ;  /* 0x00000000ed08783b */ /* 0x000f220000000200 */
[----:B------:R-:W-:Y:S01]  /*2ba0*/  ISETP.GE.AND P0, PT, R225, 0x2, PT ;  /* 0x00000002e100780c */ /* 0x000fe20003f06270 */
[----:B------:R-:W-:-:S05]  /*2bb0*/  DEPBAR.LE SB0, 0x0 ;  /* 0x000080000000791a */ /* 0x000fca0000000000 */
[C---:B-1----:R-:W-:Y:S08]  /*2bc0*/  HMMA.16816.F32 R184, R12.reuse, R64, R136 ;  /* 0x000000400cb8723c */ /* 0x042ff00000001888 */
        /* <DEDUP_REMOVED lines=13> */
[----:B------:R-:W-:Y:S07]  /*2ca0*/  BSSY B0, `(.L_x_1250) ;  /* 0x0000043000007945 */ /* 0x000fee0003800000 */
[C---:B--2---:R-:W-:Y:S08]  /*2cb0*/  HMMA.16816.F32 R68, R4.reuse, R40, R108 ;  /* 0x000000280444723c */ /* 0x044ff0000000186c */
[C---:B------:R-:W-:Y:S08]  /*2cc0*/  HMMA.16816.F32 R88, R4.reuse, R42, R112 ;  /* 0x0000002a0458723c */ /* 0x040ff00000001870 */
[C---:B------:R-:W-:Y:S08]  /*2cd0*/  HMMA.16816.F32 R108, R4.reuse, R28, R132 ;  /* 0x0000001c046c723c */ /* 0x040ff00000001884 */
[C---:B------:R-:W-:Y:S08]  /*2ce0*/  HMMA.16816.F32 R92, R4.reuse, R36, R116 ;  /* 0x00000024045c723c */ /* 0x040ff00000001874 */
[C---:B------:R-:W-:Y:S08]  /*2cf0*/  HMMA.16816.F32 R112, R4.reuse, R30, R140 ;  /* 0x0000001e0470723c */ /* 0x040ff0000000188c */
[C---:B---3--:R-:W-:Y:S08]  /*2d00*/  HMMA.16816.F32 R132, R4.reuse, R18, R188 ;  /* 0x000000120484723c */ /* 0x048ff000000018bc */
[C---:B------:R-:W-:Y:S08]  /*2d10*/  HMMA.16816.F32 R96, R4.reuse, R38, R120 ;  /* 0x000000260460723c */ /* 0x040ff00000001878 */
[C---:B------:R-:W-:Y:S08]  /*2d20*/  HMMA.16816.F32 R104, R4.reuse, R32, R124 ;  /* 0x000000200468723c */ /* 0x040ff0000000187c */
[C---:B------:R-:W-:Y:S08]  /*2d30*/  HMMA.16816.F32 R100, R4.reuse, R34, R128 ;  /* 0x000000220464723c */ /* 0x040ff00000001880 */
[C---:B------:R-:W-:Y:S08]  /*2d40*/  HMMA.16816.F32 R116, R4.reuse, R24, R148 ;  /* 0x000000180474723c */ /* 0x040ff00000001894 */
[----:B------:R-:W-:Y:S08]  /*2d50*/  HMMA.16816.F32 R140, R4, R16, R192 ;  /* 0x00000010048c723c */ /* 0x000ff000000018c0 */
[C---:B----4-:R-:W-:Y:S08]  /*2d60*/  HMMA.16816.F32 R144, R8.reuse, R36, R136 ;  /* 0x000000240890723c */ /* 0x050ff00000001888 */
        /* <DEDUP_REMOVED lines=17> */
[----:B------:R-:W-:Y:S01]  /*2e80*/  @!UPT UIADD3 URZ, URZ, URZ, URZ ;  /* 0x0000003f3f3ff290 */ /* 0x000fe2000fffe03f */
[----:B------:R-:W-:Y:S11]  /*2e90*/  @!P0 BRA `(.L_x_1251) ;  /* 0x0000023000008947 */ /* 0x000ff60003800000 */
[----:B------:R-:W-:Y:S01]  /*2ea0*/  IADD3 R0, R225, -0x2, RZ ;  /* 0xfffffffee1007810 */ /* 0x000fe20007ffe0ff */
        /* <DEDUP_REMOVED lines=34> */
.L_x_1251:
[----:B------:R-:W-:Y:S05]  /*30d0*/  BSYNC B0 ;  /* 0x0000000000007941 */ /* 0x000fea0003800000 */
.L_x_1250:
[----:B--2---:R-:W2:Y:S04]  /*30e0*/  LDL R2, [R1+0x5c] ;  /* 0x00005c0001027983 */ /* 0x004ea80000100800 */
[----:B------:R-:W2:Y:S04]  /*30f0*/  LDL R0, [R1+0x80] ;  /* 0x0000800001007983 */ /* 0x000ea80000100800 */
        /* <DEDUP_REMOVED lines=17> */
[----:B------:R-:W-:Y:S04]  /*3210*/  LDSM.16.MT88.4 R60, [R230] ;  /* 0x00000000e63c783b */ /* 0x000fe80000004200 */
[----:B------:R-:W-:Y:S04]  /*3220*/  LDSM.16.MT88.4 R80, [R232] ;  /* 0x00000000e850783b */ /* 0x000fe80000004200 */
[----:B------:R-:W-:Y:S04]  /*3230*/  LDSM.16.MT88.4 R56, [R229+0x800] ;  /* 0x00080000e538783b */ /* 0x000fe80000004200 */
[----:B------:R-:W-:Y:S04]  /*3240*/  LDSM.16.MT88.4 R72, [R233+0x800] ;  /* 0x00080000e948783b */ /* 0x000fe80000004200 */
[----:B------:R-:W-:Y:S04]  /*3250*/  LDSM.16.MT88.4 R76, [R230+0x800] ;  /* 0x00080000e64c783b */ /* 0x000fe80000004200 */
        /* <DEDUP_REMOVED lines=16> */
[----:B------:R-:W-:Y:S02]  /*3360*/  ISETP.GT.AND P2, PT, R2, 0x1, PT ;  /* 0x000000010200780c */ /* 0x000fe40003f44270 */
[----:B------:R-:W-:Y:S01]  /*3370*/  FSEL R8, R68, -INF , P3 ;  /* 0xff80000044087808 */ /* 0x000fe20001800000 */
[----:B------:R-:W-:Y:S01]  /*3380*/  IMAD.MOV.U32 R68, RZ, RZ, R225 ;  /* 0x000000ffff447224 */ /* 0x000fe200078e00e1 */
[----:B------:R-:W-:Y:S02]  /*3390*/  FSEL R9, R69, -INF , P2 ;  /* 0xff80000045097808 */ /* 0x000fe40001000000 */
[----:B------:R-:W-:Y:S02]  /*33a0*/  ISETP.GT.AND P3, PT, R2, 0x8, PT ;  /* 0x000000080200780c */ /* 0x000fe40003f64270 */
[----:B------:R-:W-:-:S02]  /*33b0*/  IMNMX R0, R28, R0, PT ;  /* 0x000000001c007217 */ /* 0x000fc40003800200 */
[----:B------:R-:W-:Y:S02]  /*33c0*/  ISETP.GT.AND P2, PT, R2, 0x9, PT ;  /* 0x000000090200780c */ /* 0x000fe40003f44270 */
[----:B------:R-:W-:Y:S02]  /*33d0*/  FSEL R10, R88, -INF , P3 ;  /* 0xff800000580a7808 */ /* 0x000fe40001800000 */
[----:B------:R-:W-:Y:S02]  /*33e0*/  FMNMX.FTZ R3, R8, R9, !PT ;  /* 0x0000000908037209 */ /* 0x000fe40007810000 */
[----:B------:R-:W-:Y:S02]  /*33f0*/  ISETP.GT.AND P0, PT, R0, 0x1, PT ;  /* 0x000000010000780c */ /* 0x000fe40003f04270 */
[----:B------:R-:W-:Y:S02]  /*3400*/  FSEL R11, R89, -INF , P2 ;  /* 0xff800000590b7808 */ /* 0x000fe40001000000 */
[----:B------:R-:W-:-:S02]  /*3410*/  ISETP.GT.AND P3, PT, R2, 0x10, PT ;  /* 0x000000100200780c */ /* 0x000fc40003f64270 */
[----:B------:R-:W-:Y:S02]  /*3420*/  FMNMX.FTZ R3, R10, R3, !PT ;  /* 0x000000030a037209 */ /* 0x000fe40007810000 */
[----:B------:R-:W-:Y:S02]  /*3430*/  ISETP.GT.AND P1, PT, R0, RZ, PT ;  /* 0x000000ff0000720c */ /* 0x000fe40003f24270 */
[----:B------:R-:W-:Y:S02]  /*3440*/  FSEL R13, R71, -INF , P0 ;  /* 0xff800000470d7808 */ /* 0x000fe40000000000 */
[----:B------:R-:W-:Y:S02]  /*3450*/  ISETP.GT.AND P2, PT, R2, 0x11, PT ;  /* 0x000000110200780c */ /* 0x000fe40003f44270 */
[----:B------:R-:W-:Y:S02]  /*3460*/  FSEL R16, R92, -INF , P3 ;  /* 0xff8000005c107808 */ /* 0x000fe40001800000 */
[----:B------:R-:W-:-:S02]  /*3470*/  FMNMX.FTZ R3, R11, R3, !PT ;  /* 0x000000030b037209 */ /* 0x000fc40007810000 */
[----:B------:R-:W-:Y:S02]  /*3480*/  ISETP.GT.AND P0, PT, R0, 0x9, PT ;  /* 0x000000090000780c */ /* 0x000fe40003f04270 */
[----:B------:R-:W-:Y:S02]  /*3490*/  FSEL R12, R70, -INF , P1 ;  /* 0xff800000460c7808 */ /* 0x000fe40000800000 */
[----:B------:R-:W-:Y:S02]  /*34a0*/  FSEL R17, R93, -INF , P2 ;  /* 0xff8000005d117808 */ /* 0x000fe40001000000 */
[----:B------:R-:W-:Y:S02]  /*34b0*/  ISETP.GT.AND P3, PT, R2, 0x18, PT ;  /* 0x000000180200780c */ /* 0x000fe40003f64270 */
[----:B------:R-:W-:Y:S02]  /*34c0*/  FMNMX.FTZ R3, R16, R3, !PT ;  /* 0x0000000310037209 */ /* 0x000fe40007810000 */
[----:B------:R-:W-:-:S02]  /*34d0*/  ISETP.GT.AND P1, PT, R0, 0x8, PT ;  /* 0x000000080000780c */ /* 0x000fc40003f24270 */
[----:B------:R-:W-:Y:S02]  /*34e0*/  FSEL R15, R91, -INF , P0 ;  /* 0xff8000005b0f7808 */ /* 0x000fe40000000000 */
[----:B------:R-:W-:Y:S02]  /*34f0*/  ISETP.GT.AND P0, PT, R0, 0x11, PT ;  /* 0x000000110000780c */ /* 0x000fe40003f04270 */
[----:B------:R-:W-:Y:S02]  /*3500*/  ISETP.GT.AND P2, PT, R2, 0x19, PT ;  /* 0x000000190200780c */ /* 0x000fe40003f44270 */
[----:B------:R-:W-:Y:S02]  /*3510*/  FSEL R18, R96, -INF , P3 ;  /* 0xff80000060127808 */ /* 0x000fe40001800000 */
[----:B------:R-:W-:Y:S02]  /*3520*/  FMNMX.FTZ R3, R17, R3, !PT ;  /* 0x0000000311037209 */ /* 0x000fe40007810000 */
[----:B------:R-:W-:-:S02]  /*3530*/  FSEL R14, R90, -INF , P1 ;  /* 0xff8000005a0e7808 */ /* 0x000fc40000800000 */
[C---:B------:R-:W-:Y:S02]  /*3540*/  ISETP.GT.AND P1, PT, R0.reuse, 0x10, PT ;  /* 0x000000100000780c */ /* 0x040fe40003f24270 */
[----:B------:R-:W-:Y:S02]  /*3550*/  FSEL R21, R95, -INF , P0 ;  /* 0xff8000005f157808 */ /* 0x000fe40000000000 */
[----:B------:R-:W-:Y:S02]  /*3560*/  ISETP.GT.AND P0, PT, R0, 0x19, PT ;  /* 0x000000190000780c */ /* 0x000fe40003f04270 */
[----:B------:R-:W-:Y:S02]  /*3570*/  FSEL R19, R97, -INF , P2 ;  /* 0xff80000061137808 */ /* 0x000fe40001000000 */
[----:B------:R-:W-:Y:S02]  /*3580*/  ISETP.GT.AND P3, PT, R2, 0x20, PT ;  /* 0x000000200200780c */ /* 0x000fe40003f64270 */
[----:B------:R-:W-:-:S02]  /*3590*/  FMNMX.FTZ R4, R12, R13, !PT ;  /* 0x0000000d0c047209 */ /* 0x000fc40007810000 */
[----:B------:R-:W-:Y:S02]  /*35a0*/  FMNMX.FTZ R3, R18, R3, !PT ;  /* 0x0000000312037209 */ /* 0x000fe40007810000 */
[----:B------:R-:W-:Y:S02]  /*35b0*/  FSEL R20, R94, -INF , P1 ;  /* 0xff8000005e147808 */ /* 0x000fe40000800000 */
[----:B------:R-:W-:Y:S02]  /*35c0*/  ISETP.GT.AND P1, PT, R0, 0x18, PT ;  /* 0x000000180000780c */ /* 0x000fe40003f24270 */
[----:B------:R-:W-:Y:S02]  /*35d0*/  FSEL R29, R99, -INF , P0 ;  /* 0xff800000631d7808 */ /* 0x000fe40000000000 */
[----:B------:R-:W-:Y:S02]  /*35e0*/  ISETP.GT.AND P2, PT, R2, 0x21, PT ;  /* 0x000000210200780c */ /* 0x000fe40003f44270 */
[----:B------:R-:W-:-:S02]  /*35f0*/  FSEL R99, R104, -INF , P3 ;  /* 0xff80000068637808 */ /* 0x000fc40001800000 */
[----:B------:R-:W-:Y:S02]  /*3600*/  FMNMX.FTZ R4, R14, R4, !PT ;  /* 0x000000040e047209 */ /* 0x000fe40007810000 */
[----:B------:R-:W-:Y:S02]  /*3610*/  FMNMX.FTZ R3, R19, R3, !PT ;  /* 0x0000000313037209 */ /* 0x000fe40007810000 */
[----:B------:R-:W-:Y:S02]  /*3620*/  FSEL R22, R98, -INF , P1 ;  /* 0xff80000062167808 */ /* 0x000fe40000800000 */
[----:B------:R-:W-:Y:S02]  /*3630*/  FSEL R98, R105, -INF , P2 ;  /* 0xff80000069627808 */ /* 0x000fe40001000000 */
[----:B------:R-:W-:Y:S02]  /*3640*/  ISETP.GT.AND P3, PT, R2, 0x28, PT ;  /* 0x000000280200780c */ /* 0x000fe40003f64270 */
[----:B------:R-:W-:-:S02]  /*3650*/  FMNMX.FTZ R4, R15, R4, !PT ;  /* 0x000000040f047209 */ /* 0x000fc40007810000 */
[----:B------:R-:W-:Y:S02]  /*3660*/  FMNMX.FTZ R3, R99, R3, !PT ;  /* 0x0000000363037209 */ /* 0x000fe40007810000 */
[----:B------:R-:W-:Y:S02]  /*3670*/  ISETP.GT.AND P2, PT, R2, 0x29, PT ;  /* 0x000000290200780c */ /* 0x000fe40003f44270 */
[----:B------:R-:W-:Y:S02]  /*3680*/  FSEL R97, R100, -INF , P3 ;  /* 0xff80000064617808 */ /* 0x000fe40001800000 */
[----:B------:R-:W-:Y:S02]  /*3690*/  FMNMX.FTZ R4, R20, R4, !PT ;  /* 0x0000000414047209 */ /* 0x000fe40007810000 */
[----:B------:R-:W-:Y:S02]  /*36a0*/  FMNMX.FTZ R3, R98, R3, !PT ;  /* 0x0000000362037209 */ /* 0x000fe40007810000 */
[----:B------:R-:W-:-:S02]  /*36b0*/  FSEL R96, R101, -INF , P2 ;  /* 0xff80000065607808 */ /* 0x000fc40001000000 */
[----:B------:R-:W-:Y:S02]  /*36c0*/  ISETP.GT.AND P3, PT, R2, 0x30, PT ;  /* 0x000000300200780c */ /* 0x000fe40003f64270 */
[----:B------:R-:W-:Y:S02]  /*36d0*/  FMNMX.FTZ R4, R21, R4, !PT ;  /* 0x0000000415047209 */ /* 0x000fe40007810000 */
[----:B------:R-:W-:Y:S02]  /*36e0*/  FMNMX.FTZ R3, R97, R3, !PT ;  /* 0x0000000361037209 */ /* 0x000fe40007810000 */
[----:B------:R-:W-:Y:S02]  /*36f0*/  ISETP.GT.AND P1, PT, R0, 0x20, PT ;  /* 0x000000200000780c */ /* 0x000fe40003f24270 */
[----:B------:R-:W-:Y:S02]  /*3700*/  ISETP.GT.AND P2, PT, R2, 0x31, PT ;  /* 0x000000310200780c */ /* 0x000fe40003f44270 */
[----:B------:R-:W-:-:S02]  /*3710*/  FSEL R164, R108, -INF , P3 ;  /* 0xff8000006ca47808 */ /* 0x000fc40001800000 */
[----:B------:R-:W-:Y:S02]  /*3720*/  FMNMX.FTZ R4, R22, R4, !PT ;  /* 0x0000000416047209 */ /* 0x000fe40007810000 */
[----:B------:R-:W-:Y:S02]  /*3730*/  FMNMX.FTZ R3, R96, R3, !PT ;  /* 0x0000000360037209 */ /* 0x000fe40007810000 */
[----:B------:R-:W-:Y:S02]  /*3740*/  ISETP.GT.AND P0, PT, R0, 0x21, PT ;  /* 0x000000210000780c */ /* 0x000fe40003f04270 */
[----:B------:R-:W-:Y:S02]  /*3750*/  FSEL R106, R106, -INF , P1 ;  /* 0xff8000006a6a7808 */ /* 0x000fe40000800000 */
[----:B------:R-:W-:Y:S02]  /*3760*/  FSEL R163, R109, -INF , P2 ;  /* 0xff8000006da37808 */ /* 0x000fe40001000000 */
[----:B------:R-:W-:-:S02]  /*3770*/  ISETP.GT.AND P3, PT, R2, 0x38, PT ;  /* 0x000000380200780c */ /* 0x000fc40003f64270 */
[----:B------:R-:W-:Y:S02]  /*3780*/  FMNMX.FTZ R4, R29, R4, !PT ;  /* 0x000000041d047209 */ /* 0x000fe40007810000 */
[----:B------:R-:W-:Y:S02]  /*3790*/  FMNMX.FTZ R3, R164, R3, !PT ;  /* 0x00000003a4037209 */ /* 0x000fe40007810000 */
[----:B------:R-:W-:Y:S02]  /*37a0*/  FSEL R107, R107, -INF , P0 ;  /* 0xff8000006b6b7808 */ /* 0x000fe40000000000 */
        /* <DEDUP_REMOVED lines=11> */
[----:B------:R-:W-:Y:S02]  /*3860*/  ISETP.GT.AND P1, PT, R0, 0x30, PT ;  /* 0x000000300000780c */ /* 0x000fe40003f24270 */
[----:B------:R-:W-:Y:S02]  /*3870*/  FSEL R103, R103, -INF , P0 ;  /* 0xff80000067677808 */ /* 0x000fe40000000000 */
[----:B------:R-:W-:Y:S02]  /*3880*/  ISETP.GT.AND P2, PT, R2, 0x41, PT ;  /* 0x000000410200780c */ /* 0x000fe40003f44270 */
[----:B------:R-:W-:-:S02]  /*3890*/  FSEL R204, R116, -INF , P3 ;  /* 0xff80000074cc7808 */ /* 0x000fc40001800000 */
[----:B------:R-:W-:Y:S02]  /*38a0*/  FMNMX.FTZ R4, R102, R4, !PT ;  /* 0x0000000466047209 */ /* 0x000fe40007810000 */
[----:B------:R-:W-:Y:S02]  /*38b0*/  FMNMX.FTZ R3, R160, R3, !PT ;  /* 0x00000003a0037209 */ /* 0x000fe40007810000 */
[----:B------:R-:W-:Y:S02]  /*38c0*/  FSEL R168, R110, -INF , P1 ;  /* 0xff8000006ea87808 */ /* 0x000fe40000800000 */
[C---:B------:R-:W-:Y:S02]  /*38d0*/  ISETP.GT.AND P1, PT, R0.reuse, 0x38, PT ;  /* 0x000000380000780c */ /* 0x040fe40003f24270 */
[----:B------:R-:W-:Y:S02]  /*38e0*/  ISETP.GT.AND P0, PT, R0, 0x31, PT ;  /* 0x000000310000780c */ /* 0x000fe40003f04270 */
[----:B------:R-:W-:-:S02]  /*38f0*/  FSEL R252, R117, -INF , P2 ;  /* 0xff80000075fc7808 */ /* 0x000fc40001000000 */
[----:B------:R-:W-:Y:S02]  /*3900*/  ISETP.GT.AND P3, PT, R2, 0x48, PT ;  /* 0x000000480200780c */ /* 0x000fe40003f64270 */
[----:B------:R-:W-:Y:S02]  /*3910*/  FMNMX.FTZ R4, R103, R4, !PT ;  /* 0x0000000467047209 */ /* 0x000fe40007810000 */
[----:B------:R-:W-:Y:S02]  /*3920*/  FMNMX.FTZ R3, R204, R3, !PT ;  /* 0x00000003cc037209 */ /* 0x000fe40007810000 */
[----:B------:R-:W-:Y:S02]  /*3930*/  FSEL R165, R114, -INF , P1 ;  /* 0xff80000072a57808 */ /* 0x000fe40000800000 */
[----:B------:R-:W-:Y:S02]  /*3940*/  ISETP.GT.AND P1, PT, R0, 0x40, PT ;  /* 0x000000400000780c */ /* 0x000fe40003f24270 */
[----:B------:R-:W-:-:S02]  /*3950*/  FSEL R167, R111, -INF , P0 ;  /* 0xff8000006fa77808 */ /* 0x000fc40000000000 */
[----:B------:R-:W-:Y:S02]  /*3960*/  ISETP.GT.AND P2, PT, R2, 0x49, PT ;  /* 0x000000490200780c */ /* 0x000fe40003f44270 */
[----:B------:R-:W-:Y:S02]  /*3970*/  FSEL R247, R120, -INF , P3 ;  /* 0xff80000078f77808 */ /* 0x000fe40001800000 */
[----:B------:R-:W-:Y:S02]  /*3980*/  FMNMX.FTZ R4, R168, R4, !PT ;  /* 0x00000004a8047209 */ /* 0x000fe40007810000 */
[----:B------:R-:W-:Y:S02]  /*3990*/  FMNMX.FTZ R3, R252, R3, !PT ;  /* 0x00000003fc037209 */ /* 0x000fe40007810000 */
[----:B------:R-:W-:Y:S02]  /*39a0*/  ISETP.GT.AND P0, PT, R0, 0x39, PT ;  /* 0x000000390000780c */ /* 0x000fe40003f04270 */
[----:B------:R-:W-:-:S02]  /*39b0*/  FSEL R69, R118, -INF , P1 ;  /* 0xff80000076457808 */ /* 0x000fc40000800000 */
[----:B------:R-:W-:Y:S02]  /*39c0*/  ISETP.GT.AND P1, PT, R0, 0x48, PT ;  /* 0x000000480000780c */ /* 0x000fe40003f24270 */
[----:B------:R-:W-:Y:S02]  /*39d0*/  FSEL R227, R121, -INF , P2 ;  /* 0xff80000079e37808 */ /* 0x000fe40001000000 */
[----:B------:R-:W-:Y:S02]  /*39e0*/  ISETP.GT.AND P3, PT, R2, 0x50, PT ;  /* 0x000000500200780c */ /* 0x000fe40003f64270 */
[----:B------:R-:W-:Y:S02]  /*39f0*/  FMNMX.FTZ R4, R167, R4, !PT ;  /* 0x00000004a7047209 */ /* 0x000fe40007810000 */
[----:B------:R-:W-:Y:S02]  /*3a00*/  FMNMX.FTZ R3, R247, R3, !PT ;  /* 0x00000003f7037209 */ /* 0x000fe40007810000 */
[----:B------:R-:W-:-:S02]  /*3a10*/  FSEL R162, R115, -INF , P0 ;  /* 0xff80000073a27808 */ /* 0x000fc40000000000 */
[----:B------:R-:W-:Y:S02]  /*3a20*/  ISETP.GT.AND P0, PT, R0, 0x41, PT ;  /* 0x000000410000780c */ /* 0x000fe40003f04270 */
[----:B------:R-:W-:Y:S02]  /*3a30*/  FSEL R250, R122, -INF , P1 ;  /* 0xff8000007afa7808 */ /* 0x000fe40000800000 */
[----:B------:R-:W-:Y:S02]  /*3a40*/  ISETP.GT.AND P2, PT, R2, 0x51, PT ;  /* 0x000000510200780c */ /* 0x000fe40003f44270 */
[----:B------:R-:W-:Y:S02]  /*3a50*/  FSEL R71, R124, -INF , P3 ;  /* 0xff8000007c477808 */ /* 0x000fe40001800000 */
[----:B------:R-:W-:Y:S02]  /*3a60*/  FMNMX.FTZ R4, R165, R4, !PT ;  /* 0x00000004a5047209 */ /* 0x000fe40007810000 */
[----:B------:R-:W-:-:S02]  /*3a70*/  FMNMX.FTZ R3, R227, R3, !PT ;  /* 0x00000003e3037209 */ /* 0x000fc40007810000 */
[----:B------:R-:W-:Y:S02]  /*3a80*/  ISETP.GT.AND P1, PT, R2, 0x58, PT ;  /* 0x000000580200780c */ /* 0x000fe40003f24270 */
[----:B------:R-:W-:Y:S02]  /*3a90*/  FSEL R251, R119, -INF , P0 ;  /* 0xff80000077fb7808 */ /* 0x000fe40000000000 */
[----:B------:R-:W-:Y:S02]  /*3aa0*/  ISETP.GT.AND P0, PT, R0, 0x49, PT ;  /* 0x000000490000780c */ /* 0x000fe40003f04270 */
[----:B------:R-:W-:Y:S02]  /*3ab0*/  FSEL R244, R125, -INF , P2 ;  /* 0xff8000007df47808 */ /* 0x000fe40001000000 */
[----:B------:R-:W-:Y:S02]  /*3ac0*/  FMNMX.FTZ R4, R162, R4, !PT ;  /* 0x00000004a2047209 */ /* 0x000fe40007810000 */
[----:B------:R-:W-:-:S02]  /*3ad0*/  FMNMX.FTZ R3, R71, R3, !PT ;  /* 0x0000000347037209 */ /* 0x000fc40007810000 */
[----:B------:R-:W-:Y:S02]  /*3ae0*/  FSEL R243, R128, -INF , P1 ;  /* 0xff80000080f37808 */ /* 0x000fe40000800000 */
[----:B------:R-:W-:Y:S02]  /*3af0*/  ISETP.GT.AND P1, PT, R0, 0x50, PT ;  /* 0x000000500000780c */ /* 0x000fe40003f24270 */
[----:B------:R-:W-:Y:S02]  /*3b00*/  FSEL R225, R123, -INF , P0 ;  /* 0xff8000007be17808 */ /* 0x000fe40000000000 */
[----:B------:R-:W-:Y:S02]  /*3b10*/  ISETP.GT.AND P0, PT, R2, 0x59, PT ;  /* 0x000000590200780c */ /* 0x000fe40003f04270 */
[----:B------:R-:W-:Y:S02]  /*3b20*/  FMNMX.FTZ R4, R69, R4, !PT ;  /* 0x0000000445047209 */ /* 0x000fe40007810000 */
[----:B------:R-:W-:-:S02]  /*3b30*/  FMNMX.FTZ R3, R244, R3, !PT ;  /* 0x00000003f4037209 */ /* 0x000fc40007810000 */
[----:B------:R-:W-:Y:S02]  /*3b40*/  FSEL R237, R126, -INF , P1 ;  /* 0xff8000007eed7808 */ /* 0x000fe40000800000 */
[C---:B------:R-:W-:Y:S02]  /*3b50*/  ISETP.GT.AND P5, PT, R2.reuse, 0x60, PT ;  /* 0x000000600200780c */ /* 0x040fe40003fa4270 */
[C---:B------:R-:W-:Y:S02]  /*3b60*/  ISETP.GT.AND P3, PT, R2.reuse, 0x61, PT ;  /* 0x000000610200780c */ /* 0x040fe40003f64270 */
[C---:B------:R-:W-:Y:S02]  /*3b70*/  ISETP.GT.AND P2, PT, R2.reuse, 0x68, PT ;  /* 0x000000680200780c */ /* 0x040fe40003f44270 */
[----:B------:R-:W-:Y:S02]  /*3b80*/  ISETP.GT.AND P1, PT, R2, 0x69, PT ;  /* 0x000000690200780c */ /* 0x000fe40003f24270 */
[----:B------:R-:W-:-:S02]  /*3b90*/  FSEL R242, R129, -INF , P0 ;  /* 0xff80000081f27808 */ /* 0x000fc40000000000 */
[----:B------:R-:W-:Y:S02]  /*3ba0*/  FMNMX.FTZ R2, R251, R4, !PT ;  /* 0x00000004fb027209 */ /* 0x000fe40007810000 */
[----:B------:R-:W-:Y:S02]  /*3bb0*/  FMNMX.FTZ R3, R243, R3, !PT ;  /* 0x00000003f3037209 */ /* 0x000fe40007810000 */
[----:B------:R-:W-:Y:S02]  /*3bc0*/  FSEL R241, R140, -INF , P5 ;  /* 0xff8000008cf17808 */ /* 0x000fe40002800000 */
[----:B------:R-:W-:Y:S02]  /*3bd0*/  FMNMX.FTZ R2, R250, R2, !PT ;  /* 0x00000002fa027209 */ /* 0x000fe40007810000 */
[----:B------:R-:W-:Y:S02]  /*3be0*/  FMNMX.FTZ R3, R242, R3, !PT ;  /* 0x00000003f2037209 */ /* 0x000fe40007810000 */
[----:B------:R-:W-:-:S02]  /*3bf0*/  ISETP.GT.AND P0, PT, R0, 0x51, PT ;  /* 0x000000510000780c */ /* 0x000fc40003f04270 */
[----:B------:R-:W-:Y:S02]  /*3c00*/  FSEL R224, R141, -INF , P3 ;  /* 0xff8000008de07808 */ /* 0x000fe40001800000 */
[----:B------:R-:W-:Y:S02]  /*3c10*/  FMNMX.FTZ R2, R225, R2, !PT ;  /* 0x00000002e1027209 */ /* 0x000fe40007810000 */
[----:B------:R-:W-:Y:S02]  /*3c20*/  FMNMX.FTZ R3, R241, R3, !PT ;  /* 0x00000003f1037209 */ /* 0x000fe40007810000 */
[----:B------:R-:W-:Y:S02]  /*3c30*/  FSEL R236, R127, -INF , P0 ;  /* 0xff8000007fec7808 */ /* 0x000fe40000000000 */
[----:B------:R-:W-:Y:S02]  /*3c40*/  ISETP.GT.AND P0, PT, R0, 0x58, PT ;  /* 0x000000580000780c */ /* 0x000fe40003f04270 */
[----:B------:R-:W-:-:S02]  /*3c50*/  FSEL R239, R132, -INF , P2 ;  /* 0xff80000084ef7808 */ /* 0x000fc40001000000 */
[----:B------:R-:W-:Y:S02]  /*3c60*/  FMNMX.FTZ R2, R237, R2, !PT ;  /* 0x00000002ed027209 */ /* 0x000fe40007810000 */
[----:B------:R-:W-:Y:S02]  /*3c70*/  FMNMX.FTZ R3, R224, R3, !PT ;  /* 0x00000003e0037209 */ /* 0x000fe40007810000 */
[----:B------:R-:W-:Y:S02]  /*3c80*/  ISETP.GT.AND P3, PT, R0, 0x59, PT ;  /* 0x000000590000780c */ /* 0x000fe40003f64270 */
[----:B------:R-:W-:Y:S02]  /*3c90*/  FSEL R238, R133, -INF , P1 ;  /* 0xff80000085ee7808 */ /* 0x000fe40000800000 */
[----:B------:R-:W-:Y:S02]  /*3ca0*/  FSEL R235, R130, -INF , P0 ;  /* 0xff80000082eb7808 */ /* 0x000fe40000000000 */
[----:B------:R-:W-:-:S02]  /*3cb0*/  FMNMX.FTZ R2, R236, R2, !PT ;  /* 0x00000002ec027209 */ /* 0x000fc40007810000 */
[----:B------:R-:W-:Y:S02]  /*3cc0*/  FMNMX.FTZ R3, R239, R3, !PT ;  /* 0x00000003ef037209 */ /* 0x000fe40007810000 */
[----:B------:R-:W-:Y:S02]  /*3cd0*/  FSEL R234, R131, -INF , P3 ;  /* 0xff80000083ea7808 */ /* 0x000fe40001800000 */
[----:B------:R-:W-:Y:S02]  /*3ce0*/  ISETP.GT.AND P1, PT, R0, 0x60, PT ;  /* 0x000000600000780c */ /* 0x000fe40003f24270 */
[----:B------:R-:W-:Y:S02]  /*3cf0*/  FMNMX.FTZ R2, R235, R2, !PT ;  /* 0x00000002eb027209 */ /* 0x000fe40007810000 */
[----:B------:R-:W-:Y:S02]  /*3d00*/  FMNMX.FTZ R3, R238, R3, !PT ;  /* 0x00000003ee037209 */ /* 0x000fe40007810000 */
[----:B------:R-:W-:-:S02]  /*3d10*/  ISETP.GT.AND P0, PT, R0, 0x61, PT ;  /* 0x000000610000780c */ /* 0x000fc40003f04270 */
[----:B------:R-:W-:Y:S01]  /*3d20*/  FSEL R231, R142, -INF , P1 ;  /* 0xff8000008ee77808 */ /* 0x000fe20000800000 */
[----:B------:R-:W1:Y:S01]  /*3d30*/  SHFL.BFLY PT, R5, R3, 0x2, 0x1f ;  /* 0x0c401f0003057f89 */ /* 0x000e6200000e0000 */
[----:B------:R-:W-:Y:S02]  /*3d40*/  FMNMX.FTZ R2, R234, R2, !PT ;  /* 0x00000002ea027209 */ /* 0x000fe40007810000 */
[----:B------:R-:W-:Y:S02]  /*3d50*/  FSEL R228, R143, -INF , P0 ;  /* 0xff8000008fe47808 */ /* 0x000fe40000000000 */
[C---:B------:R-:W-:Y:S02]  /*3d60*/  ISETP.GT.AND P1, PT, R0.reuse, 0x68, PT ;  /* 0x000000680000780c */ /* 0x040fe40003f24270 */
[----:B------:R-:W-:Y:S02]  /*3d70*/  FMNMX.FTZ R2, R231, R2, !PT ;  /* 0x00000002e7027209 */ /* 0x000fe40007810000 */
[----:B------:R-:W-:-:S02]  /*3d80*/  ISETP.GT.AND P0, PT, R0, 0x69, PT ;  /* 0x000000690000780c */ /* 0x000fc40003f04270 */
[----:B------:R-:W-:Y:S02]  /*3d90*/  FSEL R245, R134, -INF , P1 ;  /* 0xff80000086f57808 */ /* 0x000fe40000800000 */
[----:B------:R-:W-:Y:S02]  /*3da0*/  FMNMX.FTZ R2, R228, R2, !PT ;  /* 0x00000002e4027209 */ /* 0x000fe40007810000 */
[----:B------:R-:W-:Y:S02]  /*3db0*/  FSEL R249, R135, -INF , P0 ;  /* 0xff80000087f97808 */ /* 0x000fe40000000000 */
[----:B------:R-:W-:-:S04]  /*3dc0*/  FMNMX.FTZ R2, R245, R2, !PT ;  /* 0x00000002f5027209 */ /* 0x000fc80007810000 */
[----:B------:R-:W-:Y:S02]  /*3dd0*/  FMNMX.FTZ R2, R249, R2, !PT ;  /* 0x00000002f9027209 */ /* 0x000fe40007810000 */
[----:B-1----:R-:W-:-:S03]  /*3de0*/  FMNMX.FTZ R0, R3, R5, !PT ;  /* 0x0000000503007209 */ /* 0x002fc60007810000 */
[----:B------:R-:W1:Y:S04]  /*3df0*/  SHFL.BFLY PT, R4, R2, 0x2, 0x1f ;  /* 0x0c401f0002047f89 */ /* 0x000e6800000e0000 */
[----:B------:R-:W2:Y:S01]  /*3e00*/  SHFL.BFLY PT, R3, R0, 0x1, 0x1f ;  /* 0x0c201f0000037f89 */ /* 0x000ea200000e0000 */
[----:B-1----:R-:W-:Y:S02]  /*3e10*/  FMNMX.FTZ R2, R2, R4, !PT ;  /* 0x0000000402027209 */ /* 0x002fe40007810000 */
[----:B--2---:R-:W-:-:S03]  /*3e20*/  FMNMX.FTZ R135, R0, R3, !PT ;  /* 0x0000000300877209 */ /* 0x004fc60007810000 */
[----:B------:R-:W1:Y:S01]  /*3e30*/  SHFL.BFLY PT, R5, R2, 0x1, 0x1f ;  /* 0x0c201f0002057f89 */ /* 0x000e6200000e0000 */
[C---:B------:R-:W-:Y:S01]  /*3e40*/  FSETP.NEU.FTZ.AND P0, PT, R135.reuse, -INF , PT ;  /* 0xff8000008700780b */ /* 0x040fe20003f1d000 */
[----:B------:R-:W-:-:S05]  /*3e50*/  FMUL.FTZ R0, R135, c[0x0][0x2d0] ;  /* 0x0000b40087007a20 */ /* 0x000fca0000410000 */
[----:B------:R-:W-:-:S05]  /*3e60*/  FSEL R4, R0, RZ, P0 ;  /* 0x000000ff00047208 */ /* 0x000fca0000000000 */
[----:B------:R-:W-:-:S04]  /*3e70*/  FFMA.FTZ R0, R8, c[0x0][0x2d0], -R4 ;  /* 0x0000b40008007a23 */ /* 0x000fc80000010804 */
[----:B------:R2:W-:Y:S01]  /*3e80*/  MUFU.EX2 R31, R0 ;  /* 0x00000000001f7308 */ /* 0x0005e20000000800 */
[----:B-1----:R-:W-:Y:S02]  /*3e90*/  FMNMX.FTZ R70, R2, R5, !PT ;  /* 0x0000000502467209 */ /* 0x002fe40007810000 */
[----:B------:R-:W1:Y:S02]  /*3ea0*/  SHFL.IDX PT, R2, R6, RZ, 0x1c1f ;  /* 0x001c1fff06027589 */ /* 0x000e6400000e0000 */
[C---:B------:R-:W-:Y:S01]  /*3eb0*/  FSETP.NEU.FTZ.AND P0, PT, R70.reuse, -INF , PT ;  /* 0xff8000004600780b */ /* 0x040fe20003f1d000 */
[----:B------:R-:W-:Y:S02]  /*3ec0*/  FMUL.FTZ R3, R70, c[0x0][0x2d0] ;  /* 0x0000b40046037a20 */ /* 0x000fe40000410000 */
[----:B--2---:R-:W-:-:S03]  /*3ed0*/  FFMA.FTZ R0, R9, c[0x0][0x2d0], -R4 ;  /* 0x0000b40009007a23 */ /* 0x004fc60000010804 */
[----:B------:R-:W-:Y:S01]  /*3ee0*/  FSEL R3, R3, RZ, P0 ;  /* 0x000000ff03037208 */ /* 0x000fe20000000000 */
[----:B------:R2:W3:Y:S01]  /*3ef0*/  MUFU.EX2 R166, R0 ;  /* 0x0000000000a67308 */ /* 0x0004e20000000800 */
[----:B-1----:R-:W-:Y:S02]  /*3f00*/  IMAD.IADD R2, R7, 0x1, R2 ;  /* 0x0000000107027824 */ /* 0x002fe400078e0202 */
[----:B--2---:R-:W-:Y:S01]  /*3f10*/  FFMA.FTZ R0, R10, c[0x0][0x2d0], -R4 ;  /* 0x0000b4000a007a23 */ /* 0x004fe20000010804 */
[----:B---3--:R-:W-:Y:S02]  /*3f20*/  F2FP.PACK_AB R8, R166, R31 ;  /* 0x0000001fa608723e */ /* 0x008fe400000000ff */
[----:B------:R-:W-:Y:S02]  /*3f30*/  IMNMX R2, R28, R2, PT ;  /* 0x000000021c027217 */ /* 0x000fe40003800200 */
[----:B------:R1:W-:Y:S02]  /*3f40*/  MUFU.EX2 R240, R0 ;  /* 0x0000000000f07308 */ /* 0x0003e40000000800 */
[----:B------:R-:W-:-:S02]  /*3f50*/  ISETP.GT.AND P3, PT, R2, RZ, PT ;  /* 0x000000ff0200720c */ /* 0x000fc40003f64270 */
[C---:B------:R-:W-:Y:S02]  /*3f60*/  ISETP.GT.AND P2, PT, R2.reuse, 0x1, PT ;  /* 0x000000010200780c */ /* 0x040fe40003f44270 */
[----:B------:R-:W-:-:S04]  /*3f70*/  ISETP.GT.AND P5, PT, R2, 0x60, PT ;  /* 0x000000600200780c */ /* 0x000fc80003fa4270 */
[----:B------:R-:W-:Y:S01]  /*3f80*/  FSEL R132, R220, -INF , P5 ;  /* 0xff800000dc847808 */ /* 0x000fe20002800000 */
        /* <DEDUP_REMOVED lines=25> */
[----:B-1----:R-:W-:-:S07]  /*4120*/  FFMA.FTZ R0, R19, c[0x0][0x2d0], -R4 ;  /* 0x0000b40013007a23 */ /* 0x002fce0000010804 */
[----:B------:R-:W-:Y:S01]  /*4130*/  HMMA.16816.F32 R16, R8, R62, RZ ;  /* 0x0000003e0810723c */ /* 0x000fe200000018ff */
[----:B------:R1:W-:Y:S02]  /*4140*/  MUFU.EX2 R88, R0 ;  /* 0x0000000000587308 */ /* 0x0003e40000000800 */
[----:B-1----:R-:W-:-:S06]  /*4150*/  FFMA.FTZ R0, R20, c[0x0][0x2d0], -R3 ;  /* 0x0000b40014007a23 */ /* 0x002fcc0000010803 */
        /* <DEDUP_REMOVED lines=17> */
[----:B------:R-:W-:Y:S02]  /*4270*/  FSEL R7, R152, -INF , P3 ;  /* 0xff80000098077808 */ /* 0x000fe40001800000 */
[----:B------:R-:W-:Y:S02]  /*4280*/  ISETP.GT.AND P3, PT, R2, 0x8, PT ;  /* 0x000000080200780c */ /* 0x000fe40003f64270 */
[----:B------:R-:W-:-:S03]  /*4290*/  IMNMX R0, R28, R0, PT ;  /* 0x000000001c007217 */ /* 0x000fc60003800200 */
[----:B------:R-:W-:Y:S01]  /*42a0*/  HMMA.16816.F32 R180, R8, R84, R32 ;  /* 0x0000005408b4723c */ /* 0x000fe20000001820 */
[C---:B------:R-:W-:Y:S02]  /*42b0*/  ISETP.GT.AND P1, PT, R0.reuse, RZ, PT ;  /* 0x000000ff0000720c */ /* 0x040fe40003f24270 */
[----:B------:R-:W-:-:S05]  /*42c0*/  ISETP.GT.AND P0, PT, R0, 0x1, PT ;  /* 0x000000010000780c */ /* 0x000fca0003f04270 */
[C---:B------:R-:W-:Y:S08]  /*42d0*/  HMMA.16816.F32 R116, R8.reuse, R58, R24 ;  /* 0x0000003a0874723c */ /* 0x040ff00000001818 */
[C---:B------:R-:W-:Y:S08]  /*42e0*/  HMMA.16816.F32 R176, R8.reuse, R74, R20 ;  /* 0x0000004a08b0723c */ /* 0x040ff00000001814 */
[C---:B------:R-:W-:Y:S07]  /*42f0*/  HMMA.16816.F32 R172, R8.reuse, R78, R16 ;  /* 0x0000004e08ac723c */ /* 0x040fee0000001810 */
[----:B------:R-:W-:Y:S01]  /*4300*/  FSEL R16, R155, -INF , P0 ;  /* 0xff8000009b107808 */ /* 0x000fe20000000000 */
[----:B------:R-:W-:Y:S01]  /*4310*/  HMMA.16816.F32 R124, R8, R86, R12 ;  /* 0x00000056087c723c */ /* 0x000fe2000000180c */
[----:B------:R-:W-:-:S04]  /*4320*/  ISETP.GT.AND P0, PT, R0, 0x9, PT ;  /* 0x000000090000780c */ /* 0x000fc80003f04270 */
[----:B------:R-:W-:Y:S02]  /*4330*/  FSEL R18, R151, -INF , P0 ;  /* 0xff80000097127808 */ /* 0x000fe40000000000 */
[----:B------:R-:W-:Y:S02]  /*4340*/  FSEL R8, R153, -INF , P2 ;  /* 0xff80000099087808 */ /* 0x000fe40001000000 */
[----:B------:R-:W-:Y:S02]  /*4350*/  ISETP.GT.AND P2, PT, R2, 0x9, PT ;  /* 0x000000090200780c */ /* 0x000fe40003f44270 */
[----:B------:R-:W-:Y:S02]  /*4360*/  FSEL R9, R148, -INF , P3 ;  /* 0xff80000094097808 */ /* 0x000fe40001800000 */
[----:B------:R-:W-:Y:S02]  /*4370*/  FMNMX.FTZ R5, R7, R8, !PT ;  /* 0x0000000807057209 */ /* 0x000fe40007810000 */
[----:B------:R-:W-:-:S02]  /*4380*/  FSEL R10, R149, -INF , P2 ;  /* 0xff800000950a7808 */ /* 0x000fc40001000000 */
[----:B------:R-:W-:Y:S02]  /*4390*/  ISETP.GT.AND P3, PT, R2, 0x10, PT ;  /* 0x000000100200780c */ /* 0x000fe40003f64270 */
[----:B------:R-:W-:Y:S02]  /*43a0*/  FMNMX.FTZ R5, R9, R5, !PT ;  /* 0x0000000509057209 */ /* 0x000fe40007810000 */
[----:B------:R-:W-:Y:S02]  /*43b0*/  FSEL R15, R154, -INF , P1 ;  /* 0xff8000009a0f7808 */ /* 0x000fe40000800000 */
[----:B------:R-:W-:Y:S02]  /*43c0*/  ISETP.GT.AND P1, PT, R0, 0x8, PT ;  /* 0x000000080000780c */ /* 0x000fe40003f24270 */
[----:B------:R-:W-:Y:S02]  /*43d0*/  ISETP.GT.AND P2, PT, R2, 0x11, PT ;  /* 0x000000110200780c */ /* 0x000fe40003f44270 */
[----:B------:R-:W-:-:S02]  /*43e0*/  FSEL R11, R144, -INF , P3 ;  /* 0xff800000900b7808 */ /* 0x000fc40001800000 */
[----:B------:R-:W-:Y:S02]  /*43f0*/  FMNMX.FTZ R5, R10, R5, !PT ;  /* 0x000000050a057209 */ /* 0x000fe40007810000 */
[----:B------:R-:W-:Y:S02]  /*4400*/  FSEL R17, R150, -INF , P1 ;  /* 0xff80000096117808 */ /* 0x000fe40000800000 */
[----:B------:R-:W-:Y:S02]  /*4410*/  FSEL R12, R145, -INF , P2 ;  /* 0xff800000910c7808 */ /* 0x000fe40001000000 */
[----:B------:R-:W-:Y:S02]  /*4420*/  ISETP.GT.AND P3, PT, R2, 0x18, PT ;  /* 0x000000180200780c */ /* 0x000fe40003f64270 */
[----:B------:R-:W-:Y:S02]  /*4430*/  FMNMX.FTZ R5, R11, R5, !PT ;  /* 0x000000050b057209 */ /* 0x000fe40007810000 */
[----:B------:R-:W-:-:S02]  /*4440*/  ISETP.GT.AND P1, PT, R0, 0x10, PT ;  /* 0x000000100000780c */ /* 0x000fc40003f24270 */
[----:B------:R-:W-:Y:S02]  /*4450*/  ISETP.GT.AND P2, PT, R2, 0x19, PT ;  /* 0x000000190200780c */ /* 0x000fe40003f44270 */
[----:B------:R-:W-:Y:S02]  /*4460*/  FSEL R13, R136, -INF , P3 ;  /* 0xff800000880d7808 */ /* 0x000fe40001800000 */
[----:B------:R-:W-:Y:S02]  /*4470*/  FMNMX.FTZ R5, R12, R5, !PT ;  /* 0x000000050c057209 */ /* 0x000fe40007810000 */
[----:B------:R-:W-:Y:S02]  /*4480*/  FSEL R19, R146, -INF , P1 ;  /* 0xff80000092137808 */ /* 0x000fe40000800000 */
[C---:B------:R-:W-:Y:S02]  /*4490*/  ISETP.GT.AND P0, PT, R0.reuse, 0x11, PT ;  /* 0x000000110000780c */ /* 0x040fe40003f04270 */
[----:B------:R-:W-:-:S02]  /*44a0*/  ISETP.GT.AND P1, PT, R0, 0x18, PT ;  /* 0x000000180000780c */ /* 0x000fc40003f24270 */
[----:B------:R-:W-:Y:S02]  /*44b0*/  FSEL R14, R137, -INF , P2 ;  /* 0xff800000890e7808 */ /* 0x000fe40001000000 */
[----:B------:R-:W-:Y:S02]  /*44c0*/  ISETP.GT.AND P3, PT, R2, 0x20, PT ;  /* 0x000000200200780c */ /* 0x000fe40003f64270 */
[----:B------:R-:W-:Y:S02]  /*44d0*/  FMNMX.FTZ R5, R13, R5, !PT ;  /* 0x000000050d057209 */ /* 0x000fe40007810000 */
[----:B------:R-:W-:Y:S02]  /*44e0*/  FSEL R20, R147, -INF , P0 ;  /* 0xff80000093147808 */ /* 0x000fe40000000000 */
[----:B------:R-:W-:Y:S02]  /*44f0*/  FSEL R21, R138, -INF , P1 ;  /* 0xff8000008a157808 */ /* 0x000fe40000800000 */
[----:B------:R-:W-:-:S02]  /*4500*/  ISETP.GT.AND P0, PT, R0, 0x19, PT ;  /* 0x000000190000780c */ /* 0x000fc40003f04270 */
[C---:B------:R-:W-:Y:S02]  /*4510*/  ISETP.GT.AND P2, PT, R2.reuse, 0x21, PT ;  /* 0x000000210200780c */ /* 0x040fe40003f44270 */
[----:B------:R-:W-:Y:S02]  /*4520*/  ISETP.GT.AND P1, PT, R2, 0x29, PT ;  /* 0x000000290200780c */ /* 0x000fe40003f24270 */
[----:B------:R-:W-:Y:S01]  /*4530*/  FSEL R40, R200, -INF , P3 ;  /* 0xff800000c8287808 */ /* 0x000fe20001800000 */
[----:B------:R-:W-:Y:S01]  /*4540*/  IMAD.MOV.U32 R200, RZ, RZ, R89 ;  /* 0x000000ffffc87224 */ /* 0x000fe200078e0059 */
[----:B------:R-:W-:Y:S02]  /*4550*/  FMNMX.FTZ R5, R14, R5, !PT ;  /* 0x000000050e057209 */ /* 0x000fe40007810000 */
[----:B------:R-:W-:Y:S02]  /*4560*/  FSEL R22, R139, -INF , P0 ;  /* 0xff8000008b167808 */ /* 0x000fe40000000000 */
[----:B------:R-:W-:-:S02]  /*4570*/  FSEL R41, R201, -INF , P2 ;  /* 0xff800000c9297808 */ /* 0x000fc40001000000 */
[----:B------:R-:W-:Y:S01]  /*4580*/  FSEL R42, R197, -INF , P1 ;  /* 0xff800000c52a7808 */ /* 0x000fe20000800000 */
[----:B------:R-:W-:Y:S01]  /*4590*/  IMAD.MOV.U32 R197, RZ, RZ, R88 ;  /* 0x000000ffffc57224 */ /* 0x000fe200078e0058 */
[C---:B------:R-:W-:Y:S02]  /*45a0*/  ISETP.GT.AND P0, PT, R2.reuse, 0x28, PT ;  /* 0x000000280200780c */ /* 0x040fe40003f04270 */
[C---:B------:R-:W-:Y:S02]  /*45b0*/  ISETP.GT.AND P3, PT, R2.reuse, 0x30, PT ;  /* 0x000000300200780c */ /* 0x040fe40003f64270 */
[C---:B------:R-:W-:Y:S02]  /*45c0*/  ISETP.GT.AND P2, PT, R2.reuse, 0x31, PT ;  /* 0x000000310200780c */ /* 0x040fe40003f44270 */
[----:B------:R-:W-:Y:S02]  /*45d0*/  ISETP.GT.AND P1, PT, R2, 0x39, PT ;  /* 0x000000390200780c */ /* 0x000fe40003f24270 */
[----:B------:R-:W-:-:S02]  /*45e0*/  FMNMX.FTZ R5, R40, R5, !PT ;  /* 0x0000000528057209 */ /* 0x000fc40007810000 */
[----:B------:R-:W-:Y:S02]  /*45f0*/  FSEL R43, R196, -INF , P0 ;  /* 0xff800000c42b7808 */ /* 0x000fe40000000000 */
[----:B------:R-:W-:Y:S01]  /*4600*/  FSEL R109, R192, -INF , P3 ;  /* 0xff800000c06d7808 */ /* 0x000fe20001800000 */
[----:B------:R-:W-:Y:S01]  /*4610*/  IMAD.MOV.U32 R192, RZ, RZ, R71 ;  /* 0x000000ffffc07224 */ /* 0x000fe200078e0047 */
[----:B------:R-:W-:Y:S01]  /*4620*/  FSEL R112, R193, -INF , P2 ;  /* 0xff800000c1707808 */ /* 0x000fe20001000000 */
[----:B------:R-:W-:Y:S01]  /*4630*/  IMAD.MOV.U32 R193, RZ, RZ, R69 ;  /* 0x000000ffffc17224 */ /* 0x000fe200078e0045 */
[----:B------:R-:W-:Y:S01]  /*4640*/  FSEL R110, R189, -INF , P1 ;  /* 0xff800000bd6e7808 */ /* 0x000fe20000800000 */
[----:B------:R-:W-:Y:S01]  /*4650*/  IMAD.MOV.U32 R189, RZ, RZ, R224 ;  /* 0x000000ffffbd7224 */ /* 0x000fe200078e00e0 */
[----:B------:R-:W-:Y:S02]  /*4660*/  FMNMX.FTZ R5, R41, R5, !PT ;  /* 0x0000000529057209 */ /* 0x000fe40007810000 */
        /* <DEDUP_REMOVED lines=18> */
[----:B------:R-:W-:Y:S02]  /*4790*/  FMNMX.FTZ R6, R15, R16, !PT ;  /* 0x000000100f067209 */ /* 0x000fe40007810000 */
[----:B------:R-:W-:Y:S01]  /*47a0*/  FSEL R133, R208, -INF , P0 ;  /* 0xff800000d0857808 */ /* 0x000fe20000000000 */
[----:B------:R-:W-:Y:S01]  /*47b0*/  IMAD.MOV.U32 R208, RZ, RZ, R249 ;  /* 0x000000ffffd07224 */ /* 0x000fe200078e00f9 */
[----:B------:R-:W-:-:S02]  /*47c0*/  FSEL R140, R156, -INF , P3 ;  /* 0xff8000009c8c7808 */ /* 0x000fc40001800000 */
[----:B------:R-:W-:Y:S02]  /*47d0*/  FSEL R139, R157, -INF , P2 ;  /* 0xff8000009d8b7808 */ /* 0x000fe40001000000 */
[----:B------:R-:W-:Y:S02]  /*47e0*/  FSEL R142, R65, -INF , P1 ;  /* 0xff800000418e7808 */ /* 0x000fe40000800000 */
[C---:B------:R-:W-:Y:S02]  /*47f0*/  ISETP.GT.AND P0, PT, R2.reuse, 0x58, PT ;  /* 0x000000580200780c */ /* 0x040fe40003f04270 */
[C---:B------:R-:W-:Y:S02]  /*4800*/  ISETP.GT.AND P3, PT, R2.reuse, 0x61, PT ;  /* 0x000000610200780c */ /* 0x040fe40003f64270 */
[C---:B------:R-:W-:Y:S02]  /*4810*/  ISETP.GT.AND P2, PT, R2.reuse, 0x68, PT ;  /* 0x000000680200780c */ /* 0x040fe40003f44270 */
[----:B------:R-:W-:-:S02]  /*4820*/  ISETP.GT.AND P1, PT, R2, 0x69, PT ;  /* 0x000000690200780c */ /* 0x000fc40003f24270 */
[----:B------:R-:W-:Y:S02]  /*4830*/  FMNMX.FTZ R2, R109, R5, !PT ;  /* 0x000000056d027209 */ /* 0x000fe40007810000 */
[----:B------:R-:W-:Y:S02]  /*4840*/  FMNMX.FTZ R5, R17, R6, !PT ;  /* 0x0000000611057209 */ /* 0x000fe40007810000 */
[----:B------:R-:W-:Y:S02]  /*4850*/  FMNMX.FTZ R2, R112, R2, !PT ;  /* 0x0000000270027209 */ /* 0x000fe40007810000 */
[----:B------:R-:W-:Y:S02]  /*4860*/  FMNMX.FTZ R5, R18, R5, !PT ;  /* 0x0000000512057209 */ /* 0x000fe40007810000 */
[----:B------:R-:W-:Y:S02]  /*4870*/  FSEL R143, R64, -INF , P0 ;  /* 0xff800000408f7808 */ /* 0x000fe40000000000 */
[----:B------:R-:W-:-:S02]  /*4880*/  ISETP.GT.AND P0, PT, R0, 0x20, PT ;  /* 0x000000200000780c */ /* 0x000fc40003f04270 */
[----:B------:R-:W-:Y:S02]  /*4890*/  FMNMX.FTZ R2, R111, R2, !PT ;  /* 0x000000026f027209 */ /* 0x000fe40007810000 */
[----:B------:R-:W-:Y:S02]  /*48a0*/  FMNMX.FTZ R5, R19, R5, !PT ;  /* 0x0000000513057209 */ /* 0x000fe40007810000 */
[----:B------:R-:W-:Y:S01]  /*48b0*/  FSEL R39, R202, -INF , P0 ;  /* 0xff800000ca277808 */ /* 0x000fe20000000000 */
[----:B------:R-:W-:Y:S01]  /*48c0*/  IMAD.MOV.U32 R202, RZ, RZ, R226 ;  /* 0x000000ffffca7224 */ /* 0x000fe200078e00e2 */
[----:B------:R-:W-:Y:S02]  /*48d0*/  FMNMX.FTZ R2, R110, R2, !PT ;  /* 0x000000026e027209 */ /* 0x000fe40007810000 */
[----:B------:R-:W-:Y:S02]  /*48e0*/  FMNMX.FTZ R5, R20, R5, !PT ;  /* 0x0000000514057209 */ /* 0x000fe40007810000 */
[----:B------:R-:W-:-:S02]  /*48f0*/  ISETP.GT.AND P0, PT, R0, 0x21, PT ;  /* 0x000000210000780c */ /* 0x000fc40003f04270 */
[----:B------:R-:W-:Y:S02]  /*4900*/  FMNMX.FTZ R2, R138, R2, !PT ;  /* 0x000000028a027209 */ /* 0x000fe40007810000 */
[----:B------:R-:W-:Y:S02]  /*4910*/  FMNMX.FTZ R5, R21, R5, !PT ;  /* 0x0000000515057209 */ /* 0x000fe40007810000 */
[----:B------:R-:W-:Y:S01]  /*4920*/  FSEL R38, R203, -INF , P0 ;  /* 0xff800000cb267808 */ /* 0x000fe20000000000 */
[----:B------:R-:W-:Y:S01]  /*4930*/  IMAD.MOV.U32 R203, RZ, RZ, R225 ;  /* 0x000000ffffcb7224 */ /* 0x000fe200078e00e1 */
[----:B------:R-:W-:Y:S02]  /*4940*/  ISETP.GT.AND P0, PT, R0, 0x28, PT ;  /* 0x000000280000780c */ /* 0x000fe40003f04270 */
[----:B------:R-:W-:Y:S02]  /*4950*/  FMNMX.FTZ R2, R134, R2, !PT ;  /* 0x0000000286027209 */ /* 0x000fe40007810000 */
[----:B------:R-:W-:-:S02]  /*4960*/  FMNMX.FTZ R5, R22, R5, !PT ;  /* 0x0000000516057209 */ /* 0x000fc40007810000 */
[----:B------:R-:W-:Y:S02]  /*4970*/  FSEL R37, R198, -INF , P0 ;  /* 0xff800000c6257808 */ /* 0x000fe40000000000 */
[C---:B------:R-:W-:Y:S02]  /*4980*/  ISETP.GT.AND P0, PT, R0.reuse, 0x29, PT ;  /* 0x000000290000780c */ /* 0x040fe40003f04270 */
[----:B------:R-:W-:Y:S02]  /*4990*/  FMNMX.FTZ R2, R133, R2, !PT ;  /* 0x0000000285027209 */ /* 0x000fe40007810000 */
[----:B------:R-:W-:Y:S02]  /*49a0*/  FMNMX.FTZ R5, R39, R5, !PT ;  /* 0x0000000527057209 */ /* 0x000fe40007810000 */
[----:B------:R-:W-:Y:S02]  /*49b0*/  FSEL R36, R199, -INF , P0 ;  /* 0xff800000c7247808 */ /* 0x000fe40000000000 */
[----:B------:R-:W-:-:S02]  /*49c0*/  ISETP.GT.AND P0, PT, R0, 0x30, PT ;  /* 0x000000300000780c */ /* 0x000fc40003f04270 */
[----:B------:R-:W-:Y:S02]  /*49d0*/  FMNMX.FTZ R2, R141, R2, !PT ;  /* 0x000000028d027209 */ /* 0x000fe40007810000 */
[----:B------:R-:W-:Y:S02]  /*49e0*/  FMNMX.FTZ R5, R38, R5, !PT ;  /* 0x0000000526057209 */ /* 0x000fe40007810000 */
[----:B------:R-:W-:Y:S02]  /*49f0*/  FSEL R108, R194, -INF , P0 ;  /* 0xff800000c26c7808 */ /* 0x000fe40000000000 */
[----:B------:R-:W-:Y:S02]  /*4a00*/  FMNMX.FTZ R2, R140, R2, !PT ;  /* 0x000000028c027209 */ /* 0x000fe40007810000 */
[----:B------:R-:W-:Y:S02]  /*4a10*/  FMNMX.FTZ R5, R37, R5, !PT ;  /* 0x0000000525057209 */ /* 0x000fe40007810000 */
[----:B------:R-:W-:-:S02]  /*4a20*/  ISETP.GT.AND P0, PT, R0, 0x31, PT ;  /* 0x000000310000780c */ /* 0x000fc40003f04270 */
[----:B------:R-:W-:Y:S02]  /*4a30*/  FMNMX.FTZ R2, R139, R2, !PT ;  /* 0x000000028b027209 */ /* 0x000fe40007810000 */
[----:B------:R-:W-:Y:S02]  /*4a40*/  FMNMX.FTZ R5, R36, R5, !PT ;  /* 0x0000000524057209 */ /* 0x000fe40007810000 */
[----:B------:R-:W-:Y:S02]  /*4a50*/  FSEL R71, R195, -INF , P0 ;  /* 0xff800000c3477808 */ /* 0x000fe40000000000 */
[----:B------:R-:W-:Y:S02]  /*4a60*/  ISETP.GT.AND P0, PT, R0, 0x38, PT ;  /* 0x000000380000780c */ /* 0x000fe40003f04270 */
[----:B------:R-:W-:Y:S02]  /*4a70*/  FMNMX.FTZ R2, R143, R2, !PT ;  /* 0x000000028f027209 */ /* 0x000fe40007810000 */
[----:B------:R-:W-:-:S02]  /*4a80*/  FMNMX.FTZ R5, R108, R5, !PT ;  /* 0x000000056c057209 */ /* 0x000fc40007810000 */
[----:B------:R-:W-:Y:S01]  /*4a90*/  FSEL R69, R190, -INF , P0 ;  /* 0xff800000be457808 */ /* 0x000fe20000000000 */
[----:B------:R-:W-:Y:S01]  /*4aa0*/  IMAD.MOV.U32 R190, RZ, RZ, R171 ;  /* 0x000000ffffbe7224 */ /* 0x000fe200078e00ab */
[----:B------:R-:W-:Y:S02]  /*4ab0*/  ISETP.GT.AND P0, PT, R0, 0x39, PT ;  /* 0x000000390000780c */ /* 0x000fe40003f04270 */
[----:B------:R-:W-:Y:S02]  /*4ac0*/  FMNMX.FTZ R2, R142, R2, !PT ;  /* 0x000000028e027209 */ /* 0x000fe40007810000 */
[----:B------:R-:W-:Y:S02]  /*4ad0*/  FMNMX.FTZ R5, R71, R5, !PT ;  /* 0x0000000547057209 */ /* 0x000fe40007810000 */
[----:B------:R-:W-:Y:S02]  /*4ae0*/  FSEL R68, R191, -INF , P0 ;  /* 0xff800000bf447808 */ /* 0x000fe40000000000 */
[----:B------:R-:W-:-:S02]  /*4af0*/  ISETP.GT.AND P0, PT, R0, 0x40, PT ;  /* 0x000000400000780c */ /* 0x000fc40003f04270 */
[----:B------:R-:W-:Y:S02]  /*4b00*/  FSEL R115, R221, -INF , P3 ;  /* 0xff800000dd737808 */ /* 0x000fe40001800000 */
[----:B------:R-:W-:Y:S02]  /*4b10*/  FMNMX.FTZ R2, R132, R2, !PT ;  /* 0x0000000284027209 */ /* 0x000fe40007810000 */
[----:B------:R-:W-:Y:S02]  /*4b20*/  FMNMX.FTZ R5, R69, R5, !PT ;  /* 0x0000000545057209 */ /* 0x000fe40007810000 */
[----:B------:R-:W-:Y:S02]  /*4b30*/  ISETP.GT.AND P3, PT, R0, 0x41, PT ;  /* 0x000000410000780c */ /* 0x000fe40003f64270 */
[----:B------:R-:W-:Y:S01]  /*4b40*/  FSEL R114, R216, -INF , P2 ;  /* 0xff800000d8727808 */ /* 0x000fe20001000000 */
[----:B------:R-:W-:Y:S01]  /*4b50*/  IMAD.MOV.U32 R216, RZ, RZ, R170 ;  /* 0x000000ffffd87224 */ /* 0x000fe200078e00aa */
[----:B------:R-:W-:-:S02]  /*4b60*/  FMNMX.FTZ R2, R115, R2, !PT ;  /* 0x0000000273027209 */ /* 0x000fc40007810000 */
[----:B------:R-:W-:Y:S01]  /*4b70*/  FSEL R155, R214, -INF , P0 ;  /* 0xff800000d69b7808 */ /* 0x000fe20000000000 */
[----:B------:R-:W-:Y:S01]  /*4b80*/  IMAD.MOV.U32 R214, RZ, RZ, R169 ;  /* 0x000000ffffd67224 */ /* 0x000fe200078e00a9 */
[----:B------:R-:W-:Y:S02]  /*4b90*/  FMNMX.FTZ R5, R68, R5, !PT ;  /* 0x0000000544057209 */ /* 0x000fe40007810000 */
[----:B------:R-:W-:Y:S02]  /*4ba0*/  FSEL R113, R217, -INF , P1 ;  /* 0xff800000d9717808 */ /* 0x000fe40000800000 */
[----:B------:R-:W-:Y:S02]  /*4bb0*/  FMNMX.FTZ R2, R114, R2, !PT ;  /* 0x0000000272027209 */ /* 0x000fe40007810000 */
[----:B------:R-:W-:Y:S01]  /*4bc0*/  FSEL R154, R215, -INF , P3 ;  /* 0xff800000d79a7808 */ /* 0x000fe20001800000 */
[----:B------:R-:W-:Y:S01]  /*4bd0*/  IMAD.MOV.U32 R215, RZ, RZ, R166 ;  /* 0x000000ffffd77224 */ /* 0x000fe200078e00a6 */
[----:B------:R-:W-:-:S02]  /*4be0*/  ISETP.GT.AND P1, PT, R0, 0x48, PT ;  /* 0x000000480000780c */ /* 0x000fc40003f24270 */
[----:B------:R-:W-:Y:S02]  /*4bf0*/  FMNMX.FTZ R5, R155, R5, !PT ;  /* 0x000000059b057209 */ /* 0x000fe40007810000 */
[----:B------:R-:W-:Y:S02]  /*4c00*/  FMNMX.FTZ R2, R113, R2, !PT ;  /* 0x0000000271027209 */ /* 0x000fe40007810000 */
[----:B------:R-:W-:Y:S02]  /*4c10*/  ISETP.GT.AND P0, PT, R0, 0x49, PT ;  /* 0x000000490000780c */ /* 0x000fe40003f04270 */
[----:B------:R-:W-:Y:S01]  /*4c20*/  FSEL R149, R210, -INF , P1 ;  /* 0xff800000d2957808 */ /* 0x000fe20000800000 */
[----:B------:R-:W1:Y:S01]  /*4c30*/  SHFL.BFLY PT, R6, R2, 0x2, 0x1f ;  /* 0x0c401f0002067f89 */ /* 0x000e6200000e0000 */
[----:B------:R-:W-:Y:S01]  /*4c40*/  FMNMX.FTZ R5, R154, R5, !PT ;  /* 0x000000059a057209 */ /* 0x000fe20007810000 */
[----:B------:R-:W-:Y:S01]  /*4c50*/  IMAD.MOV.U32 R210, RZ, RZ, R31 ;  /* 0x000000ffffd27224 */ /* 0x000fe200078e001f */
[----:B------:R-:W-:Y:S01]  /*4c60*/  FSEL R148, R211, -INF , P0 ;  /* 0xff800000d3947808 */ /* 0x000fe20000000000 */
[----:B------:R-:W-:Y:S01]  /*4c70*/  IMAD.MOV.U32 R211, RZ, RZ, R30 ;  /* 0x000000ffffd37224 */ /* 0x000fe200078e001e */
[----:B------:R-:W-:-:S02]  /*4c80*/  ISETP.GT.AND P1, PT, R0, 0x50, PT ;  /* 0x000000500000780c */ /* 0x000fc40003f24270 */
[----:B------:R-:W-:Y:S02]  /*4c90*/  FMNMX.FTZ R5, R149, R5, !PT ;  /* 0x0000000595057209 */ /* 0x000fe40007810000 */
[----:B------:R-:W-:Y:S02]  /*4ca0*/  ISETP.GT.AND P0, PT, R0, 0x51, PT ;  /* 0x000000510000780c */ /* 0x000fe40003f04270 */
[----:B------:R-:W-:Y:S02]  /*4cb0*/  FSEL R147, R158, -INF , P1 ;  /* 0xff8000009e937808 */ /* 0x000fe40000800000 */
[----:B------:R-:W-:Y:S02]  /*4cc0*/  FMNMX.FTZ R5, R148, R5, !PT ;  /* 0x0000000594057209 */ /* 0x000fe40007810000 */
[----:B------:R-:W-:Y:S02]  /*4cd0*/  FSEL R153, R159, -INF , P0 ;  /* 0xff8000009f997808 */ /* 0x000fe40000000000 */
        /* <DEDUP_REMOVED lines=11> */
[----:B------:R-:W-:Y:S02]  /*4d90*/  ISETP.GT.AND P1, PT, R0, 0x68, PT ;  /* 0x000000680000780c */ /* 0x000fe40003f24270 */
[----:B------:R-:W-:-:S02]  /*4da0*/  FSEL R146, R223, -INF , P0 ;  /* 0xff800000df927808 */ /* 0x000fc40000000000 */
[----:B------:R-:W-:Y:S02]  /*4db0*/  FMNMX.FTZ R5, R150, R5, !PT ;  /* 0x0000000596057209 */ /* 0x000fe40007810000 */
[----:B-1----:R-:W-:Y:S02]  /*4dc0*/  FMNMX.FTZ R2, R2, R6, !PT ;  /* 0x0000000602027209 */ /* 0x002fe40007810000 */
[----:B------:R-:W-:Y:S02]  /*4dd0*/  ISETP.GT.AND P0, PT, R0, 0x69, PT ;  /* 0x000000690000780c */ /* 0x000fe40003f04270 */
[----:B------:R-:W-:Y:S01]  /*4de0*/  FSEL R145, R218, -INF , P1 ;  /* 0xff800000da917808 */ /* 0x000fe20000800000 */
[----:B------:R-:W1:Y:S01]  /*4df0*/  SHFL.BFLY PT, R6, R2, 0x1, 0x1f ;  /* 0x0c201f0002067f89 */ /* 0x000e6200000e0000 */
[----:B------:R-:W-:Y:S02]  /*4e00*/  FMNMX.FTZ R0, R146, R5, !PT ;  /* 0x0000000592007209 */ /* 0x000fe40007810000 */
[----:B------:R-:W-:-:S02]  /*4e10*/  FSEL R144, R219, -INF , P0 ;  /* 0xff800000db907808 */ /* 0x000fc40000000000 */
        /* <DEDUP_REMOVED lines=9> */
[----:B------:R-:W1:Y:S02]  /*4eb0*/  SHFL.BFLY PT, R6, R0, 0x1, 0x1f ;  /* 0x0c201f0000067f89 */ /* 0x000e6400000e0000 */
[----:B------:R2:W-:Y:S02]  /*4ec0*/  MUFU.EX2 R157, R5 ;  /* 0x00000005009d7308 */ /* 0x0005e40000000800 */
[----:B--2---:R-:W-:-:S06]  /*4ed0*/  FFMA.FTZ R5, R8, c[0x0][0x2d0], -R2 ;  /* 0x0000b40008057a23 */ /* 0x004fcc0000010802 */
[----:B------:R2:W3:Y:S01]  /*4ee0*/  MUFU.EX2 R156, R5 ;  /* 0x00000005009c7308 */ /* 0x0004e20000000800 */
[----:B-1----:R-:W-:-:S04]  /*4ef0*/  FMNMX.FTZ R136, R0, R6, !PT ;  /* 0x0000000600887209 */ /* 0x002fc80007810000 */
        /* <DEDUP_REMOVED lines=9> */
[----:B-1----:R-:W-:Y:S01]  /*4f90*/  FFMA.FTZ R5, R12, c[0x0][0x2d0], -R2 ;  /* 0x0000b4000c057a23 */ /* 0x002fe20000010802 */
[----:B---3--:R-:W-:-:S05]  /*4fa0*/  F2FP.PACK_AB R12, R156, R157 ;  /* 0x0000009d9c0c723e */ /* 0x008fca00000000ff */
        /* <DEDUP_REMOVED lines=23> */
[----:B------:R1:W2:Y:S02]  /*5120*/  MUFU.EX2 R225, R5 ;  /* 0x0000000500e17308 */ /* 0x0002a40000000800 */
[----:B-1----:R-:W-:Y:S01]  /*5130*/  FFMA.FTZ R5, R21, c[0x0][0x2d0], -R0 ;  /* 0x0000b40015057a23 */ /* 0x002fe20000010800 */
[----:B--2---:R-:W-:-:S05]  /*5140*/  F2FP.PACK_AB R9, R225, R217 ;  /* 0x000000d9e109723e */ /* 0x004fca00000000ff */
[----:B------:R1:W-:Y:S02]  /*5150*/  MUFU.EX2 R226, R5 ;  /* 0x0000000500e27308 */ /* 0x0003e40000000800 */
[----:B-1----:R-:W-:Y:S02]  /*5160*/  FFMA.FTZ R5, R22, c[0x0][0x2d0], -R0 ;  /* 0x0000b40016057a23 */ /* 0x002fe40000010800 */
[----:B------:R-:W-:Y:S04]  /*5170*/  HMMA.16816.F32 R20, R12, R52, RZ ;  /* 0x000000340c14723c */ /* 0x000fe800000018ff */
[----:B------:R1:W2:Y:S02]  /*5180*/  MUFU.EX2 R199, R5 ;  /* 0x0000000500c77308 */ /* 0x0002a40000000800 */
[----:B-1----:R-:W-:Y:S01]  /*5190*/  FFMA.FTZ R5, R40, c[0x0][0x2d0], -R2 ;  /* 0x0000b40028057a23 */ /* 0x002fe20000010802 */
[----:B--2---:R-:W-:-:S05]  /*51a0*/  F2FP.PACK_AB R11, R199, R226 ;  /* 0x000000e2c70b723e */ /* 0x004fca00000000ff */
[----:B------:R1:W-:Y:S02]  /*51b0*/  MUFU.EX2 R223, R5 ;  /* 0x0000000500df7308 */ /* 0x0003e40000000800 */
[----:B------:R-:W-:Y:S07]  /*51c0*/  HMMA.16816.F32 R88, R8, R76, R16 ;  /* 0x0000004c0858723c */ /* 0x000fee0000001810 */
[----:B------:R-:W-:Y:S01]  /*51d0*/  IMAD.MOV.U32 R77, RZ, RZ, R28 ;  /* 0x000000ffff4d7224 */ /* 0x000fe200078e001c */
[----:B------:R-:W-:Y:S01]  /*51e0*/  HMMA.16816.F32 R16, R12, R80, RZ ;  /* 0x000000500c10723c */ /* 0x000fe200000018ff */
[----:B-1----:R-:W-:-:S04]  /*51f0*/  FFMA.FTZ R5, R41, c[0x0][0x2d0], -R2 ;  /* 0x0000b40029057a23 */ /* 0x002fc80000010802 */
[----:B------:R1:W2:Y:S03]  /*5200*/  MUFU.EX2 R224, R5 ;  /* 0x0000000500e07308 */ /* 0x0002a60000000800 */
[----:B------:R-:W-:Y:S08]  /*5210*/  HMMA.16816.F32 R28, R12, R50, RZ ;  /* 0x000000320c1c723c */ /* 0x000ff000000018ff */
[----:B------:R-:W-:Y:S01]  /*5220*/  HMMA.16816.F32 R44, R8, R56, R24 ;  /* 0x00000038082c723c */ /* 0x000fe20000001818 */
[----:B-1----:R-:W-:-:S07]  /*5230*/  FFMA.FTZ R5, R43, c[0x0][0x2d0], -R2 ;  /* 0x0000b4002b057a23 */ /* 0x002fce0000010802 */
[C---:B------:R-:W-:Y:S01]  /*5240*/  HMMA.16816.F32 R92, R8.reuse, R84, R16 ;  /* 0x00000054085c723c */ /* 0x040fe20000001810 */
[----:B------:R-:W1:Y:S01]  /*5250*/  LDSM.16.MT88.4 R16, [R229+0x1000] ;  /* 0x00100000e510783b */ /* 0x000e620000004200 */
[----:B------:R3:W-:Y:S06]  /*5260*/  MUFU.EX2 R195, R5 ;  /* 0x0000000500c37308 */ /* 0x0007ec0000000800 */
[----:B------:R-:W-:Y:S08]  /*5270*/  HMMA.16816.F32 R64, R8, R72, R20 ;  /* 0x000000480840723c */ /* 0x000ff00000001814 */
[----:B------:R-:W-:Y:S01]  /*5280*/  HMMA.16816.F32 R24, R12, R54, RZ ;  /* 0x000000360c18723c */ /* 0x000fe200000018ff */
[----:B---3--:R-:W-:-:S04]  /*5290*/  FFMA.FTZ R5, R42, c[0x0][0x2d0], -R2 ;  /* 0x0000b4002a057a23 */ /* 0x008fc80000010802 */
[----:B------:R3:W4:Y:S03]  /*52a0*/  MUFU.EX2 R194, R5 ;  /* 0x0000000500c27308 */ /* 0x0007260000000800 */
[C---:B------:R-:W-:Y:S08]  /*52b0*/  HMMA.16816.F32 R20, R12.reuse, R62, RZ ;  /* 0x0000003e0c14723c */ /* 0x040ff000000018ff */
[----:B------:R-:W-:Y:S01]  /*52c0*/  HMMA.16816.F32 R12, R12, R82, RZ ;  /* 0x000000520c0c723c */ /* 0x000fe200000018ff */
[----:B---3--:R-:W-:-:S07]  /*52d0*/  FFMA.FTZ R5, R39, c[0x0][0x2d0], -R0 ;  /* 0x0000b40027057a23 */ /* 0x008fce0000010800 */
[C---:B------:R-:W-:Y:S01]  /*52e0*/  HMMA.16816.F32 R32, R8.reuse, R58, R28 ;  /* 0x0000003a0820723c */ /* 0x040fe2000000181c */
[----:B------:R3:W-:Y:S07]  /*52f0*/  MUFU.EX2 R222, R5 ;  /* 0x0000000500de7308 */ /* 0x0007ee0000000800 */
[C---:B------:R-:W-:Y:S01]  /*5300*/  HMMA.16816.F32 R60, R8.reuse, R74, R24 ;  /* 0x0000004a083c723c */ /* 0x040fe20000001818 */
[----:B------:R-:W1:Y:S07]  /*5310*/  LDSM.16.MT88.4 R24, [R233+0x1000] ;  /* 0x00100000e918783b */ /* 0x000e6e0000004200 */
[----:B------:R-:W-:Y:S01]  /*5320*/  HMMA.16816.F32 R56, R8, R78, R20 ;  /* 0x0000004e0838723c */ /* 0x000fe20000001814 */
[----:B------:R-:W1:Y:S01]  /*5330*/  LDSM.16.MT88.4 R20, [R230+0x1000] ;  /* 0x00100000e614783b */ /* 0x000e620000004200 */
[----:B---3--:R-:W-:-:S04]  /*5340*/  FFMA.FTZ R5, R38, c[0x0][0x2d0], -R0 ;  /* 0x0000b40026057a23 */ /* 0x008fc80000010800 */
[----:B------:R3:W3:Y:S02]  /*5350*/  MUFU.EX2 R191, R5 ;  /* 0x0000000500bf7308 */ /* 0x0006e40000000800 */
[----:B------:R-:W-:Y:S07]  /*5360*/  HMMA.16816.F32 R28, R8, R86, R12 ;  /* 0x00000056081c723c */ /* 0x000fee000000180c */
[----:B--2---:R-:W-:Y:S02]  /*5370*/  F2FP.PACK_AB R12, R224, R223 ;  /* 0x000000dfe00c723e */ /* 0x004fe400000000ff */
[----:B----4-:R-:W-:Y:S01]  /*5380*/  F2FP.PACK_AB R14, R194, R195 ;  /* 0x000000c3c20e723e */ /* 0x010fe200000000ff */
[----:B---3--:R-:W-:Y:S01]  /*5390*/  FFMA.FTZ R5, R37, c[0x0][0x2d0], -R0 ;  /* 0x0000b40025057a23 */ /* 0x008fe20000010800 */
[----:B------:R-:W-:-:S03]  /*53a0*/  F2FP.PACK_AB R13, R191, R222 ;  /* 0x000000debf0d723e */ /* 0x000fc600000000ff */
[----:B------:R2:W-:Y:S02]  /*53b0*/  MUFU.EX2 R6, R5 ;  /* 0x0000000500067308 */ /* 0x0005e40000000800 */
[----:B--2---:R-:W-:-:S06]  /*53c0*/  FFMA.FTZ R5, R36, c[0x0][0x2d0], -R0 ;  /* 0x0000b40024057a23 */ /* 0x004fcc0000010800 */
[----:B------:R2:W3:Y:S02]  /*53d0*/  MUFU.EX2 R201, R5 ;  /* 0x0000000500c97308 */ /* 0x0004e40000000800 */
[----:B--2---:R-:W-:Y:S01]  /*53e0*/  FFMA.FTZ R5, R99, c[0x0][0x2d0], -R4 ;  /* 0x0000b40063057a23 */ /* 0x004fe20000010804 */
[----:B---3--:R-:W-:-:S05]  /*53f0*/  F2FP.PACK_AB R15, R201, R6 ;  /* 0x00000006c90f723e */ /* 0x008fca00000000ff */
[----:B------:R2:W-:Y:S02]  /*5400*/  MUFU.EX2 R221, R5 ;  /* 0x0000000500dd7308 */ /* 0x0005e40000000800 */
[C---:B-1----:R-:W-:Y:S08]  /*5410*/  HMMA.16816.F32 R44, R12.reuse, R16, R44 ;  /* 0x000000100c2c723c */ /* 0x042ff0000000182c */
[----:B------:R-:W-:Y:S01]  /*5420*/  HMMA.16816.F32 R40, R12, R18, R32 ;  /* 0x000000120c28723c */ /* 0x000fe20000001820 */
[----:B--2---:R-:W-:-:S04]  /*5430*/  FFMA.FTZ R5, R98, c[0x0][0x2d0], -R4 ;  /* 0x0000b40062057a23 */ /* 0x004fc80000010804 */
[----:B------:R1:W2:Y:S03]  /*5440*/  MUFU.EX2 R7, R5 ;  /* 0x0000000500077308 */ /* 0x0002a60000000800 */
[C---:B------:R-:W-:Y:S08]  /*5450*/  HMMA.16816.F32 R36, R12.reuse, R24, R64 ;  /* 0x000000180c24723c */ /* 0x040ff00000001840 */
        /* <DEDUP_REMOVED lines=25> */
[----:B------:R-:W-:-:S02]  /*55f0*/  IMAD.MOV.U32 R173, RZ, RZ, R215 ;  /* 0x000000ffffad7224 */ /* 0x000fc400078e00d7 */
[----:B------:R-:W-:Y:S02]  /*5600*/  IMAD.MOV.U32 R174, RZ, RZ, R210 ;  /* 0x000000ffffae7224 */ /* 0x000fe400078e00d2 */
[----:B------:R-:W-:Y:S02]  /*5610*/  IMAD.MOV.U32 R175, RZ, RZ, R211 ;  /* 0x000000ffffaf7224 */ /* 0x000fe400078e00d3 */
[----:B------:R-:W-:Y:S01]  /*5620*/  IMAD.MOV.U32 R184, RZ, RZ, R216 ;  /* 0x000000ffffb87224 */ /* 0x000fe200078e00d8 */
[----:B------:R-:W-:Y:S01]  /*5630*/  HMMA.16816.F32 R72, R8, R26, R176 ;  /* 0x0000001a0848723c */ /* 0x000fe200000018b0 */
[----:B------:R-:W-:Y:S02]  /*5640*/  IMAD.MOV.U32 R186, RZ, RZ, R198 ;  /* 0x000000ffffba7224 */ /* 0x000fe400078e00c6 */
[----:B------:R-:W-:Y:S02]  /*5650*/  IMAD.MOV.U32 R198, RZ, RZ, R208 ;  /* 0x000000ffffc67224 */ /* 0x000fe400078e00d0 */
[----:B------:R-:W-:-:S02]  /*5660*/  IMAD.MOV.U32 R185, RZ, RZ, R190 ;  /* 0x000000ffffb97224 */ /* 0x000fc400078e00be */
[----:B------:R-:W-:Y:S01]  /*5670*/  IMAD.MOV.U32 R177, RZ, RZ, R212 ;  /* 0x000000ffffb17224 */ /* 0x000fe200078e00d4 */
[----:B------:R-:W-:Y:S01]  /*5680*/  HMMA.16816.F32 R32, R8, R24, R128 ;  /* 0x000000180820723c */ /* 0x000fe20000001880 */
[----:B------:R-:W-:Y:S01]  /*5690*/  IMAD.MOV.U32 R179, RZ, RZ, R206 ;  /* 0x000000ffffb37224 */ /* 0x000fe200078e00ce */
[----:B------:R-:W-:Y:S01]  /*56a0*/  LDSM.16.MT88.4 R24, [R233+0x1800] ;  /* 0x00180000e918783b */ /* 0x000fe20000004200 */
[----:B------:R-:W-:Y:S02]  /*56b0*/  IMAD.MOV.U32 R178, RZ, RZ, R207 ;  /* 0x000000ffffb27224 */ /* 0x000fe400078e00cf */
[----:B------:R-:W-:Y:S02]  /*56c0*/  IMAD.MOV.U32 R187, RZ, RZ, R101 ;  /* 0x000000ffffbb7224 */ /* 0x000fe400078e0065 */
[----:B------:R-:W-:Y:S01]  /*56d0*/  IMAD.MOV.U32 R190, RZ, RZ, R100 ;  /* 0x000000ffffbe7224 */ /* 0x000fe200078e0064 */
[----:B-1----:R-:W-:Y:S01]  /*56e0*/  HMMA.16816.F32 R64, R12, R16, R92 ;  /* 0x000000100c40723c */ /* 0x002fe2000000185c */
[----:B------:R-:W-:-:S06]  /*56f0*/  IMAD.MOV.U32 R176, RZ, RZ, R77 ;  /* 0x000000ffffb07224 */ /* 0x000fcc00078e004d */
[----:B------:R-:W-:Y:S01]  /*5700*/  IMAD.MOV.U32 R94, RZ, RZ, R213 ;  /* 0x000000ffff5e7224 */ /* 0x000fe200078e00d5 */
[C---:B------:R-:W-:Y:S01]  /*5710*/  HMMA.16816.F32 R104, R8.reuse, R16, R180 ;  /* 0x000000100868723c */ /* 0x040fe200000018b4 */
[----:B------:R1:W-:Y:S01]  /*5720*/  MUFU.EX2 R213, R5 ;  /* 0x0000000500d57308 */ /* 0x0003e20000000800 */
[----:B------:R-:W-:Y:S02]  /*5730*/  IMAD.MOV.U32 R95, RZ, RZ, R203 ;  /* 0x000000ffff5f7224 */ /* 0x000fe400078e00cb */
[----:B------:R-:W-:Y:S02]  /*5740*/  IMAD.MOV.U32 R93, RZ, RZ, R204 ;  /* 0x000000ffff5d7224 */ /* 0x000fe400078e00cc */
[----:B------:R-:W-:Y:S02]  /*5750*/  IMAD.MOV.U32 R92, RZ, RZ, R172 ;  /* 0x000000ffff5c7224 */ /* 0x000fe400078e00ac */
[----:B------:R-:W-:Y:S01]  /*5760*/  IMAD.MOV.U32 R183, RZ, RZ, R209 ;  /* 0x000000ffffb77224 */ /* 0x000fe200078e00d1 */
[----:B------:R-:W-:Y:S01]  /*5770*/  HMMA.16816.F32 R100, R8, R18, R124 ;  /* 0x000000120864723c */ /* 0x000fe2000000187c */
[----:B------:R-:W-:-:S02]  /*5780*/  IMAD.MOV.U32 R180, RZ, RZ, R205 ;  /* 0x000000ffffb47224 */ /* 0x000fc400078e00cd */
[----:B------:R-:W-:Y:S02]  /*5790*/  IMAD.MOV.U32 R181, RZ, RZ, R201 ;  /* 0x000000ffffb57224 */ /* 0x000fe400078e00c9 */
[----:B------:R-:W-:Y:S02]  /*57a0*/  IMAD.MOV.U32 R182, RZ, RZ, R202 ;  /* 0x000000ffffb67224 */ /* 0x000fe400078e00ca */
[----:B------:R-:W-:Y:S01]  /*57b0*/  IMAD.MOV.U32 R172, RZ, RZ, R176 ;  /* 0x000000ffffac7224 */ /* 0x000fe200078e00b0 */
[----:B------:R-:W-:Y:S01]  /*57c0*/  HMMA.16816.F32 R28, R12, R18, R28 ;  /* 0x000000120c1c723c */ /* 0x000fe2000000181c */
[----:B-1----:R-:W-:Y:S01]  /*57d0*/  FFMA.FTZ R5, R112, c[0x0][0x2d0], -R2 ;  /* 0x0000b40070057a23 */ /* 0x002fe20000010802 */
[----:B------:R-:W1:Y:S01]  /*57e0*/  LDSM.16.MT88.4 R16, [R229+0x1800] ;  /* 0x00180000e510783b */ /* 0x000e620000004200 */
[----:B------:R-:W-:Y:S02]  /*57f0*/  IMAD.MOV.U32 R112, RZ, RZ, R95 ;  /* 0x000000ffff707224 */ /* 0x000fe400078e005f */
[----:B------:R2:W3:Y:S01]  /*5800*/  MUFU.EX2 R214, R5 ;  /* 0x0000000500d67308 */ /* 0x0004e20000000800 */
[----:B------:R-:W-:-:S02]  /*5810*/  IMAD.MOV.U32 R95, RZ, RZ, R175 ;  /* 0x000000ffff5f7224 */ /* 0x000fc400078e00af */
[----:B------:R-:W-:Y:S01]  /*5820*/  HMMA.16816.F32 R76, R12, R22, R56 ;  /* 0x000000160c4c723c */ /* 0x000fe20000001838 */
[----:B------:R-:W4:Y:S01]  /*5830*/  LDSM.16.MT88.4 R20, [R230+0x1800] ;  /* 0x00180000e614783b */ /* 0x000f220000004200 */
[----:B------:R-:W-:Y:S02]  /*5840*/  IMAD.MOV.U32 R175, RZ, RZ, R195 ;  /* 0x000000ffffaf7224 */ /* 0x000fe400078e00c3 */
[----:B------:R-:W-:Y:S02]  /*5850*/  IMAD.MOV.U32 R176, RZ, RZ, R200 ;  /* 0x000000ffffb07224 */ /* 0x000fe400078e00c8 */
[----:B--2---:R-:W-:Y:S01]  /*5860*/  FFMA.FTZ R5, R111, c[0x0][0x2d0], -R2 ;  /* 0x0000b4006f057a23 */ /* 0x004fe20000010802 */
        /* <DEDUP_REMOVED lines=9> */
[----:B------:R2:W3:Y:S01]  /*5900*/  MUFU.EX2 R210, R5 ;  /* 0x0000000500d27308 */ /* 0x0004e20000000800 */
[----:B------:R-:W-:Y:S02]  /*5910*/  IMAD.MOV.U32 R94, RZ, RZ, R174 ;  /* 0x000000ffff5e7224 */ /* 0x000fe400078e00ae */
[----:B------:R-:W-:Y:S02]  /*5920*/  IMAD.MOV.U32 R174, RZ, RZ, R197 ;  /* 0x000000ffffae7224 */ /* 0x000fe400078e00c5 */
[----:B--2---:R-:W-:Y:S01]  /*5930*/  FFMA.FTZ R5, R69, c[0x0][0x2d0], -R0 ;  /* 0x0000b40045057a23 */ /* 0x004fe20000010800 */
[----:B---3--:R-:W-:Y:S01]  /*5940*/  F2FP.PACK_AB R13, R210, R209 ;  /* 0x000000d1d20d723e */ /* 0x008fe200000000ff */
[----:B------:R-:W-:Y:S02]  /*5950*/  IMAD.MOV.U32 R69, RZ, RZ, R112 ;  /* 0x000000ffff457224 */ /* 0x000fe400078e0070 */
        /* <DEDUP_REMOVED lines=13> */
[----:B--2---:R-:W-:-:S06]  /*5a30*/  F2FP.PACK_AB R8, R206, R205 ;  /* 0x000000cdce08723e */ /* 0x004fcc00000000ff */
[----:B----4-:R-:W-:Y:S01]  /*5a40*/  HMMA.16816.F32 R108, R12, R20, R88 ;  /* 0x000000140c6c723c */ /* 0x010fe20000001858 */
        /* <DEDUP_REMOVED lines=14> */
[----:B------:R-:W1:Y:S02]  /*5b30*/  MUFU.EX2 R204, R5 ;  /* 0x0000000500cc7308 */ /* 0x000e640000000800 */
[----:B-1----:R-:W-:Y:S01]  /*5b40*/  F2FP.PACK_AB R11, R204, R203 ;  /* 0x000000cbcc0b723e */ /* 0x002fe200000000ff */
[----:B------:R-:W-:Y:S02]  /*5b50*/  FFMA.FTZ R5, R93, c[0x0][0x2d0], -R4 ;  /* 0x0000b4005d057a23 */ /* 0x000fe40000010804 */
[----:B------:R-:W-:-:S03]  /*5b60*/  IMAD.MOV.U32 R93, RZ, RZ, R173 ;  /* 0x000000ffff5d7224 */ /* 0x000fc600078e00ad */
[----:B------:R1:W-:Y:S01]  /*5b70*/  MUFU.EX2 R195, R5 ;  /* 0x0000000500c37308 */ /* 0x0003e20000000800 */
[----:B------:R-:W-:Y:S01]  /*5b80*/  IMAD.MOV.U32 R173, RZ, RZ, R199 ;  /* 0x000000ffffad7224 */ /* 0x000fe200078e00c7 */
[C---:B------:R-:W-:Y:S01]  /*5b90*/  HMMA.16816.F32 R60, R8.reuse, R16, R48 ;  /* 0x00000010083c723c */ /* 0x040fe20000001830 */
[----:B------:R-:W-:Y:S02]  /*5ba0*/  IMAD.MOV.U32 R112, RZ, RZ, R93 ;  /* 0x000000ffff707224 */ /* 0x000fe400078e005d */
[----:B------:R-:W-:Y:S02]  /*5bb0*/  IMAD.MOV.U32 R93, RZ, RZ, R95 ;  /* 0x000000ffff5d7224 */ /* 0x000fe400078e005f */
[----:B------:R-:W-:Y:S02]  /*5bc0*/  IMAD.MOV.U32 R95, RZ, RZ, R173 ;  /* 0x000000ffff5f7224 */ /* 0x000fe400078e00ad */
[----:B------:R-:W-:Y:S01]  /*5bd0*/  IMAD.MOV.U32 R173, RZ, RZ, R174 ;  /* 0x000000ffffad7224 */ /* 0x000fe200078e00ae */
[----:B------:R-:W-:Y:S01]  /*5be0*/  HMMA.16816.F32 R56, R8, R18, R52 ;  /* 0x000000120838723c */ /* 0x000fe20000001834 */
[----:B------:R-:W2:Y:S01]  /*5bf0*/  LDSM.16.MT88.4 R16, [R232+0x1800] ;  /* 0x00180000e810783b */ /* 0x000ea20000004200 */
[----:B------:R-:W-:-:S02]  /*5c00*/  IMAD.MOV.U32 R174, RZ, RZ, R176 ;  /* 0x000000ffffae7224 */ /* 0x000fc400078e00b0 */
[----:B------:R-:W-:Y:S02]  /*5c10*/  IMAD.MOV.U32 R176, RZ, RZ, R177 ;  /* 0x000000ffffb07224 */ /* 0x000fe400078e00b1 */
[----:B-1----:R-:W-:Y:S02]  /*5c20*/  FFMA.FTZ R5, R252, c[0x0][0x2d0], -R4 ;  /* 0x0000b400fc057a23 */ /* 0x002fe40000010804 */
[C---:B------:R-:W-:Y:S01]  /*5c30*/  HMMA.16816.F32 R48, R8.reuse, R24, R32 ;  /* 0x000000180830723c */ /* 0x040fe20000001820 */
[----:B------:R-:W-:Y:S01]  /*5c40*/  IMAD.MOV.U32 R177, RZ, RZ, R178 ;  /* 0x000000ffffb17224 */ /* 0x000fe200078e00b2 */
[----:B------:R1:W3:Y:S01]  /*5c50*/  MUFU.EX2 R197, R5 ;  /* 0x0000000500c57308 */ /* 0x0002e20000000800 */
[----:B------:R-:W-:Y:S02]  /*5c60*/  IMAD.MOV.U32 R178, RZ, RZ, R180 ;  /* 0x000000ffffb27224 */ /* 0x000fe400078e00b4 */
[----:B------:R-:W-:Y:S02]  /*5c70*/  IMAD.MOV.U32 R180, RZ, RZ, R194 ;  /* 0x000000ffffb47224 */ /* 0x000fe400078e00c2 */
[--C-:B------:R-:W-:Y:S01]  /*5c80*/  FFMA.FTZ R7, R134, c[0x0][0x2d0], -R2.reuse ;  /* 0x0000b40086077a23 */ /* 0x100fe20000010802 */
[----:B------:R-:W-:Y:S01]  /*5c90*/  HMMA.16816.F32 R44, R8, R26, R72 ;  /* 0x0000001a082c723c */ /* 0x000fe20000001848 */
[----:B------:R-:W4:Y:S01]  /*5ca0*/  LDSM.16.MT88.4 R24, [R229+0x2000] ;  /* 0x00200000e518783b */ /* 0x000f220000004200 */
[----:B------:R-:W-:-:S02]  /*5cb0*/  FFMA.FTZ R160, R132, c[0x0][0x2d0], -R2 ;  /* 0x0000b40084a07a23 */ /* 0x000fc40000010802 */
[--C-:B------:R-:W-:Y:S02]  /*5cc0*/  FFMA.FTZ R161, R115, c[0x0][0x2d0], -R2.reuse ;  /* 0x0000b40073a17a23 */ /* 0x100fe40000010802 */
[----:B------:R-:W-:Y:S02]  /*5cd0*/  FFMA.FTZ R162, R114, c[0x0][0x2d0], -R2 ;  /* 0x0000b40072a27a23 */ /* 0x000fe40000010802 */
[C---:B------:R-:W-:Y:S01]  /*5ce0*/  HMMA.16816.F32 R36, R8.reuse, R22, R84 ;  /* 0x000000160824723c */ /* 0x040fe20000001854 */
[----:B------:R-:W-:Y:S02]  /*5cf0*/  IMAD.MOV.U32 R252, RZ, RZ, R178 ;  /* 0x000000fffffc7224 */ /* 0x000fe400078e00b2 */
[----:B-1----:R-:W-:Y:S02]  /*5d00*/  FFMA.FTZ R5, R247, c[0x0][0x2d0], -R4 ;  /* 0x0000b400f7057a23 */ /* 0x002fe40000010804 */
[----:B------:R-:W-:Y:S02]  /*5d10*/  FFMA.FTZ R164, R113, c[0x0][0x2d0], -R2 ;  /* 0x0000b40071a47a23 */ /* 0x000fe40000010802 */
[----:B------:R1:W-:Y:S01]  /*5d20*/  MUFU.EX2 R199, R5 ;  /* 0x0000000500c77308 */ /* 0x0003e20000000800 */
[----:B------:R-:W-:Y:S01]  /*5d30*/  HMMA.16816.F32 R40, R8, R20, R80 ;  /* 0x000000140828723c */ /* 0x000fe20000001850 */
[----:B------:R-:W-:-:S02]  /*5d40*/  IMAD.MOV.U32 R68, RZ, RZ, R188 ;  /* 0x000000ffff447224 */ /* 0x000fc400078e00bc */
[----:B------:R-:W-:-:S05]  /*5d50*/  IMAD.MOV.U32 R163, RZ, RZ, R95 ;  /* 0x000000ffffa37224 */ /* 0x000fca00078e005f */
[----:B--2---:R-:W-:Y:S01]  /*5d60*/  HMMA.16816.F32 R52, R8, R16, R104 ;  /* 0x000000100834723c */ /* 0x004fe20000001868 */
[----:B-1----:R-:W-:-:S07]  /*5d70*/  FFMA.FTZ R5, R227, c[0x0][0x2d0], -R4 ;  /* 0x0000b400e3057a23 */ /* 0x002fce0000010804 */
[----:B------:R-:W-:Y:S01]  /*5d80*/  HMMA.16816.F32 R32, R8, R18, R100 ;  /* 0x000000120820723c */ /* 0x000fe20000001864 */
[----:B------:R-:W-:Y:S01]  /*5d90*/  IMAD.MOV.U32 R227, RZ, RZ, R198 ;  /* 0x000000ffffe37224 */ /* 0x000fe200078e00c6 */
[----:B------:R1:W2:Y:S06]  /*5da0*/  MUFU.EX2 R200, R5 ;  /* 0x0000000500c87308 */ /* 0x0002ac0000000800 */
[C---:B------:R-:W-:Y:S01]  /*5db0*/  HMMA.16816.F32 R104, R12.reuse, R22, R76 ;  /* 0x000000160c68723c */ /* 0x040fe2000000184c */
[----:B------:R-:W2:Y:S07]  /*5dc0*/  LDSM.16.MT88.4 R20, [R233+0x2000] ;  /* 0x00200000e914783b */ /* 0x000eae0000004200 */
[----:B------:R-:W-:Y:S01]  /*5dd0*/  HMMA.16816.F32 R96, R12, R16, R64 ;  /* 0x000000100c60723c */ /* 0x000fe20000001840 */
[----:B-1----:R-:W-:-:S04]  /*5de0*/  FFMA.FTZ R5, R193, c[0x0][0x2d0], -R3 ;  /* 0x0000b400c1057a23 */ /* 0x002fc80000010803 */
[----:B------:R1:W-:Y:S03]  /*5df0*/  MUFU.EX2 R193, R5 ;  /* 0x0000000500c17308 */ /* 0x0003e60000000800 */
[----:B------:R-:W-:Y:S01]  /*5e00*/  HMMA.16816.F32 R84, R12, R18, R28 ;  /* 0x000000120c54723c */ /* 0x000fe2000000181c */
[----:B------:R-:W4:Y:S04]  /*5e10*/  LDSM.16.MT88.4 R16, [R230+0x2000] ;  /* 0x00200000e610783b */ /* 0x000f280000004200 */
[----:B------:R-:W4:Y:S01]  /*5e20*/  LDSM.16.MT88.4 R12, [R232+0x2000] ;  /* 0x00200000e80c783b */ /* 0x000f220000004200 */
[----:B-1----:R-:W-:Y:S02]  /*5e30*/  FFMA.FTZ R5, R71, c[0x0][0x2d0], -R3 ;  /* 0x0000b40047057a23 */ /* 0x002fe40000010803 */
[----:B------:R-:W-:-:S02]  /*5e40*/  IMAD.MOV.U32 R71, RZ, RZ, R92 ;  /* 0x000000ffff477224 */ /* 0x000fc400078e005c */
[----:B------:R-:W-:Y:S01]  /*5e50*/  IMAD.MOV.U32 R92, RZ, RZ, R94 ;  /* 0x000000ffff5c7224 */ /* 0x000fe200078e005e */
[----:B------:R1:W1:Y:S01]  /*5e60*/  MUFU.EX2 R194, R5 ;  /* 0x0000000500c27308 */ /* 0x0002620000000800 */
[----:B------:R-:W-:Y:S02]  /*5e70*/  IMAD.MOV.U32 R94, RZ, RZ, R172 ;  /* 0x000000ffff5e7224 */ /* 0x000fe400078e00ac */
[----:B------:R-:W-:Y:S02]  /*5e80*/  IMAD.MOV.U32 R172, RZ, RZ, R179 ;  /* 0x000000ffffac7224 */ /* 0x000fe400078e00b3 */
[----:B------:R-:W-:Y:S02]  /*5e90*/  IMAD.MOV.U32 R179, RZ, RZ, R181 ;  /* 0x000000ffffb37224 */ /* 0x000fe400078e00b5 */
[----:B------:R-:W-:Y:S01]  /*5ea0*/  IMAD.MOV.U32 R181, RZ, RZ, R196 ;  /* 0x000000ffffb57224 */ /* 0x000fe200078e00c4 */
[----:B---3--:R-:W-:Y:S01]  /*5eb0*/  F2FP.PACK_AB R8, R197, R195 ;  /* 0x000000c3c508723e */ /* 0x008fe200000000ff */
[----:B------:R-:W-:Y:S01]  /*5ec0*/  IMAD.MOV.U32 R168, RZ, RZ, R71 ;  /* 0x000000ffffa87224 */ /* 0x000fe200078e0047 */
[----:B--2---:R-:W-:Y:S01]  /*5ed0*/  F2FP.PACK_AB R10, R200, R199 ;  /* 0x000000c7c80a723e */ /* 0x004fe200000000ff */
[----:B------:R-:W-:-:S02]  /*5ee0*/  IMAD.MOV.U32 R134, RZ, RZ, R189 ;  /* 0x000000ffff867224 */ /* 0x000fc400078e00bd */
[----:B------:R-:W-:Y:S02]  /*5ef0*/  IMAD.MOV.U32 R71, RZ, RZ, R183 ;  /* 0x000000ffff477224 */ /* 0x000fe400078e00b7 */
[----:B------:R-:W-:Y:S02]  /*5f00*/  IMAD.MOV.U32 R29, RZ, RZ, R92 ;  /* 0x000000ffff1d7224 */ /* 0x000fe400078e005c */
[----:B-1----:R-:W-:Y:S01]  /*5f10*/  FFMA.FTZ R5, R250, c[0x0][0x2d0], -R3 ;  /* 0x0000b400fa057a23 */ /* 0x002fe20000010803 */
[----:B------:R-:W-:Y:S01]  /*5f20*/  F2FP.PACK_AB R9, R194, R193 ;  /* 0x000000c1c209723e */ /* 0x000fe200000000ff */
[----:B------:R-:W-:Y:S02]  /*5f30*/  IMAD.MOV.U32 R250, RZ, RZ, R245 ;  /* 0x000000fffffa7224 */ /* 0x000fe400078e00f5 */
[----:B------:R1:W-:Y:S01]  /*5f40*/  MUFU.EX2 R196, R5 ;  /* 0x0000000500c47308 */ /* 0x0003e20000000800 */
[----:B------:R-:W-:Y:S01]  /*5f50*/  IMAD.MOV.U32 R183, RZ, RZ, R6 ;  /* 0x000000ffffb77224 */ /* 0x000fe200078e0006 */
[----:B------:R2:W5:Y:S01]  /*5f60*/  LDL.LU R245, [R1+0xcc] ;  /* 0x0000cc0001f57983 */ /* 0x0005620000300800 */
[----:B------:R-:W-:-:S02]  /*5f70*/  FFMA.FTZ R64, R140, c[0x0][0x2d0], -R2 ;  /* 0x0000b4008c407a23 */ /* 0x000fc40000010802 */
[--C-:B------:R-:W-:Y:S02]  /*5f80*/  FFMA.FTZ R66, R143, c[0x0][0x2d0], -R2.reuse ;  /* 0x0000b4008f427a23 */ /* 0x100fe40000010802 */
[--C-:B------:R-:W-:Y:S02]  /*5f90*/  FFMA.FTZ R67, R142, c[0x0][0x2d0], -R2.reuse ;  /* 0x0000b4008e437a23 */ /* 0x100fe40000010802 */
[--C-:B------:R-:W-:Y:S02]  /*5fa0*/  FFMA.FTZ R28, R138, c[0x0][0x2d0], -R2.reuse ;  /* 0x0000b4008a1c7a23 */ /* 0x100fe40000010802 */
[----:B------:R-:W-:Y:S02]  /*5fb0*/  FFMA.FTZ R65, R139, c[0x0][0x2d0], -R2 ;  /* 0x0000b4008b417a23 */ /* 0x000fe40000010802 */
[----:B------:R-:W-:Y:S02]  /*5fc0*/  IMAD.MOV.U32 R178, RZ, RZ, R179 ;  /* 0x000000ffffb27224 */ /* 0x000fe400078e00b3 */
[----:B------:R-:W-:-:S02]  /*5fd0*/  IMAD.MOV.U32 R132, RZ, RZ, R192 ;  /* 0x000000ffff847224 */ /* 0x000fc400078e00c0 */
[----:B-1----:R-:W-:Y:S02]  /*5fe0*/  FFMA.FTZ R5, R69, c[0x0][0x2d0], -R3 ;  /* 0x0000b40045057a23 */ /* 0x002fe40000010803 */
[----:B------:R-:W-:Y:S02]  /*5ff0*/  FFMA.FTZ R6, R133, c[0x0][0x2d0], -R2 ;  /* 0x0000b40085067a23 */ /* 0x000fe40000010802 */
[----:B------:R-:W1:Y:S01]  /*6000*/  MUFU.EX2 R198, R5 ;  /* 0x0000000500c67308 */ /* 0x000e620000000800 */
[----:B------:R-:W-:Y:S02]  /*6010*/  IMAD.MOV.U32 R179, RZ, RZ, R180 ;  /* 0x000000ffffb37224 */ /* 0x000fe400078e00b4 */
[----:B------:R-:W-:Y:S02]  /*6020*/  IMAD.MOV.U32 R180, RZ, RZ, R181 ;  /* 0x000000ffffb47224 */ /* 0x000fe400078e00b5 */
[----:B------:R-:W-:Y:S02]  /*6030*/  IMAD.MOV.U32 R181, RZ, RZ, R191 ;  /* 0x000000ffffb57224 */ /* 0x000fe400078e00bf */
[----:B------:R-:W-:Y:S01]  /*6040*/  IMAD.MOV.U32 R30, RZ, RZ, R112 ;  /* 0x000000ffff1e7224 */ /* 0x000fe200078e0070 */
[----:B------:R-:W-:Y:S01]  /*6050*/  MUFU.EX2 R139, R28 ;  /* 0x0000001c008b7308 */ /* 0x000fe20000000800 */
[----:B------:R-:W-:-:S02]  /*6060*/  IMAD.MOV.U32 R69, RZ, RZ, R93 ;  /* 0x000000ffff457224 */ /* 0x000fc400078e005d */
[----:B------:R-:W-:Y:S02]  /*6070*/  IMAD.MOV.U32 R167, RZ, RZ, R94 ;  /* 0x000000ffffa77224 */ /* 0x000fe400078e005e */
[----:B------:R-:W-:Y:S01]  /*6080*/  IMAD.MOV.U32 R247, RZ, RZ, R172 ;  /* 0x000000fffff77224 */ /* 0x000fe200078e00ac */
[----:B-1----:R-:W-:Y:S01]  /*6090*/  F2FP.PACK_AB R11, R198, R196 ;  /* 0x000000c4c60b723e */ /* 0x002fe200000000ff */
[----:B------:R-:W-:Y:S02]  /*60a0*/  FFMA.FTZ R5, R141, c[0x0][0x2d0], -R2 ;  /* 0x0000b4008d057a23 */ /* 0x000fe40000010802 */
[----:B------:R-:W-:-:S04]  /*60b0*/  FFMA.FTZ R2, R155, c[0x0][0x2d0], -R0 ;  /* 0x0000b4009b027a23 */ /* 0x000fc80000010800 */
[----:B----4-:R-:W-:Y:S01]  /*60c0*/  HMMA.16816.F32 R140, R8, R24, R60 ;  /* 0x00000018088c723c */ /* 0x010fe2000000183c */
[----:B------:R1:W-:Y:S06]  /*60d0*/  MUFU.EX2 R191, R6 ;  /* 0x0000000600bf7308 */ /* 0x0003ec0000000800 */
[----:B------:R-:W-:Y:S02]  /*60e0*/  IMAD.MOV.U32 R63, RZ, RZ, R134 ;  /* 0x000000ffff3f7224 */ /* 0x000fe400078e0086 */
[----:B------:R-:W-:Y:S02]  /*60f0*/  IMAD.MOV.U32 R134, RZ, RZ, R250 ;  /* 0x000000ffff867224 */ /* 0x000fe400078e00fa */
[----:B------:R-:W-:Y:S01]  /*6100*/  IMAD.MOV.U32 R250, RZ, RZ, R29 ;  /* 0x000000fffffa7224 */ /* 0x000fe200078e001d */
[----:B------:R3:W-:Y:S01]  /*6110*/  MUFU.EX2 R192, R5 ;  /* 0x0000000500c07308 */ /* 0x0007e20000000800 */
[----:B------:R-:W-:-:S02]  /*6120*/  IMAD.MOV.U32 R29, RZ, RZ, R168 ;  /* 0x000000ffff1d7224 */ /* 0x000fc400078e00a8 */
[----:B------:R-:W-:Y:S02]  /*6130*/  IMAD.MOV.U32 R168, RZ, RZ, R184 ;  /* 0x000000ffffa87224 */ /* 0x000fe400078e00b8 */
[----:B-1----:R-:W-:Y:S02]  /*6140*/  FFMA.FTZ R6, R154, c[0x0][0x2d0], -R0 ;  /* 0x0000b4009a067a23 */ /* 0x002fe40000010800 */
[----:B------:R-:W-:Y:S01]  /*6150*/  IMAD.MOV.U32 R184, RZ, RZ, R185 ;  /* 0x000000ffffb87224 */ /* 0x000fe200078e00b9 */
[----:B------:R1:W-:Y:S01]  /*6160*/  MUFU.EX2 R133, R2 ;  /* 0x0000000200857308 */ /* 0x0003e20000000800 */
[----:B------:R-:W-:Y:S02]  /*6170*/  IMAD.MOV.U32 R185, RZ, RZ, R186 ;  /* 0x000000ffffb97224 */ /* 0x000fe400078e00ba */
[----:B------:R-:W-:Y:S02]  /*6180*/  IMAD.MOV.U32 R186, RZ, RZ, R187 ;  /* 0x000000ffffba7224 */ /* 0x000fe400078e00bb */
[----:B------:R-:W-:-:S02]  /*6190*/  IMAD.MOV.U32 R187, RZ, RZ, R190 ;  /* 0x000000ffffbb7224 */ /* 0x000fc400078e00be */
[--C-:B---3--:R-:W-:Y:S01]  /*61a0*/  FFMA.FTZ R5, R149, c[0x0][0x2d0], -R0.reuse ;  /* 0x0000b40095057a23 */ /* 0x108fe20000010800 */
[----:B------:R-:W-:Y:S01]  /*61b0*/  MUFU.EX2 R189, R7 ;  /* 0x0000000700bd7308 */ /* 0x000fe20000000800 */
[----:B------:R-:W-:Y:S01]  /*61c0*/  HMMA.16816.F32 R112, R8, R26, R56 ;  /* 0x0000001a0870723c */ /* 0x000fe20000001838 */
[----:B-1----:R-:W-:-:S06]  /*61d0*/  FFMA.FTZ R2, R148, c[0x0][0x2d0], -R0 ;  /* 0x0000b40094027a23 */ /* 0x002fcc0000010800 */
[----:B------:R-:W1:Y:S01]  /*61e0*/  MUFU.EX2 R138, R6 ;  /* 0x00000006008a7308 */ /* 0x000e620000000800 */
[C---:B------:R-:W-:Y:S07]  /*61f0*/  HMMA.16816.F32 R100, R8.reuse, R20, R48 ;  /* 0x000000140864723c */ /* 0x040fee0000001830 */
[----:B------:R1:W-:Y:S01]  /*6200*/  MUFU.EX2 R188, R5 ;  /* 0x0000000500bc7308 */ /* 0x0003e20000000800 */
[C---:B------:R-:W-:Y:S07]  /*6210*/  HMMA.16816.F32 R92, R8.reuse, R22, R44 ;  /* 0x00000016085c723c */ /* 0x040fee000000182c */
[----:B------:R-:W3:Y:S01]  /*6220*/  MUFU.EX2 R190, R2 ;  /* 0x0000000200be7308 */ /* 0x000ee20000000800 */
[C---:B------:R-:W-:Y:S08]  /*6230*/  HMMA.16816.F32 R88, R8.reuse, R16, R40 ;  /* 0x000000100858723c */ /* 0x040ff00000001828 */
[C---:B------:R-:W-:Y:S08]  /*6240*/  HMMA.16816.F32 R80, R8.reuse, R18, R36 ;  /* 0x000000120850723c */ /* 0x040ff00000001824 */
[C---:B------:R-:W-:Y:S08]  /*6250*/  HMMA.16816.F32 R76, R8.reuse, R12, R52 ;  /* 0x0000000c084c723c */ /* 0x040ff00000001834 */
[----:B------:R-:W-:Y:S07]  /*6260*/  HMMA.16816.F32 R72, R8, R14, R32 ;  /* 0x0000000e0848723c */ /* 0x000fee0000001820 */
[----:B------:R-:W-:-:S02]  /*6270*/  FFMA.FTZ R11, R132, c[0x0][0x2d0], -R4 ;  /* 0x0000b400840b7a23 */ /* 0x000fc40000010804 */
[----:B------:R-:W-:Y:S02]  /*6280*/  IMAD.MOV.U32 R132, RZ, RZ, R227 ;  /* 0x000000ffff847224 */ /* 0x000fe400078e00e3 */
[----:B------:R-:W-:Y:S02]  /*6290*/  IMAD.MOV.U32 R227, RZ, RZ, R30 ;  /* 0x000000ffffe37224 */ /* 0x000fe400078e001e */
[----:B------:R-:W-:Y:S02]  /*62a0*/  IMAD.MOV.U32 R62, RZ, RZ, R132 ;  /* 0x000000ffff3e7224 */ /* 0x000fe400078e0084 */
[----:B------:R-:W-:Y:S02]  /*62b0*/  IMAD.MOV.U32 R132, RZ, RZ, R250 ;  /* 0x000000ffff847224 */ /* 0x000fe400078e00fa */
[----:B------:R-:W-:Y:S02]  /*62c0*/  IMAD.MOV.U32 R250, RZ, RZ, R227 ;  /* 0x000000fffffa7224 */ /* 0x000fe400078e00e3 */
[----:B------:R-:W-:-:S02]  /*62d0*/  IMAD.MOV.U32 R227, RZ, RZ, R29 ;  /* 0x000000ffffe37224 */ /* 0x000fc400078e001d */
[----:B------:R-:W-:Y:S02]  /*62e0*/  IMAD.MOV.U32 R59, RZ, RZ, R62 ;  /* 0x000000ffff3b7224 */ /* 0x000fe400078e003e */
[----:B------:R-:W-:Y:S02]  /*62f0*/  IMAD.MOV.U32 R62, RZ, RZ, R132 ;  /* 0x000000ffff3e7224 */ /* 0x000fe400078e0084 */
[----:B------:R-:W-:Y:S02]  /*6300*/  IMAD.MOV.U32 R132, RZ, RZ, R250 ;  /* 0x000000ffff847224 */ /* 0x000fe400078e00fa */
[--C-:B------:R-:W-:Y:S02]  /*6310*/  FFMA.FTZ R60, R63, c[0x0][0x2d0], -R4.reuse ;  /* 0x0000b4003f3c7a23 */ /* 0x100fe40000010804 */
[----:B------:R-:W-:Y:S01]  /*6320*/  IMAD.MOV.U32 R250, RZ, RZ, R227 ;  /* 0x000000fffffa7224 */ /* 0x000fe200078e00e3 */
[----:B-1----:R-:W-:Y:S01]  /*6330*/  F2FP.PACK_AB R5, R138, R133 ;  /* 0x000000858a05723e */ /* 0x002fe200000000ff */
[--C-:B------:R-:W-:Y:S01]  /*6340*/  FFMA.FTZ R10, R244, c[0x0][0x2d0], -R4.reuse ;  /* 0x0000b400f40a7a23 */ /* 0x100fe20000010804 */
[----:B------:R-:W-:Y:S01]  /*6350*/  F2FP.PACK_AB R6, R192, R191 ;  /* 0x000000bfc006723e */ /* 0x000fe200000000ff */
[--C-:B------:R-:W-:Y:S01]  /*6360*/  FFMA.FTZ R9, R243, c[0x0][0x2d0], -R4.reuse ;  /* 0x0000b400f3097a23 */ /* 0x100fe20000010804 */
[----:B---3--:R-:W-:Y:S01]  /*6370*/  F2FP.PACK_AB R7, R190, R188 ;  /* 0x000000bcbe07723e */ /* 0x008fe200000000ff */
[--C-:B------:R-:W-:Y:S01]  /*6380*/  FFMA.FTZ R8, R242, c[0x0][0x2d0], -R4.reuse ;  /* 0x0000b400f2087a23 */ /* 0x100fe20000010804 */
[----:B------:R2:W5:Y:S01]  /*6390*/  LDL.LU R244, [R1+0xc8] ;  /* 0x0000c80001f47983 */ /* 0x0005620000300800 */
[----:B------:R-:W-:-:S02]  /*63a0*/  FFMA.FTZ R47, R241, c[0x0][0x2d0], -R4 ;  /* 0x0000b400f12f7a23 */ /* 0x000fc40000010804 */
[--C-:B------:R-:W-:Y:S01]  /*63b0*/  FFMA.FTZ R61, R239, c[0x0][0x2d0], -R4.reuse ;  /* 0x0000b400ef3d7a23 */ /* 0x100fe20000010804 */
[----:B------:R2:W5:Y:S01]  /*63c0*/  LDL.LU R243, [R1+0xc4] ;  /* 0x0000c40001f37983 */ /* 0x0005620000300800 */
[----:B------:R-:W-:Y:S01]  /*63d0*/  FFMA.FTZ R63, R238, c[0x0][0x2d0], -R4 ;  /* 0x0000b400ee3f7a23 */ /* 0x000fe20000010804 */
[----:B------:R-:W-:Y:S01]  /*63e0*/  F2FP.PACK_AB R4, R189, R139 ;  /* 0x0000008bbd04723e */ /* 0x000fe200000000ff */
[----:B------:R-:W-:Y:S01]  /*63f0*/  IMAD.MOV.U32 R58, RZ, RZ, R59 ;  /* 0x000000ffff3a7224 */ /* 0x000fe200078e003b */
[----:B------:R2:W5:Y:S01]  /*6400*/  LDL.LU R242, [R1+0xc0] ;  /* 0x0000c00001f27983 */ /* 0x0005620000300800 */
[----:B------:R-:W-:Y:S02]  /*6410*/  IMAD.MOV.U32 R59, RZ, RZ, R62 ;  /* 0x000000ffff3b7224 */ /* 0x000fe400078e003e */
[----:B------:R-:W-:Y:S01]  /*6420*/  IMAD.MOV.U32 R30, RZ, RZ, R240 ;  /* 0x000000ffff1e7224 */ /* 0x000fe200078e00f0 */
[----:B------:R2:W5:Y:S01]  /*6430*/  LDL.LU R241, [R1+0xbc] ;  /* 0x0000bc0001f17983 */ /* 0x0005620000300800 */
[----:B------:R-:W-:-:S02]  /*6440*/  IMAD.MOV.U32 R62, RZ, RZ, R132 ;  /* 0x000000ffff3e7224 */ /* 0x000fc400078e0084 */
[----:B------:R-:W-:Y:S02]  /*6450*/  IMAD.MOV.U32 R132, RZ, RZ, R250 ;  /* 0x000000ffff847224 */ /* 0x000fe400078e00fa */
[----:B------:R-:W-:Y:S01]  /*6460*/  FFMA.FTZ R2, R236, c[0x0][0x2d0], -R3 ;  /* 0x0000b400ec027a23 */ /* 0x000fe20000010803 */
[----:B------:R-:W-:Y:S01]  /*6470*/  HMMA.16816.F32 R36, R4, R18, R104 ;  /* 0x000000120424723c */ /* 0x000fe20000001868 */
[----:B------:R-:W-:Y:S01]  /*6480*/  IMAD.MOV.U32 R57, RZ, RZ, R58 ;  /* 0x000000ffff397224 */ /* 0x000fe200078e003a */
[----:B------:R2:W5:Y:S01]  /*6490*/  LDL.LU R240, [R1+0xb8] ;  /* 0x0000b80001f07983 */ /* 0x0005620000300800 */
[----:B------:R-:W-:Y:S02]  /*64a0*/  IMAD.MOV.U32 R58, RZ, RZ, R59 ;  /* 0x000000ffff3a7224 */ /* 0x000fe400078e003b */
[----:B------:R-:W-:Y:S01]  /*64b0*/  IMAD.MOV.U32 R227, RZ, RZ, R30 ;  /* 0x000000ffffe37224 */ /* 0x000fe200078e001e */
[----:B------:R-:W-:Y:S01]  /*64c0*/  MUFU.EX2 R107, R64 ;  /* 0x00000040006b7308 */ /* 0x000fe20000000800 */
[----:B------:R-:W-:Y:S01]  /*64d0*/  IMAD.MOV.U32 R59, RZ, RZ, R62 ;  /* 0x000000ffff3b7224 */ /* 0x000fe200078e003e */
[----:B------:R2:W5:Y:S01]  /*64e0*/  LDL.LU R239, [R1+0xb4] ;  /* 0x0000b40001ef7983 */ /* 0x0005620000300800 */
[----:B------:R-:W-:-:S02]  /*64f0*/  IMAD.MOV.U32 R62, RZ, RZ, R132 ;  /* 0x000000ffff3e7224 */ /* 0x000fc400078e0084 */
[----:B------:R-:W-:Y:S01]  /*6500*/  IMAD.MOV.U32 R250, RZ, RZ, R227 ;  /* 0x000000fffffa7224 */ /* 0x000fe200078e00e3 */
[----:B------:R2:W5:Y:S01]  /*6510*/  LDL.LU R238, [R1+0xb0] ;  /* 0x0000b00001ee7983 */ /* 0x0005620000300800 */
[----:B------:R-:W-:Y:S01]  /*6520*/  IMAD.MOV.U32 R227, RZ, RZ, R68 ;  /* 0x000000ffffe37224 */ /* 0x000fe200078e0044 */
[----:B------:R1:W-:Y:S01]  /*6530*/  MUFU.EX2 R64, R2 ;  /* 0x0000000200407308 */ /* 0x0003e20000000800 */
[----:B------:R-:W-:Y:S02]  /*6540*/  IMAD.MOV.U32 R155, RZ, RZ, R58 ;  /* 0x000000ffff9b7224 */ /* 0x000fe400078e003a */
[----:B------:R-:W-:Y:S02]  /*6550*/  IMAD.MOV.U32 R154, RZ, RZ, R59 ;  /* 0x000000ffff9a7224 */ /* 0x000fe400078e003b */
[--C-:B------:R-:W-:Y:S02]  /*6560*/  FFMA.FTZ R46, R147, c[0x0][0x2d0], -R0.reuse ;  /* 0x0000b400932e7a23 */ /* 0x100fe40000010800 */
[----:B------:R-:W-:-:S02]  /*6570*/  FFMA.FTZ R44, R153, c[0x0][0x2d0], -R0 ;  /* 0x0000b400992c7a23 */ /* 0x000fc40000010800 */
[--C-:B------:R-:W-:Y:S02]  /*6580*/  FFMA.FTZ R31, R152, c[0x0][0x2d0], -R0.reuse ;  /* 0x0000b400981f7a23 */ /* 0x100fe40000010800 */
[--C-:B------:R-:W-:Y:S02]  /*6590*/  FFMA.FTZ R45, R151, c[0x0][0x2d0], -R0.reuse ;  /* 0x0000b400972d7a23 */ /* 0x100fe40000010800 */
[----:B------:R-:W-:Y:S02]  /*65a0*/  FFMA.FTZ R147, R150, c[0x0][0x2d0], -R0 ;  /* 0x0000b40096937a23 */ /* 0x000fe40000010800 */
[----:B-1----:R-:W-:Y:S02]  /*65b0*/  FADD.FTZ R2, R69, R62 ;  /* 0x0000003e45027221 */ /* 0x002fe40000010000 */
[--C-:B------:R-:W-:Y:S02]  /*65c0*/  FFMA.FTZ R146, R146, c[0x0][0x2d0], -R0.reuse ;  /* 0x0000b40092927a23 */ /* 0x100fe40000010800 */
[----:B------:R-:W-:-:S02]  /*65d0*/  FFMA.FTZ R145, R145, c[0x0][0x2d0], -R0 ;  /* 0x0000b40091917a23 */ /* 0x000fc40000010800 */
[----:B------:R-:W-:Y:S02]  /*65e0*/  FFMA.FTZ R172, R144, c[0x0][0x2d0], -R0 ;  /* 0x0000b40090ac7a23 */ /* 0x000fe40000010800 */
[--C-:B------:R-:W-:Y:S02]  /*65f0*/  FFMA.FTZ R0, R237, c[0x0][0x2d0], -R3.reuse ;  /* 0x0000b400ed007a23 */ /* 0x100fe40000010803 */
[--C-:B------:R-:W-:Y:S01]  /*6600*/  FFMA.FTZ R29, R235, c[0x0][0x2d0], -R3.reuse ;  /* 0x0000b400eb1d7a23 */ /* 0x100fe20000010803 */
[----:B------:R2:W5:Y:S01]  /*6610*/  LDL.LU R237, [R1+0xac] ;  /* 0x0000ac0001ed7983 */ /* 0x0005620000300800 */
[--C-:B------:R-:W-:Y:S02]  /*6620*/  FFMA.FTZ R30, R234, c[0x0][0x2d0], -R3.reuse ;  /* 0x0000b400ea1e7a23 */ /* 0x100fe40000010803 */
[--C-:B------:R-:W-:Y:S01]  /*6630*/  FFMA.FTZ R68, R231, c[0x0][0x2d0], -R3.reuse ;  /* 0x0000b400e7447a23 */ /* 0x100fe20000010803 */
[----:B------:R2:W5:Y:S01]  /*6640*/  LDL.LU R236, [R1+0xa8] ;  /* 0x0000a80001ec7983 */ /* 0x0005620000300800 */
[----:B------:R-:W-:-:S02]  /*6650*/  FFMA.FTZ R132, R228, c[0x0][0x2d0], -R3 ;  /* 0x0000b400e4847a23 */ /* 0x000fc40000010803 */
[--C-:B------:R-:W-:Y:S01]  /*6660*/  FFMA.FTZ R134, R134, c[0x0][0x2d0], -R3.reuse ;  /* 0x0000b40086867a23 */ /* 0x100fe20000010803 */
[----:B------:R2:W5:Y:S01]  /*6670*/  LDL.LU R235, [R1+0xa4] ;  /* 0x0000a40001eb7983 */ /* 0x0005620000300800 */
[----:B------:R-:W-:Y:S02]  /*6680*/  FFMA.FTZ R144, R57, c[0x0][0x2d0], -R3 ;  /* 0x0000b40039907a23 */ /* 0x000fe40000010803 */
[----:B------:R-:W-:Y:S01]  /*6690*/  FADD.FTZ R3, R155, R154 ;  /* 0x0000009a9b037221 */ /* 0x000fe20000010000 */
[----:B------:R2:W5:Y:S01]  /*66a0*/  LDL.LU R234, [R1+0xa0] ;  /* 0x0000a00001ea7983 */ /* 0x0005620000300800 */
[----:B------:R-:W-:Y:S02]  /*66b0*/  FADD.FTZ R2, R227, R2 ;  /* 0x00000002e3027221 */ /* 0x000fe40000010000 */
[----:B------:R-:W-:Y:S01]  /*66c0*/  IMAD.MOV.U32 R227, RZ, RZ, R247 ;  /* 0x000000ffffe37224 */ /* 0x000fe200078e00f7 */
[----:B------:R2:W5:Y:S01]  /*66d0*/  LDL.LU R231, [R1+0x9c] ;  /* 0x00009c0001e77983 */ /* 0x0005620000300800 */
[----:B------:R-:W-:-:S02]  /*66e0*/  IMAD.MOV.U32 R247, RZ, RZ, R252 ;  /* 0x000000fffff77224 */ /* 0x000fc400078e00fc */
[----:B------:R-:W-:Y:S01]  /*66f0*/  FADD.FTZ R3, R250, R3 ;  /* 0x00000003fa037221 */ /* 0x000fe20000010000 */
[----:B------:R2:W5:Y:S01]  /*6700*/  LDL.LU R228, [R1+0x98] ;  /* 0x0000980001e47983 */ /* 0x0005620000300800 */
[----:B------:R-:W-:Y:S02]  /*6710*/  IMAD.MOV.U32 R252, RZ, RZ, R165 ;  /* 0x000000fffffc7224 */ /* 0x000fe400078e00a5 */
[----:B------:R-:W-:Y:S01]  /*6720*/  IMAD.MOV.U32 R165, RZ, RZ, R71 ;  /* 0x000000ffffa57224 */ /* 0x000fe200078e0047 */
[----:B------:R-:W-:Y:S01]  /*6730*/  HMMA.16816.F32 R32, R4, R16, R108 ;  /* 0x000000100420723c */ /* 0x000fe2000000186c */
[----:B------:R-:W-:Y:S01]  /*6740*/  FADD.FTZ R2, R247, R2 ;  /* 0x00000002f7027221 */ /* 0x000fe20000010000 */
[----:B------:R-:W-:Y:S01]  /*6750*/  MUFU.EX2 R105, R11 ;  /* 0x0000000b00697308 */ /* 0x000fe20000000800 */
[----:B------:R-:W-:Y:S01]  /*6760*/  FADD.FTZ R3, R227, R3 ;  /* 0x00000003e3037221 */ /* 0x000fe20000010000 */
[----:B------:R-:W1:Y:S01]  /*6770*/  LDSM.16.MT88.4 R16, [R229+0x2800] ;  /* 0x00280000e510783b */ /* 0x000e620000004200 */
[----:B------:R-:W-:-:S02]  /*6780*/  IMAD.MOV.U32 R227, RZ, RZ, R184 ;  /* 0x000000ffffe37224 */ /* 0x000fc400078e00b8 */
[----:B------:R-:W-:Y:S01]  /*6790*/  FADD.FTZ R2, R165, R2 ;  /* 0x00000002a5027221 */ /* 0x000fe20000010000 */
[C---:B------:R-:W-:Y:S01]  /*67a0*/  HMMA.16816.F32 R48, R4.reuse, R20, R120 ;  /* 0x000000140430723c */ /* 0x040fe20000001878 */
[----:B------:R-:W-:Y:S01]  /*67b0*/  FADD.FTZ R28, R157, R156 ;  /* 0x0000009c9d1c7221 */ /* 0x000fe20000010000 */
[----:B------:R-:W3:Y:S01]  /*67c0*/  MUFU.EX2 R106, R10 ;  /* 0x0000000a006a7308 */ /* 0x000ee20000000800 */
[----:B------:R-:W-:Y:S01]  /*67d0*/  FADD.FTZ R2, R227, R2 ;  /* 0x00000002e3027221 */ /* 0x000fe20000010000 */
[----:B------:R-:W-:Y:S04]  /*67e0*/  LDSM.16.MT88.4 R152, [R229+0x3000] ;  /* 0x00300000e598783b */ /* 0x000fe80000004200 */
[----:B------:R-:W4:Y:S01]  /*67f0*/  LDL R227, [R1+0x5c] ;  /* 0x00005c0001e37983 */ /* 0x000f220000100800 */
[C---:B------:R-:W-:Y:S01]  /*6800*/  HMMA.16816.F32 R40, R4.reuse, R22, R116 ;  /* 0x000000160428723c */ /* 0x040fe20000001874 */
[----:B------:R-:W-:Y:S02]  /*6810*/  MUFU.EX2 R108, R9 ;  /* 0x00000009006c7308 */ /* 0x000fe40000000800 */
[----:B------:R-:W-:Y:S05]  /*6820*/  LDSM.16.MT88.4 R20, [R232+0x2800] ;  /* 0x00280000e814783b */ /* 0x000fea0000004200 */
[C---:B------:R-:W-:Y:S01]  /*6830*/  HMMA.16816.F32 R96, R4.reuse, R12, R96 ;  /* 0x0000000c0460723c */ /* 0x040fe20000001860 */
[----:B------:R2:W-:Y:S07]  /*6840*/  MUFU.EX2 R109, R8 ;  /* 0x00000008006d7308 */ /* 0x0005ee0000000800 */
[C---:B------:R-:W-:Y:S01]  /*6850*/  HMMA.16816.F32 R84, R4.reuse, R14, R84 ;  /* 0x0000000e0454723c */ /* 0x040fe20000001854 */
[----:B------:R-:W1:Y:S04]  /*6860*/  LDSM.16.MT88.4 R12, [R233+0x2800] ;  /* 0x00280000e90c783b */ /* 0x000e680000004200 */
[----:B--2---:R-:W2:Y:S01]  /*6870*/  LDSM.16.MT88.4 R8, [R230+0x2800] ;  /* 0x00280000e608783b */ /* 0x004ea20000004200 */
[----:B------:R3:W1:Y:S08]  /*6880*/  MUFU.EX2 R104, R0 ;  /* 0x0000000000687308 */ /* 0x0006700000000800 */
[----:B------:R-:W-:Y:S08]  /*6890*/  MUFU.EX2 R69, R29 ;  /* 0x0000001d00457308 */ /* 0x000ff00000000800 */
[----:B------:R-:W1:Y:S01]  /*68a0*/  MUFU.EX2 R71, R30 ;  /* 0x0000001e00477308 */ /* 0x000e620000000800 */
[----:B------:R-:W-:Y:S01]  /*68b0*/  HMMA.16816.F32 R56, R4, R24, R128 ;  /* 0x000000180438723c */ /* 0x000fe20000001880 */
[----:B---3--:R-:W-:-:S06]  /*68c0*/  FADD.FTZ R0, R159, R158 ;  /* 0x0000009e9f007221 */ /* 0x008fcc0000010000 */
[----:B------:R-:W-:Y:S01]  /*68d0*/  MUFU.EX2 R62, R46 ;  /* 0x0000002e003e7308 */ /* 0x000fe20000000800 */
[----:B------:R-:W-:Y:S07]  /*68e0*/  HMMA.16816.F32 R52, R4, R26, R124 ;  /* 0x0000001a0434723c */ /* 0x000fee000000187c */
[----:B------:R-:W-:Y:S01]  /*68f0*/  MUFU.EX2 R46, R44 ;  /* 0x0000002c002e7308 */ /* 0x000fe20000000800 */
[----:B------:R-:W-:-:S07]  /*6900*/  FADD.FTZ R4, R169, R28 ;  /* 0x0000001ca9047221 */ /* 0x000fce0000010000 */
[----:B------:R-:W3:Y:S01]  /*6910*/  MUFU.EX2 R65, R65 ;  /* 0x0000004100417308 */ /* 0x000ee20000000800 */
[----:B------:R-:W-:-:S07]  /*6920*/  FADD.FTZ R24, R166, R0 ;  /* 0x00000000a6187221 */ /* 0x000fce0000010000 */
[----:B------:R-:W-:Y:S01]  /*6930*/  MUFU.EX2 R66, R66 ;  /* 0x0000004200427308 */ /* 0x000fe20000000800 */
[----:B------:R-:W-:-:S07]  /*6940*/  FADD.FTZ R0, R170, R4 ;  /* 0x00000004aa007221 */ /* 0x000fce0000010000 */
[----:B------:R-:W1:Y:S08]  /*6950*/  MUFU.EX2 R67, R67 ;  /* 0x0000004300437308 */ /* 0x000e700000000800 */
[----:B------:R-:W-:Y:S08]  /*6960*/  MUFU.EX2 R44, R31 ;  /* 0x0000001f002c7308 */ /* 0x000ff00000000800 */
[----:B------:R-:W2:Y:S01]  /*6970*/  MUFU.EX2 R45, R45 ;  /* 0x0000002d002d7308 */ /* 0x000ea20000000800 */
[----:B------:R-:W-:-:S02]  /*6980*/  F2FP.PACK_AB R4, R106, R105 ;  /* 0x000000696a04723e */ /* 0x000fc400000000ff */
[----:B-1----:R-:W-:Y:S02]  /*6990*/  F2FP.PACK_AB R5, R64, R104 ;  /* 0x000000684005723e */ /* 0x002fe400000000ff */
[----:B------:R-:W-:Y:S02]  /*69a0*/  F2FP.PACK_AB R6, R109, R108 ;  /* 0x0000006c6d06723e */ /* 0x000fe400000000ff */
[----:B------:R-:W-:Y:S01]  /*69b0*/  F2FP.PACK_AB R7, R71, R69 ;  /* 0x000000454707723e */ /* 0x000fe200000000ff */
[----:B------:R-:W-:-:S06]  /*69c0*/  FADD.FTZ R24, R171, R24 ;  /* 0x00000018ab187221 */ /* 0x000fcc0000010000 */
[----:B------:R-:W-:Y:S01]  /*69d0*/  HMMA.16816.F32 R140, R4, R16, R140 ;  /* 0x00000010048c723c */ /* 0x000fe2000000188c */
[----:B------:R-:W-:-:S07]  /*69e0*/  FADD.FTZ R24, R217, R24 ;  /* 0x00000018d9187221 */ /* 0x000fce0000010000 */
[----:B------:R-:W-:Y:S01]  /*69f0*/  HMMA.16816.F32 R112, R4, R18, R112 ;  /* 0x000000120470723c */ /* 0x000fe20000001870 */
[----:B------:R-:W-:-:S07]  /*6a00*/  FADD.FTZ R0, R219, R0 ;  /* 0x00000000db007221 */ /* 0x000fce0000010000 */
[C---:B------:R-:W-:Y:S08]  /*6a10*/  HMMA.16816.F32 R100, R4.reuse, R12, R100 ;  /* 0x0000000c0464723c */ /* 0x040ff00000001864 */
[C---:B------:R-:W-:Y:S08]  /*6a20*/  HMMA.16816.F32 R92, R4.reuse, R14, R92 ;  /* 0x0000000e045c723c */ /* 0x040ff0000000185c */
[C---:B--2---:R-:W-:Y:S08]  /*6a30*/  HMMA.16816.F32 R88, R4.reuse, R8, R88 ;  /* 0x000000080458723c */ /* 0x044ff00000001858 */
[C---:B------:R-:W-:Y:S08]  /*6a40*/  HMMA.16816.F32 R80, R4.reuse, R10, R80 ;  /* 0x0000000a0450723c */ /* 0x040ff00000001850 */
[C---:B------:R-:W-:Y:S08]  /*6a50*/  HMMA.16816.F32 R76, R4.reuse, R20, R76 ;  /* 0x00000014044c723c */ /* 0x040ff0000000184c */
[----:B------:R-:W-:Y:S07]  /*6a60*/  HMMA.16816.F32 R72, R4, R22, R72 ;  /* 0x000000160448723c */ /* 0x000fee0000001848 */
[----:B---3--:R-:W-:-:S02]  /*6a70*/  F2FP.PACK_AB R4, R65, R107 ;  /* 0x0000006b4104723e */ /* 0x008fc400000000ff */
[----:B------:R-:W-:Y:S02]  /*6a80*/  F2FP.PACK_AB R5, R46, R62 ;  /* 0x0000003e2e05723e */ /* 0x000fe400000000ff */
[----:B------:R-:W-:Y:S02]  /*6a90*/  F2FP.PACK_AB R6, R67, R66 ;  /* 0x000000424306723e */ /* 0x000fe400000000ff */
[----:B------:R-:W-:Y:S01]  /*6aa0*/  F2FP.PACK_AB R7, R45, R44 ;  /* 0x0000002c2d07723e */ /* 0x000fe200000000ff */
[----:B------:R-:W-:Y:S02]  /*6ab0*/  IMAD.MOV.U32 R247, RZ, RZ, R185 ;  /* 0x000000fffff77224 */ /* 0x000fe400078e00b9 */
[----:B------:R-:W-:Y:S02]  /*6ac0*/  IMAD.MOV.U32 R165, RZ, RZ, R186 ;  /* 0x000000ffffa57224 */ /* 0x000fe400078e00ba */
[----:B------:R-:W-:Y:S02]  /*6ad0*/  FADD.FTZ R0, R218, R0 ;  /* 0x00000000da007221 */ /* 0x000fe40000010000 */
[----:B------:R-:W-:Y:S01]  /*6ae0*/  HMMA.16816.F32 R32, R4, R8, R32 ;  /* 0x000000080420723c */ /* 0x000fe20000001820 */
[----:B------:R-:W-:-:S06]  /*6af0*/  IMAD.MOV.U32 R128, RZ, RZ, R163 ;  /* 0x000000ffff807224 */ /* 0x000fcc00078e00a3 */
[----:B------:R-:W-:Y:S01]  /*6b00*/  FADD.FTZ R8, R225, R24 ;  /* 0x00000018e1087221 */ /* 0x000fe20000010000 */
[C---:B------:R-:W-:Y:S01]  /*6b10*/  HMMA.16816.F32 R116, R4.reuse, R20, R96 ;  /* 0x000000140474723c */ /* 0x040fe20000001860 */
[----:B------:R-:W-:Y:S02]  /*6b20*/  FADD.FTZ R0, R247, R0 ;  /* 0x00000000f7007221 */ /* 0x000fe40000010000 */
[----:B------:R-:W-:Y:S02]  /*6b30*/  FADD.FTZ R8, R226, R8 ;  /* 0x00000008e2087221 */ /* 0x000fe40000010000 */
[----:B------:R-:W-:Y:S02]  /*6b40*/  FADD.FTZ R2, R165, R2 ;  /* 0x00000002a5027221 */ /* 0x000fe40000010000 */
[----:B------:R-:W-:Y:S01]  /*6b50*/  IMAD.MOV.U32 R130, RZ, RZ, R174 ;  /* 0x000000ffff827224 */ /* 0x000fe200078e00ae */
[----:B------:R-:W-:Y:S01]  /*6b60*/  HMMA.16816.F32 R56, R4, R16, R56 ;  /* 0x000000100438723c */ /* 0x000fe20000001838 */
[----:B------:R-:W-:-:S02]  /*6b70*/  FADD.FTZ R3, R252, R3 ;  /* 0x00000003fc037221 */ /* 0x000fc40000010000 */
[----:B------:R-:W-:Y:S02]  /*6b80*/  IMAD.MOV.U32 R250, RZ, RZ, R168 ;  /* 0x000000fffffa7224 */ /* 0x000fe400078e00a8 */
[----:B------:R-:W-:-:S03]  /*6b90*/  FADD.FTZ R0, R167, R0 ;  /* 0x00000000a7007221 */ /* 0x000fc60000010000 */
[----:B------:R-:W-:Y:S01]  /*6ba0*/  HMMA.16816.F32 R52, R4, R18, R52 ;  /* 0x000000120434723c */ /* 0x000fe20000001834 */
[----:B------:R-:W-:-:S07]  /*6bb0*/  FADD.FTZ R2, R130, R2 ;  /* 0x0000000282027221 */ /* 0x000fce0000010000 */
[----:B------:R-:W-:Y:S01]  /*6bc0*/  HMMA.16816.F32 R48, R4, R12, R48 ;  /* 0x0000000c0430723c */ /* 0x000fe20000001830 */
[----:B------:R-:W-:-:S07]  /*6bd0*/  IMAD.MOV.U32 R252, RZ, RZ, R187 ;  /* 0x000000fffffc7224 */ /* 0x000fce00078e00bb */
[----:B------:R-:W-:Y:S01]  /*6be0*/  HMMA.16816.F32 R40, R4, R14, R40 ;  /* 0x0000000e0428723c */ /* 0x000fe20000001828 */
[----:B------:R-:W-:-:S07]  /*6bf0*/  FADD.FTZ R3, R250, R3 ;  /* 0x00000003fa037221 */ /* 0x000fce0000010000 */
[----:B------:R-:W-:Y:S01]  /*6c00*/  HMMA.16816.F32 R36, R4, R10, R36 ;  /* 0x0000000a0424723c */ /* 0x000fe20000001824 */
[----:B------:R-:W-:-:S07]  /*6c10*/  FADD.FTZ R0, R223, R0 ;  /* 0x00000000df007221 */ /* 0x000fce0000010000 */
[----:B------:R-:W-:Y:S01]  /*6c20*/  HMMA.16816.F32 R20, R4, R22, R84 ;  /* 0x000000160414723c */ /* 0x000fe20000001854 */
[----:B------:R-:W-:Y:S02]  /*6c30*/  IMAD.MOV.U32 R129, RZ, RZ, R173 ;  /* 0x000000ffff817224 */ /* 0x000fe400078e00ad */
[----:B------:R-:W-:Y:S01]  /*6c40*/  IMAD.MOV.U32 R156, RZ, RZ, R181 ;  /* 0x000000ffff9c7224 */ /* 0x000fe200078e00b5 */
[----:B------:R1:W-:Y:S01]  /*6c50*/  MUFU.EX2 R31, R60 ;  /* 0x0000003c001f7308 */ /* 0x0003e20000000800 */
[----:B------:R-:W-:Y:S01]  /*6c60*/  IMAD.MOV.U32 R174, RZ, RZ, R183 ;  /* 0x000000ffffae7224 */ /* 0x000fe200078e00b7 */
[----:B------:R-:W2:Y:S01]  /*6c70*/  LDSM.16.MT88.4 R168, [R233+0x3000] ;  /* 0x00300000e9a8783b */ /* 0x000ea20000004200 */
[----:B------:R-:W-:Y:S02]  /*6c80*/  FADD.FTZ R4, R128, R8 ;  /* 0x0000000880047221 */ /* 0x000fe40000010000 */
[----:B------:R-:W-:Y:S01]  /*6c90*/  IMAD.MOV.U32 R157, RZ, RZ, R180 ;  /* 0x000000ffff9d7224 */ /* 0x000fe200078e00b4 */
[----:B------:R-:W3:Y:S01]  /*6ca0*/  LDSM.16.MT88.4 R184, [R230+0x3000] ;  /* 0x00300000e6b8783b */ /* 0x000ee20000004200 */
[----:B------:R-:W-:-:S02]  /*6cb0*/  FADD.FTZ R7, R222, R4 ;  /* 0x00000004de077221 */ /* 0x000fc40000010000 */
[----:B------:R-:W-:Y:S02]  /*6cc0*/  FADD.FTZ R4, R220, R2 ;  /* 0x00000002dc047221 */ /* 0x000fe40000010000 */
[----:B------:R-:W-:Y:S02]  /*6cd0*/  IMAD.MOV.U32 R131, RZ, RZ, R179 ;  /* 0x000000ffff837224 */ /* 0x000fe400078e00b3 */
[----:B------:R-:W-:Y:S02]  /*6ce0*/  IMAD.MOV.U32 R217, RZ, RZ, R175 ;  /* 0x000000ffffd97224 */ /* 0x000fe400078e00af */
[----:B------:R-:W-:Y:S01]  /*6cf0*/  IMAD.MOV.U32 R247, RZ, RZ, R177 ;  /* 0x000000fffff77224 */ /* 0x000fe200078e00b1 */
[----:B------:R-:W-:Y:S01]  /*6d00*/  MUFU.EX2 R9, R147 ;  /* 0x0000009300097308 */ /* 0x000fe20000000800 */
[----:B------:R-:W-:Y:S01]  /*6d10*/  FADD.FTZ R3, R252, R3 ;  /* 0x00000003fc037221 */ /* 0x000fe20000010000 */
[----:B------:R-:W2:Y:S01]  /*6d20*/  LDSM.16.MT88.4 R12, [R232+0x3000] ;  /* 0x00300000e80c783b */ /* 0x000ea20000004200 */
[----:B------:R-:W-:-:S02]  /*6d30*/  FADD.FTZ R5, R224, R0 ;  /* 0x00000000e0057221 */ /* 0x000fc40000010000 */
[----:B------:R-:W-:-:S04]  /*6d40*/  FADD.FTZ R3, R129, R3 ;  /* 0x0000000381037221 */ /* 0x000fc80000010000 */
[----:B------:R-:W-:Y:S02]  /*6d50*/  FADD.FTZ R6, R221, R3 ;  /* 0x00000003dd067221 */ /* 0x000fe40000010000 */
[----:B------:R-:W-:Y:S02]  /*6d60*/  IMAD.MOV.U32 R173, RZ, RZ, R182 ;  /* 0x000000ffffad7224 */ /* 0x000fe400078e00b6 */
[----:B-1----:R-:W-:Y:S02]  /*6d70*/  IMAD.MOV.U32 R60, RZ, RZ, R156 ;  /* 0x000000ffff3c7224 */ /* 0x002fe400078e009c */
[----:B----4-:R-:W-:-:S04]  /*6d80*/  @P4 IMAD.HI.U32 R2, R227, c[0x0][0x2c8], RZ ;  /* 0x0000b200e3024a27 */ /* 0x010fc800078e00ff */
[----:B------:R-:W-:Y:S01]  /*6d90*/  IMAD.MOV.U32 R0, RZ, RZ, R227 ;  /* 0x000000ffff007224 */ /* 0x000fe200078e00e3 */
[----:B------:R-:W-:Y:S01]  /*6da0*/  @P4 SHF.R.U32.HI R0, RZ, c[0x0][0x2cc], R2 ;  /* 0x0000b300ff004a19 */ /* 0x000fe20000011602 */
[----:B------:R-:W-:-:S05]  /*6db0*/  IMAD.MOV.U32 R2, RZ, RZ, c[0x0][0x168] ;  /* 0x00005a00ff027624 */ /* 0x000fca00078e00ff */
[----:B------:R-:W-:Y:S01]  /*6dc0*/  IADD3 R3, R0, c[0x0][0x1d0], -R2 ;  /* 0x0000740000037a10 */ /* 0x000fe20007ffe802 */
[----:B------:R-:W-:-:S04]  /*6dd0*/  IMAD.MOV.U32 R2, RZ, RZ, RZ ;  /* 0x000000ffff027224 */ /* 0x000fc800078e00ff */
[----:B------:R-:W-:-:S05]  /*6de0*/  IMAD.HI R2, R3, -0x6db6db6d, R2 ;  /* 0x9249249303027827 */ /* 0x000fca00078e0202 */
[----:B------:R-:W-:Y:S01]  /*6df0*/  SHF.R.U32.HI R0, RZ, 0x1f, R2 ;  /* 0x0000001fff007819 */ /* 0x000fe20000011602 */
[----:B------:R-:W-:Y:S02]  /*6e00*/  IMAD.MOV.U32 R218, RZ, RZ, R173 ;  /* 0x000000ffffda7224 */ /* 0x000fe400078e00ad */
[----:B------:R-:W-:Y:S01]  /*6e10*/  IMAD.MOV.U32 R219, RZ, RZ, R174 ;  /* 0x000000ffffdb7224 */ /* 0x000fe200078e00ae */
[----:B------:R-:W-:Y:S01]  /*6e20*/  LEA.HI.SX32 R8, R2, R0, 0x1a ;  /* 0x0000000002087211 */ /* 0x000fe200078fd2ff */
[----:B------:R-:W-:Y:S02]  /*6e30*/  FADD.FTZ R0, R60, R7 ;  /* 0x000000073c007221 */ /* 0x000fe40000010000 */
[----:B------:R-:W-:Y:S02]  /*6e40*/  IMAD.MOV.U32 R110, RZ, RZ, R157 ;  /* 0x000000ffff6e7224 */ /* 0x000fe400078e009d */
[----:B------:R-:W-:Y:S02]  /*6e50*/  FADD.FTZ R3, R218, R6 ;  /* 0x00000006da037221 */ /* 0x000fe40000010000 */
[----:B------:R-:W-:-:S02]  /*6e60*/  FADD.FTZ R4, R248, R4 ;  /* 0x00000004f8047221 */ /* 0x000fc40000010000 */
[----:B------:R-:W-:Y:S02]  /*6e70*/  IMAD.MOV.U32 R111, RZ, RZ, R131 ;  /* 0x000000ffff6f7224 */ /* 0x000fe400078e0083 */
        /* <DEDUP_REMOVED lines=56> */
[----:B------:R-:W-:-:S05]  /*7200*/  FADD.FTZ R0, R69, R4 ;  /* 0x0000000445007221 */ /* 0x000fca0000010000 */
[----:B------:R-:W1:Y:S01]  /*7210*/  MUFU.EX2 R17, R162 ;  /* 0x000000a200117308 */ /* 0x000e620000000800 */
[----:B------:R-:W-:Y:S02]  /*7220*/  FADD.FTZ R5, R67, R5 ;  /* 0x0000000543057221 */ /* 0x000fe40000010000 */
[----:B------:R-:W-:-:S05]  /*7230*/  FADD.FTZ R4, R45, R3 ;  /* 0x000000032d047221 */ /* 0x000fca0000010000 */
[----:B------:R-:W2:Y:S01]  /*7240*/  MUFU.EX2 R16, R146 ;  /* 0x0000009200107308 */ /* 0x000ea20000000800 */
[----:B------:R-:W-:Y:S02]  /*7250*/  FADD.FTZ R3, R109, R2 ;  /* 0x000000026d037221 */ /* 0x000fe40000010000 */
[----:B------:R-:W-:-:S05]  /*7260*/  FADD.FTZ R2, R71, R0 ;  /* 0x0000000047027221 */ /* 0x000fca0000010000 */
[----:B------:R-:W2:Y:S01]  /*7270*/  MUFU.EX2 R27, R132 ;  /* 0x00000084001b7308 */ /* 0x000ea20000000800 */
[----:B-1----:R-:W-:-:S07]  /*7280*/  FADD.FTZ R0, R11, R5 ;  /* 0x000000050b007221 */ /* 0x002fce0000010000 */
[----:B------:R-:W1:Y:S01]  /*7290*/  MUFU.EX2 R19, R164 ;  /* 0x000000a400137308 */ /* 0x000e620000000800 */
[----:B----4-:R-:W-:-:S07]  /*72a0*/  FADD.FTZ R0, R10, R0 ;  /* 0x000000000a007221 */ /* 0x010fce0000010000 */
[----:B------:R-:W4:Y:S01]  /*72b0*/  MUFU.EX2 R18, R145 ;  /* 0x0000009100127308 */ /* 0x000f220000000800 */
[----:B------:R-:W-:-:S07]  /*72c0*/  FADD.FTZ R4, R9, R4 ;  /* 0x0000000409047221 */ /* 0x000fce0000010000 */
[----:B------:R-:W1:Y:S01]  /*72d0*/  MUFU.EX2 R25, R134 ;  /* 0x0000008600197308 */ /* 0x000e620000000800 */
[----:B------:R-:W-:-:S07]  /*72e0*/  FADD.FTZ R5, R28, R2 ;  /* 0x000000021c057221 */ /* 0x000fce0000010000 */
[----:B------:R-:W1:Y:S01]  /*72f0*/  MUFU.EX2 R30, R61 ;  /* 0x0000003d001e7308 */ /* 0x000e620000000800 */
[----:B------:R-:W-:-:S07]  /*7300*/  FADD.FTZ R3, R47, R3 ;  /* 0x000000032f037221 */ /* 0x000fce0000010000 */
[----:B------:R-:W1:Y:S01]  /*7310*/  MUFU.EX2 R24, R172 ;  /* 0x000000ac00187308 */ /* 0x000e620000000800 */
[----:B------:R-:W-:-:S07]  /*7320*/  FADD.FTZ R0, R17, R0 ;  /* 0x0000000011007221 */ /* 0x000fce0000010000 */
[----:B------:R-:W-:Y:S01]  /*7330*/  MUFU.EX2 R26, R144 ;  /* 0x00000090001a7308 */ /* 0x000fe20000000800 */
[----:B--2---:R-:W-:-:S07]  /*7340*/  FADD.FTZ R4, R16, R4 ;  /* 0x0000000410047221 */ /* 0x004fce0000010000 */
[----:B------:R-:W2:Y:S01]  /*7350*/  MUFU.EX2 R29, R63 ;  /* 0x0000003f001d7308 */ /* 0x000ea20000000800 */
[----:B------:R-:W-:Y:S01]  /*7360*/  FADD.FTZ R5, R27, R5 ;  /* 0x000000051b057221 */ /* 0x000fe20000010000 */
[----:B------:R-:W-:Y:S01]  /*7370*/  IMNMX R6, RZ, R8, !PT ;  /* 0x00000008ff067217 */ /* 0x000fe20007800200 */
[----:B------:R-:W-:Y:S02]  /*7380*/  FADD.FTZ R2, R31, R3 ;  /* 0x000000031f027221 */ /* 0x000fe40000010000 */
[----:B-1----:R-:W-:Y:S02]  /*7390*/  FADD.FTZ R0, R19, R0 ;  /* 0x0000000013007221 */ /* 0x002fe40000010000 */
[----:B----4-:R-:W-:Y:S02]  /*73a0*/  FADD.FTZ R3, R18, R4 ;  /* 0x0000000412037221 */ /* 0x010fe40000010000 */
[----:B------:R-:W-:Y:S01]  /*73b0*/  FADD.FTZ R4, R25, R5 ;  /* 0x0000000519047221 */ /* 0x000fe20000010000 */
[----:B------:R-:W-:Y:S01]  /*73c0*/  STL [R1+0x30], R6 ;  /* 0x0000300601007387 */ /* 0x000fe20000100800 */
[----:B------:R-:W-:-:S02]  /*73d0*/  FADD.FTZ R2, R30, R2 ;  /* 0x000000021e027221 */ /* 0x000fc40000010000 */
[----:B------:R-:W-:Y:S01]  /*73e0*/  FADD.FTZ R3, R24, R3 ;  /* 0x0000000318037221 */ /* 0x000fe20000010000 */
[----:B------:R1:W-:Y:S01]  /*73f0*/  STL [R1+0x10], R0 ;  /* 0x0000100001007387 */ /* 0x0003e20000100800 */
[----:B------:R-:W-:Y:S02]  /*7400*/  IMAD.MOV.U32 R252, RZ, RZ, R176 ;  /* 0x000000fffffc7224 */ /* 0x000fe400078e00b0 */
[----:B--2---:R-:W-:Y:S01]  /*7410*/  FADD.FTZ R2, R29, R2 ;  /* 0x000000021d027221 */ /* 0x004fe20000010000 */
[----:B------:R2:W-:Y:S02]  /*7420*/  STL [R1+0x18], R3 ;  /* 0x0000180301007387 */ /* 0x0005e40000100800 */
[----:B------:R-:W-:-:S04]  /*7430*/  IADD3 R247, R252, -0x2, RZ ;  /* 0xfffffffefcf77810 */ /* 0x000fc80007ffe0ff */
[----:B------:R-:W-:Y:S01]  /*7440*/  ISETP.GE.AND P0, PT, R247, R6, PT ;  /* 0x00000006f700720c */ /* 0x000fe20003f06270 */
[----:B-1----:R-:W-:-:S05]  /*7450*/  FADD.FTZ R0, R26, R4 ;  /* 0x000000041a007221 */ /* 0x002fca0000010000 */
[----:B------:R2:W-:Y:S04]  /*7460*/  STL [R1+0x1c], R0 ;  /* 0x00001c0001007387 */ /* 0x0005e80000100800 */
[----:B------:R2:W-:Y:S01]  /*7470*/  STL [R1+0x14], R2 ;  /* 0x0000140201007387 */ /* 0x0005e20000100800 */
[----:B------:R-:W-:Y:S02]  /*7480*/  F2FP.PACK_AB R124, R31, R47 ;  /* 0x0000002f1f7c723e */ /* 0x000fe400000000ff */
[----:B------:R-:W-:Y:S02]  /*7490*/  F2FP.PACK_AB R125, R27, R28 ;  /* 0x0000001c1b7d723e */ /* 0x000fe400000000ff */
[----:B------:R-:W-:Y:S02]  /*74a0*/  F2FP.PACK_AB R126, R29, R30 ;  /* 0x0000001e1d7e723e */ /* 0x000fe400000000ff */
[----:B------:R-:W-:-:S02]  /*74b0*/  F2FP.PACK_AB R127, R26, R25 ;  /* 0x000000191a7f723e */ /* 0x000fc400000000ff */
[----:B------:R-:W-:Y:S02]  /*74c0*/  F2FP.PACK_AB R128, R10, R11 ;  /* 0x0000000b0a80723e */ /* 0x000fe400000000ff */
[----:B------:R-:W-:Y:S02]  /*74d0*/  F2FP.PACK_AB R129, R16, R9 ;  /* 0x000000091081723e */ /* 0x000fe400000000ff */
[----:B------:R-:W-:Y:S02]  /*74e0*/  F2FP.PACK_AB R130, R19, R17 ;  /* 0x000000111382723e */ /* 0x000fe400000000ff */
[----:B------:R-:W-:Y:S01]  /*74f0*/  F2FP.PACK_AB R131, R24, R18 ;  /* 0x000000121883723e */ /* 0x000fe200000000ff */
[C---:B------:R-:W-:Y:S08]  /*7500*/  HMMA.16816.F32 R140, R124.reuse, R152, R140 ;  /* 0x000000987c8c723c */ /* 0x040ff0000000188c */
[C---:B------:R-:W-:Y:S08]  /*7510*/  HMMA.16816.F32 R148, R124.reuse, R154, R112 ;  /* 0x0000009a7c94723c */ /* 0x040ff00000001870 */
[C---:B------:R-:W-:Y:S08]  /*7520*/  HMMA.16816.F32 R160, R124.reuse, R168, R100 ;  /* 0x000000a87ca0723c */ /* 0x040ff00000001864 */
[C---:B------:R-:W-:Y:S08]  /*7530*/  HMMA.16816.F32 R164, R124.reuse, R170, R92 ;  /* 0x000000aa7ca4723c */ /* 0x040ff0000000185c */
[C---:B---3--:R-:W-:Y:S08]  /*7540*/  HMMA.16816.F32 R176, R124.reuse, R184, R88 ;  /* 0x000000b87cb0723c */ /* 0x048ff00000001858 */
        /* <DEDUP_REMOVED lines=12> */
[----:B--2---:R-:W2:Y:S01]  /*7610*/  LDL R252, [R1+0x80] ;  /* 0x0000800001fc7983 */ /* 0x004ea20000100800 */
        /* <DEDUP_REMOVED lines=10> */
.L_x_1253:
[----:B------:R-:W-:Y:S04]  /*76c0*/  DEPBAR.LE SB0, 0x0 ;  /* 0x000080000000791a */ /* 0x000fe80000000000 */
[----:B------:R-:W-:Y:S01]  /*76d0*/  WARPSYNC 0xffffffff ;  /* 0xffffffff00007948 */ /* 0x000fe20003800000 */
[----:B------:R-:W-:Y:S01]  /*76e0*/  BAR.SYNC.DEFER_BLOCKING 0x0 ;  /* 0x0000000000007b1d */ /* 0x000fe20000010000 */
[C---:B------:R-:W-:Y:S02]  /*76f0*/  ISETP.GE.AND P2, PT, R202.reuse, RZ, PT ;  /* 0x000000ffca00720c */ /* 0x040fe40003f46270 */
[----:B------:R-:W-:Y:S11]  /*7700*/  IADD3 R247, R202, -0x1, RZ ;  /* 0xffffffffcaf77810 */ /* 0x000ff60007ffe0ff */
[----:B-12---:R-:W-:Y:S02]  /*7710*/  @P2 SHF.R.S32.HI R0, RZ, 0x1f, R202 ;  /* 0x0000001fff002819 */ /* 0x006fe400000114ca */
[----:B------:R-:W-:Y:S03]  /*7720*/  @P2 MOV R135, 0x5 ;  /* 0x0000000500872802 */ /* 0x000fe60000000f00 */
[----:B------:R-:W-:Y:S04]  /*7730*/  @P2 IMAD R0, R0, c[0x0][0x208], RZ ;  /* 0x0000820000002a24 */ /* 0x000fe800078e02ff */
[C---:B------:R-:W-:Y:S01]  /*7740*/  @P2 IMAD R0, R202.reuse, c[0x0][0x20c], R0 ;  /* 0x00008300ca002a24 */ /* 0x040fe200078e0200 */
[----:B-----5:R-:W-:Y:S08]  /*7750*/  LDSM.16.M88.4 R112, [R235] ;  /* 0x00000000eb70783b */ /* 0x020ff00000000200 */
[----:B------:R-:W1:Y:S08]  /*7760*/  LDSM.16.M88.4 R16, [R228] ;  /* 0x00000000e410783b */ /* 0x000e700000000200 */
[----:B------:R-:W2:Y:S08]  /*7770*/  LDSM.16.M88.4 R108, [R235+0x2000] ;  /* 0x00200000eb6c783b */ /* 0x000eb00000000200 */
[----:B------:R-:W3:Y:S08]  /*7780*/  LDSM.16.M88.4 R32, [R228+0x800] ;  /* 0x00080000e420783b */ /* 0x000ef00000000200 */
[----:B------:R-:W4:Y:S04]  /*7790*/  LDL R2, [R1+0x4c] ;  /* 0x00004c0001027983 */ /* 0x000f280000100800 */
[----:B------:R-:W3:Y:S08]  /*77a0*/  LDSM.16.M88.4 R48, [R228+0x1000] ;  /* 0x00100000e430783b */ /* 0x000ef00000000200 */
[----:B------:R-:W4:Y:S01]  /*77b0*/  LDL.64 R196, [R1+0x40] ;  /* 0x0000400001c47983 */ /* 0x000f220000100a00 */
[-C--:B-1----:R-:W-:Y:S05]  /*77c0*/  HMMA.16816.F32 R4, R112, R16.reuse, RZ ;  /* 0x000000107004723c */ /* 0x082fea00000018ff */
[----:B------:R-:W1:Y:S03]  /*77d0*/  LDSM.16.M88.4 R64, [R228+0x1800] ;  /* 0x00180000e440783b */ /* 0x000e660000000200 */
[C---:B--2---:R-:W-:Y:S05]  /*77e0*/  HMMA.16816.F32 R8, R108.reuse, R16, RZ ;  /* 0x000000106c08723c */ /* 0x044fea00000018ff */
[----:B------:R-:W2:Y:S03]  /*77f0*/  LDSM.16.M88.4 R80, [R228+0x2000] ;  /* 0x00200000e450783b */ /* 0x000ea60000000200 */
[-C--:B------:R-:W-:Y:S05]  /*7800*/  HMMA.16816.F32 R12, R108, R18.reuse, RZ ;  /* 0x000000126c0c723c */ /* 0x080fea00000018ff */
[----:B------:R-:W1:Y:S03]  /*7810*/  LDSM.16.M88.4 R96, [R228+0x2800] ;  /* 0x00280000e460783b */ /* 0x000e660000000200 */
[C---:B------:R-:W-:Y:S05]  /*7820*/  HMMA.16816.F32 R16, R112.reuse, R18, RZ ;  /* 0x000000127010723c */ /* 0x040fea00000018ff */
[----:B------:R-:W1:Y:S03]  /*7830*/  LDSM.16.M88.4 R136, [R228+0x3000] ;  /* 0x00300000e488783b */ /* 0x000e660000000200 */
[-C--:B---3--:R-:W-:Y:S05]  /*7840*/  HMMA.16816.F32 R20, R112, R32.reuse, RZ ;  /* 0x000000207014723c */ /* 0x088fea00000018ff */
[----:B------:R-:W-:Y:S03]  /*7850*/  LDSM.16.M88.4 R188, [R238] ;  /* 0x00000000eebc783b */ /* 0x000fe60000000200 */
[C---:B------:R-:W-:Y:S05]  /*7860*/  HMMA.16816.F32 R24, R108.reuse, R32, RZ ;  /* 0x000000206c18723c */ /* 0x040fea00000018ff */
[----:B------:R-:W3:Y:S03]  /*7870*/  LDSM.16.M88.4 R192, [R239] ;  /* 0x00000000efc0783b */ /* 0x000ee60000000200 */
[-C--:B------:R-:W-:Y:S05]  /*7880*/  HMMA.16816.F32 R28, R108, R34.reuse, RZ ;  /* 0x000000226c1c723c */ /* 0x080fea00000018ff */
[----:B------:R-:W-:Y:S04]  /*7890*/  STL [R1+0x98], R235 ;  /* 0x000098eb01007387 */ /* 0x000fe80000100800 */
[----:B------:R-:W-:Y:S01]  /*78a0*/  STL [R1+0x9c], R228 ;  /* 0x00009ce401007387 */ /* 0x000fe20000100800 */
[C---:B------:R-:W-:Y:S03]  /*78b0*/  HMMA.16816.F32 R32, R112.reuse, R34, RZ ;  /* 0x000000227020723c */ /* 0x040fe600000018ff */
[----:B------:R-:W-:Y:S04]  /*78c0*/  STL [R1+0xa0], R239 ;  /* 0x0000a0ef01007387 */ /* 0x000fe80000100800 */
[----:B------:R-:W-:Y:S01]  /*78d0*/  STL [R1+0xa4], R238 ;  /* 0x0000a4ee01007387 */ /* 0x000fe20000100800 */
[-C--:B------:R-:W-:Y:S03]  /*78e0*/  HMMA.16816.F32 R36, R112, R48.reuse, RZ ;  /* 0x000000307024723c */ /* 0x080fe600000018ff */
        /* <DEDUP_REMOVED lines=8> */
[C---:B------:R-:W-:Y:S08]  /*7970*/  HMMA.16816.F32 R48, R112.reuse, R50, RZ ;  /* 0x000000327030723c */ /* 0x040ff000000018ff */
[-C--:B-1----:R-:W-:Y:S08]  /*7980*/  HMMA.16816.F32 R52, R112, R64.reuse, RZ ;  /* 0x000000407034723c */ /* 0x082ff000000018ff */
        /* <DEDUP_REMOVED lines=16> */
[-C--:B---3--:R-:W-:Y:S08]  /*7a90*/  HMMA.16816.F32 R4, R188, R192.reuse, R4 ;  /* 0x000000c0bc04723c */ /* 0x088ff00000001804 */
[C---:B-1----:R-:W-:Y:S08]  /*7aa0*/  HMMA.16816.F32 R8, R136.reuse, R192, R8 ;  /* 0x000000c08808723c */ /* 0x042ff00000001808 */
[-C--:B------:R-:W-:Y:S08]  /*7ab0*/  HMMA.16816.F32 R12, R136, R194.reuse, R12 ;  /* 0x000000c2880c723c */ /* 0x080ff0000000180c */
[C---:B------:R-:W-:Y:S01]  /*7ac0*/  HMMA.16816.F32 R16, R188.reuse, R194, R16 ;  /* 0x000000c2bc10723c */ /* 0x040fe20000001810 */
[----:B------:R-:W1:Y:S08]  /*7ad0*/  LDSM.16.M88.4 R192, [R245] ;  /* 0x00000000f5c0783b */ /* 0x000e700000000200 */
[----:B----4-:R-:W2:Y:S01]  /*7ae0*/  LDL R197, [R1+0x34] ;  /* 0x0000340001c57983 */ /* 0x010ea20000100800 */
        /* <DEDUP_REMOVED lines=27> */
[-C--:B------:R-:W-:Y:S07]  /*7ca0*/  HMMA.16816.F32 R108, R136, R194.reuse, R108 ;  /* 0x000000c2886c723c */ /* 0x080fee000000186c */
[----:B------:R-:W-:Y:S01]  /*7cb0*/  @P2 IMAD.WIDE.U32 R136, R202, c[0x0][0x208], RZ ;  /* 0x00008200ca882a25 */ /* 0x000fe200078e00ff */
[----:B------:R-:W-:Y:S04]  /*7cc0*/  HMMA.16816.F32 R112, R188, R194, R112 ;  /* 0x000000c2bc70723c */ /* 0x000fe80000001870 */
[----:B------:R-:W-:Y:S02]  /*7cd0*/  @P2 IMAD.MOV.U32 R138, RZ, RZ, R196 ;  /* 0x000000ffff8a2224 */ /* 0x000fe400078e00c4 */
[----:B------:R-:W-:Y:S01]  /*7ce0*/  @P2 IMAD.IADD R0, R137, 0x1, R0 ;  /* 0x0000000189002824 */ /* 0x000fe200078e0200 */
[----:B------:R-:W3:Y:S01]  /*7cf0*/  LDL R196, [R1+0x58] ;  /* 0x0000580001c47983 */ /* 0x000ee20000100800 */
[----:B------:R-:W-:Y:S03]  /*7d00*/  @P2 IMAD.MOV.U32 R139, RZ, RZ, R2 ;  /* 0x000000ffff8b2224 */ /* 0x000fe600078e0002 */
[----:B------:R-:W-:Y:S01]  /*7d10*/  STL [R1+0xc0], R236 ;  /* 0x0000c0ec01007387 */ /* 0x000fe20000100800 */
[----:B------:R-:W-:Y:S02]  /*7d20*/  @P2 IMAD.MOV.U32 R137, RZ, RZ, c[0x0][0x208] ;  /* 0x00008200ff892624 */ /* 0x000fe400078e00ff */
[----:B------:R-:W-:Y:S01]  /*7d30*/  @P2 IMAD.WIDE.U32 R138, R136, 0x70, R138 ;  /* 0x00000070888a2825 */ /* 0x000fe200078e008a */
[----:B------:R-:W-:Y:S03]  /*7d40*/  STL [R1+0xc4], R234 ;  /* 0x0000c4ea01007387 */ /* 0x000fe60000100800 */
[----:B------:R-:W-:Y:S01]  /*7d50*/  @P2 IMAD R2, R0, 0x70, RZ ;  /* 0x0000007000022824 */ /* 0x000fe200078e02ff */
[----:B------:R-:W-:Y:S01]  /*7d60*/  @P2 SHF.L.U64.HI R0, R137, R135, c[0x0][0x20c] ;  /* 0x0000830089002619 */ /* 0x000fe20000010287 */
[----:B------:R-:W-:Y:S01]  /*7d70*/  STL [R1+0xc8], R237 ;  /* 0x0000c8ed01007387 */ /* 0x000fe20000100800 */
[C---:B------:R-:W-:Y:S01]  /*7d80*/  @P2 LEA R136, P0, R138.reuse, c[0x0][0x1f8], 0x1 ;  /* 0x00007e008a882a11 */ /* 0x040fe200078008ff */
[----:B------:R-:W-:Y:S02]  /*7d90*/  @P2 IMAD.IADD R135, R139, 0x1, R2 ;  /* 0x000000018b872824 */ /* 0x000fe400078e0202 */
[----:B------:R-:W-:Y:S01]  /*7da0*/  @P2 IMAD.SHL.U32 R2, R137, 0x20, RZ ;  /* 0x0000002089022824 */ /* 0x000fe200078e00ff */
[----:B------:R-:W-:Y:S02]  /*7db0*/  STL [R1+0xcc], R231 ;  /* 0x0000cce701007387 */ /* 0x000fe40000100800 */
        /* <DEDUP_REMOVED lines=8> */
[-C--:B-1----:R-:W-:Y:S04]  /*7e40*/  @P2 IADD3 R136, P1, R138, R2.reuse, RZ ;  /* 0x000000028a882210 */ /* 0x082fe80007f3e0ff */
[----:B------:R-:W-:Y:S01]  /*7e50*/  @P2 IADD3 R192, P0, R136, R2, RZ ;  /* 0x0000000288c02210 */ /* 0x000fe20007f1e0ff */
[--C-:B------:R-:W-:Y:S05]  /*7e60*/  @P2 IMAD.X R137, R139, 0x1, R0.reuse, P1 ;  /* 0x000000018b892824 */ /* 0x100fea00008e0600 */
[----:B------:R1:W-:Y:S01]  /*7e70*/  @P2 LDGSTS.E.BYPASS.LTC128B.128 [R246+0x1100], [R136.64], !P6 ;  /* 0x0110000088f62fae */ /* 0x0003e2000f101d48 */
[----:B------:R-:W-:Y:S02]  /*7e80*/  @P2 IADD3.X R193, R137, R0, RZ, P0, !PT ;  /* 0x0000000089c12210 */ /* 0x000fe400007fe4ff */
[-C--:B----4-:R-:W-:Y:S05]  /*7e90*/  @P2 IADD3 R138, P0, R192, R2.reuse, RZ ;  /* 0x00000002c08a2210 */ /* 0x090fea0007f1e0ff */
[----:B------:R4:W-:Y:S01]  /*7ea0*/  @P2 LDGSTS.E.BYPASS.LTC128B.128 [R246+0x1900], [R192.64], !P6 ;  /* 0x01900000c0f62fae */ /* 0x0009e2000f101d48 */
[--C-:B------:R-:W-:Y:S07]  /*7eb0*/  @P2 IMAD.X R139, R193, 0x1, R0.reuse, P0 ;  /* 0x00000001c18b2824 */ /* 0x100fee00000e0600 */
[----:B------:R2:W-:Y:S01]  /*7ec0*/  @P2 LDGSTS.E.BYPASS.LTC128B.128 [R246+0x2100], [R138.64], !P6 ;  /* 0x021000008af62fae */ /* 0x0005e2000f101d48 */
[-C--:B-1----:R-:W-:Y:S05]  /*7ed0*/  @P2 IADD3 R136, P1, R138, R2.reuse, RZ ;  /* 0x000000028a882210 */ /* 0x082fea0007f3e0ff */
[--C-:B------:R-:W-:Y:S01]  /*7ee0*/  @P2 IMAD.X R137, R139, 0x1, R0.reuse, P1 ;  /* 0x000000018b892824 */ /* 0x100fe200008e0600 */
[----:B----4-:R-:W-:Y:S04]  /*7ef0*/  @P2 IADD3 R192, P0, R136, R2, RZ ;  /* 0x0000000288c02210 */ /* 0x010fe80007f1e0ff */
[----:B------:R2:W-:Y:S01]  /*7f00*/  @P2 LDGSTS.E.BYPASS.LTC128B.128 [R246+0x2900], [R136.64], !P6 ;  /* 0x0290000088f62fae */ /* 0x0005e2000f101d48 */
[----:B------:R-:W-:Y:S07]  /*7f10*/  @P2 IMAD.X R193, R137, 0x1, R0, P0 ;  /* 0x0000000189c12824 */ /* 0x000fee00000e0600 */
[----:B------:R1:W-:Y:S08]  /*7f20*/  @P2 LDGSTS.E.BYPASS.LTC128B.128 [R246+0x3100], [R192.64], !P6 ;  /* 0x03100000c0f62fae */ /* 0x0003f0000f101d48 */
[----:B------:R-:W-:Y:S08]  /*7f30*/  LDSM.16.M88.4 R188, [R234] ;  /* 0x00000000eabc783b */ /* 0x000ff00000000200 */
[----:B------:R4:W3:Y:S04]  /*7f40*/  LDL R0, [R1+0x20] ;  /* 0x0000200001007983 */ /* 0x0008e80000100800 */
[----:B--2---:R-:W2:Y:S08]  /*7f50*/  LDSM.16.M88.4 R136, [R236] ;  /* 0x00000000ec88783b */ /* 0x004eb00000000200 */
[----:B-1----:R-:W1:Y:S08]  /*7f60*/  LDSM.16.M88.4 R192, [R236+0x2000] ;  /* 0x00200000ecc0783b */ /* 0x002e700000000200 */
[----:B------:R-:W0:Y:S01]  /*7f70*/  LDGDEPBAR ;  /* 0x00000000000079af */ /* 0x000e220000000000 */
[-C--:B--2---:R-:W-:Y:S08]  /*7f80*/  HMMA.16816.F32 R4, R136, R188.reuse, R4 ;  /* 0x000000bc8804723c */ /* 0x084ff00000001804 */
        /* <DEDUP_REMOVED lines=19> */
[----:B---3--:R-:W-:Y:S04]  /*80c0*/  @P4 IMAD.MOV.U32 R0, RZ, RZ, R197 ;  /* 0x000000ffff004224 */ /* 0x008fe800078e00c5 */
[-C--:B-1----:R-:W-:Y:S01]  /*80d0*/  HMMA.16816.F32 R68, R136, R188.reuse, R68 ;  /* 0x000000bc8844723c */ /* 0x082fe20000001844 */
[----:B------:R-:W-:Y:S07]  /*80e0*/  SHFL.IDX PT, R2, R0, 0x2, 0x1c1f ;  /* 0x005c1f0000027f89 */ /* 0x000fee00000e0000 */
[C---:B------:R-:W-:Y:S01]  /*80f0*/  HMMA.16816.F32 R72, R192.reuse, R188, R72 ;  /* 0x000000bcc048723c */ /* 0x040fe20000001848 */
[----:B------:R-:W-:Y:S07]  /*8100*/  SHFL.IDX PT, R135, R0, 0x1, 0x1c1f ;  /* 0x003c1f0000877f89 */ /* 0x000fee00000e0000 */
        /* <DEDUP_REMOVED lines=14> */
[----:B------:R-:W2:Y:S01]  /*81f0*/  LDSM.16.M88.4 R188, [R237+0x2000] ;  /* 0x00200000edbc783b */ /* 0x000ea20000000200 */
[-C--:B-1----:R-:W-:Y:S08]  /*8200*/  HMMA.16816.F32 R4, R192, R136.reuse, R4 ;  /* 0x00000088c004723c */ /* 0x082ff00000001804 */
[C---:B--2---:R-:W-:Y:S08]  /*8210*/  HMMA.16816.F32 R8, R188.reuse, R136, R8 ;  /* 0x00000088bc08723c */ /* 0x044ff00000001808 */
        /* <DEDUP_REMOVED lines=27> */
[----:B------:R-:W1:Y:S01]  /*83d0*/  LDSM.16.M88.4 R136, [R231+0x3000] ;  /* 0x00300000e788783b */ /* 0x000e620000000200 */
[----:B------:R-:W-:Y:S07]  /*83e0*/  DEPBAR.LE SB0, 0x0 ;  /* 0x000080000000791a */ /* 0x000fee0000000000 */
[----:B------:R-:W-:Y:S01]  /*83f0*/  BAR.SYNC.DEFER_BLOCKING 0x0 ;  /* 0x0000000000007b1d */ /* 0x000fe20000010000 */
[-C--:B-1----:R-:W-:Y:S08]  /*8400*/  HMMA.16816.F32 R100, R192, R136.reuse, R100 ;  /* 0x00000088c064723c */ /* 0x082ff00000001864 */
[C---:B------:R-:W-:Y:S01]  /*8410*/  HMMA.16816.F32 R104, R188.reuse, R136, R104 ;  /* 0x00000088bc68723c */ /* 0x040fe20000001868 */
[----:B------:R-:W-:Y:S07]  /*8420*/  SHFL.IDX PT, R137, R0, 0x3, 0x1c1f ;  /* 0x007c1f0000897f89 */ /* 0x000fee00000e0000 */
[-C--:B------:R-:W-:Y:S01]  /*8430*/  HMMA.16816.F32 R108, R188, R138.reuse, R108 ;  /* 0x0000008abc6c723c */ /* 0x080fe2000000186c */
[----:B------:R1:W2:Y:S07]  /*8440*/  SHFL.IDX PT, R136, R0, RZ, 0x1c1f ;  /* 0x001c1fff00887589 */ /* 0x0002ae00000e0000 */
[----:B------:R-:W-:Y:S04]  /*8450*/  HMMA.16816.F32 R112, R192, R138, R112 ;  /* 0x0000008ac070723c */ /* 0x000fe80000001870 */
[----:B-1----:R-:W-:Y:S05]  /*8460*/  IMAD R0, R202, -0x70, RZ ;  /* 0xffffff90ca007824 */ /* 0x002fea00078e02ff */
[----:B------:R-:W-:Y:S04]  /*8470*/  IADD3 R0, -R196, 0x1, R0 ;  /* 0x00000001c4007810 */ /* 0x000fe80007ffe100 */
[----:B------:R-:W-:Y:S04]  /*8480*/  IADD3 R0, R0, c[0x0][0x1d0], RZ ;  /* 0x0000740000007a10 */ /* 0x000fe80007ffe0ff */
[----:B------:R-:W-:Y:S04]  /*8490*/  IADD3 R0, R0, -c[0x0][0x168], RZ ;  /* 0x80005a0000007a10 */ /* 0x000fe80007ffe0ff */
[C---:B--2---:R-:W-:Y:S01]  /*84a0*/  IADD3 R136, R0.reuse, R136, RZ ;  /* 0x0000008800887210 */ /* 0x044fe20007ffe0ff */
[C---:B------:R-:W-:Y:S02]  /*84b0*/  IMAD.IADD R2, R0.reuse, 0x1, R2 ;  /* 0x0000000100027824 */ /* 0x040fe400078e0202 */
[----:B------:R-:W-:Y:S01]  /*84c0*/  IMAD.IADD R135, R0, 0x1, R135 ;  /* 0x0000000100877824 */ /* 0x000fe200078e0287 */
[----:B------:R-:W-:Y:S01]  /*84d0*/  ISETP.GT.AND P3, PT, R136, RZ, PT ;  /* 0x000000ff8800720c */ /* 0x000fe20003f64270 */
[----:B------:R-:W-:Y:S01]  /*84e0*/  IMAD.IADD R0, R0, 0x1, R137 ;  /* 0x0000000100007824 */ /* 0x000fe200078e0289 */
[----:B------:R-:W-:Y:S02]  /*84f0*/  ISETP.GT.AND P2, PT, R136, 0x1, PT ;  /* 0x000000018800780c */ /* 0x000fe40003f44270 */
[----:B------:R-:W-:Y:S02]  /*8500*/  FSEL R188, R4, -INF , P3 ;  /* 0xff80000004bc7808 */ /* 0x000fe40001800000 */
[----:B------:R-:W-:Y:S02]  /*8510*/  ISETP.GT.AND P3, PT, R2, RZ, PT ;  /* 0x000000ff0200720c */ /* 0x000fe40003f64270 */
[----:B------:R-:W-:Y:S02]  /*8520*/  ISETP.GT.AND P0, PT, R135, 0x1, PT ;  /* 0x000000018700780c */ /* 0x000fe40003f04270 */
[----:B------:R-:W-:Y:S02]  /*8530*/  FSEL R197, R8, -INF , P3 ;  /* 0xff80000008c57808 */ /* 0x000fe40001800000 */
[C---:B------:R-:W-:Y:S02]  /*8540*/  ISETP.GT.AND P3, PT, R2.reuse, 0x8, PT ;  /* 0x000000080200780c */ /* 0x040fe40003f64270 */
[----:B------:R-:W-:Y:S02]  /*8550*/  FSEL R189, R5, -INF , P2 ;  /* 0xff80000005bd7808 */ /* 0x000fe40001000000 */
[----:B------:R-:W-:Y:S02]  /*8560*/  ISETP.GT.AND P2, PT, R2, 0x1, PT ;  /* 0x000000010200780c */ /* 0x000fe40003f44270 */
[----:B------:R-:W-:Y:S02]  /*8570*/  FSEL R191, R7, -INF , P0 ;  /* 0xff80000007bf7808 */ /* 0x000fe40000000000 */
[----:B------:R-:W-:Y:S02]  /*8580*/  FSEL R198, R9, -INF , P2 ;  /* 0xff80000009c67808 */ /* 0x000fe40001000000 */
[----:B------:R-:W-:Y:S02]  /*8590*/  ISETP.GT.AND P0, PT, R0, 0x1, PT ;  /* 0x000000010000780c */ /* 0x000fe40003f04270 */
[----:B------:R-:W-:Y:S02]  /*85a0*/  ISETP.GT.AND P2, PT, R2, 0x9, PT ;  /* 0x000000090200780c */ /* 0x000fe40003f44270 */
[----:B------:R-:W-:Y:S02]  /*85b0*/  FSEL R196, R12, -INF , P3 ;  /* 0xff8000000cc47808 */ /* 0x000fe40001800000 */
[----:B------:R-:W-:Y:S02]  /*85c0*/  ISETP.GT.AND P3, PT, R136, 0x8, PT ;  /* 0x000000088800780c */ /* 0x000fe40003f64270 */
[----:B------:R-:W-:Y:S02]  /*85d0*/  FMNMX.FTZ R137, R188, R3, !PT ;  /* 0x00000003bc897209 */ /* 0x000fe40007810000 */
[----:B------:R-:W-:Y:S02]  /*85e0*/  FSEL R201, R11, -INF , P0 ;  /* 0xff8000000bc97808 */ /* 0x000fe40000000000 */
[----:B------:R-:W-:Y:S02]  /*85f0*/  ISETP.GT.AND P0, PT, R0, 0x9, PT ;  /* 0x000000090000780c */ /* 0x000fe40003f04270 */
[----:B------:R-:W-:Y:S02]  /*8600*/  FSEL R199, R13, -INF , P2 ;  /* 0xff8000000dc77808 */ /* 0x000fe40001000000 */
[----:B------:R-:W-:Y:S02]  /*8610*/  ISETP.GT.AND P2, PT, R136, 0x9, PT ;  /* 0x000000098800780c */ /* 0x000fe40003f44270 */
[----:B------:R-:W-:Y:S02]  /*8620*/  FSEL R16, R16, -INF , P3 ;  /* 0xff80000010107808 */ /* 0x000fe40001800000 */
[----:B------:R-:W-:Y:S02]  /*8630*/  ISETP.GT.AND P3, PT, R136, 0x10, PT ;  /* 0x000000108800780c */ /* 0x000fe40003f64270 */
[----:B------:R-:W-:Y:S02]  /*8640*/  FMNMX.FTZ R137, R189, R137, !PT ;  /* 0x00000089bd897209 */ /* 0x000fe40007810000 */
        /* <DEDUP_REMOVED lines=11> */
[----:B------:R-:W-:Y:S02]  /*8700*/  FMNMX.FTZ R137, R17, R137, !PT ;  /* 0x0000008911897209 */ /* 0x000fe40007810000 */
        /* <DEDUP_REMOVED lines=31> */
[----:B------:R-:W-:Y:S02]  /*8900*/  FMNMX.FTZ R137, R36, R137, !PT ;  /* 0x0000008924897209 */ /* 0x000fe40007810000 */
        /* <DEDUP_REMOVED lines=21> */
[----:B------:R-:W-:Y:S02]  /*8a60*/  FSEL R51, R51, -INF , P0 ;  /* 0xff80000033337808 */ /* 0x000fe40000000000 */
[----:B------:R-:W-:Y:S02]  /*8a70*/  ISETP.GT.AND P0, PT, R135, 0x31, PT ;  /* 0x000000318700780c */ /* 0x000fe40003f04270 */
[C---:B------:R-:W-:Y:S02]  /*8a80*/  ISETP.GT.AND P2, PT, R2.reuse, 0x31, PT ;  /* 0x000000310200780c */ /* 0x040fe40003f44270 */
[----:B------:R-:W-:Y:S02]  /*8a90*/  ISETP.GT.AND P3, PT, R2, 0x38, PT ;  /* 0x000000380200780c */ /* 0x000fe40003f64270 */
[----:B------:R-:W-:Y:S02]  /*8aa0*/  FMNMX.FTZ R137, R49, R137, !PT ;  /* 0x0000008931897209 */ /* 0x000fe40007810000 */
[----:B------:R-:W-:Y:S02]  /*8ab0*/  ISETP.GT.AND P1, PT, R135, RZ, PT ;  /* 0x000000ff8700720c */ /* 0x000fe40003f24270 */
[----:B------:R-:W-:Y:S02]  /*8ac0*/  FSEL R242, R55, -INF , P0 ;  /* 0xff80000037f27808 */ /* 0x000fe40000000000 */
[----:B------:R-:W-:Y:S02]  /*8ad0*/  FSEL R238, R57, -INF , P2 ;  /* 0xff80000039ee7808 */ /* 0x000fe40001000000 */
[----:B------:R-:W-:Y:S02]  /*8ae0*/  FSEL R239, R60, -INF , P3 ;  /* 0xff8000003cef7808 */ /* 0x000fe40001800000 */
[----:B------:R-:W-:Y:S02]  /*8af0*/  FMNMX.FTZ R137, R52, R137, !PT ;  /* 0x0000008934897209 */ /* 0x000fe40007810000 */
[----:B------:R-:W-:Y:S02]  /*8b00*/  ISETP.GT.AND P0, PT, R0, 0x31, PT ;  /* 0x000000310000780c */ /* 0x000fe40003f04270 */
[----:B------:R-:W-:Y:S02]  /*8b10*/  ISETP.GT.AND P2, PT, R2, 0x39, PT ;  /* 0x000000390200780c */ /* 0x000fe40003f44270 */
[----:B------:R-:W-:Y:S02]  /*8b20*/  ISETP.GT.AND P3, PT, R136, 0x38, PT ;  /* 0x000000388800780c */ /* 0x000fe40003f64270 */
[----:B------:R-:W-:Y:S02]  /*8b30*/  FSEL R190, R6, -INF , P1 ;  /* 0xff80000006be7808 */ /* 0x000fe40000800000 */
[C---:B------:R-:W-:Y:S02]  /*8b40*/  ISETP.GT.AND P1, PT, R0.reuse, RZ, PT ;  /* 0x000000ff0000720c */ /* 0x040fe40003f24270 */
[----:B------:R-:W-:Y:S02]  /*8b50*/  FSEL R228, R61, -INF , P2 ;  /* 0xff8000003de47808 */ /* 0x000fe40001000000 */
[----:B------:R-:W-:Y:S02]  /*8b60*/  FMNMX.FTZ R137, R53, R137, !PT ;  /* 0x0000008935897209 */ /* 0x000fe40007810000 */
[----:B------:R-:W-:Y:S02]  /*8b70*/  FSEL R59, R59, -INF , P0 ;  /* 0xff8000003b3b7808 */ /* 0x000fe40000000000 */
[----:B------:R-:W-:Y:S02]  /*8b80*/  ISETP.GT.AND P0, PT, R0, 0x39, PT ;  /* 0x000000390000780c */ /* 0x000fe40003f04270 */
[----:B------:R-:W-:Y:S02]  /*8b90*/  ISETP.GT.AND P2, PT, R136, 0x39, PT ;  /* 0x000000398800780c */ /* 0x000fe40003f44270 */
[----:B------:R-:W-:Y:S02]  /*8ba0*/  FSEL R64, R64, -INF , P3 ;  /* 0xff80000040407808 */ /* 0x000fe40001800000 */
        /* <DEDUP_REMOVED lines=13> */
[C---:B------:R-:W-:Y:S02]  /*8c80*/  ISETP.GT.AND P3, PT, R2.reuse, 0x48, PT ;  /* 0x000000480200780c */ /* 0x040fe40003f64270 */
        /* <DEDUP_REMOVED lines=8> */
[----:B------:R-:W-:Y:S02]  /*8d10*/  FSEL R76, R76, -INF , P3 ;  /* 0xff8000004c4c7808 */ /* 0x000fe40001800000 */
[----:B------:R-:W-:Y:S01]  /*8d20*/  FSEL R29, R71, -INF , P0 ;  /* 0xff800000471d7808 */ /* 0x000fe20000000000 */
[----:B------:R-:W-:Y:S01]  /*8d30*/  STL [R1+0x8], R73 ;  /* 0x0000084901007387 */ /* 0x000fe20000100800 */
[----:B------:R-:W-:Y:S02]  /*8d40*/  ISETP.GT.AND P0, PT, R0, 0x41, PT ;  /* 0x000000410000780c */ /* 0x000fe40003f04270 */
[----:B------:R-:W-:Y:S02]  /*8d50*/  ISETP.GT.AND P2, PT, R2, 0x49, PT ;  /* 0x000000490200780c */ /* 0x000fe40003f44270 */
[----:B------:R-:W-:Y:S02]  /*8d60*/  ISETP.GT.AND P3, PT, R136, 0x48, PT ;  /* 0x000000488800780c */ /* 0x000fe40003f64270 */
[----:B------:R-:W-:Y:S02]  /*8d70*/  FMNMX.FTZ R137, R68, R137, !PT ;  /* 0x0000008944897209 */ /* 0x000fe40007810000 */
[----:B------:R-:W-:Y:S02]  /*8d80*/  FSEL R208, R22, -INF , P1 ;  /* 0xff80000016d07808 */ /* 0x000fe40000800000 */
[C---:B------:R-:W-:Y:S02]  /*8d90*/  ISETP.GT.AND P1, PT, R0.reuse, 0x10, PT ;  /* 0x000000100000780c */ /* 0x040fe40003f24270 */
[----:B------:R-:W-:Y:S02]  /*8da0*/  FSEL R244, R75, -INF , P0 ;  /* 0xff8000004bf47808 */ /* 0x000fe40000000000 */
[----:B------:R-:W-:Y:S02]  /*8db0*/  FSEL R77, R77, -INF , P2 ;  /* 0xff8000004d4d7808 */ /* 0x000fe40001000000 */
[----:B------:R-:W-:Y:S02]  /*8dc0*/  ISETP.GT.AND P0, PT, R0, 0x49, PT ;  /* 0x000000490000780c */ /* 0x000fe40003f04270 */
[----:B------:R-:W-:Y:S02]  /*8dd0*/  FSEL R80, R80, -INF , P3 ;  /* 0xff80000050507808 */ /* 0x000fe40001800000 */
[C---:B------:R-:W-:Y:S02]  /*8de0*/  ISETP.GT.AND P2, PT, R136.reuse, 0x49, PT ;  /* 0x000000498800780c */ /* 0x040fe40003f44270 */
[----:B------:R-:W-:Y:S02]  /*8df0*/  ISETP.GT.AND P3, PT, R136, 0x50, PT ;  /* 0x000000508800780c */ /* 0x000fe40003f64270 */
[----:B------:R-:W-:Y:S02]  /*8e00*/  FMNMX.FTZ R137, R15, R137, !PT ;  /* 0x000000890f897209 */ /* 0x000fe40007810000 */
[----:B------:R-:W-:Y:S02]  /*8e10*/  FSEL R215, R26, -INF , P1 ;  /* 0xff8000001ad77808 */ /* 0x000fe40000800000 */
[----:B------:R-:W-:Y:S02]  /*8e20*/  ISETP.GT.AND P1, PT, R0, 0x18, PT ;  /* 0x000000180000780c */ /* 0x000fe40003f24270 */
[----:B------:R-:W-:Y:S02]  /*8e30*/  FSEL R79, R79, -INF , P0 ;  /* 0xff8000004f4f7808 */ /* 0x000fe40000000000 */
[----:B------:R-:W-:Y:S02]  /*8e40*/  FSEL R81, R81, -INF , P2 ;  /* 0xff80000051517808 */ /* 0x000fe40001000000 */
[----:B------:R-:W-:Y:S02]  /*8e50*/  FMNMX.FTZ R137, R80, R137, !PT ;  /* 0x0000008950897209 */ /* 0x000fe40007810000 */
[C---:B------:R-:W-:Y:S02]  /*8e60*/  ISETP.GT.AND P0, PT, R135.reuse, 0x49, PT ;  /* 0x000000498700780c */ /* 0x040fe40003f04270 */
        /* <DEDUP_REMOVED lines=8> */
[C---:B------:R-:W-:Y:S02]  /*8ef0*/  ISETP.GT.AND P0, PT, R135.reuse, 0x51, PT ;  /* 0x000000518700780c */ /* 0x040fe40003f04270 */
[----:B------:R-:W-:Y:S02]  /*8f00*/  ISETP.GT.AND P2, PT, R136, 0x51, PT ;  /* 0x000000518800780c */ /* 0x000fe40003f44270 */
[----:B------:R-:W-:Y:S02]  /*8f10*/  FSEL R206, R34, -INF , P1 ;  /* 0xff80000022ce7808 */ /* 0x000fe40000800000 */
[----:B------:R-:W-:Y:S02]  /*8f20*/  ISETP.GT.AND P1, PT, R135, 0x20, PT ;  /* 0x000000208700780c */ /* 0x000fe40003f24270 */
[----:B------:R-:W-:Y:S02]  /*8f30*/  FSEL R218, R92, -INF , P3 ;  /* 0xff8000005cda7808 */ /* 0x000fe40001800000 */
[----:B------:R-:W-:Y:S02]  /*8f40*/  FSEL R13, R85, -INF , P2 ;  /* 0xff800000550d7808 */ /* 0x000fe40001000000 */
[----:B------:R-:W-:Y:S02]  /*8f50*/  FSEL R251, R87, -INF , P0 ;  /* 0xff80000057fb7808 */ /* 0x000fe40000000000 */
[----:B------:R-:W-:Y:S02]  /*8f60*/  ISETP.GT.AND P0, PT, R0, 0x51, PT ;  /* 0x000000510000780c */ /* 0x000fe40003f04270 */
[----:B------:R-:W-:Y:S02]  /*8f70*/  ISETP.GT.AND P3, PT, R136, 0x58, PT ;  /* 0x000000588800780c */ /* 0x000fe40003f64270 */
[----:B------:R-:W-:Y:S02]  /*8f80*/  FMNMX.FTZ R137, R14, R137, !PT ;  /* 0x000000890e897209 */ /* 0x000fe40007810000 */
[----:B------:R-:W-:Y:S02]  /*8f90*/  FSEL R38, R38, -INF , P1 ;  /* 0xff80000026267808 */ /* 0x000fe40000800000 */
[C---:B------:R-:W-:Y:S02]  /*8fa0*/  ISETP.GT.AND P1, PT, R0.reuse, 0x20, PT ;  /* 0x000000200000780c */ /* 0x040fe40003f24270 */
[----:B------:R-:W-:Y:S02]  /*8fb0*/  FSEL R234, R91, -INF , P0 ;  /* 0xff8000005bea7808 */ /* 0x000fe40000000000 */
[----:B------:R-:W-:Y:S02]  /*8fc0*/  ISETP.GT.AND P0, PT, R0, 0x59, PT ;  /* 0x000000590000780c */ /* 0x000fe40003f04270 */
[----:B------:R-:W-:Y:S02]  /*8fd0*/  FSEL R96, R96, -INF , P3 ;  /* 0xff80000060607808 */ /* 0x000fe40001800000 */
[----:B------:R-:W-:Y:S02]  /*8fe0*/  FMNMX.FTZ R137, R13, R137, !PT ;  /* 0x000000890d897209 */ /* 0x000fe40007810000 */
[----:B------:R-:W-:Y:S02]  /*8ff0*/  ISETP.GT.AND P5, PT, R136, 0x59, PT ;  /* 0x000000598800780c */ /* 0x000fe40003fa4270 */
[----:B------:R-:W-:Y:S02]  /*9000*/  FSEL R42, R42, -INF , P1 ;  /* 0xff8000002a2a7808 */ /* 0x000fe40000800000 */
[----:B------:R-:W-:Y:S02]  /*9010*/  ISETP.GT.AND P1, PT, R0, 0x28, PT ;  /* 0x000000280000780c */ /* 0x000fe40003f24270 */
[----:B------:R-:W-:Y:S02]  /*9020*/  ISETP.GT.AND P2, PT, R2, 0x51, PT ;  /* 0x000000510200780c */ /* 0x000fe40003f44270 */
[----:B------:R-:W-:Y:S02]  /*9030*/  FSEL R25, R95, -INF , P0 ;  /* 0xff8000005f197808 */ /* 0x000fe40000000000 */
[----:B------:R-:W-:Y:S02]  /*9040*/  FMNMX.FTZ R137, R96, R137, !PT ;  /* 0x0000008960897209 */ /* 0x000fe40007810000 */
[----:B------:R-:W-:Y:S02]  /*9050*/  ISETP.GT.AND P0, PT, R136, 0x60, PT ;  /* 0x000000608800780c */ /* 0x000fe40003f04270 */
[----:B------:R-:W-:Y:S02]  /*9060*/  FSEL R97, R97, -INF , P5 ;  /* 0xff80000061617808 */ /* 0x000fe40002800000 */
        /* <DEDUP_REMOVED lines=11> */
[----:B------:R-:W-:Y:S02]  /*9120*/  ISETP.GT.AND P2, PT, R135, 0x58, PT ;  /* 0x000000588700780c */ /* 0x000fe40003f44270 */
[----:B------:R-:W-:Y:S02]  /*9130*/  FMNMX.FTZ R137, R100, R137, !PT ;  /* 0x0000008964897209 */ /* 0x000fe40007810000 */
[----:B------:R-:W-:Y:S02]  /*9140*/  ISETP.GT.AND P5, PT, R136, 0x68, PT ;  /* 0x000000688800780c */ /* 0x000fe40003fa4270 */
[----:B------:R-:W-:Y:S02]  /*9150*/  FSEL R241, R54, -INF , P1 ;  /* 0xff80000036f17808 */ /* 0x000fe40000800000 */
[----:B------:R-:W-:Y:S02]  /*9160*/  ISETP.GT.AND P1, PT, R0, 0x30, PT ;  /* 0x000000300000780c */ /* 0x000fe40003f24270 */
[----:B------:R-:W-:Y:S02]  /*9170*/  FSEL R225, R98, -INF , P2 ;  /* 0xff80000062e17808 */ /* 0x000fe40001000000 */
[----:B------:R-:W-:Y:S02]  /*9180*/  FSEL R112, R112, -INF , P5 ;  /* 0xff80000070707808 */ /* 0x000fe40002800000 */
[----:B------:R-:W-:Y:S02]  /*9190*/  ISETP.GT.AND P2, PT, R136, 0x69, PT ;  /* 0x000000698800780c */ /* 0x000fe40003f44270 */
[----:B------:R-:W-:Y:S02]  /*91a0*/  FMNMX.FTZ R137, R101, R137, !PT ;  /* 0x0000008965897209 */ /* 0x000fe40007810000 */
[----:B------:R-:W-:Y:S02]  /*91b0*/  FSEL R58, R58, -INF , P1 ;  /* 0xff8000003a3a7808 */ /* 0x000fe40000800000 */
[----:B------:R-:W-:Y:S02]  /*91c0*/  ISETP.GT.AND P1, PT, R0, 0x38, PT ;  /* 0x000000380000780c */ /* 0x000fe40003f24270 */
[----:B------:R-:W-:Y:S02]  /*91d0*/  FSEL R113, R113, -INF , P2 ;  /* 0xff80000071717808 */ /* 0x000fe40001000000 */
[----:B------:R-:W-:Y:S02]  /*91e0*/  FMNMX.FTZ R137, R112, R137, !PT ;  /* 0x0000008970897209 */ /* 0x000fe40007810000 */
[----:B------:R-:W-:Y:S02]  /*91f0*/  FSEL R62, R62, -INF , P1 ;  /* 0xff8000003e3e7808 */ /* 0x000fe40000800000 */
[----:B------:R-:W-:Y:S02]  /*9200*/  ISETP.GT.AND P1, PT, R135, 0x38, PT ;  /* 0x000000388700780c */ /* 0x000fe40003f24270 */
[----:B------:R-:W-:Y:S02]  /*9210*/  FMNMX.FTZ R137, R113, R137, !PT ;  /* 0x0000008971897209 */ /* 0x000fe40007810000 */
[----:B------:R-:W-:Y:S02]  /*9220*/  FSEL R243, R66, -INF , P1 ;  /* 0xff80000042f37808 */ /* 0x000fe40000800000 */
[----:B------:R-:W-:Y:S01]  /*9230*/  ISETP.GT.AND P1, PT, R135, 0x40, PT ;  /* 0x000000408700780c */ /* 0x000fe20003f24270 */
[----:B------:R-:W1:Y:S01]  /*9240*/  SHFL.BFLY PT, R7, R137, 0x2, 0x1f ;  /* 0x0c401f0089077f89 */ /* 0x000e6200000e0000 */
[----:B------:R-:W-:Y:S02]  /*9250*/  FMNMX.FTZ R4, R190, R132, !PT ;  /* 0x00000084be047209 */ /* 0x000fe40007810000 */
[----:B------:R-:W-:Y:S02]  /*9260*/  FSEL R30, R70, -INF , P1 ;  /* 0xff800000461e7808 */ /* 0x000fe40000800000 */
[----:B------:R-:W-:Y:S02]  /*9270*/  ISETP.GT.AND P1, PT, R0, 0x40, PT ;  /* 0x000000400000780c */ /* 0x000fe40003f24270 */
[----:B------:R-:W-:Y:S02]  /*9280*/  FMNMX.FTZ R4, R191, R4, !PT ;  /* 0x00000004bf047209 */ /* 0x000fe40007810000 */
[----:B------:R-:W-:Y:S02]  /*9290*/  FSEL R74, R74, -INF , P1 ;  /* 0xff8000004a4a7808 */ /* 0x000fe40000800000 */
[----:B------:R-:W-:Y:S02]  /*92a0*/  FMNMX.FTZ R4, R18, R4, !PT ;  /* 0x0000000412047209 */ /* 0x000fe40007810000 */
[----:B------:R-:W-:Y:S01]  /*92b0*/  ISETP.GT.AND P1, PT, R0, 0x48, PT ;  /* 0x000000480000780c */ /* 0x000fe20003f24270 */
[----:B------:R-:W-:Y:S01]  /*92c0*/  STL [R1+0xc], R74 ;  /* 0x00000c4a01007387 */ /* 0x000fe20000100800 */
[----:B------:R-:W-:Y:S02]  /*92d0*/  FMNMX.FTZ R5, R19, R4, !PT ;  /* 0x0000000413057209 */ /* 0x000fe40007810000 */
[----:B------:R-:W-:Y:S01]  /*92e0*/  FMNMX.FTZ R4, R197, R133, !PT ;  /* 0x00000085c5047209 */ /* 0x000fe20007810000 */
[----:B------:R-:W-:Y:S01]  /*92f0*/  STL [R1], R88 ;  /* 0x0000005801007387 */ /* 0x000fe20000100800 */
[----:B------:R-:W-:Y:S02]  /*9300*/  FMNMX.FTZ R5, R208, R5, !PT ;  /* 0x00000005d0057209 */ /* 0x000fe40007810000 */
[----:B------:R-:W-:Y:S01]  /*9310*/  FMNMX.FTZ R4, R198, R4, !PT ;  /* 0x00000004c6047209 */ /* 0x000fe20007810000 */
[----:B------:R-:W-:Y:S01]  /*9320*/  STL [R1+0xd0], R241 ;  /* 0x0000d0f101007387 */ /* 0x000fe20000100800 */
[----:B------:R-:W-:Y:S02]  /*9330*/  FMNMX.FTZ R136, R209, R5, !PT ;  /* 0x00000005d1887209 */ /* 0x000fe40007810000 */
[----:B-1----:R-:W-:Y:S01]  /*9340*/  FMNMX.FTZ R137, R137, R7, !PT ;  /* 0x0000000789897209 */ /* 0x002fe20007810000 */
[----:B------:R-:W-:Y:S01]  /*9350*/  STL [R1+0xd4], R242 ;  /* 0x0000d4f201007387 */ /* 0x000fe20000100800 */
[----:B------:R-:W-:Y:S02]  /*9360*/  FMNMX.FTZ R136, R206, R136, !PT ;  /* 0x00000088ce887209 */ /* 0x000fe40007810000 */
[----:B------:R-:W-:Y:S01]  /*9370*/  FMNMX.FTZ R4, R196, R4, !PT ;  /* 0x00000004c4047209 */ /* 0x000fe20007810000 */
[----:B------:R-:W2:Y:S01]  /*9380*/  LDL.64 R8, [R1+0x38] ;  /* 0x0000380001087983 */ /* 0x000ea20000100a00 */
[----:B------:R-:W-:Y:S02]  /*9390*/  FMNMX.FTZ R136, R207, R136, !PT ;  /* 0x00000088cf887209 */ /* 0x000fe40007810000 */
[----:B------:R-:W-:Y:S02]  /*93a0*/  FMNMX.FTZ R4, R199, R4, !PT ;  /* 0x00000004c7047209 */ /* 0x000fe40007810000 */
[----:B------:R-:W-:Y:S01]  /*93b0*/  FMNMX.FTZ R136, R38, R136, !PT ;  /* 0x0000008826887209 */ /* 0x000fe20007810000 */
[----:B------:R-:W2:Y:S01]  /*93c0*/  LDL R7, [R1+0x48] ;  /* 0x0000480001077983 */ /* 0x000ea20000100800 */
        /* <DEDUP_REMOVED lines=11> */
[----:B------:R-:W-:Y:S02]  /*9480*/  FSEL R78, R78, -INF , P1 ;  /* 0xff8000004e4e7808 */ /* 0x000fe40000800000 */
[----:B------:R-:W-:Y:S02]  /*9490*/  ISETP.GT.AND P1, PT, R135, 0x48, PT ;  /* 0x000000488700780c */ /* 0x000fe40003f24270 */
        /* <DEDUP_REMOVED lines=23> */
[----:B------:R-:W-:Y:S01]  /*9610*/  FSEL R222, R99, -INF , P1 ;  /* 0xff80000063de7808 */ /* 0x000fe20000800000 */
[----:B------:R-:W-:Y:S01]  /*9620*/  IMAD.MOV.U32 R99, RZ, RZ, R82 ;  /* 0x000000ffff637224 */ /* 0x000fe200078e0052 */
[----:B------:R-:W-:Y:S02]  /*9630*/  FMNMX.FTZ R136, R29, R136, !PT ;  /* 0x000000881d887209 */ /* 0x000fe40007810000 */
[----:B------:R-:W-:Y:S02]  /*9640*/  FMNMX.FTZ R4, R238, R4, !PT ;  /* 0x00000004ee047209 */ /* 0x000fe40007810000 */
[----:B------:R-:W-:Y:S02]  /*9650*/  FMNMX.FTZ R5, R43, R5, !PT ;  /* 0x000000052b057209 */ /* 0x000fe40007810000 */
[----:B------:R-:W-:Y:S02]  /*9660*/  FMNMX.FTZ R136, R99, R136, !PT ;  /* 0x0000008863887209 */ /* 0x000fe40007810000 */
[----:B------:R-:W-:Y:S02]  /*9670*/  FMNMX.FTZ R4, R239, R4, !PT ;  /* 0x00000004ef047209 */ /* 0x000fe40007810000 */
[----:B------:R-:W-:Y:S02]  /*9680*/  FMNMX.FTZ R5, R240, R5, !PT ;  /* 0x00000005f0057209 */ /* 0x000fe40007810000 */
[----:B------:R-:W-:Y:S02]  /*9690*/  ISETP.GT.AND P0, PT, R135, 0x61, PT ;  /* 0x000000618700780c */ /* 0x000fe40003f04270 */
[----:B------:R-:W-:Y:S02]  /*96a0*/  FMNMX.FTZ R136, R31, R136, !PT ;  /* 0x000000881f887209 */ /* 0x000fe40007810000 */
[----:B------:R-:W-:Y:S02]  /*96b0*/  FMNMX.FTZ R4, R228, R4, !PT ;  /* 0x00000004e4047209 */ /* 0x000fe40007810000 */
[----:B------:R-:W-:Y:S02]  /*96c0*/  FSEL R94, R103, -INF , P0 ;  /* 0xff800000675e7808 */ /* 0x000fe40000000000 */
[----:B------:R-:W-:Y:S02]  /*96d0*/  MOV R103, R58 ;  /* 0x0000003a00677202 */ /* 0x000fe40000000f00 */
[----:B------:R-:W-:Y:S02]  /*96e0*/  FMNMX.FTZ R5, R47, R5, !PT ;  /* 0x000000052f057209 */ /* 0x000fe40007810000 */
        /* <DEDUP_REMOVED lines=9> */
[----:B------:R-:W-:Y:S02]  /*9780*/  FMNMX.FTZ R4, R62, R6, !PT ;  /* 0x000000063e047209 */ /* 0x000fe40007810000 */
[----:B------:R-:W-:Y:S01]  /*9790*/  FSEL R95, R102, -INF , P1 ;  /* 0xff800000665f7808 */ /* 0x000fe20000800000 */
[----:B------:R-:W1:Y:S01]  /*97a0*/  SHFL.BFLY PT, R6, R137, 0x1, 0x1f ;  /* 0x0c201f0089067f89 */ /* 0x000e6200000e0000 */
[----:B------:R-:W-:Y:S02]  /*97b0*/  FMNMX.FTZ R136, R222, R136, !PT ;  /* 0x00000088de887209 */ /* 0x000fe40007810000 */
[----:B------:R-:W-:Y:S02]  /*97c0*/  ISETP.GT.AND P3, PT, R135, 0x68, PT ;  /* 0x000000688700780c */ /* 0x000fe40003f64270 */
[----:B------:R-:W-:Y:S02]  /*97d0*/  FMNMX.FTZ R136, R95, R136, !PT ;  /* 0x000000885f887209 */ /* 0x000fe40007810000 */
[C---:B------:R-:W-:Y:S02]  /*97e0*/  ISETP.GT.AND P1, PT, R2.reuse, 0x60, PT ;  /* 0x000000600200780c */ /* 0x040fe40003f24270 */
[C---:B------:R-:W-:Y:S02]  /*97f0*/  ISETP.GT.AND P2, PT, R2.reuse, 0x61, PT ;  /* 0x000000610200780c */ /* 0x040fe40003f44270 */
[----:B------:R-:W-:Y:S02]  /*9800*/  ISETP.GT.AND P0, PT, R2, 0x68, PT ;  /* 0x000000680200780c */ /* 0x000fe40003f04270 */
[----:B------:R-:W-:Y:S02]  /*9810*/  FSEL R93, R114, -INF , P3 ;  /* 0xff800000725d7808 */ /* 0x000fe40001800000 */
[----:B------:R-:W-:Y:S02]  /*9820*/  ISETP.GT.AND P3, PT, R2, 0x69, PT ;  /* 0x000000690200780c */ /* 0x000fe40003f64270 */
[----:B------:R-:W-:Y:S02]  /*9830*/  FMNMX.FTZ R2, R77, R5, !PT ;  /* 0x000000054d027209 */ /* 0x000fe40007810000 */
[----:B------:R-:W-:Y:S02]  /*9840*/  FMNMX.FTZ R4, R63, R4, !PT ;  /* 0x000000043f047209 */ /* 0x000fe40007810000 */
[----:B------:R-:W-:Y:S02]  /*9850*/  ISETP.GT.AND P5, PT, R135, 0x69, PT ;  /* 0x000000698700780c */ /* 0x000fe40003fa4270 */
[----:B------:R-:W-:Y:S02]  /*9860*/  FMNMX.FTZ R136, R94, R136, !PT ;  /* 0x000000885e887209 */ /* 0x000fe40007810000 */
[----:B------:R-:W-:Y:S02]  /*9870*/  FMNMX.FTZ R5, R74, R4, !PT ;  /* 0x000000044a057209 */ /* 0x000fe40007810000 */
[----:B------:R-:W-:Y:S02]  /*9880*/  FMNMX.FTZ R2, R88, R2, !PT ;  /* 0x0000000258027209 */ /* 0x000fe40007810000 */
[----:B------:R-:W-:Y:S02]  /*9890*/  FSEL R92, R115, -INF , P5 ;  /* 0xff800000735c7808 */ /* 0x000fe40002800000 */
[----:B------:R-:W-:Y:S02]  /*98a0*/  FMNMX.FTZ R136, R93, R136, !PT ;  /* 0x000000885d887209 */ /* 0x000fe40007810000 */
[----:B------:R-:W-:Y:S02]  /*98b0*/  FMNMX.FTZ R5, R244, R5, !PT ;  /* 0x00000005f4057209 */ /* 0x000fe40007810000 */
[----:B------:R-:W-:Y:S02]  /*98c0*/  FMNMX.FTZ R2, R89, R2, !PT ;  /* 0x0000000259027209 */ /* 0x000fe40007810000 */
[----:B------:R-:W-:Y:S02]  /*98d0*/  FMNMX.FTZ R136, R92, R136, !PT ;  /* 0x000000885c887209 */ /* 0x000fe40007810000 */
[----:B------:R-:W-:Y:S02]  /*98e0*/  FMNMX.FTZ R4, R218, R2, !PT ;  /* 0x00000002da047209 */ /* 0x000fe40007810000 */
[----:B------:R-:W-:Y:S02]  /*98f0*/  FMNMX.FTZ R2, R78, R5, !PT ;  /* 0x000000054e027209 */ /* 0x000fe40007810000 */
[----:B------:R-:W3:Y:S01]  /*9900*/  SHFL.BFLY PT, R5, R136, 0x2, 0x1f ;  /* 0x0c401f0088057f89 */ /* 0x000ee200000e0000 */
[----:B------:R-:W-:Y:S02]  /*9910*/  FSEL R205, R104, -INF , P1 ;  /* 0xff80000068cd7808 */ /* 0x000fe40000800000 */
[----:B-1----:R-:W-:Y:S02]  /*9920*/  FMNMX.FTZ R137, R137, R6, !PT ;  /* 0x0000000689897209 */ /* 0x002fe40007810000 */
[----:B------:R-:W-:Y:S02]  /*9930*/  FMNMX.FTZ R4, R34, R4, !PT ;  /* 0x0000000422047209 */ /* 0x000fe40007810000 */
[----:B------:R-:W-:Y:S01]  /*9940*/  ISETP.GE.AND P5, PT, R202, 0x1, PT ;  /* 0x00000001ca00780c */ /* 0x000fe20003fa6270 */
[----:B------:R-:W-:Y:S01]  /*9950*/  FMUL.FTZ R6, R137, c[0x0][0x2d0] ;  /* 0x0000b40089067a20 */ /* 0x000fe20000410000 */
[----:B------:R-:W-:Y:S02]  /*9960*/  FSEL R195, R105, -INF , P2 ;  /* 0xff80000069c37808 */ /* 0x000fe40001000000 */
[----:B------:R-:W-:Y:S02]  /*9970*/  FMNMX.FTZ R4, R205, R4, !PT ;  /* 0x00000004cd047209 */ /* 0x000fe40007810000 */
[----:B------:R-:W-:Y:S01]  /*9980*/  FSEL R193, R109, -INF , P3 ;  /* 0xff8000006dc17808 */ /* 0x000fe20001800000 */
[----:B------:R-:W-:Y:S01]  /*9990*/  IMAD.MOV.U32 R109, RZ, RZ, R89 ;  /* 0x000000ffff6d7224 */ /* 0x000fe200078e0059 */
[----:B------:R-:W-:Y:S02]  /*99a0*/  FSETP.NEU.FTZ.AND P3, PT, R137, -INF , PT ;  /* 0xff8000008900780b */ /* 0x000fe40003f7d000 */
[----:B------:R-:W-:Y:S02]  /*99b0*/  FMNMX.FTZ R2, R79, R2, !PT ;  /* 0x000000024f027209 */ /* 0x000fe40007810000 */
[----:B------:R-:W-:Y:S01]  /*99c0*/  FSEL R194, R108, -INF , P0 ;  /* 0xff8000006cc27808 */ /* 0x000fe20000000000 */
[----:B------:R-:W-:Y:S01]  /*99d0*/  @P5 IMAD.WIDE.U32 R10, R247, c[0x0][0x1e0], RZ ;  /* 0x00007800f70a5a25 */ /* 0x000fe200078e00ff */
[----:B------:R-:W-:Y:S02]  /*99e0*/  FMNMX.FTZ R4, R195, R4, !PT ;  /* 0x00000004c3047209 */ /* 0x000fe40007810000 */
[----:B------:R-:W-:Y:S02]  /*99f0*/  FSEL R6, R6, RZ, P3 ;  /* 0x000000ff06067208 */ /* 0x000fe40001800000 */
[----:B------:R-:W-:Y:S02]  /*9a00*/  ISETP.GT.AND P1, PT, R0, 0x60, PT ;  /* 0x000000600000780c */ /* 0x000fe40003f24270 */
[----:B------:R-:W-:Y:S01]  /*9a10*/  FMNMX.FTZ R2, R28, R2, !PT ;  /* 0x000000021c027209 */ /* 0x000fe20007810000 */
[--C-:B------:R-:W-:Y:S01]  /*9a20*/  FFMA.FTZ R104, R68, c[0x0][0x2d0], -R6.reuse ;  /* 0x0000b40044687a23 */ /* 0x100fe20000010806 */
[----:B------:R-:W-:Y:S01]  /*9a30*/  FMNMX.FTZ R4, R194, R4, !PT ;  /* 0x00000004c2047209 */ /* 0x000fe20007810000 */
[--C-:B------:R-:W-:Y:S01]  /*9a40*/  FFMA.FTZ R87, R20, c[0x0][0x2d0], -R6.reuse ;  /* 0x0000b40014577a23 */ /* 0x100fe20000010806 */
[C---:B------:R-:W-:Y:S01]  /*9a50*/  ISETP.GT.AND P2, PT, R0.reuse, 0x61, PT ;  /* 0x000000610000780c */ /* 0x040fe20003f44270 */
[--C-:B------:R-:W-:Y:S01]  /*9a60*/  FFMA.FTZ R86, R21, c[0x0][0x2d0], -R6.reuse ;  /* 0x0000b40015567a23 */ /* 0x100fe20000010806 */
[----:B------:R-:W-:Y:S01]  /*9a70*/  ISETP.GT.AND P0, PT, R0, 0x69, PT ;  /* 0x000000690000780c */ /* 0x000fe20003f04270 */
[--C-:B------:R-:W-:Y:S01]  /*9a80*/  FFMA.FTZ R27, R14, c[0x0][0x2d0], -R6.reuse ;  /* 0x0000b4000e1b7a23 */ /* 0x100fe20000010806 */
[----:B------:R-:W-:Y:S01]  /*9a90*/  FSEL R250, R106, -INF , P1 ;  /* 0xff8000006afa7808 */ /* 0x000fe20000800000 */
[----:B------:R-:W-:Y:S01]  /*9aa0*/  MUFU.EX2 R115, R86 ;  /* 0x0000005600737308 */ /* 0x000fe20000000800 */
[----:B------:R-:W-:Y:S01]  /*9ab0*/  FMNMX.FTZ R4, R193, R4, !PT ;  /* 0x00000004c1047209 */ /* 0x000fe20007810000 */
[--C-:B------:R-:W-:Y:S01]  /*9ac0*/  FFMA.FTZ R26, R112, c[0x0][0x2d0], -R6.reuse ;  /* 0x0000b400701a7a23 */ /* 0x100fe20000010806 */
[----:B------:R-:W-:Y:S01]  /*9ad0*/  ISETP.GT.AND P1, PT, R0, 0x68, PT ;  /* 0x000000680000780c */ /* 0x000fe20003f24270 */
[--C-:B------:R-:W-:Y:S01]  /*9ae0*/  FFMA.FTZ R98, R36, c[0x0][0x2d0], -R6.reuse ;  /* 0x0000b40024627a23 */ /* 0x100fe20000010806 */
[----:B------:R-:W-:Y:S01]  /*9af0*/  FMNMX.FTZ R0, R234, R2, !PT ;  /* 0x00000002ea007209 */ /* 0x000fe20007810000 */
[----:B------:R-:W1:Y:S01]  /*9b00*/  SHFL.BFLY PT, R135, R4, 0x2, 0x1f ;  /* 0x0c401f0004877f89 */ /* 0x000e6200000e0000 */
[----:B------:R-:W-:Y:S01]  /*9b10*/  @P5 SHF.R.S32.HI R2, RZ, 0x1f, R247 ;  /* 0x0000001fff025819 */ /* 0x000fe200000114f7 */
[--C-:B------:R-:W-:Y:S01]  /*9b20*/  FFMA.FTZ R91, R37, c[0x0][0x2d0], -R6.reuse ;  /* 0x0000b400255b7a23 */ /* 0x100fe20000010806 */
[----:B---3--:R-:W-:Y:S01]  /*9b30*/  FMNMX.FTZ R136, R136, R5, !PT ;  /* 0x0000000588887209 */ /* 0x008fe20007810000 */
[--C-:B------:R-:W-:Y:S01]  /*9b40*/  FFMA.FTZ R242, R13, c[0x0][0x2d0], -R6.reuse ;  /* 0x0000b4000df27a23 */ /* 0x100fe20000010806 */
[----:B------:R-:W-:Y:S01]  /*9b50*/  FMNMX.FTZ R0, R231, R0, !PT ;  /* 0x00000000e7007209 */ /* 0x000fe20007810000 */
[----:B------:R-:W-:Y:S01]  /*9b60*/  @P5 IMAD R5, R2, c[0x0][0x1e0], RZ ;  /* 0x0000780002055a24 */ /* 0x000fe200078e02ff */
[----:B------:R-:W-:Y:S01]  /*9b70*/  FSEL R249, R107, -INF , P2 ;  /* 0xff8000006bf97808 */ /* 0x000fe20001000000 */
[----:B------:R-:W-:Y:S01]  /*9b80*/  FFMA.FTZ R2, R188, c[0x0][0x2d0], -R6 ;  /* 0x0000b400bc027a23 */ /* 0x000fe20000010806 */
[----:B------:R-:W-:Y:S01]  /*9b90*/  FSEL R71, R111, -INF , P0 ;  /* 0xff8000006f477808 */ /* 0x000fe20000000000 */
[----:B------:R-:W-:Y:S01]  /*9ba0*/  IMAD.MOV.U32 R107, RZ, RZ, R218 ;  /* 0x000000ffff6b7224 */ /* 0x000fe200078e00da */
[----:B------:R-:W-:Y:S01]  /*9bb0*/  FMNMX.FTZ R0, R25, R0, !PT ;  /* 0x0000000019007209 */ /* 0x000fe20007810000 */
[----:B------:R3:W-:Y:S01]  /*9bc0*/  MUFU.EX2 R192, R2 ;  /* 0x0000000200c07308 */ /* 0x0007e20000000800 */
[----:B------:R-:W-:Y:S01]  /*9bd0*/  @P5 IMAD R5, R247, c[0x0][0x1e4], R5 ;  /* 0x00007900f7055a24 */ /* 0x000fe200078e0205 */
[----:B------:R-:W-:Y:S01]  /*9be0*/  FSEL R226, R110, -INF , P1 ;  /* 0xff8000006ee27808 */ /* 0x000fe20000800000 */
[----:B------:R-:W4:Y:S01]  /*9bf0*/  SHFL.BFLY PT, R12, R136, 0x1, 0x1f ;  /* 0x0c201f00880c7f89 */ /* 0x000f2200000e0000 */
[----:B------:R-:W-:Y:S01]  /*9c00*/  FMNMX.FTZ R0, R250, R0, !PT ;  /* 0x00000000fa007209 */ /* 0x000fe20007810000 */
[----:B------:R-:W-:Y:S02]  /*9c10*/  @P5 IMAD.IADD R5, R11, 0x1, R5 ;  /* 0x000000010b055824 */ /* 0x000fe400078e0205 */
[--C-:B------:R-:W-:Y:S01]  /*9c20*/  FFMA.FTZ R237, R96, c[0x0][0x2d0], -R6.reuse ;  /* 0x0000b40060ed7a23 */ /* 0x100fe20000010806 */
[----:B------:R-:W-:Y:S01]  /*9c30*/  FMNMX.FTZ R0, R249, R0, !PT ;  /* 0x00000000f9007209 */ /* 0x000fe20007810000 */
[----:B------:R-:W-:Y:S01]  /*9c40*/  @P5 IMAD R5, R5, 0x70, RZ ;  /* 0x0000007005055824 */ /* 0x000fe200078e02ff */
[----:B------:R-:W-:Y:S01]  /*9c50*/  MOV R96, R47 ;  /* 0x0000002f00607202 */ /* 0x000fe20000000f00 */
[--C-:B------:R-:W-:Y:S01]  /*9c60*/  FFMA.FTZ R236, R101, c[0x0][0x2d0], -R6.reuse ;  /* 0x0000b40065ec7a23 */ /* 0x100fe20000010806 */
[----:B------:R-:W-:Y:S01]  /*9c70*/  FMNMX.FTZ R0, R226, R0, !PT ;  /* 0x00000000e2007209 */ /* 0x000fe20007810000 */
[--C-:B------:R-:W-:Y:S01]  /*9c80*/  FFMA.FTZ R241, R113, c[0x0][0x2d0], -R6.reuse ;  /* 0x0000b40071f17a23 */ /* 0x100fe20000010806 */
[----:B-1----:R-:W-:Y:S01]  /*9c90*/  FMNMX.FTZ R135, R4, R135, !PT ;  /* 0x0000008704877209 */ /* 0x002fe20007810000 */
[----:B------:R-:W-:Y:S01]  /*9ca0*/  MUFU.EX2 R113, R87 ;  /* 0x0000005700717308 */ /* 0x000fe20000000800 */
[----:B------:R-:W-:Y:S01]  /*9cb0*/  FMNMX.FTZ R0, R71, R0, !PT ;  /* 0x0000000047007209 */ /* 0x000fe20007810000 */
[--C-:B------:R-:W-:Y:S01]  /*9cc0*/  FFMA.FTZ R90, R48, c[0x0][0x2d0], -R6.reuse ;  /* 0x0000b400305a7a23 */ /* 0x100fe20000010806 */
[----:B------:R-:W-:Y:S01]  /*9cd0*/  MOV R101, R30 ;  /* 0x0000001e00657202 */ /* 0x000fe20000000f00 */
[--C-:B------:R-:W-:Y:S02]  /*9ce0*/  FFMA.FTZ R89, R49, c[0x0][0x2d0], -R6.reuse ;  /* 0x0000b40031597a23 */ /* 0x100fe40000010806 */
[--C-:B------:R-:W-:Y:S02]  /*9cf0*/  FFMA.FTZ R106, R80, c[0x0][0x2d0], -R6.reuse ;  /* 0x0000b400506a7a23 */ /* 0x100fe40000010806 */
[--C-:B------:R-:W-:Y:S01]  /*9d00*/  FFMA.FTZ R24, R97, c[0x0][0x2d0], -R6.reuse ;  /* 0x0000b40061187a23 */ /* 0x100fe20000010806 */
[----:B---3--:R-:W1:Y:S01]  /*9d10*/  SHFL.BFLY PT, R2, R0, 0x2, 0x1f ;  /* 0x0c401f0000027f89 */ /* 0x008e6200000e0000 */
[--C-:B------:R-:W-:Y:S01]  /*9d20*/  FFMA.FTZ R83, R32, c[0x0][0x2d0], -R6.reuse ;  /* 0x0000b40020537a23 */ /* 0x100fe20000010806 */
[----:B----4-:R-:W-:Y:S01]  /*9d30*/  FMNMX.FTZ R136, R136, R12, !PT ;  /* 0x0000000c88887209 */ /* 0x010fe20007810000 */
[--C-:B------:R-:W-:Y:S02]  /*9d40*/  FFMA.FTZ R82, R33, c[0x0][0x2d0], -R6.reuse ;  /* 0x0000b40021527a23 */ /* 0x100fe40000010806 */
[--C-:B------:R-:W-:Y:S01]  /*9d50*/  FFMA.FTZ R105, R15, c[0x0][0x2d0], -R6.reuse ;  /* 0x0000b4000f697a23 */ /* 0x100fe20000010806 */
[C---:B------:R-:W-:Y:S01]  /*9d60*/  FSETP.NEU.FTZ.AND P2, PT, R136.reuse, -INF , PT ;  /* 0xff8000008800780b */ /* 0x040fe20003f5d000 */
[----:B------:R-:W-:Y:S01]  /*9d70*/  MUFU.EX2 R139, R82 ;  /* 0x00000052008b7308 */ /* 0x000fe20000000800 */
[----:B------:R-:W-:Y:S02]  /*9d80*/  FMUL.FTZ R85, R136, c[0x0][0x2d0] ;  /* 0x0000b40088557a20 */ /* 0x000fe40000410000 */
[----:B------:R-:W-:Y:S03]  /*9d90*/  IMAD.MOV.U32 R97, RZ, RZ, R63 ;  /* 0x000000ffff617224 */ /* 0x000fe600078e003f */
[----:B------:R-:W-:Y:S05]  /*9da0*/  FSEL R85, R85, RZ, P2 ;  /* 0x000000ff55557208 */ /* 0x000fea0001000000 */
[--C-:B------:R-:W-:Y:S02]  /*9db0*/  FFMA.FTZ R101, R101, c[0x0][0x2d0], -R85.reuse ;  /* 0x0000b40065657a23 */ /* 0x100fe40000010855 */
[----:B------:R-:W-:Y:S01]  /*9dc0*/  FFMA.FTZ R99, R99, c[0x0][0x2d0], -R85 ;  /* 0x0000b40063637a23 */ /* 0x000fe20000010855 */
[----:B-1----:R-:W-:Y:S01]  /*9dd0*/  FMNMX.FTZ R0, R0, R2, !PT ;  /* 0x0000000200007209 */ /* 0x002fe20007810000 */
[--C-:B------:R-:W-:Y:S02]  /*9de0*/  FFMA.FTZ R2, R17, c[0x0][0x2d0], -R6.reuse ;  /* 0x0000b40011027a23 */ /* 0x100fe40000010806 */
[--C-:B------:R-:W-:Y:S02]  /*9df0*/  FFMA.FTZ R17, R100, c[0x0][0x2d0], -R6.reuse ;  /* 0x0000b40064117a23 */ /* 0x100fe40000010806 */
[----:B------:R1:W-:Y:S01]  /*9e00*/  MUFU.EX2 R227, R2 ;  /* 0x0000000200e37308 */ /* 0x0003e20000000800 */
[----:B------:R-:W-:Y:S04]  /*9e10*/  IMAD.MOV.U32 R100, RZ, RZ, R29 ;  /* 0x000000ffff647224 */ /* 0x000fe800078e001d */
[----:B------:R-:W-:Y:S01]  /*9e20*/  FFMA.FTZ R100, R100, c[0x0][0x2d0], -R85 ;  /* 0x0000b40064647a23 */ /* 0x000fe20000010855 */
[----:B-1----:R-:W1:Y:S01]  /*9e30*/  SHFL.BFLY PT, R2, R0, 0x1, 0x1f ;  /* 0x0c201f0000027f89 */ /* 0x002e6200000e0000 */
[----:B--2---:R-:W-:Y:S02]  /*9e40*/  @P5 IMAD.MOV.U32 R9, RZ, RZ, R7 ;  /* 0x000000ffff095224 */ /* 0x004fe400078e0007 */
[----:B------:R-:W-:Y:S02]  /*9e50*/  FFMA.FTZ R7, R189, c[0x0][0x2d0], -R6 ;  /* 0x0000b400bd077a23 */ /* 0x000fe40000010806 */
[----:B------:R-:W-:Y:S02]  /*9e60*/  @P5 IMAD.WIDE.U32 R8, R10, 0x70, R8 ;  /* 0x000000700a085825 */ /* 0x000fe400078e0008 */
[----:B------:R2:W3:Y:S03]  /*9e70*/  MUFU.EX2 R220, R7 ;  /* 0x0000000700dc7308 */ /* 0x0004e60000000800 */
[C---:B------:R-:W-:Y:S02]  /*9e80*/  @P5 LEA R4, P0, R8.reuse, c[0x0][0x1c8], 0x1 ;  /* 0x0000720008045a11 */ /* 0x040fe400078008ff */
[----:B------:R-:W-:Y:S02]  /*9e90*/  @P5 IADD3 R5, R9, R5, RZ ;  /* 0x0000000509055210 */ /* 0x000fe40007ffe0ff */
[----:B------:R-:W4:Y:S02]  /*9ea0*/  SHFL.BFLY PT, R9, R135, 0x1, 0x1f ;  /* 0x0c201f0087097f89 */ /* 0x000f2400000e0000 */
[----:B------:R-:W-:Y:S01]  /*9eb0*/  @P5 LEA.HI.X R5, R8, c[0x0][0x1cc], R5, 0x1, P0 ;  /* 0x0000730008055a11 */ /* 0x000fe200000f0c05 */
[----:B------:R-:W-:Y:S01]  /*9ec0*/  @P5 IMAD.MOV.U32 R8, RZ, RZ, c[0x0][0x1e0] ;  /* 0x00007800ff085624 */ /* 0x000fe200078e00ff */
[----:B-1----:R-:W-:Y:S01]  /*9ed0*/  FMNMX.FTZ R70, R0, R2, !PT ;  /* 0x0000000200467209 */ /* 0x002fe20007810000 */
[--C-:B------:R-:W-:Y:S03]  /*9ee0*/  FFMA.FTZ R0, R19, c[0x0][0x2d0], -R85.reuse ;  /* 0x0000b40013007a23 */ /* 0x100fe60000010855 */
[----:B------:R1:W-:Y:S01]  /*9ef0*/  @P5 LDGSTS.E.BYPASS.LTC128B.128 [R246+0x3900], [R4.64], !P6 ;  /* 0x0390000004f65fae */ /* 0x0003e2000f101d48 */
[----:B------:R1:W-:Y:S01]  /*9f00*/  MUFU.EX2 R224, R0 ;  /* 0x0000000000e07308 */ /* 0x0003e20000000800 */
[----:B------:R-:W-:Y:S02]  /*9f10*/  FMUL.FTZ R88, R70, c[0x0][0x2d0] ;  /* 0x0000b40046587a20 */ /* 0x000fe40000410000 */
[----:B--2---:R-:W-:Y:S01]  /*9f20*/  FFMA.FTZ R7, R16, c[0x0][0x2d0], -R6 ;  /* 0x0000b40010077a23 */ /* 0x004fe20000010806 */
[----:B---3--:R-:W-:Y:S06]  /*9f30*/  F2FP.PACK_AB R72, R220, R192 ;  /* 0x000000c0dc48723e */ /* 0x008fec00000000ff */
[----:B------:R-:W2:Y:S01]  /*9f40*/  MUFU.EX2 R248, R7 ;  /* 0x0000000700f87308 */ /* 0x000ea20000000800 */
[----:B----4-:R-:W-:Y:S01]  /*9f50*/  FMNMX.FTZ R135, R135, R9, !PT ;  /* 0x0000000987877209 */ /* 0x010fe20007810000 */
[--C-:B------:R-:W-:Y:S03]  /*9f60*/  FFMA.FTZ R9, R190, c[0x0][0x2d0], -R85.reuse ;  /* 0x0000b400be097a23 */ /* 0x100fe60000010855 */
[C---:B------:R-:W-:Y:S01]  /*9f70*/  FSETP.NEU.FTZ.AND P1, PT, R135.reuse, -INF , PT ;  /* 0xff8000008700780b */ /* 0x040fe20003f3d000 */
[----:B------:R-:W-:Y:S04]  /*9f80*/  FMUL.FTZ R84, R135, c[0x0][0x2d0] ;  /* 0x0000b40087547a20 */ /* 0x000fe80000410000 */
[----:B------:R3:W-:Y:S01]  /*9f90*/  MUFU.EX2 R102, R9 ;  /* 0x0000000900667308 */ /* 0x0007e20000000800 */
[----:B------:R-:W-:Y:S05]  /*9fa0*/  FSEL R84, R84, RZ, P1 ;  /* 0x000000ff54547208 */ /* 0x000fea0000800000 */
[--C-:B-1----:R-:W-:Y:S02]  /*9fb0*/  FFMA.FTZ R0, R197, c[0x0][0x2d0], -R84.reuse ;  /* 0x0000b400c5007a23 */ /* 0x102fe40000010854 */
[----:B------:R-:W-:Y:S02]  /*9fc0*/  FFMA.FTZ R86, R245, c[0x0][0x2d0], -R84 ;  /* 0x0000b400f5567a23 */ /* 0x000fe40000010854 */
[----:B------:R1:W-:Y:S01]  /*9fd0*/  MUFU.EX2 R138, R0 ;  /* 0x00000000008a7308 */ /* 0x0003e20000000800 */
[----:B------:R-:W-:Y:S01]  /*9fe0*/  FFMA.FTZ R197, R64, c[0x0][0x2d0], -R6 ;  /* 0x0000b40040c57a23 */ /* 0x000fe20000010806 */
[----:B--2---:R-:W-:Y:S01]  /*9ff0*/  F2FP.PACK_AB R74, R227, R248 ;  /* 0x000000f8e34a723e */ /* 0x004fe200000000ff */
[----:B------:R-:W-:Y:S02]  /*a000*/  @P5 IMAD.MOV.U32 R7, RZ, RZ, 0x5 ;  /* 0x00000005ff075424 */ /* 0x000fe400078e00ff */
[--C-:B------:R-:W-:Y:S03]  /*a010*/  FFMA.FTZ R109, R109, c[0x0][0x2d0], -R84.reuse ;  /* 0x0000b4006d6d7a23 */ /* 0x100fe60000010854 */
[C---:B------:R-:W-:Y:S01]  /*a020*/  @P5 SHF.L.U64.HI R7, R8.reuse, R7, c[0x0][0x1e4] ;  /* 0x0000790008075619 */ /* 0x040fe20000010207 */
[----:B------:R-:W-:Y:S02]  /*a030*/  @P5 IMAD.SHL.U32 R8, R8, 0x20, RZ ;  /* 0x0000002008085824 */ /* 0x000fe400078e00ff */
[----:B---3--:R-:W-:Y:S03]  /*a040*/  FFMA.FTZ R9, R191, c[0x0][0x2d0], -R85 ;  /* 0x0000b400bf097a23 */ /* 0x008fe60000010855 */
[----:B------:R-:W-:Y:S01]  /*a050*/  @P5 IADD3 R4, P0, R4, R8, RZ ;  /* 0x0000000804045210 */ /* 0x000fe20007f1e0ff */
[----:B------:R2:W3:Y:S04]  /*a060*/  MUFU.EX2 R219, R9 ;  /* 0x0000000900db7308 */ /* 0x0004e80000000800 */
[----:B------:R-:W-:Y:S05]  /*a070*/  @P5 IMAD.X R5, R7, 0x1, R5, P0 ;  /* 0x0000000107055824 */ /* 0x000fea00000e0605 */
[----:B------:R4:W-:Y:S01]  /*a080*/  @P5 LDGSTS.E.BYPASS.LTC128B.128 [R246+0x4100], [R4.64], !P6 ;  /* 0x0410000004f65fae */ /* 0x0009e2000f101d48 */
[----:B-1----:R-:W-:Y:S02]  /*a090*/  FFMA.FTZ R0, R198, c[0x0][0x2d0], -R84 ;  /* 0x0000b400c6007a23 */ /* 0x002fe40000010854 */
[----:B------:R-:W-:Y:S02]  /*a0a0*/  FFMA.FTZ R198, R53, c[0x0][0x2d0], -R6 ;  /* 0x0000b40035c67a23 */ /* 0x000fe40000010806 */
[----:B------:R1:W1:Y:S01]  /*a0b0*/  MUFU.EX2 R191, R0 ;  /* 0x0000000000bf7308 */ /* 0x0002620000000800 */
[----:B--2---:R-:W-:Y:S01]  /*a0c0*/  FFMA.FTZ R9, R18, c[0x0][0x2d0], -R85 ;  /* 0x0000b40012097a23 */ /* 0x004fe20000010855 */
[----:B---3--:R-:W-:Y:S08]  /*a0d0*/  F2FP.PACK_AB R73, R219, R102 ;  /* 0x00000066db49723e */ /* 0x008ff000000000ff */
[----:B------:R-:W2:Y:S01]  /*a0e0*/  MUFU.EX2 R223, R9 ;  /* 0x0000000900df7308 */ /* 0x000ea20000000800 */
[----:B----4-:R-:W-:Y:S01]  /*a0f0*/  @P5 IADD3 R4, P0, R4, R8, RZ ;  /* 0x0000000804045210 */ /* 0x010fe20007f1e0ff */
[----:B-1----:R-:W-:Y:S01]  /*a100*/  FFMA.FTZ R0, R196, c[0x0][0x2d0], -R84 ;  /* 0x0000b400c4007a23 */ /* 0x002fe20000010854 */
[----:B------:R-:W-:Y:S01]  /*a110*/  F2FP.PACK_AB R64, R191, R138 ;  /* 0x0000008abf40723e */ /* 0x000fe200000000ff */
[----:B------:R-:W-:Y:S01]  /*a120*/  FFMA.FTZ R196, R65, c[0x0][0x2d0], -R6 ;  /* 0x0000b40041c47a23 */ /* 0x000fe20000010806 */
[----:B------:R-:W-:Y:S05]  /*a130*/  @P5 IADD3.X R5, R5, R7, RZ, P0, !PT ;  /* 0x0000000705055210 */ /* 0x000fea00007fe4ff */
[----:B------:R1:W-:Y:S01]  /*a140*/  MUFU.EX2 R218, R0 ;  /* 0x0000000000da7308 */ /* 0x0003e20000000800 */
[----:B------:R3:W-:Y:S01]  /*a150*/  @P5 LDGSTS.E.BYPASS.LTC128B.128 [R246+0x4900], [R4.64], !P6 ;  /* 0x0490000004f65fae */ /* 0x0007e2000f101d48 */
[----:B--2---:R-:W-:Y:S01]  /*a160*/  F2FP.PACK_AB R75, R224, R223 ;  /* 0x000000dfe04b723e */ /* 0x004fe200000000ff */
[----:B-1----:R-:W-:Y:S02]  /*a170*/  FFMA.FTZ R0, R199, c[0x0][0x2d0], -R84 ;  /* 0x0000b400c7007a23 */ /* 0x002fe40000010854 */
[----:B------:R-:W-:Y:S05]  /*a180*/  FFMA.FTZ R199, R52, c[0x0][0x2d0], -R6 ;  /* 0x0000b40034c77a23 */ /* 0x000fea0000010806 */
[----:B------:R1:W2:Y:S01]  /*a190*/  MUFU.EX2 R221, R0 ;  /* 0x0000000000dd7308 */ /* 0x0002a20000000800 */
[----:B---3--:R-:W-:Y:S05]  /*a1a0*/  @P5 IADD3 R4, P0, R4, R8, RZ ;  /* 0x0000000804045210 */ /* 0x008fea0007f1e0ff */
[--C-:B------:R-:W-:Y:S05]  /*a1b0*/  @P5 IMAD.X R5, R5, 0x1, R7.reuse, P0 ;  /* 0x0000000105055824 */ /* 0x100fea00000e0607 */
[----:B------:R3:W-:Y:S01]  /*a1c0*/  @P5 LDGSTS.E.BYPASS.LTC128B.128 [R246+0x5100], [R4.64], !P6 ;  /* 0x0510000004f65fae */ /* 0x0007e2000f101d48 */
[----:B-1----:R-:W-:Y:S02]  /*a1d0*/  FSEL R0, R137, RZ, P3 ;  /* 0x000000ff89007208 */ /* 0x002fe40001800000 */
[----:B--2---:R-:W-:Y:S02]  /*a1e0*/  F2FP.PACK_AB R66, R221, R218 ;  /* 0x000000dadd42723e */ /* 0x004fe400000000ff */
[-C--:B---3--:R-:W-:Y:S05]  /*a1f0*/  @P5 IADD3 R4, P0, R4, R8.reuse, RZ ;  /* 0x0000000804045210 */ /* 0x088fea0007f1e0ff */
[--C-:B------:R-:W-:Y:S05]  /*a200*/  @P5 IMAD.X R5, R5, 0x1, R7.reuse, P0 ;  /* 0x0000000105055824 */ /* 0x100fea00000e0607 */
[----:B------:R1:W-:Y:S02]  /*a210*/  @P5 LDGSTS.E.BYPASS.LTC128B.128 [R246+0x5900], [R4.64], !P6 ;  /* 0x0590000004f65fae */ /* 0x0003e4000f101d48 */
[-C--:B-1----:R-:W-:Y:S04]  /*a220*/  @P5 IADD3 R4, P0, R4, R8.reuse, RZ ;  /* 0x0000000804045210 */ /* 0x082fe80007f1e0ff */
[----:B------:R-:W-:Y:S01]  /*a230*/  @P5 IADD3 R8, P3, R4, R8, RZ ;  /* 0x0000000804085210 */ /* 0x000fe20007f7e0ff */
[--C-:B------:R-:W-:Y:S01]  /*a240*/  @P5 IMAD.X R5, R5, 0x1, R7.reuse, P0 ;  /* 0x0000000105055824 */ /* 0x100fe200000e0607 */
[----:B------:R-:W-:Y:S03]  /*a250*/  FSETP.NEU.FTZ.AND P0, PT, R70, -INF , PT ;  /* 0xff8000004600780b */ /* 0x000fe60003f1d000 */
[----:B------:R-:W-:Y:S01]  /*a260*/  @P5 IMAD.X R9, R5, 0x1, R7, P3 ;  /* 0x0000000105095824 */ /* 0x000fe200018e0607 */
[----:B------:R-:W-:Y:S01]  /*a270*/  FSEL R88, R88, RZ, P0 ;  /* 0x000000ff58587208 */ /* 0x000fe20000000000 */
[----:B------:R1:W-:Y:S04]  /*a280*/  @P5 LDGSTS.E.BYPASS.LTC128B.128 [R246+0x6100], [R4.64], !P6 ;  /* 0x0610000004f65fae */ /* 0x0003e8000f101d48 */
[--C-:B------:R-:W-:Y:S02]  /*a290*/  FFMA.FTZ R2, R200, c[0x0][0x2d0], -R88.reuse ;  /* 0x0000b400c8027a23 */ /* 0x100fe40000010858 */
[--C-:B------:R-:W-:Y:S02]  /*a2a0*/  FFMA.FTZ R7, R201, c[0x0][0x2d0], -R88.reuse ;  /* 0x0000b400c9077a23 */ /* 0x100fe40000010858 */
[----:B------:R2:W-:Y:S01]  /*a2b0*/  MUFU.EX2 R188, R2 ;  /* 0x0000000200bc7308 */ /* 0x0005e20000000800 */
[----:B------:R3:W-:Y:S01]  /*a2c0*/  @P5 LDGSTS.E.BYPASS.LTC128B.128 [R246+0x6900], [R8.64], !P6 ;  /* 0x0690000008f65fae */ /* 0x0007e2000f101d48 */
[--C-:B------:R-:W-:Y:S02]  /*a2d0*/  FFMA.FTZ R250, R250, c[0x0][0x2d0], -R88.reuse ;  /* 0x0000b400fafa7a23 */ /* 0x100fe40000010858 */
[--C-:B------:R-:W-:Y:S02]  /*a2e0*/  FFMA.FTZ R249, R249, c[0x0][0x2d0], -R88.reuse ;  /* 0x0000b400f9f97a23 */ /* 0x100fe40000010858 */
[----:B------:R-:W-:Y:S02]  /*a2f0*/  FFMA.FTZ R226, R226, c[0x0][0x2d0], -R88 ;  /* 0x0000b400e2e27a23 */ /* 0x000fe40000010858 */
[----:B------:R-:W-:Y:S01]  /*a300*/  FFMA.FTZ R200, R81, c[0x0][0x2d0], -R6 ;  /* 0x0000b40051c87a23 */ /* 0x000fe20000010806 */
[----:B------:R-:W4:Y:S01]  /*a310*/  LDSM.16.MT88.4 R20, [R229] ;  /* 0x00000000e514783b */ /* 0x000f220000004200 */
[----:B------:R-:W3:Y:S01]  /*a320*/  MUFU.EX2 R190, R7 ;  /* 0x0000000700be7308 */ /* 0x000ee20000000800 */
[----:B------:R-:W-:Y:S06]  /*a330*/  IMAD.MOV.U32 R201, RZ, RZ, R62 ;  /* 0x000000ffffc97224 */ /* 0x000fec00078e003e */
[----:B------:R-:W-:Y:S01]  /*a340*/  LDSM.16.MT88.4 R52, [R230] ;  /* 0x00000000e634783b */ /* 0x000fe20000004200 */
[----:B-1----:R-:W-:Y:S01]  /*a350*/  FADD.FTZ R5, -R0, R3 ;  /* 0x0000000300057221 */ /* 0x002fe20000010100 */
[----:B------:R-:W-:Y:S02]  /*a360*/  FSEL R3, R136, RZ, P2 ;  /* 0x000000ff88037208 */ /* 0x000fe40001000000 */
[----:B------:R-:W-:Y:S02]  /*a370*/  FSEL R0, R70, RZ, P0 ;  /* 0x000000ff46007208 */ /* 0x000fe40000000000 */
[----:B--2---:R-:W-:Y:S01]  /*a380*/  FSEL R2, R135, RZ, P1 ;  /* 0x000000ff87027208 */ /* 0x004fe20000800000 */
[----:B------:R-:W-:Y:S01]  /*a390*/  FADD.FTZ R4, -R3, R132 ;  /* 0x0000008403047221 */ /* 0x000fe20000010100 */
[----:B------:R-:W-:Y:S01]  /*a3a0*/  MOV R132, R59 ;  /* 0x0000003b00847202 */ /* 0x000fe20000000f00 */
[----:B------:R-:W0:Y:S02]  /*a3b0*/  LDGDEPBAR ;  /* 0x00000000000079af */ /* 0x000e240000000000 */
[----:B------:R-:W-:Y:S02]  /*a3c0*/  FADD.FTZ R3, -R2, R133 ;  /* 0x0000008502037221 */ /* 0x000fe40000010100 */
[----:B------:R-:W-:Y:S02]  /*a3d0*/  FADD.FTZ R2, -R0, R134 ;  /* 0x0000008600027221 */ /* 0x000fe40000010100 */
[----:B------:R-:W-:Y:S01]  /*a3e0*/  FMUL.FTZ R0, R5, c[0x0][0x2d0] ;  /* 0x0000b40005007a20 */ /* 0x000fe20000410000 */
[----:B---3--:R-:W-:Y:S03]  /*a3f0*/  F2FP.PACK_AB R65, R190, R188 ;  /* 0x000000bcbe41723e */ /* 0x008fe600000000ff */
[----:B------:R1:W2:Y:S02]  /*a400*/  MUFU.EX2 R69, R0 ;  /* 0x0000000000457308 */ /* 0x0002a40000000800 */
[----:B-1----:R-:W-:Y:S02]  /*a410*/  FMUL.FTZ R0, R4, c[0x0][0x2d0] ;  /* 0x0000b40004007a20 */ /* 0x002fe40000410000 */
[C---:B--2---:R-:W-:Y:S06]  /*a420*/  FMUL.FTZ R5, R69.reuse, R145 ;  /* 0x0000009145057220 */ /* 0x044fec0000410000 */
[----:B------:R1:W2:Y:S01]  /*a430*/  MUFU.EX2 R68, R0 ;  /* 0x0000000000447308 */ /* 0x0002a20000000800 */
[C---:B------:R-:W-:Y:S02]  /*a440*/  FMUL.FTZ R4, R69.reuse, R144 ;  /* 0x0000009045047220 */ /* 0x040fe40000410000 */
[C---:B------:R-:W-:Y:S01]  /*a450*/  FMUL.FTZ R16, R69.reuse, R152 ;  /* 0x0000009845107220 */ /* 0x040fe20000410000 */
[----:B------:R-:W-:Y:S01]  /*a460*/  MOV R152, R17 ;  /* 0x0000001100987202 */ /* 0x000fe20000000f00 */
[C---:B------:R-:W-:Y:S02]  /*a470*/  FMUL.FTZ R17, R69.reuse, R153 ;  /* 0x0000009945117220 */ /* 0x040fe40000410000 */
[----:B------:R-:W-:Y:S02]  /*a480*/  IMAD.MOV.U32 R144, RZ, RZ, R34 ;  /* 0x000000ffff907224 */ /* 0x000fe400078e0022 */
[C---:B------:R-:W-:Y:S02]  /*a490*/  FMUL.FTZ R32, R69.reuse, R168 ;  /* 0x000000a845207220 */ /* 0x040fe40000410000 */
[C---:B------:R-:W-:Y:S02]  /*a4a0*/  FMUL.FTZ R33, R69.reuse, R169 ;  /* 0x000000a945217220 */ /* 0x040fe40000410000 */
[----:B------:R-:W-:Y:S02]  /*a4b0*/  IMAD.MOV.U32 R153, RZ, RZ, R42 ;  /* 0x000000ffff997224 */ /* 0x000fe400078e002a */
[C---:B------:R-:W-:Y:S02]  /*a4c0*/  FMUL.FTZ R48, R69.reuse, R184 ;  /* 0x000000b845307220 */ /* 0x040fe40000410000 */
[----:B------:R-:W-:Y:S02]  /*a4d0*/  FMUL.FTZ R49, R69, R185 ;  /* 0x000000b945317220 */ /* 0x000fe40000410000 */
[----:B------:R-:W-:Y:S02]  /*a4e0*/  IMAD.MOV.U32 R145, RZ, RZ, R78 ;  /* 0x000000ffff917224 */ /* 0x000fe400078e004e */
[----:B-1----:R-:W-:Y:S02]  /*a4f0*/  FMUL.FTZ R0, R3, c[0x0][0x2d0] ;  /* 0x0000b40003007a20 */ /* 0x002fe40000410000 */
[C---:B--2---:R-:W-:Y:S02]  /*a500*/  FMUL.FTZ R6, R68.reuse, R146 ;  /* 0x0000009244067220 */ /* 0x044fe40000410000 */
[----:B------:R1:W2:Y:S01]  /*a510*/  MUFU.EX2 R3, R0 ;  /* 0x0000000000037308 */ /* 0x0002a20000000800 */
[C---:B------:R-:W-:Y:S02]  /*a520*/  FMUL.FTZ R7, R68.reuse, R147 ;  /* 0x0000009344077220 */ /* 0x040fe40000410000 */
[----:B------:R-:W-:Y:S02]  /*a530*/  IMAD.MOV.U32 R147, RZ, RZ, R26 ;  /* 0x000000ffff937224 */ /* 0x000fe400078e001a */
[C---:B------:R-:W-:Y:S02]  /*a540*/  FMUL.FTZ R18, R68.reuse, R154 ;  /* 0x0000009a44127220 */ /* 0x040fe40000410000 */
[C---:B------:R-:W-:Y:S01]  /*a550*/  FMUL.FTZ R19, R68.reuse, R155 ;  /* 0x0000009b44137220 */ /* 0x040fe20000410000 */
[-C--:B----4-:R-:W-:Y:S05]  /*a560*/  HMMA.16816.F32 R4, R72, R20.reuse, R4 ;  /* 0x000000144804723c */ /* 0x090fea0000001804 */
[----:B------:R-:W-:Y:S02]  /*a570*/  IMAD.MOV.U32 R155, RZ, RZ, R25 ;  /* 0x000000ffff9b7224 */ /* 0x000fe400078e0019 */
[----:B------:R-:W-:Y:S02]  /*a580*/  IMAD.MOV.U32 R154, RZ, RZ, R28 ;  /* 0x000000ffff9a7224 */ /* 0x000fe400078e001c */
[C---:B------:R-:W-:Y:S03]  /*a590*/  FMUL.FTZ R34, R68.reuse, R170 ;  /* 0x000000aa44227220 */ /* 0x040fe60000410000 */
[----:B------:R-:W-:Y:S02]  /*a5a0*/  FMUL.FTZ R35, R68, R171 ;  /* 0x000000ab44237220 */ /* 0x000fe40000410000 */
[----:B------:R-:W-:Y:S02]  /*a5b0*/  IMAD.MOV.U32 R146, RZ, RZ, R77 ;  /* 0x000000ffff927224 */ /* 0x000fe400078e004d */
[----:B-1----:R-:W-:Y:S02]  /*a5c0*/  FMUL.FTZ R0, R2, c[0x0][0x2d0] ;  /* 0x0000b40002007a20 */ /* 0x002fe40000410000 */
[----:B------:R-:W-:Y:S02]  /*a5d0*/  FFMA.FTZ R2, R204, c[0x0][0x2d0], -R88 ;  /* 0x0000b400cc027a23 */ /* 0x000fe40000010858 */
[C---:B--2---:R-:W-:Y:S01]  /*a5e0*/  FMUL.FTZ R13, R3.reuse, R149 ;  /* 0x00000095030d7220 */ /* 0x044fe20000410000 */
[----:B------:R-:W-:Y:S01]  /*a5f0*/  MOV R149, R27 ;  /* 0x0000001b00957202 */ /* 0x000fe20000000f00 */
[----:B------:R1:W-:Y:S01]  /*a600*/  MUFU.EX2 R133, R2 ;  /* 0x0000000200857308 */ /* 0x0003e20000000800 */
[C---:B------:R-:W-:Y:S02]  /*a610*/  FMUL.FTZ R8, R3.reuse, R140 ;  /* 0x0000008c03087220 */ /* 0x040fe40000410000 */
[C---:B------:R-:W-:Y:S02]  /*a620*/  FMUL.FTZ R9, R3.reuse, R141 ;  /* 0x0000008d03097220 */ /* 0x040fe40000410000 */
[C---:B------:R-:W-:Y:S02]  /*a630*/  FMUL.FTZ R12, R3.reuse, R148 ;  /* 0x00000094030c7220 */ /* 0x040fe40000410000 */
[C---:B------:R-:W-:Y:S02]  /*a640*/  FMUL.FTZ R25, R3.reuse, R161 ;  /* 0x000000a103197220 */ /* 0x040fe40000410000 */
[C---:B------:R-:W-:Y:S01]  /*a650*/  FMUL.FTZ R28, R3.reuse, R164 ;  /* 0x000000a4031c7220 */ /* 0x040fe20000410000 */
[----:B------:R-:W2:Y:S01]  /*a660*/  MUFU.EX2 R0, R0 ;  /* 0x0000000000007308 */ /* 0x000ea20000000800 */
[----:B------:R-:W-:Y:S02]  /*a670*/  IMAD.MOV.U32 R141, RZ, RZ, R67 ;  /* 0x000000ffff8d7224 */ /* 0x000fe400078e0043 */
[C---:B------:R-:W-:Y:S02]  /*a680*/  FMUL.FTZ R29, R3.reuse, R165 ;  /* 0x000000a5031d7220 */ /* 0x040fe40000410000 */
[----:B------:R-:W-:Y:S02]  /*a690*/  IMAD.MOV.U32 R140, RZ, RZ, R31 ;  /* 0x000000ffff8c7224 */ /* 0x000fe400078e001f */
[----:B------:R-:W-:Y:S02]  /*a6a0*/  IMAD.MOV.U32 R161, RZ, RZ, R50 ;  /* 0x000000ffffa17224 */ /* 0x000fe400078e0032 */
[----:B------:R-:W-:Y:S01]  /*a6b0*/  FMUL.FTZ R50, R68, R186 ;  /* 0x000000ba44327220 */ /* 0x000fe20000410000 */
[----:B------:R-:W-:Y:S01]  /*a6c0*/  MUFU.EX2 R148, R90 ;  /* 0x0000005a00947308 */ /* 0x000fe20000000800 */
[----:B------:R-:W-:Y:S02]  /*a6d0*/  IMAD.MOV.U32 R204, RZ, RZ, R76 ;  /* 0x000000ffffcc7224 */ /* 0x000fe400078e004c */
[----:B------:R-:W-:Y:S02]  /*a6e0*/  FMUL.FTZ R56, R3, R120 ;  /* 0x0000007803387220 */ /* 0x000fe40000410000 */
[----:B-1----:R-:W-:Y:S02]  /*a6f0*/  FFMA.FTZ R2, R203, c[0x0][0x2d0], -R88 ;  /* 0x0000b400cb027a23 */ /* 0x002fe40000010858 */
[C---:B------:R-:W-:Y:S02]  /*a700*/  FMUL.FTZ R57, R3.reuse, R121 ;  /* 0x0000007903397220 */ /* 0x040fe40000410000 */
[C---:B------:R-:W-:Y:S01]  /*a710*/  FMUL.FTZ R60, R3.reuse, R124 ;  /* 0x0000007c033c7220 */ /* 0x040fe20000410000 */
[----:B------:R-:W1:Y:S01]  /*a720*/  MUFU.EX2 R189, R2 ;  /* 0x0000000200bd7308 */ /* 0x000e620000000800 */
[----:B------:R-:W-:Y:S02]  /*a730*/  IMAD.MOV.U32 R203, RZ, RZ, R24 ;  /* 0x000000ffffcb7224 */ /* 0x000fe400078e0018 */
[----:B------:R-:W-:Y:S02]  /*a740*/  FMUL.FTZ R24, R3, R160 ;  /* 0x000000a003187220 */ /* 0x000fe40000410000 */
[C---:B--2---:R-:W-:Y:S02]  /*a750*/  FMUL.FTZ R26, R0.reuse, R162 ;  /* 0x000000a2001a7220 */ /* 0x044fe40000410000 */
[----:B------:R-:W-:Y:S02]  /*a760*/  IMAD.MOV.U32 R162, RZ, RZ, R39 ;  /* 0x000000ffffa27224 */ /* 0x000fe400078e0027 */
[C---:B------:R-:W-:Y:S02]  /*a770*/  FMUL.FTZ R27, R0.reuse, R163 ;  /* 0x000000a3001b7220 */ /* 0x040fe40000410000 */
[----:B------:R-:W-:Y:S02]  /*a780*/  IMAD.MOV.U32 R163, RZ, RZ, R38 ;  /* 0x000000ffffa37224 */ /* 0x000fe400078e0026 */
[----:B------:R-:W2:Y:S01]  /*a790*/  LDSM.16.MT88.4 R36, [R233] ;  /* 0x00000000e924783b */ /* 0x000ea20000004200 */
[C---:B------:R-:W-:Y:S02]  /*a7a0*/  FMUL.FTZ R10, R0.reuse, R142 ;  /* 0x0000008e000a7220 */ /* 0x040fe40000410000 */
[C---:B------:R-:W-:Y:S02]  /*a7b0*/  FMUL.FTZ R11, R0.reuse, R143 ;  /* 0x0000008f000b7220 */ /* 0x040fe40000410000 */
[C---:B------:R-:W-:Y:S02]  /*a7c0*/  FMUL.FTZ R14, R0.reuse, R150 ;  /* 0x00000096000e7220 */ /* 0x040fe40000410000 */
[C---:B------:R-:W-:Y:S02]  /*a7d0*/  FMUL.FTZ R15, R0.reuse, R151 ;  /* 0x00000097000f7220 */ /* 0x040fe40000410000 */
[----:B------:R-:W-:Y:S01]  /*a7e0*/  MUFU.EX2 R151, R89 ;  /* 0x0000005900977308 */ /* 0x000fe20000000800 */
[C---:B------:R-:W-:Y:S01]  /*a7f0*/  FMUL.FTZ R30, R0.reuse, R166 ;  /* 0x000000a6001e7220 */ /* 0x040fe20000410000 */
[----:B-1----:R-:W-:Y:S01]  /*a800*/  F2FP.PACK_AB R67, R189, R133 ;  /* 0x00000085bd43723e */ /* 0x002fe200000000ff */
[----:B------:R-:W-:Y:S02]  /*a810*/  FMUL.FTZ R31, R0, R167 ;  /* 0x000000a7001f7220 */ /* 0x000fe40000410000 */
[----:B------:R-:W-:Y:S02]  /*a820*/  FFMA.FTZ R2, R208, c[0x0][0x2d0], -R85 ;  /* 0x0000b400d0027a23 */ /* 0x000fe40000010855 */
[----:B------:R-:W-:Y:S02]  /*a830*/  IMAD.MOV.U32 R150, RZ, RZ, R79 ;  /* 0x000000ffff967224 */ /* 0x000fe400078e004f */
[C---:B------:R-:W-:Y:S01]  /*a840*/  HMMA.16816.F32 R8, R64.reuse, R20, R8 ;  /* 0x000000144008723c */ /* 0x040fe20000001808 */
[----:B------:R1:W-:Y:S01]  /*a850*/  MUFU.EX2 R111, R2 ;  /* 0x00000002006f7308 */ /* 0x0003e20000000800 */
[----:B------:R-:W3:Y:S02]  /*a860*/  LDSM.16.MT88.4 R76, [R232] ;  /* 0x00000000e84c783b */ /* 0x000ee40000004200 */
[C---:B------:R-:W-:Y:S02]  /*a870*/  FMUL.FTZ R42, R0.reuse, R178 ;  /* 0x000000b2002a7220 */ /* 0x040fe40000410000 */
[----:B------:R-:W-:Y:S02]  /*a880*/  IMAD.MOV.U32 R142, RZ, RZ, R43 ;  /* 0x000000ffff8e7224 */ /* 0x000fe400078e002b */
[-C--:B------:R-:W-:Y:S04]  /*a890*/  HMMA.16816.F32 R12, R64, R22.reuse, R12 ;  /* 0x00000016400c723c */ /* 0x080fe8000000180c */
[C---:B------:R-:W-:Y:S02]  /*a8a0*/  FMUL.FTZ R20, R69.reuse, R156 ;  /* 0x0000009c45147220 */ /* 0x040fe40000410000 */
[----:B------:R-:W-:Y:S02]  /*a8b0*/  FMUL.FTZ R21, R69, R157 ;  /* 0x0000009d45157220 */ /* 0x000fe40000410000 */
[C---:B------:R-:W-:Y:S04]  /*a8c0*/  HMMA.16816.F32 R16, R72.reuse, R22, R16 ;  /* 0x000000164810723c */ /* 0x040fe80000001810 */
[C---:B------:R-:W-:Y:S02]  /*a8d0*/  FMUL.FTZ R43, R0.reuse, R179 ;  /* 0x000000b3002b7220 */ /* 0x040fe40000410000 */
[----:B------:R-:W-:Y:S02]  /*a8e0*/  FMUL.FTZ R58, R0, R122 ;  /* 0x0000007a003a7220 */ /* 0x000fe40000410000 */
[C---:B------:R-:W-:Y:S04]  /*a8f0*/  FMUL.FTZ R22, R68.reuse, R158 ;  /* 0x0000009e44167220 */ /* 0x040fe80000410000 */
[----:B------:R-:W-:Y:S01]  /*a900*/  FMUL.FTZ R23, R68, R159 ;  /* 0x0000009f44177220 */ /* 0x000fe20000410000 */
[----:B------:R-:W-:Y:S01]  /*a910*/  MOV R159, R40 ;  /* 0x00000028009f7202 */ /* 0x000fe20000000f00 */
[C---:B------:R-:W-:Y:S02]  /*a920*/  FMUL.FTZ R40, R3.reuse, R176 ;  /* 0x000000b003287220 */ /* 0x040fe40000410000 */
[----:B------:R-:W-:Y:S02]  /*a930*/  IMAD.MOV.U32 R158, RZ, RZ, R41 ;  /* 0x000000ffff9e7224 */ /* 0x000fe400078e0029 */
[----:B------:R-:W-:Y:S01]  /*a940*/  FMUL.FTZ R41, R3, R177 ;  /* 0x000000b103297220 */ /* 0x000fe20000410000 */
[-C--:B--2---:R-:W-:Y:S03]  /*a950*/  HMMA.16816.F32 R20, R72, R36.reuse, R20 ;  /* 0x000000244814723c */ /* 0x084fe60000001814 */
[----:B-1----:R-:W-:Y:S02]  /*a960*/  FFMA.FTZ R2, R209, c[0x0][0x2d0], -R85 ;  /* 0x0000b400d1027a23 */ /* 0x002fe40000010855 */
[----:B------:R-:W-:Y:S02]  /*a970*/  IMAD.MOV.U32 R156, RZ, RZ, R45 ;  /* 0x000000ffff9c7224 */ /* 0x000fe400078e002d */
[C---:B------:R-:W-:Y:S01]  /*a980*/  FMUL.FTZ R45, R3.reuse, R181 ;  /* 0x000000b5032d7220 */ /* 0x040fe20000410000 */
[C---:B------:R-:W-:Y:S04]  /*a990*/  HMMA.16816.F32 R24, R64.reuse, R36, R24 ;  /* 0x000000244018723c */ /* 0x040fe80000001818 */
[----:B------:R-:W-:Y:S02]  /*a9a0*/  IMAD.MOV.U32 R157, RZ, RZ, R44 ;  /* 0x000000ffff9d7224 */ /* 0x000fe400078e002c */
[----:B------:R-:W-:Y:S02]  /*a9b0*/  FMUL.FTZ R44, R3, R180 ;  /* 0x000000b4032c7220 */ /* 0x000fe40000410000 */
[-C--:B------:R-:W-:Y:S04]  /*a9c0*/  HMMA.16816.F32 R28, R64, R38.reuse, R28 ;  /* 0x00000026401c723c */ /* 0x080fe8000000181c */
[C---:B------:R-:W-:Y:S02]  /*a9d0*/  FMUL.FTZ R36, R69.reuse, R172 ;  /* 0x000000ac45247220 */ /* 0x040fe40000410000 */
[----:B------:R-:W-:Y:S02]  /*a9e0*/  FMUL.FTZ R37, R69, R173 ;  /* 0x000000ad45257220 */ /* 0x000fe40000410000 */
[C---:B------:R-:W-:Y:S04]  /*a9f0*/  HMMA.16816.F32 R32, R72.reuse, R38, R32 ;  /* 0x000000264820723c */ /* 0x040fe80000001820 */
[C---:B------:R-:W-:Y:S02]  /*aa00*/  FMUL.FTZ R46, R0.reuse, R182 ;  /* 0x000000b6002e7220 */ /* 0x040fe40000410000 */
[----:B------:R-:W-:Y:S02]  /*aa10*/  FMUL.FTZ R47, R0, R183 ;  /* 0x000000b7002f7220 */ /* 0x000fe40000410000 */
[C---:B------:R-:W-:Y:S04]  /*aa20*/  FMUL.FTZ R38, R68.reuse, R174 ;  /* 0x000000ae44267220 */ /* 0x040fe80000410000 */
[C---:B------:R-:W-:Y:S02]  /*aa30*/  FMUL.FTZ R39, R68.reuse, R175 ;  /* 0x000000af44277220 */ /* 0x040fe40000410000 */
[----:B------:R-:W-:Y:S02]  /*aa40*/  IMAD.MOV.U32 R160, RZ, RZ, R51 ;  /* 0x000000ffffa07224 */ /* 0x000fe400078e0033 */
[----:B------:R-:W-:Y:S02]  /*aa50*/  FMUL.FTZ R51, R68, R187 ;  /* 0x000000bb44337220 */ /* 0x000fe40000410000 */
[C---:B------:R-:W-:Y:S01]  /*aa60*/  FMUL.FTZ R59, R0.reuse, R123 ;  /* 0x0000007b003b7220 */ /* 0x040fe20000410000 */
[-C--:B------:R-:W-:Y:S03]  /*aa70*/  HMMA.16816.F32 R36, R72, R52.reuse, R36 ;  /* 0x000000344824723c */ /* 0x080fe60000001824 */
[----:B------:R-:W-:Y:S02]  /*aa80*/  FMUL.FTZ R61, R3, R125 ;  /* 0x0000007d033d7220 */ /* 0x000fe40000410000 */
[----:B------:R-:W-:Y:S01]  /*aa90*/  MUFU.EX2 R125, R98 ;  /* 0x00000062007d7308 */ /* 0x000fe20000000800 */
[C---:B------:R-:W-:Y:S02]  /*aaa0*/  FMUL.FTZ R62, R0.reuse, R126 ;  /* 0x0000007e003e7220 */ /* 0x040fe40000410000 */
[C---:B------:R-:W-:Y:S04]  /*aab0*/  HMMA.16816.F32 R40, R64.reuse, R52, R40 ;  /* 0x000000344028723c */ /* 0x040fe80000001828 */
[----:B------:R-:W-:Y:S02]  /*aac0*/  FMUL.FTZ R63, R0, R127 ;  /* 0x0000007f003f7220 */ /* 0x000fe40000410000 */
[----:B------:R-:W-:Y:S01]  /*aad0*/  FFMA.FTZ R89, R243, c[0x0][0x2d0], -R85 ;  /* 0x0000b400f3597a23 */ /* 0x000fe20000010855 */
[----:B------:R-:W1:Y:S01]  /*aae0*/  MUFU.EX2 R126, R83 ;  /* 0x00000053007e7308 */ /* 0x000e620000000800 */
[C---:B------:R-:W-:Y:S01]  /*aaf0*/  FMUL.FTZ R52, R69.reuse, R116 ;  /* 0x0000007445347220 */ /* 0x040fe20000410000 */
[-C--:B------:R-:W-:Y:S03]  /*ab00*/  HMMA.16816.F32 R44, R64, R54.reuse, R44 ;  /* 0x00000036402c723c */ /* 0x080fe6000000182c */
[C---:B------:R-:W-:Y:S02]  /*ab10*/  FMUL.FTZ R53, R69.reuse, R117 ;  /* 0x0000007545357220 */ /* 0x040fe40000410000 */
[----:B------:R-:W-:Y:S03]  /*ab20*/  IMAD.MOV.U32 R177, RZ, RZ, R201 ;  /* 0x000000ffffb17224 */ /* 0x000fe600078e00c9 */
[----:B------:R2:W4:Y:S01]  /*ab30*/  MUFU.EX2 R116, R2 ;  /* 0x0000000200747308 */ /* 0x0005220000000800 */
[C---:B------:R-:W-:Y:S07]  /*ab40*/  HMMA.16816.F32 R48, R72.reuse, R54, R48 ;  /* 0x000000364830723c */ /* 0x040fee0000001830 */
[C---:B------:R-:W-:Y:S02]  /*ab50*/  FMUL.FTZ R55, R68.reuse, R119 ;  /* 0x0000007744377220 */ /* 0x040fe40000410000 */
[----:B------:R-:W-:Y:S07]  /*ab60*/  FMUL.FTZ R54, R68, R118 ;  /* 0x0000007644367220 */ /* 0x000fee0000410000 */
[-C--:B---3--:R-:W-:Y:S03]  /*ab70*/  HMMA.16816.F32 R52, R72, R76.reuse, R52 ;  /* 0x0000004c4834723c */ /* 0x088fe60000001834 */
[--C-:B--2---:R-:W-:Y:S05]  /*ab80*/  FFMA.FTZ R2, R206, c[0x0][0x2d0], -R85.reuse ;  /* 0x0000b400ce027a23 */ /* 0x104fea0000010855 */
[C---:B------:R-:W-:Y:S01]  /*ab90*/  HMMA.16816.F32 R56, R64.reuse, R76, R56 ;  /* 0x0000004c4038723c */ /* 0x040fe20000001838 */
[----:B------:R-:W-:Y:S07]  /*aba0*/  MUFU.EX2 R206, R99 ;  /* 0x0000006300ce7308 */ /* 0x000fee0000000800 */
[-C--:B------:R-:W-:Y:S03]  /*abb0*/  HMMA.16816.F32 R60, R64, R78.reuse, R60 ;  /* 0x0000004e403c723c */ /* 0x080fe6000000183c */
[----:B------:R2:W-:Y:S04]  /*abc0*/  MUFU.EX2 R122, R2 ;  /* 0x00000002007a7308 */ /* 0x0005e80000000800 */
[C---:B------:R-:W-:Y:S02]  /*abd0*/  FMUL.FTZ R67, R68.reuse, R131 ;  /* 0x0000008344437220 */ /* 0x040fe40000410000 */
[C---:B------:R-:W-:Y:S03]  /*abe0*/  FMUL.FTZ R64, R69.reuse, R128 ;  /* 0x0000008045407220 */ /* 0x040fe60000410000 */
[----:B------:R-:W-:Y:S01]  /*abf0*/  FMUL.FTZ R65, R69, R129 ;  /* 0x0000008145417220 */ /* 0x000fe20000410000 */
[----:B------:R-:W-:Y:S01]  /*ac00*/  MUFU.EX2 R128, R91 ;  /* 0x0000005b00807308 */ /* 0x000fe20000000800 */
[----:B------:R-:W-:Y:S07]  /*ac10*/  FMUL.FTZ R66, R68, R130 ;  /* 0x0000008244427220 */ /* 0x000fee0000410000 */
[----:B------:R-:W-:Y:S01]  /*ac20*/  HMMA.16816.F32 R64, R72, R78, R64 ;  /* 0x0000004e4840723c */ /* 0x000fe20000001840 */
[----:B------:R-:W3:Y:S03]  /*ac30*/  LDSM.16.MT88.4 R76, [R229+0x800] ;  /* 0x00080000e54c783b */ /* 0x000ee60000004200 */
[--C-:B--2---:R-:W-:Y:S03]  /*ac40*/  FFMA.FTZ R2, R207, c[0x0][0x2d0], -R85.reuse ;  /* 0x0000b400cf027a23 */ /* 0x104fe60000010855 */
[----:B------:R-:W-:Y:S02]  /*ac50*/  F2FP.PACK_AB R72, R115, R113 ;  /* 0x000000717348723e */ /* 0x000fe400000000ff */
[----:B-1----:R-:W-:Y:S01]  /*ac60*/  F2FP.PACK_AB R74, R139, R126 ;  /* 0x0000007e8b4a723e */ /* 0x002fe200000000ff */
[----:B------:R1:W2:Y:S02]  /*ac70*/  MUFU.EX2 R134, R2 ;  /* 0x0000000200867308 */ /* 0x0002a40000000800 */
[----:B----4-:R-:W-:Y:S01]  /*ac80*/  F2FP.PACK_AB R73, R116, R111 ;  /* 0x0000006f7449723e */ /* 0x010fe200000000ff */
[--C-:B-1----:R-:W-:Y:S01]  /*ac90*/  FFMA.FTZ R2, R211, c[0x0][0x2d0], -R84.reuse ;  /* 0x0000b400d3027a23 */ /* 0x102fe20000010854 */
[----:B--2---:R-:W-:Y:S06]  /*aca0*/  F2FP.PACK_AB R75, R134, R122 ;  /* 0x0000007a864b723e */ /* 0x004fec00000000ff */
[----:B------:R1:W-:Y:S01]  /*acb0*/  MUFU.EX2 R114, R2 ;  /* 0x0000000200727308 */ /* 0x0003e20000000800 */
[-C--:B---3--:R-:W-:Y:S03]  /*acc0*/  HMMA.16816.F32 R4, R72, R76.reuse, R4 ;  /* 0x0000004c4804723c */ /* 0x088fe60000001804 */
[--C-:B-1----:R-:W-:Y:S06]  /*acd0*/  FFMA.FTZ R2, R212, c[0x0][0x2d0], -R84.reuse ;  /* 0x0000b400d4027a23 */ /* 0x102fec0000010854 */
[----:B------:R-:W-:Y:S10]  /*ace0*/  MUFU.EX2 R212, R89 ;  /* 0x0000005900d47308 */ /* 0x000ff40000000800 */
[----:B------:R1:W2:Y:S02]  /*acf0*/  MUFU.EX2 R117, R2 ;  /* 0x0000000200757308 */ /* 0x0002a40000000800 */
[--C-:B-1----:R-:W-:Y:S01]  /*ad00*/  FFMA.FTZ R2, R210, c[0x0][0x2d0], -R84.reuse ;  /* 0x0000b400d2027a23 */ /* 0x102fe20000010854 */
[----:B--2---:R-:W-:Y:S07]  /*ad10*/  F2FP.PACK_AB R80, R117, R114 ;  /* 0x000000727550723e */ /* 0x004fee00000000ff */
[----:B------:R1:W-:Y:S02]  /*ad20*/  MUFU.EX2 R119, R2 ;  /* 0x0000000200777308 */ /* 0x0003e40000000800 */
[----:B-1----:R-:W-:Y:S08]  /*ad30*/  FFMA.FTZ R2, R213, c[0x0][0x2d0], -R84 ;  /* 0x0000b400d5027a23 */ /* 0x002ff00000010854 */
[----:B------:R-:W-:Y:S10]  /*ad40*/  MUFU.EX2 R213, R200 ;  /* 0x000000c800d57308 */ /* 0x000ff40000000800 */
[----:B------:R1:W2:Y:S02]  /*ad50*/  MUFU.EX2 R143, R2 ;  /* 0x00000002008f7308 */ /* 0x0002a40000000800 */
[--C-:B-1----:R-:W-:Y:S01]  /*ad60*/  FFMA.FTZ R2, R215, c[0x0][0x2d0], -R88.reuse ;  /* 0x0000b400d7027a23 */ /* 0x102fe20000010858 */
[----:B--2---:R-:W-:Y:S07]  /*ad70*/  F2FP.PACK_AB R82, R143, R119 ;  /* 0x000000778f52723e */ /* 0x004fee00000000ff */
[----:B------:R1:W-:Y:S02]  /*ad80*/  MUFU.EX2 R108, R2 ;  /* 0x00000002006c7308 */ /* 0x0003e40000000800 */
[--C-:B-1----:R-:W-:Y:S08]  /*ad90*/  FFMA.FTZ R2, R217, c[0x0][0x2d0], -R88.reuse ;  /* 0x0000b400d9027a23 */ /* 0x102ff00000010858 */
[----:B------:R1:W2:Y:S02]  /*ada0*/  MUFU.EX2 R110, R2 ;  /* 0x00000002006e7308 */ /* 0x0002a40000000800 */
[--C-:B-1----:R-:W-:Y:S01]  /*adb0*/  FFMA.FTZ R2, R214, c[0x0][0x2d0], -R88.reuse ;  /* 0x0000b400d6027a23 */ /* 0x102fe20000010858 */
[----:B--2---:R-:W-:Y:S07]  /*adc0*/  F2FP.PACK_AB R81, R110, R108 ;  /* 0x0000006c6e51723e */ /* 0x004fee00000000ff */
[----:B------:R-:W-:Y:S10]  /*add0*/  MUFU.EX2 R214, R197 ;  /* 0x000000c500d67308 */ /* 0x000ff40000000800 */
[----:B------:R1:W-:Y:S02]  /*ade0*/  MUFU.EX2 R112, R2 ;  /* 0x0000000200707308 */ /* 0x0003e40000000800 */
[----:B-1----:R-:W-:Y:S08]  /*adf0*/  FFMA.FTZ R2, R216, c[0x0][0x2d0], -R88 ;  /* 0x0000b400d8027a23 */ /* 0x002ff00000010858 */
[----:B------:R-:W-:Y:S10]  /*ae00*/  MUFU.EX2 R216, R196 ;  /* 0x000000c400d87308 */ /* 0x000ff40000000800 */
[----:B------:R1:W2:Y:S02]  /*ae10*/  MUFU.EX2 R131, R2 ;  /* 0x0000000200837308 */ /* 0x0002a40000000800 */
[----:B-1----:R-:W-:Y:S01]  /*ae20*/  FFMA.FTZ R2, R163, c[0x0][0x2d0], -R85 ;  /* 0x0000b400a3027a23 */ /* 0x002fe20000010855 */
[----:B--2---:R-:W-:Y:S01]  /*ae30*/  F2FP.PACK_AB R83, R131, R112 ;  /* 0x000000708353723e */ /* 0x004fe200000000ff */
[----:B------:R-:W-:Y:S01]  /*ae40*/  IMAD.MOV.U32 R163, RZ, RZ, R162 ;  /* 0x000000ffffa37224 */ /* 0x000fe200078e00a2 */
[----:B------:R-:W-:Y:S05]  /*ae50*/  MOV R162, R161 ;  /* 0x000000a100a27202 */ /* 0x000fea0000000f00 */
[----:B------:R1:W-:Y:S01]  /*ae60*/  MUFU.EX2 R124, R2 ;  /* 0x00000002007c7308 */ /* 0x0003e20000000800 */
[----:B------:R-:W-:Y:S02]  /*ae70*/  IMAD.MOV.U32 R161, RZ, RZ, R160 ;  /* 0x000000ffffa17224 */ /* 0x000fe400078e00a0 */
[----:B------:R-:W-:Y:S01]  /*ae80*/  IMAD.MOV.U32 R160, RZ, RZ, R159 ;  /* 0x000000ffffa07224 */ /* 0x000fe200078e009f */
[C---:B------:R-:W-:Y:S04]  /*ae90*/  HMMA.16816.F32 R8, R80.reuse, R76, R8 ;  /* 0x0000004c5008723c */ /* 0x040fe80000001808 */
[----:B------:R-:W-:Y:S02]  /*aea0*/  IMAD.MOV.U32 R159, RZ, RZ, R158 ;  /* 0x000000ffff9f7224 */ /* 0x000fe400078e009e */
[----:B------:R-:W-:Y:S01]  /*aeb0*/  IMAD.MOV.U32 R158, RZ, RZ, R157 ;  /* 0x000000ffff9e7224 */ /* 0x000fe200078e009d */
[----:B------:R-:W-:Y:S01]  /*aec0*/  MOV R157, R156 ;  /* 0x0000009c009d7202 */ /* 0x000fe20000000f00 */
[-C--:B------:R-:W-:Y:S04]  /*aed0*/  HMMA.16816.F32 R12, R80, R78.reuse, R12 ;  /* 0x0000004e500c723c */ /* 0x080fe8000000180c */
[----:B------:R-:W-:Y:S02]  /*aee0*/  IMAD.MOV.U32 R156, RZ, RZ, R153 ;  /* 0x000000ffff9c7224 */ /* 0x000fe400078e0099 */
[----:B------:R-:W-:Y:S02]  /*aef0*/  IMAD.MOV.U32 R153, RZ, RZ, R150 ;  /* 0x000000ffff997224 */ /* 0x000fe400078e0096 */
[C---:B------:R-:W-:Y:S01]  /*af00*/  HMMA.16816.F32 R16, R72.reuse, R78, R16 ;  /* 0x0000004e4810723c */ /* 0x040fe20000001810 */
[----:B------:R-:W2:Y:S03]  /*af10*/  LDSM.16.MT88.4 R76, [R233+0x800] ;  /* 0x00080000e94c783b */ /* 0x000ea60000004200 */
[----:B------:R-:W-:Y:S02]  /*af20*/  IMAD.MOV.U32 R150, RZ, RZ, R142 ;  /* 0x000000ffff967224 */ /* 0x000fe400078e008e */
[----:B------:R-:W-:Y:S01]  /*af30*/  IMAD.MOV.U32 R142, RZ, RZ, R141 ;  /* 0x000000ffff8e7224 */ /* 0x000fe200078e008d */
[----:B------:R-:W-:Y:S01]  /*af40*/  MOV R141, R140 ;  /* 0x0000008c008d7202 */ /* 0x000fe20000000f00 */
[----:B------:R-:W-:Y:S04]  /*af50*/  IMAD.MOV.U32 R140, RZ, RZ, R132 ;  /* 0x000000ffff8c7224 */ /* 0x000fe800078e0084 */
[----:B------:R-:W-:Y:S02]  /*af60*/  IMAD.MOV.U32 R132, RZ, RZ, R107 ;  /* 0x000000ffff847224 */ /* 0x000fe400078e006b */
[----:B------:R-:W3:Y:S01]  /*af70*/  LDL.LU R107, [R1] ;  /* 0x00000000016b7983 */ /* 0x000ee20000300800 */
[----:B-1----:R-:W-:Y:S02]  /*af80*/  FFMA.FTZ R2, R163, c[0x0][0x2d0], -R85 ;  /* 0x0000b400a3027a23 */ /* 0x002fe40000010855 */
[----:B------:R-:W-:Y:S02]  /*af90*/  IMAD.MOV.U32 R163, RZ, RZ, R162 ;  /* 0x000000ffffa37224 */ /* 0x000fe400078e00a2 */
[----:B------:R-:W-:Y:S01]  /*afa0*/  IMAD.MOV.U32 R162, RZ, RZ, R161 ;  /* 0x000000ffffa27224 */ /* 0x000fe200078e00a1 */
[----:B------:R-:W-:Y:S01]  /*afb0*/  MOV R161, R160 ;  /* 0x000000a000a17202 */ /* 0x000fe20000000f00 */
[----:B------:R-:W-:Y:S01]  /*afc0*/  IMAD.MOV.U32 R160, RZ, RZ, R159 ;  /* 0x000000ffffa07224 */ /* 0x000fe200078e009f */
[----:B------:R1:W4:Y:S01]  /*afd0*/  MUFU.EX2 R127, R2 ;  /* 0x00000002007f7308 */ /* 0x0003220000000800 */
[----:B------:R-:W-:Y:S02]  /*afe0*/  IMAD.MOV.U32 R159, RZ, RZ, R158 ;  /* 0x000000ffff9f7224 */ /* 0x000fe400078e009e */
[----:B------:R-:W-:Y:S02]  /*aff0*/  IMAD.MOV.U32 R158, RZ, RZ, R157 ;  /* 0x000000ffff9e7224 */ /* 0x000fe400078e009d */
[----:B------:R-:W-:Y:S01]  /*b000*/  IMAD.MOV.U32 R157, RZ, RZ, R156 ;  /* 0x000000ffff9d7224 */ /* 0x000fe200078e009c */
[----:B------:R-:W-:Y:S01]  /*b010*/  MOV R156, R150 ;  /* 0x00000096009c7202 */ /* 0x000fe20000000f00 */
[----:B------:R-:W-:Y:S02]  /*b020*/  IMAD.MOV.U32 R150, RZ, RZ, R142 ;  /* 0x000000ffff967224 */ /* 0x000fe400078e008e */
[----:B------:R-:W-:Y:S02]  /*b030*/  IMAD.MOV.U32 R142, RZ, RZ, R141 ;  /* 0x000000ffff8e7224 */ /* 0x000fe400078e008d */
[----:B------:R-:W-:Y:S02]  /*b040*/  IMAD.MOV.U32 R141, RZ, RZ, R146 ;  /* 0x000000ffff8d7224 */ /* 0x000fe400078e0092 */
[----:B------:R-:W3:Y:S01]  /*b050*/  LDL.LU R146, [R1+0xc] ;  /* 0x00000c0001927983 */ /* 0x000ee20000300800 */
[----:B------:R-:W-:Y:S02]  /*b060*/  IMAD.MOV.U32 R164, RZ, RZ, R162 ;  /* 0x000000ffffa47224 */ /* 0x000fe400078e00a2 */
[----:B------:R-:W-:Y:S02]  /*b070*/  IMAD.MOV.U32 R162, RZ, RZ, R160 ;  /* 0x000000ffffa27224 */ /* 0x000fe400078e00a0 */
[----:B------:R-:W-:Y:S01]  /*b080*/  IMAD.MOV.U32 R160, RZ, RZ, R158 ;  /* 0x000000ffffa07224 */ /* 0x000fe200078e009e */
[-C--:B--2---:R-:W-:Y:S03]  /*b090*/  HMMA.16816.F32 R20, R72, R76.reuse, R20 ;  /* 0x0000004c4814723c */ /* 0x084fe60000001814 */
[----:B------:R-:W-:Y:S02]  /*b0a0*/  IMAD.MOV.U32 R158, RZ, RZ, R156 ;  /* 0x000000ffff9e7224 */ /* 0x000fe400078e009c */
[----:B-1----:R-:W-:Y:S01]  /*b0b0*/  FFMA.FTZ R2, R163, c[0x0][0x2d0], -R85 ;  /* 0x0000b400a3027a23 */ /* 0x002fe20000010855 */
[----:B------:R-:W-:Y:S01]  /*b0c0*/  MOV R163, R161 ;  /* 0x000000a100a37202 */ /* 0x000fe20000000f00 */
[----:B------:R-:W-:Y:S01]  /*b0d0*/  IMAD.MOV.U32 R156, RZ, RZ, R142 ;  /* 0x000000ffff9c7224 */ /* 0x000fe200078e008e */
[C---:B------:R-:W-:Y:S04]  /*b0e0*/  HMMA.16816.F32 R24, R80.reuse, R76, R24 ;  /* 0x0000004c5018723c */ /* 0x040fe80000001818 */
[----:B------:R-:W-:Y:S01]  /*b0f0*/  IMAD.MOV.U32 R161, RZ, RZ, R159 ;  /* 0x000000ffffa17224 */ /* 0x000fe200078e009f */
[----:B------:R-:W-:Y:S01]  /*b100*/  MOV R159, R157 ;  /* 0x0000009d009f7202 */ /* 0x000fe20000000f00 */
[----:B------:R-:W-:Y:S02]  /*b110*/  IMAD.MOV.U32 R157, RZ, RZ, R150 ;  /* 0x000000ffff9d7224 */ /* 0x000fe400078e0096 */
[-C--:B------:R-:W-:Y:S04]  /*b120*/  HMMA.16816.F32 R28, R80, R78.reuse, R28 ;  /* 0x0000004e501c723c */ /* 0x080fe8000000181c */
[----:B------:R-:W-:Y:S02]  /*b130*/  IMAD.MOV.U32 R150, RZ, RZ, R96 ;  /* 0x000000ffff967224 */ /* 0x000fe400078e0060 */
[----:B------:R-:W-:Y:S01]  /*b140*/  IMAD.MOV.U32 R165, RZ, RZ, R163 ;  /* 0x000000ffffa57224 */ /* 0x000fe200078e00a3 */
[----:B------:R-:W-:Y:S01]  /*b150*/  MOV R163, R161 ;  /* 0x000000a100a37202 */ /* 0x000fe20000000f00 */
[C---:B------:R-:W-:Y:S01]  /*b160*/  HMMA.16816.F32 R32, R72.reuse, R78, R32 ;  /* 0x0000004e4820723c */ /* 0x040fe20000001820 */
[----:B------:R-:W2:Y:S03]  /*b170*/  LDL.LU R96, [R1+0x8] ;  /* 0x0000080001607983 */ /* 0x000ea60000300800 */
[----:B------:R-:W-:Y:S01]  /*b180*/  IMAD.MOV.U32 R161, RZ, RZ, R159 ;  /* 0x000000ffffa17224 */ /* 0x000fe200078e009f */
[----:B------:R-:W-:Y:S01]  /*b190*/  MOV R159, R157 ;  /* 0x0000009d009f7202 */ /* 0x000fe20000000f00 */
[----:B------:R-:W-:Y:S01]  /*b1a0*/  IMAD.MOV.U32 R157, RZ, RZ, R150 ;  /* 0x000000ffff9d7224 */ /* 0x000fe200078e0096 */
[----:B------:R-:W1:Y:S01]  /*b1b0*/  LDSM.16.MT88.4 R76, [R230+0x800] ;  /* 0x00080000e64c783b */ /* 0x000e620000004200 */
[--C-:B------:R-:W-:Y:S06]  /*b1c0*/  FFMA.FTZ R132, R132, c[0x0][0x2d0], -R84.reuse ;  /* 0x0000b40084847a23 */ /* 0x100fec0000010854 */
[----:B------:R-:W-:Y:S01]  /*b1d0*/  MUFU.EX2 R132, R132 ;  /* 0x0000008400847308 */ /* 0x000fe20000000800 */
        /* <DEDUP_REMOVED lines=8> */
[----:B------:R-:W-:Y:S01]  /*b260*/  HMMA.16816.F32 R64, R72, R78, R64 ;  /* 0x0000004e4840723c */ /* 0x000fe20000001840 */
[----:B------:R-:W1:Y:S06]  /*b270*/  LDSM.16.MT88.4 R76, [R229+0x1000] ;  /* 0x00100000e54c783b */ /* 0x000e6c0000004200 */
[----:B------:R-:W-:Y:S02]  /*b280*/  F2FP.PACK_AB R74, R151, R148 ;  /* 0x00000094974a723e */ /* 0x000fe400000000ff */
[----:B----4-:R-:W-:Y:S03]  /*b290*/  F2FP.PACK_AB R73, R127, R124 ;  /* 0x0000007c7f49723e */ /* 0x010fe600000000ff */
[----:B---3--:R-:W-:Y:S01]  /*b2a0*/  FFMA.FTZ R107, R107, c[0x0][0x2d0], -R84 ;  /* 0x0000b4006b6b7a23 */ /* 0x008fe20000010854 */
[----:B------:R-:W-:Y:S02]  /*b2b0*/  MOV R142, R146 ;  /* 0x00000092008e7202 */ /* 0x000fe40000000f00 */
[----:B------:R3:W-:Y:S02]  /*b2c0*/  MUFU.EX2 R146, R2 ;  /* 0x0000000200927308 */ /* 0x0007e40000000800 */
[----:B------:R-:W-:Y:S04]  /*b2d0*/  MOV R181, R142 ;  /* 0x0000008e00b57202 */ /* 0x000fe80000000f00 */
[----:B------:R-:W-:Y:S04]  /*b2e0*/  MOV R185, R181 ;  /* 0x000000b500b97202 */ /* 0x000fe80000000f00 */
[----:B------:R-:W-:Y:S01]  /*b2f0*/  MUFU.EX2 R142, R199 ;  /* 0x000000c7008e7308 */ /* 0x000fe20000000800 */
[----:B---3--:R-:W-:Y:S02]  /*b300*/  FFMA.FTZ R2, R164, c[0x0][0x2d0], -R85 ;  /* 0x0000b400a4027a23 */ /* 0x008fe40000010855 */
[----:B------:R-:W-:Y:S07]  /*b310*/  IMAD.MOV.U32 R164, RZ, RZ, R162 ;  /* 0x000000ffffa47224 */ /* 0x000fee00078e00a2 */
[----:B------:R3:W4:Y:S01]  /*b320*/  MUFU.EX2 R150, R2 ;  /* 0x0000000200967308 */ /* 0x0007220000000800 */
[----:B------:R-:W-:Y:S02]  /*b330*/  IMAD.MOV.U32 R162, RZ, RZ, R160 ;  /* 0x000000ffffa27224 */ /* 0x000fe400078e00a0 */
[----:B------:R-:W-:Y:S02]  /*b340*/  IMAD.MOV.U32 R160, RZ, RZ, R158 ;  /* 0x000000ffffa07224 */ /* 0x000fe400078e009e */
[----:B------:R-:W-:Y:S02]  /*b350*/  IMAD.MOV.U32 R158, RZ, RZ, R156 ;  /* 0x000000ffff9e7224 */ /* 0x000fe400078e009c */
[----:B------:R-:W-:Y:S01]  /*b360*/  IMAD.MOV.U32 R156, RZ, RZ, R204 ;  /* 0x000000ffff9c7224 */ /* 0x000fe200078e00cc */
[----:B------:R-:W-:Y:S01]  /*b370*/  MOV R204, R242 ;  /* 0x000000f200cc7202 */ /* 0x000fe20000000f00 */
[--C-:B--2---:R-:W-:Y:S01]  /*b380*/  FFMA.FTZ R96, R96, c[0x0][0x2d0], -R84.reuse ;  /* 0x0000b40060607a23 */ /* 0x104fe20000010854 */
[----:B------:R-:W2:Y:S01]  /*b390*/  LDL.LU R242, [R1+0xd4] ;  /* 0x0000d40001f27983 */ /* 0x000ea20000300800 */
[----:B---3--:R-:W-:Y:S01]  /*b3a0*/  FFMA.FTZ R2, R165, c[0x0][0x2d0], -R84 ;  /* 0x0000b400a5027a23 */ /* 0x008fe20000010854 */
[----:B----4-:R-:W-:Y:S01]  /*b3b0*/  F2FP.PACK_AB R75, R150, R146 ;  /* 0x00000092964b723e */ /* 0x010fe200000000ff */
[----:B------:R-:W-:Y:S02]  /*b3c0*/  IMAD.MOV.U32 R165, RZ, RZ, R164 ;  /* 0x000000ffffa57224 */ /* 0x000fe400078e00a4 */
[----:B------:R3:W-:Y:S01]  /*b3d0*/  MUFU.EX2 R121, R2 ;  /* 0x0000000200797308 */ /* 0x0007e20000000800 */
[----:B------:R-:W-:Y:S02]  /*b3e0*/  IMAD.MOV.U32 R164, RZ, RZ, R163 ;  /* 0x000000ffffa47224 */ /* 0x000fe400078e00a3 */
[----:B------:R-:W-:Y:S01]  /*b3f0*/  IMAD.MOV.U32 R163, RZ, RZ, R162 ;  /* 0x000000ffffa37224 */ /* 0x000fe200078e00a2 */
[----:B------:R-:W-:Y:S01]  /*b400*/  MOV R162, R161 ;  /* 0x000000a100a27202 */ /* 0x000fe20000000f00 */
[----:B------:R-:W-:Y:S02]  /*b410*/  IMAD.MOV.U32 R161, RZ, RZ, R160 ;  /* 0x000000ffffa17224 */ /* 0x000fe400078e00a0 */
[----:B------:R-:W-:Y:S02]  /*b420*/  IMAD.MOV.U32 R160, RZ, RZ, R159 ;  /* 0x000000ffffa07224 */ /* 0x000fe400078e009f */
[----:B------:R-:W-:Y:S01]  /*b430*/  IMAD.MOV.U32 R159, RZ, RZ, R158 ;  /* 0x000000ffff9f7224 */ /* 0x000fe200078e009e */
[----:B------:R-:W-:Y:S01]  /*b440*/  MOV R158, R157 ;  /* 0x0000009d009e7202 */ /* 0x000fe20000000f00 */
[----:B------:R-:W-:Y:S02]  /*b450*/  IMAD.MOV.U32 R157, RZ, RZ, R156 ;  /* 0x000000ffff9d7224 */ /* 0x000fe400078e009c */
[----:B------:R-:W-:Y:S02]  /*b460*/  IMAD.MOV.U32 R156, RZ, RZ, R241 ;  /* 0x000000ffff9c7224 */ /* 0x000fe400078e00f1 */
[----:B------:R-:W4:Y:S01]  /*b470*/  LDL.LU R241, [R1+0xd0] ;  /* 0x0000d00001f17983 */ /* 0x000f220000300800 */
[----:B---3--:R-:W-:Y:S02]  /*b480*/  FFMA.FTZ R2, R165, c[0x0][0x2d0], -R84 ;  /* 0x0000b400a5027a23 */ /* 0x008fe40000010854 */
[----:B------:R-:W-:Y:S01]  /*b490*/  IMAD.MOV.U32 R165, RZ, RZ, R164 ;  /* 0x000000ffffa57224 */ /* 0x000fe200078e00a4 */
[----:B------:R-:W-:Y:S01]  /*b4a0*/  MOV R164, R163 ;  /* 0x000000a300a47202 */ /* 0x000fe20000000f00 */
[----:B------:R3:W-:Y:S01]  /*b4b0*/  MUFU.EX2 R129, R2 ;  /* 0x0000000200817308 */ /* 0x0007e20000000800 */
[----:B------:R-:W-:Y:S02]  /*b4c0*/  IMAD.MOV.U32 R163, RZ, RZ, R162 ;  /* 0x000000ffffa37224 */ /* 0x000fe400078e00a2 */
[----:B------:R-:W-:Y:S02]  /*b4d0*/  IMAD.MOV.U32 R162, RZ, RZ, R161 ;  /* 0x000000ffffa27224 */ /* 0x000fe400078e00a1 */
        /* <DEDUP_REMOVED lines=8> */
[----:B------:R-:W-:Y:S02]  /*b560*/  IMAD.MOV.U32 R155, RZ, RZ, R231 ;  /* 0x000000ffff9b7224 */ /* 0x000fe400078e00e7 */
[----:B------:R-:W-:Y:S01]  /*b570*/  IMAD.MOV.U32 R162, RZ, RZ, R160 ;  /* 0x000000ffffa27224 */ /* 0x000fe200078e00a0 */
[----:B------:R-:W-:Y:S01]  /*b580*/  MOV R160, R158 ;  /* 0x0000009e00a07202 */ /* 0x000fe20000000f00 */
[----:B------:R-:W-:Y:S01]  /*b590*/  IMAD.MOV.U32 R158, RZ, RZ, R155 ;  /* 0x000000ffff9e7224 */ /* 0x000fe200078e009b */
[----:B------:R-:W-:Y:S01]  /*b5a0*/  MOV R155, R237 ;  /* 0x000000ed009b7202 */ /* 0x000fe20000000f00 */
[----:B------:R1:W5:Y:S01]  /*b5b0*/  LDL.LU R231, [R1+0xcc] ;  /* 0x0000cc0001e77983 */ /* 0x0003620000300800 */
[--C-:B---3--:R-:W-:Y:S03]  /*b5c0*/  FFMA.FTZ R2, R165, c[0x0][0x2d0], -R84.reuse ;  /* 0x0000b400a5027a23 */ /* 0x108fe60000010854 */
[----:B------:R3:W5:Y:S01]  /*b5d0*/  LDL.LU R237, [R1+0xc8] ;  /* 0x0000c80001ed7983 */ /* 0x0007620000300800 */
[----:B------:R-:W-:Y:S02]  /*b5e0*/  IMAD.MOV.U32 R165, RZ, RZ, R163 ;  /* 0x000000ffffa57224 */ /* 0x000fe400078e00a3 */
[----:B------:R-:W-:Y:S02]  /*b5f0*/  IMAD.MOV.U32 R163, RZ, RZ, R161 ;  /* 0x000000ffffa37224 */ /* 0x000fe400078e00a1 */
[----:B------:R-:W-:Y:S02]  /*b600*/  IMAD.MOV.U32 R161, RZ, RZ, R159 ;  /* 0x000000ffffa17224 */ /* 0x000fe400078e009f */
[----:B------:R-:W-:Y:S02]  /*b610*/  IMAD.MOV.U32 R159, RZ, RZ, R157 ;  /* 0x000000ffff9f7224 */ /* 0x000fe400078e009d */
[----:B------:R-:W-:Y:S02]  /*b620*/  IMAD.MOV.U32 R157, RZ, RZ, R147 ;  /* 0x000000ffff9d7224 */ /* 0x000fe400078e0093 */
[----:B------:R1:W-:Y:S01]  /*b630*/  MUFU.EX2 R147, R2 ;  /* 0x0000000200937308 */ /* 0x0003e20000000800 */
[----:B------:R-:W-:Y:S02]  /*b640*/  IMAD.MOV.U32 R167, RZ, RZ, R165 ;  /* 0x000000ffffa77224 */ /* 0x000fe400078e00a5 */
[----:B------:R-:W-:Y:S02]  /*b650*/  IMAD.MOV.U32 R165, RZ, RZ, R163 ;  /* 0x000000ffffa57224 */ /* 0x000fe400078e00a3 */
[----:B------:R-:W-:Y:S02]  /*b660*/  IMAD.MOV.U32 R163, RZ, RZ, R161 ;  /* 0x000000ffffa37224 */ /* 0x000fe400078e00a1 */
[----:B------:R-:W-:Y:S02]  /*b670*/  IMAD.MOV.U32 R161, RZ, RZ, R159 ;  /* 0x000000ffffa17224 */ /* 0x000fe400078e009f */
[----:B------:R-:W-:Y:S02]  /*b680*/  IMAD.MOV.U32 R159, RZ, RZ, R157 ;  /* 0x000000ffff9f7224 */ /* 0x000fe400078e009d */
[----:B------:R-:W-:Y:S02]  /*b690*/  IMAD.MOV.U32 R157, RZ, RZ, R149 ;  /* 0x000000ffff9d7224 */ /* 0x000fe400078e0095 */
[----:B-1----:R-:W-:Y:S02]  /*b6a0*/  FFMA.FTZ R2, R166, c[0x0][0x2d0], -R84 ;  /* 0x0000b400a6027a23 */ /* 0x002fe40000010854 */
[----:B------:R-:W-:Y:S01]  /*b6b0*/  IMAD.MOV.U32 R166, RZ, RZ, R164 ;  /* 0x000000ffffa67224 */ /* 0x000fe200078e00a4 */
[----:B------:R-:W-:Y:S01]  /*b6c0*/  MOV R164, R162 ;  /* 0x000000a200a47202 */ /* 0x000fe20000000f00 */
[----:B------:R1:W1:Y:S01]  /*b6d0*/  MUFU.EX2 R149, R2 ;  /* 0x0000000200957308 */ /* 0x0002620000000800 */
[----:B------:R-:W-:Y:S01]  /*b6e0*/  IMAD.MOV.U32 R162, RZ, RZ, R160 ;  /* 0x000000ffffa27224 */ /* 0x000fe200078e00a0 */
[----:B------:R-:W-:Y:S01]  /*b6f0*/  MOV R160, R158 ;  /* 0x0000009e00a07202 */ /* 0x000fe20000000f00 */
[----:B------:R-:W-:Y:S01]  /*b700*/  IMAD.MOV.U32 R158, RZ, RZ, R155 ;  /* 0x000000ffff9e7224 */ /* 0x000fe200078e009b */
[----:B------:R-:W-:Y:S02]  /*b710*/  MOV R155, R234 ;  /* 0x000000ea009b7202 */ /* 0x000fe40000000f00 */
[----:B------:R3:W5:Y:S01]  /*b720*/  LDL.LU R234, [R1+0xc4] ;  /* 0x0000c40001ea7983 */ /* 0x0007620000300800 */
[----:B-1----:R-:W-:Y:S01]  /*b730*/  FFMA.FTZ R2, R167, c[0x0][0x2d0], -R88 ;  /* 0x0000b400a7027a23 */ /* 0x002fe20000010858 */
[----:B------:R-:W-:Y:S01]  /*b740*/  F2FP.PACK_AB R82, R149, R147 ;  /* 0x000000939552723e */ /* 0x000fe200000000ff */
        /* <DEDUP_REMOVED lines=13> */
[----:B------:R-:W-:Y:S01]  /*b820*/  FFMA.FTZ R87, R166, c[0x0][0x2d0], -R85 ;  /* 0x0000b400a6577a23 */ /* 0x000fe20000010855 */
[----:B------:R3:W5:Y:S01]  /*b830*/  LDL.LU R236, [R1+0xc0] ;  /* 0x0000c00001ec7983 */ /* 0x0007620000300800 */
[----:B------:R-:W-:Y:S02]  /*b840*/  IMAD.MOV.U32 R166, RZ, RZ, R165 ;  /* 0x000000ffffa67224 */ /* 0x000fe400078e00a5 */
[----:B------:R-:W-:Y:S01]  /*b850*/  IMAD.MOV.U32 R165, RZ, RZ, R164 ;  /* 0x000000ffffa57224 */ /* 0x000fe200078e00a4 */
[----:B------:R-:W-:Y:S01]  /*b860*/  MUFU.EX2 R215, R87 ;  /* 0x0000005700d77308 */ /* 0x000fe20000000800 */
[----:B------:R-:W-:Y:S01]  /*b870*/  IMAD.MOV.U32 R164, RZ, RZ, R163 ;  /* 0x000000ffffa47224 */ /* 0x000fe200078e00a3 */
[----:B------:R-:W-:Y:S01]  /*b880*/  MOV R163, R162 ;  /* 0x000000a200a37202 */ /* 0x000fe20000000f00 */
[----:B------:R-:W-:Y:S01]  /*b890*/  IMAD.MOV.U32 R162, RZ, RZ, R160 ;  /* 0x000000ffffa27224 */ /* 0x000fe200078e00a0 */
[----:B------:R-:W-:Y:S01]  /*b8a0*/  MOV R174, R165 ;  /* 0x000000a500ae7202 */ /* 0x000fe20000000f00 */
        /* <DEDUP_REMOVED lines=8> */
[----:B------:R-:W-:Y:S01]  /*b930*/  IMAD.MOV.U32 R145, RZ, RZ, R106 ;  /* 0x000000ffff917224 */ /* 0x000fe200078e006a */
[----:B------:R-:W-:Y:S01]  /*b940*/  MOV R170, R154 ;  /* 0x0000009a00aa7202 */ /* 0x000fe20000000f00 */
[--C-:B-1----:R-:W-:Y:S02]  /*b950*/  FFMA.FTZ R2, R240, c[0x0][0x2d0], -R88.reuse ;  /* 0x0000b400f0027a23 */ /* 0x102fe40000010858 */
[----:B------:R-:W-:Y:S01]  /*b960*/  IMAD.MOV.U32 R172, RZ, RZ, R145 ;  /* 0x000000ffffac7224 */ /* 0x000fe200078e0091 */
[----:B------:R3:W5:Y:S01]  /*b970*/  LDL.LU R240, [R1+0xbc] ;  /* 0x0000bc0001f07983 */ /* 0x0007620000300800 */
[----:B------:R1:W-:Y:S01]  /*b980*/  MUFU.EX2 R145, R2 ;  /* 0x0000000200917308 */ /* 0x0003e20000000800 */
[----:B------:R-:W-:Y:S01]  /*b990*/  FFMA.FTZ R72, R167, c[0x0][0x2d0], -R88 ;  /* 0x0000b400a7487a23 */ /* 0x000fe20000010858 */
[----:B------:R-:W-:Y:S01]  /*b9a0*/  MOV R167, R159 ;  /* 0x0000009f00a77202 */ /* 0x000fe20000000f00 */
[----:B------:R-:W-:Y:S02]  /*b9b0*/  IMAD.MOV.U32 R173, RZ, RZ, R164 ;  /* 0x000000ffffad7224 */ /* 0x000fe400078e00a4 */
[----:B------:R-:W-:Y:S02]  /*b9c0*/  IMAD.MOV.U32 R106, RZ, RZ, R244 ;  /* 0x000000ffff6a7224 */ /* 0x000fe400078e00f4 */
[--C-:B------:R-:W-:Y:S02]  /*b9d0*/  FFMA.FTZ R154, R93, c[0x0][0x2d0], -R85.reuse ;  /* 0x0000b4005d9a7a23 */ /* 0x100fe40000010855 */
[----:B------:R-:W-:Y:S01]  /*b9e0*/  FFMA.FTZ R98, R166, c[0x0][0x2d0], -R85 ;  /* 0x0000b400a6627a23 */ /* 0x000fe20000010855 */
[----:B------:R-:W3:Y:S01]  /*b9f0*/  MUFU.EX2 R123, R72 ;  /* 0x00000048007b7308 */ /* 0x000ee20000000800 */
[----:B------:R-:W-:Y:S02]  /*ba00*/  IMAD.MOV.U32 R165, RZ, RZ, R163 ;  /* 0x000000ffffa57224 */ /* 0x000fe400078e00a3 */
[----:B------:R-:W-:Y:S02]  /*ba10*/  IMAD.MOV.U32 R168, RZ, RZ, R158 ;  /* 0x000000ffffa87224 */ /* 0x000fe400078e009e */
[----:B------:R-:W-:Y:S02]  /*ba20*/  IMAD.MOV.U32 R169, RZ, RZ, R157 ;  /* 0x000000ffffa97224 */ /* 0x000fe400078e009d */
[----:B------:R-:W-:Y:S02]  /*ba30*/  IMAD.MOV.U32 R163, RZ, RZ, R155 ;  /* 0x000000ffffa37224 */ /* 0x000fe400078e009b */
[----:B------:R-:W-:Y:S01]  /*ba40*/  FFMA.FTZ R155, R92, c[0x0][0x2d0], -R85 ;  /* 0x0000b4005c9b7a23 */ /* 0x000fe20000010855 */
[----:B------:R-:W-:Y:S01]  /*ba50*/  MUFU.EX2 R211, R98 ;  /* 0x0000006200d37308 */ /* 0x000fe20000000800 */
[----:B------:R-:W-:Y:S02]  /*ba60*/  IMAD.MOV.U32 R164, RZ, RZ, R153 ;  /* 0x000000ffffa47224 */ /* 0x000fe400078e0099 */
[----:B------:R-:W-:Y:S02]  /*ba70*/  FFMA.FTZ R153, R94, c[0x0][0x2d0], -R85 ;  /* 0x0000b4005e997a23 */ /* 0x000fe40000010855 */
[----:B-1----:R-:W-:Y:S01]  /*ba80*/  FFMA.FTZ R2, R174, c[0x0][0x2d0], -R88 ;  /* 0x0000b400ae027a23 */ /* 0x002fe20000010858 */
[----:B------:R-:W-:Y:S01]  /*ba90*/  MOV R174, R173 ;  /* 0x000000ad00ae7202 */ /* 0x000fe20000000f00 */
[----:B------:R-:W-:Y:S02]  /*baa0*/  IMAD.MOV.U32 R173, RZ, RZ, R141 ;  /* 0x000000ffffad7224 */ /* 0x000fe400078e008d */
[----:B------:R-:W-:Y:S02]  /*bab0*/  IMAD.MOV.U32 R141, RZ, RZ, R140 ;  /* 0x000000ffff8d7224 */ /* 0x000fe400078e008c */
[----:B------:R-:W-:Y:S01]  /*bac0*/  IMAD.MOV.U32 R140, RZ, RZ, R144 ;  /* 0x000000ffff8c7224 */ /* 0x000fe200078e0090 */
[----:B------:R-:W-:Y:S01]  /*bad0*/  MOV R144, R97 ;  /* 0x0000006100907202 */ /* 0x000fe20000000f00 */
[----:B------:R-:W-:Y:S01]  /*bae0*/  IMAD.MOV.U32 R171, RZ, RZ, R152 ;  /* 0x000000ffffab7224 */ /* 0x000fe200078e0098 */
[----:B---3--:R-:W-:Y:S01]  /*baf0*/  F2FP.PACK_AB R81, R123, R118 ;  /* 0x000000767b51723e */ /* 0x008fe200000000ff */
[----:B------:R-:W-:Y:S02]  /*bb00*/  FFMA.FTZ R152, R95, c[0x0][0x2d0], -R85 ;  /* 0x0000b4005f987a23 */ /* 0x000fe40000010855 */
[----:B------:R-:W-:Y:S02]  /*bb10*/  IMAD.MOV.U32 R159, RZ, RZ, R105 ;  /* 0x000000ffff9f7224 */ /* 0x000fe400078e0069 */
[----:B------:R-:W-:Y:S02]  /*bb20*/  IMAD.MOV.U32 R158, RZ, RZ, R104 ;  /* 0x000000ffff9e7224 */ /* 0x000fe400078e0068 */
[----:B------:R-:W-:Y:S02]  /*bb30*/  IMAD.MOV.U32 R157, RZ, RZ, R103 ;  /* 0x000000ffff9d7224 */ /* 0x000fe400078e0067 */
[--C-:B------:R-:W-:Y:S02]  /*bb40*/  FFMA.FTZ R103, R252, c[0x0][0x2d0], -R85.reuse ;  /* 0x0000b400fc677a23 */ /* 0x100fe40000010855 */
[--C-:B------:R-:W-:Y:S02]  /*bb50*/  FFMA.FTZ R104, R251, c[0x0][0x2d0], -R85.reuse ;  /* 0x0000b400fb687a23 */ /* 0x100fe40000010855 */
[----:B------:R-:W-:Y:S02]  /*bb60*/  FFMA.FTZ R105, R225, c[0x0][0x2d0], -R85 ;  /* 0x0000b400e1697a23 */ /* 0x000fe40000010855 */
[----:B------:R-:W-:Y:S02]  /*bb70*/  IMAD.MOV.U32 R175, RZ, RZ, R174 ;  /* 0x000000ffffaf7224 */ /* 0x000fe400078e00ae */
[----:B------:R-:W-:Y:S02]  /*bb80*/  IMAD.MOV.U32 R174, RZ, RZ, R173 ;  /* 0x000000ffffae7224 */ /* 0x000fe400078e00ad */
[----:B------:R-:W-:Y:S01]  /*bb90*/  IMAD.MOV.U32 R173, RZ, RZ, R140 ;  /* 0x000000ffffad7224 */ /* 0x000fe200078e008c */
[----:B------:R-:W-:Y:S01]  /*bba0*/  MOV R140, R144 ;  /* 0x00000090008c7202 */ /* 0x000fe20000000f00 */
[----:B------:R-:W-:Y:S01]  /*bbb0*/  IMAD.MOV.U32 R166, RZ, RZ, R160 ;  /* 0x000000ffffa67224 */ /* 0x000fe200078e00a0 */
[----:B------:R-:W-:Y:S01]  /*bbc0*/  MOV R160, R106 ;  /* 0x0000006a00a07202 */ /* 0x000fe20000000f00 */
[----:B------:R-:W-:Y:S01]  /*bbd0*/  FFMA.FTZ R106, R222, c[0x0][0x2d0], -R85 ;  /* 0x0000b400de6a7a23 */ /* 0x000fe20000010855 */
[----:B------:R-:W1:Y:S01]  /*bbe0*/  MUFU.EX2 R144, R2 ;  /* 0x0000000200907308 */ /* 0x000e620000000800 */
[--C-:B------:R-:W-:Y:S02]  /*bbf0*/  FFMA.FTZ R92, R239, c[0x0][0x2d0], -R84.reuse ;  /* 0x0000b400ef5c7a23 */ /* 0x100fe40000010854 */
[--C-:B------:R-:W-:Y:S02]  /*bc00*/  FFMA.FTZ R93, R228, c[0x0][0x2d0], -R84.reuse ;  /* 0x0000b400e45d7a23 */ /* 0x100fe40000010854 */
[--C-:B------:R-:W-:Y:S02]  /*bc10*/  FFMA.FTZ R97, R235, c[0x0][0x2d0], -R84.reuse ;  /* 0x0000b400eb617a23 */ /* 0x100fe40000010854 */
[----:B------:R-:W-:Y:S02]  /*bc20*/  FFMA.FTZ R94, R174, c[0x0][0x2d0], -R84 ;  /* 0x0000b400ae5e7a23 */ /* 0x000fe40000010854 */
[----:B------:R-:W-:Y:S01]  /*bc30*/  IMAD.MOV.U32 R174, RZ, RZ, R172 ;  /* 0x000000ffffae7224 */ /* 0x000fe200078e00ac */
[----:B------:R-:W-:Y:S01]  /*bc40*/  MUFU.EX2 R178, R92 ;  /* 0x0000005c00b27308 */ /* 0x000fe20000000800 */
[----:B------:R-:W-:Y:S02]  /*bc50*/  IMAD.MOV.U32 R172, RZ, RZ, R157 ;  /* 0x000000ffffac7224 */ /* 0x000fe400078e009d */
[----:B------:R-:W-:Y:S02]  /*bc60*/  IMAD.MOV.U32 R183, RZ, RZ, R140 ;  /* 0x000000ffffb77224 */ /* 0x000fe400078e008c */
[----:B------:R-:W-:Y:S02]  /*bc70*/  IMAD.MOV.U32 R176, RZ, RZ, R159 ;  /* 0x000000ffffb07224 */ /* 0x000fe400078e009f */
[----:B------:R-:W-:Y:S02]  /*bc80*/  FFMA.FTZ R95, R175, c[0x0][0x2d0], -R84 ;  /* 0x0000b400af5f7a23 */ /* 0x000fe40000010854 */
[----:B------:R-:W-:Y:S01]  /*bc90*/  IMAD.MOV.U32 R180, RZ, RZ, R176 ;  /* 0x000000ffffb47224 */ /* 0x000fe200078e00b0 */
[----:B------:R-:W-:Y:S01]  /*bca0*/  MUFU.EX2 R140, R86 ;  /* 0x00000056008c7308 */ /* 0x000fe20000000800 */
[----:B------:R-:W-:Y:S02]  /*bcb0*/  IMAD.MOV.U32 R176, RZ, RZ, R141 ;  /* 0x000000ffffb07224 */ /* 0x000fe400078e008d */
[--C-:B------:R-:W-:Y:S01]  /*bcc0*/  FFMA.FTZ R130, R173, c[0x0][0x2d0], -R84.reuse ;  /* 0x0000b400ad827a23 */ /* 0x100fe20000010854 */
[----:B-1----:R-:W-:Y:S01]  /*bcd0*/  F2FP.PACK_AB R83, R144, R145 ;  /* 0x000000919053723e */ /* 0x002fe200000000ff */
[--C-:B------:R-:W-:Y:S01]  /*bce0*/  FFMA.FTZ R157, R205, c[0x0][0x2d0], -R84.reuse ;  /* 0x0000b400cd9d7a23 */ /* 0x100fe20000010854 */
[----:B------:R-:W-:Y:S01]  /*bcf0*/  MOV R173, R158 ;  /* 0x0000009e00ad7202 */ /* 0x000fe20000000f00 */
[--C-:B------:R-:W-:Y:S02]  /*bd00*/  FFMA.FTZ R158, R195, c[0x0][0x2d0], -R84.reuse ;  /* 0x0000b400c39e7a23 */ /* 0x100fe40000010854 */
[----:B------:R-:W-:Y:S01]  /*bd10*/  FFMA.FTZ R159, R194, c[0x0][0x2d0], -R84 ;  /* 0x0000b400c29f7a23 */ /* 0x000fe20000010854 */
[----:B------:R-:W-:Y:S01]  /*bd20*/  MUFU.EX2 R201, R93 ;  /* 0x0000005d00c97308 */ /* 0x000fe20000000800 */
[----:B------:R-:W-:Y:S02]  /*bd30*/  IMAD.MOV.U32 R175, RZ, RZ, R160 ;  /* 0x000000ffffaf7224 */ /* 0x000fe400078e00a0 */
[----:B------:R-:W-:Y:S02]  /*bd40*/  FFMA.FTZ R160, R193, c[0x0][0x2d0], -R84 ;  /* 0x0000b400c1a07a23 */ /* 0x000fe40000010854 */
[----:B------:R-:W-:Y:S02]  /*bd50*/  IMAD.MOV.U32 R184, RZ, RZ, R175 ;  /* 0x000000ffffb87224 */ /* 0x000fe400078e00af */
[----:B------:R-:W-:Y:S01]  /*bd60*/  IMAD.MOV.U32 R175, RZ, RZ, R171 ;  /* 0x000000ffffaf7224 */ /* 0x000fe200078e00ab */
[----:B------:R-:W-:Y:S01]  /*bd70*/  MOV R171, R169 ;  /* 0x000000a900ab7202 */ /* 0x000fe20000000f00 */
[----:B------:R-:W-:Y:S01]  /*bd80*/  IMAD.MOV.U32 R169, RZ, RZ, R167 ;  /* 0x000000ffffa97224 */ /* 0x000fe200078e00a7 */
[----:B------:R-:W-:Y:S01]  /*bd90*/  MUFU.EX2 R207, R95 ;  /* 0x0000005f00cf7308 */ /* 0x000fe20000000800 */
[----:B------:R-:W-:Y:S02]  /*bda0*/  IMAD.MOV.U32 R182, RZ, RZ, R173 ;  /* 0x000000ffffb67224 */ /* 0x000fe400078e00ad */
[----:B------:R-:W-:Y:S07]  /*bdb0*/  IMAD.MOV.U32 R167, RZ, RZ, R204 ;  /* 0x000000ffffa77224 */ /* 0x000fee00078e00cc */
[----:B------:R1:W-:Y:S01]  /*bdc0*/  MUFU.EX2 R209, R94 ;  /* 0x0000005e00d17308 */ /* 0x0003e20000000800 */
[--C-:B--2---:R-:W-:Y:S09]  /*bdd0*/  FFMA.FTZ R90, R242, c[0x0][0x2d0], -R85.reuse ;  /* 0x0000b400f25a7a23 */ /* 0x104ff20000010855 */
[----:B------:R-:W-:Y:S10]  /*bde0*/  MUFU.EX2 R200, R169 ;  /* 0x000000a900c87308 */ /* 0x000ff40000000800 */
[----:B------:R-:W-:Y:S01]  /*bdf0*/  MUFU.EX2 R210, R90 ;  /* 0x0000005a00d27308 */ /* 0x000fe20000000800 */
[----:B-1----:R-:W-:Y:S09]  /*be00*/  LDSM.16.MT88.4 R92, [R230+0x1800] ;  /* 0x00180000e65c783b */ /* 0x002ff20000004200 */
[----:B------:R1:W-:Y:S10]  /*be10*/  MUFU.EX2 R204, R100 ;  /* 0x0000006400cc7308 */ /* 0x0003f40000000800 */
[----:B------:R-:W-:Y:S01]  /*be20*/  MUFU.EX2 R194, R103 ;  /* 0x0000006700c27308 */ /* 0x000fe20000000800 */
[----:B----4-:R-:W-:Y:S02]  /*be30*/  FFMA.FTZ R91, R241, c[0x0][0x2d0], -R85 ;  /* 0x0000b400f15b7a23 */ /* 0x010fe40000010855 */
[----:B------:R2:W5:Y:S01]  /*be40*/  LDL.LU R241, [R1+0xb8] ;  /* 0x0000b80001f17983 */ /* 0x0005620000300800 */
[----:B------:R-:W-:Y:S03]  /*be50*/  FFMA.FTZ R85, R238, c[0x0][0x2d0], -R84 ;  /* 0x0000b400ee557a23 */ /* 0x000fe60000010854 */
[----:B------:R2:W5:Y:S03]  /*be60*/  LDL.LU R242, [R1+0xb4] ;  /* 0x0000b40001f27983 */ /* 0x0005660000300800 */
[----:B------:R3:W4:Y:S01]  /*be70*/  MUFU.EX2 R179, R85 ;  /* 0x0000005500b37308 */ /* 0x0007220000000800 */
[----:B------:R2:W5:Y:S01]  /*be80*/  LDL.LU R243, [R1+0xb0] ;  /* 0x0000b00001f37983 */ /* 0x0005620000300800 */
[--C-:B-1----:R-:W-:Y:S03]  /*be90*/  FFMA.FTZ R100, R156, c[0x0][0x2d0], -R88.reuse ;  /* 0x0000b4009c647a23 */ /* 0x102fe60000010858 */
[----:B------:R2:W5:Y:S01]  /*bea0*/  LDL.LU R244, [R1+0xac] ;  /* 0x0000ac0001f47983 */ /* 0x0005620000300800 */
[----:B------:R-:W-:Y:S03]  /*beb0*/  FFMA.FTZ R156, R71, c[0x0][0x2d0], -R88 ;  /* 0x0000b400479c7a23 */ /* 0x000fe60000010858 */
[----:B------:R2:W5:Y:S01]  /*bec0*/  LDL.LU R245, [R1+0xa8] ;  /* 0x0000a80001f57983 */ /* 0x0005620000300800 */
[----:B------:R-:W-:Y:S03]  /*bed0*/  MUFU.EX2 R141, R91 ;  /* 0x0000005b008d7308 */ /* 0x000fe60000000800 */
[----:B------:R2:W5:Y:S04]  /*bee0*/  LDL.LU R238, [R1+0xa4] ;  /* 0x0000a40001ee7983 */ /* 0x0005680000300800 */
[----:B------:R2:W5:Y:S03]  /*bef0*/  LDL.LU R239, [R1+0xa0] ;  /* 0x0000a00001ef7983 */ /* 0x0005660000300800 */
[----:B------:R-:W-:Y:S01]  /*bf00*/  MUFU.EX2 R103, R153 ;  /* 0x0000009900677308 */ /* 0x000fe20000000800 */
[----:B------:R2:W5:Y:S04]  /*bf10*/  LDL.LU R228, [R1+0x9c] ;  /* 0x00009c0001e47983 */ /* 0x0005680000300800 */
[----:B------:R2:W5:Y:S04]  /*bf20*/  LDL.LU R235, [R1+0x98] ;  /* 0x0000980001eb7983 */ /* 0x0005680000300800 */
[----:B------:R-:W2:Y:S01]  /*bf30*/  LDL.LU R72, [R1+0x10] ;  /* 0x0000100001487983 */ /* 0x000ea20000300800 */
[----:B------:R1:W-:Y:S03]  /*bf40*/  MUFU.EX2 R208, R174 ;  /* 0x000000ae00d07308 */ /* 0x0003e60000000800 */
[----:B------:R-:W4:Y:S04]  /*bf50*/  LDL.LU R80, [R1+0x18] ;  /* 0x0000180001507983 */ /* 0x000f280000300800 */
[----:B------:R-:W4:Y:S03]  /*bf60*/  LDL.LU R2, [R1+0x14] ;  /* 0x0000140001027983 */ /* 0x000f260000300800 */
[----:B------:R-:W-:Y:S01]  /*bf70*/  MUFU.EX2 R173, R198 ;  /* 0x000000c600ad7308 */ /* 0x000fe20000000800 */
[----:B---3--:R-:W-:Y:S09]  /*bf80*/  LDSM.16.MT88.4 R84, [R232+0x1000] ;  /* 0x00100000e854783b */ /* 0x008ff20000004200 */
[----:B------:R-:W-:Y:S01]  /*bf90*/  MUFU.EX2 R205, R180 ;  /* 0x000000b400cd7308 */ /* 0x000fe20000000800 */
[----:B-1----:R-:W-:Y:S02]  /*bfa0*/  IMAD.MOV.U32 R174, RZ, RZ, R170 ;  /* 0x000000ffffae7224 */ /* 0x002fe400078e00aa */
[----:B------:R-:W-:Y:S02]  /*bfb0*/  IMAD.MOV.U32 R170, RZ, RZ, R168 ;  /* 0x000000ffffaa7224 */ /* 0x000fe400078e00a8 */
[----:B------:R-:W-:Y:S01]  /*bfc0*/  IMAD.MOV.U32 R168, RZ, RZ, R165 ;  /* 0x000000ffffa87224 */ /* 0x000fe200078e00a5 */
[----:B------:R-:W-:Y:S01]  /*bfd0*/  MOV R165, R203 ;  /* 0x000000cb00a57202 */ /* 0x000fe20000000f00 */
[--C-:B------:R-:W-:Y:S03]  /*bfe0*/  FFMA.FTZ R98, R170, c[0x0][0x2d0], -R88.reuse ;  /* 0x0000b400aa627a23 */ /* 0x100fe60000010858 */
[----:B------:R1:W-:Y:S01]  /*bff0*/  MUFU.EX2 R180, R97 ;  /* 0x0000006100b47308 */ /* 0x0003e20000000800 */
[--C-:B------:R-:W-:Y:S09]  /*c000*/  FFMA.FTZ R99, R168, c[0x0][0x2d0], -R88.reuse ;  /* 0x0000b400a8637a23 */ /* 0x100ff20000010858 */
[----:B------:R-:W-:Y:S10]  /*c010*/  MUFU.EX2 R203, R96 ;  /* 0x0000006000cb7308 */ /* 0x000ff40000000800 */
[----:B------:R-:W-:Y:S01]  /*c020*/  MUFU.EX2 R197, R167 ;  /* 0x000000a700c57308 */ /* 0x000fe20000000800 */
[----:B-1----:R-:W-:Y:S02]  /*c030*/  FFMA.FTZ R97, R171, c[0x0][0x2d0], -R88 ;  /* 0x0000b400ab617a23 */ /* 0x002fe40000010858 */
[----:B------:R-:W-:Y:S07]  /*c040*/  LDSM.16.MT88.4 R168, [R233+0x3000] ;  /* 0x00300000e9a8783b */ /* 0x000fee0000004200 */
[----:B------:R-:W-:Y:S10]  /*c050*/  MUFU.EX2 R193, R104 ;  /* 0x0000006800c17308 */ /* 0x000ff40000000800 */
[----:B------:R-:W-:Y:S10]  /*c060*/  MUFU.EX2 R104, R162 ;  /* 0x000000a200687308 */ /* 0x000ff40000000800 */
[----:B------:R-:W-:Y:S10]  /*c070*/  MUFU.EX2 R120, R98 ;  /* 0x0000006200787308 */ /* 0x000ff40000000800 */
[----:B------:R-:W-:Y:S01]  /*c080*/  MUFU.EX2 R98, R158 ;  /* 0x0000009e00627308 */ /* 0x000fe20000000800 */
[----:B--2---:R-:W-:Y:S01]  /*c090*/  FFMA.FTZ R69, R69, R72, R192 ;  /* 0x0000004845457223 */ /* 0x004fe200000100c0 */
[----:B------:R-:W-:Y:S08]  /*c0a0*/  F2FP.PACK_AB R72, R128, R125 ;  /* 0x0000007d8048723e */ /* 0x000ff000000000ff */
[----:B------:R-:W-:Y:S01]  /*c0b0*/  MUFU.EX2 R192, R166 ;  /* 0x000000a600c07308 */ /* 0x000fe20000000800 */
[----:B----4-:R-:W-:Y:S01]  /*c0c0*/  FFMA.FTZ R102, R68, R80, R102 ;  /* 0x0000005044667223 */ /* 0x010fe20000010066 */
[----:B------:R-:W-:Y:S01]  /*c0d0*/  F2FP.PACK_AB R80, R129, R121 ;  /* 0x000000798150723e */ /* 0x000fe200000000ff */
[-C--:B------:R-:W-:Y:S03]  /*c0e0*/  HMMA.16816.F32 R4, R72, R76.reuse, R4 ;  /* 0x0000004c4804723c */ /* 0x080fe60000001804 */
[----:B------:R-:W-:Y:S02]  /*c0f0*/  FFMA.FTZ R68, R3, R2, R138 ;  /* 0x0000000203447223 */ /* 0x000fe4000001008a */
[----:B------:R-:W2:Y:S01]  /*c100*/  LDL.LU R3, [R1+0x1c] ;  /* 0x00001c0001037983 */ /* 0x000ea20000300800 */
[----:B------:R-:W-:Y:S01]  /*c110*/  FFMA.FTZ R2, R172, c[0x0][0x2d0], -R88 ;  /* 0x0000b400ac027a23 */ /* 0x000fe20000010858 */
[----:B------:R-:W-:Y:S01]  /*c120*/  MUFU.EX2 R138, R109 ;  /* 0x0000006d008a7308 */ /* 0x000fe20000000800 */
[C---:B------:R-:W-:Y:S04]  /*c130*/  HMMA.16816.F32 R8, R80.reuse, R76, R8 ;  /* 0x0000004c5008723c */ /* 0x040fe80000001808 */
[----:B------:R-:W-:Y:S04]  /*c140*/  FADD.FTZ R68, R191, R68 ;  /* 0x00000044bf447221 */ /* 0x000fe80000010000 */
[-C--:B------:R-:W-:Y:S01]  /*c150*/  HMMA.16816.F32 R12, R80, R78.reuse, R12 ;  /* 0x0000004e500c723c */ /* 0x080fe2000000180c */
[----:B------:R1:W-:Y:S03]  /*c160*/  MUFU.EX2 R172, R2 ;  /* 0x0000000200ac7308 */ /* 0x0003e60000000800 */
[----:B------:R-:W-:Y:S04]  /*c170*/  FADD.FTZ R68, R218, R68 ;  /* 0x00000044da447221 */ /* 0x000fe80000010000 */
[C---:B------:R-:W-:Y:S01]  /*c180*/  HMMA.16816.F32 R16, R72.reuse, R78, R16 ;  /* 0x0000004e4810723c */ /* 0x040fe20000001810 */
[----:B------:R-:W3:Y:S02]  /*c190*/  LDSM.16.MT88.4 R76, [R233+0x1000] ;  /* 0x00100000e94c783b */ /* 0x000ee40000004200 */
[----:B------:R-:W-:Y:S10]  /*c1a0*/  MUFU.EX2 R191, R165 ;  /* 0x000000a500bf7308 */ /* 0x000ff40000000800 */
[----:B------:R-:W-:Y:S01]  /*c1b0*/  MUFU.EX2 R109, R99 ;  /* 0x00000063006d7308 */ /* 0x000fe20000000800 */
[--C-:B-1----:R-:W-:Y:S09]  /*c1c0*/  FFMA.FTZ R2, R176, c[0x0][0x2d0], -R88.reuse ;  /* 0x0000b400b0027a23 */ /* 0x102ff20000010858 */
[----:B------:R1:W4:Y:S10]  /*c1d0*/  MUFU.EX2 R176, R2 ;  /* 0x0000000200b07308 */ /* 0x0003340000000800 */
[----:B------:R-:W-:Y:S01]  /*c1e0*/  MUFU.EX2 R99, R157 ;  /* 0x0000009d00637308 */ /* 0x000fe20000000800 */
[-C--:B---3--:R-:W-:Y:S03]  /*c1f0*/  HMMA.16816.F32 R20, R72, R76.reuse, R20 ;  /* 0x0000004c4814723c */ /* 0x088fe60000001814 */
[--C-:B-1----:R-:W-:Y:S05]  /*c200*/  FFMA.FTZ R2, R177, c[0x0][0x2d0], -R88.reuse ;  /* 0x0000b400b1027a23 */ /* 0x102fea0000010858 */
[C---:B------:R-:W-:Y:S01]  /*c210*/  HMMA.16816.F32 R24, R80.reuse, R76, R24 ;  /* 0x0000004c5018723c */ /* 0x040fe20000001818 */
[----:B------:R1:W-:Y:S07]  /*c220*/  MUFU.EX2 R177, R2 ;  /* 0x0000000200b17308 */ /* 0x0003ee0000000800 */
[-C--:B------:R-:W-:Y:S08]  /*c230*/  HMMA.16816.F32 R28, R80, R78.reuse, R28 ;  /* 0x0000004e501c723c */ /* 0x080ff0000000181c */
[C---:B------:R-:W-:Y:S01]  /*c240*/  HMMA.16816.F32 R32, R72.reuse, R78, R32 ;  /* 0x0000004e4820723c */ /* 0x040fe20000001820 */
[----:B------:R-:W3:Y:S03]  /*c250*/  LDSM.16.MT88.4 R76, [R230+0x1000] ;  /* 0x00100000e64c783b */ /* 0x000ee60000004200 */
[--C-:B-1----:R-:W-:Y:S02]  /*c260*/  FFMA.FTZ R2, R183, c[0x0][0x2d0], -R88.reuse ;  /* 0x0000b400b7027a23 */ /* 0x102fe40000010858 */
[----:B------:R-:W-:Y:S10]  /*c270*/  MUFU.EX2 R183, R182 ;  /* 0x000000b600b77308 */ /* 0x000ff40000000800 */
[----:B------:R1:W1:Y:S10]  /*c280*/  MUFU.EX2 R181, R2 ;  /* 0x0000000200b57308 */ /* 0x0002740000000800 */
[----:B------:R-:W-:Y:S01]  /*c290*/  MUFU.EX2 R182, R101 ;  /* 0x0000006500b67308 */ /* 0x000fe20000000800 */
[-C--:B---3--:R-:W-:Y:S09]  /*c2a0*/  HMMA.16816.F32 R36, R72, R76.reuse, R36 ;  /* 0x0000004c4824723c */ /* 0x088ff20000001824 */
[----:B------:R-:W-:Y:S03]  /*c2b0*/  MUFU.EX2 R101, R154 ;  /* 0x0000009a00657308 */ /* 0x000fe60000000800 */
[----:B-1----:R-:W-:Y:S01]  /*c2c0*/  FFMA.FTZ R2, R185, c[0x0][0x2d0], -R88 ;  /* 0x0000b400b9027a23 */ /* 0x002fe20000010858 */
[C---:B------:R-:W-:Y:S06]  /*c2d0*/  HMMA.16816.F32 R40, R80.reuse, R76, R40 ;  /* 0x0000004c5028723c */ /* 0x040fec0000001828 */
[----:B------:R1:W-:Y:S02]  /*c2e0*/  MUFU.EX2 R196, R2 ;  /* 0x0000000200c47308 */ /* 0x0003e40000000800 */
[-C--:B------:R-:W-:Y:S08]  /*c2f0*/  HMMA.16816.F32 R44, R80, R78.reuse, R44 ;  /* 0x0000004e502c723c */ /* 0x080ff0000000182c */
[C---:B------:R-:W-:Y:S01]  /*c300*/  HMMA.16816.F32 R48, R72.reuse, R78, R48 ;  /* 0x0000004e4830723c */ /* 0x040fe20000001830 */
[----:B------:R-:W3:Y:S07]  /*c310*/  LDSM.16.MT88.4 R76, [R229+0x1800] ;  /* 0x00180000e54c783b */ /* 0x000eee0000004200 */
[-C--:B------:R-:W-:Y:S04]  /*c320*/  HMMA.16816.F32 R52, R72, R84.reuse, R52 ;  /* 0x000000544834723c */ /* 0x080fe80000001834 */
[----:B-1----:R-:W-:Y:S04]  /*c330*/  FADD.FTZ R2, R220, R69 ;  /* 0x00000045dc027221 */ /* 0x002fe80000010000 */
[C---:B------:R-:W-:Y:S04]  /*c340*/  HMMA.16816.F32 R56, R80.reuse, R84, R56 ;  /* 0x000000545038723c */ /* 0x040fe80000001838 */
[----:B------:R-:W-:Y:S04]  /*c350*/  FADD.FTZ R2, R248, R2 ;  /* 0x00000002f8027221 */ /* 0x000fe80000010000 */
[-C--:B------:R-:W-:Y:S04]  /*c360*/  HMMA.16816.F32 R60, R80, R86.reuse, R60 ;  /* 0x00000056503c723c */ /* 0x080fe8000000183c */
[----:B------:R-:W-:Y:S02]  /*c370*/  FADD.FTZ R96, R227, R2 ;  /* 0x00000002e3607221 */ /* 0x000fe40000010000 */
[----:B------:R-:W-:Y:S01]  /*c380*/  FADD.FTZ R2, R221, R68 ;  /* 0x00000044dd027221 */ /* 0x000fe20000010000 */
[----:B------:R-:W-:Y:S01]  /*c390*/  F2FP.PACK_AB R80, R179, R140 ;  /* 0x0000008cb350723e */ /* 0x000fe200000000ff */
[----:B------:R-:W-:Y:S01]  /*c3a0*/  HMMA.16816.F32 R64, R72, R86, R64 ;  /* 0x000000564840723c */ /* 0x000fe20000001840 */
[----:B------:R-:W-:Y:S03]  /*c3b0*/  LDSM.16.MT88.4 R84, [R232+0x1800] ;  /* 0x00180000e854783b */ /* 0x000fe60000004200 */
[----:B------:R-:W-:Y:S01]  /*c3c0*/  F2FP.PACK_AB R82, R201, R178 ;  /* 0x000000b2c952723e */ /* 0x000fe200000000ff */
[----:B------:R-:W-:Y:S01]  /*c3d0*/  FADD.FTZ R2, R114, R2 ;  /* 0x0000000272027221 */ /* 0x000fe20000010000 */
[----:B----4-:R-:W-:Y:S02]  /*c3e0*/  F2FP.PACK_AB R81, R176, R172 ;  /* 0x000000acb051723e */ /* 0x010fe400000000ff */
[----:B------:R-:W-:Y:S01]  /*c3f0*/  F2FP.PACK_AB R72, R173, R142 ;  /* 0x0000008ead48723e */ /* 0x000fe200000000ff */
[----:B------:R-:W-:Y:S03]  /*c400*/  FADD.FTZ R2, R117, R2 ;  /* 0x0000000275027221 */ /* 0x000fe60000010000 */
        /* <DEDUP_REMOVED lines=8> */
[----:B------:R-:W-:Y:S03]  /*c490*/  LDSM.16.MT88.4 R76, [R229+0x2000] ;  /* 0x00200000e54c783b */ /* 0x000fe60000004200 */
[----:B--2---:R-:W-:Y:S02]  /*c4a0*/  FFMA.FTZ R3, R0, R3, R188 ;  /* 0x0000000300037223 */ /* 0x004fe400000100bc */
[--C-:B------:R-:W-:Y:S01]  /*c4b0*/  FFMA.FTZ R0, R184, c[0x0][0x2d0], -R88.reuse ;  /* 0x0000b400b8007a23 */ /* 0x100fe20000010858 */
[----:B------:R-:W-:Y:S02]  /*c4c0*/  MUFU.EX2 R188, R107 ;  /* 0x0000006b00bc7308 */ /* 0x000fe40000000800 */
[----:B------:R-:W-:Y:S03]  /*c4d0*/  LDSM.16.MT88.4 R184, [R230+0x3000] ;  /* 0x00300000e6b8783b */ /* 0x000fe60000004200 */
[----:B------:R-:W-:Y:S04]  /*c4e0*/  FADD.FTZ R3, R190, R3 ;  /* 0x00000003be037221 */ /* 0x000fe80000010000 */
[----:B------:R-:W-:Y:S01]  /*c4f0*/  FADD.FTZ R3, R133, R3 ;  /* 0x0000000385037221 */ /* 0x000fe20000010000 */
[----:B------:R1:W-:Y:S03]  /*c500*/  MUFU.EX2 R195, R0 ;  /* 0x0000000000c37308 */ /* 0x0003e60000000800 */
[----:B------:R-:W-:Y:S04]  /*c510*/  FADD.FTZ R69, R189, R3 ;  /* 0x00000003bd457221 */ /* 0x000fe80000010000 */
[----:B------:R-:W-:Y:S03]  /*c520*/  FADD.FTZ R69, R108, R69 ;  /* 0x000000456c457221 */ /* 0x000fe60000010000 */
[----:B------:R-:W-:Y:S10]  /*c530*/  MUFU.EX2 R190, R105 ;  /* 0x0000006900be7308 */ /* 0x000ff40000000800 */
[----:B------:R-:W-:Y:S01]  /*c540*/  MUFU.EX2 R105, R152 ;  /* 0x0000009800697308 */ /* 0x000fe20000000800 */
[--C-:B-1----:R-:W-:Y:S09]  /*c550*/  FFMA.FTZ R0, R175, c[0x0][0x2d0], -R88.reuse ;  /* 0x0000b400af007a23 */ /* 0x102ff20000010858 */
[----:B------:R1:W-:Y:S10]  /*c560*/  MUFU.EX2 R198, R0 ;  /* 0x0000000000c67308 */ /* 0x0003f40000000800 */
[----:B------:R-:W-:Y:S10]  /*c570*/  MUFU.EX2 R108, R100 ;  /* 0x00000064006c7308 */ /* 0x000ff40000000800 */
[----:B------:R2:W3:Y:S01]  /*c580*/  MUFU.EX2 R100, R155 ;  /* 0x0000009b00647308 */ /* 0x0004e20000000800 */
[----:B-1----:R-:W-:Y:S02]  /*c590*/  FFMA.FTZ R0, R174, c[0x0][0x2d0], -R88 ;  /* 0x0000b400ae007a23 */ /* 0x002fe40000010858 */
[----:B------:R-:W1:Y:S07]  /*c5a0*/  LDSM.16.MT88.4 R88, [R233+0x1800] ;  /* 0x00180000e958783b */ /* 0x000e6e0000004200 */
[----:B------:R4:W-:Y:S10]  /*c5b0*/  MUFU.EX2 R199, R0 ;  /* 0x0000000000c77308 */ /* 0x0009f40000000800 */
[----:B------:R-:W-:Y:S01]  /*c5c0*/  MUFU.EX2 R189, R106 ;  /* 0x0000006a00bd7308 */ /* 0x000fe20000000800 */
[----:B--2---:R-:W-:Y:S09]  /*c5d0*/  LDSM.16.MT88.4 R152, [R229+0x3000] ;  /* 0x00300000e598783b */ /* 0x004ff20000004200 */
[----:B------:R-:W-:Y:S01]  /*c5e0*/  MUFU.EX2 R107, R164 ;  /* 0x000000a4006b7308 */ /* 0x000fe20000000800 */
[----:B----4-:R-:W-:Y:S04]  /*c5f0*/  FADD.FTZ R0, R219, R102 ;  /* 0x00000066db007221 */ /* 0x010fe80000010000 */
[----:B------:R-:W-:Y:S05]  /*c600*/  FADD.FTZ R0, R223, R0 ;  /* 0x00000000df007221 */ /* 0x000fea0000010000 */
[----:B------:R-:W2:Y:S01]  /*c610*/  MUFU.EX2 R102, R161 ;  /* 0x000000a100667308 */ /* 0x000ea20000000800 */
[----:B------:R-:W-:Y:S02]  /*c620*/  FADD.FTZ R71, R224, R0 ;  /* 0x00000000e0477221 */ /* 0x000fe40000010000 */
[----:B------:R-:W-:Y:S01]  /*c630*/  FADD.FTZ R0, R113, R96 ;  /* 0x0000006071007221 */ /* 0x000fe20000010000 */
[-C--:B-1----:R-:W-:Y:S03]  /*c640*/  HMMA.16816.F32 R20, R72, R88.reuse, R20 ;  /* 0x000000584814723c */ /* 0x082fe60000001814 */
[----:B------:R-:W-:Y:S03]  /*c650*/  FADD.FTZ R68, R115, R0 ;  /* 0x0000000073447221 */ /* 0x000fe60000010000 */
[----:B------:R-:W1:Y:S01]  /*c660*/  MUFU.EX2 R106, R163 ;  /* 0x000000a3006a7308 */ /* 0x000e620000000800 */
[----:B------:R-:W-:Y:S02]  /*c670*/  FADD.FTZ R0, R110, R69 ;  /* 0x000000456e007221 */ /* 0x000fe40000010000 */
[----:B------:R-:W4:Y:S01]  /*c680*/  LDL R110, [R1+0x30] ;  /* 0x00003000016e7983 */ /* 0x000f220000100800 */
[C---:B------:R-:W-:Y:S04]  /*c690*/  HMMA.16816.F32 R24, R80.reuse, R88, R24 ;  /* 0x000000585018723c */ /* 0x040fe80000001818 */
[----:B------:R-:W-:Y:S02]  /*c6a0*/  FADD.FTZ R69, R112, R0 ;  /* 0x0000000070457221 */ /* 0x000fe40000010000 */
[----:B------:R-:W-:Y:S01]  /*c6b0*/  FADD.FTZ R3, R111, R71 ;  /* 0x000000476f037221 */ /* 0x000fe20000010000 */
[----:B------:R-:W-:Y:S01]  /*c6c0*/  MUFU.EX2 R133, R97 ;  /* 0x0000006100857308 */ /* 0x000fe20000000800 */
[-C--:B------:R-:W-:Y:S04]  /*c6d0*/  HMMA.16816.F32 R28, R80, R90.reuse, R28 ;  /* 0x0000005a501c723c */ /* 0x080fe8000000181c */
[----:B------:R-:W-:Y:S02]  /*c6e0*/  FADD.FTZ R71, R119, R2 ;  /* 0x0000000277477221 */ /* 0x000fe40000010000 */
[----:B------:R-:W-:Y:S02]  /*c6f0*/  FADD.FTZ R3, R116, R3 ;  /* 0x0000000374037221 */ /* 0x000fe40000010000 */
[C---:B------:R-:W-:Y:S01]  /*c700*/  HMMA.16816.F32 R32, R72.reuse, R90, R32 ;  /* 0x0000005a4820723c */ /* 0x040fe20000001820 */
[----:B------:R-:W1:Y:S01]  /*c710*/  LDSM.16.MT88.4 R88, [R233+0x2000] ;  /* 0x00200000e958783b */ /* 0x000e620000004200 */
[----:B------:R2:W-:Y:S02]  /*c720*/  MUFU.EX2 R111, R130 ;  /* 0x00000082006f7308 */ /* 0x0005e40000000800 */
[----:B------:R-:W-:Y:S02]  /*c730*/  FADD.FTZ R3, R122, R3 ;  /* 0x000000037a037221 */ /* 0x000fe40000010000 */
[----:B------:R-:W-:Y:S02]  /*c740*/  FADD.FTZ R68, R126, R68 ;  /* 0x000000447e447221 */ /* 0x000fe40000010000 */
[-C--:B------:R-:W-:Y:S04]  /*c750*/  HMMA.16816.F32 R36, R72, R92.reuse, R36 ;  /* 0x0000005c4824723c */ /* 0x080fe80000001824 */
[----:B------:R-:W-:Y:S02]  /*c760*/  FADD.FTZ R0, R134, R3 ;  /* 0x0000000386007221 */ /* 0x000fe40000010000 */
[----:B------:R-:W-:Y:S01]  /*c770*/  FADD.FTZ R3, R131, R69 ;  /* 0x0000004583037221 */ /* 0x000fe20000010000 */
[----:B---3--:R-:W-:Y:S01]  /*c780*/  F2FP.PACK_AB R131, R100, R101 ;  /* 0x000000656483723e */ /* 0x008fe200000000ff */
[C---:B------:R-:W-:Y:S01]  /*c790*/  HMMA.16816.F32 R40, R80.reuse, R92, R40 ;  /* 0x0000005c5028723c */ /* 0x040fe20000001828 */
[----:B------:R-:W-:Y:S03]  /*c7a0*/  MUFU.EX2 R69, R156 ;  /* 0x0000009c00457308 */ /* 0x000fe60000000800 */
[----:B------:R-:W-:Y:S02]  /*c7b0*/  FADD.FTZ R3, R118, R3 ;  /* 0x0000000376037221 */ /* 0x000fe40000010000 */
[----:B------:R-:W-:Y:S01]  /*c7c0*/  FADD.FTZ R0, R124, R0 ;  /* 0x000000007c007221 */ /* 0x000fe20000010000 */
[----:B------:R-:W-:Y:S01]  /*c7d0*/  F2FP.PACK_AB R124, R98, R99 ;  /* 0x00000063627c723e */ /* 0x000fe200000000ff */
[-C--:B------:R-:W-:Y:S04]  /*c7e0*/  HMMA.16816.F32 R44, R80, R94.reuse, R44 ;  /* 0x0000005e502c723c */ /* 0x080fe8000000182c */
[----:B--2---:R-:W-:Y:S01]  /*c7f0*/  F2FP.PACK_AB R130, R102, R104 ;  /* 0x000000686682723e */ /* 0x004fe200000000ff */
[----:B------:R-:W-:Y:S02]  /*c800*/  FADD.FTZ R96, R127, R0 ;  /* 0x000000007f607221 */ /* 0x000fe40000010000 */
[----:B------:R-:W-:Y:S01]  /*c810*/  FADD.FTZ R0, R123, R3 ;  /* 0x000000037b007221 */ /* 0x000fe20000010000 */
[C---:B------:R-:W-:Y:S01]  /*c820*/  HMMA.16816.F32 R48, R72.reuse, R94, R48 ;  /* 0x0000005e4830723c */ /* 0x040fe20000001830 */
[----:B------:R-:W2:Y:S03]  /*c830*/  LDSM.16.MT88.4 R92, [R230+0x2000] ;  /* 0x00200000e65c783b */ /* 0x000ea60000004200 */
[----:B------:R-:W-:Y:S02]  /*c840*/  FADD.FTZ R0, R145, R0 ;  /* 0x0000000091007221 */ /* 0x000fe40000010000 */
[----:B------:R-:W-:Y:S02]  /*c850*/  FADD.FTZ R3, R146, R96 ;  /* 0x0000006092037221 */ /* 0x000fe40000010000 */
[-C--:B------:R-:W-:Y:S04]  /*c860*/  HMMA.16816.F32 R52, R72, R84.reuse, R52 ;  /* 0x000000544834723c */ /* 0x080fe80000001834 */
[----:B------:R-:W-:Y:S02]  /*c870*/  FADD.FTZ R0, R144, R0 ;  /* 0x0000000090007221 */ /* 0x000fe40000010000 */
[----:B------:R-:W-:Y:S02]  /*c880*/  FADD.FTZ R2, R139, R68 ;  /* 0x000000448b027221 */ /* 0x000fe40000010000 */
[C---:B------:R-:W-:Y:S04]  /*c890*/  HMMA.16816.F32 R56, R80.reuse, R84, R56 ;  /* 0x000000545038723c */ /* 0x040fe80000001838 */
[----:B------:R-:W-:Y:S02]  /*c8a0*/  FADD.FTZ R68, R143, R71 ;  /* 0x000000478f447221 */ /* 0x000fe40000010000 */
[----:B------:R-:W3:Y:S01]  /*c8b0*/  MUFU.EX2 R71, R226 ;  /* 0x000000e200477308 */ /* 0x000ee20000000800 */
[----:B------:R-:W-:Y:S01]  /*c8c0*/  FADD.FTZ R2, R125, R2 ;  /* 0x000000027d027221 */ /* 0x000fe20000010000 */
[-C--:B------:R-:W-:Y:S04]  /*c8d0*/  HMMA.16816.F32 R60, R80, R86.reuse, R60 ;  /* 0x00000056503c723c */ /* 0x080fe8000000183c */
[----:B------:R-:W-:Y:S01]  /*c8e0*/  FADD.FTZ R97, R128, R2 ;  /* 0x0000000280617221 */ /* 0x000fe20000010000 */
[----:B-1----:R-:W-:Y:S01]  /*c8f0*/  F2FP.PACK_AB R128, R106, R107 ;  /* 0x0000006b6a80723e */ /* 0x002fe200000000ff */
        /* <DEDUP_REMOVED lines=20> */
[----:B---3--:R-:W-:Y:S01]  /*ca40*/  F2FP.PACK_AB R127, R69, R71 ;  /* 0x00000047457f723e */ /* 0x008fe200000000ff */
        /* <DEDUP_REMOVED lines=10> */
[----:B------:R-:W3:Y:S07]  /*caf0*/  LDSM.16.MT88.4 R76, [R229+0x2800] ;  /* 0x00280000e54c783b */ /* 0x000eee0000004200 */
[-C--:B------:R-:W-:Y:S08]  /*cb00*/  HMMA.16816.F32 R20, R72, R88.reuse, R20 ;  /* 0x000000584814723c */ /* 0x080ff00000001814 */
[C---:B------:R-:W-:Y:S08]  /*cb10*/  HMMA.16816.F32 R24, R80.reuse, R88, R24 ;  /* 0x000000585018723c */ /* 0x040ff00000001818 */
[-C--:B------:R-:W-:Y:S08]  /*cb20*/  HMMA.16816.F32 R28, R80, R90.reuse, R28 ;  /* 0x0000005a501c723c */ /* 0x080ff0000000181c */
[C---:B------:R-:W-:Y:S01]  /*cb30*/  HMMA.16816.F32 R32, R72.reuse, R90, R32 ;  /* 0x0000005a4820723c */ /* 0x040fe20000001820 */
[----:B------:R-:W3:Y:S07]  /*cb40*/  LDSM.16.MT88.4 R88, [R233+0x2800] ;  /* 0x00280000e958783b */ /* 0x000eee0000004200 */
[-C--:B--2---:R-:W-:Y:S08]  /*cb50*/  HMMA.16816.F32 R36, R72, R92.reuse, R36 ;  /* 0x0000005c4824723c */ /* 0x084ff00000001824 */
[C---:B------:R-:W-:Y:S08]  /*cb60*/  HMMA.16816.F32 R40, R80.reuse, R92, R40 ;  /* 0x0000005c5028723c */ /* 0x040ff00000001828 */
[-C--:B------:R-:W-:Y:S08]  /*cb70*/  HMMA.16816.F32 R44, R80, R94.reuse, R44 ;  /* 0x0000005e502c723c */ /* 0x080ff0000000182c */
[C---:B------:R-:W-:Y:S01]  /*cb80*/  HMMA.16816.F32 R48, R72.reuse, R94, R48 ;  /* 0x0000005e4830723c */ /* 0x040fe20000001830 */
[----:B------:R-:W2:Y:S07]  /*cb90*/  LDSM.16.MT88.4 R92, [R230+0x2800] ;  /* 0x00280000e65c783b */ /* 0x000eae0000004200 */
[-C--:B-1----:R-:W-:Y:S08]  /*cba0*/  HMMA.16816.F32 R52, R72, R84.reuse, R52 ;  /* 0x000000544834723c */ /* 0x082ff00000001834 */
        /* <DEDUP_REMOVED lines=13> */
[C---:B------:R-:W-:Y:S01]  /*cc80*/  HMMA.16816.F32 R8, R80.reuse, R76, R8 ;  /* 0x0000004c5008723c */ /* 0x040fe20000001808 */
[----:B------:R-:W-:Y:S07]  /*cc90*/  MUFU.EX2 R76, R160 ;  /* 0x000000a0004c7308 */ /* 0x000fee0000000800 */
[-C--:B------:R-:W-:Y:S03]  /*cca0*/  HMMA.16816.F32 R12, R80, R78.reuse, R12 ;  /* 0x0000004e500c723c */ /* 0x080fe6000000180c */
[----:B------:R-:W3:Y:S05]  /*ccb0*/  MUFU.EX2 R77, R159 ;  /* 0x0000009f004d7308 */ /* 0x000eea0000000800 */
[C---:B------:R-:W-:Y:S05]  /*ccc0*/  HMMA.16816.F32 R16, R72.reuse, R78, R16 ;  /* 0x0000004e4810723c */ /* 0x040fea0000001810 */
[----:B------:R-:W-:Y:S03]  /*ccd0*/  MUFU.EX2 R78, R249 ;  /* 0x000000f9004e7308 */ /* 0x000fe60000000800 */
[-C--:B------:R-:W-:Y:S07]  /*cce0*/  HMMA.16816.F32 R20, R72, R88.reuse, R20 ;  /* 0x000000584814723c */ /* 0x080fee0000001814 */
[----:B------:R-:W1:Y:S01]  /*ccf0*/  MUFU.EX2 R79, R250 ;  /* 0x000000fa004f7308 */ /* 0x000e620000000800 */
[C---:B------:R-:W-:Y:S04]  /*cd00*/  HMMA.16816.F32 R24, R80.reuse, R88, R24 ;  /* 0x000000585018723c */ /* 0x040fe80000001818 */
[----:B---3--:R-:W-:Y:S04]  /*cd10*/  F2FP.PACK_AB R126, R76, R77 ;  /* 0x0000004d4c7e723e */ /* 0x008fe800000000ff */
[-C--:B------:R-:W-:Y:S03]  /*cd20*/  HMMA.16816.F32 R28, R80, R90.reuse, R28 ;  /* 0x0000005a501c723c */ /* 0x080fe6000000181c */
[----:B----4-:R-:W-:Y:S01]  /*cd30*/  ISETP.GT.AND P0, PT, R202, R110, PT ;  /* 0x0000006eca00720c */ /* 0x010fe20003f04270 */
[----:B------:R-:W-:Y:S04]  /*cd40*/  IMAD.MOV.U32 R202, RZ, RZ, R247 ;  /* 0x000000ffffca7224 */ /* 0x000fe800078e00f7 */
[C---:B------:R-:W-:Y:S04]  /*cd50*/  HMMA.16816.F32 R32, R72.reuse, R90, R32 ;  /* 0x0000005a4820723c */ /* 0x040fe80000001820 */
[----:B-1----:R-:W-:Y:S04]  /*cd60*/  F2FP.PACK_AB R125, R78, R79 ;  /* 0x0000004f4e7d723e */ /* 0x002fe800000000ff */
        /* <DEDUP_REMOVED lines=90> */
.L_x_1252:
[----:B--2---:R-:W-:-:S13]  /*d310*/  ISETP.GE.AND P0, PT, R247, RZ, PT ;  /* 0x000000fff700720c */ /* 0x004fda0003f06270 */
[----:B------:R-:W-:Y:S05]  /*d320*/  @!P0 BRA `(.L_x_1254) ;  /* 0x0000403000008947 */ /* 0x000fea0003800000 */
[----:B------:R-:W-:Y:S01]  /*d330*/  IMAD.MOV.U32 R3, RZ, RZ, R136 ;  /* 0x000000ffff037224 */ /* 0x000fe200078e0088 */
[----:B------:R-:W-:Y:S01]  /*d340*/  MOV R138, R70 ;  /* 0x00000046008a7202 */ /* 0x000fe20000000f00 */
[----:B------:R-:W-:Y:S01]  /*d350*/  IMAD.MOV.U32 R0, RZ, RZ, R137 ;  /* 0x000000ffff007224 */ /* 0x000fe200078e0089 */
[----:B------:R-:W-:Y:S02]  /*d360*/  MOV R132, R135 ;  /* 0x0000008700847202 */ /* 0x000fe40000000f00 */
.L_x_1255:
[----:B------:R-:W2:Y:S01]  /*d370*/  LDL R76, [R1+0x4c] ;  /* 0x00004c00014c7983 */ /* 0x000ea20000100800 */
[----:B------:R-:W-:Y:S04]  /*d380*/  DEPBAR.LE SB0, 0x0 ;  /* 0x000080000000791a */ /* 0x000fe80000000000 */
[----:B------:R-:W3:Y:S01]  /*d390*/  LDL.64 R74, [R1+0x40] ;  /* 0x00004000014a7983 */ /* 0x000ee20000100a00 */
[----:B------:R-:W-:Y:S01]  /*d3a0*/  WARPSYNC 0xffffffff ;  /* 0xffffffff00007948 */ /* 0x000fe20003800000 */
[----:B------:R-:W-:Y:S01]  /*d3b0*/  SHF.R.S32.HI R2, RZ, 0x1f, R247 ;  /* 0x0000001fff027819 */ /* 0x000fe200000114f7 */
[C---:B------:R-:W-:Y:S01]  /*d3c0*/  IMAD.WIDE.U32 R72, R247.reuse, c[0x0][0x208], RZ ;  /* 0x00008200f7487a25 */ /* 0x040fe200078e00ff */
[----:B------:R-:W-:Y:S02]  /*d3d0*/  MOV R78, c[0x0][0x208] ;  /* 0x00008200004e7a02 */ /* 0x000fe40000000f00 */
[----:B------:R-:W-:Y:S01]  /*d3e0*/  BAR.SYNC.DEFER_BLOCKING 0x0 ;  /* 0x0000000000007b1d */ /* 0x000fe20000010000 */
[----:B------:R-:W-:Y:S01]  /*d3f0*/  IMAD R2, R2, c[0x0][0x208], RZ ;  /* 0x0000820002027a24 */ /* 0x000fe200078e02ff */
[----:B------:R-:W-:Y:S02]  /*d400*/  SHF.L.U32 R104, R78, 0x5, RZ ;  /* 0x000000054e687819 */ /* 0x000fe400000006ff */
[----:B------:R-:W-:Y:S01]  /*d410*/  MOV R252, 0x5 ;  /* 0x0000000500fc7802 */ /* 0x000fe20000000f00 */
[----:B------:R-:W-:Y:S05]  /*d420*/  IMAD R2, R247, c[0x0][0x20c], R2 ;  /* 0x00008300f7027a24 */ /* 0x000fea00078e0202 */
[----:B------:R-:W-:Y:S05]  /*d430*/  IADD3 R2, R73, R2, RZ ;  /* 0x0000000249027210 */ /* 0x000fea0007ffe0ff */
[----:B------:R-:W-:Y:S01]  /*d440*/  IMAD R2, R2, 0x70, RZ ;  /* 0x0000007002027824 */ /* 0x000fe200078e02ff */
[----:B-----5:R-:W-:Y:S08]  /*d450*/  LDSM.16.M88.4 R112, [R235] ;  /* 0x00000000eb70783b */ /* 0x020ff00000000200 */
[----:B------:R-:W1:Y:S08]  /*d460*/  LDSM.16.M88.4 R16, [R228] ;  /* 0x00000000e410783b */ /* 0x000e700000000200 */
[----:B------:R-:W4:Y:S08]  /*d470*/  LDSM.16.M88.4 R108, [R235+0x2000] ;  /* 0x00200000eb6c783b */ /* 0x000f300000000200 */
[----:B------:R-:W4:Y:S08]  /*d480*/  LDSM.16.M88.4 R32, [R228+0x800] ;  /* 0x00080000e420783b */ /* 0x000f300000000200 */
[----:B------:R-:W4:Y:S08]  /*d490*/  LDSM.16.M88.4 R48, [R228+0x1000] ;  /* 0x00100000e430783b */ /* 0x000f300000000200 */
[----:B------:R-:W4:Y:S01]  /*d4a0*/  LDSM.16.M88.4 R64, [R228+0x1800] ;  /* 0x00180000e440783b */ /* 0x000f220000000200 */
[-C--:B-1----:R-:W-:Y:S07]  /*d4b0*/  HMMA.16816.F32 R4, R112, R16.reuse, RZ ;  /* 0x000000107004723c */ /* 0x082fee00000018ff */
[----:B------:R-:W1:Y:S01]  /*d4c0*/  LDSM.16.M88.4 R80, [R228+0x2000] ;  /* 0x00200000e450783b */ /* 0x000e620000000200 */
[C---:B----4-:R-:W-:Y:S07]  /*d4d0*/  HMMA.16816.F32 R8, R108.reuse, R16, RZ ;  /* 0x000000106c08723c */ /* 0x050fee00000018ff */
[----:B------:R-:W4:Y:S01]  /*d4e0*/  LDSM.16.M88.4 R96, [R228+0x2800] ;  /* 0x00280000e460783b */ /* 0x000f220000000200 */
[-C--:B------:R-:W-:Y:S07]  /*d4f0*/  HMMA.16816.F32 R12, R108, R18.reuse, RZ ;  /* 0x000000126c0c723c */ /* 0x080fee00000018ff */
[----:B------:R-:W1:Y:S01]  /*d500*/  LDSM.16.M88.4 R188, [R228+0x3000] ;  /* 0x00300000e4bc783b */ /* 0x000e620000000200 */
[C---:B------:R-:W-:Y:S07]  /*d510*/  HMMA.16816.F32 R16, R112.reuse, R18, RZ ;  /* 0x000000127010723c */ /* 0x040fee00000018ff */
[----:B------:R-:W-:Y:S01]  /*d520*/  LDSM.16.M88.4 R192, [R238] ;  /* 0x00000000eec0783b */ /* 0x000fe20000000200 */
[-C--:B------:R-:W-:Y:S07]  /*d530*/  HMMA.16816.F32 R20, R112, R32.reuse, RZ ;  /* 0x000000207014723c */ /* 0x080fee00000018ff */
[----:B------:R-:W1:Y:S01]  /*d540*/  LDSM.16.M88.4 R196, [R239] ;  /* 0x00000000efc4783b */ /* 0x000e620000000200 */
[C---:B------:R-:W-:Y:S07]  /*d550*/  HMMA.16816.F32 R24, R108.reuse, R32, RZ ;  /* 0x000000206c18723c */ /* 0x040fee00000018ff */
[----:B------:R-:W1:Y:S01]  /*d560*/  LDSM.16.M88.4 R200, [R238+0x2000] ;  /* 0x00200000eec8783b */ /* 0x000e620000000200 */
[-C--:B------:R-:W-:Y:S07]  /*d570*/  HMMA.16816.F32 R28, R108, R34.reuse, RZ ;  /* 0x000000226c1c723c */ /* 0x080fee00000018ff */
[----:B------:R-:W1:Y:S01]  /*d580*/  LDSM.16.M88.4 R204, [R245] ;  /* 0x00000000f5cc783b */ /* 0x000e620000000200 */
[C---:B------:R-:W-:Y:S07]  /*d590*/  HMMA.16816.F32 R32, R112.reuse, R34, RZ ;  /* 0x000000227020723c */ /* 0x040fee00000018ff */
[----:B------:R-:W1:Y:S01]  /*d5a0*/  LDSM.16.M88.4 R208, [R244] ;  /* 0x00000000f4d0783b */ /* 0x000e620000000200 */
[-C--:B------:R-:W-:Y:S07]  /*d5b0*/  HMMA.16816.F32 R36, R112, R48.reuse, RZ ;  /* 0x000000307024723c */ /* 0x080fee00000018ff */
[----:B------:R-:W1:Y:S01]  /*d5c0*/  LDSM.16.M88.4 R212, [R243] ;  /* 0x00000000f3d4783b */ /* 0x000e620000000200 */
[C---:B------:R-:W-:Y:S07]  /*d5d0*/  HMMA.16816.F32 R40, R108.reuse, R48, RZ ;  /* 0x000000306c28723c */ /* 0x040fee00000018ff */
[----:B------:R-:W1:Y:S01]  /*d5e0*/  LDSM.16.M88.4 R216, [R242] ;  /* 0x00000000f2d8783b */ /* 0x000e620000000200 */
[-C--:B------:R-:W-:Y:S07]  /*d5f0*/  HMMA.16816.F32 R44, R108, R50.reuse, RZ ;  /* 0x000000326c2c723c */ /* 0x080fee00000018ff */
[----:B------:R-:W1:Y:S01]  /*d600*/  LDSM.16.M88.4 R220, [R241] ;  /* 0x00000000f1dc783b */ /* 0x000e620000000200 */
[C---:B------:R-:W-:Y:S07]  /*d610*/  HMMA.16816.F32 R48, R112.reuse, R50, RZ ;  /* 0x000000327030723c */ /* 0x040fee00000018ff */
[----:B------:R-:W2:Y:S01]  /*d620*/  LDSM.16.M88.4 R224, [R240] ;  /* 0x00000000f0e0783b */ /* 0x000ea20000000200 */
[-C--:B------:R-:W-:Y:S08]  /*d630*/  HMMA.16816.F32 R52, R112, R64.reuse, RZ ;  /* 0x000000407034723c */ /* 0x080ff000000018ff */
[C---:B------:R-:W-:Y:S08]  /*d640*/  HMMA.16816.F32 R56, R108.reuse, R64, RZ ;  /* 0x000000406c38723c */ /* 0x040ff000000018ff */
[-C--:B------:R-:W-:Y:S08]  /*d650*/  HMMA.16816.F32 R60, R108, R66.reuse, RZ ;  /* 0x000000426c3c723c */ /* 0x080ff000000018ff */
[C---:B------:R-:W-:Y:S08]  /*d660*/  HMMA.16816.F32 R64, R112.reuse, R66, RZ ;  /* 0x000000427040723c */ /* 0x040ff000000018ff */
[-C--:B-1----:R-:W-:Y:S01]  /*d670*/  HMMA.16816.F32 R68, R112, R80.reuse, RZ ;  /* 0x000000507044723c */ /* 0x082fe200000018ff */
[----:B--2---:R-:W-:Y:S03]  /*d680*/  MOV R77, R76 ;  /* 0x0000004c004d7202 */ /* 0x004fe60000000f00 */
[----:B---3--:R-:W-:Y:S05]  /*d690*/  MOV R76, R74 ;  /* 0x0000004a004c7202 */ /* 0x008fea0000000f00 */
[----:B------:R-:W-:Y:S02]  /*d6a0*/  IMAD.WIDE.U32 R76, R72, 0x70, R76 ;  /* 0x00000070484c7825 */ /* 0x000fe400078e004c */
[C---:B------:R-:W-:Y:S03]  /*d6b0*/  HMMA.16816.F32 R72, R108.reuse, R80, RZ ;  /* 0x000000506c48723c */ /* 0x040fe600000018ff */
[----:B------:R-:W-:Y:S02]  /*d6c0*/  LEA R90, P0, R76, c[0x0][0x1f8], 0x1 ;  /* 0x00007e004c5a7a11 */ /* 0x000fe400078008ff */
[----:B------:R-:W-:Y:S02]  /*d6d0*/  IADD3 R2, R77, R2, RZ ;  /* 0x000000024d027210 */ /* 0x000fe40007ffe0ff */
[----:B------:R-:W-:Y:S02]  /*d6e0*/  IADD3 R88, P1, R90, R104, RZ ;  /* 0x000000685a587210 */ /* 0x000fe40007f3e0ff */
[----:B------:R-:W-:Y:S03]  /*d6f0*/  LEA.HI.X R91, R76, c[0x0][0x1fc], R2, 0x1, P0 ;  /* 0x00007f004c5b7a11 */ /* 0x000fe600000f0c02 */
[----:B------:R-:W-:Y:S02]  /*d700*/  SHF.L.U64.HI R2, R78, R252, c[0x0][0x20c] ;  /* 0x000083004e027619 */ /* 0x000fe400000102fc */
[-C--:B------:R-:W-:Y:S01]  /*d710*/  HMMA.16816.F32 R76, R108, R82.reuse, RZ ;  /* 0x000000526c4c723c */ /* 0x080fe200000018ff */
[----:B------:R-:W-:Y:S01]  /*d720*/  @!PT LDS RZ, [RZ] ;  /* 0x00000000fffff984 */ /* 0x000fe20000000800 */
[----:B------:R-:W-:Y:S01]  /*d730*/  @!PT LDS RZ, [RZ] ;  /* 0x00000000fffff984 */ /* 0x000fe20000000800 */
[----:B------:R-:W-:Y:S01]  /*d740*/  @!PT LDS RZ, [RZ] ;  /* 0x00000000fffff984 */ /* 0x000fe20000000800 */
[----:B------:R1:W-:Y:S01]  /*d750*/  LDGSTS.E.BYPASS.LTC128B.128 [R246+0x100], [R90.64], !P6 ;  /* 0x001000005af67fae */ /* 0x0003e2000f101d48 */
[----:B------:R-:W-:Y:S02]  /*d760*/  IADD3.X R89, R91, R2, RZ, P1, !PT ;  /* 0x000000025b597210 */ /* 0x000fe40000ffe4ff */
[----:B------:R-:W-:Y:S04]  /*d770*/  IADD3 R94, P0, R88, R104, RZ ;  /* 0x00000068585e7210 */ /* 0x000fe80007f1e0ff */
[C---:B------:R-:W-:Y:S01]  /*d780*/  HMMA.16816.F32 R80, R112.reuse, R82, RZ ;  /* 0x000000527050723c */ /* 0x040fe200000018ff */
[----:B------:R1:W-:Y:S03]  /*d790*/  LDGSTS.E.BYPASS.LTC128B.128 [R246+0x900], [R88.64], !P6 ;  /* 0x0090000058f67fae */ /* 0x0003e6000f101d48 */
[----:B------:R-:W-:Y:S02]  /*d7a0*/  IADD3.X R95, R89, R2, RZ, P0, !PT ;  /* 0x00000002595f7210 */ /* 0x000fe400007fe4ff */
[----:B------:R-:W-:Y:S02]  /*d7b0*/  IADD3 R92, P1, R94, R104, RZ ;  /* 0x000000685e5c7210 */ /* 0x000fe40007f3e0ff */
[-C--:B----4-:R-:W-:Y:S01]  /*d7c0*/  HMMA.16816.F32 R84, R112, R96.reuse, RZ ;  /* 0x000000607054723c */ /* 0x090fe200000018ff */
[----:B------:R2:W-:Y:S03]  /*d7d0*/  LDGSTS.E.BYPASS.LTC128B.128 [R246+0x1100], [R94.64], !P6 ;  /* 0x011000005ef67fae */ /* 0x0005e6000f101d48 */
[----:B------:R-:W-:Y:S02]  /*d7e0*/  IADD3.X R93, R95, R2, RZ, P1, !PT ;  /* 0x000000025f5d7210 */ /* 0x000fe40000ffe4ff */
[----:B------:R-:W-:Y:S03]  /*d7f0*/  IADD3 R102, P0, R92, R104, RZ ;  /* 0x000000685c667210 */ /* 0x000fe60007f1e0ff */
[----:B------:R2:W-:Y:S03]  /*d800*/  LDGSTS.E.BYPASS.LTC128B.128 [R246+0x1900], [R92.64], !P6 ;  /* 0x019000005cf67fae */ /* 0x0005e6000f101d48 */
[----:B------:R-:W-:Y:S02]  /*d810*/  IADD3.X R103, R93, R2, RZ, P0, !PT ;  /* 0x000000025d677210 */ /* 0x000fe400007fe4ff */
[----:B------:R-:W-:Y:S03]  /*d820*/  IADD3 R100, P0, R102, R104, RZ ;  /* 0x0000006866647210 */ /* 0x000fe60007f1e0ff */
[----:B------:R3:W-:Y:S01]  /*d830*/  LDGSTS.E.BYPASS.LTC128B.128 [R246+0x2100], [R102.64], !P6 ;  /* 0x0210000066f67fae */ /* 0x0007e2000f101d48 */
[----:B------:R-:W-:Y:S01]  /*d840*/  IADD3.X R101, R103, R2, RZ, P0, !PT ;  /* 0x0000000267657210 */ /* 0x000fe200007fe4ff */
[C---:B-1----:R-:W-:Y:S06]  /*d850*/  HMMA.16816.F32 R88, R108.reuse, R96, RZ ;  /* 0x000000606c58723c */ /* 0x042fec00000018ff */
[----:B------:R1:W-:Y:S02]  /*d860*/  LDGSTS.E.BYPASS.LTC128B.128 [R246+0x2900], [R100.64], !P6 ;  /* 0x0290000064f67fae */ /* 0x0003e4000f101d48 */
[-C--:B--2---:R-:W-:Y:S08]  /*d870*/  HMMA.16816.F32 R92, R108, R98.reuse, RZ ;  /* 0x000000626c5c723c */ /* 0x084ff000000018ff */
[C---:B------:R-:W-:Y:S04]  /*d880*/  HMMA.16816.F32 R96, R112.reuse, R98, RZ ;  /* 0x000000627060723c */ /* 0x040fe800000018ff */
[----:B---3--:R-:W-:Y:S04]  /*d890*/  IADD3 R102, P0, R100, R104, RZ ;  /* 0x0000006864667210 */ /* 0x008fe80007f1e0ff */
        /* <DEDUP_REMOVED lines=129> */
[C---:B------:R-:W-:Y:S01]  /*e0b0*/  HMMA.16816.F32 R72, R200.reuse, R204, R72 ;  /* 0x000000ccc848723c */ /* 0x040fe20000001848 */
[----:B------:R-:W2:Y:S03]  /*e0c0*/  LDL.64 R204, [R1+0x38] ;  /* 0x0000380001cc7983 */ /* 0x000ea60000100a00 */
[----:B------:R-:W-:Y:S02]  /*e0d0*/  FMNMX.FTZ R133, R39, R133, !PT ;  /* 0x0000008527857209 */ /* 0x000fe40007810000 */
[----:B------:R-:W-:Y:S02]  /*e0e0*/  FMNMX.FTZ R134, R28, R134, !PT ;  /* 0x000000861c867209 */ /* 0x000fe40007810000 */
[-C--:B------:R-:W-:Y:S04]  /*e0f0*/  HMMA.16816.F32 R76, R200, R206.reuse, R76 ;  /* 0x000000cec84c723c */ /* 0x080fe8000000184c */
[----:B------:R-:W-:Y:S02]  /*e100*/  FMNMX.FTZ R2, R52, R2, !PT ;  /* 0x0000000234027209 */ /* 0x000fe40007810000 */
[----:B------:R-:W-:Y:S02]  /*e110*/  FMNMX.FTZ R134, R29, R134, !PT ;  /* 0x000000861d867209 */ /* 0x000fe40007810000 */
[C---:B------:R-:W-:Y:S01]  /*e120*/  HMMA.16816.F32 R80, R192.reuse, R206, R80 ;  /* 0x000000cec050723c */ /* 0x040fe20000001850 */
[----:B------:R-:W4:Y:S03]  /*e130*/  LDL R207, [R1+0x48] ;  /* 0x0000480001cf7983 */ /* 0x000f260000100800 */
        /* <DEDUP_REMOVED lines=81> */
[----:B---3--:R-:W-:Y:S02]  /*e650*/  FMNMX.FTZ R2, R2, R136, !PT ;  /* 0x0000008802027209 */ /* 0x008fe40007810000 */
[----:B------:R-:W-:Y:S02]  /*e660*/  FMNMX.FTZ R133, R108, R133, !PT ;  /* 0x000000856c857209 */ /* 0x000fe40007810000 */
[----:B------:R-:W-:Y:S01]  /*e670*/  FMNMX.FTZ R134, R78, R134, !PT ;  /* 0x000000864e867209 */ /* 0x000fe20007810000 */
[----:B------:R-:W3:Y:S01]  /*e680*/  SHFL.BFLY PT, R136, R2, 0x1, 0x1f ;  /* 0x0c201f0002887f89 */ /* 0x000ee200000e0000 */
[----:B------:R-:W-:Y:S02]  /*e690*/  FMNMX.FTZ R133, R109, R133, !PT ;  /* 0x000000856d857209 */ /* 0x000fe40007810000 */
        /* <DEDUP_REMOVED lines=11> */
[----:B---3--:R-:W-:Y:S01]  /*e750*/  FMNMX.FTZ R136, R2, R136, !PT ;  /* 0x0000008802887209 */ /* 0x008fe20007810000 */
[----:B------:R-:W-:Y:S01]  /*e760*/  FMUL.FTZ R2, R0, c[0x0][0x2d0] ;  /* 0x0000b40000027a20 */ /* 0x000fe20000410000 */
[----:B------:R-:W-:Y:S01]  /*e770*/  FMNMX.FTZ R0, R107, R134, !PT ;  /* 0x000000866b007209 */ /* 0x000fe20007810000 */
[----:B------:R1:W-:Y:S01]  /*e780*/  MUFU.EX2 R217, R4 ;  /* 0x0000000400d97308 */ /* 0x0003e20000000800 */
[--C-:B------:R-:W-:Y:S02]  /*e790*/  FFMA.FTZ R20, R20, c[0x0][0x2d0], -R139.reuse ;  /* 0x0000b40014147a23 */ /* 0x100fe4000001088b */
[--C-:B------:R-:W-:Y:S01]  /*e7a0*/  FFMA.FTZ R21, R21, c[0x0][0x2d0], -R139.reuse ;  /* 0x0000b40015157a23 */ /* 0x100fe2000001088b */
[----:B------:R-:W-:Y:S01]  /*e7b0*/  FMNMX.FTZ R133, R133, R135, !PT ;  /* 0x0000008785857209 */ /* 0x000fe20007810000 */
[--C-:B------:R-:W-:Y:S01]  /*e7c0*/  FFMA.FTZ R36, R36, c[0x0][0x2d0], -R139.reuse ;  /* 0x0000b40024247a23 */ /* 0x100fe2000001088b */
[----:B------:R-:W-:Y:S01]  /*e7d0*/  FMNMX.FTZ R0, R110, R0, !PT ;  /* 0x000000006e007209 */ /* 0x000fe20007810000 */
[--C-:B------:R-:W-:Y:S02]  /*e7e0*/  FFMA.FTZ R37, R37, c[0x0][0x2d0], -R139.reuse ;  /* 0x0000b40025257a23 */ /* 0x100fe4000001088b */
[--C-:B------:R-:W-:Y:S01]  /*e7f0*/  FFMA.FTZ R64, R64, c[0x0][0x2d0], -R139.reuse ;  /* 0x0000b40040407a23 */ /* 0x100fe2000001088b */
[----:B------:R3:W3:Y:S01]  /*e800*/  MUFU.EX2 R134, R2 ;  /* 0x0000000200867308 */ /* 0x0006e20000000800 */
[----:B------:R-:W3:Y:S01]  /*e810*/  SHFL.BFLY PT, R135, R133, 0x1, 0x1f ;  /* 0x0c201f0085877f89 */ /* 0x000ee200000e0000 */
[----:B------:R-:W-:Y:S01]  /*e820*/  FMNMX.FTZ R0, R111, R0, !PT ;  /* 0x000000006f007209 */ /* 0x000fe20007810000 */
[----:B------:R-:W-:Y:S02]  /*e830*/  FMUL.FTZ R188, R136, c[0x0][0x2d0] ;  /* 0x0000b40088bc7a20 */ /* 0x000fe40000410000 */
[----:B------:R-:W-:Y:S02]  /*e840*/  FFMA.FTZ R5, R5, c[0x0][0x2d0], -R139 ;  /* 0x0000b40005057a23 */ /* 0x000fe4000001088b */
[--C-:B------:R-:W-:Y:S02]  /*e850*/  FFMA.FTZ R6, R6, c[0x0][0x2d0], -R188.reuse ;  /* 0x0000b40006067a23 */ /* 0x100fe400000108bc */
[--C-:B------:R-:W-:Y:S01]  /*e860*/  FFMA.FTZ R22, R22, c[0x0][0x2d0], -R188.reuse ;  /* 0x0000b40016167a23 */ /* 0x100fe200000108bc */
[----:B------:R-:W-:Y:S01]  /*e870*/  MUFU.EX2 R218, R5 ;  /* 0x0000000500da7308 */ /* 0x000fe20000000800 */
[--C-:B------:R-:W-:Y:S02]  /*e880*/  FFMA.FTZ R23, R23, c[0x0][0x2d0], -R188.reuse ;  /* 0x0000b40017177a23 */ /* 0x100fe400000108bc */
[--C-:B------:R-:W-:Y:S01]  /*e890*/  FFMA.FTZ R38, R38, c[0x0][0x2d0], -R188.reuse ;  /* 0x0000b40026267a23 */ /* 0x100fe200000108bc */
[----:B-1----:R-:W-:Y:S01]  /*e8a0*/  @P0 SHF.R.S32.HI R4, RZ, 0x1f, R247 ;  /* 0x0000001fff040819 */ /* 0x002fe200000114f7 */
[--C-:B------:R-:W-:Y:S02]  /*e8b0*/  FFMA.FTZ R39, R39, c[0x0][0x2d0], -R188.reuse ;  /* 0x0000b40027277a23 */ /* 0x100fe400000108bc */
[----:B------:R-:W-:Y:S02]  /*e8c0*/  FFMA.FTZ R65, R65, c[0x0][0x2d0], -R139 ;  /* 0x0000b40041417a23 */ /* 0x000fe4000001088b */
[--C-:B------:R-:W-:Y:S01]  /*e8d0*/  FFMA.FTZ R66, R66, c[0x0][0x2d0], -R188.reuse ;  /* 0x0000b40042427a23 */ /* 0x100fe200000108bc */
[----:B------:R1:W-:Y:S01]  /*e8e0*/  MUFU.EX2 R215, R6 ;  /* 0x0000000600d77308 */ /* 0x0003e20000000800 */
[--C-:B------:R-:W-:Y:S02]  /*e8f0*/  FFMA.FTZ R7, R7, c[0x0][0x2d0], -R188.reuse ;  /* 0x0000b40007077a23 */ /* 0x100fe400000108bc */
[--C-:B------:R-:W-:Y:S02]  /*e900*/  FFMA.FTZ R67, R67, c[0x0][0x2d0], -R188.reuse ;  /* 0x0000b40043437a23 */ /* 0x100fe400000108bc */
[----:B---3--:R-:W-:Y:S01]  /*e910*/  FADD.FTZ R2, -R136, R3 ;  /* 0x0000000388027221 */ /* 0x008fe20000010100 */
[----:B------:R-:W-:Y:S01]  /*e920*/  FMNMX.FTZ R135, R133, R135, !PT ;  /* 0x0000008785877209 */ /* 0x000fe20007810000 */
[----:B------:R-:W3:Y:S01]  /*e930*/  SHFL.BFLY PT, R3, R0, 0x2, 0x1f ;  /* 0x0c401f0000037f89 */ /* 0x000ee200000e0000 */
[--C-:B------:R-:W-:Y:S02]  /*e940*/  FFMA.FTZ R68, R68, c[0x0][0x2d0], -R139.reuse ;  /* 0x0000b40044447a23 */ /* 0x100fe4000001088b */
[----:B------:R-:W-:Y:S01]  /*e950*/  MUFU.EX2 R216, R7 ;  /* 0x0000000700d87308 */ /* 0x000fe20000000800 */
[----:B------:R-:W-:Y:S02]  /*e960*/  FMUL.FTZ R2, R2, c[0x0][0x2d0] ;  /* 0x0000b40002027a20 */ /* 0x000fe40000410000 */
[--C-:B------:R-:W-:Y:S02]  /*e970*/  FFMA.FTZ R69, R69, c[0x0][0x2d0], -R139.reuse ;  /* 0x0000b40045457a23 */ /* 0x100fe4000001088b */
[--C-:B------:R-:W-:Y:S02]  /*e980*/  FFMA.FTZ R70, R70, c[0x0][0x2d0], -R188.reuse ;  /* 0x0000b40046467a23 */ /* 0x100fe400000108bc */
[--C-:B------:R-:W-:Y:S02]  /*e990*/  FFMA.FTZ R71, R71, c[0x0][0x2d0], -R188.reuse ;  /* 0x0000b40047477a23 */ /* 0x100fe400000108bc */
[--C-:B------:R-:W-:Y:S01]  /*e9a0*/  FFMA.FTZ R16, R16, c[0x0][0x2d0], -R139.reuse ;  /* 0x0000b40010107a23 */ /* 0x100fe2000001088b */
[----:B------:R2:W2:Y:S01]  /*e9b0*/  MUFU.EX2 R133, R2 ;  /* 0x0000000200857308 */ /* 0x0004a20000000800 */
[--C-:B------:R-:W-:Y:S02]  /*e9c0*/  FFMA.FTZ R17, R17, c[0x0][0x2d0], -R139.reuse ;  /* 0x0000b40011117a23 */ /* 0x100fe4000001088b */
[----:B------:R-:W-:Y:S02]  /*e9d0*/  FFMA.FTZ R18, R18, c[0x0][0x2d0], -R188 ;  /* 0x0000b40012127a23 */ /* 0x000fe400000108bc */
[----:B-1----:R-:W-:Y:S02]  /*e9e0*/  @P0 IMAD R6, R4, c[0x0][0x1e0], RZ ;  /* 0x0000780004060a24 */ /* 0x002fe400078e02ff */
[C---:B------:R-:W-:Y:S03]  /*e9f0*/  @P0 IMAD.WIDE.U32 R4, R247.reuse, c[0x0][0x1e0], RZ ;  /* 0x00007800f7040a25 */ /* 0x040fe600078e00ff */
[----:B------:R-:W-:Y:S01]  /*ea00*/  MUFU.EX2 R249, R20 ;  /* 0x0000001400f97308 */ /* 0x000fe20000000800 */
[----:B---3--:R-:W-:Y:S01]  /*ea10*/  FMNMX.FTZ R0, R0, R3, !PT ;  /* 0x0000000300007209 */ /* 0x008fe20007810000 */
[----:B------:R-:W-:Y:S02]  /*ea20*/  @P0 IMAD R6, R247, c[0x0][0x1e4], R6 ;  /* 0x00007900f7060a24 */ /* 0x000fe400078e0206 */
[----:B------:R-:W-:Y:S02]  /*ea30*/  FFMA.FTZ R19, R19, c[0x0][0x2d0], -R188 ;  /* 0x0000b40013137a23 */ /* 0x000fe400000108bc */
[C---:B------:R-:W-:Y:S01]  /*ea40*/  FMUL.FTZ R116, R134.reuse, R116 ;  /* 0x0000007486747220 */ /* 0x040fe20000410000 */
[----:B------:R-:W-:Y:S01]  /*ea50*/  @P0 IADD3 R6, R5, R6, RZ ;  /* 0x0000000605060210 */ /* 0x000fe20007ffe0ff */
[----:B------:R-:W-:Y:S02]  /*ea60*/  FMUL.FTZ R117, R134, R117 ;  /* 0x0000007586757220 */ /* 0x000fe40000410000 */
[----:B------:R-:W-:Y:S01]  /*ea70*/  MUFU.EX2 R223, R21 ;  /* 0x0000001500df7308 */ /* 0x000fe20000000800 */
[--C-:B------:R-:W-:Y:S02]  /*ea80*/  FFMA.FTZ R52, R52, c[0x0][0x2d0], -R139.reuse ;  /* 0x0000b40034347a23 */ /* 0x100fe4000001088b */
[----:B------:R-:W-:Y:S02]  /*ea90*/  @P0 IMAD R6, R6, 0x70, RZ ;  /* 0x0000007006060824 */ /* 0x000fe400078e02ff */
[----:B--2---:R-:W-:Y:S02]  /*eaa0*/  FADD.FTZ R2, -R135, R132 ;  /* 0x0000008487027221 */ /* 0x004fe40000010100 */
[C---:B------:R-:W-:Y:S02]  /*eab0*/  FMUL.FTZ R118, R133.reuse, R118 ;  /* 0x0000007685767220 */ /* 0x040fe40000410000 */
[----:B------:R-:W-:Y:S01]  /*eac0*/  FMUL.FTZ R2, R2, c[0x0][0x2d0] ;  /* 0x0000b40002027a20 */ /* 0x000fe20000410000 */
[----:B------:R-:W-:Y:S01]  /*ead0*/  MUFU.EX2 R208, R22 ;  /* 0x0000001600d07308 */ /* 0x000fe20000000800 */
[----:B------:R-:W-:Y:S02]  /*eae0*/  FMUL.FTZ R119, R133, R119 ;  /* 0x0000007785777220 */ /* 0x000fe40000410000 */
[--C-:B------:R-:W-:Y:S02]  /*eaf0*/  FFMA.FTZ R53, R53, c[0x0][0x2d0], -R139.reuse ;  /* 0x0000b40035357a23 */ /* 0x100fe4000001088b */
[--C-:B------:R-:W-:Y:S02]  /*eb00*/  FFMA.FTZ R54, R54, c[0x0][0x2d0], -R188.reuse ;  /* 0x0000b40036367a23 */ /* 0x100fe400000108bc */
[--C-:B------:R-:W-:Y:S02]  /*eb10*/  FFMA.FTZ R55, R55, c[0x0][0x2d0], -R188.reuse ;  /* 0x0000b40037377a23 */ /* 0x100fe400000108bc */
[C---:B------:R-:W-:Y:S01]  /*eb20*/  FMUL.FTZ R128, R134.reuse, R128 ;  /* 0x0000008086807220 */ /* 0x040fe20000410000 */
[----:B------:R1:W2:Y:S01]  /*eb30*/  MUFU.EX2 R132, R2 ;  /* 0x0000000200847308 */ /* 0x0002a20000000800 */
[----:B------:R-:W-:Y:S02]  /*eb40*/  FMUL.FTZ R129, R134, R129 ;  /* 0x0000008186817220 */ /* 0x000fe40000410000 */
[C---:B------:R-:W-:Y:S02]  /*eb50*/  FMUL.FTZ R130, R133.reuse, R130 ;  /* 0x0000008285827220 */ /* 0x040fe40000410000 */
[----:B------:R-:W-:Y:S02]  /*eb60*/  FMUL.FTZ R131, R133, R131 ;  /* 0x0000008385837220 */ /* 0x000fe40000410000 */
[--C-:B------:R-:W-:Y:S02]  /*eb70*/  FFMA.FTZ R82, R82, c[0x0][0x2d0], -R188.reuse ;  /* 0x0000b40052527a23 */ /* 0x100fe400000108bc */
[--C-:B------:R-:W-:Y:S01]  /*eb80*/  FFMA.FTZ R83, R83, c[0x0][0x2d0], -R188.reuse ;  /* 0x0000b40053537a23 */ /* 0x100fe200000108bc */
[----:B------:R-:W-:Y:S01]  /*eb90*/  MUFU.EX2 R224, R23 ;  /* 0x0000001700e07308 */ /* 0x000fe20000000800 */
        /* <DEDUP_REMOVED lines=8> */
[----:B-1----:R-:W1:Y:S01]  /*ec20*/  SHFL.BFLY PT, R2, R0, 0x1, 0x1f ;  /* 0x0c201f0000027f89 */ /* 0x002e6200000e0000 */
[C---:B--2---:R-:W-:Y:S02]  /*ec30*/  FMUL.FTZ R120, R132.reuse, R120 ;  /* 0x0000007884787220 */ /* 0x044fe40000410000 */
[C---:B------:R-:W-:Y:S02]  /*ec40*/  FMUL.FTZ R121, R132.reuse, R121 ;  /* 0x0000007984797220 */ /* 0x040fe40000410000 */
[C---:B------:R-:W-:Y:S01]  /*ec50*/  FMUL.FTZ R124, R132.reuse, R124 ;  /* 0x0000007c847c7220 */ /* 0x040fe20000410000 */
[----:B------:R2:W-:Y:S01]  /*ec60*/  MUFU.EX2 R251, R17 ;  /* 0x0000001100fb7308 */ /* 0x0005e20000000800 */
[----:B------:R-:W-:Y:S02]  /*ec70*/  FMUL.FTZ R125, R132, R125 ;  /* 0x0000007d847d7220 */ /* 0x000fe40000410000 */
[--C-:B------:R-:W-:Y:S02]  /*ec80*/  FFMA.FTZ R80, R80, c[0x0][0x2d0], -R139.reuse ;  /* 0x0000b40050507a23 */ /* 0x100fe4000001088b */
[--C-:B------:R-:W-:Y:S02]  /*ec90*/  FFMA.FTZ R33, R33, c[0x0][0x2d0], -R139.reuse ;  /* 0x0000b40021217a23 */ /* 0x100fe4000001088b */
[--C-:B------:R-:W-:Y:S02]  /*eca0*/  FFMA.FTZ R81, R81, c[0x0][0x2d0], -R139.reuse ;  /* 0x0000b40051517a23 */ /* 0x100fe4000001088b */
[--C-:B------:R-:W-:Y:S01]  /*ecb0*/  FFMA.FTZ R96, R96, c[0x0][0x2d0], -R139.reuse ;  /* 0x0000b40060607a23 */ /* 0x100fe2000001088b */
[----:B------:R4:W-:Y:S01]  /*ecc0*/  MUFU.EX2 R248, R18 ;  /* 0x0000001200f87308 */ /* 0x0009e20000000800 */
[--C-:B------:R-:W-:Y:S02]  /*ecd0*/  FFMA.FTZ R97, R97, c[0x0][0x2d0], -R139.reuse ;  /* 0x0000b40061617a23 */ /* 0x100fe4000001088b */
[--C-:B------:R-:W-:Y:S02]  /*ece0*/  FFMA.FTZ R98, R98, c[0x0][0x2d0], -R188.reuse ;  /* 0x0000b40062627a23 */ /* 0x100fe400000108bc */
[----:B---3--:R-:W-:Y:S02]  /*ecf0*/  FMUL.FTZ R16, R134, R152 ;  /* 0x0000009886107220 */ /* 0x008fe40000410000 */
[----:B------:R-:W-:Y:S01]  /*ed00*/  FFMA.FTZ R99, R99, c[0x0][0x2d0], -R188 ;  /* 0x0000b40063637a23 */ /* 0x000fe200000108bc */
[----:B-1----:R-:W-:Y:S01]  /*ed10*/  FMNMX.FTZ R2, R0, R2, !PT ;  /* 0x0000000200027209 */ /* 0x002fe20007810000 */
[--C-:B------:R-:W-:Y:S01]  /*ed20*/  FFMA.FTZ R84, R84, c[0x0][0x2d0], -R139.reuse ;  /* 0x0000b40054547a23 */ /* 0x100fe2000001088b */
[----:B------:R1:W-:Y:S01]  /*ed30*/  MUFU.EX2 R250, R19 ;  /* 0x0000001300fa7308 */ /* 0x0003e20000000800 */
[----:B------:R-:W-:Y:S02]  /*ed40*/  FFMA.FTZ R85, R85, c[0x0][0x2d0], -R139 ;  /* 0x0000b40055557a23 */ /* 0x000fe4000001088b */
[C---:B------:R-:W-:Y:S02]  /*ed50*/  FMUL.FTZ R3, R2.reuse, c[0x0][0x2d0] ;  /* 0x0000b40002037a20 */ /* 0x040fe40000410000 */
[----:B------:R-:W-:Y:S02]  /*ed60*/  FADD.FTZ R0, -R2, R138 ;  /* 0x0000008a02007221 */ /* 0x000fe40000010100 */
[--C-:B------:R-:W-:Y:S02]  /*ed70*/  FFMA.FTZ R10, R10, c[0x0][0x2d0], -R3.reuse ;  /* 0x0000b4000a0a7a23 */ /* 0x100fe40000010803 */
[--C-:B------:R-:W-:Y:S01]  /*ed80*/  FFMA.FTZ R11, R11, c[0x0][0x2d0], -R3.reuse ;  /* 0x0000b4000b0b7a23 */ /* 0x100fe20000010803 */
[----:B------:R-:W-:Y:S01]  /*ed90*/  MUFU.EX2 R198, R36 ;  /* 0x0000002400c67308 */ /* 0x000fe20000000800 */
[----:B--2---:R-:W-:Y:S02]  /*eda0*/  FMUL.FTZ R17, R134, R153 ;  /* 0x0000009986117220 */ /* 0x004fe40000410000 */
[--C-:B------:R-:W-:Y:S02]  /*edb0*/  FFMA.FTZ R58, R58, c[0x0][0x2d0], -R3.reuse ;  /* 0x0000b4003a3a7a23 */ /* 0x100fe40000010803 */
[----:B----4-:R-:W-:Y:S02]  /*edc0*/  FMUL.FTZ R18, R133, R154 ;  /* 0x0000009a85127220 */ /* 0x010fe40000410000 */
[--C-:B------:R-:W-:Y:S02]  /*edd0*/  FFMA.FTZ R59, R59, c[0x0][0x2d0], -R3.reuse ;  /* 0x0000b4003b3b7a23 */ /* 0x100fe40000010803 */
[--C-:B------:R-:W-:Y:S01]  /*ede0*/  FFMA.FTZ R74, R74, c[0x0][0x2d0], -R3.reuse ;  /* 0x0000b4004a4a7a23 */ /* 0x100fe20000010803 */
[----:B------:R2:W-:Y:S01]  /*edf0*/  MUFU.EX2 R189, R10 ;  /* 0x0000000a00bd7308 */ /* 0x0005e20000000800 */
[--C-:B------:R-:W-:Y:S02]  /*ee00*/  FFMA.FTZ R75, R75, c[0x0][0x2d0], -R3.reuse ;  /* 0x0000b4004b4b7a23 */ /* 0x100fe40000010803 */
[----:B------:R-:W-:Y:S02]  /*ee10*/  FMUL.FTZ R138, R135, c[0x0][0x2d0] ;  /* 0x0000b400878a7a20 */ /* 0x000fe40000410000 */
        /* <DEDUP_REMOVED lines=13> */
[--C-:B------:R-:W-:Y:S02]  /*eef0*/  FFMA.FTZ R13, R13, c[0x0][0x2d0], -R138.reuse ;  /* 0x0000b4000d0d7a23 */ /* 0x100fe4000001088a */
[--C-:B------:R-:W-:Y:S02]  /*ef00*/  FFMA.FTZ R60, R60, c[0x0][0x2d0], -R138.reuse ;  /* 0x0000b4003c3c7a23 */ /* 0x100fe4000001088a */
[----:B------:R-:W-:Y:S01]  /*ef10*/  FFMA.FTZ R61, R61, c[0x0][0x2d0], -R138 ;  /* 0x0000b4003d3d7a23 */ /* 0x000fe2000001088a */
[----:B------:R-:W-:Y:S01]  /*ef20*/  MUFU.EX2 R202, R37 ;  /* 0x0000002500ca7308 */ /* 0x000fe20000000800 */
[--C-:B------:R-:W-:Y:S02]  /*ef30*/  FFMA.FTZ R62, R62, c[0x0][0x2d0], -R3.reuse ;  /* 0x0000b4003e3e7a23 */ /* 0x100fe40000010803 */
[--C-:B------:R-:W-:Y:S01]  /*ef40*/  FFMA.FTZ R63, R63, c[0x0][0x2d0], -R3.reuse ;  /* 0x0000b4003f3f7a23 */ /* 0x100fe20000010803 */
[----:B-1----:R-:W-:Y:S01]  /*ef50*/  @P0 MOV R11, R207 ;  /* 0x000000cf000b0202 */ /* 0x002fe20000000f00 */
[----:B------:R-:W-:Y:S02]  /*ef60*/  FFMA.FTZ R78, R78, c[0x0][0x2d0], -R3 ;  /* 0x0000b4004e4e7a23 */ /* 0x000fe40000010803 */
[----:B------:R-:W-:Y:S02]  /*ef70*/  FMUL.FTZ R0, R0, c[0x0][0x2d0] ;  /* 0x0000b40000007a20 */ /* 0x000fe40000410000 */
[----:B------:R-:W-:Y:S01]  /*ef80*/  @P0 IMAD.WIDE.U32 R10, R4, 0x70, R10 ;  /* 0x00000070040a0825 */ /* 0x000fe200078e000a */
[----:B------:R1:W-:Y:S01]  /*ef90*/  MUFU.EX2 R213, R9 ;  /* 0x0000000900d57308 */ /* 0x0003e20000000800 */
[----:B------:R-:W-:Y:S02]  /*efa0*/  @P0 MOV R4, c[0x0][0x1e0] ;  /* 0x0000780000040a02 */ /* 0x000fe40000000f00 */
[--C-:B------:R-:W-:Y:S01]  /*efb0*/  FFMA.FTZ R24, R24, c[0x0][0x2d0], -R138.reuse ;  /* 0x0000b40018187a23 */ /* 0x100fe2000001088a */
[----:B---3--:R-:W-:Y:S01]  /*efc0*/  @P0 LEA R8, P2, R10, c[0x0][0x1c8], 0x1 ;  /* 0x000072000a080a11 */ /* 0x008fe200078408ff */
[--C-:B------:R-:W-:Y:S01]  /*efd0*/  FFMA.FTZ R25, R25, c[0x0][0x2d0], -R138.reuse ;  /* 0x0000b40019197a23 */ /* 0x100fe2000001088a */
[----:B------:R-:W-:Y:S01]  /*efe0*/  @P0 IADD3 R7, R11, R6, RZ ;  /* 0x000000060b070210 */ /* 0x000fe20007ffe0ff */
[--C-:B------:R-:W-:Y:S01]  /*eff0*/  FFMA.FTZ R26, R26, c[0x0][0x2d0], -R3.reuse ;  /* 0x0000b4001a1a7a23 */ /* 0x100fe20000010803 */
[C---:B------:R-:W-:Y:S01]  /*f000*/  @P0 SHF.L.U32 R5, R4.reuse, 0x5, RZ ;  /* 0x0000000504050819 */ /* 0x040fe200000006ff */
[--C-:B------:R-:W-:Y:S01]  /*f010*/  FFMA.FTZ R27, R27, c[0x0][0x2d0], -R3.reuse ;  /* 0x0000b4001b1b7a23 */ /* 0x100fe20000010803 */
[----:B------:R-:W-:Y:S01]  /*f020*/  MUFU.EX2 R192, R38 ;  /* 0x0000002600c07308 */ /* 0x000fe20000000800 */
[----:B------:R-:W-:Y:S01]  /*f030*/  @P0 SHF.L.U64.HI R4, R4, R252, c[0x0][0x1e4] ;  /* 0x0000790004040619 */ /* 0x000fe200000102fc */
[--C-:B------:R-:W-:Y:S01]  /*f040*/  FFMA.FTZ R28, R28, c[0x0][0x2d0], -R138.reuse ;  /* 0x0000b4001c1c7a23 */ /* 0x100fe2000001088a */
[-C--:B------:R-:W-:Y:S01]  /*f050*/  @P0 IADD3 R6, P1, R8, R5.reuse, RZ ;  /* 0x0000000508060210 */ /* 0x080fe20007f3e0ff */
[--C-:B------:R-:W-:Y:S02]  /*f060*/  FFMA.FTZ R29, R29, c[0x0][0x2d0], -R138.reuse ;  /* 0x0000b4001d1d7a23 */ /* 0x100fe4000001088a */
[--C-:B------:R-:W-:Y:S02]  /*f070*/  FFMA.FTZ R30, R30, c[0x0][0x2d0], -R3.reuse ;  /* 0x0000b4001e1e7a23 */ /* 0x100fe40000010803 */
[----:B------:R-:W-:Y:S02]  /*f080*/  FFMA.FTZ R31, R31, c[0x0][0x2d0], -R3 ;  /* 0x0000b4001f1f7a23 */ /* 0x000fe40000010803 */
[----:B------:R2:W-:Y:S01]  /*f090*/  MUFU.EX2 R226, R12 ;  /* 0x0000000c00e27308 */ /* 0x0005e20000000800 */
[--C-:B------:R-:W-:Y:S02]  /*f0a0*/  FFMA.FTZ R40, R40, c[0x0][0x2d0], -R138.reuse ;  /* 0x0000b40028287a23 */ /* 0x100fe4000001088a */
[--C-:B------:R-:W-:Y:S01]  /*f0b0*/  FFMA.FTZ R41, R41, c[0x0][0x2d0], -R138.reuse ;  /* 0x0000b40029297a23 */ /* 0x100fe2000001088a */
[----:B-1----:R-:W-:Y:S01]  /*f0c0*/  @P0 LEA.HI.X R9, R10, c[0x0][0x1cc], R7, 0x1, P2 ;  /* 0x000073000a090a11 */ /* 0x002fe200010f0c07 */
[--C-:B------:R-:W-:Y:S02]  /*f0d0*/  FFMA.FTZ R42, R42, c[0x0][0x2d0], -R3.reuse ;  /* 0x0000b4002a2a7a23 */ /* 0x100fe40000010803 */
[--C-:B------:R-:W-:Y:S01]  /*f0e0*/  FFMA.FTZ R43, R43, c[0x0][0x2d0], -R3.reuse ;  /* 0x0000b4002b2b7a23 */ /* 0x100fe20000010803 */
[-C--:B------:R-:W-:Y:S01]  /*f0f0*/  @P0 IADD3.X R7, R9, R4.reuse, RZ, P1, !PT ;  /* 0x0000000409070210 */ /* 0x080fe20000ffe4ff */
[----:B------:R1:W-:Y:S01]  /*f100*/  @P0 LDGSTS.E.BYPASS.LTC128B.128 [R246+0x3900], [R8.64], !P6 ;  /* 0x0390000008f60fae */ /* 0x0003e2000f101d48 */
[----:B------:R-:W-:Y:S01]  /*f110*/  MUFU.EX2 R199, R39 ;  /* 0x0000002700c77308 */ /* 0x000fe20000000800 */
[--C-:B------:R-:W-:Y:S02]  /*f120*/  FFMA.FTZ R44, R44, c[0x0][0x2d0], -R138.reuse ;  /* 0x0000b4002c2c7a23 */ /* 0x100fe4000001088a */
[--C-:B------:R-:W-:Y:S02]  /*f130*/  FFMA.FTZ R45, R45, c[0x0][0x2d0], -R138.reuse ;  /* 0x0000b4002d2d7a23 */ /* 0x100fe4000001088a */
[--C-:B------:R-:W-:Y:S02]  /*f140*/  FFMA.FTZ R46, R46, c[0x0][0x2d0], -R3.reuse ;  /* 0x0000b4002e2e7a23 */ /* 0x100fe40000010803 */
[----:B------:R3:W-:Y:S01]  /*f150*/  @P0 LDGSTS.E.BYPASS.LTC128B.128 [R246+0x4100], [R6.64], !P6 ;  /* 0x0410000006f60fae */ /* 0x0007e2000f101d48 */
[--C-:B------:R-:W-:Y:S02]  /*f160*/  FFMA.FTZ R47, R47, c[0x0][0x2d0], -R3.reuse ;  /* 0x0000b4002f2f7a23 */ /* 0x100fe40000010803 */
[----:B------:R4:W-:Y:S01]  /*f170*/  MUFU.EX2 R227, R13 ;  /* 0x0000000d00e37308 */ /* 0x0009e20000000800 */
[--C-:B------:R-:W-:Y:S02]  /*f180*/  FFMA.FTZ R79, R79, c[0x0][0x2d0], -R3.reuse ;  /* 0x0000b4004f4f7a23 */ /* 0x100fe40000010803 */
[--C-:B------:R-:W-:Y:S01]  /*f190*/  FFMA.FTZ R90, R90, c[0x0][0x2d0], -R3.reuse ;  /* 0x0000b4005a5a7a23 */ /* 0x100fe20000010803 */
[-C--:B--2---:R-:W-:Y:S01]  /*f1a0*/  @P0 IADD3 R12, P3, R6, R5.reuse, RZ ;  /* 0x00000005060c0210 */ /* 0x084fe20007f7e0ff */
[--C-:B------:R-:W-:Y:S02]  /*f1b0*/  FFMA.FTZ R91, R91, c[0x0][0x2d0], -R3.reuse ;  /* 0x0000b4005b5b7a23 */ /* 0x100fe40000010803 */
[--C-:B------:R-:W-:Y:S01]  /*f1c0*/  FFMA.FTZ R94, R94, c[0x0][0x2d0], -R3.reuse ;  /* 0x0000b4005e5e7a23 */ /* 0x100fe20000010803 */
[-C--:B------:R-:W-:Y:S01]  /*f1d0*/  @P0 IADD3 R10, P2, R12, R5.reuse, RZ ;  /* 0x000000050c0a0210 */ /* 0x080fe20007f5e0ff */
[--C-:B------:R-:W-:Y:S01]  /*f1e0*/  FFMA.FTZ R95, R95, c[0x0][0x2d0], -R3.reuse ;  /* 0x0000b4005f5f7a23 */ /* 0x100fe20000010803 */
[----:B------:R-:W2:Y:S01]  /*f1f0*/  MUFU.EX2 R0, R0 ;  /* 0x0000000000007308 */ /* 0x000ea20000000800 */
[--C-:B------:R-:W-:Y:S02]  /*f200*/  FFMA.FTZ R107, R107, c[0x0][0x2d0], -R3.reuse ;  /* 0x0000b4006b6b7a23 */ /* 0x100fe40000010803 */
[----:B------:R-:W-:Y:S02]  /*f210*/  FFMA.FTZ R110, R110, c[0x0][0x2d0], -R3 ;  /* 0x0000b4006e6e7a23 */ /* 0x000fe40000010803 */
[--C-:B------:R-:W-:Y:S01]  /*f220*/  FFMA.FTZ R76, R76, c[0x0][0x2d0], -R138.reuse ;  /* 0x0000b4004c4c7a23 */ /* 0x100fe2000001088a */
[-C--:B-1----:R-:W-:Y:S01]  /*f230*/  @P0 IADD3 R8, P1, R10, R5.reuse, RZ ;  /* 0x000000050a080210 */ /* 0x082fe20007f3e0ff */
[----:B------:R-:W-:Y:S02]  /*f240*/  FFMA.FTZ R77, R77, c[0x0][0x2d0], -R138 ;  /* 0x0000b4004d4d7a23 */ /* 0x000fe4000001088a */
[--C-:B------:R-:W-:Y:S01]  /*f250*/  FFMA.FTZ R86, R86, c[0x0][0x2d0], -R188.reuse ;  /* 0x0000b40056567a23 */ /* 0x100fe200000108bc */
[----:B------:R1:W-:Y:S01]  /*f260*/  MUFU.EX2 R191, R14 ;  /* 0x0000000e00bf7308 */ /* 0x0003e20000000800 */
[----:B------:R-:W-:Y:S02]  /*f270*/  FFMA.FTZ R87, R87, c[0x0][0x2d0], -R188 ;  /* 0x0000b40057577a23 */ /* 0x000fe400000108bc */
[--C-:B------:R-:W-:Y:S01]  /*f280*/  FFMA.FTZ R100, R100, c[0x0][0x2d0], -R139.reuse ;  /* 0x0000b40064647a23 */ /* 0x100fe2000001088b */
[-C--:B----4-:R-:W-:Y:S01]  /*f290*/  @P0 IADD3.X R13, R7, R4.reuse, RZ, P3, !PT ;  /* 0x00000004070d0210 */ /* 0x090fe20001ffe4ff */
[--C-:B------:R-:W-:Y:S02]  /*f2a0*/  FFMA.FTZ R101, R101, c[0x0][0x2d0], -R139.reuse ;  /* 0x0000b40065657a23 */ /* 0x100fe4000001088b */
[--C-:B------:R-:W-:Y:S01]  /*f2b0*/  FFMA.FTZ R112, R112, c[0x0][0x2d0], -R139.reuse ;  /* 0x0000b40070707a23 */ /* 0x100fe2000001088b */
[-C--:B------:R-:W-:Y:S01]  /*f2c0*/  @P0 IADD3.X R11, R13, R4.reuse, RZ, P2, !PT ;  /* 0x000000040d0b0210 */ /* 0x080fe200017fe4ff */
[----:B------:R4:W-:Y:S01]  /*f2d0*/  @P0 LDGSTS.E.BYPASS.LTC128B.128 [R246+0x4900], [R12.64], !P6 ;  /* 0x049000000cf60fae */ /* 0x0009e2000f101d48 */
[----:B---3--:R-:W-:Y:S01]  /*f2e0*/  @P0 IADD3 R6, P2, R8, R5, RZ ;  /* 0x0000000508060210 */ /* 0x008fe20007f5e0ff */
[----:B------:R3:W3:Y:S01]  /*f2f0*/  MUFU.EX2 R193, R15 ;  /* 0x0000000f00c17308 */ /* 0x0006e20000000800 */
[----:B------:R-:W-:Y:S01]  /*f300*/  @P0 IADD3.X R9, R11, R4, RZ, P1, !PT ;  /* 0x000000040b090210 */ /* 0x000fe20000ffe4ff */
[----:B------:R-:W-:Y:S02]  /*f310*/  FFMA.FTZ R139, R113, c[0x0][0x2d0], -R139 ;  /* 0x0000b400718b7a23 */ /* 0x000fe4000001088b */
[C---:B--2---:R-:W-:Y:S01]  /*f320*/  FMUL.FTZ R126, R0.reuse, R126 ;  /* 0x0000007e007e7220 */ /* 0x044fe20000410000 */
[----:B------:R-:W-:Y:S01]  /*f330*/  @P0 IADD3.X R7, R9, R4, RZ, P2, !PT ;  /* 0x0000000409070210 */ /* 0x000fe200017fe4ff */
[----:B------:R2:W-:Y:S01]  /*f340*/  @P0 LDGSTS.E.BYPASS.LTC128B.128 [R246+0x5100], [R10.64], !P6 ;  /* 0x051000000af60fae */ /* 0x0005e2000f101d48 */
[C---:B------:R-:W-:Y:S02]  /*f350*/  FMUL.FTZ R127, R0.reuse, R127 ;  /* 0x0000007f007f7220 */ /* 0x040fe40000410000 */
[C---:B------:R-:W-:Y:S01]  /*f360*/  FMUL.FTZ R122, R0.reuse, R122 ;  /* 0x0000007a007a7220 */ /* 0x040fe20000410000 */
[----:B------:R2:W-:Y:S01]  /*f370*/  MUFU.EX2 R209, R24 ;  /* 0x0000001800d17308 */ /* 0x0005e20000000800 */
[C---:B------:R-:W-:Y:S02]  /*f380*/  FMUL.FTZ R123, R0.reuse, R123 ;  /* 0x0000007b007b7220 */ /* 0x040fe40000410000 */
[----:B-1----:R-:W-:Y:S01]  /*f390*/  FMUL.FTZ R14, R0, R150 ;  /* 0x00000096000e7220 */ /* 0x002fe20000410000 */
[----:B------:R1:W-:Y:S01]  /*f3a0*/  @P0 LDGSTS.E.BYPASS.LTC128B.128 [R246+0x5900], [R8.64], !P6 ;  /* 0x0590000008f60fae */ /* 0x0003e2000f101d48 */
[--C-:B------:R-:W-:Y:S02]  /*f3b0*/  FFMA.FTZ R88, R88, c[0x0][0x2d0], -R138.reuse ;  /* 0x0000b40058587a23 */ /* 0x100fe4000001088a */
[--C-:B------:R-:W-:Y:S02]  /*f3c0*/  FFMA.FTZ R89, R89, c[0x0][0x2d0], -R138.reuse ;  /* 0x0000b40059597a23 */ /* 0x100fe4000001088a */
[--C-:B------:R-:W-:Y:S01]  /*f3d0*/  FFMA.FTZ R92, R92, c[0x0][0x2d0], -R138.reuse ;  /* 0x0000b4005c5c7a23 */ /* 0x100fe2000001088a */
[----:B------:R1:W-:Y:S01]  /*f3e0*/  MUFU.EX2 R220, R25 ;  /* 0x0000001900dc7308 */ /* 0x0003e20000000800 */
[----:B------:R-:W-:Y:S01]  /*f3f0*/  FFMA.FTZ R93, R93, c[0x0][0x2d0], -R138 ;  /* 0x0000b4005d5d7a23 */ /* 0x000fe2000001088a */
[----:B------:R1:W-:Y:S01]  /*f400*/  @P0 LDGSTS.E.BYPASS.LTC128B.128 [R246+0x6100], [R6.64], !P6 ;  /* 0x0610000006f60fae */ /* 0x0003e2000f101d48 */
[--C-:B------:R-:W-:Y:S01]  /*f410*/  FFMA.FTZ R102, R102, c[0x0][0x2d0], -R188.reuse ;  /* 0x0000b40066667a23 */ /* 0x100fe200000108bc */
[----:B----4-:R-:W-:Y:S01]  /*f420*/  @P0 IADD3 R12, P1, R6, R5, RZ ;  /* 0x00000005060c0210 */ /* 0x010fe20007f3e0ff */
[----:B------:R-:W-:Y:S01]  /*f430*/  FMUL.FTZ R5, R134, R145 ;  /* 0x0000009186057220 */ /* 0x000fe20000410000 */
[----:B------:R-:W-:Y:S01]  /*f440*/  F2FP.PACK_AB R145, R216, R215 ;  /* 0x000000d7d891723e */ /* 0x000fe200000000ff */
[----:B---3--:R-:W-:Y:S01]  /*f450*/  FMUL.FTZ R15, R0, R151 ;  /* 0x00000097000f7220 */ /* 0x008fe20000410000 */
[----:B------:R-:W-:Y:S01]  /*f460*/  @P0 IADD3.X R13, R7, R4, RZ, P1, !PT ;  /* 0x00000004070d0210 */ /* 0x000fe20000ffe4ff */
[----:B------:R-:W-:Y:S01]  /*f470*/  FMUL.FTZ R4, R134, R144 ;  /* 0x0000009086047220 */ /* 0x000fe20000410000 */
[----:B------:R-:W-:Y:S01]  /*f480*/  F2FP.PACK_AB R144, R218, R217 ;  /* 0x000000d9da90723e */ /* 0x000fe200000000ff */
[----:B------:R3:W-:Y:S01]  /*f490*/  MUFU.EX2 R194, R26 ;  /* 0x0000001a00c27308 */ /* 0x0007e20000000800 */
[C---:B--2---:R-:W-:Y:S01]  /*f4a0*/  FMUL.FTZ R10, R0.reuse, R142 ;  /* 0x0000008e000a7220 */ /* 0x044fe20000410000 */
[----:B------:R2:W-:Y:S01]  /*f4b0*/  @P0 LDGSTS.E.BYPASS.LTC128B.128 [R246+0x6900], [R12.64], !P6 ;  /* 0x069000000cf60fae */ /* 0x0005e2000f101d48 */
[----:B------:R-:W-:Y:S01]  /*f4c0*/  F2FP.PACK_AB R142, R227, R226 ;  /* 0x000000e2e38e723e */ /* 0x000fe200000000ff */
[----:B------:R-:W-:Y:S01]  /*f4d0*/  FMUL.FTZ R11, R0, R143 ;  /* 0x0000008f000b7220 */ /* 0x000fe20000410000 */
[----:B------:R-:W-:Y:S01]  /*f4e0*/  F2FP.PACK_AB R143, R193, R191 ;  /* 0x000000bfc18f723e */ /* 0x000fe200000000ff */
[C---:B------:R-:W-:Y:S02]  /*f4f0*/  FMUL.FTZ R24, R132.reuse, R160 ;  /* 0x000000a084187220 */ /* 0x040fe40000410000 */
[----:B------:R-:W-:Y:S02]  /*f500*/  FFMA.FTZ R103, R103, c[0x0][0x2d0], -R188 ;  /* 0x0000b40067677a23 */ /* 0x000fe400000108bc */
[----:B------:R-:W4:Y:S01]  /*f510*/  LDSM.16.MT88.4 R20, [R229] ;  /* 0x00000000e514783b */ /* 0x000f220000004200 */
[C---:B-1----:R-:W-:Y:S01]  /*f520*/  FMUL.FTZ R8, R132.reuse, R140 ;  /* 0x0000008c84087220 */ /* 0x042fe20000410000 */
[----:B------:R-:W-:Y:S01]  /*f530*/  F2FP.PACK_AB R140, R213, R212 ;  /* 0x000000d4d58c723e */ /* 0x000fe200000000ff */
[----:B------:R-:W-:Y:S01]  /*f540*/  FMUL.FTZ R9, R132, R141 ;  /* 0x0000008d84097220 */ /* 0x000fe20000410000 */
[----:B------:R-:W-:Y:S01]  /*f550*/  F2FP.PACK_AB R141, R190, R189 ;  /* 0x000000bdbe8d723e */ /* 0x000fe200000000ff */
[----:B------:R1:W-:Y:S01]  /*f560*/  MUFU.EX2 R195, R27 ;  /* 0x0000001b00c37308 */ /* 0x0003e20000000800 */
[----:B------:R-:W-:Y:S02]  /*f570*/  FMUL.FTZ R25, R132, R161 ;  /* 0x000000a184197220 */ /* 0x000fe40000410000 */
[----:B------:R-:W-:Y:S01]  /*f580*/  FMUL.FTZ R6, R133, R146 ;  /* 0x0000009285067220 */ /* 0x000fe20000410000 */
[----:B------:R-:W-:Y:S01]  /*f590*/  F2FP.PACK_AB R146, R251, R221 ;  /* 0x000000ddfb92723e */ /* 0x000fe200000000ff */
[C---:B------:R-:W-:Y:S01]  /*f5a0*/  FMUL.FTZ R7, R133.reuse, R147 ;  /* 0x0000009385077220 */ /* 0x040fe20000410000 */
[----:B------:R-:W-:Y:S01]  /*f5b0*/  F2FP.PACK_AB R147, R250, R248 ;  /* 0x000000f8fa93723e */ /* 0x000fe200000000ff */
[----:B------:R-:W4:Y:S01]  /*f5c0*/  LDSM.16.MT88.4 R36, [R233] ;  /* 0x00000000e924783b */ /* 0x000f220000004200 */
[--C-:B------:R-:W-:Y:S02]  /*f5d0*/  FFMA.FTZ R108, R108, c[0x0][0x2d0], -R138.reuse ;  /* 0x0000b4006c6c7a23 */ /* 0x100fe4000001088a */
[----:B------:R-:W-:Y:S01]  /*f5e0*/  MUFU.EX2 R204, R72 ;  /* 0x0000004800cc7308 */ /* 0x000fe20000000800 */
[----:B---3--:R-:W-:Y:S02]  /*f5f0*/  FMUL.FTZ R26, R0, R162 ;  /* 0x000000a2001a7220 */ /* 0x008fe40000410000 */
[C---:B--2---:R-:W-:Y:S02]  /*f600*/  FMUL.FTZ R12, R132.reuse, R148 ;  /* 0x00000094840c7220 */ /* 0x044fe40000410000 */
[----:B------:R-:W-:Y:S01]  /*f610*/  LDSM.16.MT88.4 R152, [R232] ;  /* 0x00000000e898783b */ /* 0x000fe20000004200 */
[----:B------:R-:W-:Y:S04]  /*f620*/  FMUL.FTZ R13, R132, R149 ;  /* 0x00000095840d7220 */ /* 0x000fe80000410000 */
[----:B------:R-:W-:Y:S03]  /*f630*/  MUFU.EX2 R203, R73 ;  /* 0x0000004900cb7308 */ /* 0x000fe60000000800 */
[----:B------:R-:W2:Y:S01]  /*f640*/  LDSM.16.MT88.4 R148, [R230] ;  /* 0x00000000e694783b */ /* 0x000ea20000004200 */
[----:B-1----:R-:W-:Y:S06]  /*f650*/  FMUL.FTZ R27, R0, R163 ;  /* 0x000000a3001b7220 */ /* 0x002fec0000410000 */
[----:B------:R1:W-:Y:S01]  /*f660*/  MUFU.EX2 R222, R29 ;  /* 0x0000001d00de7308 */ /* 0x0003e20000000800 */
[----:B------:R-:W0:Y:S01]  /*f670*/  LDGDEPBAR ;  /* 0x00000000000079af */ /* 0x000e220000000000 */
[-C--:B----4-:R-:W-:Y:S08]  /*f680*/  HMMA.16816.F32 R4, R144, R20.reuse, R4 ;  /* 0x000000149004723c */ /* 0x090ff00000001804 */
[----:B------:R-:W-:Y:S01]  /*f690*/  MUFU.EX2 R211, R32 ;  /* 0x0000002000d37308 */ /* 0x000fe20000000800 */
[C---:B------:R-:W-:Y:S09]  /*f6a0*/  HMMA.16816.F32 R8, R140.reuse, R20, R8 ;  /* 0x000000148c08723c */ /* 0x040ff20000001808 */
[----:B------:R-:W-:Y:S01]  /*f6b0*/  MUFU.EX2 R210, R34 ;  /* 0x0000002200d27308 */ /* 0x000fe20000000800 */
[-C--:B------:R-:W-:Y:S03]  /*f6c0*/  HMMA.16816.F32 R12, R140, R22.reuse, R12 ;  /* 0x000000168c0c723c */ /* 0x080fe6000000180c */
[C---:B------:R-:W-:Y:S02]  /*f6d0*/  FMUL.FTZ R20, R134.reuse, R156 ;  /* 0x0000009c86147220 */ /* 0x040fe40000410000 */
[----:B------:R-:W-:Y:S03]  /*f6e0*/  FMUL.FTZ R21, R134, R157 ;  /* 0x0000009d86157220 */ /* 0x000fe60000410000 */
[C---:B------:R-:W-:Y:S01]  /*f6f0*/  HMMA.16816.F32 R16, R144.reuse, R22, R16 ;  /* 0x000000169010723c */ /* 0x040fe20000001810 */
[----:B------:R3:W4:Y:S03]  /*f700*/  MUFU.EX2 R225, R28 ;  /* 0x0000001c00e17308 */ /* 0x0007260000000800 */
[C---:B-1----:R-:W-:Y:S01]  /*f710*/  FMUL.FTZ R29, R132.reuse, R165 ;  /* 0x000000a5841d7220 */ /* 0x042fe20000410000 */
[----:B------:R-:W-:Y:S02]  /*f720*/  MOV R165, R202 ;  /* 0x000000ca00a57202 */ /* 0x000fe40000000f00 */
[C---:B------:R-:W-:Y:S02]  /*f730*/  FMUL.FTZ R22, R133.reuse, R158 ;  /* 0x0000009e85167220 */ /* 0x040fe40000410000 */
[C---:B------:R-:W-:Y:S02]  /*f740*/  FMUL.FTZ R23, R133.reuse, R159 ;  /* 0x0000009f85177220 */ /* 0x040fe40000410000 */
[----:B------:R1:W-:Y:S05]  /*f750*/  MUFU.EX2 R197, R30 ;  /* 0x0000001e00c57308 */ /* 0x0003ea0000000800 */
[-C--:B------:R-:W-:Y:S05]  /*f760*/  HMMA.16816.F32 R20, R144, R36.reuse, R20 ;  /* 0x000000249014723c */ /* 0x080fea0000001814 */
[----:B------:R2:W-:Y:S03]  /*f770*/  MUFU.EX2 R196, R31 ;  /* 0x0000001f00c47308 */ /* 0x0005e60000000800 */
[C---:B------:R-:W-:Y:S04]  /*f780*/  HMMA.16816.F32 R24, R140.reuse, R36, R24 ;  /* 0x000000248c18723c */ /* 0x040fe80000001818 */
[----:B---3--:R-:W-:Y:S01]  /*f790*/  FMUL.FTZ R28, R132, R164 ;  /* 0x000000a4841c7220 */ /* 0x008fe20000410000 */
[----:B----4-:R-:W-:Y:S02]  /*f7a0*/  MOV R162, R225 ;  /* 0x000000e100a27202 */ /* 0x010fe40000000f00 */
[----:B------:R-:W3:Y:S01]  /*f7b0*/  MUFU.EX2 R219, R35 ;  /* 0x0000002300db7308 */ /* 0x000ee20000000800 */
[----:B------:R-:W-:Y:S04]  /*f7c0*/  FMUL.FTZ R36, R134, R172 ;  /* 0x000000ac86247220 */ /* 0x000fe80000410000 */
[----:B-1----:R-:W-:Y:S02]  /*f7d0*/  FMUL.FTZ R30, R0, R166 ;  /* 0x000000a6001e7220 */ /* 0x002fe40000410000 */
[----:B------:R-:W-:Y:S03]  /*f7e0*/  FMUL.FTZ R37, R134, R173 ;  /* 0x000000ad86257220 */ /* 0x000fe60000410000 */
[----:B------:R-:W1:Y:S01]  /*f7f0*/  MUFU.EX2 R214, R33 ;  /* 0x0000002100d67308 */ /* 0x000e620000000800 */
[----:B--2---:R-:W-:Y:S01]  /*f800*/  FMUL.FTZ R31, R0, R167 ;  /* 0x000000a7001f7220 */ /* 0x004fe20000410000 */
[----:B------:R-:W-:Y:S08]  /*f810*/  MOV R167, R192 ;  /* 0x000000c000a77202 */ /* 0x000ff00000000f00 */
[----:B------:R-:W2:Y:S01]  /*f820*/  MUFU.EX2 R32, R48 ;  /* 0x0000003000207308 */ /* 0x000ea20000000800 */
[-C--:B------:R-:W-:Y:S03]  /*f830*/  HMMA.16816.F32 R28, R140, R38.reuse, R28 ;  /* 0x000000268c1c723c */ /* 0x080fe6000000181c */
[----:B---3--:R-:W-:Y:S06]  /*f840*/  MOV R160, R219 ;  /* 0x000000db00a07202 */ /* 0x008fec0000000f00 */
[----:B------:R-:W3:Y:S03]  /*f850*/  MUFU.EX2 R35, R49 ;  /* 0x0000003100237308 */ /* 0x000ee60000000800 */
[----:B-1----:R-:W-:Y:S07]  /*f860*/  MOV R161, R214 ;  /* 0x000000d600a17202 */ /* 0x002fee0000000f00 */
[----:B------:R-:W1:Y:S01]  /*f870*/  MUFU.EX2 R33, R50 ;  /* 0x0000003200217308 */ /* 0x000e620000000800 */
[----:B--2---:R-:W-:Y:S01]  /*f880*/  MOV R163, R32 ;  /* 0x0000002000a37202 */ /* 0x004fe20000000f00 */
[C---:B------:R-:W-:Y:S01]  /*f890*/  FMUL.FTZ R32, R134.reuse, R168 ;  /* 0x000000a886207220 */ /* 0x040fe20000410000 */
[----:B------:R-:W-:Y:S01]  /*f8a0*/  MOV R168, R208 ;  /* 0x000000d000a87202 */ /* 0x000fe20000000f00 */
[C---:B------:R-:W-:Y:S01]  /*f8b0*/  FMUL.FTZ R48, R134.reuse, R184 ;  /* 0x000000b886307220 */ /* 0x040fe20000410000 */
[----:B------:R-:W-:Y:S05]  /*f8c0*/  MOV R184, R210 ;  /* 0x000000d200b87202 */ /* 0x000fea0000000f00 */
[----:B------:R-:W2:Y:S01]  /*f8d0*/  MUFU.EX2 R34, R51 ;  /* 0x0000003300227308 */ /* 0x000ea20000000800 */
[----:B---3--:R-:W-:Y:S01]  /*f8e0*/  MOV R156, R35 ;  /* 0x00000023009c7202 */ /* 0x008fe20000000f00 */
[C---:B------:R-:W-:Y:S01]  /*f8f0*/  FMUL.FTZ R35, R133.reuse, R171 ;  /* 0x000000ab85237220 */ /* 0x040fe20000410000 */
[----:B------:R-:W-:Y:S01]  /*f900*/  MOV R171, R224 ;  /* 0x000000e000ab7202 */ /* 0x000fe20000000f00 */
[C---:B------:R-:W-:Y:S06]  /*f910*/  FMUL.FTZ R49, R134.reuse, R185 ;  /* 0x000000b986317220 */ /* 0x040fec0000410000 */
[----:B------:R3:W4:Y:S01]  /*f920*/  MUFU.EX2 R200, R41 ;  /* 0x0000002900c87308 */ /* 0x0007220000000800 */
[----:B-1----:R-:W-:Y:S01]  /*f930*/  MOV R159, R33 ;  /* 0x00000021009f7202 */ /* 0x002fe20000000f00 */
[----:B------:R-:W-:Y:S01]  /*f940*/  FMUL.FTZ R33, R134, R169 ;  /* 0x000000a986217220 */ /* 0x000fe20000410000 */
[----:B------:R-:W-:Y:S01]  /*f950*/  MOV R169, R209 ;  /* 0x000000d100a97202 */ /* 0x000fe20000000f00 */
[C---:B------:R-:W-:Y:S01]  /*f960*/  FMUL.FTZ R50, R133.reuse, R186 ;  /* 0x000000ba85327220 */ /* 0x040fe20000410000 */
[----:B------:R-:W-:Y:S05]  /*f970*/  MOV R186, R199 ;  /* 0x000000c700ba7202 */ /* 0x000fea0000000f00 */
[----:B------:R1:W-:Y:S01]  /*f980*/  MUFU.EX2 R164, R42 ;  /* 0x0000002a00a47308 */ /* 0x0003e20000000800 */
[----:B--2---:R-:W-:Y:S01]  /*f990*/  MOV R157, R34 ;  /* 0x00000022009d7202 */ /* 0x004fe20000000f00 */
[C---:B------:R-:W-:Y:S01]  /*f9a0*/  FMUL.FTZ R34, R133.reuse, R170 ;  /* 0x000000aa85227220 */ /* 0x040fe20000410000 */
[----:B------:R-:W-:Y:S01]  /*f9b0*/  MOV R170, R223 ;  /* 0x000000df00aa7202 */ /* 0x000fe20000000f00 */
[C---:B------:R-:W-:Y:S01]  /*f9c0*/  FMUL.FTZ R51, R133.reuse, R187 ;  /* 0x000000bb85337220 */ /* 0x040fe20000410000 */
[----:B------:R-:W-:Y:S05]  /*f9d0*/  MOV R187, R211 ;  /* 0x000000d300bb7202 */ /* 0x000fea0000000f00 */
[----:B------:R2:W-:Y:S01]  /*f9e0*/  MUFU.EX2 R192, R43 ;  /* 0x0000002b00c07308 */ /* 0x0005e20000000800 */
[C---:B------:R-:W-:Y:S04]  /*f9f0*/  HMMA.16816.F32 R32, R144.reuse, R38, R32 ;  /* 0x000000269020723c */ /* 0x040fe80000001820 */
[----:B---3--:R-:W-:Y:S01]  /*fa00*/  FMUL.FTZ R41, R132, R177 ;  /* 0x000000b184297220 */ /* 0x008fe20000410000 */
[----:B----4-:R-:W-:Y:S02]  /*fa10*/  MOV R185, R200 ;  /* 0x000000c800b97202 */ /* 0x010fe40000000f00 */
[C---:B------:R-:W-:Y:S02]  /*fa20*/  FMUL.FTZ R38, R133.reuse, R174 ;  /* 0x000000ae85267220 */ /* 0x040fe40000410000 */
[----:B------:R3:W4:Y:S03]  /*fa30*/  MUFU.EX2 R201, R40 ;  /* 0x0000002800c97308 */ /* 0x0007260000000800 */
[----:B------:R-:W-:Y:S02]  /*fa40*/  FMUL.FTZ R39, R133, R175 ;  /* 0x000000af85277220 */ /* 0x000fe40000410000 */
[C---:B-1----:R-:W-:Y:S05]  /*fa50*/  FMUL.FTZ R42, R0.reuse, R178 ;  /* 0x000000b2002a7220 */ /* 0x042fea0000410000 */
[-C--:B------:R-:W-:Y:S01]  /*fa60*/  HMMA.16816.F32 R36, R144, R148.reuse, R36 ;  /* 0x000000949024723c */ /* 0x080fe20000001824 */
[----:B------:R1:W-:Y:S02]  /*fa70*/  MUFU.EX2 R252, R44 ;  /* 0x0000002c00fc7308 */ /* 0x0003e40000000800 */
[----:B--2---:R-:W-:Y:S08]  /*fa80*/  FMUL.FTZ R43, R0, R179 ;  /* 0x000000b3002b7220 */ /* 0x004ff00000410000 */
[----:B------:R2:W2:Y:S01]  /*fa90*/  MUFU.EX2 R158, R45 ;  /* 0x0000002d009e7308 */ /* 0x0004a20000000800 */
[C---:B---3--:R-:W-:Y:S01]  /*faa0*/  FMUL.FTZ R40, R132.reuse, R176 ;  /* 0x000000b084287220 */ /* 0x048fe20000410000 */
[----:B----4-:R-:W-:Y:S08]  /*fab0*/  MOV R166, R201 ;  /* 0x000000c900a67202 */ /* 0x010ff00000000f00 */
[----:B------:R3:W-:Y:S01]  /*fac0*/  MUFU.EX2 R172, R46 ;  /* 0x0000002e00ac7308 */ /* 0x0007e20000000800 */
[C---:B------:R-:W-:Y:S04]  /*fad0*/  HMMA.16816.F32 R40, R140.reuse, R148, R40 ;  /* 0x000000948c28723c */ /* 0x040fe80000001828 */
[C---:B-1----:R-:W-:Y:S05]  /*fae0*/  FMUL.FTZ R44, R132.reuse, R180 ;  /* 0x000000b4842c7220 */ /* 0x042fea0000410000 */
[----:B------:R1:W3:Y:S03]  /*faf0*/  MUFU.EX2 R173, R47 ;  /* 0x0000002f00ad7308 */ /* 0x0002e60000000800 */
[----:B--2---:R-:W-:Y:S07]  /*fb00*/  FMUL.FTZ R45, R132, R181 ;  /* 0x000000b5842d7220 */ /* 0x004fee0000410000 */
[----:B------:R2:W-:Y:S01]  /*fb10*/  MUFU.EX2 R225, R52 ;  /* 0x0000003400e17308 */ /* 0x0005e20000000800 */
[C---:B---3--:R-:W-:Y:S09]  /*fb20*/  FMUL.FTZ R46, R0.reuse, R182 ;  /* 0x000000b6002e7220 */ /* 0x048ff20000410000 */
[----:B------:R3:W-:Y:S01]  /*fb30*/  MUFU.EX2 R224, R53 ;  /* 0x0000003500e07308 */ /* 0x0007e20000000800 */
[----:B-1----:R-:W-:Y:S09]  /*fb40*/  FMUL.FTZ R47, R0, R183 ;  /* 0x000000b7002f7220 */ /* 0x002ff20000410000 */
[----:B------:R-:W-:Y:S01]  /*fb50*/  MUFU.EX2 R223, R64 ;  /* 0x0000004000df7308 */ /* 0x000fe20000000800 */
[-C--:B------:R-:W-:Y:S03]  /*fb60*/  HMMA.16816.F32 R44, R140, R150.reuse, R44 ;  /* 0x000000968c2c723c */ /* 0x080fe6000000182c */
[----:B--2---:R-:W-:Y:S05]  /*fb70*/  F2FP.PACK_AB R52, R170, R249 ;  /* 0x000000f9aa34723e */ /* 0x004fea00000000ff */
[C---:B------:R-:W-:Y:S01]  /*fb80*/  HMMA.16816.F32 R48, R144.reuse, R150, R48 ;  /* 0x000000969030723c */ /* 0x040fe20000001830 */
[----:B------:R-:W1:Y:S01]  /*fb90*/  LDSM.16.MT88.4 R148, [R229+0x800] ;  /* 0x00080000e594783b */ /* 0x000e620000004200 */
[----:B------:R-:W-:Y:S02]  /*fba0*/  MUFU.EX2 R179, R66 ;  /* 0x0000004200b37308 */ /* 0x000fe40000000800 */
[----:B---3--:R-:W-:Y:S04]  /*fbb0*/  F2FP.PACK_AB R53, R171, R168 ;  /* 0x000000a8ab35723e */ /* 0x008fe800000000ff */
[-C--:B------:R-:W-:Y:S04]  /*fbc0*/  HMMA.16816.F32 R116, R144, R152.reuse, R116 ;  /* 0x000000989074723c */ /* 0x080fe80000001874 */
[----:B------:R-:W-:Y:S04]  /*fbd0*/  MUFU.EX2 R219, R67 ;  /* 0x0000004300db7308 */ /* 0x000fe80000000800 */
[C---:B------:R-:W-:Y:S06]  /*fbe0*/  HMMA.16816.F32 R120, R140.reuse, R152, R120 ;  /* 0x000000988c78723c */ /* 0x040fec0000001878 */
[----:B------:R2:W-:Y:S01]  /*fbf0*/  MUFU.EX2 R175, R54 ;  /* 0x0000003600af7308 */ /* 0x0005e20000000800 */
[----:B------:R-:W-:Y:S01]  /*fc00*/  MOV R153, R220 ;  /* 0x000000dc00997202 */ /* 0x000fe20000000f00 */
[-C--:B------:R-:W-:Y:S04]  /*fc10*/  HMMA.16816.F32 R124, R140, R154.reuse, R124 ;  /* 0x0000009a8c7c723c */ /* 0x080fe8000000187c */
[----:B------:R-:W-:Y:S03]  /*fc20*/  MOV R152, R222 ;  /* 0x000000de00987202 */ /* 0x000fe60000000f00 */
[----:B------:R-:W-:Y:S01]  /*fc30*/  F2FP.PACK_AB R140, R153, R169 ;  /* 0x000000a9998c723e */ /* 0x000fe200000000ff */
[----:B------:R-:W-:Y:S01]  /*fc40*/  HMMA.16816.F32 R128, R144, R154, R128 ;  /* 0x0000009a9080723c */ /* 0x000fe20000001880 */
[----:B------:R3:W-:Y:S01]  /*fc50*/  MUFU.EX2 R220, R55 ;  /* 0x0000003700dc7308 */ /* 0x0007e20000000800 */
[----:B------:R-:W3:Y:S02]  /*fc60*/  LDSM.16.MT88.4 R144, [R233+0x800] ;  /* 0x00080000e990783b */ /* 0x000ee40000004200 */
[----:B------:R-:W-:Y:S02]  /*fc70*/  F2FP.PACK_AB R142, R152, R162 ;  /* 0x000000a2988e723e */ /* 0x000fe400000000ff */
[----:B------:R-:W-:Y:S02]  /*fc80*/  F2FP.PACK_AB R141, R195, R194 ;  /* 0x000000c2c38d723e */ /* 0x000fe400000000ff */
[----:B------:R-:W-:Y:S02]  /*fc90*/  F2FP.PACK_AB R143, R196, R197 ;  /* 0x000000c5c48f723e */ /* 0x000fe400000000ff */
[----:B------:R-:W4:Y:S01]  /*fca0*/  LDL.LU R155, [R1+0x18] ;  /* 0x00001800019b7983 */ /* 0x000f220000300800 */
[----:B------:R3:W-:Y:S01]  /*fcb0*/  MUFU.EX2 R222, R65 ;  /* 0x0000004100de7308 */ /* 0x0007e20000000800 */
[----:B--2---:R-:W-:Y:S02]  /*fcc0*/  F2FP.PACK_AB R54, R161, R187 ;  /* 0x000000bba136723e */ /* 0x004fe400000000ff */
[----:B------:R-:W2:Y:S07]  /*fcd0*/  LDL.LU R154, [R1+0x14] ;  /* 0x00001400019a7983 */ /* 0x000eae0000300800 */
[----:B------:R-:W-:Y:S01]  /*fce0*/  MUFU.EX2 R174, R56 ;  /* 0x0000003800ae7308 */ /* 0x000fe20000000800 */
[----:B---3--:R-:W-:Y:S09]  /*fcf0*/  F2FP.PACK_AB R55, R160, R184 ;  /* 0x000000b8a037723e */ /* 0x008ff200000000ff */
[----:B------:R-:W3:Y:S01]  /*fd00*/  MUFU.EX2 R178, R57 ;  /* 0x0000003900b27308 */ /* 0x000ee20000000800 */
[-C--:B-1----:R-:W-:Y:S01]  /*fd10*/  HMMA.16816.F32 R4, R52, R148.reuse, R4 ;  /* 0x000000943404723c */ /* 0x082fe20000001804 */
[----:B------:R-:W1:Y:S07]  /*fd20*/  LDSM.16.MT88.4 R64, [R230+0x800] ;  /* 0x00080000e640783b */ /* 0x000e6e0000004200 */
[C---:B------:R-:W-:Y:S01]  /*fd30*/  HMMA.16816.F32 R8, R140.reuse, R148, R8 ;  /* 0x000000948c08723c */ /* 0x040fe20000001808 */
[----:B------:R-:W-:Y:S07]  /*fd40*/  MUFU.EX2 R177, R58 ;  /* 0x0000003a00b17308 */ /* 0x000fee0000000800 */
[-C--:B------:R-:W-:Y:S03]  /*fd50*/  HMMA.16816.F32 R12, R140, R150.reuse, R12 ;  /* 0x000000968c0c723c */ /* 0x080fe6000000180c */
[----:B------:R1:W1:Y:S05]  /*fd60*/  MUFU.EX2 R176, R59 ;  /* 0x0000003b00b07308 */ /* 0x00026a0000000800 */
[C---:B------:R-:W-:Y:S01]  /*fd70*/  HMMA.16816.F32 R16, R52.reuse, R150, R16 ;  /* 0x000000963410723c */ /* 0x040fe20000001810 */
[----:B------:R-:W3:Y:S04]  /*fd80*/  LDSM.16.MT88.4 R148, [R232+0x800] ;  /* 0x00080000e894783b */ /* 0x000ee80000004200 */
[----:B------:R-:W-:Y:S03]  /*fd90*/  MUFU.EX2 R182, R68 ;  /* 0x0000004400b67308 */ /* 0x000fe60000000800 */
[-C--:B------:R-:W-:Y:S07]  /*fda0*/  HMMA.16816.F32 R20, R52, R144.reuse, R20 ;  /* 0x000000903414723c */ /* 0x080fee0000001814 */
[----:B------:R-:W-:Y:S01]  /*fdb0*/  MUFU.EX2 R211, R69 ;  /* 0x0000004500d37308 */ /* 0x000fe20000000800 */
[C---:B------:R-:W-:Y:S01]  /*fdc0*/  HMMA.16816.F32 R24, R140.reuse, R144, R24 ;  /* 0x000000908c18723c */ /* 0x040fe20000001818 */
[----:B------:R-:W2:Y:S04]  /*fdd0*/  LDL.LU R145, [R1+0x1c] ;  /* 0x00001c0001917983 */ /* 0x000ea80000300800 */
[----:B-1----:R-:W1:Y:S02]  /*fde0*/  LDSM.16.MT88.4 R56, [R229+0x1000] ;  /* 0x00100000e538783b */ /* 0x002e640000004200 */
[----:B------:R-:W-:Y:S01]  /*fdf0*/  MOV R144, R198 ;  /* 0x000000c600907202 */ /* 0x000fe20000000f00 */
[-C--:B------:R-:W-:Y:S01]  /*fe00*/  HMMA.16816.F32 R28, R140, R146.reuse, R28 ;  /* 0x000000928c1c723c */ /* 0x080fe2000000181c */
[----:B------:R-:W-:Y:S07]  /*fe10*/  MUFU.EX2 R210, R70 ;  /* 0x0000004600d27308 */ /* 0x000fee0000000800 */
[C---:B------:R-:W-:Y:S01]  /*fe20*/  HMMA.16816.F32 R32, R52.reuse, R146, R32 ;  /* 0x000000923420723c */ /* 0x040fe20000001820 */
[----:B------:R-:W2:Y:S02]  /*fe30*/  LDL.LU R147, [R1+0x10] ;  /* 0x0000100001937983 */ /* 0x000ea40000300800 */
[----:B------:R3:W-:Y:S04]  /*fe40*/  MUFU.EX2 R209, R71 ;  /* 0x0000004700d17308 */ /* 0x0007e80000000800 */
[----:B------:R-:W-:Y:S01]  /*fe50*/  MOV R146, R171 ;  /* 0x000000ab00927202 */ /* 0x000fe20000000f00 */
[-C--:B------:R-:W-:Y:S05]  /*fe60*/  HMMA.16816.F32 R36, R52, R64.reuse, R36 ;  /* 0x000000403424723c */ /* 0x080fea0000001824 */
[----:B------:R1:W-:Y:S03]  /*fe70*/  MUFU.EX2 R214, R60 ;  /* 0x0000003c00d67308 */ /* 0x0003e60000000800 */
[C---:B------:R-:W-:Y:S07]  /*fe80*/  HMMA.16816.F32 R40, R140.reuse, R64, R40 ;  /* 0x000000408c28723c */ /* 0x040fee0000001828 */
[----:B------:R1:W1:Y:S01]  /*fe90*/  MUFU.EX2 R183, R61 ;  /* 0x0000003d00b77308 */ /* 0x0002620000000800 */
[-C--:B------:R-:W-:Y:S01]  /*fea0*/  HMMA.16816.F32 R44, R140, R66.reuse, R44 ;  /* 0x000000428c2c723c */ /* 0x080fe2000000182c */
[----:B---3--:R-:W-:Y:S07]  /*feb0*/  LDSM.16.MT88.4 R68, [R230+0x1000] ;  /* 0x00100000e644783b */ /* 0x008fee0000004200 */
[C---:B------:R-:W-:Y:S01]  /*fec0*/  HMMA.16816.F32 R48, R52.reuse, R66, R48 ;  /* 0x000000423430723c */ /* 0x040fe20000001830 */
[----:B------:R3:W-:Y:S01]  /*fed0*/  MUFU.EX2 R181, R62 ;  /* 0x0000003e00b57308 */ /* 0x0007e20000000800 */
[----:B------:R-:W3:Y:S02]  /*fee0*/  LDSM.16.MT88.4 R64, [R233+0x1000] ;  /* 0x00100000e940783b */ /* 0x000ee40000004200 */
[----:B-1----:R-:W-:Y:S04]  /*fef0*/  F2FP.PACK_AB R60, R185, R166 ;  /* 0x000000a6b93c723e */ /* 0x002fe800000000ff */
[-C--:B------:R-:W-:Y:S03]  /*ff00*/  HMMA.16816.F32 R116, R52, R148.reuse, R116 ;  /* 0x000000943474723c */ /* 0x080fe60000001874 */
[----:B------:R1:W1:Y:S01]  /*ff10*/  MUFU.EX2 R180, R63 ;  /* 0x0000003f00b47308 */ /* 0x0002620000000800 */
[----:B------:R-:W-:Y:S04]  /*ff20*/  F2FP.PACK_AB R61, R192, R164 ;  /* 0x000000a4c03d723e */ /* 0x000fe800000000ff */
[C---:B------:R-:W-:Y:S05]  /*ff30*/  HMMA.16816.F32 R120, R140.reuse, R148, R120 ;  /* 0x000000948c78723c */ /* 0x040fea0000001878 */
[----:B------:R-:W-:Y:S02]  /*ff40*/  MUFU.EX2 R206, R82 ;  /* 0x0000005200ce7308 */ /* 0x000fe40000000800 */
[----:B------:R-:W-:Y:S01]  /*ff50*/  MOV R148, R169 ;  /* 0x000000a900947202 */ /* 0x000fe20000000f00 */
[-C--:B------:R-:W-:Y:S04]  /*ff60*/  HMMA.16816.F32 R124, R140, R150.reuse, R124 ;  /* 0x000000968c7c723c */ /* 0x080fe8000000187c */
[----:B---3--:R-:W-:Y:S02]  /*ff70*/  F2FP.PACK_AB R62, R158, R252 ;  /* 0x000000fc9e3e723e */ /* 0x008fe400000000ff */
[----:B------:R-:W-:Y:S01]  /*ff80*/  MOV R149, R170 ;  /* 0x000000aa00957202 */ /* 0x000fe20000000f00 */
[----:B------:R-:W-:Y:S01]  /*ff90*/  MUFU.EX2 R82, R75 ;  /* 0x0000004b00527308 */ /* 0x000fe20000000800 */
[----:B------:R-:W-:Y:S04]  /*ffa0*/  HMMA.16816.F32 R128, R52, R150, R128 ;  /* 0x000000963480723c */ /* 0x000fe80000001880 */
[----:B-1----:R-:W-:Y:S02]  /*ffb0*/  F2FP.PACK_AB R63, R173, R172 ;  /* 0x000000acad3f723e */ /* 0x002fe400000000ff */
[----:B------:R-:W-:Y:S02]  /*ffc0*/  MOV R143, R168 ;  /* 0x000000a8008f7202 */ /* 0x000fe40000000f00 */
[----:B------:R-:W-:Y:S01]  /*ffd0*/  F2FP.PACK_AB R53, R186, R167 ;  /* 0x000000a7ba35723e */ /* 0x000fe200000000ff */
[----:B------:R-:W-:Y:S01]  /*ffe0*/  LDSM.16.MT88.4 R168, [R233+0x3000] ;  /* 0x00300000e9a8783b */ /* 0x000fe20000004200 */
[----:B------:R-:W-:Y:S02]  /*fff0*/  MUFU.EX2 R205, R83 ;  /* 0x0000005300cd7308 */ /* 0x000fe40000000800 */
[----:B------:R-:W-:Y:S02]  /*10000*/  F2FP.PACK_AB R52, R165, R144 ;  /* 0x00000090a534723e */ /* 0x000fe400000000ff */
[----:B------:R-:W-:Y:S02]  /*10010*/  F2FP.PACK_AB R54, R156, R163 ;  /* 0x000000a39c36723e */ /* 0x000fe400000000ff */
[----:B------:R-:W-:Y:S04]  /*10020*/  F2FP.PACK_AB R55, R157, R159 ;  /* 0x0000009f9d37723e */ /* 0x000fe800000000ff */
[----:B------:R1:W3:Y:S03]  /*10030*/  MUFU.EX2 R83, R74 ;  /* 0x0000004a00537308 */ /* 0x0002e60000000800 */
[-C--:B------:R-:W-:Y:S07]  /*10040*/  HMMA.16816.F32 R4, R52, R56.reuse, R4 ;  /* 0x000000383404723c */ /* 0x080fee0000001804 */
        /* <DEDUP_REMOVED lines=14> */
[----:B------:R-:W2:Y:S01]  /*10130*/  LDSM.16.MT88.4 R64, [R229+0x1800] ;  /* 0x00180000e540783b */ /* 0x000ea20000004200 */
[----:B------:R-:W1:Y:S06]  /*10140*/  MUFU.EX2 R201, R77 ;  /* 0x0000004d00c97308 */ /* 0x000e6c0000000800 */
[-C--:B------:R-:W-:Y:S04]  /*10150*/  HMMA.16816.F32 R36, R52, R68.reuse, R36 ;  /* 0x000000443424723c */ /* 0x080fe80000001824 */
[----:B------:R1:W1:Y:S04]  /*10160*/  MUFU.EX2 R81, R79 ;  /* 0x0000004f00517308 */ /* 0x0002680000000800 */
[C---:B------:R-:W-:Y:S06]  /*10170*/  HMMA.16816.F32 R40, R60.reuse, R68, R40 ;  /* 0x000000443c28723c */ /* 0x040fec0000001828 */
[----:B------:R3:W-:Y:S02]  /*10180*/  MUFU.EX2 R200, R84 ;  /* 0x0000005400c87308 */ /* 0x0007e40000000800 */
[-C--:B------:R-:W-:Y:S08]  /*10190*/  HMMA.16816.F32 R44, R60, R70.reuse, R44 ;  /* 0x000000463c2c723c */ /* 0x080ff0000000182c */
[C---:B------:R-:W-:Y:S01]  /*101a0*/  HMMA.16816.F32 R48, R52.reuse, R70, R48 ;  /* 0x000000463430723c */ /* 0x040fe20000001830 */
[----:B------:R-:W-:Y:S01]  /*101b0*/  LDSM.16.MT88.4 R68, [R230+0x1800] ;  /* 0x00180000e644783b */ /* 0x000fe20000004200 */
[----:B------:R3:W-:Y:S02]  /*101c0*/  MUFU.EX2 R199, R85 ;  /* 0x0000005500c77308 */ /* 0x0007e40000000800 */
[--C-:B-1----:R-:W-:Y:S01]  /*101d0*/  FFMA.FTZ R79, R106, c[0x0][0x2d0], -R3.reuse ;  /* 0x0000b4006a4f7a23 */ /* 0x102fe20000010803 */
[----:B------:R-:W-:Y:S01]  /*101e0*/  MOV R106, R185 ;  /* 0x000000b9006a7202 */ /* 0x000fe20000000f00 */
[----:B------:R-:W-:Y:S01]  /*101f0*/  FFMA.FTZ R3, R111, c[0x0][0x2d0], -R3 ;  /* 0x0000b4006f037a23 */ /* 0x000fe20000010803 */
[----:B------:R-:W-:Y:S01]  /*10200*/  MOV R111, R186 ;  /* 0x000000ba006f7202 */ /* 0x000fe20000000f00 */
[-C--:B------:R-:W-:Y:S04]  /*10210*/  HMMA.16816.F32 R116, R52, R56.reuse, R116 ;  /* 0x000000383474723c */ /* 0x080fe80000001874 */
[----:B------:R1:W-:Y:S01]  /*10220*/  MUFU.EX2 R198, R86 ;  /* 0x0000005600c67308 */ /* 0x0003e20000000800 */
[--C-:B---3--:R-:W-:Y:S01]  /*10230*/  FFMA.FTZ R84, R105, c[0x0][0x2d0], -R138.reuse ;  /* 0x0000b40069547a23 */ /* 0x108fe2000001088a */
[----:B------:R-:W-:Y:S02]  /*10240*/  MOV R105, R159 ;  /* 0x0000009f00697202 */ /* 0x000fe40000000f00 */
[C---:B------:R-:W-:Y:S06]  /*10250*/  HMMA.16816.F32 R120, R60.reuse, R56, R120 ;  /* 0x000000383c78723c */ /* 0x040fec0000001878 */
[----:B------:R-:W-:Y:S01]  /*10260*/  MUFU.EX2 R84, R84 ;  /* 0x0000005400547308 */ /* 0x000fe20000000800 */
[----:B------:R-:W-:Y:S01]  /*10270*/  F2FP.PACK_AB R56, R178, R174 ;  /* 0x000000aeb238723e */ /* 0x000fe200000000ff */
[-C--:B------:R-:W-:Y:S01]  /*10280*/  HMMA.16816.F32 R124, R60, R58.reuse, R124 ;  /* 0x0000003a3c7c723c */ /* 0x080fe2000000187c */
[----:B------:R-:W3:Y:S03]  /*10290*/  LDSM.16.MT88.4 R60, [R233+0x1800] ;  /* 0x00180000e93c783b */ /* 0x000ee60000004200 */
[----:B------:R-:W-:Y:S01]  /*102a0*/  F2FP.PACK_AB R57, R176, R177 ;  /* 0x000000b1b039723e */ /* 0x000fe200000000ff */
[--C-:B------:R-:W-:Y:S01]  /*102b0*/  FFMA.FTZ R85, R104, c[0x0][0x2d0], -R138.reuse ;  /* 0x0000b40068557a23 */ /* 0x100fe2000001088a */
[----:B------:R-:W-:Y:S01]  /*102c0*/  MOV R104, R156 ;  /* 0x0000009c00687202 */ /* 0x000fe20000000f00 */
[----:B------:R-:W-:Y:S01]  /*102d0*/  FFMA.FTZ R138, R109, c[0x0][0x2d0], -R138 ;  /* 0x0000b4006d8a7a23 */ /* 0x000fe2000001088a */
[----:B------:R-:W-:Y:S01]  /*102e0*/  HMMA.16816.F32 R128, R52, R58, R128 ;  /* 0x0000003a3480723c */ /* 0x000fe20000001880 */
[----:B------:R-:W-:Y:S03]  /*102f0*/  MUFU.EX2 R113, R87 ;  /* 0x0000005700717308 */ /* 0x000fe60000000800 */
[----:B------:R-:W-:Y:S01]  /*10300*/  MOV R109, R163 ;  /* 0x000000a3006d7202 */ /* 0x000fe20000000f00 */
[--C-:B-1----:R-:W-:Y:S01]  /*10310*/  FFMA.FTZ R86, R114, c[0x0][0x2d0], -R188.reuse ;  /* 0x0000b40072567a23 */ /* 0x102fe200000108bc */
[----:B------:R-:W-:Y:S01]  /*10320*/  MOV R114, R158 ;  /* 0x0000009e00727202 */ /* 0x000fe20000000f00 */
[----:B------:R-:W-:Y:S01]  /*10330*/  FFMA.FTZ R188, R115, c[0x0][0x2d0], -R188 ;  /* 0x0000b40073bc7a23 */ /* 0x000fe200000108bc */
[----:B------:R-:W-:Y:S03]  /*10340*/  F2FP.PACK_AB R52, R224, R225 ;  /* 0x000000e1e034723e */ /* 0x000fe600000000ff */
[----:B------:R-:W-:Y:S01]  /*10350*/  MUFU.EX2 R138, R138 ;  /* 0x0000008a008a7308 */ /* 0x000fe20000000800 */
[----:B------:R-:W-:Y:S02]  /*10360*/  F2FP.PACK_AB R54, R222, R223 ;  /* 0x000000dfde36723e */ /* 0x000fe400000000ff */
[----:B------:R-:W-:Y:S01]  /*10370*/  F2FP.PACK_AB R53, R220, R175 ;  /* 0x000000afdc35723e */ /* 0x000fe200000000ff */
[----:B----4-:R-:W-:Y:S01]  /*10380*/  FFMA.FTZ R133, R133, R155, R215 ;  /* 0x0000009b85857223 */ /* 0x010fe200000100d7 */
[----:B------:R-:W-:Y:S02]  /*10390*/  F2FP.PACK_AB R55, R219, R179 ;  /* 0x000000b3db37723e */ /* 0x000fe400000000ff */
[----:B------:R-:W-:Y:S01]  /*103a0*/  F2FP.PACK_AB R58, R183, R214 ;  /* 0x000000d6b73a723e */ /* 0x000fe200000000ff */
[----:B------:R-:W-:Y:S01]  /*103b0*/  FADD.FTZ R133, R216, R133 ;  /* 0x00000085d8857221 */ /* 0x000fe20000010000 */
[----:B------:R-:W-:Y:S01]  /*103c0*/  F2FP.PACK_AB R59, R180, R181 ;  /* 0x000000b5b43b723e */ /* 0x000fe200000000ff */
[----:B--2---:R-:W-:Y:S01]  /*103d0*/  FFMA.FTZ R132, R132, R154, R212 ;  /* 0x0000009a84847223 */ /* 0x004fe200000100d4 */
[----:B------:R-:W-:Y:S01]  /*103e0*/  MUFU.EX2 R188, R188 ;  /* 0x000000bc00bc7308 */ /* 0x000fe20000000800 */
[-C--:B------:R-:W-:Y:S03]  /*103f0*/  HMMA.16816.F32 R4, R52, R64.reuse, R4 ;  /* 0x000000403404723c */ /* 0x080fe60000001804 */
[----:B------:R-:W-:Y:S01]  /*10400*/  FADD.FTZ R132, R213, R132 ;  /* 0x00000084d5847221 */ /* 0x000fe20000010000 */
[----:B------:R-:W-:Y:S04]  /*10410*/  MOV R115, R157 ;  /* 0x0000009d00737202 */ /* 0x000fe80000000f00 */
[C---:B------:R-:W-:Y:S01]  /*10420*/  HMMA.16816.F32 R8, R56.reuse, R64, R8 ;  /* 0x000000403808723c */ /* 0x040fe20000001808 */
[----:B------:R-:W-:Y:S07]  /*10430*/  MUFU.EX2 R87, R112 ;  /* 0x0000007000577308 */ /* 0x000fee0000000800 */
[-C--:B------:R-:W-:Y:S03]  /*10440*/  HMMA.16816.F32 R12, R56, R66.reuse, R12 ;  /* 0x00000042380c723c */ /* 0x080fe6000000180c */
[----:B------:R-:W-:Y:S05]  /*10450*/  MUFU.EX2 R86, R86 ;  /* 0x0000005600567308 */ /* 0x000fea0000000800 */
[C---:B------:R-:W-:Y:S01]  /*10460*/  HMMA.16816.F32 R16, R52.reuse, R66, R16 ;  /* 0x000000423410723c */ /* 0x040fe20000001810 */
[----:B------:R-:W-:Y:S04]  /*10470*/  LDSM.16.MT88.4 R64, [R233+0x2000] ;  /* 0x00200000e940783b */ /* 0x000fe80000004200 */
[----:B------:R-:W-:Y:S03]  /*10480*/  MUFU.EX2 R96, R96 ;  /* 0x0000006000607308 */ /* 0x000fe60000000800 */
[-C--:B---3--:R-:W-:Y:S07]  /*10490*/  HMMA.16816.F32 R20, R52, R60.reuse, R20 ;  /* 0x0000003c3414723c */ /* 0x088fee0000001814 */
[----:B------:R-:W-:Y:S01]  /*104a0*/  MUFU.EX2 R97, R97 ;  /* 0x0000006100617308 */ /* 0x000fe20000000800 */
[C---:B------:R-:W-:Y:S08]  /*104b0*/  HMMA.16816.F32 R24, R56.reuse, R60, R24 ;  /* 0x0000003c3818723c */ /* 0x040ff00000001818 */
[-C--:B------:R-:W-:Y:S01]  /*104c0*/  HMMA.16816.F32 R28, R56, R62.reuse, R28 ;  /* 0x0000003e381c723c */ /* 0x080fe2000000181c */
[----:B------:R-:W-:Y:S03]  /*104d0*/  MUFU.EX2 R98, R98 ;  /* 0x0000006200627308 */ /* 0x000fe60000000800 */
[----:B------:R-:W-:Y:S04]  /*104e0*/  FFMA.FTZ R0, R0, R145, R189 ;  /* 0x0000009100007223 */ /* 0x000fe800000100bd */
[C---:B------:R-:W-:Y:S01]  /*104f0*/  HMMA.16816.F32 R32, R52.reuse, R62, R32 ;  /* 0x0000003e3420723c */ /* 0x040fe20000001820 */
[----:B------:R-:W1:Y:S02]  /*10500*/  LDSM.16.MT88.4 R60, [R229+0x2000] ;  /* 0x00200000e53c783b */ /* 0x000e640000004200 */
[----:B------:R-:W-:Y:S01]  /*10510*/  MUFU.EX2 R99, R99 ;  /* 0x0000006300637308 */ /* 0x000fe20000000800 */
[----:B------:R-:W-:Y:S01]  /*10520*/  MOV R145, R152 ;  /* 0x0000009800917202 */ /* 0x000fe20000000f00 */
[----:B------:R-:W-:Y:S02]  /*10530*/  FADD.FTZ R76, R190, R0 ;  /* 0x00000000be4c7221 */ /* 0x000fe40000010000 */
[----:B------:R-:W-:Y:S01]  /*10540*/  FADD.FTZ R0, R226, R132 ;  /* 0x00000084e2007221 */ /* 0x000fe20000010000 */
[-C--:B------:R-:W-:Y:S04]  /*10550*/  HMMA.16816.F32 R36, R52, R68.reuse, R36 ;  /* 0x000000443424723c */ /* 0x080fe80000001824 */
[----:B------:R-:W-:Y:S01]  /*10560*/  FADD.FTZ R0, R227, R0 ;  /* 0x00000000e3007221 */ /* 0x000fe20000010000 */
[----:B------:R-:W-:Y:S01]  /*10570*/  MOV R215, R145 ;  /* 0x0000009100d77202 */ /* 0x000fe20000000f00 */
[----:B------:R-:W-:Y:S01]  /*10580*/  MUFU.EX2 R88, R88 ;  /* 0x0000005800587308 */ /* 0x000fe20000000800 */
[----:B------:R-:W-:Y:S01]  /*10590*/  FFMA.FTZ R134, R134, R147, R217 ;  /* 0x0000009386867223 */ /* 0x000fe200000100d9 */
[C---:B------:R-:W-:Y:S04]  /*105a0*/  HMMA.16816.F32 R40, R56.reuse, R68, R40 ;  /* 0x000000443828723c */ /* 0x040fe80000001828 */
[----:B------:R-:W-:Y:S01]  /*105b0*/  MOV R147, R153 ;  /* 0x0000009900937202 */ /* 0x000fe20000000f00 */
[----:B------:R-:W-:Y:S01]  /*105c0*/  FADD.FTZ R0, R148, R0 ;  /* 0x0000000094007221 */ /* 0x000fe20000010000 */
[----:B------:R-:W-:Y:S01]  /*105d0*/  LDSM.16.MT88.4 R152, [R229+0x3000] ;  /* 0x00300000e598783b */ /* 0x000fe20000004200 */
[----:B------:R-:W-:Y:S01]  /*105e0*/  MOV R217, R144 ;  /* 0x0000009000d97202 */ /* 0x000fe20000000f00 */
[-C--:B------:R-:W-:Y:S01]  /*105f0*/  HMMA.16816.F32 R44, R56, R70.reuse, R44 ;  /* 0x00000046382c723c */ /* 0x080fe2000000182c */
[----:B------:R-:W-:Y:S03]  /*10600*/  MUFU.EX2 R89, R89 ;  /* 0x0000005900597308 */ /* 0x000fe60000000800 */
[----:B------:R-:W-:Y:S01]  /*10610*/  FADD.FTZ R134, R218, R134 ;  /* 0x00000086da867221 */ /* 0x000fe20000010000 */
[----:B------:R-:W-:Y:S03]  /*10620*/  MOV R132, R135 ;  /* 0x0000008700847202 */ /* 0x000fe60000000f00 */
[C---:B------:R-:W-:Y:S01]  /*10630*/  HMMA.16816.F32 R48, R52.reuse, R70, R48 ;  /* 0x000000463430723c */ /* 0x040fe20000001830 */
[----:B------:R-:W2:Y:S02]  /*10640*/  LDSM.16.MT88.4 R68, [R230+0x2000] ;  /* 0x00200000e644783b */ /* 0x000ea40000004200 */
[----:B------:R-:W-:Y:S01]  /*10650*/  MUFU.EX2 R90, R90 ;  /* 0x0000005a005a7308 */ /* 0x000fe20000000800 */
[----:B------:R-:W-:Y:S04]  /*10660*/  FADD.FTZ R134, R221, R134 ;  /* 0x00000086dd867221 */ /* 0x000fe80000010000 */
[-C--:B------:R-:W-:Y:S05]  /*10670*/  HMMA.16816.F32 R116, R52, R72.reuse, R116 ;  /* 0x000000483474723c */ /* 0x080fea0000001874 */
[----:B------:R-:W-:Y:S03]  /*10680*/  MUFU.EX2 R91, R91 ;  /* 0x0000005b005b7308 */ /* 0x000fe60000000800 */
[C---:B------:R-:W-:Y:S07]  /*10690*/  HMMA.16816.F32 R120, R56.reuse, R72, R120 ;  /* 0x000000483878723c */ /* 0x040fee0000001878 */
[----:B------:R-:W-:Y:S01]  /*106a0*/  MUFU.EX2 R92, R92 ;  /* 0x0000005c005c7308 */ /* 0x000fe20000000800 */
[-C--:B------:R-:W-:Y:S07]  /*106b0*/  HMMA.16816.F32 R124, R56, R74.reuse, R124 ;  /* 0x0000004a387c723c */ /* 0x080fee000000187c */
        /* <DEDUP_REMOVED lines=11> */
[----:B------:R-:W-:Y:S05]  /*10770*/  F2FP.PACK_AB R59, R81, R80 ;  /* 0x00000050513b723e */ /* 0x000fea00000000ff */
[-C--:B-1----:R-:W-:Y:S01]  /*10780*/  HMMA.16816.F32 R4, R52, R60.reuse, R4 ;  /* 0x0000003c3404723c */ /* 0x082fe20000001804 */
[----:B------:R-:W1:Y:S07]  /*10790*/  MUFU.EX2 R95, R95 ;  /* 0x0000005f005f7308 */ /* 0x000e6e0000000800 */
[C---:B------:R-:W-:Y:S03]  /*107a0*/  HMMA.16816.F32 R8, R56.reuse, R60, R8 ;  /* 0x0000003c3808723c */ /* 0x040fe60000001808 */
[----:B------:R-:W-:Y:S05]  /*107b0*/  MUFU.EX2 R100, R100 ;  /* 0x0000006400647308 */ /* 0x000fea0000000800 */
[-C--:B------:R-:W-:Y:S05]  /*107c0*/  HMMA.16816.F32 R12, R56, R62.reuse, R12 ;  /* 0x0000003e380c723c */ /* 0x080fea000000180c */
[----:B------:R-:W-:Y:S03]  /*107d0*/  MUFU.EX2 R101, R101 ;  /* 0x0000006500657308 */ /* 0x000fe60000000800 */
[C---:B------:R-:W-:Y:S01]  /*107e0*/  HMMA.16816.F32 R16, R52.reuse, R62, R16 ;  /* 0x0000003e3410723c */ /* 0x040fe20000001810 */
[----:B------:R-:W1:Y:S06]  /*107f0*/  LDSM.16.MT88.4 R60, [R229+0x2800] ;  /* 0x00280000e53c783b */ /* 0x000e6c0000004200 */
[----:B------:R-:W-:Y:S01]  /*10800*/  MUFU.EX2 R102, R102 ;  /* 0x0000006600667308 */ /* 0x000fe20000000800 */
[-C--:B------:R-:W-:Y:S08]  /*10810*/  HMMA.16816.F32 R20, R52, R64.reuse, R20 ;  /* 0x000000403414723c */ /* 0x080ff00000001814 */
[C---:B------:R-:W-:Y:S01]  /*10820*/  HMMA.16816.F32 R24, R56.reuse, R64, R24 ;  /* 0x000000403818723c */ /* 0x040fe20000001818 */
[----:B------:R-:W-:Y:S07]  /*10830*/  MUFU.EX2 R103, R103 ;  /* 0x0000006700677308 */ /* 0x000fee0000000800 */
[-C--:B------:R-:W-:Y:S03]  /*10840*/  HMMA.16816.F32 R28, R56, R66.reuse, R28 ;  /* 0x00000042381c723c */ /* 0x080fe6000000181c */
[----:B------:R-:W-:Y:S05]  /*10850*/  MUFU.EX2 R85, R85 ;  /* 0x0000005500557308 */ /* 0x000fea0000000800 */
[C---:B------:R-:W-:Y:S01]  /*10860*/  HMMA.16816.F32 R32, R52.reuse, R66, R32 ;  /* 0x000000423420723c */ /* 0x040fe20000001820 */
[----:B------:R-:W1:Y:S04]  /*10870*/  LDSM.16.MT88.4 R64, [R233+0x2800] ;  /* 0x00280000e940783b */ /* 0x000e680000004200 */
[----:B------:R-:W-:Y:S03]  /*10880*/  MUFU.EX2 R79, R79 ;  /* 0x0000004f004f7308 */ /* 0x000fe60000000800 */
[-C--:B--2---:R-:W-:Y:S08]  /*10890*/  HMMA.16816.F32 R36, R52, R68.reuse, R36 ;  /* 0x000000443424723c */ /* 0x084ff00000001824 */
[C---:B------:R-:W-:Y:S07]  /*108a0*/  HMMA.16816.F32 R40, R56.reuse, R68, R40 ;  /* 0x000000443828723c */ /* 0x040fee0000001828 */
[----:B------:R-:W-:Y:S01]  /*108b0*/  FADD.FTZ R68, R248, R133 ;  /* 0x00000085f8447221 */ /* 0x000fe20000010000 */
[-C--:B------:R-:W-:Y:S04]  /*108c0*/  HMMA.16816.F32 R44, R56, R70.reuse, R44 ;  /* 0x00000046382c723c */ /* 0x080fe8000000182c */
[----:B------:R-:W-:Y:S04]  /*108d0*/  FADD.FTZ R78, R250, R68 ;  /* 0x00000044fa4e7221 */ /* 0x000fe80000010000 */
[C---:B------:R-:W-:Y:S01]  /*108e0*/  HMMA.16816.F32 R48, R52.reuse, R70, R48 ;  /* 0x000000463430723c */ /* 0x040fe20000001830 */
[----:B------:R-:W2:Y:S07]  /*108f0*/  LDSM.16.MT88.4 R68, [R230+0x2800] ;  /* 0x00280000e644783b */ /* 0x000eae0000004200 */
[-C--:B---3--:R-:W-:Y:S08]  /*10900*/  HMMA.16816.F32 R116, R52, R72.reuse, R116 ;  /* 0x000000483474723c */ /* 0x088ff00000001874 */
[C---:B------:R-:W-:Y:S08]  /*10910*/  HMMA.16816.F32 R120, R56.reuse, R72, R120 ;  /* 0x000000483878723c */ /* 0x040ff00000001878 */
[-C--:B------:R-:W-:Y:S07]  /*10920*/  HMMA.16816.F32 R124, R56, R74.reuse, R124 ;  /* 0x0000004a387c723c */ /* 0x080fee000000187c */
[----:B----4-:R-:W-:Y:S01]  /*10930*/  F2FP.PACK_AB R58, R93, R92 ;  /* 0x0000005c5d3a723e */ /* 0x010fe200000000ff */
[----:B------:R-:W-:Y:S01]  /*10940*/  HMMA.16816.F32 R128, R52, R74, R128 ;  /* 0x0000004a3480723c */ /* 0x000fe20000001880 */
[----:B------:R-:W3:Y:S03]  /*10950*/  LDSM.16.MT88.4 R72, [R232+0x2800] ;  /* 0x00280000e848783b */ /* 0x000ee60000004200 */
[----:B------:R-:W-:Y:S01]  /*10960*/  FADD.FTZ R57, R191, R76 ;  /* 0x0000004cbf397221 */ /* 0x000fe20000010000 */
[----:B-1----:R-:W-:Y:S01]  /*10970*/  F2FP.PACK_AB R59, R95, R94 ;  /* 0x0000005e5f3b723e */ /* 0x002fe200000000ff */
[----:B------:R-:W-:Y:S01]  /*10980*/  FADD.FTZ R56, R251, R134 ;  /* 0x00000086fb387221 */ /* 0x000fe20000010000 */
[----:B------:R-:W-:Y:S01]  /*10990*/  F2FP.PACK_AB R52, R199, R200 ;  /* 0x000000c8c734723e */ /* 0x000fe200000000ff */
[----:B------:R-:W-:Y:S01]  /*109a0*/  FADD.FTZ R77, R193, R57 ;  /* 0x00000039c14d7221 */ /* 0x000fe20000010000 */
[----:B------:R-:W-:Y:S03]  /*109b0*/  F2FP.PACK_AB R53, R113, R198 ;  /* 0x000000c67135723e */ /* 0x000fe600000000ff */
[----:B------:R-:W-:Y:S01]  /*109c0*/  F2FP.PACK_AB R54, R97, R96 ;  /* 0x000000606136723e */ /* 0x000fe200000000ff */
[----:B------:R-:W-:Y:S01]  /*109d0*/  FADD.FTZ R76, R249, R56 ;  /* 0x00000038f94c7221 */ /* 0x000fe20000010000 */
[----:B------:R-:W-:Y:S02]  /*109e0*/  F2FP.PACK_AB R55, R99, R98 ;  /* 0x000000626337723e */ /* 0x000fe400000000ff */
[----:B------:R-:W-:Y:S02]  /*109f0*/  F2FP.PACK_AB R56, R89, R88 ;  /* 0x000000585938723e */ /* 0x000fe400000000ff */
[----:B------:R-:W-:Y:S03]  /*10a00*/  F2FP.PACK_AB R57, R91, R90 ;  /* 0x0000005a5b39723e */ /* 0x000fe600000000ff */
[-C--:B------:R-:W-:Y:S08]  /*10a10*/  HMMA.16816.F32 R4, R52, R60.reuse, R4 ;  /* 0x0000003c3404723c */ /* 0x080ff00000001804 */
[C---:B------:R-:W-:Y:S08]  /*10a20*/  HMMA.16816.F32 R8, R56.reuse, R60, R8 ;  /* 0x0000003c3808723c */ /* 0x040ff00000001808 */
[-C--:B------:R-:W-:Y:S08]  /*10a30*/  HMMA.16816.F32 R12, R56, R62.reuse, R12 ;  /* 0x0000003e380c723c */ /* 0x080ff0000000180c */
[C---:B------:R-:W-:Y:S01]  /*10a40*/  HMMA.16816.F32 R16, R52.reuse, R62, R16 ;  /* 0x0000003e3410723c */ /* 0x040fe20000001810 */
[----:B------:R1:W-:Y:S06]  /*10a50*/  MUFU.EX2 R63, R3 ;  /* 0x00000003003f7308 */ /* 0x0003ec0000000800 */
[----:B------:R-:W-:Y:S01]  /*10a60*/  FADD.FTZ R62, R147, R0 ;  /* 0x00000000933e7221 */ /* 0x000fe20000010000 */
[-C--:B------:R-:W-:Y:S08]  /*10a70*/  HMMA.16816.F32 R20, R52, R64.reuse, R20 ;  /* 0x000000403414723c */ /* 0x080ff00000001814 */
[C---:B------:R-:W-:Y:S01]  /*10a80*/  HMMA.16816.F32 R24, R56.reuse, R64, R24 ;  /* 0x000000403818723c */ /* 0x040fe20000001818 */
[----:B------:R-:W-:Y:S07]  /*10a90*/  MUFU.EX2 R64, R110 ;  /* 0x0000006e00407308 */ /* 0x000fee0000000800 */
[-C--:B------:R-:W-:Y:S03]  /*10aa0*/  HMMA.16816.F32 R28, R56, R66.reuse, R28 ;  /* 0x00000042381c723c */ /* 0x080fe6000000181c */
[----:B------:R-:W-:Y:S01]  /*10ab0*/  MUFU.EX2 R65, R107 ;  /* 0x0000006b00417308 */ /* 0x000fe20000000800 */
[----:B-1----:R-:W-:Y:S04]  /*10ac0*/  FADD.FTZ R3, R143, R78 ;  /* 0x0000004e8f037221 */ /* 0x002fe80000010000 */
[C---:B------:R-:W-:Y:S04]  /*10ad0*/  HMMA.16816.F32 R32, R52.reuse, R66, R32 ;  /* 0x000000423420723c */ /* 0x040fe80000001820 */
[----:B------:R-:W-:Y:S01]  /*10ae0*/  FADD.FTZ R3, R146, R3 ;  /* 0x0000000392037221 */ /* 0x000fe20000010000 */
[----:B------:R-:W1:Y:S03]  /*10af0*/  MUFU.EX2 R66, R108 ;  /* 0x0000006c00427308 */ /* 0x000e660000000800 */
[-C--:B--2---:R-:W-:Y:S04]  /*10b00*/  HMMA.16816.F32 R36, R52, R68.reuse, R36 ;  /* 0x000000443424723c */ /* 0x084fe80000001824 */
[----:B------:R-:W-:Y:S04]  /*10b10*/  FADD.FTZ R60, R184, R3 ;  /* 0x00000003b83c7221 */ /* 0x000fe80000010000 */
[C---:B------:R-:W-:Y:S08]  /*10b20*/  HMMA.16816.F32 R40, R56.reuse, R68, R40 ;  /* 0x000000443828723c */ /* 0x040ff00000001828 */
[-C--:B------:R-:W-:Y:S08]  /*10b30*/  HMMA.16816.F32 R44, R56, R70.reuse, R44 ;  /* 0x00000046382c723c */ /* 0x080ff0000000182c */
[C---:B------:R-:W-:Y:S07]  /*10b40*/  HMMA.16816.F32 R48, R52.reuse, R70, R48 ;  /* 0x000000463430723c */ /* 0x040fee0000001830 */
[----:B------:R-:W-:Y:S01]  /*10b50*/  MOV R70, R2 ;  /* 0x0000000200467202 */ /* 0x000fe20000000f00 */
[-C--:B---3--:R-:W-:Y:S08]  /*10b60*/  HMMA.16816.F32 R116, R52, R72.reuse, R116 ;  /* 0x000000483474723c */ /* 0x088ff00000001874 */
[C---:B------:R-:W-:Y:S08]  /*10b70*/  HMMA.16816.F32 R120, R56.reuse, R72, R120 ;  /* 0x000000483878723c */ /* 0x040ff00000001878 */
[-C--:B------:R-:W-:Y:S07]  /*10b80*/  HMMA.16816.F32 R124, R56, R74.reuse, R124 ;  /* 0x0000004a387c723c */ /* 0x080fee000000187c */
[----:B------:R-:W-:Y:S01]  /*10b90*/  FADD.FTZ R57, R194, R77 ;  /* 0x0000004dc2397221 */ /* 0x000fe20000010000 */
[----:B------:R-:W-:Y:S04]  /*10ba0*/  HMMA.16816.F32 R128, R52, R74, R128 ;  /* 0x0000004a3480723c */ /* 0x000fe80000001880 */
[----:B------:R-:W-:Y:S01]  /*10bb0*/  FADD.FTZ R56, R149, R76 ;  /* 0x0000004c95387221 */ /* 0x000fe20000010000 */
[----:B-1----:R-:W-:Y:S01]  /*10bc0*/  F2FP.PACK_AB R58, R138, R66 ;  /* 0x000000428a3a723e */ /* 0x002fe200000000ff */
[----:B------:R-:W-:Y:S01]  /*10bd0*/  FADD.FTZ R61, R195, R57 ;  /* 0x00000039c33d7221 */ /* 0x000fe20000010000 */
[----:B------:R-:W-:Y:S01]  /*10be0*/  F2FP.PACK_AB R52, R101, R100 ;  /* 0x000000646534723e */ /* 0x000fe200000000ff */
[----:B------:R-:W-:Y:S01]  /*10bf0*/  FADD.FTZ R0, R187, R56 ;  /* 0x00000038bb007221 */ /* 0x000fe20000010000 */
[----:B------:R-:W-:Y:S01]  /*10c00*/  F2FP.PACK_AB R53, R103, R102 ;  /* 0x000000666735723e */ /* 0x000fe200000000ff */
[----:B------:R-:W1:Y:S02]  /*10c10*/  LDSM.16.MT88.4 R184, [R230+0x3000] ;  /* 0x00300000e6b8783b */ /* 0x000e640000004200 */
[----:B------:R-:W-:Y:S01]  /*10c20*/  FADD.FTZ R3, R197, R61 ;  /* 0x0000003dc5037221 */ /* 0x000fe20000010000 */
[----:B------:R-:W-:Y:S01]  /*10c30*/  F2FP.PACK_AB R54, R139, R87 ;  /* 0x000000578b36723e */ /* 0x000fe200000000ff */
[----:B------:R-:W-:Y:S01]  /*10c40*/  FADD.FTZ R0, R161, R0 ;  /* 0x00000000a1007221 */ /* 0x000fe20000010000 */
[----:B------:R-:W-:Y:S01]  /*10c50*/  F2FP.PACK_AB R55, R188, R86 ;  /* 0x00000056bc37723e */ /* 0x000fe200000000ff */
[----:B------:R-:W-:Y:S01]  /*10c60*/  FADD.FTZ R3, R196, R3 ;  /* 0x00000003c4037221 */ /* 0x000fe20000010000 */
[----:B------:R-:W-:Y:S01]  /*10c70*/  F2FP.PACK_AB R56, R84, R85 ;  /* 0x000000555438723e */ /* 0x000fe200000000ff */
[----:B------:R-:W-:Y:S01]  /*10c80*/  FADD.FTZ R0, R217, R0 ;  /* 0x00000000d9007221 */ /* 0x000fe20000010000 */
[----:B------:R-:W-:Y:S02]  /*10c90*/  F2FP.PACK_AB R57, R65, R79 ;  /* 0x0000004f4139723e */ /* 0x000fe400000000ff */
[----:B------:R-:W-:Y:S01]  /*10ca0*/  F2FP.PACK_AB R59, R63, R64 ;  /* 0x000000403f3b723e */ /* 0x000fe200000000ff */
[-C--:B------:R-:W-:Y:S07]  /*10cb0*/  HMMA.16816.F32 R144, R52, R152.reuse, R4 ;  /* 0x000000983490723c */ /* 0x080fee0000001804 */
        /* <DEDUP_REMOVED lines=17> */
[----:B------:R-:W2:Y:S01]  /*10dd0*/  LDSM.16.MT88.4 R4, [R232+0x3000] ;  /* 0x00300000e804783b */ /* 0x000ea20000004200 */
        /* <DEDUP_REMOVED lines=88> */
.L_x_1254:
[----:B------:R-:W-:Y:S02]  /*11360*/  MOV R10, 0x1f ;  /* 0x0000001f000a7802 */ /* 0x000fe40000000f00 */
[----:B------:R-:W-:Y:S01]  /*11370*/  MOV R7, 0xffffffff ;  /* 0xffffffff00077802 */ /* 0x000fe20000000f00 */
[----:B------:R-:W-:Y:S05]  /*11380*/  BRA.DIV ~URZ, `(.L_x_1256) ;  /* 0x00002a427f007947 */ /* 0x000fea000b800000 */
[----:B------:R-:W2:Y:S04]  /*11390*/  LDL R0, [R1+0x10] ;  /* 0x0000100001007983 */ /* 0x000ea80000100800 */
[----:B--2---:R1:W2:Y:S02]  /*113a0*/  SHFL.BFLY PT, R2, R0, 0x2, 0x1f ;  /* 0x0c401f0000027f89 */ /* 0x0042a400000e0000 */
.L_x_1294:
        /* <DEDUP_REMOVED lines=19> */
.L_x_1295:
        /* <DEDUP_REMOVED lines=102> */
.L_x_1223:
        /* <DEDUP_REMOVED lines=19> */
.L_x_1259:
[----:B-1----:R-:W-:Y:S05]  /*11c70*/  BSYNC B0 ;  /* 0x0000000000007941 */ /* 0x002fea0003800000 */
.L_x_1258:
        /* <DEDUP_REMOVED lines=88> */
[----:B------:R-:W-:Y:S05]  /*12200*/  CALL.REL.NOINC `($__internal_3_$__cuda_sm70_shflsync_idx_p) ;  /* 0x0000260000007944 */ /* 0x000fea0003c00000 */
.L_x_1262:
        /* <DEDUP_REMOVED lines=162> */
.L_x_1261:
        /* <DEDUP_REMOVED lines=40> */
.L_x_1265:
[----:B------:R-:W-:Y:S05]  /*12eb0*/  BSYNC B0 ;  /* 0x0000000000007941 */ /* 0x000fea0003800000 */
.L_x_1264:
        /* <DEDUP_REMOVED lines=37> */
.L_x_1296:
[----:B------:R-:W-:Y:S05]  /*13110*/  BRA.DIV ~URZ, `(.L_x_1267) ;  /* 0x00000ff27f007947 */ /* 0x000fea000b800000 */
[----:B------:R3:W4:Y:S02]  /*13120*/  SHFL.IDX PT, R4, R3, RZ, 0x181f ;  /* 0x00181fff03047589 */ /* 0x00072400000e0000 */
.L_x_1297:
        /* <DEDUP_REMOVED lines=10> */
.L_x_1298:
        /* <DEDUP_REMOVED lines=8> */
.L_x_1299:
[----:B------:R-:W-:Y:S05]  /*13250*/  BRA.DIV ~URZ, `(.L_x_1270) ;  /* 0x000010627f007947 */ /* 0x000fea000b800000 */
[----:B-1----:R1:W2:Y:S02]  /*13260*/  SHFL.IDX PT, R4, R3, 0x2, 0x181f ;  /* 0x00581f0003047f89 */ /* 0x0022a400000e0000 */
.L_x_1300:
        /* <DEDUP_REMOVED lines=9> */
.L_x_1301:
        /* <DEDUP_REMOVED lines=8> */
.L_x_1302:
[----:B------:R-:W-:Y:S05]  /*13380*/  BRA.DIV ~URZ, `(.L_x_1273) ;  /* 0x000010e27f007947 */ /* 0x000fea000b800000 */
[----:B--2---:R2:W1:Y:S02]  /*13390*/  SHFL.IDX PT, R4, R3, 0x4, 0x181f ;  /* 0x00981f0003047f89 */ /* 0x00446400000e0000 */
.L_x_1303:
        /* <DEDUP_REMOVED lines=9> */
.L_x_1304:
        /* <DEDUP_REMOVED lines=8> */
.L_x_1305:
[----:B------:R-:W-:Y:S05]  /*134b0*/  BRA.DIV ~URZ, `(.L_x_1276) ;  /* 0x000011627f007947 */ /* 0x000fea000b800000 */
[----:B--2---:R2:W3:Y:S02]  /*134c0*/  SHFL.IDX PT, R4, R3, 0x6, 0x181f ;  /* 0x00d81f0003047f89 */ /* 0x0044e400000e0000 */
.L_x_1306:
        /* <DEDUP_REMOVED lines=9> */
.L_x_1307:
[----:B------:R-:W4:Y:S01]  /*13560*/  LDL.64 R6, [R1+0x28] ;  /* 0x0000280001067983 */ /* 0x000f220000100a00 */
[----:B------:R-:W-:-:S04]  /*13570*/  IADD3 R0, R0, 0x70, RZ ;  /* 0x0000007000007810 */ /* 0x000fc80007ffe0ff */
[----:B------:R-:W-:-:S13]  /*13580*/  ISETP.GE.OR P1, PT, R0, R11, P0 ;  /* 0x0000000b0000720c */ /* 0x000fda0000726670 */
[----:B-12-4-:R-:W-:-:S04]  /*13590*/  @!P1 LEA R2, P0, R6, R3, 0x1 ;  /* 0x0000000306029211 */ /* 0x016fc800078008ff */
[----:B---3--:R-:W-:-:S05]  /*135a0*/  @!P1 LEA.HI.X R3, R6, R4, R7, 0x1, P0 ;  /* 0x0000000406039211 */ /* 0x008fca00000f0c07 */
[----:B------:R1:W-:Y:S04]  /*135b0*/  @!P1 ST.E.128 [R2.64], RZ ;  /* 0x000000ff02009985 */ /* 0x0003e8000c101d08 */
.L_x_1263:
[----:B------:R-:W-:Y:S05]  /*135c0*/  BSYNC B1 ;  /* 0x0000000000017941 */ /* 0x000fea0003800000 */
.L_x_1260:
        /* <DEDUP_REMOVED lines=10> */
.L_x_1308:
[----:B------:R-:W-:Y:S01]  /*13670*/  WARPSYNC 0xffffffff ;  /* 0xffffffff00007948 */ /* 0x000fe20003800000 */
[----:B------:R-:W-:Y:S06]  /*13680*/  BAR.SYNC.DEFER_BLOCKING 0x4, 0x80 ;  /* 0x0102000000007b1d */ /* 0x000fec0000010000 */
[----:B----4-:R4:W-:Y:S04]  /*13690*/  STL [R1+0x60], R0 ;  /* 0x0000600001007387 */ /* 0x0109e80000100800 */
[----:B------:R4:W-:Y:S04]  /*136a0*/  @!P6 STS [0xb100], R47 ;  /* 0x00b1002fff00e388 */ /* 0x0009e80000000800 */
[----:B------:R-:W-:Y:S06]  /*136b0*/  BAR.ARV 0x5, 0x80 ;  /* 0x0142000000007b1d */ /* 0x000fec0000002000 */
.L_x_1278:
[----:B---34-:R-:W3:Y:S02]  /*136c0*/  LDL R0, [R1+0x60] ;  /* 0x0000600001007983 */ /* 0x018ee40000100800 */
[----:B---3--:R-:W-:-:S13]  /*136d0*/  ISETP.GE.AND P0, PT, R0, c[0x0][0x538], PT ;  /* 0x00014e0000007a0c */ /* 0x008fda0003f06270 */
[----:B-12---:R-:W-:Y:S01]  /*136e0*/  @P0 CALL.REL.NOINC `(.L_x_1280) ;  /* 0x0000001000000944 */ /* 0x006fe20003c00000 */
[----:B------:R-:W-:Y:S05]  /*136f0*/  BRA `(.L_x_1281) ;  /* 0xfffed27000007947 */ /* 0x000fea000383ffff */
.L_x_1280:
[----:B------:R-:W-:Y:S05]  /*13700*/  EXIT ;  /* 0x000000000000794d */ /* 0x000fea0003800000 */
.L_x_1224:
[----:B------:R-:W-:Y:S01]  /*13710*/  IMAD.MOV.U32 R10, RZ, RZ, R2 ;  /* 0x000000ffff0a7224 */ /* 0x000fe200078e0002 */
[----:B-1----:R-:W-:Y:S01]  /*13720*/  MOV R8, RZ ;  /* 0x000000ff00087202 */ /* 0x002fe20000000f00 */
[----:B------:R-:W-:Y:S01]  /*13730*/  IMAD.MOV.U32 R7, RZ, RZ, 0x181f ;  /* 0x0000181fff077424 */ /* 0x000fe200078e00ff */
[----:B------:R-:W-:Y:S02]  /*13740*/  MOV R9, 0x13760 ;  /* 0x0001376000097802 */ /* 0x000fe40000000f00 */
[----:B------:R-:W-:Y:S05]  /*13750*/  CALL.REL.NOINC `($__internal_3_$__cuda_sm70_shflsync_idx_p) ;  /* 0x000010b000007944 */ /* 0x000fea0003c00000 */
[----:B------:R-:W-:Y:S01]  /*13760*/  MOV R5, R7 ;  /* 0x0000000700057202 */ /* 0x000fe20000000f00 */
[----:B------:R-:W-:Y:S05]  /*13770*/  BRA `(.L_x_1282) ;  /* 0xfffeddf000007947 */ /* 0x000fea000383ffff */
.L_x_1225:
[----:B------:R-:W-:Y:S01]  /*13780*/  IMAD.MOV.U32 R10, RZ, RZ, R3 ;  /* 0x000000ffff0a7224 */ /* 0x000fe200078e0003 */
[----:B-1----:R-:W-:Y:S01]  /*13790*/  MOV R8, RZ ;  /* 0x000000ff00087202 */ /* 0x002fe20000000f00 */
[----:B------:R-:W-:Y:S01]  /*137a0*/  IMAD.MOV.U32 R7, RZ, RZ, 0x181f ;  /* 0x0000181fff077424 */ /* 0x000fe200078e00ff */
[----:B------:R-:W-:Y:S02]  /*137b0*/  MOV R9, 0x137d0 ;  /* 0x000137d000097802 */ /* 0x000fe40000000f00 */
[----:B--23--:R-:W-:Y:S05]  /*137c0*/  CALL.REL.NOINC `($__internal_3_$__cuda_sm70_shflsync_idx_p) ;  /* 0x0000104000007944 */ /* 0x00cfea0003c00000 */
[----:B------:R-:W-:Y:S01]  /*137d0*/  MOV R4, R7 ;  /* 0x0000000700047202 */ /* 0x000fe20000000f00 */
[----:B------:R-:W-:Y:S05]  /*137e0*/  BRA `(.L_x_1283) ;  /* 0xfffedda000007947 */ /* 0x000fea000383ffff */
.L_x_1228:
[----:B------:R-:W-:Y:S01]  /*137f0*/  IMAD.MOV.U32 R10, RZ, RZ, R2 ;  /* 0x000000ffff0a7224 */ /* 0x000fe200078e0002 */
[----:B------:R-:W-:Y:S01]  /*13800*/  MOV R8, 0x1 ;  /* 0x0000000100087802 */ /* 0x000fe20000000f00 */
[----:B------:R-:W-:Y:S01]  /*13810*/  IMAD.MOV.U32 R7, RZ, RZ, 0x181f ;  /* 0x0000181fff077424 */ /* 0x000fe200078e00ff */
[----:B------:R-:W-:-:S02]  /*13820*/  MOV R9, 0x13840 ;  /* 0x0001384000097802 */ /* 0x000fc40000000f00 */
[----:B-1234-:R-:W-:Y:S05]  /*13830*/  CALL.REL.NOINC `($__internal_3_$__cuda_sm70_shflsync_idx_p) ;  /* 0x00000fd000007944 */ /* 0x01efea0003c00000 */
[----:B------:R-:W-:Y:S01]  /*13840*/  IMAD.MOV.U32 R6, RZ, RZ, R7 ;  /* 0x000000ffff067224 */ /* 0x000fe200078e0007 */
[----:B------:R-:W-:Y:S01]  /*13850*/  MOV R8, 0x1 ;  /* 0x0000000100087802 */ /* 0x000fe20000000f00 */
[----:B------:R-:W-:Y:S01]  /*13860*/  IMAD.MOV.U32 R10, RZ, RZ, R3 ;  /* 0x000000ffff0a7224 */ /* 0x000fe200078e0003 */
[----:B------:R-:W-:-:S02]  /*13870*/  MOV R7, 0x181f ;  /* 0x0000181f00077802 */ /* 0x000fc40000000f00 */
[----:B------:R-:W-:Y:S02]  /*13880*/  MOV R9, 0x138a0 ;  /* 0x000138a000097802 */ /* 0x000fe40000000f00 */
[----:B------:R-:W-:Y:S05]  /*13890*/  CALL.REL.NOINC `($__internal_3_$__cuda_sm70_shflsync_idx_p) ;  /* 0x00000f7000007944 */ /* 0x000fea0003c00000 */
[----:B------:R-:W-:Y:S01]  /*138a0*/  MOV R4, R7 ;  /* 0x0000000700047202 */ /* 0x000fe20000000f00 */
[----:B------:R-:W-:Y:S05]  /*138b0*/  BRA `(.L_x_1284) ;  /* 0xfffeddd000007947 */ /* 0x000fea000383ffff */
.L_x_1231:
[----:B------:R-:W-:Y:S01]  /*138c0*/  IMAD.MOV.U32 R10, RZ, RZ, R2 ;  /* 0x000000ffff0a7224 */ /* 0x000fe200078e0002 */
[----:B------:R-:W-:Y:S01]  /*138d0*/  MOV R8, 0x2 ;  /* 0x0000000200087802 */ /* 0x000fe20000000f00 */
[----:B------:R-:W-:Y:S01]  /*138e0*/  IMAD.MOV.U32 R7, RZ, RZ, 0x181f ;  /* 0x0000181fff077424 */ /* 0x000fe200078e00ff */
[----:B------:R-:W-:Y:S02]  /*138f0*/  MOV R9, 0x13910 ;  /* 0x0001391000097802 */ /* 0x000fe40000000f00 */
[----:B-123--:R-:W-:Y:S05]  /*13900*/  CALL.REL.NOINC `($__internal_3_$__cuda_sm70_shflsync_idx_p) ;  /* 0x00000f0000007944 */ /* 0x00efea0003c00000 */
[----:B------:R-:W-:Y:S01]  /*13910*/  MOV R6, R7 ;  /* 0x0000000700067202 */ /* 0x000fe20000000f00 */
[----:B------:R-:W-:Y:S05]  /*13920*/  BRA `(.L_x_1285) ;  /* 0xfffede4000007947 */ /* 0x000fea000383ffff */
.L_x_1232:
[----:B------:R-:W-:Y:S01]  /*13930*/  IMAD.MOV.U32 R10, RZ, RZ, R3 ;  /* 0x000000ffff0a7224 */ /* 0x000fe200078e0003 */
[----:B------:R-:W-:Y:S01]  /*13940*/  MOV R8, 0x2 ;  /* 0x0000000200087802 */ /* 0x000fe20000000f00 */
[----:B------:R-:W-:Y:S01]  /*13950*/  IMAD.MOV.U32 R7, RZ, RZ, 0x181f ;  /* 0x0000181fff077424 */ /* 0x000fe200078e00ff */
[----:B------:R-:W-:Y:S02]  /*13960*/  MOV R9, 0x13980 ;  /* 0x0001398000097802 */ /* 0x000fe40000000f00 */
[----:B-1234-:R-:W-:Y:S05]  /*13970*/  CALL.REL.NOINC `($__internal_3_$__cuda_sm70_shflsync_idx_p) ;  /* 0x00000e9000007944 */ /* 0x01efea0003c00000 */
[----:B------:R-:W-:Y:S01]  /*13980*/  MOV R4, R7 ;  /* 0x0000000700047202 */ /* 0x000fe20000000f00 */
[----:B------:R-:W-:Y:S05]  /*13990*/  BRA `(.L_x_1286) ;  /* 0xfffeddf000007947 */ /* 0x000fea000383ffff */
.L_x_1235:
        /* <DEDUP_REMOVED lines=13> */
.L_x_1238:
[----:B------:R-:W-:Y:S01]  /*13a70*/  IMAD.MOV.U32 R10, RZ, RZ, R2 ;  /* 0x000000ffff0a7224 */ /* 0x000fe200078e0002 */
[----:B------:R-:W-:Y:S01]  /*13a80*/  MOV R8, 0x4 ;  /* 0x0000000400087802 */ /* 0x000fe20000000f00 */
[----:B------:R-:W-:Y:S01]  /*13a90*/  IMAD.MOV.U32 R7, RZ, RZ, 0x181f ;  /* 0x0000181fff077424 */ /* 0x000fe200078e00ff */
[----:B------:R-:W-:Y:S02]  /*13aa0*/  MOV R9, 0x13ac0 ;  /* 0x00013ac000097802 */ /* 0x000fe40000000f00 */
[----:B-1234-:R-:W-:Y:S05]  /*13ab0*/  CALL.REL.NOINC `($__internal_3_$__cuda_sm70_shflsync_idx_p) ;  /* 0x00000d5000007944 */ /* 0x01efea0003c00000 */
[----:B------:R-:W-:Y:S01]  /*13ac0*/  MOV R6, R7 ;  /* 0x0000000700067202 */ /* 0x000fe20000000f00 */
[----:B------:R-:W-:Y:S05]  /*13ad0*/  BRA `(.L_x_1288) ;  /* 0xfffede8000007947 */ /* 0x000fea000383ffff */
.L_x_1239:
[----:B------:R-:W-:Y:S01]  /*13ae0*/  IMAD.MOV.U32 R10, RZ, RZ, R3 ;  /* 0x000000ffff0a7224 */ /* 0x000fe200078e0003 */
[----:B------:R-:W-:Y:S01]  /*13af0*/  MOV R8, 0x4 ;  /* 0x0000000400087802 */ /* 0x000fe20000000f00 */
[----:B------:R-:W-:Y:S01]  /*13b00*/  IMAD.MOV.U32 R7, RZ, RZ, 0x181f ;  /* 0x0000181fff077424 */ /* 0x000fe200078e00ff */
[----:B------:R-:W-:Y:S02]  /*13b10*/  MOV R9, 0x13b30 ;  /* 0x00013b3000097802 */ /* 0x000fe40000000f00 */
[----:B-1234-:R-:W-:Y:S05]  /*13b20*/  CALL.REL.NOINC `($__internal_3_$__cuda_sm70_shflsync_idx_p) ;  /* 0x00000ce000007944 */ /* 0x01efea0003c00000 */
[----:B------:R-:W-:Y:S01]  /*13b30*/  MOV R4, R7 ;  /* 0x0000000700047202 */ /* 0x000fe20000000f00 */
[----:B------:R-:W-:Y:S05]  /*13b40*/  BRA `(.L_x_1289) ;  /* 0xfffede3000007947 */ /* 0x000fea000383ffff */
.L_x_1242:
        /* <DEDUP_REMOVED lines=13> */
.L_x_1245:
[----:B------:R-:W-:Y:S01]  /*13c20*/  IMAD.MOV.U32 R10, RZ, RZ, R2 ;  /* 0x000000ffff0a7224 */ /* 0x000fe200078e0002 */
[----:B------:R-:W-:Y:S01]  /*13c30*/  MOV R8, 0x6 ;  /* 0x0000000600087802 */ /* 0x000fe20000000f00 */
[----:B------:R-:W-:Y:S01]  /*13c40*/  IMAD.MOV.U32 R7, RZ, RZ, 0x181f ;  /* 0x0000181fff077424 */ /* 0x000fe200078e00ff */
[----:B------:R-:W-:Y:S02]  /*13c50*/  MOV R9, 0x13c70 ;  /* 0x00013c7000097802 */ /* 0x000fe40000000f00 */
[----:B-1234-:R-:W-:Y:S05]  /*13c60*/  CALL.REL.NOINC `($__internal_3_$__cuda_sm70_shflsync_idx_p) ;  /* 0x00000ba000007944 */ /* 0x01efea0003c00000 */
[----:B------:R-:W-:Y:S01]  /*13c70*/  MOV R6, R7 ;  /* 0x0000000700067202 */ /* 0x000fe20000000f00 */
[----:B------:R-:W-:Y:S05]  /*13c80*/  BRA `(.L_x_1291) ;  /* 0xfffedec000007947 */ /* 0x000fea000383ffff */
.L_x_1246:
[----:B------:R-:W-:Y:S01]  /*13c90*/  IMAD.MOV.U32 R10, RZ, RZ, R3 ;  /* 0x000000ffff0a7224 */ /* 0x000fe200078e0003 */
[----:B------:R-:W-:Y:S01]  /*13ca0*/  MOV R8, 0x6 ;  /* 0x0000000600087802 */ /* 0x000fe20000000f00 */
[----:B------:R-:W-:Y:S01]  /*13cb0*/  IMAD.MOV.U32 R7, RZ, RZ, 0x181f ;  /* 0x0000181fff077424 */ /* 0x000fe200078e00ff */
[----:B------:R-:W-:Y:S02]  /*13cc0*/  MOV R9, 0x13ce0 ;  /* 0x00013ce000097802 */ /* 0x000fe40000000f00 */
[----:B-1234-:R-:W-:Y:S05]  /*13cd0*/  CALL.REL.NOINC `($__internal_3_$__cuda_sm70_shflsync_idx_p) ;  /* 0x00000b3000007944 */ /* 0x01efea0003c00000 */
[----:B------:R-:W-:Y:S01]  /*13ce0*/  MOV R4, R7 ;  /* 0x0000000700047202 */ /* 0x000fe20000000f00 */
[----:B------:R-:W-:Y:S05]  /*13cf0*/  BRA `(.L_x_1292) ;  /* 0xfffede7000007947 */ /* 0x000fea000383ffff */
.L_x_1249:
        /* <DEDUP_REMOVED lines=13> */
.L_x_1256:
[----:B------:R1:W5:Y:S01]  /*13dd0*/  LDL R0, [R1+0x10] ;  /* 0x0000100001007983 */ /* 0x0003620000100800 */
[----:B------:R-:W-:Y:S02]  /*13de0*/  MOV R3, 0x2 ;  /* 0x0000000200037802 */ /* 0x000fe40000000f00 */
[----:B------:R-:W-:Y:S02]  /*13df0*/  MOV R8, 0x13e10 ;  /* 0x00013e1000087802 */ /* 0x000fe40000000f00 */
[----:B-1---5:R-:W-:Y:S05]  /*13e00*/  CALL.REL.NOINC `($__internal_2_$__cuda_sm70_shflsync_bfly_p) ;  /* 0x000009c000007944 */ /* 0x022fea0003c00000 */
[----:B--2---:R-:W-:Y:S01]  /*13e10*/  MOV R2, R3 ;  /* 0x0000000300027202 */ /* 0x004fe20000000f00 */
[----:B-1----:R-:W-:Y:S05]  /*13e20*/  BRA `(.L_x_1294) ;  /* 0xffffd58000007947 */ /* 0x002fea000383ffff */
.L_x_1257:
[----:B------:R-:W-:Y:S01]  /*13e30*/  IMAD.MOV.U32 R0, RZ, RZ, R2 ;  /* 0x000000ffff007224 */ /* 0x000fe200078e0002 */
[----:B------:R-:W-:Y:S02]  /*13e40*/  MOV R3, 0x1 ;  /* 0x0000000100037802 */ /* 0x000fe40000000f00 */
[----:B------:R-:W-:Y:S02]  /*13e50*/  MOV R8, 0x13e70 ;  /* 0x00013e7000087802 */ /* 0x000fe40000000f00 */
[----:B-----5:R-:W-:Y:S05]  /*13e60*/  CALL.REL.NOINC `($__internal_2_$__cuda_sm70_shflsync_bfly_p) ;  /* 0x0000096000007944 */ /* 0x020fea0003c00000 */
[----:B-1----:R1:W5:Y:S01]  /*13e70*/  LDL R0, [R1+0x18] ;  /* 0x0000180001007983 */ /* 0x0023620000100800 */
[----:B--2---:R-:W-:Y:S01]  /*13e80*/  FADD.FTZ R2, R2, R3 ;  /* 0x0000000302027221 */ /* 0x004fe20000010000 */
[----:B------:R-:W-:-:S02]  /*13e90*/  MOV R3, 0x2 ;  /* 0x0000000200037802 */ /* 0x000fc40000000f00 */
[----:B------:R-:W-:Y:S02]  /*13ea0*/  MOV R8, 0x13ec0 ;  /* 0x00013ec000087802 */ /* 0x000fe40000000f00 */
[----:B-1---5:R-:W-:Y:S05]  /*13eb0*/  CALL.REL.NOINC `($__internal_2_$__cuda_sm70_shflsync_bfly_p) ;  /* 0x0000091000007944 */ /* 0x022fea0003c00000 */
[----:B-1----:R-:W3:Y:S01]  /*13ec0*/  LDL.LU R0, [R1+0x18] ;  /* 0x0000180001007983 */ /* 0x002ee20000300800 */
[----:B------:R-:W-:Y:S01]  /*13ed0*/  MOV R8, 0x13f20 ;  /* 0x00013f2000087802 */ /* 0x000fe20000000f00 */
[----:B--23--:R-:W-:Y:S01]  /*13ee0*/  FADD.FTZ R4, R0, R3 ;  /* 0x0000000300047221 */ /* 0x00cfe20000010000 */
[----:B------:R-:W-:-:S04]  /*13ef0*/  MOV R3, 0x1 ;  /* 0x0000000100037802 */ /* 0x000fc80000000f00 */
[----:B------:R-:W-:Y:S02]  /*13f00*/  MOV R0, R4 ;  /* 0x0000000400007202 */ /* 0x000fe40000000f00 */
[----:B------:R-:W-:Y:S05]  /*13f10*/  CALL.REL.NOINC `($__internal_2_$__cuda_sm70_shflsync_bfly_p) ;  /* 0x000008b000007944 */ /* 0x000fea0003c00000 */
[----:B-1----:R1:W5:Y:S01]  /*13f20*/  LDL R0, [R1+0x14] ;  /* 0x0000140001007983 */ /* 0x0023620000100800 */
[----:B--2---:R-:W-:Y:S01]  /*13f30*/  FADD.FTZ R4, R4, R3 ;  /* 0x0000000304047221 */ /* 0x004fe20000010000 */
[----:B------:R-:W-:Y:S02]  /*13f40*/  MOV R3, 0x2 ;  /* 0x0000000200037802 */ /* 0x000fe40000000f00 */
        /* <DEDUP_REMOVED lines=19> */
[----:B--2---:R-:W-:Y:S01]  /*14080*/  MOV R8, R3 ;  /* 0x0000000300087202 */ /* 0x004fe20000000f00 */
[----:B-1----:R-:W-:Y:S05]  /*14090*/  BRA `(.L_x_1295) ;  /* 0xffffd44000007947 */ /* 0x002fea000383ffff */
.L_x_1266:
[----:B------:R-:W-:Y:S01]  /*140a0*/  IMAD.MOV.U32 R10, RZ, RZ, R2 ;  /* 0x000000ffff0a7224 */ /* 0x000fe200078e0002 */
[----:B------:R-:W-:Y:S01]  /*140b0*/  MOV R8, RZ ;  /* 0x000000ff00087202 */ /* 0x000fe20000000f00 */
[----:B------:R-:W-:Y:S01]  /*140c0*/  IMAD.MOV.U32 R7, RZ, RZ, 0x181f ;  /* 0x0000181fff077424 */ /* 0x000fe200078e00ff */
[----:B------:R-:W-:Y:S02]  /*140d0*/  MOV R9, 0x140f0 ;  /* 0x000140f000097802 */ /* 0x000fe40000000f00 */
[----:B------:R-:W-:Y:S05]  /*140e0*/  CALL.REL.NOINC `($__internal_3_$__cuda_sm70_shflsync_idx_p) ;  /* 0x0000072000007944 */ /* 0x000fea0003c00000 */
[----:B------:R-:W-:Y:S01]  /*140f0*/  MOV R5, R7 ;  /* 0x0000000700057202 */ /* 0x000fe20000000f00 */
[----:B------:R-:W-:Y:S05]  /*14100*/  BRA `(.L_x_1296) ;  /* 0xfffff00000007947 */ /* 0x000fea000383ffff */
.L_x_1267:
[----:B------:R-:W-:Y:S01]  /*14110*/  IMAD.MOV.U32 R10, RZ, RZ, R3 ;  /* 0x000000ffff0a7224 */ /* 0x000fe200078e0003 */
[----:B------:R-:W-:Y:S01]  /*14120*/  MOV R8, RZ ;  /* 0x000000ff00087202 */ /* 0x000fe20000000f00 */
[----:B------:R-:W-:Y:S01]  /*14130*/  IMAD.MOV.U32 R7, RZ, RZ, 0x181f ;  /* 0x0000181fff077424 */ /* 0x000fe200078e00ff */
[----:B------:R-:W-:Y:S02]  /*14140*/  MOV R9, 0x14160 ;  /* 0x0001416000097802 */ /* 0x000fe40000000f00 */
[----:B-12---:R-:W-:Y:S05]  /*14150*/  CALL.REL.NOINC `($__internal_3_$__cuda_sm70_shflsync_idx_p) ;  /* 0x000006b000007944 */ /* 0x006fea0003c00000 */
[----:B------:R-:W-:Y:S01]  /*14160*/  MOV R4, R7 ;  /* 0x0000000700047202 */ /* 0x000fe20000000f00 */
[----:B------:R-:W-:Y:S05]  /*14170*/  BRA `(.L_x_1297) ;  /* 0xffffefb000007947 */ /* 0x000fea000383ffff */
.L_x_1268:
[----:B------:R-:W-:Y:S01]  /*14180*/  IMAD.MOV.U32 R10, RZ, RZ, R2 ;  /* 0x000000ffff0a7224 */ /* 0x000fe200078e0002 */
[----:B------:R-:W-:Y:S01]  /*14190*/  MOV R8, 0x1 ;  /* 0x0000000100087802 */ /* 0x000fe20000000f00 */
[----:B------:R-:W-:Y:S01]  /*141a0*/  IMAD.MOV.U32 R7, RZ, RZ, 0x181f ;  /* 0x0000181fff077424 */ /* 0x000fe200078e00ff */
[----:B------:R-:W-:-:S02]  /*141b0*/  MOV R9, 0x141d0 ;  /* 0x000141d000097802 */ /* 0x000fc40000000f00 */
[----:B-123--:R-:W-:Y:S05]  /*141c0*/  CALL.REL.NOINC `($__internal_3_$__cuda_sm70_shflsync_idx_p) ;  /* 0x0000064000007944 */ /* 0x00efea0003c00000 */
        /* <DEDUP_REMOVED lines=8> */
.L_x_1269:
[----:B------:R-:W-:Y:S01]  /*14250*/  IMAD.MOV.U32 R10, RZ, RZ, R2 ;  /* 0x000000ffff0a7224 */ /* 0x000fe200078e0002 */
[----:B------:R-:W-:Y:S01]  /*14260*/  MOV R8, 0x2 ;  /* 0x0000000200087802 */ /* 0x000fe20000000f00 */
[----:B------:R-:W-:Y:S01]  /*14270*/  IMAD.MOV.U32 R7, RZ, RZ, 0x181f ;  /* 0x0000181fff077424 */ /* 0x000fe200078e00ff */
[----:B------:R-:W-:Y:S02]  /*14280*/  MOV R9, 0x142a0 ;  /* 0x000142a000097802 */ /* 0x000fe40000000f00 */
[----:B-1-34-:R-:W-:Y:S05]  /*14290*/  CALL.REL.NOINC `($__internal_3_$__cuda_sm70_shflsync_idx_p) ;  /* 0x0000057000007944 */ /* 0x01afea0003c00000 */
[----:B------:R-:W-:Y:S01]  /*142a0*/  MOV R6, R7 ;  /* 0x0000000700067202 */ /* 0x000fe20000000f00 */
[----:B------:R-:W-:Y:S05]  /*142b0*/  BRA `(.L_x_1299) ;  /* 0xffffef9000007947 */ /* 0x000fea000383ffff */
.L_x_1270:
[----:B------:R-:W-:Y:S01]  /*142c0*/  IMAD.MOV.U32 R10, RZ, RZ, R3 ;  /* 0x000000ffff0a7224 */ /* 0x000fe200078e0003 */
[----:B------:R-:W-:Y:S01]  /*142d0*/  MOV R8, 0x2 ;  /* 0x0000000200087802 */ /* 0x000fe20000000f00 */
[----:B------:R-:W-:Y:S01]  /*142e0*/  IMAD.MOV.U32 R7, RZ, RZ, 0x181f ;  /* 0x0000181fff077424 */ /* 0x000fe200078e00ff */
[----:B------:R-:W-:Y:S02]  /*142f0*/  MOV R9, 0x14310 ;  /* 0x0001431000097802 */ /* 0x000fe40000000f00 */
[----:B-1234-:R-:W-:Y:S05]  /*14300*/  CALL.REL.NOINC `($__internal_3_$__cuda_sm70_shflsync_idx_p) ;  /* 0x0000050000007944 */ /* 0x01efea0003c00000 */
[----:B------:R-:W-:Y:S01]  /*14310*/  MOV R4, R7 ;  /* 0x0000000700047202 */ /* 0x000fe20000000f00 */
[----:B------:R-:W-:Y:S05]  /*14320*/  BRA `(.L_x_1300) ;  /* 0xffffef4000007947 */ /* 0x000fea000383ffff */
.L_x_1271:
        /* <DEDUP_REMOVED lines=13> */
.L_x_1272:
[----:B------:R-:W-:Y:S01]  /*14400*/  IMAD.MOV.U32 R10, RZ, RZ, R2 ;  /* 0x000000ffff0a7224 */ /* 0x000fe200078e0002 */
[----:B------:R-:W-:Y:S01]  /*14410*/  MOV R8, 0x4 ;  /* 0x0000000400087802 */ /* 0x000fe20000000f00 */
[----:B------:R-:W-:Y:S01]  /*14420*/  IMAD.MOV.U32 R7, RZ, RZ, 0x181f ;  /* 0x0000181fff077424 */ /* 0x000fe200078e00ff */
[----:B------:R-:W-:Y:S02]  /*14430*/  MOV R9, 0x14450 ;  /* 0x0001445000097802 */ /* 0x000fe40000000f00 */
[----:B-1234-:R-:W-:Y:S05]  /*14440*/  CALL.REL.NOINC `($__internal_3_$__cuda_sm70_shflsync_idx_p) ;  /* 0x000003c000007944 */ /* 0x01efea0003c00000 */
[----:B------:R-:W-:Y:S01]  /*14450*/  MOV R6, R7 ;  /* 0x0000000700067202 */ /* 0x000fe20000000f00 */
[----:B------:R-:W-:Y:S05]  /*14460*/  BRA `(.L_x_1302) ;  /* 0xffffef1000007947 */ /* 0x000fea000383ffff */
.L_x_1273:
[----:B------:R-:W-:Y:S01]  /*14470*/  IMAD.MOV.U32 R10, RZ, RZ, R3 ;  /* 0x000000ffff0a7224 */ /* 0x000fe200078e0003 */
[----:B------:R-:W-:Y:S01]  /*14480*/  MOV R8, 0x4 ;  /* 0x0000000400087802 */ /* 0x000fe20000000f00 */
[----:B------:R-:W-:Y:S01]  /*14490*/  IMAD.MOV.U32 R7, RZ, RZ, 0x181f ;  /* 0x0000181fff077424 */ /* 0x000fe200078e00ff */
[----:B------:R-:W-:Y:S02]  /*144a0*/  MOV R9, 0x144c0 ;  /* 0x000144c000097802 */ /* 0x000fe40000000f00 */
[----:B-1234-:R-:W-:Y:S05]  /*144b0*/  CALL.REL.NOINC `($__internal_3_$__cuda_sm70_shflsync_idx_p) ;  /* 0x0000035000007944 */ /* 0x01efea0003c00000 */
[----:B------:R-:W-:Y:S01]  /*144c0*/  MOV R4, R7 ;  /* 0x0000000700047202 */ /* 0x000fe20000000f00 */
[----:B------:R-:W-:Y:S05]  /*144d0*/  BRA `(.L_x_1303) ;  /* 0xffffeec000007947 */ /* 0x000fea000383ffff */
.L_x_1274:
        /* <DEDUP_REMOVED lines=13> */
.L_x_1275:
[----:B------:R-:W-:Y:S01]  /*145b0*/  IMAD.MOV.U32 R10, RZ, RZ, R2 ;  /* 0x000000ffff0a7224 */ /* 0x000fe200078e0002 */
[----:B------:R-:W-:Y:S01]  /*145c0*/  MOV R8, 0x6 ;  /* 0x0000000600087802 */ /* 0x000fe20000000f00 */
[----:B------:R-:W-:Y:S01]  /*145d0*/  IMAD.MOV.U32 R7, RZ, RZ, 0x181f ;  /* 0x0000181fff077424 */ /* 0x000fe200078e00ff */
[----:B------:R-:W-:Y:S02]  /*145e0*/  MOV R9, 0x14600 ;  /* 0x0001460000097802 */ /* 0x000fe40000000f00 */
[----:B-12-4-:R-:W-:Y:S05]  /*145f0*/  CALL.REL.NOINC `($__internal_3_$__cuda_sm70_shflsync_idx_p) ;  /* 0x0000021000007944 */ /* 0x016fea0003c00000 */
[----:B------:R-:W-:Y:S01]  /*14600*/  MOV R6, R7 ;  /* 0x0000000700067202 */ /* 0x000fe20000000f00 */
[----:B------:R-:W-:Y:S05]  /*14610*/  BRA `(.L_x_1305) ;  /* 0xffffee9000007947 */ /* 0x000fea000383ffff */
.L_x_1276:
[----:B------:R-:W-:Y:S01]  /*14620*/  IMAD.MOV.U32 R10, RZ, RZ, R3 ;  /* 0x000000ffff0a7224 */ /* 0x000fe200078e0003 */
[----:B------:R-:W-:Y:S01]  /*14630*/  MOV R8, 0x6 ;  /* 0x0000000600087802 */ /* 0x000fe20000000f00 */
[----:B------:R-:W-:Y:S01]  /*14640*/  IMAD.MOV.U32 R7, RZ, RZ, 0x181f ;  /* 0x0000181fff077424 */ /* 0x000fe200078e00ff */
[----:B------:R-:W-:Y:S02]  /*14650*/  MOV R9, 0x14670 ;  /* 0x0001467000097802 */ /* 0x000fe40000000f00 */
[----:B-1234-:R-:W-:Y:S05]  /*14660*/  CALL.REL.NOINC `($__internal_3_$__cuda_sm70_shflsync_idx_p) ;  /* 0x000001a000007944 */ /* 0x01efea0003c00000 */
[----:B------:R-:W-:Y:S01]  /*14670*/  MOV R4, R7 ;  /* 0x0000000700047202 */ /* 0x000fe20000000f00 */
[----:B------:R-:W-:Y:S05]  /*14680*/  BRA `(.L_x_1306) ;  /* 0xffffee4000007947 */ /* 0x000fea000383ffff */
.L_x_1277:
[----:B------:R-:W-:Y:S01]  /*14690*/  IMAD.MOV.U32 R10, RZ, RZ, R2 ;  /* 0x000000ffff0a7224 */ /* 0x000fe200078e0002 */
[----:B------:R-:W-:Y:S01]  /*146a0*/  MOV R8, 0x7 ;  /* 0x0000000700087802 */ /* 0x000fe20000000f00 */
[----:B------:R-:W-:Y:S01]  /*146b0*/  IMAD.MOV.U32 R7, RZ, RZ, 0x181f ;  /* 0x0000181fff077424 */ /* 0x000fe200078e00ff */
[----:B------:R-:W-:-:S02]  /*146c0*/  MOV R9, 0x146e0 ;  /* 0x000146e000097802 */ /* 0x000fc40000000f00 */
[----:B-12-4-:R-:W-:Y:S05]  /*146d0*/  CALL.REL.NOINC `($__internal_3_$__cuda_sm70_shflsync_idx_p) ;  /* 0x0000013000007944 */ /* 0x016fea0003c00000 */
        /* <DEDUP_REMOVED lines=8> */
.L_x_1279:
[----:B------:R-:W-:Y:S01]  /*14760*/  IMAD.MOV.U32 R10, RZ, RZ, R47 ;  /* 0x000000ffff0a7224 */ /* 0x000fe200078e002f */
[----:B--2---:R-:W-:Y:S01]  /*14770*/  MOV R8, RZ ;  /* 0x000000ff00087202 */ /* 0x004fe20000000f00 */
[----:B------:R-:W-:Y:S01]  /*14780*/  IMAD.MOV.U32 R7, RZ, RZ, 0x1f ;  /* 0x0000001fff077424 */ /* 0x000fe200078e00ff */
[----:B------:R-:W-:Y:S02]  /*14790*/  MOV R9, 0x147b0 ;  /* 0x000147b000097802 */ /* 0x000fe40000000f00 */
[----:B-1-3--:R-:W-:Y:S05]  /*147a0*/  CALL.REL.NOINC `($__internal_3_$__cuda_sm70_shflsync_idx_p) ;  /* 0x0000006000007944 */ /* 0x00afea0003c00000 */
[----:B------:R-:W-:Y:S01]  /*147b0*/  MOV R0, R7 ;  /* 0x0000000700007202 */ /* 0x000fe20000000f00 */
[----:B------:R-:W-:Y:S05]  /*147c0*/  BRA `(.L_x_1308) ;  /* 0xffffeea000007947 */ /* 0x000fea000383ffff */
        .weak           $__internal_2_$__cuda_sm70_shflsync_bfly_p
        .type           $__internal_2_$__cuda_sm70_shflsync_bfly_p,@function
        .size           $__internal_2_$__cuda_sm70_shflsync_bfly_p,($__internal_3_$__cuda_sm70_shflsync_idx_p - $__internal_2_$__cuda_sm70_shflsync_bfly_p)
$__internal_2_$__cuda_sm70_shflsync_bfly_p:
[----:B------:R-:W-:Y:S01]  /*147d0*/  MOV R9, 0x0 ;  /* 0x0000000000097802 */ /* 0x000fe20000000f00 */
[----:B------:R-:W-:Y:S04]  /*147e0*/  WARPSYNC R7 ;  /* 0x0000000700007348 */ /* 0x000fe80003800000 */
[----:B------:R1:W2:Y:S01]  /*147f0*/  SHFL.BFLY PT, R3, R0, R3, R10 ;  /* 0x0c00000300037389 */ /* 0x0002a200000e000a */
[----:B------:R-:W-:Y:S05]  /*14800*/  RET.REL.NODEC R8 `(_ZN7cutlass13device_kernelIN5flash19enable_sm80_to_sm89INS1_16FlashAttnFwdSm80INS1_25CollectiveMainloopFwdSm80ILi4ELi1ELb0EN4cute5tupleIJNS5_1CILi128EEENS7_ILi112EEENS7_ILi64EEEEEELi64ENS_6half_tEfNS_4arch4Sm80ELb1ELb0ELb0ELb0ELb0ELb0ELb1ELb0EEENS1_21CollectiveEpilogueFwdINS6_IJS8_SA_S9_EEENS6_IJNS7_ILi1EEESI_SI_EEESC_SE_Li128ELb0ELb1ELb0ELb0EEENS1_30DynamicPersistentTileSchedulerILi128ELi128ELb0ELb1ELb0EEEEEEEEEvNT_6ParamsE) ;  /* 0xfffeb7f008007950 */ /* 0x000fea0003c3ffff */
        .weak           $__internal_3_$__cuda_sm70_shflsync_idx_p
        .type           $__internal_3_$__cuda_sm70_shflsync_idx_p,@function
        .size           $__internal_3_$__cuda_sm70_shflsync_idx_p,(.L_x_1487 - $__internal_3_$__cuda_sm70_shflsync_idx_p)
$__internal_3_$__cuda_sm70_shflsync_idx_p:
[----:B------:R-:W-:-:S04]  /*14810*/  MOV R12, 0xffffffff ;  /* 0xffffffff000c7802 */ /* 0x000fc80000000f00 */
[----:B------:R-:W-:Y:S04]  /*14820*/  WARPSYNC R12 ;  /* 0x0000000c00007348 */ /* 0x000fe80003800000 */
[----:B------:R1:W2:Y:S02]  /*14830*/  SHFL.IDX PT, R7, R10, R8, R7 ;  /* 0x000000080a077389 */ /* 0x0002a400000e0007 */
[----:B-1----:R-:W-:Y:S02]  /*14840*/  MOV R8, R9 ;  /* 0x0000000900087202 */ /* 0x002fe40000000f00 */
[----:B------:R-:W-:-:S04]  /*14850*/  MOV R9, 0x0 ;  /* 0x0000000000097802 */ /* 0x000fc80000000f00 */
[----:B--2---:R-:W-:Y:S05]  /*14860*/  RET.REL.NODEC R8 `(_ZN7cutlass13device_kernelIN5flash19enable_sm80_to_sm89INS1_16FlashAttnFwdSm80INS1_25CollectiveMainloopFwdSm80ILi4ELi1ELb0EN4cute5tupleIJNS5_1CILi128EEENS7_ILi112EEENS7_ILi64EEEEEELi64ENS_6half_tEfNS_4arch4Sm80ELb1ELb0ELb0ELb0ELb0ELb0ELb1ELb0EEENS1_21CollectiveEpilogueFwdINS6_IJS8_SA_S9_EEENS6_IJNS7_ILi1EEESI_SI_EEESC_SE_Li128ELb0ELb1ELb0ELb0EEENS1_30DynamicPersistentTileSchedulerILi128ELi128ELb0ELb1ELb0EEEEEEEEEvNT_6ParamsE) ;  /* 0xfffeb79008007950 */ /* 0x004fea0003c3ffff */
.L_x_1309:
        /* <DEDUP_REMOVED lines=9> */
.L_x_1487:


//--------------------- .text._ZN7cutlass13device_kernelIN5flash19enable_sm80_to_sm89INS1_16FlashAttnFwdSm80INS1_25CollectiveMainloopFwdSm80ILi4ELi1ELb0EN4cute5tupleIJNS5_1CILi128EEENS7_ILi112EEENS7_ILi64EEEEEELi64ENS_6half_tEfNS_4arch4Sm80ELb1ELb0ELb0ELb1ELb0ELb0ELb1ELb0EEENS1_21CollectiveEpilogueFwdINS6_IJS8_SA_S9_EEENS6_IJNS7_ILi1EEESI_SI_EEESC_SE_Li128ELb1ELb1ELb0ELb0EEENS1_19SingleTileSchedulerILb1ELb0ELb1ELi128EEEEEEEEEvNT_6ParamsE --------------------------
	.section	.text._ZN7cutlass13device_kernelIN5flash19enable_sm80_to_sm89INS1_16FlashAttnFwdSm80INS1_25CollectiveMainloopFwdSm80ILi4ELi1ELb0EN4cute5tupleIJNS5_1CILi128EEENS7_ILi112EEENS7_ILi64EEEEEELi64ENS_6half_tEfNS_4arch4Sm80ELb1ELb0ELb0ELb1ELb0ELb0ELb1ELb0EEENS1_21CollectiveEpilogueFwdINS6_IJS8_SA_S9_EEENS6_IJNS7_ILi1EEESI_SI_EEESC_SE_Li128ELb1ELb1ELb0ELb0EEENS1_19SingleTileSchedulerILb1ELb0ELb1ELi128EEEEEEEEEvNT_6ParamsE,"ax",@progbits
	.sectioninfo	@"SHI_REGISTERS=255"
	.align	128
.text._ZN7cutlass13device_kernelIN5flash19enable_sm80_to_sm89INS1_16FlashAttnFwdSm80INS1_25CollectiveMainloopFwdSm80ILi4ELi1ELb0EN4cute5tupleIJNS5_1CILi128EEENS7_ILi112EEENS7_ILi64EEEEEELi64ENS_6half_tEfNS_4arch4Sm80ELb1ELb0ELb0ELb1ELb0ELb0ELb1ELb0EEENS1_21CollectiveEpilogueFwdINS6_IJS8_SA_S9_EEENS6_IJNS7_ILi1EEESI_SI_EEESC_SE_Li128ELb1ELb1ELb0ELb0EEENS1_19SingleTileSchedulerILb1ELb0ELb1ELi128EEEEEEEEEvNT_6ParamsE:
        .type           _ZN7cutlass13device_kernelIN5flash19enable_sm80_to_sm89INS1_16FlashAttnFwdSm80INS1_25CollectiveMainloopFwdSm80ILi4ELi1ELb0EN4cute5tupleIJNS5_1CILi128EEENS7_ILi112EEENS7_ILi64EEEEEELi64ENS_6half_tEfNS_4arch4Sm80ELb1ELb0ELb0ELb1ELb0ELb0ELb1ELb0EEENS1_21CollectiveEpilogueFwdINS6_IJS8_SA_S9_EEENS6_IJNS7_ILi1EEESI_SI_EEESC_SE_Li128ELb1ELb1ELb0ELb0EEENS1_19SingleTileSchedulerILb1ELb0ELb1ELi128EEEEEEEEEvNT_6ParamsE,@function
        .size           _ZN7cutlass13device_kernelIN5flash19enable_sm80_to_sm89INS1_16FlashAttnFwdSm80INS1_25CollectiveMainloopFwdSm80ILi4ELi1ELb0EN4cute5tupleIJNS5_1CILi128EEENS7_ILi112EEENS7_ILi64EEEEEELi64ENS_6half_tEfNS_4arch4Sm80ELb1ELb0ELb0ELb1ELb0ELb0ELb1ELb0EEENS1_21CollectiveEpilogueFwdINS6_IJS8_SA_S9_EEENS6_IJNS7_ILi1EEESI_SI_EEESC_SE_Li128ELb1ELb1ELb0ELb0EEENS1_19SingleTileSchedulerILb1ELb0ELb1ELi128EEEEEEEEEvNT_6ParamsE,(.L_x_1490 - _ZN7cutlass13device_kernelIN5flash19enable_sm80_to_sm89INS1_16FlashAttnFwdSm80INS1_25CollectiveMainloopFwdSm80ILi4ELi1ELb0EN4cute5tupleIJNS5_1CILi128EEENS7_ILi112EEENS7_ILi64EEEEEELi64ENS_6half_tEfNS_4arch4Sm80ELb1ELb0ELb0ELb1ELb0ELb0ELb1ELb0EEENS1_21CollectiveEpilogueFwdINS6_IJS8_SA_S9_EEENS6_IJNS7_ILi1EEESI_SI_EEESC_SE_Li128ELb1ELb1ELb0ELb0EEENS1_19SingleTileSchedulerILb1ELb0ELb1ELi128EEEEEEEEEvNT_6ParamsE)
        .other          _ZN7cutlass13device_kernelIN5flash19enable_sm80_to_sm89INS1_16FlashAttnFwdSm80INS1_25CollectiveMainloopFwdSm80ILi4ELi1ELb0EN4cute5tupleIJNS5_1CILi128EEENS7_ILi112EEENS7_ILi64EEEEEELi64ENS_6half_tEfNS_4arch4Sm80ELb1ELb0ELb0ELb1ELb0ELb0ELb1ELb0EEENS1_21CollectiveEpilogueFwdINS6_IJS8_SA_S9_EEENS6_IJNS7_ILi1EEESI_SI_EEESC_SE_Li128ELb1ELb1ELb0ELb0EEENS1_19SingleTileSchedulerILb1ELb0ELb1ELi128EEEEEEEEEvNT_6ParamsE,@"STO_CUDA_ENTRY STV_DEFAULT"
_ZN7cutlass13device_kernelIN5flash19enable_sm80_to_sm89INS1_16FlashAttnFwdSm80INS1_25CollectiveMainloopFwdSm80ILi4ELi1ELb0EN4cute5tupleIJNS5_1CILi128EEENS7_ILi112EEENS7_ILi64EEEEEELi64ENS_6half_tEfNS_4arch4Sm80ELb1ELb0ELb0ELb1ELb0ELb0ELb1ELb0EEENS1_21CollectiveEpilogueFwdINS6_IJS8_SA_S9_EEENS6_IJNS7_ILi1EEESI_SI_EEESC_SE_Li128ELb1ELb1ELb0ELb0EEENS1_19SingleTileSchedulerILb1ELb0ELb1ELi128EEEEEEEEEvNT_6ParamsE:
        /* <DEDUP_REMOVED lines=17> */
.L_x_1311:
        /* <DEDUP_REMOVED lines=8> */
.L_x_1313:
[----:B------:R-:W-:-:S04]  /*0190*/  MOV R0, c[0x0][0x54c] ;  /* 0x0001530000007a02 */ /* 0x000fc80000000f00 */
.L_x_1312:
[----:B------:R-:W-:Y:S01]  /*01a0*/  USHF.L.U32 UR4, UR4, 0x7, URZ ;  /* 0x0000000704047899 */ /* 0x000fe2000800063f */
[----:B-----5:R-:W-:-:S05]  /*01b0*/  IMAD R0, R0, c[0x0][0x548], RZ ;  /* 0x0001520000007a24 */ /* 0x020fca00078e02ff */
[----:B------:R-:W-:-:S04]  /*01c0*/  MOV R10, UR4 ;  /* 0x00000004000a7c02 */ /* 0x000fc80008000f00 */
[----:B------:R-:W-:-:S04]  /*01d0*/  ISETP.GE.AND P0, PT, R10, R0, PT ;  /* 0x000000000a00720c */ /* 0x000fc80003f06270 */
[----:B------:R-:W-:-:S05]  /*01e0*/  SEL R0, R5, 0xffffffff, !P0 ;  /* 0xffffffff05007807 */ /* 0x000fca0004000000 */
[----:B------:R2:W-:Y:S01]  /*01f0*/  STL [R1+0x70], R0 ;  /* 0x0000700001007387 */ /* 0x0005e20000100800 */
[----:B------:R-:W-:Y:S05]  /*0200*/  BRA `(.L_x_1314) ;  /* 0x0000014000007947 */ /* 0x000fea0003800000 */
.L_x_1310:
[----:B------:R-:W-:-:S04]  /*0210*/  ISETP.NE.U32.AND P0, PT, RZ, c[0x0][0x568], PT ;  /* 0x00015a00ff007a0c */ /* 0x000fc80003f05070 */
[----:B------:R-:W-:-:S13]  /*0220*/  ISETP.NE.AND.EX P0, PT, RZ, c[0x0][0x56c], PT, P0 ;  /* 0x00015b00ff007a0c */ /* 0x000fda0003f05300 */
[----:B------:R-:W-:Y:S05]  /*0230*/  @!P0 BRA `(.L_x_1315) ;  /* 0x0000002000008947 */ /* 0x000fea0003800000 */
[----:B------:R1:W5:Y:S01]  /*0240*/  LDG.E R0, [R2.64] ;  /* 0x0000000a02007981 */ /* 0x000362000c1e1900 */
[----:B------:R-:W-:Y:S05]  /*0250*/  BRA `(.L_x_1316) ;  /* 0x0000009000007947 */ /* 0x000fea0003800000 */
.L_x_1315:
        /* <DEDUP_REMOVED lines=8> */
.L_x_1317:
[----:B------:R-:W-:-:S04]  /*02e0*/  MOV R0, c[0x0][0x54c] ;  /* 0x0001530000007a02 */ /* 0x000fc80000000f00 */
.L_x_1316:
[----:B------:R-:W-:Y:S01]  /*02f0*/  USHF.L.U32 UR4, UR4, 0x7, URZ ;  /* 0x0000000704047899 */ /* 0x000fe2000800063f */
[----:B-----5:R-:W-:-:S05]  /*0300*/  IMAD R0, R0, c[0x0][0x548], RZ ;  /* 0x0001520000007a24 */ /* 0x020fca00078e02ff */
[----:B------:R-:W-:-:S04]  /*0310*/  MOV R10, UR4 ;  /* 0x00000004000a7c02 */ /* 0x000fc80008000f00 */
[----:B------:R-:W-:-:S04]  /*0320*/  ISETP.GE.AND P0, PT, R10, R0, PT ;  /* 0x000000000a00720c */ /* 0x000fc80003f06270 */
[----:B------:R-:W-:-:S05]  /*0330*/  SEL R0, R5, 0xffffffff, !P0 ;  /* 0xffffffff05007807 */ /* 0x000fca0004000000 */
[----:B------:R2:W-:Y:S04]  /*0340*/  STL [R1+0x70], R0 ;  /* 0x0000700001007387 */ /* 0x0005e80000100800 */
.L_x_1314:
        /* <DEDUP_REMOVED lines=31> */
.L_x_1318:
[----:B------:R-:W-:-:S04]  /*0540*/  ISETP.NE.U32.AND P0, PT, RZ, c[0x0][0x368], PT ;  /* 0x0000da00ff007a0c */ /* 0x000fc80003f05070 */
[----:B------:R-:W-:-:S13]  /*0550*/  ISETP.NE.AND.EX P0, PT, RZ, c[0x0][0x36c], PT, P0 ;  /* 0x0000db00ff007a0c */ /* 0x000fda0003f05300 */
[----:B------:R-:W-:Y:S05]  /*0560*/  @!P0 BRA `(.L_x_1319) ;  /* 0x0000003000008947 */ /* 0x000fea0003800000 */
[----:B---3--:R-:W-:-:S05]  /*0570*/  IMAD.WIDE R2, R41, R17, c[0x0][0x368] ;  /* 0x0000da0029027625 */ /* 0x008fca00078e0211 */
[----:B------:R2:W5:Y:S01]  /*0580*/  LDG.E R6, [R2.64] ;  /* 0x0000000a02067981 */ /* 0x000562000c1e1900 */
[----:B------:R-:W-:Y:S05]  /*0590*/  BRA `(.L_x_1320) ;  /* 0x0000004000007947 */ /* 0x000fea0003800000 */
.L_x_1319:
[----:B------:R-:W-:Y:S05]  /*05a0*/  @!P1 BRA `(.L_x_1320) ;  /* 0x0000003000009947 */ /* 0x000fea0003800000 */
[----:B------:R2:W4:Y:S04]  /*05b0*/  LDG.E R6, [R2.64] ;  /* 0x0000000a02067981 */ /* 0x000528000c1e1900 */
[----:B--23--:R-:W4:Y:S02]  /*05c0*/  LDG.E R2, [R2.64+0x4] ;  /* 0x0000040a02027981 */ /* 0x00cf24000c1e1900 */
[----:B----4-:R-:W-:-:S03]  /*05d0*/  IADD3 R6, -R6, R2, RZ ;  /* 0x0000000206067210 */ /* 0x010fc60007ffe1ff */
.L_x_1320:
        /* <DEDUP_REMOVED lines=17> */
[----:B------:R-:W-:Y:S01]  /*06f0*/  CS2R R12, SRZ ;  /* 0x00000000000c7805 */ /* 0x000fe2000001ff00 */
[----:B------:R-:W-:Y:S01]  /*0700*/  @P4 IADD3 R0, R246, 0x7f, RZ ;  /* 0x0000007ff6004810 */ /* 0x000fe20007ffe0ff */
[----:B------:R-:W-:Y:S01]  /*0710*/  IMAD.MOV.U32 R130, RZ, RZ, RZ ;  /* 0x000000ffff827224 */ /* 0x000fe200078e00ff */
[----:B------:R-:W-:Y:S01]  /*0720*/  MOV R128, RZ ;  /* 0x000000ff00807202 */ /* 0x000fe20000000f00 */
[----:B------:R-:W-:Y:S01]  /*0730*/  IMAD.MOV.U32 R186, RZ, RZ, RZ ;  /* 0x000000ffffba7224 */ /* 0x000fe200078e00ff */
[----:B------:R-:W-:Y:S01]  /*0740*/  CS2R R18, SRZ ;  /* 0x0000000000127805 */ /* 0x000fe2000001ff00 */
[----:B------:R-:W-:Y:S01]  /*0750*/  @P4 IMAD.HI.U32 R0, R0, c[0x0][0x2c8], RZ ;  /* 0x0000b20000004a27 */ /* 0x000fe200078e00ff */
[----:B------:R-:W-:Y:S01]  /*0760*/  CS2R R26, SRZ ;  /* 0x00000000001a7805 */ /* 0x000fe2000001ff00 */
[----:B------:R-:W-:Y:S01]  /*0770*/  MOV R182, RZ ;  /* 0x000000ff00b67202 */ /* 0x000fe20000000f00 */
[----:B------:R-:W-:Y:S01]  /*0780*/  CS2R R20, SRZ ;  /* 0x0000000000147805 */ /* 0x000fe2000001ff00 */
[----:B------:R-:W-:Y:S01]  /*0790*/  IMAD.MOV.U32 R184, RZ, RZ, RZ ;  /* 0x000000ffffb87224 */ /* 0x000fe200078e00ff */
[----:B------:R-:W-:Y:S01]  /*07a0*/  @P4 SHF.R.U32.HI R2, RZ, c[0x0][0x2cc], R0 ;  /* 0x0000b300ff024a19 */ /* 0x000fe20000011600 */
[----:B------:R-:W-:Y:S01]  /*07b0*/  IMAD.MOV.U32 R180, RZ, RZ, RZ ;  /* 0x000000ffffb47224 */ /* 0x000fe200078e00ff */
[----:B------:R-:W-:Y:S01]  /*07c0*/  SHF.R.U32.HI R0, RZ, 0x1f, R4 ;  /* 0x0000001fff007819 */ /* 0x000fe20000011604 */
[----:B------:R-:W-:Y:S01]  /*07d0*/  IMAD.MOV.U32 R16, RZ, RZ, RZ ;  /* 0x000000ffff107224 */ /* 0x000fe200078e00ff */
[----:B------:R-:W-:Y:S01]  /*07e0*/  MOV R126, RZ ;  /* 0x000000ff007e7202 */ /* 0x000fe20000000f00 */
[----:B------:R-:W-:Y:S01]  /*07f0*/  IMAD.IADD R3, R3, 0x1, R2 ;  /* 0x0000000103037824 */ /* 0x000fe200078e0202 */
[----:B------:R-:W-:Y:S01]  /*0800*/  MOV R2, RZ ;  /* 0x000000ff00027202 */ /* 0x000fe20000000f00 */
[----:B------:R-:W-:Y:S01]  /*0810*/  IMAD.MOV.U32 R124, RZ, RZ, RZ ;  /* 0x000000ffff7c7224 */ /* 0x000fe200078e00ff */
[----:B------:R-:W-:Y:S01]  /*0820*/  LEA.HI.SX32 R0, R4, R0, 0x1a ;  /* 0x0000000004007211 */ /* 0x000fe200078fd2ff */
[----:B------:R-:W-:Y:S01]  /*0830*/  IMAD.MOV.U32 R122, RZ, RZ, RZ ;  /* 0x000000ffff7a7224 */ /* 0x000fe200078e00ff */
[----:B------:R-:W-:Y:S01]  /*0840*/  CS2R R22, SRZ ;  /* 0x0000000000167805 */ /* 0x000fe2000001ff00 */
[----:B------:R-:W-:Y:S01]  /*0850*/  IMAD.HI R2, R3, -0x6db6db6d, R2 ;  /* 0x9249249303027827 */ /* 0x000fe200078e0202 */
[----:B------:R-:W-:Y:S01]  /*0860*/  MOV R120, RZ ;  /* 0x000000ff00787202 */ /* 0x000fe20000000f00 */
[----:B------:R-:W-:Y:S01]  /*0870*/  CS2R R24, SRZ ;  /* 0x0000000000187805 */ /* 0x000fe2000001ff00 */
[----:B------:R-:W-:Y:S01]  /*0880*/  CS2R R174, SRZ ;  /* 0x0000000000ae7805 */ /* 0x000fe2000001ff00 */
[----:B------:R-:W-:Y:S01]  /*0890*/  IMAD.MOV.U32 R118, RZ, RZ, RZ ;  /* 0x000000ffff767224 */ /* 0x000fe200078e00ff */
[----:B------:R-:W-:Y:S01]  /*08a0*/  SHF.R.U32.HI R3, RZ, 0x1f, R2 ;  /* 0x0000001fff037819 */ /* 0x000fe20000011602 */
[----:B------:R-:W-:Y:S01]  /*08b0*/  IMAD.MOV.U32 R116, RZ, RZ, RZ ;  /* 0x000000ffff747224 */ /* 0x000fe200078e00ff */
[----:B------:R-:W-:Y:S01]  /*08c0*/  CS2R R30, SRZ ;  /* 0x00000000001e7805 */ /* 0x000fe2000001ff00 */
[----:B------:R-:W-:Y:S01]  /*08d0*/  MOV R172, RZ ;  /* 0x000000ff00ac7202 */ /* 0x000fe20000000f00 */
[----:B------:R-:W-:Y:S01]  /*08e0*/  IMAD.MOV.U32 R178, RZ, RZ, RZ ;  /* 0x000000ffffb27224 */ /* 0x000fe200078e00ff */
[----:B------:R-:W-:Y:S01]  /*08f0*/  LEA.HI.SX32 R2, R2, R3, 0x1a ;  /* 0x0000000302027211 */ /* 0x000fe200078fd2ff */
[----:B------:R-:W-:Y:S01]  /*0900*/  CS2R R170, SRZ ;  /* 0x0000000000aa7805 */ /* 0x000fe2000001ff00 */
[----:B------:R-:W-:Y:S01]  /*0910*/  MOV R176, RZ ;  /* 0x000000ff00b07202 */ /* 0x000fe20000000f00 */
[----:B------:R-:W-:Y:S01]  /*0920*/  CS2R R32, SRZ ;  /* 0x0000000000207805 */ /* 0x000fe2000001ff00 */
[----:B------:R-:W-:Y:S01]  /*0930*/  IMNMX R46, R0, R2, PT ;  /* 0x00000002002e7217 */ /* 0x000fe20003800200 */
[----:B------:R-:W-:Y:S01]  /*0940*/  IMAD.MOV.U32 R168, RZ, RZ, RZ ;  /* 0x000000ffffa87224 */ /* 0x000fe200078e00ff */
[----:B------:R-:W-:Y:S01]  /*0950*/  CS2R R28, SRZ ;  /* 0x00000000001c7805 */ /* 0x000fe2000001ff00 */
[----:B------:R-:W-:Y:S01]  /*0960*/  MOV R166, RZ ;  /* 0x000000ff00a67202 */ /* 0x000fe20000000f00 */
[----:B------:R-:W-:Y:S01]  /*0970*/  IMAD.MOV.U32 R164, RZ, RZ, RZ ;  /* 0x000000ffffa47224 */ /* 0x000fe200078e00ff */
[----:B------:R2:W-:Y:S01]  /*0980*/  STL [R1+0x8], R46 ;  /* 0x0000082e01007387 */ /* 0x0005e20000100800 */
[----:B------:R-:W-:Y:S01]  /*0990*/  ISETP.GE.AND P3, PT, R46, 0x1, PT ;  /* 0x000000012e00780c */ /* 0x000fe20003f66270 */
[----:B------:R-:W-:Y:S01]  /*09a0*/  CS2R R158, SRZ ;  /* 0x00000000009e7805 */ /* 0x000fe2000001ff00 */
[----:B------:R-:W-:Y:S01]  /*09b0*/  MOV R156, RZ ;  /* 0x000000ff009c7202 */ /* 0x000fe20000000f00 */
        /* <DEDUP_REMOVED lines=129> */
.L_x_1323:
[----:B-1--4-:R-:W-:Y:S05]  /*11d0*/  BSYNC B0 ;  /* 0x0000000000007941 */ /* 0x012fea0003800000 */
.L_x_1322:
        /* <DEDUP_REMOVED lines=11> */
.L_x_1325:
[----:B------:R-:W-:Y:S05]  /*1290*/  BSYNC B0 ;  /* 0x0000000000007941 */ /* 0x000fea0003800000 */
.L_x_1324:
        /* <DEDUP_REMOVED lines=11> */
.L_x_1327:
[----:B------:R-:W-:Y:S05]  /*1350*/  BSYNC B0 ;  /* 0x0000000000007941 */ /* 0x000fea0003800000 */
.L_x_1326:
        /* <DEDUP_REMOVED lines=11> */
.L_x_1329:
[----:B------:R-:W-:Y:S05]  /*1410*/  BSYNC B0 ;  /* 0x0000000000007941 */ /* 0x000fea0003800000 */
.L_x_1328:
        /* <DEDUP_REMOVED lines=11> */
.L_x_1331:
[----:B------:R-:W-:Y:S05]  /*14d0*/  BSYNC B0 ;  /* 0x0000000000007941 */ /* 0x000fea0003800000 */
.L_x_1330:
        /* <DEDUP_REMOVED lines=11> */
.L_x_1333:
[----:B------:R-:W-:Y:S05]  /*1590*/  BSYNC B0 ;  /* 0x0000000000007941 */ /* 0x000fea0003800000 */
.L_x_1332:
        /* <DEDUP_REMOVED lines=11> */
.L_x_1335:
[----:B------:R-:W-:Y:S05]  /*1650*/  BSYNC B0 ;  /* 0x0000000000007941 */ /* 0x000fea0003800000 */
.L_x_1334:
        /* <DEDUP_REMOVED lines=23> */
[----:B-----5:R-:W-:Y:S01]  /*17d0*/  @!P6 LEA R8, P0, R20, R8, 0x1 ;  /* 0x000000081408e211 */ /* 0x020fe200078008ff */
        /* <DEDUP_REMOVED lines=21> */
[C---:B------:R-:W-:Y:S02]  /*1930*/  @P2 LEA R0, P1, R251.reuse, R6, 0x4 ;  /* 0x00000006fb002211 */ /* 0x040fe400078220ff */
        /* <DEDUP_REMOVED lines=83> */
[----:B------:R-:W-:Y:S01]  /*1e70*/  IMAD R236, R2, 0x2, R235 ;  /* 0x0000000202ec7824 */ /* 0x000fe200078e02eb */
[C---:B------:R-:W-:Y:S01]  /*1e80*/  IADD3 R242, R238.reuse, 0x1800, RZ ;  /* 0x00001800eef27810 */ /* 0x040fe20007ffe0ff */
[----:B------:R-:W-:Y:S01]  /*1e90*/  IMAD.IADD R0, R7, 0x1, R0 ;  /* 0x0000000107007824 */ /* 0x000fe200078e0200 */
[----:B------:R-:W-:Y:S01]  /*1ea0*/  IADD3 R241, R238, 0x2000, RZ ;  /* 0x00002000eef17810 */ /* 0x000fe20007ffe0ff */
[----:B------:R-:W-:Y:S01]  /*1eb0*/  IMAD.WIDE.U32 R6, R6, 0x70, R100 ;  /* 0x0000007006067825 */ /* 0x000fe200078e0064 */
[----:B------:R-:W-:-:S02]  /*1ec0*/  IADD3 R240, R238, 0x2800, RZ ;  /* 0x00002800eef07810 */ /* 0x000fc40007ffe0ff */
[----:B------:R-:W-:Y:S01]  /*1ed0*/  IADD3 R239, R238, 0x3000, RZ ;  /* 0x00003000eeef7810 */ /* 0x000fe20007ffe0ff */
        /* <DEDUP_REMOVED lines=40> */
[----:B------:R-:W1:Y:S01]  /*2160*/  LDSM.16.M88.4 R16, [R237+0x9100] ;  /* 0x00910000ed10783b */ /* 0x000e620000000200 */
[----:B------:R-:W-:Y:S02]  /*2170*/  IADD3.X R13, R15, UR8, RZ, P0, !PT ;  /* 0x000000080f0d7c10 */ /* 0x000fe400087fe4ff */
[----:B------:R-:W-:Y:S02]  /*2180*/  ISETP.LT.OR P1, PT, R44, 0x11, P2 ;  /* 0x000000112c00780c */ /* 0x000fe40001721670 */
[----:B------:R-:W-:Y:S02]  /*2190*/  IADD3.X R7, R13, UR8, RZ, P3, !PT ;  /* 0x000000080d077c10 */ /* 0x000fe40009ffe4ff */
[----:B------:R-:W-:Y:S01]  /*21a0*/  HMMA.16816.F32 R80, R8, R36, RZ ;  /* 0x000000240850723c */ /* 0x000fe200000018ff */
[----:B------:R-:W-:-:S02]  /*21b0*/  IADD3 R20, P0, R6, UR9, RZ ;  /* 0x0000000906147c10 */ /* 0x000fc4000ff1e0ff */
[C---:B------:R-:W-:Y:S02]  /*21c0*/  ISETP.LT.OR P3, PT, R44.reuse, 0x21, P2 ;  /* 0x000000212c00780c */ /* 0x040fe40001761670 */
[----:B------:R-:W-:Y:S02]  /*21d0*/  IADD3.X R21, R7, UR8, RZ, P0, !PT ;  /* 0x0000000807157c10 */ /* 0x000fe400087fe4ff */
[C---:B------:R-:W-:Y:S01]  /*21e0*/  ISETP.LT.OR P0, PT, R44.reuse, 0x31, P2 ;  /* 0x000000312c00780c */ /* 0x040fe20001701670 */
        /* <DEDUP_REMOVED lines=43> */
[----:B------:R-:W2:Y:S02]  /*24a0*/  LDSM.16.M88.4 R64, [R233+0x5900] ;  /* 0x00590000e940783b */ /* 0x000ea40000000200 */
[C---:B------:R-:W-:Y:S02]  /*24b0*/  HMMA.16816.F32 R204, R16.reuse, R50, R120 ;  /* 0x0000003210cc723c */ /* 0x040fe40000001878 */
[----:B------:R-:W3:Y:S04]  /*24c0*/  LDSM.16.M88.4 R80, [R233+0x3900] ;  /* 0x00390000e950783b */ /* 0x000ee80000000200 */
[----:B------:R-:W2:Y:S02]  /*24d0*/  LDSM.16.M88.4 R72, [R233+0x4900] ;  /* 0x00490000e948783b */ /* 0x000ea40000000200 */
        /* <DEDUP_REMOVED lines=36> */
[----:B---3--:R-:W-:Y:S01]  /*2720*/  HMMA.16816.F32 R136, R20, R82, R24 ;  /* 0x000000521488723c */ /* 0x008fe20000001818 */
[----:B------:R-:W3:Y:S01]  /*2730*/  LDSM.16.M88.4 R24, [R232+0x3000] ;  /* 0x00300000e818783b */ /* 0x000ee20000000200 */
[----:B------:R-:W-:-:S06]  /*2740*/  DEPBAR.LE SB0, 0x0 ;  /* 0x000080000000791a */ /* 0x000fcc0000000000 */
[C---:B------:R-:W-:Y:S08]  /*2750*/  HMMA.16816.F32 R160, R20.reuse, R72, R104 ;  /* 0x0000004814a0723c */ /* 0x040ff00000001868 */
        /* <DEDUP_REMOVED lines=55> */
[----:B------:R-:W2:Y:S01]  /*2ad0*/  LDL.64 R224, [R1+0x40] ;  /* 0x0000400001e07983 */ /* 0x000ea20000100a00 */
[----:B------:R-:W-:Y:S01]  /*2ae0*/  IMAD.MOV.U32 R226, RZ, RZ, 0x70 ;  /* 0x00000070ffe27424 */ /* 0x000fe200078e00ff */
[----:B------:R-:W-:Y:S01]  /*2af0*/  IADD3 R3, R3, -0x2, RZ ;  /* 0xfffffffe03037810 */ /* 0x000fe20007ffe0ff */
[----:B------:R-:W-:-:S02]  /*2b00*/  IMAD.SHL.U32 R16, R251, 0x20, RZ ;  /* 0x00000020fb107824 */ /* 0x000fc400078e00ff */
[----:B------:R-:W-:Y:S01]  /*2b10*/  IMAD.WIDE.U32 R226, R226, c[0x0][0x1e0], RZ ;  /* 0x00007800e2e27a25 */ /* 0x000fe200078e00ff */
[----:B------:R-:W-:-:S03]  /*2b20*/  SHF.R.S32.HI R6, RZ, 0x1f, R3 ;  /* 0x0000001fff067819 */ /* 0x000fc60000011403 */
        /* <DEDUP_REMOVED lines=29> */
.L_x_1336:
[----:B---3--:R-:W2:Y:S04]  /*2d00*/  LDL R12, [R1+0x64] ;  /* 0x00006400010c7983 */ /* 0x008ea80000100800 */
[----:B------:R-:W3:Y:S01]  /*2d10*/  LDL R189, [R1+0x60] ;  /* 0x0000600001bd7983 */ /* 0x000ee20000100800 */
[----:B------:R-:W-:-:S02]  /*2d20*/  LOP3.LUT R3, R247, 0xffffffe0, RZ, 0xc0, !PT ;  /* 0xffffffe0f7037812 */ /* 0x000fc400078ec0ff */
[----:B------:R-:W-:Y:S02]  /*2d30*/  LEA.HI R6, R249, R250, RZ, 0x2 ;  /* 0x000000faf9067211 */ /* 0x000fe400078f10ff */
[----:B------:R-:W-:Y:S01]  /*2d40*/  SHF.R.S32.HI R7, RZ, 0x1f, R146 ;  /* 0x0000001fff077819 */ /* 0x000fe20000011492 */
[----:B------:R-:W-:Y:S01]  /*2d50*/  IMAD.IADD R5, R250, 0x1, -R3 ;  /* 0x00000001fa057824 */ /* 0x000fe200078e0a03 */
[----:B------:R-:W-:Y:S01]  /*2d60*/  LOP3.LUT R3, R6, 0xfffffffc, RZ, 0xc0, !PT ;  /* 0xfffffffc06037812 */ /* 0x000fe200078ec0ff */
[----:B------:R-:W-:Y:S01]  /*2d70*/  IMAD.SHL.U32 R228, R0, 0x2, RZ ;  /* 0x0000000200e47824 */ /* 0x000fe200078e00ff */
[----:B------:R-:W-:Y:S01]  /*2d80*/  LEA.HI R7, R7, R146, RZ, 0x2 ;  /* 0x0000009207077211 */ /* 0x000fe200078f10ff */
[----:B------:R-:W0:Y:S01]  /*2d90*/  LDGDEPBAR ;  /* 0x00000000000079af */ /* 0x000e220000000000 */
[----:B------:R-:W-:Y:S01]  /*2da0*/  SHF.R.S32.HI R9, RZ, 0x1f, R5 ;  /* 0x0000001fff097819 */ /* 0x000fe20000011405 */
[----:B------:R-:W-:Y:S01]  /*2db0*/  IMAD.IADD R6, R250, 0x1, -R3 ;  /* 0x00000001fa067824 */ /* 0x000fe200078e0a03 */
[----:B------:R-:W-:Y:S01]  /*2dc0*/  LOP3.LUT R8, R7, 0xffffffc, RZ, 0xc0, !PT ;  /* 0x0ffffffc07087812 */ /* 0x000fe200078ec0ff */
[----:B------:R-:W-:Y:S01]  /*2dd0*/  STL [R1+0xac], R245 ;  /* 0x0000acf501007387 */ /* 0x000fe20000100800 */
[----:B------:R-:W-:-:S02]  /*2de0*/  LEA.HI R7, R9, R5, RZ, 0x2 ;  /* 0x0000000509077211 */ /* 0x000fc400078f10ff */
[----:B------:R-:W-:Y:S01]  /*2df0*/  LEA.HI R3, R6, R6, RZ, 0x1 ;  /* 0x0000000606037211 */ /* 0x000fe200078f08ff */
[----:B------:R-:W-:Y:S01]  /*2e00*/  IMAD.IADD R9, R146, 0x1, -R8 ;  /* 0x0000000192097824 */ /* 0x000fe200078e0a08 */
[----:B------:R-:W-:Y:S01]  /*2e10*/  LEA.HI.SX32 R8, R7, R246, 0x1e ;  /* 0x000000f607087211 */ /* 0x000fe200078ff2ff */
[----:B------:R-:W-:Y:S01]  /*2e20*/  IMAD R229, R4, 0x2, R228 ;  /* 0x0000000204e57824 */ /* 0x000fe200078e02e4 */
[----:B------:R-:W-:Y:S01]  /*2e30*/  LDSM.16.MT88.4 R20, [R228+0x100] ;  /* 0x00010000e414783b */ /* 0x000fe20000004200 */
[C---:B------:R-:W-:Y:S01]  /*2e40*/  IMAD.SHL.U32 R10, R3.reuse, 0x20, RZ ;  /* 0x00000020030a7824 */ /* 0x040fe200078e00ff */
[----:B------:R-:W-:Y:S01]  /*2e50*/  LOP3.LUT R11, R3, 0x1ffffffe, RZ, 0xc0, !PT ;  /* 0x1ffffffe030b7812 */ /* 0x000fe200078ec0ff */
[----:B------:R-:W-:-:S03]  /*2e60*/  IMAD R3, R9, 0x10, R8 ;  /* 0x0000001009037824 */ /* 0x000fc600078e0208 */
[----:B------:R-:W-:Y:S01]  /*2e70*/  LOP3.LUT R8, R10, 0xffffffc0, RZ, 0xc0, !PT ;  /* 0xffffffc00a087812 */ /* 0x000fe200078ec0ff */
[----:B------:R-:W-:-:S04]  /*2e80*/  IMAD.IADD R6, R6, 0x1, -R11 ;  /* 0x0000000106067824 */ /* 0x000fc800078e0a0b */
[----:B------:R-:W-:-:S04]  /*2e90*/  IMAD.IADD R3, R8, 0x1, R3 ;  /* 0x0000000108037824 */ /* 0x000fc800078e0203 */
[----:B------:R-:W-:-:S04]  /*2ea0*/  IMAD R13, R6, 0x8, R3 ;  /* 0x00000008060d7824 */ /* 0x000fc800078e0203 */
[----:B------:R-:W-:-:S04]  /*2eb0*/  @P4 IMAD.HI.U32 R6, R13, c[0x0][0x2c8], RZ ;  /* 0x0000b2000d064a27 */ /* 0x000fc800078e00ff */
[----:B------:R-:W-:Y:S01]  /*2ec0*/  IMAD.MOV.U32 R3, RZ, RZ, R13 ;  /* 0x000000ffff037224 */ /* 0x000fe200078e000d */
[----:B------:R-:W-:-:S05]  /*2ed0*/  @P4 SHF.R.U32.HI R3, RZ, c[0x0][0x2cc], R6 ;  /* 0x0000b300ff034a19 */ /* 0x000fca0000011606 */
[----:B------:R-:W1:Y:S04]  /*2ee0*/  SHFL.IDX PT, R6, R3, 0x2, 0x1c1f ;  /* 0x005c1f0003067f89 */ /* 0x000e6800000e0000 */
[----:B------:R-:W4:Y:S04]  /*2ef0*/  SHFL.IDX PT, R8, R3, RZ, 0x1c1f ;  /* 0x001c1fff03087589 */ /* 0x000f2800000e0000 */
[----:B------:R-:W1:Y:S04]  /*2f00*/  SHFL.IDX PT, R9, R3, 0x3, 0x1c1f ;  /* 0x007c1f0003097f89 */ /* 0x000e6800000e0000 */
[----:B------:R1:W2:Y:S04]  /*2f10*/  SHFL.IDX PT, R10, R3, 0x1, 0x1c1f ;  /* 0x003c1f00030a7f89 */ /* 0x0002a800000e0000 */
[----:B------:R-:W-:Y:S04]  /*2f20*/  STL [R1+0xa8], R244 ;  /* 0x0000a8f401007387 */ /* 0x000fe80000100800 */
[----:B------:R-:W-:Y:S04]  /*2f30*/  STL [R1+0xa4], R243 ;  /* 0x0000a4f301007387 */ /* 0x000fe80000100800 */
[----:B------:R-:W-:Y:S01]  /*2f40*/  STL [R1+0xa0], R242 ;  /* 0x0000a0f201007387 */ /* 0x000fe20000100800 */
[----:B-1----:R-:W-:-:S03]  /*2f50*/  LOP3.LUT R3, R7, 0x7ffffffc, RZ, 0xc0, !PT ;  /* 0x7ffffffc07037812 */ /* 0x002fc600078ec0ff */
[----:B------:R-:W-:Y:S02]  /*2f60*/  STL [R1+0x9c], R241 ;  /* 0x00009cf101007387 */ /* 0x000fe40000100800 */
[----:B------:R-:W-:Y:S02]  /*2f70*/  IMAD.IADD R3, R5, 0x1, -R3 ;  /* 0x0000000105037824 */ /* 0x000fe400078e0a03 */
[----:B------:R-:W-:Y:S02]  /*2f80*/  STL [R1+0x98], R240 ;  /* 0x000098f001007387 */ /* 0x000fe40000100800 */
[----:B------:R-:W-:Y:S02]  /*2f90*/  IMAD.SHL.U32 R5, R3, 0x2, RZ ;  /* 0x0000000203057824 */ /* 0x000fe400078e00ff */
        /* <DEDUP_REMOVED lines=11> */
[----:B------:R1:W-:Y:S01]  /*3050*/  STL [R1+0x54], R5 ;  /* 0x0000540501007387 */ /* 0x0003e20000100800 */
[----:B--2---:R-:W-:-:S05]  /*3060*/  IMAD.IADD R7, R12, 0x1, R145 ;  /* 0x000000010c077824 */ /* 0x004fca00078e0291 */
[----:B------:R-:W-:Y:S01]  /*3070*/  IADD3 R3, -R5, 0x1, R7 ;  /* 0x0000000105037810 */ /* 0x000fe20007ffe107 */
[----:B------:R-:W-:-:S04]  /*3080*/  IMAD.IADD R7, R7, 0x1, -R5 ;  /* 0x0000000107077824 */ /* 0x000fc800078e0a05 */
[----:B---3--:R-:W-:-:S04]  /*3090*/  IMAD.IADD R3, R3, 0x1, -R189 ;  /* 0x0000000103037824 */ /* 0x008fc800078e0abd */
[C---:B-1----:R-:W-:Y:S02]  /*30a0*/  IMAD.IADD R5, R3.reuse, 0x1, R6 ;  /* 0x0000000103057824 */ /* 0x042fe400078e0206 */
[C---:B----4-:R-:W-:Y:S02]  /*30b0*/  IMAD.IADD R6, R3.reuse, 0x1, R8 ;  /* 0x0000000103067824 */ /* 0x050fe400078e0208 */
[----:B------:R-:W-:Y:S01]  /*30c0*/  IMAD.IADD R8, R3, 0x1, R9 ;  /* 0x0000000103087824 */ /* 0x000fe200078e0209 */
[----:B------:R-:W-:Y:S01]  /*30d0*/  IMNMX R5, R7, R5, PT ;  /* 0x0000000507057217 */ /* 0x000fe20003800200 */
[----:B------:R-:W-:-:S03]  /*30e0*/  IMAD.IADD R9, R3, 0x1, R10 ;  /* 0x0000000103097824 */ /* 0x000fc600078e020a */
[----:B------:R-:W-:Y:S02]  /*30f0*/  IMNMX R3, R7, R8, PT ;  /* 0x0000000807037217 */ /* 0x000fe40003800200 */
[----:B------:R-:W-:Y:S02]  /*3100*/  ISETP.GT.AND P3, PT, R5, RZ, PT ;  /* 0x000000ff0500720c */ /* 0x000fe40003f64270 */
[----:B------:R-:W-:Y:S02]  /*3110*/  ISETP.GT.AND P0, PT, R3, 0x1, PT ;  /* 0x000000010300780c */ /* 0x000fe40003f04270 */
[----:B------:R-:W-:Y:S02]  /*3120*/  FSEL R14, R168, -INF , P3 ;  /* 0xff800000a80e7808 */ /* 0x000fe40001800000 */
[----:B------:R-:W-:Y:S02]  /*3130*/  FSEL R19, R171, -INF , P0 ;  /* 0xff800000ab137808 */ /* 0x000fe40000000000 */
[----:B------:R-:W-:-:S02]  /*3140*/  ISETP.GT.AND P1, PT, R3, RZ, PT ;  /* 0x000000ff0300720c */ /* 0x000fc40003f24270 */
[----:B------:R-:W-:Y:S02]  /*3150*/  ISETP.GT.AND P3, PT, R5, 0x8, PT ;  /* 0x000000080500780c */ /* 0x000fe40003f64270 */
[----:B------:R-:W-:Y:S02]  /*3160*/  ISETP.GT.AND P0, PT, R3, 0x9, PT ;  /* 0x000000090300780c */ /* 0x000fe40003f04270 */
[----:B------:R-:W-:Y:S02]  /*3170*/  FSEL R18, R170, -INF , P1 ;  /* 0xff800000aa127808 */ /* 0x000fe40000800000 */
[----:B------:R-:W-:Y:S02]  /*3180*/  FSEL R16, R136, -INF , P3 ;  /* 0xff80000088107808 */ /* 0x000fe40001800000 */
[----:B------:R-:W-:Y:S02]  /*3190*/  FSEL R28, R139, -INF , P0 ;  /* 0xff8000008b1c7808 */ /* 0x000fe40000000000 */
[----:B------:R-:W-:-:S02]  /*31a0*/  ISETP.GT.AND P2, PT, R5, 0x1, PT ;  /* 0x000000010500780c */ /* 0x000fc40003f44270 */
[----:B------:R-:W-:Y:S02]  /*31b0*/  ISETP.GT.AND P1, PT, R3, 0x8, PT ;  /* 0x000000080300780c */ /* 0x000fe40003f24270 */
[----:B------:R-:W-:Y:S02]  /*31c0*/  ISETP.GT.AND P3, PT, R5, 0x10, PT ;  /* 0x000000100500780c */ /* 0x000fe40003f64270 */
[----:B------:R-:W-:Y:S02]  /*31d0*/  ISETP.GT.AND P0, PT, R3, 0x11, PT ;  /* 0x000000110300780c */ /* 0x000fe40003f04270 */
[----:B------:R-:W-:Y:S02]  /*31e0*/  FSEL R15, R169, -INF , P2 ;  /* 0xff800000a90f7808 */ /* 0x000fe40001000000 */
[----:B------:R-:W-:Y:S02]  /*31f0*/  FSEL R24, R138, -INF , P1 ;  /* 0xff8000008a187808 */ /* 0x000fe40000800000 */
[----:B------:R-:W-:-:S02]  /*3200*/  FSEL R29, R164, -INF , P3 ;  /* 0xff800000a41d7808 */ /* 0x000fc40001800000 */
[----:B------:R-:W-:Y:S02]  /*3210*/  FSEL R34, R167, -INF , P0 ;  /* 0xff800000a7227808 */ /* 0x000fe40000000000 */
[----:B------:R-:W-:Y:S02]  /*3220*/  ISETP.GT.AND P2, PT, R5, 0x9, PT ;  /* 0x000000090500780c */ /* 0x000fe40003f44270 */
[----:B------:R-:W-:Y:S02]  /*3230*/  ISETP.GT.AND P1, PT, R3, 0x10, PT ;  /* 0x000000100300780c */ /* 0x000fe40003f24270 */
[----:B------:R-:W-:Y:S02]  /*3240*/  ISETP.GT.AND P3, PT, R5, 0x18, PT ;  /* 0x000000180500780c */ /* 0x000fe40003f64270 */
[----:B------:R-:W-:Y:S02]  /*3250*/  ISETP.GT.AND P0, PT, R3, 0x19, PT ;  /* 0x000000190300780c */ /* 0x000fe40003f04270 */
[----:B------:R-:W-:-:S02]  /*3260*/  FSEL R17, R137, -INF , P2 ;  /* 0xff80000089117808 */ /* 0x000fc40001000000 */
[----:B------:R-:W-:Y:S02]  /*3270*/  FSEL R33, R166, -INF , P1 ;  /* 0xff800000a6217808 */ /* 0x000fe40000800000 */
[----:B------:R-:W-:Y:S02]  /*3280*/  FSEL R31, R132, -INF , P3 ;  /* 0xff800000841f7808 */ /* 0x000fe40001800000 */
[----:B------:R-:W-:Y:S02]  /*3290*/  FSEL R76, R135, -INF , P0 ;  /* 0xff800000874c7808 */ /* 0x000fe40000000000 */
[----:B------:R-:W-:Y:S02]  /*32a0*/  ISETP.GT.AND P2, PT, R5, 0x11, PT ;  /* 0x000000110500780c */ /* 0x000fe40003f44270 */
[----:B------:R-:W-:Y:S02]  /*32b0*/  ISETP.GT.AND P1, PT, R3, 0x18, PT ;  /* 0x000000180300780c */ /* 0x000fe40003f24270 */
[----:B------:R-:W-:-:S02]  /*32c0*/  ISETP.GT.AND P3, PT, R5, 0x20, PT ;  /* 0x000000200500780c */ /* 0x000fc40003f64270 */
[----:B------:R-:W-:Y:S02]  /*32d0*/  ISETP.GT.AND P0, PT, R3, 0x21, PT ;  /* 0x000000210300780c */ /* 0x000fe40003f04270 */
[----:B------:R-:W-:Y:S02]  /*32e0*/  FSEL R30, R165, -INF , P2 ;  /* 0xff800000a51e7808 */ /* 0x000fe40001000000 */
[----:B------:R-:W-:Y:S02]  /*32f0*/  FSEL R35, R134, -INF , P1 ;  /* 0xff80000086237808 */ /* 0x000fe40000800000 */
[----:B------:R-:W-:Y:S02]  /*3300*/  FSEL R132, R160, -INF , P3 ;  /* 0xff800000a0847808 */ /* 0x000fe40001800000 */
[----:B------:R-:W-:Y:S02]  /*3310*/  FSEL R141, R163, -INF , P0 ;  /* 0xff800000a38d7808 */ /* 0x000fe40000000000 */
[----:B------:R-:W-:-:S02]  /*3320*/  ISETP.GT.AND P2, PT, R5, 0x19, PT ;  /* 0x000000190500780c */ /* 0x000fc40003f44270 */
[----:B------:R-:W-:Y:S02]  /*3330*/  ISETP.GT.AND P1, PT, R3, 0x20, PT ;  /* 0x000000200300780c */ /* 0x000fe40003f24270 */
[----:B------:R-:W-:Y:S02]  /*3340*/  ISETP.GT.AND P3, PT, R5, 0x28, PT ;  /* 0x000000280500780c */ /* 0x000fe40003f64270 */
[----:B------:R-:W-:Y:S02]  /*3350*/  ISETP.GT.AND P0, PT, R3, 0x29, PT ;  /* 0x000000290300780c */ /* 0x000fe40003f04270 */
[----:B------:R-:W-:Y:S02]  /*3360*/  IMNMX R6, R7, R6, PT ;  /* 0x0000000607067217 */ /* 0x000fe40003800200 */
[----:B------:R-:W-:Y:S02]  /*3370*/  FSEL R32, R133, -INF , P2 ;  /* 0xff80000085207808 */ /* 0x000fe40001000000 */
[----:B------:R-:W-:-:S02]  /*3380*/  FSEL R136, R162, -INF , P1 ;  /* 0xff800000a2887808 */ /* 0x000fc40000800000 */
[----:B------:R-:W-:Y:S02]  /*3390*/  FSEL R134, R128, -INF , P3 ;  /* 0xff80000080867808 */ /* 0x000fe40001800000 */
[----:B------:R-:W-:Y:S02]  /*33a0*/  FSEL R145, R131, -INF , P0 ;  /* 0xff80000083917808 */ /* 0x000fe40000000000 */
[----:B------:R-:W-:Y:S02]  /*33b0*/  ISETP.GT.AND P2, PT, R5, 0x21, PT ;  /* 0x000000210500780c */ /* 0x000fe40003f44270 */
[----:B------:R-:W-:Y:S02]  /*33c0*/  ISETP.GT.AND P1, PT, R3, 0x28, PT ;  /* 0x000000280300780c */ /* 0x000fe40003f24270 */
[C---:B------:R-:W-:Y:S02]  /*33d0*/  ISETP.GT.AND P3, PT, R6.reuse, RZ, PT ;  /* 0x000000ff0600720c */ /* 0x040fe40003f64270 */
[----:B------:R-:W-:-:S02]  /*33e0*/  ISETP.GT.AND P0, PT, R6, 0x8, PT ;  /* 0x000000080600780c */ /* 0x000fc40003f04270 */
[----:B------:R-:W-:Y:S02]  /*33f0*/  FSEL R133, R161, -INF , P2 ;  /* 0xff800000a1857808 */ /* 0x000fe40001000000 */
[----:B------:R-:W-:Y:S02]  /*3400*/  FSEL R144, R130, -INF , P1 ;  /* 0xff80000082907808 */ /* 0x000fe40000800000 */
[----:B------:R-:W-:Y:S02]  /*3410*/  FSEL R10, R104, -INF , P3 ;  /* 0xff800000680a7808 */ /* 0x000fe40001800000 */
[----:B------:R-:W-:Y:S02]  /*3420*/  FSEL R12, R100, -INF , P0 ;  /* 0xff800000640c7808 */ /* 0x000fe40000000000 */
[----:B------:R-:W-:Y:S02]  /*3430*/  ISETP.GT.AND P2, PT, R5, 0x29, PT ;  /* 0x000000290500780c */ /* 0x000fe40003f44270 */
[----:B------:R-:W-:-:S02]  /*3440*/  ISETP.GT.AND P1, PT, R6, 0x9, PT ;  /* 0x000000090600780c */ /* 0x000fc40003f24270 */
[C---:B------:R-:W-:Y:S02]  /*3450*/  ISETP.GT.AND P3, PT, R6.reuse, 0x10, PT ;  /* 0x000000100600780c */ /* 0x040fe40003f64270 */
[----:B------:R-:W-:Y:S02]  /*3460*/  ISETP.GT.AND P0, PT, R6, 0x18, PT ;  /* 0x000000180600780c */ /* 0x000fe40003f04270 */
[----:B------:R-:W-:Y:S02]  /*3470*/  FSEL R135, R129, -INF , P2 ;  /* 0xff80000081877808 */ /* 0x000fe40001000000 */
[----:B------:R-:W-:Y:S02]  /*3480*/  FSEL R13, R101, -INF , P1 ;  /* 0xff800000650d7808 */ /* 0x000fe40000800000 */
[----:B------:R-:W-:Y:S02]  /*3490*/  FSEL R84, R96, -INF , P3 ;  /* 0xff80000060547808 */ /* 0x000fe40001800000 */
[----:B------:R-:W-:-:S02]  /*34a0*/  FSEL R87, R88, -INF , P0 ;  /* 0xff80000058577808 */ /* 0x000fc40000000000 */
[C---:B------:R-:W-:Y:S02]  /*34b0*/  ISETP.GT.AND P2, PT, R6.reuse, 0x1, PT ;  /* 0x000000010600780c */ /* 0x040fe40003f44270 */
[C---:B------:R-:W-:Y:S02]  /*34c0*/  ISETP.GT.AND P1, PT, R6.reuse, 0x19, PT ;  /* 0x000000190600780c */ /* 0x040fe40003f24270 */
[C---:B------:R-:W-:Y:S02]  /*34d0*/  ISETP.GT.AND P3, PT, R6.reuse, 0x20, PT ;  /* 0x000000200600780c */ /* 0x040fe40003f64270 */
[----:B------:R-:W-:Y:S02]  /*34e0*/  ISETP.GT.AND P0, PT, R6, 0x28, PT ;  /* 0x000000280600780c */ /* 0x000fe40003f04270 */
        /* <DEDUP_REMOVED lines=8> */
[----:B------:R-:W-:Y:S02]  /*3570*/  FSEL R85, R97, -INF , P2 ;  /* 0xff80000061557808 */ /* 0x000fe40001000000 */
[----:B------:R-:W-:Y:S02]  /*3580*/  FSEL R105, R49, -INF , P1 ;  /* 0xff80000031697808 */ /* 0x000fe40000800000 */
[----:B------:R-:W-:Y:S02]  /*3590*/  FSEL R165, R72, -INF , P3 ;  /* 0xff80000048a57808 */ /* 0x000fe40001800000 */
[----:B------:R-:W-:Y:S02]  /*35a0*/  FSEL R163, R44, -INF , P0 ;  /* 0xff8000002ca37808 */ /* 0x000fe40000000000 */
[C---:B------:R-:W-:Y:S02]  /*35b0*/  ISETP.GT.AND P2, PT, R6.reuse, 0x21, PT ;  /* 0x000000210600780c */ /* 0x040fe40003f44270 */
        /* <DEDUP_REMOVED lines=16> */
[----:B------:R-:W-:Y:S02]  /*36c0*/  ISETP.GT.AND P1, PT, R6, 0x59, PT ;  /* 0x000000590600780c */ /* 0x000fe40003f24270 */
[----:B------:R-:W-:Y:S02]  /*36d0*/  ISETP.GT.AND P0, PT, R5, 0x31, PT ;  /* 0x000000310500780c */ /* 0x000fe40003f04270 */
        /* <DEDUP_REMOVED lines=10> */
[----:B------:R-:W-:-:S04]  /*3780*/  FMNMX.FTZ R6, R10, R11, !PT ;  /* 0x0000000b0a067209 */ /* 0x000fc80007810000 */
[----:B------:R-:W-:-:S04]  /*3790*/  FMNMX.FTZ R6, R12, R6, !PT ;  /* 0x000000060c067209 */ /* 0x000fc80007810000 */
[----:B------:R-:W-:-:S04]  /*37a0*/  FMNMX.FTZ R6, R13, R6, !PT ;  /* 0x000000060d067209 */ /* 0x000fc80007810000 */
[----:B------:R-:W-:-:S04]  /*37b0*/  FMNMX.FTZ R6, R84, R6, !PT ;  /* 0x0000000654067209 */ /* 0x000fc80007810000 */
[----:B------:R-:W-:Y:S02]  /*37c0*/  FMNMX.FTZ R6, R85, R6, !PT ;  /* 0x0000000655067209 */ /* 0x000fe40007810000 */
[----:B------:R-:W-:Y:S02]  /*37d0*/  FSEL R214, R57, -INF , P2 ;  /* 0xff80000039d67808 */ /* 0x000fe40001000000 */
[----:B------:R-:W-:Y:S02]  /*37e0*/  FMNMX.FTZ R6, R87, R6, !PT ;  /* 0x0000000657067209 */ /* 0x000fe40007810000 */
[----:B------:R-:W-:Y:S02]  /*37f0*/  ISETP.GT.AND P2, PT, R5, 0x30, PT ;  /* 0x000000300500780c */ /* 0x000fe40003f44270 */
[----:B------:R-:W-:Y:S02]  /*3800*/  FMNMX.FTZ R6, R88, R6, !PT ;  /* 0x0000000658067209 */ /* 0x000fe40007810000 */
[----:B------:R-:W-:-:S02]  /*3810*/  FSEL R160, R152, -INF , P2 ;  /* 0xff80000098a07808 */ /* 0x000fc40001000000 */
[----:B------:R-:W-:Y:S02]  /*3820*/  ISETP.GT.AND P2, PT, R3, 0x31, PT ;  /* 0x000000310300780c */ /* 0x000fe40003f44270 */
[----:B------:R-:W-:Y:S02]  /*3830*/  IMNMX R7, R7, R9, PT ;  /* 0x0000000907077217 */ /* 0x000fe40003800200 */
[----:B------:R-:W-:Y:S02]  /*3840*/  FMNMX.FTZ R6, R130, R6, !PT ;  /* 0x0000000682067209 */ /* 0x000fe40007810000 */
[----:B------:R-:W-:Y:S02]  /*3850*/  FMNMX.FTZ R8, R14, R15, !PT ;  /* 0x0000000f0e087209 */ /* 0x000fe40007810000 */
[----:B------:R-:W-:Y:S02]  /*3860*/  FSEL R166, R155, -INF , P2 ;  /* 0xff8000009ba67808 */ /* 0x000fe40001000000 */
[----:B------:R-:W-:-:S02]  /*3870*/  FSEL R197, R41, -INF , P1 ;  /* 0xff80000029c57808 */ /* 0x000fc40000800000 */
[----:B------:R-:W-:Y:S02]  /*3880*/  ISETP.GT.AND P2, PT, R7, RZ, PT ;  /* 0x000000ff0700720c */ /* 0x000fe40003f44270 */
[----:B------:R-:W-:Y:S02]  /*3890*/  ISETP.GT.AND P1, PT, R5, 0x38, PT ;  /* 0x000000380500780c */ /* 0x000fe40003f24270 */
[----:B------:R-:W-:Y:S02]  /*38a0*/  FMNMX.FTZ R6, R129, R6, !PT ;  /* 0x0000000681067209 */ /* 0x000fe40007810000 */
[----:B------:R-:W-:Y:S02]  /*38b0*/  FMNMX.FTZ R8, R16, R8, !PT ;  /* 0x0000000810087209 */ /* 0x000fe40007810000 */
[----:B------:R-:W-:Y:S02]  /*38c0*/  FSEL R241, R36, -INF , P0 ;  /* 0xff80000024f17808 */ /* 0x000fe40000000000 */
[----:B------:R-:W-:-:S02]  /*38d0*/  FSEL R240, R37, -INF , P3 ;  /* 0xff80000025f07808 */ /* 0x000fc40001800000 */
[----:B------:R-:W-:Y:S02]  /*38e0*/  FSEL R86, R106, -INF , P2 ;  /* 0xff8000006a567808 */ /* 0x000fe40001000000 */
[----:B------:R-:W-:Y:S02]  /*38f0*/  FSEL R152, R124, -INF , P1 ;  /* 0xff8000007c987808 */ /* 0x000fe40000800000 */
[----:B------:R-:W-:Y:S02]  /*3900*/  FMNMX.FTZ R6, R128, R6, !PT ;  /* 0x0000000680067209 */ /* 0x000fe40007810000 */
[C---:B------:R-:W-:Y:S02]  /*3910*/  ISETP.GT.AND P0, PT, R5.reuse, 0x39, PT ;  /* 0x000000390500780c */ /* 0x040fe40003f04270 */
        /* <DEDUP_REMOVED lines=9> */
[C---:B------:R-:W-:Y:S02]  /*39b0*/  ISETP.GT.AND P0, PT, R5.reuse, 0x49, PT ;  /* 0x000000490500780c */ /* 0x040fe40003f04270 */
[C---:B------:R-:W-:Y:S02]  /*39c0*/  ISETP.GT.AND P3, PT, R5.reuse, 0x50, PT ;  /* 0x000000500500780c */ /* 0x040fe40003f64270 */
[C---:B------:R-:W-:Y:S02]  /*39d0*/  ISETP.GT.AND P2, PT, R5.reuse, 0x51, PT ;  /* 0x000000510500780c */ /* 0x040fe40003f44270 */
[----:B------:R-:W-:Y:S02]  /*39e0*/  ISETP.GT.AND P1, PT, R5, 0x58, PT ;  /* 0x000000580500780c */ /* 0x000fe40003f24270 */
[----:B------:R-:W-:-:S02]  /*39f0*/  FMNMX.FTZ R8, R29, R8, !PT ;  /* 0x000000081d087209 */ /* 0x000fc40007810000 */
[----:B------:R-:W-:Y:S02]  /*3a00*/  FMNMX.FTZ R6, R165, R6, !PT ;  /* 0x00000006a5067209 */ /* 0x000fe40007810000 */
        /* <DEDUP_REMOVED lines=35> */
[----:B------:R-:W-:Y:S02]  /*3c40*/  ISETP.GT.AND P0, PT, R3, 0x38, PT ;  /* 0x000000380300780c */ /* 0x000fe40003f04270 */
[----:B------:R-:W-:Y:S02]  /*3c50*/  FMNMX.FTZ R8, R33, R8, !PT ;  /* 0x0000000821087209 */ /* 0x000fe40007810000 */
[----:B------:R-:W-:Y:S02]  /*3c60*/  FMNMX.FTZ R5, R211, R5, !PT ;  /* 0x00000005d3057209 */ /* 0x000fe40007810000 */
[----:B------:R-:W-:Y:S02]  /*3c70*/  FMNMX.FTZ R6, R169, R6, !PT ;  /* 0x00000006a9067209 */ /* 0x000fe40007810000 */
[----:B------:R-:W-:Y:S02]  /*3c80*/  FSEL R148, R126, -INF , P0 ;  /* 0xff8000007e947808 */ /* 0x000fe40000000000 */
[----:B------:R-:W-:-:S02]  /*3c90*/  FMNMX.FTZ R8, R34, R8, !PT ;  /* 0x0000000822087209 */ /* 0x000fc40007810000 */
[----:B------:R-:W-:Y:S02]  /*3ca0*/  FMNMX.FTZ R5, R200, R5, !PT ;  /* 0x00000005c8057209 */ /* 0x000fe40007810000 */
[----:B------:R-:W-:Y:S02]  /*3cb0*/  ISETP.GT.AND P0, PT, R3, 0x39, PT ;  /* 0x000000390300780c */ /* 0x000fe40003f04270 */
        /* <DEDUP_REMOVED lines=10> */
[----:B------:R-:W-:Y:S02]  /*3d60*/  ISETP.GT.AND P0, PT, R3, 0x41, PT ;  /* 0x000000410300780c */ /* 0x000fe40003f04270 */
[----:B------:R-:W-:Y:S02]  /*3d70*/  FMNMX.FTZ R8, R136, R8, !PT ;  /* 0x0000000888087209 */ /* 0x000fe40007810000 */
[----:B------:R-:W-:Y:S02]  /*3d80*/  FMNMX.FTZ R5, R240, R5, !PT ;  /* 0x00000005f0057209 */ /* 0x000fe40007810000 */
[----:B------:R-:W-:Y:S02]  /*3d90*/  FMNMX.FTZ R6, R188, R6, !PT ;  /* 0x00000006bc067209 */ /* 0x000fe40007810000 */
[----:B------:R-:W-:Y:S01]  /*3da0*/  FSEL R168, R151, -INF , P0 ;  /* 0xff80000097a87808 */ /* 0x000fe20000000000 */
[----:B------:R-:W1:Y:S01]  /*3db0*/  SHFL.BFLY PT, R9, R5, 0x2, 0x1f ;  /* 0x0c401f0005097f89 */ /* 0x000e6200000e0000 */
[----:B------:R-:W-:-:S02]  /*3dc0*/  ISETP.GT.AND P0, PT, R3, 0x48, PT ;  /* 0x000000480300780c */ /* 0x000fc40003f04270 */
[----:B------:R-:W-:Y:S02]  /*3dd0*/  FMNMX.FTZ R8, R141, R8, !PT ;  /* 0x000000088d087209 */ /* 0x000fe40007810000 */
[----:B------:R-:W-:Y:S02]  /*3de0*/  FMNMX.FTZ R6, R190, R6, !PT ;  /* 0x00000006be067209 */ /* 0x000fe40007810000 */
[----:B------:R-:W-:Y:S02]  /*3df0*/  FSEL R167, R122, -INF , P0 ;  /* 0xff8000007aa77808 */ /* 0x000fe40000000000 */
[----:B------:R-:W-:Y:S02]  /*3e00*/  FMNMX.FTZ R8, R144, R8, !PT ;  /* 0x0000000890087209 */ /* 0x000fe40007810000 */
[----:B------:R-:W-:Y:S02]  /*3e10*/  ISETP.GT.AND P0, PT, R3, 0x49, PT ;  /* 0x000000490300780c */ /* 0x000fe40003f04270 */
[----:B------:R-:W-:-:S02]  /*3e20*/  FMNMX.FTZ R6, R192, R6, !PT ;  /* 0x00000006c0067209 */ /* 0x000fc40007810000 */
[----:B------:R-:W-:Y:S02]  /*3e30*/  FMNMX.FTZ R8, R145, R8, !PT ;  /* 0x0000000891087209 */ /* 0x000fe40007810000 */
[----:B------:R-:W-:Y:S02]  /*3e40*/  FSEL R156, R123, -INF , P0 ;  /* 0xff8000007b9c7808 */ /* 0x000fe40000000000 */
[----:B------:R-:W-:Y:S02]  /*3e50*/  ISETP.GT.AND P0, PT, R3, 0x50, PT ;  /* 0x000000500300780c */ /* 0x000fe40003f04270 */
[----:B------:R-:W-:Y:S02]  /*3e60*/  FSEL R245, R112, -INF , P5 ;  /* 0xff80000070f57808 */ /* 0x000fe40002800000 */
[----:B------:R-:W-:Y:S02]  /*3e70*/  FMNMX.FTZ R6, R195, R6, !PT ;  /* 0x00000006c3067209 */ /* 0x000fe40007810000 */
[----:B------:R-:W-:-:S02]  /*3e80*/  FMNMX.FTZ R8, R154, R8, !PT ;  /* 0x000000089a087209 */ /* 0x000fc40007810000 */
[----:B------:R-:W-:Y:S02]  /*3e90*/  FSEL R184, R158, -INF , P0 ;  /* 0xff8000009eb87808 */ /* 0x000fe40000000000 */
[----:B------:R-:W-:Y:S02]  /*3ea0*/  FSEL R244, R113, -INF , P3 ;  /* 0xff80000071f47808 */ /* 0x000fe40001800000 */
[----:B------:R-:W-:Y:S02]  /*3eb0*/  FMNMX.FTZ R6, R245, R6, !PT ;  /* 0x00000006f5067209 */ /* 0x000fe40007810000 */
[----:B------:R-:W-:Y:S02]  /*3ec0*/  ISETP.GT.AND P0, PT, R3, 0x51, PT ;  /* 0x000000510300780c */ /* 0x000fe40003f04270 */
[----:B------:R-:W-:Y:S02]  /*3ed0*/  FMNMX.FTZ R8, R166, R8, !PT ;  /* 0x00000008a6087209 */ /* 0x000fe40007810000 */
[----:B------:R-:W-:-:S02]  /*3ee0*/  FSEL R237, R108, -INF , P2 ;  /* 0xff8000006ced7808 */ /* 0x000fc40001000000 */
[----:B------:R-:W-:Y:S02]  /*3ef0*/  FMNMX.FTZ R6, R244, R6, !PT ;  /* 0x00000006f4067209 */ /* 0x000fe40007810000 */
[----:B------:R-:W-:Y:S02]  /*3f00*/  FSEL R185, R159, -INF , P0 ;  /* 0xff8000009fb97808 */ /* 0x000fe40000000000 */
[----:B------:R-:W-:Y:S02]  /*3f10*/  FMNMX.FTZ R8, R148, R8, !PT ;  /* 0x0000000894087209 */ /* 0x000fe40007810000 */
[----:B------:R-:W-:Y:S02]  /*3f20*/  ISETP.GT.AND P0, PT, R3, 0x58, PT ;  /* 0x000000580300780c */ /* 0x000fe40003f04270 */
[----:B------:R-:W-:Y:S02]  /*3f30*/  FSEL R236, R109, -INF , P1 ;  /* 0xff8000006dec7808 */ /* 0x000fe40000800000 */
[----:B------:R-:W-:-:S02]  /*3f40*/  FMNMX.FTZ R6, R237, R6, !PT ;  /* 0x00000006ed067209 */ /* 0x000fc40007810000 */
[----:B------:R-:W-:Y:S02]  /*3f50*/  FMNMX.FTZ R8, R146, R8, !PT ;  /* 0x0000000892087209 */ /* 0x000fe40007810000 */
[----:B------:R-:W-:Y:S02]  /*3f60*/  FSEL R179, R118, -INF , P0 ;  /* 0xff80000076b37808 */ /* 0x000fe40000000000 */
[C---:B------:R-:W-:Y:S02]  /*3f70*/  ISETP.GT.AND P5, PT, R3.reuse, 0x59, PT ;  /* 0x000000590300780c */ /* 0x040fe40003fa4270 */
[C---:B------:R-:W-:Y:S02]  /*3f80*/  ISETP.GT.AND P3, PT, R3.reuse, 0x60, PT ;  /* 0x000000600300780c */ /* 0x040fe40003f64270 */
[C---:B------:R-:W-:Y:S02]  /*3f90*/  ISETP.GT.AND P2, PT, R3.reuse, 0x61, PT ;  /* 0x000000610300780c */ /* 0x040fe40003f44270 */
[----:B------:R-:W-:-:S02]  /*3fa0*/  ISETP.GT.AND P1, PT, R3, 0x68, PT ;  /* 0x000000680300780c */ /* 0x000fc40003f24270 */
[----:B------:R-:W-:Y:S02]  /*3fb0*/  ISETP.GT.AND P0, PT, R3, 0x69, PT ;  /* 0x000000690300780c */ /* 0x000fe40003f04270 */
[----:B-1----:R-:W-:Y:S02]  /*3fc0*/  FMNMX.FTZ R143, R5, R9, !PT ;  /* 0x00000009058f7209 */ /* 0x002fe40007810000 */
[----:B------:R-:W-:Y:S02]  /*3fd0*/  FMNMX.FTZ R3, R236, R6, !PT ;  /* 0x00000006ec037209 */ /* 0x000fe40007810000 */
[----:B------:R-:W-:Y:S01]  /*3fe0*/  FMNMX.FTZ R8, R157, R8, !PT ;  /* 0x000000089d087209 */ /* 0x000fe20007810000 */
[----:B------:R-:W1:Y:S03]  /*3ff0*/  SHFL.BFLY PT, R6, R143, 0x1, 0x1f ;  /* 0x0c201f008f067f89 */ /* 0x000e6600000e0000 */
[----:B------:R-:W-:Y:S01]  /*4000*/  FMNMX.FTZ R8, R168, R8, !PT ;  /* 0x00000008a8087209 */ /* 0x000fe20007810000 */
[----:B------:R-:W2:Y:S03]  /*4010*/  SHFL.BFLY PT, R5, R3, 0x2, 0x1f ;  /* 0x0c401f0003057f89 */ /* 0x000ea600000e0000 */
[----:B------:R-:W-:-:S04]  /*4020*/  FMNMX.FTZ R70, R167, R8, !PT ;  /* 0x00000008a7467209 */ /* 0x000fc80007810000 */
[----:B------:R-:W-:-:S04]  /*4030*/  FMNMX.FTZ R70, R156, R70, !PT ;  /* 0x000000469c467209 */ /* 0x000fc80007810000 */
[----:B------:R-:W-:-:S04]  /*4040*/  FMNMX.FTZ R70, R184, R70, !PT ;  /* 0x00000046b8467209 */ /* 0x000fc80007810000 */
[----:B------:R-:W-:Y:S01]  /*4050*/  FMNMX.FTZ R70, R185, R70, !PT ;  /* 0x00000046b9467209 */ /* 0x000fe20007810000 */
[----:B------:R3:W-:Y:S01]  /*4060*/  STL [R1+0xb4], R241 ;  /* 0x0000b4f101007387 */ /* 0x0007e20000100800 */
[----:B------:R-:W-:Y:S02]  /*4070*/  FSEL R183, R119, -INF , P5 ;  /* 0xff80000077b77808 */ /* 0x000fe40002800000 */
[----:B------:R-:W-:Y:S02]  /*4080*/  FMNMX.FTZ R70, R179, R70, !PT ;  /* 0x00000046b3467209 */ /* 0x000fe40007810000 */
[----:B-1----:R-:W-:Y:S02]  /*4090*/  FMNMX.FTZ R143, R143, R6, !PT ;  /* 0x000000068f8f7209 */ /* 0x002fe40007810000 */
[----:B------:R-:W-:Y:S02]  /*40a0*/  FSEL R235, R114, -INF , P3 ;  /* 0xff80000072eb7808 */ /* 0x000fe40001800000 */
[----:B--2---:R-:W-:-:S02]  /*40b0*/  FMNMX.FTZ R3, R3, R5, !PT ;  /* 0x0000000503037209 */ /* 0x004fc40007810000 */
[----:B------:R-:W-:Y:S01]  /*40c0*/  FMNMX.FTZ R70, R183, R70, !PT ;  /* 0x00000046b7467209 */ /* 0x000fe20007810000 */
[----:B------:R-:W-:Y:S01]  /*40d0*/  FMUL.FTZ R6, R143, c[0x0][0x2d0] ;  /* 0x0000b4008f067a20 */ /* 0x000fe20000410000 */
[----:B------:R-:W-:Y:S01]  /*40e0*/  ISETP.GT.AND P5, PT, R7, 0x1, PT ;  /* 0x000000010700780c */ /* 0x000fe20003fa4270 */
[----:B------:R-:W1:Y:S01]  /*40f0*/  SHFL.BFLY PT, R140, R3, 0x1, 0x1f ;  /* 0x0c201f00038c7f89 */ /* 0x000e6200000e0000 */
[----:B------:R-:W-:Y:S02]  /*4100*/  FSEL R234, R115, -INF , P2 ;  /* 0xff80000073ea7808 */ /* 0x000fe40001000000 */
[----:B------:R-:W-:Y:S02]  /*4110*/  FMNMX.FTZ R70, R235, R70, !PT ;  /* 0x00000046eb467209 */ /* 0x000fe40007810000 */
[----:B---3--:R-:W-:Y:S02]  /*4120*/  FSEL R241, R111, -INF , P0 ;  /* 0xff8000006ff17808 */ /* 0x008fe40000000000 */
[----:B------:R-:W-:-:S04]  /*4130*/  ISETP.GT.AND P0, PT, R7, 0x19, PT ;  /* 0x000000190700780c */ /* 0x000fc80003f04270 */
[----:B------:R-:W-:Y:S02]  /*4140*/  FSEL R83, R91, -INF , P0 ;  /* 0xff8000005b537808 */ /* 0x000fe40000000000 */
[----:B------:R-:W-:Y:S02]  /*4150*/  FSETP.NEU.FTZ.AND P0, PT, R143, -INF , PT ;  /* 0xff8000008f00780b */ /* 0x000fe40003f1d000 */
[----:B------:R-:W-:Y:S02]  /*4160*/  FSEL R81, R107, -INF , P5 ;  /* 0xff8000006b517808 */ /* 0x000fe40002800000 */
[----:B------:R-:W-:Y:S02]  /*4170*/  ISETP.GT.AND P3, PT, R7, 0x8, PT ;  /* 0x000000080700780c */ /* 0x000fe40003f64270 */
[----:B------:R-:W-:Y:S02]  /*4180*/  FSEL R233, R110, -INF , P1 ;  /* 0xff8000006ee97808 */ /* 0x000fe40000800000 */
[----:B------:R-:W-:-:S02]  /*4190*/  FMNMX.FTZ R70, R234, R70, !PT ;  /* 0x00000046ea467209 */ /* 0x000fc40007810000 */
[----:B------:R-:W-:Y:S02]  /*41a0*/  FSEL R6, R6, RZ, P0 ;  /* 0x000000ff06067208 */ /* 0x000fe40000000000 */
[----:B------:R-:W-:Y:S02]  /*41b0*/  ISETP.GT.AND P2, PT, R7, 0x9, PT ;  /* 0x000000090700780c */ /* 0x000fe40003f44270 */
[----:B------:R-:W-:Y:S02]  /*41c0*/  FSEL R80, R102, -INF , P3 ;  /* 0xff80000066507808 */ /* 0x000fe40001800000 */
[----:B------:R-:W-:Y:S01]  /*41d0*/  FMNMX.FTZ R5, R86, R81, !PT ;  /* 0x0000005156057209 */ /* 0x000fe20007810000 */
[----:B------:R-:W-:Y:S01]  /*41e0*/  FFMA.FTZ R8, R10, c[0x0][0x2d0], -R6 ;  /* 0x0000b4000a087a23 */ /* 0x000fe20000010806 */
[----:B------:R-:W-:Y:S02]  /*41f0*/  FMNMX.FTZ R70, R233, R70, !PT ;  /* 0x00000046e9467209 */ /* 0x000fe40007810000 */
[----:B------:R-:W-:-:S02]  /*4200*/  FSEL R71, R103, -INF , P2 ;  /* 0xff80000067477808 */ /* 0x000fc40001000000 */
[----:B------:R-:W-:Y:S02]  /*4210*/  ISETP.GT.AND P3, PT, R7, 0x10, PT ;  /* 0x000000100700780c */ /* 0x000fe40003f64270 */
[----:B------:R-:W-:Y:S01]  /*4220*/  FMNMX.FTZ R5, R80, R5, !PT ;  /* 0x0000000550057209 */ /* 0x000fe20007810000 */
[----:B------:R2:W-:Y:S01]  /*4230*/  MUFU.EX2 R213, R8 ;  /* 0x0000000800d57308 */ /* 0x0005e20000000800 */
[----:B------:R-:W-:Y:S02]  /*4240*/  FMNMX.FTZ R70, R241, R70, !PT ;  /* 0x00000046f1467209 */ /* 0x000fe40007810000 */
[C---:B------:R-:W-:Y:S02]  /*4250*/  ISETP.GT.AND P2, PT, R7.reuse, 0x11, PT ;  /* 0x000000110700780c */ /* 0x040fe40003f44270 */
[----:B------:R-:W-:Y:S01]  /*4260*/  FSEL R68, R98, -INF , P3 ;  /* 0xff80000062447808 */ /* 0x000fe20001800000 */
[----:B------:R-:W3:Y:S01]  /*4270*/  SHFL.BFLY PT, R9, R70, 0x2, 0x1f ;  /* 0x0c401f0046097f89 */ /* 0x000ee200000e0000 */
[----:B------:R-:W-:-:S02]  /*4280*/  ISETP.GT.AND P1, PT, R7, 0x18, PT ;  /* 0x000000180700780c */ /* 0x000fc40003f24270 */
[----:B------:R-:W-:Y:S02]  /*4290*/  FSEL R69, R99, -INF , P2 ;  /* 0xff80000063457808 */ /* 0x000fe40001000000 */
[----:B--2---:R-:W-:Y:S01]  /*42a0*/  FMNMX.FTZ R8, R71, R5, !PT ;  /* 0x0000000547087209 */ /* 0x004fe20007810000 */
[----:B------:R-:W-:-:S03]  /*42b0*/  FFMA.FTZ R5, R11, c[0x0][0x2d0], -R6 ;  /* 0x0000b4000b057a23 */ /* 0x000fc60000010806 */
[----:B------:R-:W-:Y:S01]  /*42c0*/  FMNMX.FTZ R8, R68, R8, !PT ;  /* 0x0000000844087209 */ /* 0x000fe20007810000 */
[----:B------:R2:W-:Y:S01]  /*42d0*/  MUFU.EX2 R180, R5 ;  /* 0x0000000500b47308 */ /* 0x0005e20000000800 */
[----:B------:R-:W-:Y:S02]  /*42e0*/  FSEL R82, R90, -INF , P1 ;  /* 0xff8000005a527808 */ /* 0x000fe40000800000 */
[----:B-1----:R-:W-:Y:S01]  /*42f0*/  FMNMX.FTZ R140, R3, R140, !PT ;  /* 0x0000008c038c7209 */ /* 0x002fe20007810000 */
[----:B------:R-:W-:Y:S01]  /*4300*/  FFMA.FTZ R3, R12, c[0x0][0x2d0], -R6 ;  /* 0x0000b4000c037a23 */ /* 0x000fe20000010806 */
[C---:B------:R-:W-:Y:S02]  /*4310*/  ISETP.GT.AND P5, PT, R7.reuse, 0x20, PT ;  /* 0x000000200700780c */ /* 0x040fe40003fa4270 */
[----:B------:R-:W-:Y:S01]  /*4320*/  ISETP.GT.AND P0, PT, R7, 0x31, PT ;  /* 0x000000310700780c */ /* 0x000fe20003f04270 */
[----:B------:R1:W-:Y:S01]  /*4330*/  MUFU.EX2 R238, R3 ;  /* 0x0000000300ee7308 */ /* 0x0003e20000000800 */
[----:B--2---:R-:W-:-:S04]  /*4340*/  FMNMX.FTZ R5, R69, R8, !PT ;  /* 0x0000000845057209 */ /* 0x004fc80007810000 */
[----:B------:R-:W-:Y:S02]  /*4350*/  FMNMX.FTZ R5, R82, R5, !PT ;  /* 0x0000000552057209 */ /* 0x000fe40007810000 */
[----:B------:R-:W-:Y:S02]  /*4360*/  ISETP.GT.AND P3, PT, R7, 0x21, PT ;  /* 0x000000210700780c */ /* 0x000fe40003f64270 */
[----:B------:R-:W-:Y:S02]  /*4370*/  FSEL R89, R94, -INF , P5 ;  /* 0xff8000005e597808 */ /* 0x000fe40002800000 */
[----:B-1----:R-:W-:Y:S02]  /*4380*/  FMNMX.FTZ R3, R83, R5, !PT ;  /* 0x0000000553037209 */ /* 0x002fe40007810000 */
[----:B------:R-:W-:Y:S02]  /*4390*/  FSEL R138, R75, -INF , P0 ;  /* 0xff8000004b8a7808 */ /* 0x000fe40000000000 */
[----:B------:R-:W-:-:S02]  /*43a0*/  ISETP.GT.AND P0, PT, R7, 0x39, PT ;  /* 0x000000390700780c */ /* 0x000fc40003f04270 */
[----:B------:R-:W-:Y:S02]  /*43b0*/  ISETP.GT.AND P2, PT, R7, 0x28, PT ;  /* 0x000000280700780c */ /* 0x000fe40003f44270 */
[----:B------:R-:W-:Y:S02]  /*43c0*/  FSEL R90, R95, -INF , P3 ;  /* 0xff8000005f5a7808 */ /* 0x000fe40001800000 */
[----:B------:R-:W-:Y:S01]  /*43d0*/  FMNMX.FTZ R3, R89, R3, !PT ;  /* 0x0000000359037209 */ /* 0x000fe20007810000 */
[----:B------:R-:W-:Y:S01]  /*43e0*/  FMUL.FTZ R5, R140, c[0x0][0x2d0] ;  /* 0x0000b4008c057a20 */ /* 0x000fe20000410000 */
[----:B------:R-:W-:Y:S02]  /*43f0*/  ISETP.GT.AND P1, PT, R7, 0x29, PT ;  /* 0x000000290700780c */ /* 0x000fe40003f24270 */
[----:B------:R-:W-:Y:S02]  /*4400*/  FSEL R137, R47, -INF , P0 ;  /* 0xff8000002f897808 */ /* 0x000fe40000000000 */
[----:B------:R-:W-:-:S02]  /*4410*/  FSEL R91, R50, -INF , P2 ;  /* 0xff800000325b7808 */ /* 0x000fc40001000000 */
[----:B------:R-:W-:Y:S02]  /*4420*/  FSETP.NEU.FTZ.AND P0, PT, R140, -INF , PT ;  /* 0xff8000008c00780b */ /* 0x000fe40003f1d000 */
[----:B------:R-:W-:Y:S01]  /*4430*/  FMNMX.FTZ R3, R90, R3, !PT ;  /* 0x000000035a037209 */ /* 0x000fe20007810000 */
[----:B------:R-:W-:Y:S01]  /*4440*/  FFMA.FTZ R8, R13, c[0x0][0x2d0], -R6 ;  /* 0x0000b4000d087a23 */ /* 0x000fe20000010806 */
[----:B------:R-:W-:Y:S02]  /*4450*/  FSEL R104, R51, -INF , P1 ;  /* 0xff80000033687808 */ /* 0x000fe40000800000 */
[----:B---3--:R-:W-:Y:S02]  /*4460*/  FMNMX.FTZ R70, R70, R9, !PT ;  /* 0x0000000946467209 */ /* 0x008fe40007810000 */
[----:B------:R-:W-:Y:S02]  /*4470*/  FSEL R5, R5, RZ, P0 ;  /* 0x000000ff05057208 */ /* 0x000fe40000000000 */
[----:B------:R-:W-:-:S02]  /*4480*/  FMNMX.FTZ R3, R91, R3, !PT ;  /* 0x000000035b037209 */ /* 0x000fc40007810000 */
[C---:B------:R-:W-:Y:S01]  /*4490*/  ISETP.GT.AND P1, PT, R7.reuse, 0x30, PT ;  /* 0x000000300700780c */ /* 0x040fe20003f24270 */
[----:B------:R-:W1:Y:S01]  /*44a0*/  SHFL.BFLY PT, R9, R70, 0x1, 0x1f ;  /* 0x0c201f0046097f89 */ /* 0x000e6200000e0000 */
[----:B------:R2:W-:Y:S01]  /*44b0*/  MUFU.EX2 R243, R8 ;  /* 0x0000000800f37308 */ /* 0x0005e20000000800 */
[----:B------:R-:W-:Y:S02]  /*44c0*/  FMNMX.FTZ R3, R104, R3, !PT ;  /* 0x0000000368037209 */ /* 0x000fe40007810000 */
[----:B------:R-:W-:Y:S01]  /*44d0*/  FSEL R139, R74, -INF , P1 ;  /* 0xff8000004a8b7808 */ /* 0x000fe20000800000 */
[C---:B------:R-:W-:Y:S01]  /*44e0*/  IMAD R231, R2.reuse, 0x2, R228 ;  /* 0x0000000202e77824 */ /* 0x040fe200078e02e4 */
[----:B------:R-:W-:Y:S01]  /*44f0*/  ISETP.GT.AND P1, PT, R7, 0x38, PT ;  /* 0x000000380700780c */ /* 0x000fe20003f24270 */
[----:B------:R-:W-:Y:S01]  /*4500*/  IMAD R230, R2, 0x2, R229 ;  /* 0x0000000202e67824 */ /* 0x000fe200078e02e5 */
[----:B------:R-:W-:Y:S01]  /*4510*/  FMNMX.FTZ R3, R139, R3, !PT ;  /* 0x000000038b037209 */ /* 0x000fe20007810000 */
[----:B------:R-:W-:Y:S01]  /*4520*/  LDSM.16.MT88.4 R48, [R228+0x900] ;  /* 0x00090000e430783b */ /* 0x000fe20000004200 */
[----:B------:R-:W-:Y:S01]  /*4530*/  FSEL R131, R46, -INF , P1 ;  /* 0xff8000002e837808 */ /* 0x000fe20000800000 */
[----:B--2---:R-:W-:Y:S01]  /*4540*/  FFMA.FTZ R8, R14, c[0x0][0x2d0], -R5 ;  /* 0x0000b4000e087a23 */ /* 0x004fe20000010805 */
[----:B------:R-:W-:Y:S01]  /*4550*/  FMNMX.FTZ R3, R138, R3, !PT ;  /* 0x000000038a037209 */ /* 0x000fe20007810000 */
[----:B------:R-:W-:Y:S02]  /*4560*/  LDSM.16.MT88.4 R44, [R230+0x100] ;  /* 0x00010000e62c783b */ /* 0x000fe40000004200 */
[----:B------:R2:W-:Y:S01]  /*4570*/  MUFU.EX2 R198, R8 ;  /* 0x0000000800c67308 */ /* 0x0005e20000000800 */
[----:B------:R-:W-:Y:S01]  /*4580*/  ISETP.GT.AND P2, PT, R7, 0x40, PT ;  /* 0x000000400700780c */ /* 0x000fe20003f44270 */
[----:B------:R-:W-:Y:S01]  /*4590*/  LDSM.16.MT88.4 R72, [R229+0x900] ;  /* 0x00090000e548783b */ /* 0x000fe20000004200 */
[----:B------:R-:W-:-:S02]  /*45a0*/  FMNMX.FTZ R3, R131, R3, !PT ;  /* 0x0000000383037209 */ /* 0x000fc40007810000 */
[----:B------:R-:W-:Y:S01]  /*45b0*/  ISETP.GT.AND P1, PT, R7, 0x41, PT ;  /* 0x000000410700780c */ /* 0x000fe20003f24270 */
[----:B--2---:R-:W-:-:S04]  /*45c0*/  FFMA.FTZ R8, R15, c[0x0][0x2d0], -R5 ;  /* 0x0000b4000f087a23 */ /* 0x004fc80000010805 */
[----:B------:R2:W-:Y:S01]  /*45d0*/  MUFU.EX2 R232, R8 ;  /* 0x0000000800e87308 */ /* 0x0005e20000000800 */
[----:B------:R-:W-:Y:S02]  /*45e0*/  FSEL R149, R62, -INF , P2 ;  /* 0xff8000003e957808 */ /* 0x000fe40001000000 */
[----:B------:R-:W-:Y:S02]  /*45f0*/  FSEL R150, R63, -INF , P1 ;  /* 0xff8000003f967808 */ /* 0x000fe40000800000 */
[C---:B------:R-:W-:Y:S02]  /*4600*/  ISETP.GT.AND P1, PT, R7.reuse, 0x48, PT ;  /* 0x000000480700780c */ /* 0x040fe40003f24270 */
[----:B------:R-:W-:Y:S01]  /*4610*/  ISETP.GT.AND P0, PT, R7, 0x49, PT ;  /* 0x000000490700780c */ /* 0x000fe20003f04270 */
[----:B--2---:R-:W-:-:S04]  /*4620*/  FFMA.FTZ R8, R16, c[0x0][0x2d0], -R5 ;  /* 0x0000b40010087a23 */ /* 0x004fc80000010805 */
[----:B------:R2:W3:Y:S01]  /*4630*/  MUFU.EX2 R25, R8 ;  /* 0x0000000800197308 */ /* 0x0004e20000000800 */
[----:B------:R-:W-:Y:S02]  /*4640*/  FSEL R151, R66, -INF , P1 ;  /* 0xff80000042977808 */ /* 0x000fe40000800000 */
[----:B------:R-:W-:Y:S02]  /*4650*/  FSEL R155, R67, -INF , P0 ;  /* 0xff800000439b7808 */ /* 0x000fe40000000000 */
[----:B-1----:R-:W-:Y:S02]  /*4660*/  FMNMX.FTZ R70, R70, R9, !PT ;  /* 0x0000000946467209 */ /* 0x002fe40007810000 */
[----:B------:R-:W-:Y:S01]  /*4670*/  ISETP.GT.AND P1, PT, R7, 0x50, PT ;  /* 0x000000500700780c */ /* 0x000fe20003f24270 */
[----:B------:R-:W-:Y:S01]  /*4680*/  LDSM.16.MT88.4 R64, [R231+0x900] ;  /* 0x00090000e740783b */ /* 0x000fe20000004200 */
[----:B--2---:R-:W-:-:S04]  /*4690*/  FMNMX.FTZ R8, R137, R3, !PT ;  /* 0x0000000389087209 */ /* 0x004fc80007810000 */
[----:B------:R-:W-:Y:S02]  /*46a0*/  FMNMX.FTZ R8, R149, R8, !PT ;  /* 0x0000000895087209 */ /* 0x000fe40007810000 */
[----:B------:R-:W-:Y:S02]  /*46b0*/  ISETP.GT.AND P0, PT, R7, 0x51, PT ;  /* 0x000000510700780c */ /* 0x000fe40003f04270 */
[----:B------:R-:W-:Y:S01]  /*46c0*/  FMNMX.FTZ R8, R150, R8, !PT ;  /* 0x0000000896087209 */ /* 0x000fe20007810000 */
[----:B------:R-:W-:Y:S01]  /*46d0*/  FMUL.FTZ R3, R70, c[0x0][0x2d0] ;  /* 0x0000b40046037a20 */ /* 0x000fe20000410000 */
[----:B------:R-:W-:Y:S02]  /*46e0*/  FSEL R177, R58, -INF , P1 ;  /* 0xff8000003ab17808 */ /* 0x000fe40000800000 */
[----:B------:R-:W-:Y:S02]  /*46f0*/  FMNMX.FTZ R8, R151, R8, !PT ;  /* 0x0000000897087209 */ /* 0x000fe40007810000 */
[----:B------:R-:W-:-:S02]  /*4700*/  FSEL R178, R59, -INF , P0 ;  /* 0xff8000003bb27808 */ /* 0x000fc40000000000 */
[----:B------:R-:W-:Y:S02]  /*4710*/  ISETP.GT.AND P0, PT, R7, 0x58, PT ;  /* 0x000000580700780c */ /* 0x000fe40003f04270 */
[----:B------:R-:W-:Y:S02]  /*4720*/  FSETP.NEU.FTZ.AND P1, PT, R70, -INF , PT ;  /* 0xff8000004600780b */ /* 0x000fe40003f3d000 */
[----:B------:R-:W-:Y:S02]  /*4730*/  FMNMX.FTZ R8, R155, R8, !PT ;  /* 0x000000089b087209 */ /* 0x000fe40007810000 */
[----:B------:R-:W-:Y:S02]  /*4740*/  FSEL R3, R3, RZ, P1 ;  /* 0x000000ff03037208 */ /* 0x000fe40000800000 */
[----:B------:R-:W-:Y:S02]  /*4750*/  FSEL R159, R54, -INF , P0 ;  /* 0xff800000369f7808 */ /* 0x000fe40000000000 */
[----:B------:R-:W-:-:S02]  /*4760*/  ISETP.GT.AND P5, PT, R7, 0x59, PT ;  /* 0x000000590700780c */ /* 0x000fc40003fa4270 */
[C---:B------:R-:W-:Y:S02]  /*4770*/  ISETP.GT.AND P3, PT, R7.reuse, 0x60, PT ;  /* 0x000000600700780c */ /* 0x040fe40003f64270 */
[C---:B------:R-:W-:Y:S02]  /*4780*/  ISETP.GT.AND P2, PT, R7.reuse, 0x61, PT ;  /* 0x000000610700780c */ /* 0x040fe40003f44270 */
[C---:B------:R-:W-:Y:S02]  /*4790*/  ISETP.GT.AND P1, PT, R7.reuse, 0x68, PT ;  /* 0x000000680700780c */ /* 0x040fe40003f24270 */
[----:B------:R-:W-:Y:S02]  /*47a0*/  ISETP.GT.AND P0, PT, R7, 0x69, PT ;  /* 0x000000690700780c */ /* 0x000fe40003f04270 */
[----:B------:R-:W-:Y:S01]  /*47b0*/  FMNMX.FTZ R7, R177, R8, !PT ;  /* 0x00000008b1077209 */ /* 0x000fe20007810000 */
[----:B------:R-:W-:-:S03]  /*47c0*/  FFMA.FTZ R0, R19, c[0x0][0x2d0], -R3 ;  /* 0x0000b40013007a23 */ /* 0x000fc60000010803 */
[----:B------:R-:W-:Y:S01]  /*47d0*/  FMNMX.FTZ R7, R178, R7, !PT ;  /* 0x00000007b2077209 */ /* 0x000fe20007810000 */
[----:B------:R1:W-:Y:S01]  /*47e0*/  MUFU.EX2 R147, R0 ;  /* 0x0000000000937308 */ /* 0x0003e20000000800 */
[----:B------:R-:W-:Y:S02]  /*47f0*/  FSEL R158, R55, -INF , P5 ;  /* 0xff800000379e7808 */ /* 0x000fe40002800000 */
[----:B------:R-:W-:Y:S02]  /*4800*/  FMNMX.FTZ R4, R159, R7, !PT ;  /* 0x000000079f047209 */ /* 0x000fe40007810000 */
[----:B------:R-:W-:Y:S02]  /*4810*/  FSEL R242, R42, -INF , P3 ;  /* 0xff8000002af27808 */ /* 0x000fe40001800000 */
[----:B------:R-:W-:Y:S02]  /*4820*/  FMNMX.FTZ R4, R158, R4, !PT ;  /* 0x000000049e047209 */ /* 0x000fe40007810000 */
[----:B------:R-:W-:Y:S01]  /*4830*/  FSEL R252, R43, -INF , P2 ;  /* 0xff8000002bfc7808 */ /* 0x000fe20001000000 */
[----:B-1----:R-:W-:Y:S01]  /*4840*/  FFMA.FTZ R0, R24, c[0x0][0x2d0], -R3 ;  /* 0x0000b40018007a23 */ /* 0x002fe20000010803 */
[----:B------:R-:W-:-:S02]  /*4850*/  FMNMX.FTZ R2, R242, R4, !PT ;  /* 0x00000004f2027209 */ /* 0x000fc40007810000 */
[----:B------:R-:W-:Y:S01]  /*4860*/  FSEL R196, R38, -INF , P1 ;  /* 0xff80000026c47808 */ /* 0x000fe20000800000 */
[----:B------:R1:W-:Y:S01]  /*4870*/  MUFU.EX2 R193, R0 ;  /* 0x0000000000c17308 */ /* 0x0003e20000000800 */
[----:B------:R-:W-:Y:S01]  /*4880*/  FSEL R251, R39, -INF , P0 ;  /* 0xff80000027fb7808 */ /* 0x000fe20000000000 */
[----:B---3--:R-:W-:Y:S01]  /*4890*/  IMAD.MOV.U32 R7, RZ, RZ, R25 ;  /* 0x000000ffff077224 */ /* 0x008fe200078e0019 */
[----:B------:R-:W-:Y:S04]  /*48a0*/  LDSM.16.MT88.4 R40, [R229+0x100] ;  /* 0x00010000e528783b */ /* 0x000fe80000004200 */
[----:B------:R-:W-:Y:S01]  /*48b0*/  LDSM.16.MT88.4 R24, [R231+0x100] ;  /* 0x00010000e718783b */ /* 0x000fe20000004200 */
[----:B-1----:R-:W-:-:S04]  /*48c0*/  FFMA.FTZ R0, R28, c[0x0][0x2d0], -R3 ;  /* 0x0000b4001c007a23 */ /* 0x002fc80000010803 */
[----:B------:R1:W-:Y:S02]  /*48d0*/  MUFU.EX2 R106, R0 ;  /* 0x00000000006a7308 */ /* 0x0003e40000000800 */
[----:B-1----:R-:W-:-:S04]  /*48e0*/  FMNMX.FTZ R0, R252, R2, !PT ;  /* 0x00000002fc007209 */ /* 0x002fc80007810000 */
[----:B------:R-:W-:-:S04]  /*48f0*/  FMNMX.FTZ R0, R196, R0, !PT ;  /* 0x00000000c4007209 */ /* 0x000fc80007810000 */
[----:B------:R-:W-:-:S05]  /*4900*/  FMNMX.FTZ R0, R251, R0, !PT ;  /* 0x00000000fb007209 */ /* 0x000fca0007810000 */
[----:B------:R-:W1:Y:S01]  /*4910*/  SHFL.BFLY PT, R4, R0, 0x2, 0x1f ;  /* 0x0c401f0000047f89 */ /* 0x000e6200000e0000 */
[----:B------:R-:W-:-:S04]  /*4920*/  FFMA.FTZ R2, R29, c[0x0][0x2d0], -R5 ;  /* 0x0000b4001d027a23 */ /* 0x000fc80000010805 */
[----:B------:R2:W-:Y:S02]  /*4930*/  MUFU.EX2 R239, R2 ;  /* 0x0000000200ef7308 */ /* 0x0005e40000000800 */
[----:B--2---:R-:W-:-:S06]  /*4940*/  FFMA.FTZ R2, R30, c[0x0][0x2d0], -R5 ;  /* 0x0000b4001e027a23 */ /* 0x004fcc0000010805 */
[----:B------:R2:W-:Y:S01]  /*4950*/  MUFU.EX2 R204, R2 ;  /* 0x0000000200cc7308 */ /* 0x0005e20000000800 */
[----:B-1----:R-:W-:Y:S01]  /*4960*/  FMNMX.FTZ R0, R0, R4, !PT ;  /* 0x0000000400007209 */ /* 0x002fe20007810000 */
[----:B--2---:R-:W-:-:S06]  /*4970*/  FFMA.FTZ R2, R31, c[0x0][0x2d0], -R5 ;  /* 0x0000b4001f027a23 */ /* 0x004fcc0000010805 */
[----:B------:R1:W-:Y:S01]  /*4980*/  MUFU.EX2 R209, R2 ;  /* 0x0000000200d17308 */ /* 0x0003e20000000800 */
[----:B------:R-:W2:Y:S01]  /*4990*/  SHFL.BFLY PT, R4, R0, 0x1, 0x1f ;  /* 0x0c201f0000047f89 */ /* 0x000ea200000e0000 */
[----:B-1----:R-:W-:-:S06]  /*49a0*/  FFMA.FTZ R2, R32, c[0x0][0x2d0], -R5 ;  /* 0x0000b40020027a23 */ /* 0x002fcc0000010805 */
[----:B------:R1:W-:Y:S02]  /*49b0*/  MUFU.EX2 R246, R2 ;  /* 0x0000000200f67308 */ /* 0x0003e40000000800 */
[----:B-1----:R-:W-:-:S06]  /*49c0*/  FFMA.FTZ R2, R33, c[0x0][0x2d0], -R3 ;  /* 0x0000b40021027a23 */ /* 0x002fcc0000010803 */
[----:B------:R1:W-:Y:S02]  /*49d0*/  MUFU.EX2 R201, R2 ;  /* 0x0000000200c97308 */ /* 0x0003e40000000800 */
[----:B-1----:R-:W-:-:S06]  /*49e0*/  FFMA.FTZ R2, R34, c[0x0][0x2d0], -R3 ;  /* 0x0000b40022027a23 */ /* 0x002fcc0000010803 */
[----:B------:R1:W-:Y:S01]  /*49f0*/  MUFU.EX2 R205, R2 ;  /* 0x0000000200cd7308 */ /* 0x0003e20000000800 */
[----:B--2---:R-:W-:Y:S01]  /*4a00*/  FMNMX.FTZ R142, R0, R4, !PT ;  /* 0x00000004008e7209 */ /* 0x004fe20007810000 */
[----:B-1----:R-:W-:-:S06]  /*4a10*/  FFMA.FTZ R2, R35, c[0x0][0x2d0], -R3 ;  /* 0x0000b40023027a23 */ /* 0x002fcc0000010803 */
[----:B------:R1:W-:Y:S01]  /*4a20*/  MUFU.EX2 R210, R2 ;  /* 0x0000000200d27308 */ /* 0x0003e20000000800 */
[----:B------:R-:W-:Y:S02]  /*4a30*/  FMUL.FTZ R0, R142, c[0x0][0x2d0] ;  /* 0x0000b4008e007a20 */ /* 0x000fe40000410000 */
[----:B-1----:R-:W-:Y:S01]  /*4a40*/  FFMA.FTZ R2, R76, c[0x0][0x2d0], -R3 ;  /* 0x0000b4004c027a23 */ /* 0x002fe20000010803 */
[----:B------:R-:W-:Y:S01]  /*4a50*/  FSETP.NEU.FTZ.AND P0, PT, R142, -INF , PT ;  /* 0xff8000008e00780b */ /* 0x000fe20003f1d000 */
[----:B------:R-:W-:Y:S01]  /*4a60*/  IMAD.MOV.U32 R4, RZ, RZ, R180 ;  /* 0x000000ffff047224 */ /* 0x000fe200078e00b4 */
[----:B------:R-:W1:Y:S02]  /*4a70*/  LDSM.16.MT88.4 R76, [R230+0x900] ;  /* 0x00090000e64c783b */ /* 0x000e640000004200 */
[----:B------:R2:W-:Y:S01]  /*4a80*/  MUFU.EX2 R194, R2 ;  /* 0x0000000200c27308 */ /* 0x0005e20000000800 */
[----:B------:R-:W-:Y:S01]  /*4a90*/  FSEL R0, R0, RZ, P0 ;  /* 0x000000ff00007208 */ /* 0x000fe20000000000 */
[----:B--2---:R-:W-:-:S06]  /*4aa0*/  FFMA.FTZ R2, R84, c[0x0][0x2d0], -R6 ;  /* 0x0000b40054027a23 */ /* 0x004fcc0000010806 */
[----:B------:R2:W-:Y:S02]  /*4ab0*/  MUFU.EX2 R107, R2 ;  /* 0x00000002006b7308 */ /* 0x0005e40000000800 */
        /* <DEDUP_REMOVED lines=37> */
[----:B------:R2:W-:Y:S01]  /*4d10*/  MUFU.EX2 R247, R2 ;  /* 0x0000000200f77308 */ /* 0x0005e20000000800 */
[----:B------:R-:W-:Y:S02]  /*4d20*/  FFMA.FTZ R9, R17, c[0x0][0x2d0], -R5 ;  /* 0x0000b40011097a23 */ /* 0x000fe40000010805 */
[----:B--2---:R-:W-:-:S05]  /*4d30*/  FFMA.FTZ R2, R136, c[0x0][0x2d0], -R3 ;  /* 0x0000b40088027a23 */ /* 0x004fca0000010803 */
[----:B------:R2:W-:Y:S02]  /*4d40*/  MUFU.EX2 R227, R2 ;  /* 0x0000000200e37308 */ /* 0x0005e40000000800 */
[----:B--2---:R-:W-:-:S06]  /*4d50*/  FFMA.FTZ R2, R141, c[0x0][0x2d0], -R3 ;  /* 0x0000b4008d027a23 */ /* 0x004fcc0000010803 */
[----:B------:R2:W-:Y:S02]  /*4d60*/  MUFU.EX2 R226, R2 ;  /* 0x0000000200e27308 */ /* 0x0005e40000000800 */
[----:B--2---:R-:W-:-:S06]  /*4d70*/  FFMA.FTZ R2, R144, c[0x0][0x2d0], -R3 ;  /* 0x0000b40090027a23 */ /* 0x004fcc0000010803 */
[----:B------:R2:W-:Y:S08]  /*4d80*/  MUFU.EX2 R225, R2 ;  /* 0x0000000200e17308 */ /* 0x0005f00000000800 */
[----:B------:R3:W4:Y:S01]  /*4d90*/  MUFU.EX2 R215, R9 ;  /* 0x0000000900d77308 */ /* 0x0007220000000800 */
[----:B--2---:R-:W-:-:S07]  /*4da0*/  FFMA.FTZ R2, R145, c[0x0][0x2d0], -R3 ;  /* 0x0000b40091027a23 */ /* 0x004fce0000010803 */
[----:B------:R2:W-:Y:S01]  /*4db0*/  MUFU.EX2 R224, R2 ;  /* 0x0000000200e07308 */ /* 0x0005e20000000800 */
[----:B---3--:R-:W-:-:S07]  /*4dc0*/  FFMA.FTZ R9, R18, c[0x0][0x2d0], -R3 ;  /* 0x0000b40012097a23 */ /* 0x008fce0000010803 */
[----:B------:R-:W3:Y:S01]  /*4dd0*/  MUFU.EX2 R199, R9 ;  /* 0x0000000900c77308 */ /* 0x000ee20000000800 */
[----:B--2---:R-:W-:-:S07]  /*4de0*/  FFMA.FTZ R2, R89, c[0x0][0x2d0], -R0 ;  /* 0x0000b40059027a23 */ /* 0x004fce0000010800 */
[----:B------:R2:W-:Y:S01]  /*4df0*/  MUFU.EX2 R222, R2 ;  /* 0x0000000200de7308 */ /* 0x0005e20000000800 */
[----:B------:R-:W-:Y:S01]  /*4e00*/  F2FP.PACK_AB R8, R232, R198 ;  /* 0x000000c6e808723e */ /* 0x000fe200000000ff */
[----:B--2---:R-:W-:-:S06]  /*4e10*/  FFMA.FTZ R2, R90, c[0x0][0x2d0], -R0 ;  /* 0x0000b4005a027a23 */ /* 0x004fcc0000010800 */
[----:B------:R2:W1:Y:S01]  /*4e20*/  MUFU.EX2 R223, R2 ;  /* 0x0000000200df7308 */ /* 0x0004620000000800 */
[----:B----4-:R-:W-:Y:S02]  /*4e30*/  F2FP.PACK_AB R10, R215, R7 ;  /* 0x00000007d70a723e */ /* 0x010fe400000000ff */
[----:B---3--:R-:W-:Y:S02]  /*4e40*/  F2FP.PACK_AB R9, R147, R199 ;  /* 0x000000c79309723e */ /* 0x008fe400000000ff */
[----:B------:R-:W-:Y:S01]  /*4e50*/  F2FP.PACK_AB R11, R106, R193 ;  /* 0x000000c16a0b723e */ /* 0x000fe200000000ff */
[----:B--2---:R-:W-:-:S04]  /*4e60*/  FFMA.FTZ R2, R91, c[0x0][0x2d0], -R0 ;  /* 0x0000b4005b027a23 */ /* 0x004fc80000010800 */
[----:B------:R2:W-:Y:S01]  /*4e70*/  MUFU.EX2 R221, R2 ;  /* 0x0000000200dd7308 */ /* 0x0005e20000000800 */
[----:B------:R-:W-:Y:S01]  /*4e80*/  IMAD.MOV.U32 R132, RZ, RZ, R216 ;  /* 0x000000ffff847224 */ /* 0x000fe200078e00d8 */
[----:B------:R-:W-:Y:S01]  /*4e90*/  HMMA.16816.F32 R52, R8, R20, RZ ;  /* 0x000000140834723c */ /* 0x000fe200000018ff */
[----:B--2---:R-:W-:-:S05]  /*4ea0*/  FFMA.FTZ R2, R104, c[0x0][0x2d0], -R0 ;  /* 0x0000b40068027a23 */ /* 0x004fca0000010800 */
[----:B------:R2:W3:Y:S02]  /*4eb0*/  MUFU.EX2 R220, R2 ;  /* 0x0000000200dc7308 */ /* 0x0004e40000000800 */
[C---:B------:R-:W-:Y:S08]  /*4ec0*/  HMMA.16816.F32 R60, R8.reuse, R24, RZ ;  /* 0x00000018083c723c */ /* 0x040ff000000018ff */
[----:B------:R-:W-:Y:S01]  /*4ed0*/  HMMA.16816.F32 R56, R8, R40, RZ ;  /* 0x000000280838723c */ /* 0x000fe200000018ff */
[----:B--2---:R-:W-:-:S07]  /*4ee0*/  FFMA.FTZ R2, R165, c[0x0][0x2d0], -R6 ;  /* 0x0000b400a5027a23 */ /* 0x004fce0000010806 */
[C---:B------:R-:W-:Y:S01]  /*4ef0*/  HMMA.16816.F32 R16, R8.reuse, R44, RZ ;  /* 0x0000002c0810723c */ /* 0x040fe200000018ff */
[----:B------:R2:W-:Y:S07]  /*4f00*/  MUFU.EX2 R216, R2 ;  /* 0x0000000200d87308 */ /* 0x0005ee0000000800 */
[C---:B------:R-:W-:Y:S08]  /*4f10*/  HMMA.16816.F32 R36, R8.reuse, R22, RZ ;  /* 0x000000160824723c */ /* 0x040ff000000018ff */
[----:B------:R-:W-:Y:S01]  /*4f20*/  HMMA.16816.F32 R32, R8, R26, RZ ;  /* 0x0000001a0820723c */ /* 0x000fe200000018ff */
[----:B--2---:R-:W-:-:S07]  /*4f30*/  FFMA.FTZ R2, R164, c[0x0][0x2d0], -R6 ;  /* 0x0000b400a4027a23 */ /* 0x004fce0000010806 */
[C---:B------:R-:W-:Y:S01]  /*4f40*/  HMMA.16816.F32 R28, R8.reuse, R42, RZ ;  /* 0x0000002a081c723c */ /* 0x040fe200000018ff */
[----:B------:R2:W-:Y:S07]  /*4f50*/  MUFU.EX2 R217, R2 ;  /* 0x0000000200d97308 */ /* 0x0005ee0000000800 */
[----:B------:R-:W-:Y:S01]  /*4f60*/  HMMA.16816.F32 R8, R8, R46, RZ ;  /* 0x0000002e0808723c */ /* 0x000fe200000018ff */
[----:B--2---:R-:W-:-:S04]  /*4f70*/  FFMA.FTZ R2, R163, c[0x0][0x2d0], -R6 ;  /* 0x0000b400a3027a23 */ /* 0x004fc80000010806 */
[----:B------:R2:W-:Y:S01]  /*4f80*/  MUFU.EX2 R218, R2 ;  /* 0x0000000200da7308 */ /* 0x0005e20000000800 */
[----:B------:R-:W-:Y:S01]  /*4f90*/  IMAD.MOV.U32 R68, RZ, RZ, R214 ;  /* 0x000000ffff447224 */ /* 0x000fe200078e00d6 */
[----:B------:R-:W-:Y:S02]  /*4fa0*/  F2FP.PACK_AB R12, R204, R239 ;  /* 0x000000efcc0c723e */ /* 0x000fe400000000ff */
[----:B------:R-:W-:Y:S02]  /*4fb0*/  F2FP.PACK_AB R13, R205, R201 ;  /* 0x000000c9cd0d723e */ /* 0x000fe400000000ff */
[----:B------:R-:W-:Y:S01]  /*4fc0*/  F2FP.PACK_AB R14, R246, R209 ;  /* 0x000000d1f60e723e */ /* 0x000fe200000000ff */
[----:B--2---:R-:W-:-:S04]  /*4fd0*/  FFMA.FTZ R2, R162, c[0x0][0x2d0], -R6 ;  /* 0x0000b400a2027a23 */ /* 0x004fc80000010806 */
[----:B------:R2:W-:Y:S01]  /*4fe0*/  MUFU.EX2 R219, R2 ;  /* 0x0000000200db7308 */ /* 0x0005e20000000800 */
[----:B------:R-:W-:Y:S01]  /*4ff0*/  F2FP.PACK_AB R15, R194, R210 ;  /* 0x000000d2c20f723e */ /* 0x000fe200000000ff */
[----:B------:R-:W-:Y:S02]  /*5000*/  IMAD.MOV.U32 R141, RZ, RZ, R215 ;  /* 0x000000ffff8d7224 */ /* 0x000fe400078e00d7 */
[----:B--2---:R-:W-:-:S04]  /*5010*/  FFMA.FTZ R2, R160, c[0x0][0x2d0], -R5 ;  /* 0x0000b400a0027a23 */ /* 0x004fc80000010805 */
[----:B------:R2:W-:Y:S01]  /*5020*/  MUFU.EX2 R214, R2 ;  /* 0x0000000200d67308 */ /* 0x0005e20000000800 */
[----:B-1----:R-:W-:Y:S01]  /*5030*/  HMMA.16816.F32 R100, R12, R78, R8 ;  /* 0x0000004e0c64723c */ /* 0x002fe20000001808 */
[----:B------:R-:W-:-:S06]  /*5040*/  IMAD.MOV.U32 R163, RZ, RZ, R213 ;  /* 0x000000ffffa37224 */ /* 0x000fcc00078e00d5 */
[----:B------:R-:W-:Y:S01]  /*5050*/  F2FP.PACK_AB R8, R4, R213 ;  /* 0x000000d50408723e */ /* 0x000fe200000000ff */
[----:B--2---:R-:W-:-:S04]  /*5060*/  FFMA.FTZ R2, R161, c[0x0][0x2d0], -R5 ;  /* 0x0000b400a1027a23 */ /* 0x004fc80000010805 */
[----:B------:R1:W2:Y:S02]  /*5070*/  MUFU.EX2 R215, R2 ;  /* 0x0000000200d77308 */ /* 0x0002a40000000800 */
[----:B-1----:R-:W-:-:S06]  /*5080*/  FFMA.FTZ R2, R152, c[0x0][0x2d0], -R5 ;  /* 0x0000b40098027a23 */ /* 0x002fcc0000010805 */
[----:B------:R1:W-:Y:S01]  /*5090*/  MUFU.EX2 R213, R2 ;  /* 0x0000000200d57308 */ /* 0x0003e20000000800 */
[----:B------:R-:W-:Y:S02]  /*50a0*/  F2FP.PACK_AB R10, R243, R238 ;  /* 0x000000eef30a723e */ /* 0x000fe400000000ff */
[----:B------:R-:W-:Y:S01]  /*50b0*/  F2FP.PACK_AB R9, R181, R182 ;  /* 0x000000b6b509723e */ /* 0x000fe200000000ff */
[----:B-1----:R-:W-:Y:S02]  /*50c0*/  FFMA.FTZ R2, R153, c[0x0][0x2d0], -R5 ;  /* 0x0000b40099027a23 */ /* 0x002fe40000010805 */
[----:B------:R-:W-:Y:S02]  /*50d0*/  IMAD.MOV.U32 R153, RZ, RZ, R212 ;  /* 0x000000ffff997224 */ /* 0x000fe400078e00d4 */
[----:B------:R1:W-:Y:S01]  /*50e0*/  MUFU.EX2 R212, R2 ;  /* 0x0000000200d47308 */ /* 0x0003e20000000800 */
[----:B------:R-:W-:Y:S02]  /*50f0*/  F2FP.PACK_AB R11, R187, R180 ;  /* 0x000000b4bb0b723e */ /* 0x000fe400000000ff */
[----:B------:R-:W-:Y:S01]  /*5100*/  MOV R136, R210 ;  /* 0x000000d200887202 */ /* 0x000fe20000000f00 */
[----:B-1----:R-:W-:-:S02]  /*5110*/  FFMA.FTZ R2, R154, c[0x0][0x2d0], -R3 ;  /* 0x0000b4009a027a23 */ /* 0x002fc40000010803 */
[----:B------:R-:W-:Y:S02]  /*5120*/  IMAD.MOV.U32 R154, RZ, RZ, R211 ;  /* 0x000000ffff9a7224 */ /* 0x000fe400078e00d3 */
[----:B------:R1:W-:Y:S01]  /*5130*/  MUFU.EX2 R211, R2 ;  /* 0x0000000200d37308 */ /* 0x0003e20000000800 */
[----:B------:R-:W-:Y:S01]  /*5140*/  IMAD.MOV.U32 R165, RZ, RZ, R209 ;  /* 0x000000ffffa57224 */ /* 0x000fe200078e00d1 */
[----:B------:R-:W-:Y:S01]  /*5150*/  HMMA.16816.F32 R120, R12, R48, R52 ;  /* 0x000000300c78723c */ /* 0x000fe20000001834 */
[----:B------:R-:W-:Y:S02]  /*5160*/  IMAD.MOV.U32 R164, RZ, RZ, R208 ;  /* 0x000000ffffa47224 */ /* 0x000fe400078e00d0 */
[----:B-1----:R-:W-:-:S04]  /*5170*/  FFMA.FTZ R2, R166, c[0x0][0x2d0], -R3 ;  /* 0x0000b400a6027a23 */ /* 0x002fc80000010803 */
[----:B------:R1:W4:Y:S01]  /*5180*/  MUFU.EX2 R210, R2 ;  /* 0x0000000200d27308 */ /* 0x0003220000000800 */
        /* <DEDUP_REMOVED lines=8> */
[----:B------:R-:W-:Y:S08]  /*5210*/  HMMA.16816.F32 R116, R12, R74, R28 ;  /* 0x0000004a0c74723c */ /* 0x000ff0000000181c */
[C---:B------:R-:W-:Y:S08]  /*5220*/  HMMA.16816.F32 R12, R8.reuse, R20, RZ ;  /* 0x00000014080c723c */ /* 0x040ff000000018ff */
[C---:B------:R-:W-:Y:S08]  /*5230*/  HMMA.16816.F32 R32, R8.reuse, R22, RZ ;  /* 0x000000160820723c */ /* 0x040ff000000018ff */
[C---:B------:R-:W-:Y:S08]  /*5240*/  HMMA.16816.F32 R16, R8.reuse, R24, RZ ;  /* 0x000000180810723c */ /* 0x040ff000000018ff */
[----:B------:R-:W-:Y:S01]  /*5250*/  HMMA.16816.F32 R28, R8, R26, RZ ;  /* 0x0000001a081c723c */ /* 0x000fe200000018ff */
[----:B------:R-:W-:-:S07]  /*5260*/  IMAD.MOV.U32 R166, RZ, RZ, R206 ;  /* 0x000000ffffa67224 */ /* 0x000fce00078e00ce */
[C---:B------:R-:W-:Y:S08]  /*5270*/  HMMA.16816.F32 R20, R8.reuse, R40, RZ ;  /* 0x000000280814723c */ /* 0x040ff000000018ff */
[C---:B------:R-:W-:Y:S08]  /*5280*/  HMMA.16816.F32 R24, R8.reuse, R44, RZ ;  /* 0x0000002c0818723c */ /* 0x040ff000000018ff */
[C---:B------:R-:W-:Y:S08]  /*5290*/  HMMA.16816.F32 R40, R8.reuse, R42, RZ ;  /* 0x0000002a0828723c */ /* 0x040ff000000018ff */
[----:B------:R-:W-:Y:S07]  /*52a0*/  HMMA.16816.F32 R44, R8, R46, RZ ;  /* 0x0000002e082c723c */ /* 0x000fee00000018ff */
[----:B------:R-:W-:-:S02]  /*52b0*/  F2FP.PACK_AB R11, R71, R208 ;  /* 0x000000d0470b723e */ /* 0x000fc400000000ff */
[----:B------:R1:W1:Y:S01]  /*52c0*/  MUFU.EX2 R208, R2 ;  /* 0x0000000200d07308 */ /* 0x0002620000000800 */
[----:B------:R-:W-:Y:S01]  /*52d0*/  F2FP.PACK_AB R10, R207, R206 ;  /* 0x000000cecf0a723e */ /* 0x000fe200000000ff */
[----:B------:R-:W-:Y:S02]  /*52e0*/  IMAD.MOV.U32 R161, RZ, RZ, R207 ;  /* 0x000000ffffa17224 */ /* 0x000fe400078e00cf */
[----:B-1----:R-:W-:-:S04]  /*52f0*/  FFMA.FTZ R2, R139, c[0x0][0x2d0], -R0 ;  /* 0x0000b4008b027a23 */ /* 0x002fc80000010800 */
[----:B------:R1:W-:Y:S01]  /*5300*/  MUFU.EX2 R206, R2 ;  /* 0x0000000200ce7308 */ /* 0x0003e20000000800 */
[----:B------:R-:W-:Y:S02]  /*5310*/  IMAD.MOV.U32 R148, RZ, RZ, R205 ;  /* 0x000000ffff947224 */ /* 0x000fe400078e00cd */
[----:B------:R-:W-:Y:S02]  /*5320*/  IMAD.MOV.U32 R146, RZ, RZ, R204 ;  /* 0x000000ffff927224 */ /* 0x000fe400078e00cc */
[----:B-1----:R-:W-:-:S04]  /*5330*/  FFMA.FTZ R2, R138, c[0x0][0x2d0], -R0 ;  /* 0x0000b4008a027a23 */ /* 0x002fc80000010800 */
[----:B------:R1:W1:Y:S02]  /*5340*/  MUFU.EX2 R207, R2 ;  /* 0x0000000200cf7308 */ /* 0x0002640000000800 */
[----:B-1----:R-:W-:-:S06]  /*5350*/  FFMA.FTZ R2, R131, c[0x0][0x2d0], -R0 ;  /* 0x0000b40083027a23 */ /* 0x002fcc0000010800 */
[----:B------:R1:W-:Y:S01]  /*5360*/  MUFU.EX2 R205, R2 ;  /* 0x0000000200cd7308 */ /* 0x0003e20000000800 */
[----:B------:R-:W-:Y:S02]  /*5370*/  IMAD.MOV.U32 R131, RZ, RZ, R201 ;  /* 0x000000ffff837224 */ /* 0x000fe400078e00c9 */
[----:B-1----:R-:W-:-:S05]  /*5380*/  FFMA.FTZ R2, R137, c[0x0][0x2d0], -R0 ;  /* 0x0000b40089027a23 */ /* 0x002fca0000010800 */
[----:B------:R1:W1:Y:S01]  /*5390*/  MUFU.EX2 R204, R2 ;  /* 0x0000000200cc7308 */ /* 0x0002620000000800 */
[----:B------:R-:W-:Y:S01]  /*53a0*/  IMAD.MOV.U32 R137, RZ, RZ, R200 ;  /* 0x000000ffff897224 */ /* 0x000fe200078e00c8 */
[----:B------:R-:W-:Y:S01]  /*53b0*/  F2FP.PACK_AB R8, R202, R107 ;  /* 0x0000006bca08723e */ /* 0x000fe200000000ff */
[----:B------:R-:W-:Y:S02]  /*53c0*/  IMAD.MOV.U32 R138, RZ, RZ, R202 ;  /* 0x000000ffff8a7224 */ /* 0x000fe400078e00ca */
[----:B-1----:R-:W-:-:S04]  /*53d0*/  FFMA.FTZ R2, R173, c[0x0][0x2d0], -R6 ;  /* 0x0000b400ad027a23 */ /* 0x002fc80000010806 */
[----:B------:R1:W-:Y:S01]  /*53e0*/  MUFU.EX2 R200, R2 ;  /* 0x0000000200c87308 */ /* 0x0003e20000000800 */
[----:B------:R-:W-:Y:S01]  /*53f0*/  F2FP.PACK_AB R9, R203, R186 ;  /* 0x000000bacb09723e */ /* 0x000fe200000000ff */
[----:B------:R-:W-:Y:S02]  /*5400*/  IMAD.MOV.U32 R139, RZ, RZ, R203 ;  /* 0x000000ffff8b7224 */ /* 0x000fe400078e00cb */
[----:B-1----:R-:W-:-:S04]  /*5410*/  FFMA.FTZ R2, R174, c[0x0][0x2d0], -R6 ;  /* 0x0000b400ae027a23 */ /* 0x002fc80000010806 */
[----:B------:R1:W-:Y:S01]  /*5420*/  MUFU.EX2 R201, R2 ;  /* 0x0000000200c97308 */ /* 0x0003e20000000800 */
[----:B------:R-:W-:Y:S02]  /*5430*/  IMAD.MOV.U32 R160, RZ, RZ, R198 ;  /* 0x000000ffffa07224 */ /* 0x000fe400078e00c6 */
[----:B-1----:R-:W-:-:S05]  /*5440*/  FFMA.FTZ R2, R175, c[0x0][0x2d0], -R6 ;  /* 0x0000b400af027a23 */ /* 0x002fca0000010806 */
        /* <DEDUP_REMOVED lines=9> */
[----:B------:R1:W1:Y:S01]  /*54e0*/  MUFU.EX2 R199, R2 ;  /* 0x0000000200c77308 */ /* 0x0002620000000800 */
        /* <DEDUP_REMOVED lines=16> */
[----:B------:R-:W-:Y:S02]  /*55f0*/  IMAD.MOV.U32 R68, RZ, RZ, R191 ;  /* 0x000000ffff447224 */ /* 0x000fe400078e00bf */
[----:B-1----:R-:W-:-:S04]  /*5600*/  FFMA.FTZ R2, R156, c[0x0][0x2d0], -R3 ;  /* 0x0000b4009c027a23 */ /* 0x002fc80000010803 */
[----:B------:R1:W1:Y:S01]  /*5610*/  MUFU.EX2 R192, R2 ;  /* 0x0000000200c07308 */ /* 0x0002620000000800 */
[----:B------:R-:W-:Y:S02]  /*5620*/  IMAD.MOV.U32 R176, RZ, RZ, R190 ;  /* 0x000000ffffb07224 */ /* 0x000fe400078e00be */
[----:B-1----:R-:W-:-:S05]  /*5630*/  FFMA.FTZ R2, R149, c[0x0][0x2d0], -R0 ;  /* 0x0000b40095027a23 */ /* 0x002fca0000010800 */
[----:B------:R1:W-:Y:S01]  /*5640*/  MUFU.EX2 R188, R2 ;  /* 0x0000000200bc7308 */ /* 0x0003e20000000800 */
[----:B------:R-:W-:Y:S02]  /*5650*/  IMAD.MOV.U32 R133, RZ, RZ, R189 ;  /* 0x000000ffff857224 */ /* 0x000fe400078e00bd */
[----:B-1----:R-:W-:-:S05]  /*5660*/  FFMA.FTZ R2, R150, c[0x0][0x2d0], -R0 ;  /* 0x0000b40096027a23 */ /* 0x002fca0000010800 */
[----:B------:R1:W1:Y:S01]  /*5670*/  MUFU.EX2 R191, R2 ;  /* 0x0000000200bf7308 */ /* 0x0002620000000800 */
[----:B------:R-:W-:Y:S02]  /*5680*/  IMAD.MOV.U32 R170, RZ, RZ, R176 ;  /* 0x000000ffffaa7224 */ /* 0x000fe400078e00b0 */
[----:B------:R-:W-:Y:S02]  /*5690*/  IMAD.MOV.U32 R176, RZ, RZ, R174 ;  /* 0x000000ffffb07224 */ /* 0x000fe400078e00ae */
[----:B-1----:R-:W-:-:S04]  /*56a0*/  FFMA.FTZ R2, R151, c[0x0][0x2d0], -R0 ;  /* 0x0000b40097027a23 */ /* 0x002fc80000010800 */
[----:B------:R1:W-:Y:S01]  /*56b0*/  MUFU.EX2 R190, R2 ;  /* 0x0000000200be7308 */ /* 0x0003e20000000800 */
[----:B------:R-:W-:Y:S02]  /*56c0*/  IMAD.MOV.U32 R144, RZ, RZ, R85 ;  /* 0x000000ffff907224 */ /* 0x000fe400078e0055 */
[----:B------:R-:W-:Y:S02]  /*56d0*/  IMAD.MOV.U32 R174, RZ, RZ, R173 ;  /* 0x000000ffffae7224 */ /* 0x000fe400078e00ad */
[----:B------:R-:W-:Y:S02]  /*56e0*/  IMAD.MOV.U32 R173, RZ, RZ, R131 ;  /* 0x000000ffffad7224 */ /* 0x000fe400078e0083 */
[----:B-1----:R-:W-:-:S04]  /*56f0*/  FFMA.FTZ R2, R155, c[0x0][0x2d0], -R0 ;  /* 0x0000b4009b027a23 */ /* 0x002fc80000010800 */
[----:B------:R1:W1:Y:S01]  /*5700*/  MUFU.EX2 R189, R2 ;  /* 0x0000000200bd7308 */ /* 0x0002620000000800 */
[----:B------:R-:W-:Y:S02]  /*5710*/  IMAD.MOV.U32 R135, RZ, RZ, R106 ;  /* 0x000000ffff877224 */ /* 0x000fe400078e006a */
[----:B------:R-:W-:Y:S02]  /*5720*/  IMAD.MOV.U32 R131, RZ, RZ, R154 ;  /* 0x000000ffff837224 */ /* 0x000fe400078e009a */
[----:B------:R-:W-:Y:S02]  /*5730*/  IMAD.MOV.U32 R154, RZ, RZ, R152 ;  /* 0x000000ffff9a7224 */ /* 0x000fe400078e0098 */
[----:B------:R-:W-:Y:S02]  /*5740*/  IMAD.MOV.U32 R134, RZ, RZ, R107 ;  /* 0x000000ffff867224 */ /* 0x000fe400078e006b */
[----:B-1----:R-:W-:Y:S02]  /*5750*/  FFMA.FTZ R2, R169, c[0x0][0x2d0], -R5 ;  /* 0x0000b400a9027a23 */ /* 0x002fe40000010805 */
[----:B------:R-:W-:-:S02]  /*5760*/  IMAD.MOV.U32 R169, RZ, RZ, R175 ;  /* 0x000000ffffa97224 */ /* 0x000fc400078e00af */
[----:B------:R-:W-:Y:S02]  /*5770*/  IMAD.MOV.U32 R175, RZ, RZ, R137 ;  /* 0x000000ffffaf7224 */ /* 0x000fe400078e0089 */
[----:B------:R-:W-:Y:S01]  /*5780*/  IMAD.MOV.U32 R137, RZ, RZ, R138 ;  /* 0x000000ffff897224 */ /* 0x000fe200078e008a */
[----:B------:R-:W-:Y:S01]  /*5790*/  MOV R138, R139 ;  /* 0x0000008b008a7202 */ /* 0x000fe20000000f00 */
[----:B------:R-:W-:Y:S02]  /*57a0*/  IMAD.MOV.U32 R139, RZ, RZ, R146 ;  /* 0x000000ffff8b7224 */ /* 0x000fe400078e0092 */
[----:B------:R-:W-:Y:S02]  /*57b0*/  IMAD.MOV.U32 R146, RZ, RZ, R153 ;  /* 0x000000ffff927224 */ /* 0x000fe400078e0099 */
[----:B------:R-:W-:Y:S02]  /*57c0*/  IMAD.MOV.U32 R153, RZ, RZ, R144 ;  /* 0x000000ffff997224 */ /* 0x000fe400078e0090 */
[----:B------:R-:W-:-:S02]  /*57d0*/  IMAD.MOV.U32 R152, RZ, RZ, R141 ;  /* 0x000000ffff987224 */ /* 0x000fc400078e008d */
[----:B------:R-:W-:Y:S02]  /*57e0*/  IMAD.MOV.U32 R171, RZ, RZ, R169 ;  /* 0x000000ffffab7224 */ /* 0x000fe400078e00a9 */
[----:B------:R-:W-:Y:S02]  /*57f0*/  IMAD.MOV.U32 R141, RZ, RZ, R135 ;  /* 0x000000ffff8d7224 */ /* 0x000fe400078e0087 */
[----:B------:R-:W-:Y:S02]  /*5800*/  IMAD.MOV.U32 R169, RZ, RZ, R131 ;  /* 0x000000ffffa97224 */ /* 0x000fe400078e0083 */
[----:B------:R-:W-:Y:S02]  /*5810*/  IMAD.MOV.U32 R131, RZ, RZ, R154 ;  /* 0x000000ffff837224 */ /* 0x000fe400078e009a */
[----:B------:R-:W-:Y:S02]  /*5820*/  IMAD.MOV.U32 R154, RZ, RZ, R153 ;  /* 0x000000ffff9a7224 */ /* 0x000fe400078e0099 */
[----:B------:R-:W-:-:S02]  /*5830*/  IMAD.MOV.U32 R153, RZ, RZ, R152 ;  /* 0x000000ffff997224 */ /* 0x000fc400078e0098 */
[----:B------:R-:W-:Y:S02]  /*5840*/  IMAD.MOV.U32 R135, RZ, RZ, R134 ;  /* 0x000000ffff877224 */ /* 0x000fe400078e0086 */
[----:B------:R-:W-:Y:S01]  /*5850*/  IMAD.MOV.U32 R152, RZ, RZ, R141 ;  /* 0x000000ffff987224 */ /* 0x000fe200078e008d */
[----:B------:R-:W4:Y:S01]  /*5860*/  LDL R134, [R1+0x64] ;  /* 0x0000640001867983 */ /* 0x000f220000100800 */
[----:B------:R-:W-:-:S03]  /*5870*/  IMAD.MOV.U32 R141, RZ, RZ, R241 ;  /* 0x000000ffff8d7224 */ /* 0x000fc600078e00f1 */
[----:B------:R-:W4:Y:S01]  /*5880*/  LDL.LU R241, [R1+0xb4] ;  /* 0x0000b40001f17983 */ /* 0x000f220000300800 */
[C---:B------:R-:W-:Y:S03]  /*5890*/  HMMA.16816.F32 R60, R8.reuse, R48, R12 ;  /* 0x00000030083c723c */ /* 0x040fe6000000180c */
[----:B------:R-:W-:Y:S05]  /*58a0*/  LDSM.16.MT88.4 R12, [R229+0x1100] ;  /* 0x00110000e50c783b */ /* 0x000fea0000004200 */
[C---:B------:R-:W-:Y:S01]  /*58b0*/  HMMA.16816.F32 R56, R8.reuse, R64, R16 ;  /* 0x000000400838723c */ /* 0x040fe20000001810 */
[----:B------:R-:W-:Y:S07]  /*58c0*/  LDSM.16.MT88.4 R16, [R231+0x1100] ;  /* 0x00110000e710783b */ /* 0x000fee0000004200 */
[C---:B------:R-:W-:Y:S01]  /*58d0*/  HMMA.16816.F32 R52, R8.reuse, R72, R20 ;  /* 0x000000480834723c */ /* 0x040fe20000001814 */
[----:B------:R-:W1:Y:S07]  /*58e0*/  LDSM.16.MT88.4 R20, [R228+0x1100] ;  /* 0x00110000e414783b */ /* 0x000e6e0000004200 */
[C---:B------:R-:W-:Y:S01]  /*58f0*/  HMMA.16816.F32 R80, R8.reuse, R76, R24 ;  /* 0x0000004c0850723c */ /* 0x040fe20000001818 */
[----:B------:R-:W1:Y:S07]  /*5900*/  LDSM.16.MT88.4 R24, [R230+0x1100] ;  /* 0x00110000e618783b */ /* 0x000e6e0000004200 */
[C---:B------:R-:W-:Y:S08]  /*5910*/  HMMA.16816.F32 R36, R8.reuse, R50, R32 ;  /* 0x000000320824723c */ /* 0x040ff00000001820 */
[C---:B------:R-:W-:Y:S08]  /*5920*/  HMMA.16816.F32 R28, R8.reuse, R66, R28 ;  /* 0x00000042081c723c */ /* 0x040ff0000000181c */
[C---:B------:R-:W-:Y:S08]  /*5930*/  HMMA.16816.F32 R32, R8.reuse, R74, R40 ;  /* 0x0000004a0820723c */ /* 0x040ff00000001828 */
[----:B------:R-:W-:Y:S01]  /*5940*/  HMMA.16816.F32 R44, R8, R78, R44 ;  /* 0x0000004e082c723c */ /* 0x000fe2000000182c */
[----:B------:R-:W-:-:S06]  /*5950*/  IMAD.MOV.U32 R145, RZ, RZ, R84 ;  /* 0x000000ffff917224 */ /* 0x000fcc00078e0054 */
[----:B------:R-:W-:Y:S02]  /*5960*/  F2FP.PACK_AB R8, R250, R249 ;  /* 0x000000f9fa08723e */ /* 0x000fe400000000ff */
[----:B------:R-:W-:Y:S02]  /*5970*/  F2FP.PACK_AB R9, R226, R227 ;  /* 0x000000e3e209723e */ /* 0x000fe400000000ff */
[----:B------:R-:W-:Y:S02]  /*5980*/  F2FP.PACK_AB R10, R247, R248 ;  /* 0x000000f8f70a723e */ /* 0x000fe400000000ff */
[----:B------:R-:W-:-:S07]  /*5990*/  F2FP.PACK_AB R11, R224, R225 ;  /* 0x000000e1e00b723e */ /* 0x000fce00000000ff */
[C---:B-1----:R-:W-:Y:S08]  /*59a0*/  HMMA.16816.F32 R48, R8.reuse, R20, R120 ;  /* 0x000000140830723c */ /* 0x042ff00000001878 */
[C---:B------:R-:W-:Y:S08]  /*59b0*/  HMMA.16816.F32 R84, R8.reuse, R16, R112 ;  /* 0x000000100854723c */ /* 0x040ff00000001870 */
[C---:B------:R-:W-:Y:S08]  /*59c0*/  HMMA.16816.F32 R104, R8.reuse, R12, R108 ;  /* 0x0000000c0868723c */ /* 0x040ff0000000186c */
[C---:B------:R-:W-:Y:S08]  /*59d0*/  HMMA.16816.F32 R124, R8.reuse, R24, R124 ;  /* 0x00000018087c723c */ /* 0x040ff0000000187c */
[C---:B------:R-:W-:Y:S08]  /*59e0*/  HMMA.16816.F32 R76, R8.reuse, R22, R96 ;  /* 0x00000016084c723c */ /* 0x040ff00000001860 */
[C---:B------:R-:W-:Y:S08]  /*59f0*/  HMMA.16816.F32 R92, R8.reuse, R18, R92 ;  /* 0x00000012085c723c */ /* 0x040ff0000000185c */
[C---:B------:R-:W-:Y:S08]  /*5a00*/  HMMA.16816.F32 R116, R8.reuse, R14, R116 ;  /* 0x0000000e0874723c */ /* 0x040ff00000001874 */
[----:B------:R-:W-:Y:S07]  /*5a10*/  HMMA.16816.F32 R100, R8, R26, R100 ;  /* 0x0000001a0864723c */ /* 0x000fee0000001864 */
[----:B------:R-:W-:-:S02]  /*5a20*/  F2FP.PACK_AB R8, R144, R145 ;  /* 0x000000919008723e */ /* 0x000fc400000000ff */
[----:B------:R-:W-:Y:S02]  /*5a30*/  F2FP.PACK_AB R9, R223, R222 ;  /* 0x000000dedf09723e */ /* 0x000fe400000000ff */
[----:B------:R-:W-:Y:S02]  /*5a40*/  F2FP.PACK_AB R10, R132, R128 ;  /* 0x00000080840a723e */ /* 0x000fe400000000ff */
[----:B---3--:R-:W-:-:S07]  /*5a50*/  F2FP.PACK_AB R11, R220, R221 ;  /* 0x000000dddc0b723e */ /* 0x008fce00000000ff */
[C---:B------:R-:W-:Y:S08]  /*5a60*/  HMMA.16816.F32 R96, R8.reuse, R20, R60 ;  /* 0x000000140860723c */ /* 0x040ff0000000183c */
[C---:B------:R-:W-:Y:S01]  /*5a70*/  HMMA.16816.F32 R88, R8.reuse, R22, R36 ;  /* 0x000000160858723c */ /* 0x040fe20000001824 */
[----:B------:R-:W1:Y:S07]  /*5a80*/  LDSM.16.MT88.4 R20, [R228+0x1900] ;  /* 0x00190000e414783b */ /* 0x000e6e0000004200 */
[C---:B------:R-:W-:Y:S08]  /*5a90*/  HMMA.16816.F32 R64, R8.reuse, R18, R28 ;  /* 0x000000120840723c */ /* 0x040ff0000000181c */
[C---:B------:R-:W-:Y:S01]  /*5aa0*/  HMMA.16816.F32 R72, R8.reuse, R16, R56 ;  /* 0x000000100848723c */ /* 0x040fe20000001838 */
[----:B------:R-:W3:Y:S07]  /*5ab0*/  LDSM.16.MT88.4 R16, [R231+0x1900] ;  /* 0x00190000e710783b */ /* 0x000eee0000004200 */
[C---:B------:R-:W-:Y:S08]  /*5ac0*/  HMMA.16816.F32 R40, R8.reuse, R12, R52 ;  /* 0x0000000c0828723c */ /* 0x040ff00000001834 */
[C---:B------:R-:W-:Y:S01]  /*5ad0*/  HMMA.16816.F32 R32, R8.reuse, R14, R32 ;  /* 0x0000000e0820723c */ /* 0x040fe20000001820 */
[----:B------:R-:W3:Y:S07]  /*5ae0*/  LDSM.16.MT88.4 R12, [R229+0x1900] ;  /* 0x00190000e50c783b */ /* 0x000eee0000004200 */
[C---:B------:R-:W-:Y:S08]  /*5af0*/  HMMA.16816.F32 R36, R8.reuse, R24, R80 ;  /* 0x000000180824723c */ /* 0x040ff00000001850 */
[----:B------:R-:W-:Y:S01]  /*5b00*/  HMMA.16816.F32 R28, R8, R26, R44 ;  /* 0x0000001a081c723c */ /* 0x000fe2000000182c */
[----:B------:R-:W4:Y:S06]  /*5b10*/  LDSM.16.MT88.4 R24, [R230+0x1900] ;  /* 0x00190000e618783b */ /* 0x000f2c0000004200 */
[----:B--2---:R-:W-:-:S02]  /*5b20*/  F2FP.PACK_AB R8, R215, R214 ;  /* 0x000000d6d708723e */ /* 0x004fc400000000ff */
[----:B----4-:R-:W-:Y:S02]  /*5b30*/  F2FP.PACK_AB R9, R210, R211 ;  /* 0x000000d3d209723e */ /* 0x010fe400000000ff */
[----:B------:R-:W-:Y:S02]  /*5b40*/  F2FP.PACK_AB R10, R212, R213 ;  /* 0x000000d5d40a723e */ /* 0x000fe400000000ff */
[----:B------:R-:W-:-:S07]  /*5b50*/  F2FP.PACK_AB R11, R208, R209 ;  /* 0x000000d1d00b723e */ /* 0x000fce00000000ff */
[C---:B-1----:R-:W-:Y:S08]  /*5b60*/  HMMA.16816.F32 R52, R8.reuse, R20, R48 ;  /* 0x000000140834723c */ /* 0x042ff00000001830 */
[C---:B------:R-:W-:Y:S08]  /*5b70*/  HMMA.16816.F32 R48, R8.reuse, R22, R76 ;  /* 0x000000160830723c */ /* 0x040ff0000000184c */
[C---:B---3--:R-:W-:Y:S08]  /*5b80*/  HMMA.16816.F32 R44, R8.reuse, R16, R84 ;  /* 0x00000010082c723c */ /* 0x048ff00000001854 */
        /* <DEDUP_REMOVED lines=8> */
[----:B------:R-:W-:-:S07]  /*5c10*/  F2FP.PACK_AB R11, R204, R205 ;  /* 0x000000cdcc0b723e */ /* 0x000fce00000000ff */
[C---:B------:R-:W-:Y:S08]  /*5c20*/  HMMA.16816.F32 R120, R8.reuse, R20, R96 ;  /* 0x000000140878723c */ /* 0x040ff00000001860 */
[C---:B------:R-:W-:Y:S01]  /*5c30*/  HMMA.16816.F32 R76, R8.reuse, R22, R88 ;  /* 0x00000016084c723c */ /* 0x040fe20000001858 */
[----:B------:R-:W1:Y:S07]  /*5c40*/  LDSM.16.MT88.4 R20, [R228+0x2100] ;  /* 0x00210000e414783b */ /* 0x000e6e0000004200 */
[C---:B------:R-:W-:Y:S08]  /*5c50*/  HMMA.16816.F32 R104, R8.reuse, R16, R72 ;  /* 0x000000100868723c */ /* 0x040ff00000001848 */
[C---:B------:R-:W-:Y:S01]  /*5c60*/  HMMA.16816.F32 R80, R8.reuse, R18, R64 ;  /* 0x000000120850723c */ /* 0x040fe20000001840 */
[----:B------:R-:W2:Y:S07]  /*5c70*/  LDSM.16.MT88.4 R16, [R231+0x2100] ;  /* 0x00210000e710783b */ /* 0x000eae0000004200 */
[C---:B------:R-:W-:Y:S08]  /*5c80*/  HMMA.16816.F32 R100, R8.reuse, R12, R40 ;  /* 0x0000000c0864723c */ /* 0x040ff00000001828 */
[C---:B------:R-:W-:Y:S01]  /*5c90*/  HMMA.16816.F32 R40, R8.reuse, R14, R32 ;  /* 0x0000000e0828723c */ /* 0x040fe20000001820 */
[----:B------:R-:W3:Y:S07]  /*5ca0*/  LDSM.16.MT88.4 R12, [R229+0x2100] ;  /* 0x00210000e50c783b */ /* 0x000eee0000004200 */
[C---:B------:R-:W-:Y:S08]  /*5cb0*/  HMMA.16816.F32 R96, R8.reuse, R24, R36 ;  /* 0x000000180860723c */ /* 0x040ff00000001824 */
[----:B------:R-:W-:Y:S01]  /*5cc0*/  HMMA.16816.F32 R84, R8, R26, R28 ;  /* 0x0000001a0854723c */ /* 0x000fe2000000181c */
[----:B------:R-:W2:Y:S01]  /*5cd0*/  LDSM.16.MT88.4 R24, [R230+0x2100] ;  /* 0x00210000e618783b */ /* 0x000ea20000004200 */
[----:B------:R1:W-:Y:S03]  /*5ce0*/  MUFU.EX2 R144, R2 ;  /* 0x0000000200907308 */ /* 0x0003e60000000800 */
[----:B------:R-:W-:Y:S02]  /*5cf0*/  LDSM.16.MT88.4 R28, [R228+0x2900] ;  /* 0x00290000e41c783b */ /* 0x000fe40000004200 */
[----:B------:R-:W-:-:S02]  /*5d00*/  F2FP.PACK_AB R8, R199, R198 ;  /* 0x000000c6c708723e */ /* 0x000fc400000000ff */
[----:B------:R-:W-:Y:S02]  /*5d10*/  F2FP.PACK_AB R9, R194, R195 ;  /* 0x000000c3c209723e */ /* 0x000fe400000000ff */
[----:B------:R-:W-:Y:S02]  /*5d20*/  F2FP.PACK_AB R10, R196, R197 ;  /* 0x000000c5c40a723e */ /* 0x000fe400000000ff */
[----:B------:R-:W-:Y:S01]  /*5d30*/  F2FP.PACK_AB R11, R192, R193 ;  /* 0x000000c1c00b723e */ /* 0x000fe200000000ff */
[----:B-1----:R-:W-:Y:S02]  /*5d40*/  FFMA.FTZ R2, R170, c[0x0][0x2d0], -R5 ;  /* 0x0000b400aa027a23 */ /* 0x002fe40000010805 */
[----:B------:R-:W-:Y:S02]  /*5d50*/  IMAD.MOV.U32 R170, RZ, RZ, R176 ;  /* 0x000000ffffaa7224 */ /* 0x000fe400078e00b0 */
[----:B------:R-:W-:Y:S02]  /*5d60*/  IMAD.MOV.U32 R176, RZ, RZ, R173 ;  /* 0x000000ffffb07224 */ /* 0x000fe400078e00ad */
[----:B------:R-:W-:-:S02]  /*5d70*/  IMAD.MOV.U32 R173, RZ, RZ, R146 ;  /* 0x000000ffffad7224 */ /* 0x000fc400078e0092 */
[----:B------:R1:W1:Y:S01]  /*5d80*/  MUFU.EX2 R146, R2 ;  /* 0x0000000200927308 */ /* 0x0002620000000800 */
[----:B------:R-:W-:Y:S01]  /*5d90*/  HMMA.16816.F32 R92, R8, R22, R48 ;  /* 0x00000016085c723c */ /* 0x000fe20000001830 */
[----:B------:R-:W-:Y:S02]  /*5da0*/  IMAD.MOV.U32 R67, RZ, RZ, R170 ;  /* 0x000000ffff437224 */ /* 0x000fe400078e00aa */
[----:B------:R-:W-:Y:S02]  /*5db0*/  IMAD.MOV.U32 R170, RZ, RZ, R131 ;  /* 0x000000ffffaa7224 */ /* 0x000fe400078e0083 */
[----:B------:R-:W-:-:S03]  /*5dc0*/  IMAD.MOV.U32 R131, RZ, RZ, R141 ;  /* 0x000000ffff837224 */ /* 0x000fc600078e008d */
[C---:B------:R-:W-:Y:S01]  /*5dd0*/  HMMA.16816.F32 R108, R8.reuse, R20, R52 ;  /* 0x00000014086c723c */ /* 0x040fe20000001834 */
[----:B-1----:R-:W-:Y:S02]  /*5de0*/  FFMA.FTZ R2, R171, c[0x0][0x2d0], -R5 ;  /* 0x0000b400ab027a23 */ /* 0x002fe40000010805 */
[----:B------:R-:W-:Y:S02]  /*5df0*/  IMAD.MOV.U32 R171, RZ, RZ, R173 ;  /* 0x000000ffffab7224 */ /* 0x000fe400078e00ad */
[----:B------:R-:W-:Y:S02]  /*5e00*/  IMAD.MOV.U32 R173, RZ, RZ, R68 ;  /* 0x000000ffffad7224 */ /* 0x000fe400078e0044 */
[----:B------:R-:W-:Y:S02]  /*5e10*/  IMAD.MOV.U32 R68, RZ, RZ, R246 ;  /* 0x000000ffff447224 */ /* 0x000fe400078e00f6 */
[----:B------:R-:W4:Y:S01]  /*5e20*/  LDL.LU R246, [R1+0xb0] ;  /* 0x0000b00001f67983 */ /* 0x000f220000300800 */
[----:B--2---:R-:W-:Y:S01]  /*5e30*/  HMMA.16816.F32 R48, R8, R18, R56 ;  /* 0x000000120830723c */ /* 0x004fe20000001838 */
[----:B------:R1:W-:Y:S01]  /*5e40*/  MUFU.EX2 R141, R2 ;  /* 0x00000002008d7308 */ /* 0x0003e20000000800 */
[----:B------:R-:W-:-:S02]  /*5e50*/  IMAD.MOV.U32 R172, RZ, RZ, R171 ;  /* 0x000000ffffac7224 */ /* 0x000fc400078e00ab */
[----:B------:R-:W-:-:S04]  /*5e60*/  IMAD.MOV.U32 R171, RZ, RZ, R170 ;  /* 0x000000ffffab7224 */ /* 0x000fc800078e00aa */
[----:B------:R-:W-:Y:S01]  /*5e70*/  HMMA.16816.F32 R32, R8, R16, R44 ;  /* 0x000000100820723c */ /* 0x000fe2000000182c */
[----:B------:R-:W-:Y:S02]  /*5e80*/  IMAD.MOV.U32 R170, RZ, RZ, R173 ;  /* 0x000000ffffaa7224 */ /* 0x000fe400078e00ad */
[----:B------:R-:W-:-:S05]  /*5e90*/  IMAD.MOV.U32 R173, RZ, RZ, R145 ;  /* 0x000000ffffad7224 */ /* 0x000fca00078e0091 */
[----:B---3--:R-:W-:Y:S01]  /*5ea0*/  HMMA.16816.F32 R52, R8, R12, R60 ;  /* 0x0000000c0834723c */ /* 0x008fe2000000183c */
[----:B-1----:R-:W-:-:S07]  /*5eb0*/  FFMA.FTZ R2, R67, c[0x0][0x2d0], -R5 ;  /* 0x0000b40043027a23 */ /* 0x002fce0000010805 */
[C---:B------:R-:W-:Y:S01]  /*5ec0*/  HMMA.16816.F32 R56, R8.reuse, R14, R116 ;  /* 0x0000000e0838723c */ /* 0x040fe20000001874 */
[----:B------:R1:W-:Y:S07]  /*5ed0*/  MUFU.EX2 R145, R2 ;  /* 0x0000000200917308 */ /* 0x0003ee0000000800 */
[C---:B------:R-:W-:Y:S08]  /*5ee0*/  HMMA.16816.F32 R72, R8.reuse, R24, R124 ;  /* 0x000000180848723c */ /* 0x040ff0000000187c */
[----:B------:R-:W-:Y:S01]  /*5ef0*/  HMMA.16816.F32 R88, R8, R26, R112 ;  /* 0x0000001a0858723c */ /* 0x000fe20000001870 */
[----:B-1----:R-:W-:Y:S01]  /*5f00*/  FFMA.FTZ R2, R184, c[0x0][0x2d0], -R3 ;  /* 0x0000b400b8027a23 */ /* 0x002fe20000010803 */
[----:B------:R-:W-:Y:S05]  /*5f10*/  LDSM.16.MT88.4 R124, [R229+0x3100] ;  /* 0x00310000e57c783b */ /* 0x000fea0000004200 */
[----:B------:R-:W-:-:S02]  /*5f20*/  F2FP.PACK_AB R8, R201, R200 ;  /* 0x000000c8c908723e */ /* 0x000fc400000000ff */
[----:B------:R-:W-:Y:S02]  /*5f30*/  F2FP.PACK_AB R9, R191, R188 ;  /* 0x000000bcbf09723e */ /* 0x000fe400000000ff */
[----:B------:R-:W-:Y:S02]  /*5f40*/  F2FP.PACK_AB R10, R203, R202 ;  /* 0x000000cacb0a723e */ /* 0x000fe400000000ff */
[----:B------:R-:W-:-:S07]  /*5f50*/  F2FP.PACK_AB R11, R189, R190 ;  /* 0x000000bebd0b723e */ /* 0x000fce00000000ff */
[C---:B------:R-:W-:Y:S08]  /*5f60*/  HMMA.16816.F32 R112, R8.reuse, R20, R120 ;  /* 0x000000140870723c */ /* 0x040ff00000001878 */
[C---:B------:R-:W-:Y:S01]  /*5f70*/  HMMA.16816.F32 R76, R8.reuse, R22, R76 ;  /* 0x00000016084c723c */ /* 0x040fe2000000184c */
[----:B------:R-:W1:Y:S07]  /*5f80*/  LDSM.16.MT88.4 R20, [R231+0x2900] ;  /* 0x00290000e714783b */ /* 0x000e6e0000004200 */
[C---:B------:R-:W-:Y:S01]  /*5f90*/  HMMA.16816.F32 R64, R8.reuse, R16, R104 ;  /* 0x000000100840723c */ /* 0x040fe20000001868 */
[----:B------:R2:W-:Y:S07]  /*5fa0*/  MUFU.EX2 R105, R2 ;  /* 0x0000000200697308 */ /* 0x0005ee0000000800 */
[----:B------:R-:W-:Y:S01]  /*5fb0*/  HMMA.16816.F32 R36, R8, R12, R100 ;  /* 0x0000000c0824723c */ /* 0x000fe20000001864 */
[----:B--2---:R-:W-:-:S04]  /*5fc0*/  FFMA.FTZ R2, R185, c[0x0][0x2d0], -R3 ;  /* 0x0000b400b9027a23 */ /* 0x004fc80000010803 */
[----:B------:R2:W3:Y:S03]  /*5fd0*/  MUFU.EX2 R104, R2 ;  /* 0x0000000200687308 */ /* 0x0004e60000000800 */
[----:B------:R-:W-:Y:S01]  /*5fe0*/  HMMA.16816.F32 R60, R8, R24, R96 ;  /* 0x00000018083c723c */ /* 0x000fe20000001860 */
[----:B--2---:R-:W-:-:S04]  /*5ff0*/  FFMA.FTZ R2, R179, c[0x0][0x2d0], -R3 ;  /* 0x0000b400b3027a23 */ /* 0x004fc80000010803 */
[----:B------:R2:W-:Y:S03]  /*6000*/  MUFU.EX2 R101, R2 ;  /* 0x0000000200657308 */ /* 0x0005e60000000800 */
[----:B------:R-:W-:Y:S01]  /*6010*/  HMMA.16816.F32 R44, R8, R18, R80 ;  /* 0x00000012082c723c */ /* 0x000fe20000001850 */
[----:B------:R-:W1:Y:S01]  /*6020*/  LDSM.16.MT88.4 R16, [R229+0x2900] ;  /* 0x00290000e510783b */ /* 0x000e620000004200 */
[----:B--2---:R-:W-:-:S04]  /*6030*/  FFMA.FTZ R2, R183, c[0x0][0x2d0], -R3 ;  /* 0x0000b400b7027a23 */ /* 0x004fc80000010803 */
[----:B------:R2:W1:Y:S02]  /*6040*/  MUFU.EX2 R100, R2 ;  /* 0x0000000200647308 */ /* 0x0004640000000800 */
[----:B------:R-:W-:Y:S01]  /*6050*/  HMMA.16816.F32 R80, R8, R26, R84 ;  /* 0x0000001a0850723c */ /* 0x000fe20000001854 */
[----:B--2---:R-:W-:Y:S02]  /*6060*/  FFMA.FTZ R2, R172, c[0x0][0x2d0], -R6 ;  /* 0x0000b400ac027a23 */ /* 0x004fe40000010806 */
[----:B------:R-:W-:Y:S01]  /*6070*/  IMAD.MOV.U32 R172, RZ, RZ, R171 ;  /* 0x000000ffffac7224 */ /* 0x000fe200078e00ab */
[----:B------:R-:W-:Y:S01]  /*6080*/  MOV R171, R170 ;  /* 0x000000aa00ab7202 */ /* 0x000fe20000000f00 */
[----:B------:R-:W-:Y:S01]  /*6090*/  IMAD.MOV.U32 R170, RZ, RZ, R169 ;  /* 0x000000ffffaa7224 */ /* 0x000fe200078e00a9 */
[----:B------:R2:W-:Y:S01]  /*60a0*/  MUFU.EX2 R96, R2 ;  /* 0x0000000200607308 */ /* 0x0005e20000000800 */
[----:B------:R-:W-:Y:S02]  /*60b0*/  IMAD.MOV.U32 R169, RZ, RZ, R175 ;  /* 0x000000ffffa97224 */ /* 0x000fe400078e00af */
[----:B------:R-:W-:-:S02]  /*60c0*/  IMAD.MOV.U32 R175, RZ, RZ, R174 ;  /* 0x000000ffffaf7224 */ /* 0x000fc400078e00ae */
[----:B------:R-:W-:Y:S01]  /*60d0*/  IMAD.MOV.U32 R174, RZ, RZ, R245 ;  /* 0x000000ffffae7224 */ /* 0x000fe200078e00f5 */
[----:B------:R-:W-:Y:S01]  /*60e0*/  HMMA.16816.F32 R40, R8, R14, R40 ;  /* 0x0000000e0828723c */ /* 0x000fe20000001828 */
[----:B------:R-:W4:Y:S01]  /*60f0*/  LDSM.16.MT88.4 R12, [R230+0x2900] ;  /* 0x00290000e60c783b */ /* 0x000f220000004200 */
[----:B------:R-:W-:Y:S02]  /*6100*/  IMAD.MOV.U32 R149, RZ, RZ, R68 ;  /* 0x000000ffff957224 */ /* 0x000fe400078e0044 */
[----:B------:R-:W-:Y:S01]  /*6110*/  IMAD.MOV.U32 R167, RZ, RZ, R71 ;  /* 0x000000ffffa77224 */ /* 0x000fe200078e0047 */
[----:B------:R1:W5:Y:S01]  /*6120*/  LDL.LU R245, [R1+0xac] ;  /* 0x0000ac0001f57983 */ /* 0x0003620000300800 */
[----:B--2---:R-:W-:Y:S02]  /*6130*/  FFMA.FTZ R2, R172, c[0x0][0x2d0], -R6 ;  /* 0x0000b400ac027a23 */ /* 0x004fe40000010806 */
[----:B------:R-:W-:Y:S02]  /*6140*/  IMAD.MOV.U32 R172, RZ, RZ, R171 ;  /* 0x000000ffffac7224 */ /* 0x000fe400078e00ab */
[----:B------:R-:W-:Y:S01]  /*6150*/  IMAD.MOV.U32 R171, RZ, RZ, R170 ;  /* 0x000000ffffab7224 */ /* 0x000fe200078e00aa */
[----:B------:R2:W2:Y:S01]  /*6160*/  MUFU.EX2 R85, R2 ;  /* 0x0000000200557308 */ /* 0x0004a20000000800 */
[----:B------:R-:W-:-:S02]  /*6170*/  IMAD.MOV.U32 R170, RZ, RZ, R169 ;  /* 0x000000ffffaa7224 */ /* 0x000fc400078e00a9 */
[----:B------:R-:W-:Y:S02]  /*6180*/  IMAD.MOV.U32 R169, RZ, RZ, R175 ;  /* 0x000000ffffa97224 */ /* 0x000fe400078e00af */
[----:B------:R-:W-:Y:S02]  /*6190*/  IMAD.MOV.U32 R175, RZ, RZ, R174 ;  /* 0x000000ffffaf7224 */ /* 0x000fe400078e00ae */
[----:B------:R-:W-:Y:S01]  /*61a0*/  IMAD.MOV.U32 R174, RZ, RZ, R244 ;  /* 0x000000ffffae7224 */ /* 0x000fe200078e00f4 */
[----:B------:R-:W-:Y:S01]  /*61b0*/  F2FP.PACK_AB R8, R146, R144 ;  /* 0x000000909208723e */ /* 0x000fe200000000ff */
[----:B------:R-:W-:Y:S01]  /*61c0*/  IMAD.MOV.U32 R156, RZ, RZ, R69 ;  /* 0x000000ffff9c7224 */ /* 0x000fe200078e0045 */
[----:B---3--:R-:W-:Y:S01]  /*61d0*/  F2FP.PACK_AB R9, R104, R105 ;  /* 0x000000696809723e */ /* 0x008fe200000000ff */
[----:B------:R-:W-:Y:S01]  /*61e0*/  IMAD.MOV.U32 R157, RZ, RZ, R173 ;  /* 0x000000ffff9d7224 */ /* 0x000fe200078e00ad */
[----:B------:R-:W-:Y:S01]  /*61f0*/  F2FP.PACK_AB R10, R145, R141 ;  /* 0x0000008d910a723e */ /* 0x000fe200000000ff */
[--C-:B------:R-:W-:Y:S01]  /*6200*/  FFMA.FTZ R25, R235, c[0x0][0x2d0], -R3.reuse ;  /* 0x0000b400eb197a23 */ /* 0x100fe20000010803 */
[----:B-1----:R-:W-:Y:S01]  /*6210*/  F2FP.PACK_AB R11, R100, R101 ;  /* 0x00000065640b723e */ /* 0x002fe200000000ff */
[----:B------:R-:W-:Y:S01]  /*6220*/  FFMA.FTZ R24, R234, c[0x0][0x2d0], -R3 ;  /* 0x0000b400ea187a23 */ /* 0x000fe20000010803 */
        /* <DEDUP_REMOVED lines=8> */
[----:B------:R-:W-:-:S02]  /*62b0*/  IMAD.MOV.U32 R174, RZ, RZ, R131 ;  /* 0x000000ffffae7224 */ /* 0x000fc400078e0083 */
[----:B------:R-:W-:Y:S02]  /*62c0*/  IMAD.MOV.U32 R118, RZ, RZ, R171 ;  /* 0x000000ffff767224 */ /* 0x000fe400078e00ab */
[----:B------:R-:W-:Y:S02]  /*62d0*/  IMAD.MOV.U32 R119, RZ, RZ, R170 ;  /* 0x000000ffff777224 */ /* 0x000fe400078e00aa */
[----:B--2---:R-:W-:Y:S02]  /*62e0*/  FFMA.FTZ R2, R172, c[0x0][0x2d0], -R6 ;  /* 0x0000b400ac027a23 */ /* 0x004fe40000010806 */
[----:B------:R-:W-:Y:S02]  /*62f0*/  IMAD.MOV.U32 R155, RZ, RZ, R169 ;  /* 0x000000ffff9b7224 */ /* 0x000fe400078e00a9 */
[----:B------:R2:W3:Y:S01]  /*6300*/  MUFU.EX2 R84, R2 ;  /* 0x0000000200547308 */ /* 0x0004e20000000800 */
[----:B------:R-:W-:Y:S01]  /*6310*/  IMAD.MOV.U32 R151, RZ, RZ, R175 ;  /* 0x000000ffff977224 */ /* 0x000fe200078e00af */
[----:B------:R-:W-:Y:S01]  /*6320*/  HMMA.16816.F32 R168, R8, R20, R32 ;  /* 0x0000001408a8723c */ /* 0x000fe20000001820 */
[----:B------:R-:W-:-:S06]  /*6330*/  IMAD.MOV.U32 R150, RZ, RZ, R174 ;  /* 0x000000ffff967224 */ /* 0x000fcc00078e00ae */
[----:B------:R-:W-:Y:S02]  /*6340*/  FFMA.FTZ R34, R118, c[0x0][0x2d0], -R6 ;  /* 0x0000b40076227a23 */ /* 0x000fe40000010806 */
[----:B------:R-:W-:Y:S02]  /*6350*/  IMAD.MOV.U32 R118, RZ, RZ, R119 ;  /* 0x000000ffff767224 */ /* 0x000fe400078e0077 */
[----:B------:R-:W-:Y:S02]  /*6360*/  IMAD.MOV.U32 R119, RZ, RZ, R155 ;  /* 0x000000ffff777224 */ /* 0x000fe400078e009b */
[----:B--2---:R-:W-:Y:S02]  /*6370*/  FFMA.FTZ R2, R177, c[0x0][0x2d0], -R0 ;  /* 0x0000b400b1027a23 */ /* 0x004fe40000010800 */
[----:B------:R-:W-:Y:S01]  /*6380*/  IMAD.MOV.U32 R155, RZ, RZ, R151 ;  /* 0x000000ffff9b7224 */ /* 0x000fe200078e0097 */
[----:B------:R-:W-:Y:S01]  /*6390*/  MOV R151, R150 ;  /* 0x0000009600977202 */ /* 0x000fe20000000f00 */
[----:B------:R2:W-:Y:S01]  /*63a0*/  MUFU.EX2 R71, R2 ;  /* 0x0000000200477308 */ /* 0x0005e20000000800 */
[----:B------:R-:W-:-:S02]  /*63b0*/  IMAD.MOV.U32 R150, RZ, RZ, R149 ;  /* 0x000000ffff967224 */ /* 0x000fc400078e0095 */
[----:B------:R-:W-:Y:S02]  /*63c0*/  IMAD.MOV.U32 R149, RZ, RZ, R167 ;  /* 0x000000ffff957224 */ /* 0x000fe400078e00a7 */
[----:B------:R-:W-:Y:S02]  /*63d0*/  IMAD.MOV.U32 R167, RZ, RZ, R176 ;  /* 0x000000ffffa77224 */ /* 0x000fe400078e00b0 */
[----:B------:R-:W-:Y:S02]  /*63e0*/  IMAD.MOV.U32 R176, RZ, RZ, R137 ;  /* 0x000000ffffb07224 */ /* 0x000fe400078e0089 */
[----:B------:R-:W-:Y:S02]  /*63f0*/  IMAD.MOV.U32 R137, RZ, RZ, R138 ;  /* 0x000000ffff897224 */ /* 0x000fe400078e008a */
[----:B--2---:R-:W-:Y:S02]  /*6400*/  FFMA.FTZ R2, R178, c[0x0][0x2d0], -R0 ;  /* 0x0000b400b2027a23 */ /* 0x004fe40000010800 */
[----:B------:R-:W-:-:S02]  /*6410*/  IMAD.MOV.U32 R138, RZ, RZ, R139 ;  /* 0x000000ffff8a7224 */ /* 0x000fc400078e008b */
[----:B------:R2:W1:Y:S01]  /*6420*/  MUFU.EX2 R69, R2 ;  /* 0x0000000200457308 */ /* 0x0004620000000800 */
[----:B------:R-:W-:Y:S02]  /*6430*/  FFMA.FTZ R35, R118, c[0x0][0x2d0], -R6 ;  /* 0x0000b40076237a23 */ /* 0x000fe40000010806 */
[----:B------:R-:W-:Y:S02]  /*6440*/  IMAD.MOV.U32 R139, RZ, RZ, R148 ;  /* 0x000000ffff8b7224 */ /* 0x000fe400078e0094 */
[----:B------:R-:W-:Y:S02]  /*6450*/  IMAD.MOV.U32 R118, RZ, RZ, R119 ;  /* 0x000000ffff767224 */ /* 0x000fe400078e0077 */
[----:B------:R-:W-:Y:S02]  /*6460*/  IMAD.MOV.U32 R148, RZ, RZ, R166 ;  /* 0x000000ffff947224 */ /* 0x000fe400078e00a6 */
[----:B------:R-:W-:Y:S02]  /*6470*/  IMAD.MOV.U32 R119, RZ, RZ, R155 ;  /* 0x000000ffff777224 */ /* 0x000fe400078e009b */
[----:B------:R-:W-:-:S02]  /*6480*/  IMAD.MOV.U32 R166, RZ, RZ, R161 ;  /* 0x000000ffffa67224 */ /* 0x000fc400078e00a1 */
[----:B--2---:R-:W-:Y:S02]  /*6490*/  FFMA.FTZ R2, R159, c[0x0][0x2d0], -R0 ;  /* 0x0000b4009f027a23 */ /* 0x004fe40000010800 */
[----:B------:R-:W-:Y:S02]  /*64a0*/  IMAD.MOV.U32 R155, RZ, RZ, R151 ;  /* 0x000000ffff9b7224 */ /* 0x000fe400078e0097 */
[----:B------:R2:W-:Y:S01]  /*64b0*/  MUFU.EX2 R68, R2 ;  /* 0x0000000200447308 */ /* 0x0005e20000000800 */
[----:B------:R-:W-:Y:S02]  /*64c0*/  IMAD.MOV.U32 R161, RZ, RZ, R242 ;  /* 0x000000ffffa17224 */ /* 0x000fe400078e00f2 */
[----:B------:R-:W-:Y:S02]  /*64d0*/  IMAD.MOV.U32 R151, RZ, RZ, R150 ;  /* 0x000000ffff977224 */ /* 0x000fe400078e0096 */
[----:B------:R-:W-:Y:S01]  /*64e0*/  IMAD.MOV.U32 R150, RZ, RZ, R149 ;  /* 0x000000ffff967224 */ /* 0x000fe200078e0095 */
[----:B------:R-:W-:Y:S01]  /*64f0*/  HMMA.16816.F32 R172, R8, R22, R48 ;  /* 0x0000001608ac723c */ /* 0x000fe20000001830 */
[----:B------:R-:W-:-:S02]  /*6500*/  IMAD.MOV.U32 R149, RZ, RZ, R167 ;  /* 0x000000ffff957224 */ /* 0x000fc400078e00a7 */
[----:B------:R-:W-:Y:S02]  /*6510*/  IMAD.MOV.U32 R167, RZ, RZ, R176 ;  /* 0x000000ffffa77224 */ /* 0x000fe400078e00b0 */
[----:B------:R-:W-:Y:S02]  /*6520*/  IMAD.MOV.U32 R176, RZ, RZ, R161 ;  /* 0x000000ffffb07224 */ /* 0x000fe400078e00a1 */
[----:B--2---:R-:W-:Y:S02]  /*6530*/  FFMA.FTZ R2, R158, c[0x0][0x2d0], -R0 ;  /* 0x0000b4009e027a23 */ /* 0x004fe40000010800 */
[----:B------:R-:W-:Y:S02]  /*6540*/  IMAD.MOV.U32 R161, RZ, RZ, R160 ;  /* 0x000000ffffa17224 */ /* 0x000fe400078e00a0 */
[----:B------:R2:W1:Y:S01]  /*6550*/  MUFU.EX2 R51, R2 ;  /* 0x0000000200337308 */ /* 0x0004620000000800 */
[----:B------:R-:W-:Y:S02]  /*6560*/  IMAD.MOV.U32 R160, RZ, RZ, R129 ;  /* 0x000000ffffa07224 */ /* 0x000fe400078e0081 */
[----:B------:R-:W-:Y:S01]  /*6570*/  FFMA.FTZ R33, R233, c[0x0][0x2d0], -R3 ;  /* 0x0000b400e9217a23 */ /* 0x000fe20000010803 */
[----:B------:R-:W-:Y:S01]  /*6580*/  HMMA.16816.F32 R108, R8, R28, R108 ;  /* 0x0000001c086c723c */ /* 0x000fe2000000186c */
[----:B------:R-:W-:-:S02]  /*6590*/  IMAD.MOV.U32 R123, RZ, RZ, R163 ;  /* 0x000000ffff7b7224 */ /* 0x000fc400078e00a3 */
[----:B--2---:R-:W-:Y:S02]  /*65a0*/  FFMA.FTZ R2, R118, c[0x0][0x2d0], -R5 ;  /* 0x0000b40076027a23 */ /* 0x004fe40000010805 */
[----:B------:R-:W-:Y:S02]  /*65b0*/  IMAD.MOV.U32 R118, RZ, RZ, R119 ;  /* 0x000000ffff767224 */ /* 0x000fe400078e0077 */
[----:B------:R-:W-:Y:S02]  /*65c0*/  IMAD.MOV.U32 R119, RZ, RZ, R155 ;  /* 0x000000ffff777224 */ /* 0x000fe400078e009b */
[----:B------:R-:W-:Y:S02]  /*65d0*/  IMAD.MOV.U32 R155, RZ, RZ, R176 ;  /* 0x000000ffff9b7224 */ /* 0x000fe400078e00b0 */
[----:B------:R-:W-:Y:S02]  /*65e0*/  IMAD.MOV.U32 R176, RZ, RZ, R161 ;  /* 0x000000ffffb07224 */ /* 0x000fe400078e00a1 */
[----:B------:R-:W-:-:S02]  /*65f0*/  IMAD.MOV.U32 R161, RZ, RZ, R160 ;  /* 0x000000ffffa17224 */ /* 0x000fc400078e00a0 */
[----:B------:R-:W-:Y:S02]  /*6600*/  IMAD.MOV.U32 R160, RZ, RZ, R162 ;  /* 0x000000ffffa07224 */ /* 0x000fe400078e00a2 */
[----:B------:R-:W-:Y:S02]  /*6610*/  IMAD.MOV.U32 R121, RZ, RZ, R155 ;  /* 0x000000ffff797224 */ /* 0x000fe400078e009b */
[----:B------:R-:W-:Y:S01]  /*6620*/  IMAD.MOV.U32 R122, RZ, RZ, R160 ;  /* 0x000000ffff7a7224 */ /* 0x000fe200078e00a0 */
[----:B------:R-:W-:Y:S01]  /*6630*/  HMMA.16816.F32 R92, R8, R30, R92 ;  /* 0x0000001e085c723c */ /* 0x000fe2000000185c */
[----:B------:R-:W-:Y:S02]  /*6640*/  FFMA.FTZ R3, R119, c[0x0][0x2d0], -R3 ;  /* 0x0000b40077037a23 */ /* 0x000fe40000010803 */
[----:B------:R-:W-:Y:S02]  /*6650*/  IMAD.MOV.U32 R119, RZ, RZ, R4 ;  /* 0x000000ffff777224 */ /* 0x000fe400078e0004 */
[----:B------:R-:W-:-:S03]  /*6660*/  IMAD.MOV.U32 R155, RZ, RZ, R7 ;  /* 0x000000ffff9b7224 */ /* 0x000fc600078e0007 */
[C---:B------:R-:W-:Y:S01]  /*6670*/  HMMA.16816.F32 R52, R8.reuse, R16, R52 ;  /* 0x000000100834723c */ /* 0x040fe20000001834 */
[----:B------:R-:W-:Y:S02]  /*6680*/  IMAD.MOV.U32 R131, RZ, RZ, R243 ;  /* 0x000000ffff837224 */ /* 0x000fe400078e00f3 */
[----:B------:R2:W5:Y:S05]  /*6690*/  LDL.LU R243, [R1+0xa4] ;  /* 0x0000a40001f37983 */ /* 0x00056a0000300800 */
[----:B------:R-:W-:Y:S01]  /*66a0*/  HMMA.16816.F32 R56, R8, R18, R56 ;  /* 0x000000120838723c */ /* 0x000fe20000001838 */
[----:B------:R2:W5:Y:S01]  /*66b0*/  LDL.LU R242, [R1+0xa0] ;  /* 0x0000a00001f27983 */ /* 0x0005620000300800 */
[----:B------:R-:W-:-:S06]  /*66c0*/  FFMA.FTZ R48, R241, c[0x0][0x2d0], -R6 ;  /* 0x0000b400f1307a23 */ /* 0x000fcc0000010806 */
[----:B----4-:R-:W-:Y:S01]  /*66d0*/  HMMA.16816.F32 R72, R8, R12, R72 ;  /* 0x0000000c0848723c */ /* 0x010fe20000001848 */
[----:B------:R2:W5:Y:S01]  /*66e0*/  LDL.LU R241, [R1+0x9c] ;  /* 0x00009c0001f17983 */ /* 0x0005620000300800 */
[----:B------:R-:W-:-:S06]  /*66f0*/  FFMA.FTZ R49, R240, c[0x0][0x2d0], -R6 ;  /* 0x0000b400f0317a23 */ /* 0x000fcc0000010806 */
[----:B------:R-:W-:Y:S01]  /*6700*/  HMMA.16816.F32 R88, R8, R14, R88 ;  /* 0x0000000e0858723c */ /* 0x000fe20000001858 */
[----:B------:R2:W5:Y:S06]  /*6710*/  LDL.LU R240, [R1+0x98] ;  /* 0x0000980001f07983 */ /* 0x00056c0000300800 */
[----:B------:R-:W-:Y:S02]  /*6720*/  FFMA.FTZ R8, R121, c[0x0][0x2d0], -R0 ;  /* 0x0000b40079087a23 */ /* 0x000fe40000010800 */
[----:B------:R-:W-:Y:S02]  /*6730*/  IMAD.MOV.U32 R121, RZ, RZ, R122 ;  /* 0x000000ffff797224 */ /* 0x000fe400078e007a */
[----:B------:R-:W-:-:S02]  /*6740*/  IMAD.MOV.U32 R122, RZ, RZ, R123 ;  /* 0x000000ffff7a7224 */ /* 0x000fc400078e007b */
[----:B------:R-:W-:Y:S02]  /*6750*/  IMAD.MOV.U32 R123, RZ, RZ, R119 ;  /* 0x000000ffff7b7224 */ /* 0x000fe400078e0077 */
[----:B------:R-:W-:Y:S02]  /*6760*/  IMAD.MOV.U32 R119, RZ, RZ, R155 ;  /* 0x000000ffff777224 */ /* 0x000fe400078e009b */
[----:B------:R-:W-:Y:S02]  /*6770*/  IMAD.MOV.U32 R155, RZ, RZ, R156 ;  /* 0x000000ffff9b7224 */ /* 0x000fe400078e009c */
[----:B------:R-:W-:Y:S02]  /*6780*/  IMAD.MOV.U32 R129, RZ, RZ, R239 ;  /* 0x000000ffff817224 */ /* 0x000fe400078e00ef */
[----:B------:R-:W-:Y:S01]  /*6790*/  IMAD.MOV.U32 R156, RZ, RZ, R157 ;  /* 0x000000ffff9c7224 */ /* 0x000fe200078e009d */
[----:B------:R2:W5:Y:S01]  /*67a0*/  LDL.LU R239, [R1+0x94] ;  /* 0x0000940001ef7983 */ /* 0x0005620000300800 */
[----:B------:R-:W-:-:S02]  /*67b0*/  IMAD.MOV.U32 R162, RZ, RZ, R238 ;  /* 0x000000ffffa27224 */ /* 0x000fc400078e00ee */
[----:B------:R-:W-:Y:S01]  /*67c0*/  IMAD.MOV.U32 R157, RZ, RZ, R131 ;  /* 0x000000ffff9d7224 */ /* 0x000fe200078e0083 */
[----:B------:R2:W5:Y:S01]  /*67d0*/  LDL.LU R238, [R1+0x90] ;  /* 0x0000900001ee7983 */ /* 0x0005620000300800 */
[--C-:B------:R-:W-:Y:S02]  /*67e0*/  FFMA.FTZ R27, R237, c[0x0][0x2d0], -R5.reuse ;  /* 0x0000b400ed1b7a23 */ /* 0x100fe40000010805 */
[----:B------:R-:W-:Y:S01]  /*67f0*/  IMAD.MOV.U32 R131, RZ, RZ, R154 ;  /* 0x000000ffff837224 */ /* 0x000fe200078e009a */
[----:B------:R2:W5:Y:S01]  /*6800*/  LDL.LU R237, [R1+0x8c] ;  /* 0x00008c0001ed7983 */ /* 0x0005620000300800 */
[----:B------:R-:W-:Y:S02]  /*6810*/  FFMA.FTZ R26, R236, c[0x0][0x2d0], -R5 ;  /* 0x0000b400ec1a7a23 */ /* 0x000fe40000010805 */
[----:B------:R-:W-:Y:S01]  /*6820*/  IMAD.MOV.U32 R154, RZ, RZ, R153 ;  /* 0x000000ffff9a7224 */ /* 0x000fe200078e0099 */
[----:B------:R2:W5:Y:S01]  /*6830*/  LDL.LU R236, [R1+0x88] ;  /* 0x0000880001ec7983 */ /* 0x0005620000300800 */
[----:B------:R-:W-:-:S02]  /*6840*/  IMAD.MOV.U32 R153, RZ, RZ, R152 ;  /* 0x000000ffff997224 */ /* 0x000fc400078e0098 */
[----:B------:R-:W-:Y:S01]  /*6850*/  IMAD.MOV.U32 R152, RZ, RZ, R135 ;  /* 0x000000ffff987224 */ /* 0x000fe200078e0087 */
[----:B------:R2:W5:Y:S01]  /*6860*/  LDL.LU R235, [R1+0x84] ;  /* 0x0000840001eb7983 */ /* 0x0005620000300800 */
[----:B------:R-:W-:Y:S02]  /*6870*/  IMAD.MOV.U32 R135, RZ, RZ, R134 ;  /* 0x000000ffff877224 */ /* 0x000fe400078e0086 */
[----:B------:R-:W-:Y:S01]  /*6880*/  IMAD.MOV.U32 R134, RZ, RZ, R133 ;  /* 0x000000ffff867224 */ /* 0x000fe200078e0085 */
[----:B------:R2:W5:Y:S04]  /*6890*/  LDL.LU R234, [R1+0x80] ;  /* 0x0000800001ea7983 */ /* 0x0005680000300800 */
[----:B------:R2:W5:Y:S04]  /*68a0*/  LDL.LU R233, [R1+0x7c] ;  /* 0x00007c0001e97983 */ /* 0x0005680000300800 */
[----:B------:R-:W4:Y:S01]  /*68b0*/  LDL.LU R133, [R1+0x8] ;  /* 0x0000080001857983 */ /* 0x000f220000300800 */
[----:B------:R-:W-:Y:S01]  /*68c0*/  FFMA.FTZ R32, R118, c[0x0][0x2d0], -R5 ;  /* 0x0000b40076207a23 */ /* 0x000fe20000010805 */
[----:B------:R-:W-:-:S02]  /*68d0*/  MOV R116, R176 ;  /* 0x000000b000747202 */ /* 0x000fc40000000f00 */
[----:B------:R-:W-:Y:S02]  /*68e0*/  F2FP.PACK_AB R4, R85, R96 ;  /* 0x000000605504723e */ /* 0x000fe400000000ff */
[----:B---3--:R-:W-:Y:S02]  /*68f0*/  F2FP.PACK_AB R6, R84, R86 ;  /* 0x000000565406723e */ /* 0x008fe400000000ff */
[----:B-1----:R-:W-:Y:S02]  /*6900*/  F2FP.PACK_AB R5, R69, R71 ;  /* 0x000000474505723e */ /* 0x002fe400000000ff */
[----:B------:R-:W-:Y:S01]  /*6910*/  F2FP.PACK_AB R7, R51, R68 ;  /* 0x000000443307723e */ /* 0x000fe200000000ff */
[--C-:B------:R-:W-:Y:S02]  /*6920*/  FFMA.FTZ R10, R121, c[0x0][0x2d0], -R0.reuse ;  /* 0x0000b400790a7a23 */ /* 0x100fe40000010800 */
[----:B------:R-:W-:Y:S02]  /*6930*/  IMAD.MOV.U32 R120, RZ, RZ, R123 ;  /* 0x000000ffff787224 */ /* 0x000fe400078e007b */
[----:B------:R-:W-:Y:S01]  /*6940*/  FFMA.FTZ R9, R252, c[0x0][0x2d0], -R0 ;  /* 0x0000b400fc097a23 */ /* 0x000fe20000010800 */
[----:B------:R-:W-:Y:S01]  /*6950*/  MOV R98, R154 ;  /* 0x0000009a00627202 */ /* 0x000fe20000000f00 */
[----:B------:R-:W-:Y:S01]  /*6960*/  IMAD.MOV.U32 R121, RZ, RZ, R122 ;  /* 0x000000ffff797224 */ /* 0x000fe200078e007a */
[----:B------:R1:W-:Y:S01]  /*6970*/  MUFU.EX2 R50, R2 ;  /* 0x0000000200327308 */ /* 0x0003e20000000800 */
[----:B------:R-:W-:Y:S01]  /*6980*/  IMAD.MOV.U32 R123, RZ, RZ, R116 ;  /* 0x000000ffff7b7224 */ /* 0x000fe200078e0074 */
[----:B------:R-:W-:Y:S01]  /*6990*/  LDSM.16.MT88.4 R176, [R231+0x3100] ;  /* 0x00310000e7b0783b */ /* 0x000fe20000004200 */
[----:B------:R-:W-:Y:S01]  /*69a0*/  IMAD.MOV.U32 R122, RZ, RZ, R232 ;  /* 0x000000ffff7a7224 */ /* 0x000fe200078e00e8 */
[----:B------:R-:W-:Y:S01]  /*69b0*/  HMMA.16816.F32 R60, R4, R12, R60 ;  /* 0x0000000c043c723c */ /* 0x000fe2000000183c */
[----:B------:R-:W-:Y:S01]  /*69c0*/  IMAD.MOV.U32 R103, RZ, RZ, R129 ;  /* 0x000000ffff677224 */ /* 0x000fe200078e0081 */
[----:B------:R2:W5:Y:S05]  /*69d0*/  LDL.LU R232, [R1+0x78] ;  /* 0x0000780001e87983 */ /* 0x00056a0000300800 */
[----:B------:R-:W-:-:S02]  /*69e0*/  FFMA.FTZ R12, R251, c[0x0][0x2d0], -R0 ;  /* 0x0000b400fb0c7a23 */ /* 0x000fc40000010800 */
[----:B------:R-:W-:Y:S01]  /*69f0*/  FADD.FTZ R0, R123, R122 ;  /* 0x0000007a7b007221 */ /* 0x000fe20000010000 */
[----:B------:R-:W-:Y:S03]  /*6a00*/  HMMA.16816.F32 R64, R4, R20, R64 ;  /* 0x000000140440723c */ /* 0x000fe60000001840 */
[----:B------:R-:W-:Y:S01]  /*6a10*/  FADD.FTZ R0, R119, R0 ;  /* 0x0000000077007221 */ /* 0x000fe20000010000 */
[----:B------:R3:W-:Y:S01]  /*6a20*/  MUFU.EX2 R21, R3 ;  /* 0x0000000300157308 */ /* 0x0007e20000000800 */
[----:B------:R-:W-:Y:S02]  /*6a30*/  IMAD.MOV.U32 R117, RZ, RZ, R161 ;  /* 0x000000ffff757224 */ /* 0x000fe400078e00a1 */
[----:B------:R-:W-:Y:S02]  /*6a40*/  FADD.FTZ R0, R98, R0 ;  /* 0x0000000062007221 */ /* 0x000fe40000010000 */
[----:B------:R-:W-:-:S02]  /*6a50*/  IMAD.MOV.U32 R118, RZ, RZ, R162 ;  /* 0x000000ffff767224 */ /* 0x000fc400078e00a2 */
[----:B------:R-:W-:Y:S01]  /*6a60*/  IMAD.MOV.U32 R116, RZ, RZ, R147 ;  /* 0x000000ffff747224 */ /* 0x000fe200078e0093 */
[----:B------:R-:W-:Y:S01]  /*6a70*/  HMMA.16816.F32 R112, R4, R28, R112 ;  /* 0x0000001c0470723c */ /* 0x000fe20000001870 */
[----:B-1----:R-:W-:Y:S02]  /*6a80*/  FADD.FTZ R2, R182, R181 ;  /* 0x000000b5b6027221 */ /* 0x002fe40000010000 */
[----:B------:R-:W-:-:S05]  /*6a90*/  IMAD.MOV.U32 R97, RZ, RZ, R157 ;  /* 0x000000ffff617224 */ /* 0x000fca00078e009d */
[----:B------:R-:W-:Y:S01]  /*6aa0*/  HMMA.16816.F32 R76, R4, R30, R76 ;  /* 0x0000001e044c723c */ /* 0x000fe2000000184c */
[----:B---3--:R-:W-:-:S07]  /*6ab0*/  FADD.FTZ R3, R121, R120 ;  /* 0x0000007879037221 */ /* 0x008fce0000010000 */
[----:B------:R-:W-:Y:S01]  /*6ac0*/  HMMA.16816.F32 R44, R4, R22, R44 ;  /* 0x00000016042c723c */ /* 0x000fe2000000182c */
[----:B------:R-:W-:-:S07]  /*6ad0*/  FADD.FTZ R11, R117, R116 ;  /* 0x00000074750b7221 */ /* 0x000fce0000010000 */
[----:B------:R-:W-:Y:S01]  /*6ae0*/  HMMA.16816.F32 R36, R4, R16, R36 ;  /* 0x000000100424723c */ /* 0x000fe20000001824 */
[----:B------:R-:W-:-:S07]  /*6af0*/  FADD.FTZ R3, R118, R3 ;  /* 0x0000000376037221 */ /* 0x000fce0000010000 */
[----:B------:R-:W-:Y:S01]  /*6b00*/  HMMA.16816.F32 R40, R4, R18, R40 ;  /* 0x000000120428723c */ /* 0x000fe20000001828 */
[----:B------:R-:W-:-:S07]  /*6b10*/  FADD.FTZ R2, R180, R2 ;  /* 0x00000002b4027221 */ /* 0x000fce0000010000 */
[----:B------:R-:W-:Y:S01]  /*6b20*/  HMMA.16816.F32 R80, R4, R14, R80 ;  /* 0x0000000e0450723c */ /* 0x000fe20000001850 */
[----:B------:R-:W-:Y:S02]  /*6b30*/  IMAD.MOV.U32 R99, RZ, RZ, R153 ;  /* 0x000000ffff637224 */ /* 0x000fe400078e0099 */
[----:B------:R-:W-:Y:S02]  /*6b40*/  IMAD.MOV.U32 R102, RZ, RZ, R152 ;  /* 0x000000ffff667224 */ /* 0x000fe400078e0098 */
[----:B------:R-:W-:Y:S02]  /*6b50*/  IMAD.MOV.U32 R107, RZ, RZ, R134 ;  /* 0x000000ffff6b7224 */ /* 0x000fe400078e0086 */
[----:B------:R-:W-:Y:S01]  /*6b60*/  IMAD.MOV.U32 R185, RZ, RZ, R131 ;  /* 0x000000ffffb97224 */ /* 0x000fe200078e0083 */
[----:B------:R1:W-:Y:S01]  /*6b70*/  MUFU.EX2 R22, R33 ;  /* 0x0000002100167308 */ /* 0x0003e20000000800 */
[----:B------:R-:W-:Y:S01]  /*6b80*/  FADD.FTZ R6, R103, R0 ;  /* 0x0000000067067221 */ /* 0x000fe20000010000 */
[----:B------:R-:W3:Y:S01]  /*6b90*/  LDSM.16.MT88.4 R160, [R228+0x3100] ;  /* 0x00310000e4a0783b */ /* 0x000ee20000004200 */
[----:B------:R-:W-:-:S03]  /*6ba0*/  @P4 IMAD.HI.U32 R0, R246, c[0x0][0x2c8], RZ ;  /* 0x0000b200f6004a27 */ /* 0x000fc600078e00ff */
[----:B------:R-:W2:Y:S01]  /*6bb0*/  LDSM.16.MT88.4 R16, [R230+0x3100] ;  /* 0x00310000e610783b */ /* 0x000ea20000004200 */
[----:B------:R-:W-:Y:S01]  /*6bc0*/  IMAD.MOV.U32 R116, RZ, RZ, R135 ;  /* 0x000000ffff747224 */ /* 0x000fe200078e0087 */
[----:B------:R-:W-:Y:S01]  /*6bd0*/  @P4 SHF.R.U32.HI R246, RZ, c[0x0][0x2cc], R0 ;  /* 0x0000b300fff64a19 */ /* 0x000fe20000011600 */
[----:B------:R-:W-:Y:S02]  /*6be0*/  FADD.FTZ R4, R130, R11 ;  /* 0x0000000b82047221 */ /* 0x000fe40000010000 */
[----:B------:R-:W-:Y:S02]  /*6bf0*/  IMAD.MOV.U32 R184, RZ, RZ, R156 ;  /* 0x000000ffffb87224 */ /* 0x000fe400078e009c */
[----:B------:R-:W-:Y:S02]  /*6c00*/  IMAD.MOV.U32 R251, RZ, RZ, R149 ;  /* 0x000000fffffb7224 */ /* 0x000fe400078e0095 */
[----:B------:R-:W-:Y:S02]  /*6c10*/  IMAD.MOV.U32 R252, RZ, RZ, R167 ;  /* 0x000000fffffc7224 */ /* 0x000fe400078e00a7 */
[----:B------:R-:W-:-:S02]  /*6c20*/  IMAD.MOV.U32 R106, RZ, RZ, R155 ;  /* 0x000000ffff6a7224 */ /* 0x000fc400078e009b */
[----:B------:R-:W-:Y:S01]  /*6c30*/  IMAD.MOV.U32 R87, RZ, RZ, R150 ;  /* 0x000000ffff577224 */ /* 0x000fe200078e0096 */
[----:B------:R-:W1:Y:S01]  /*6c40*/  MUFU.EX2 R20, R34 ;  /* 0x0000002200147308 */ /* 0x000e620000000800 */
[----:B------:R-:W-:Y:S01]  /*6c50*/  FADD.FTZ R3, R97, R3 ;  /* 0x0000000361037221 */ /* 0x000fe20000010000 */
[----:B------:R2:W5:Y:S01]  /*6c60*/  LDL.LU R147, [R1+0x74] ;  /* 0x0000740001937983 */ /* 0x0005620000300800 */
[----:B------:R-:W-:Y:S02]  /*6c70*/  FADD.FTZ R2, R187, R2 ;  /* 0x00000002bb027221 */ /* 0x000fe40000010000 */
[----:B------:R-:W-:Y:S02]  /*6c80*/  FADD.FTZ R7, R99, R4 ;  /* 0x0000000463077221 */ /* 0x000fe40000010000 */
[----:B------:R-:W-:Y:S01]  /*6c90*/  FADD.FTZ R5, R102, R3 ;  /* 0x0000000366057221 */ /* 0x000fe20000010000 */
[----:B------:R-:W-:Y:S01]  /*6ca0*/  IADD3 R3, R246, R116, -R107 ;  /* 0x00000074f6037210 */ /* 0x000fe20007ffe86b */
[----:B------:R-:W-:-:S02]  /*6cb0*/  FADD.FTZ R4, R186, R2 ;  /* 0x00000002ba047221 */ /* 0x000fc40000010000 */
[----:B------:R-:W-:-:S04]  /*6cc0*/  IMAD.MOV.U32 R2, RZ, RZ, RZ ;  /* 0x000000ffff027224 */ /* 0x000fc800078e00ff */
[----:B------:R-:W-:Y:S01]  /*6cd0*/  IMAD.HI R2, R3, -0x6db6db6d, R2 ;  /* 0x9249249303027827 */ /* 0x000fe200078e0202 */
[----:B------:R2:W-:Y:S04]  /*6ce0*/  MUFU.EX2 R23, R24 ;  /* 0x0000001800177308 */ /* 0x0005e80000000800 */
[----:B------:R-:W-:Y:S01]  /*6cf0*/  SHF.R.U32.HI R0, RZ, 0x1f, R2 ;  /* 0x0000001fff007819 */ /* 0x000fe20000011602 */
[----:B-1----:R-:W-:Y:S02]  /*6d00*/  IMAD.MOV.U32 R33, RZ, RZ, R137 ;  /* 0x000000ffff217224 */ /* 0x002fe400078e0089 */
[----:B------:R-:W-:Y:S01]  /*6d10*/  IMAD.MOV.U32 R102, RZ, RZ, R185 ;  /* 0x000000ffff667224 */ /* 0x000fe200078e00b9 */
[----:B------:R-:W-:Y:S01]  /*6d20*/  LEA.HI.SX32 R11, R2, R0, 0x1a ;  /* 0x00000000020b7211 */ /* 0x000fe200078fd2ff */
[----:B------:R-:W-:-:S02]  /*6d30*/  IMAD.MOV.U32 R99, RZ, RZ, R184 ;  /* 0x000000ffff637224 */ /* 0x000fc400078e00b8 */
[----:B------:R-:W-:Y:S02]  /*6d40*/  IMAD.MOV.U32 R185, RZ, RZ, R139 ;  /* 0x000000ffffb97224 */ /* 0x000fe400078e008b */
[----:B------:R-:W-:Y:S02]  /*6d50*/  FADD.FTZ R2, R251, R7 ;  /* 0x00000007fb027221 */ /* 0x000fe40000010000 */
[----:B--2---:R-:W-:Y:S02]  /*6d60*/  IMAD.MOV.U32 R24, RZ, RZ, R138 ;  /* 0x000000ffff187224 */ /* 0x004fe400078e008a */
[----:B------:R-:W-:Y:S02]  /*6d70*/  IMAD.MOV.U32 R184, RZ, RZ, R148 ;  /* 0x000000ffffb87224 */ /* 0x000fe400078e0094 */
[----:B------:R-:W-:Y:S02]  /*6d80*/  FADD.FTZ R0, R252, R5 ;  /* 0x00000005fc007221 */ /* 0x000fe40000010000 */
[----:B------:R-:W-:-:S02]  /*6d90*/  IMAD.MOV.U32 R30, RZ, RZ, R164 ;  /* 0x000000ffff1e7224 */ /* 0x000fc400078e00a4 */
[----:B------:R-:W-:Y:S02]  /*6da0*/  FADD.FTZ R3, R33, R4 ;  /* 0x0000000421037221 */ /* 0x000fe40000010000 */
[----:B------:R-:W-:Y:S02]  /*6db0*/  IMAD.MOV.U32 R31, RZ, RZ, R165 ;  /* 0x000000ffff1f7224 */ /* 0x000fe400078e00a5 */
[----:B------:R-:W-:Y:S02]  /*6dc0*/  FADD.FTZ R6, R24, R6 ;  /* 0x0000000618067221 */ /* 0x000fe40000010000 */
[----:B------:R-:W-:Y:S02]  /*6dd0*/  IMAD.MOV.U32 R28, RZ, RZ, R136 ;  /* 0x000000ffff1c7224 */ /* 0x000fe400078e0088 */
[----:B------:R-:W-:Y:S02]  /*6de0*/  FADD.FTZ R5, R185, R2 ;  /* 0x00000002b9057221 */ /* 0x000fe40000010000 */
[----:B------:R-:W-:-:S02]  /*6df0*/  IMAD.MOV.U32 R29, RZ, RZ, R166 ;  /* 0x000000ffff1d7224 */ /* 0x000fc400078e00a6 */
[----:B------:R-:W-:Y:S02]  /*6e00*/  FADD.FTZ R4, R184, R0 ;  /* 0x00000000b8047221 */ /* 0x000fe40000010000 */
[----:B------:R-:W-:Y:S02]  /*6e10*/  FADD.FTZ R3, R30, R3 ;  /* 0x000000031e037221 */ /* 0x000fe40000010000 */
[----:B------:R-:W-:Y:S02]  /*6e20*/  IMAD.MOV.U32 R97, RZ, RZ, R151 ;  /* 0x000000ffff617224 */ /* 0x000fe400078e0097 */
        /* <DEDUP_REMOVED lines=12> */
[----:B------:R-:W-:Y:S02]  /*6ef0*/  IMAD.MOV.U32 R118, RZ, RZ, R132 ;  /* 0x000000ffff767224 */ /* 0x000fe400078e0084 */
[----:B------:R-:W-:Y:S02]  /*6f00*/  IMAD.MOV.U32 R103, RZ, RZ, R119 ;  /* 0x000000ffff677224 */ /* 0x000fe400078e0077 */
        /* <DEDUP_REMOVED lines=44> */
[----:B------:R-:W-:Y:S01]  /*71d0*/  FADD.FTZ R5, R192, R5 ;  /* 0x00000005c0057221 */ /* 0x000fe20000010000 */
[----:B------:R-:W1:Y:S01]  /*71e0*/  MUFU.EX2 R8, R8 ;  /* 0x0000000800087308 */ /* 0x000e620000000800 */
[----:B------:R-:W-:Y:S02]  /*71f0*/  FADD.FTZ R0, R96, R0 ;  /* 0x0000000060007221 */ /* 0x000fe40000010000 */
[----:B------:R-:W-:Y:S02]  /*7200*/  FADD.FTZ R3, R71, R3 ;  /* 0x0000000347037221 */ /* 0x000fe40000010000 */
[----:B------:R-:W-:Y:S02]  /*7210*/  FADD.FTZ R4, R144, R4 ;  /* 0x0000000490047221 */ /* 0x000fe40000010000 */
[----:B------:R-:W-:Y:S01]  /*7220*/  FADD.FTZ R5, R105, R5 ;  /* 0x0000000569057221 */ /* 0x000fe20000010000 */
[----:B------:R-:W2:Y:S01]  /*7230*/  MUFU.EX2 R25, R25 ;  /* 0x0000001900197308 */ /* 0x000ea20000000800 */
[----:B------:R-:W-:-:S02]  /*7240*/  FADD.FTZ R0, R85, R0 ;  /* 0x0000000055007221 */ /* 0x000fc40000010000 */
        /* <DEDUP_REMOVED lines=13> */
[----:B----4-:R-:W-:-:S05]  /*7320*/  IMAD.MOV.U32 R117, RZ, RZ, R133 ;  /* 0x000000ffff757224 */ /* 0x010fca00078e0085 */
[----:B------:R-:W4:Y:S01]  /*7330*/  MUFU.EX2 R10, R10 ;  /* 0x0000000a000a7308 */ /* 0x000f220000000800 */
[----:B------:R-:W-:Y:S02]  /*7340*/  FADD.FTZ R4, R145, R4 ;  /* 0x0000000491047221 */ /* 0x000fe40000010000 */
[----:B------:R-:W-:-:S05]  /*7350*/  FADD.FTZ R5, R100, R5 ;  /* 0x0000000564057221 */ /* 0x000fca0000010000 */
[----:B------:R-:W2:Y:S01]  /*7360*/  MUFU.EX2 R27, R27 ;  /* 0x0000001b001b7308 */ /* 0x000ea20000000800 */
[----:B------:R-:W-:Y:S02]  /*7370*/  FADD.FTZ R3, R20, R2 ;  /* 0x0000000214037221 */ /* 0x000fe40000010000 */
[----:B-1----:R-:W-:-:S05]  /*7380*/  FADD.FTZ R2, R8, R0 ;  /* 0x0000000008027221 */ /* 0x002fca0000010000 */
[----:B------:R-:W-:Y:S01]  /*7390*/  MUFU.EX2 R15, R49 ;  /* 0x00000031000f7308 */ /* 0x000fe20000000800 */
[----:B------:R-:W-:Y:S02]  /*73a0*/  IMAD.MOV.U32 R107, RZ, RZ, R117 ;  /* 0x000000ffff6b7224 */ /* 0x000fe400078e0075 */
[----:B------:R-:W-:-:S05]  /*73b0*/  FADD.FTZ R0, R50, R4 ;  /* 0x0000000432007221 */ /* 0x000fca0000010000 */
[----:B------:R-:W-:Y:S01]  /*73c0*/  MUFU.EX2 R12, R12 ;  /* 0x0000000c000c7308 */ /* 0x000fe20000000800 */
[----:B--2---:R-:W-:-:S07]  /*73d0*/  FADD.FTZ R4, R25, R5 ;  /* 0x0000000519047221 */ /* 0x004fce0000010000 */
[----:B------:R-:W1:Y:S01]  /*73e0*/  MUFU.EX2 R26, R26 ;  /* 0x0000001a001a7308 */ /* 0x000e620000000800 */
[----:B------:R-:W-:Y:S01]  /*73f0*/  FADD.FTZ R3, R13, R3 ;  /* 0x000000030d037221 */ /* 0x000fe20000010000 */
[----:B------:R-:W-:Y:S01]  /*7400*/  IMNMX R5, RZ, R11, !PT ;  /* 0x0000000bff057217 */ /* 0x000fe20007800200 */
[----:B------:R-:W-:Y:S01]  /*7410*/  FADD.FTZ R2, R9, R2 ;  /* 0x0000000209027221 */ /* 0x000fe20000010000 */
[----:B------:R-:W-:Y:S01]  /*7420*/  IADD3 R246, R107, -0x2, RZ ;  /* 0xfffffffe6bf67810 */ /* 0x000fe20007ffe0ff */
[----:B------:R-:W-:Y:S02]  /*7430*/  FADD.FTZ R0, R32, R0 ;  /* 0x0000000020007221 */ /* 0x000fe40000010000 */
[----:B------:R-:W-:Y:S02]  /*7440*/  FADD.FTZ R4, R23, R4 ;  /* 0x0000000417047221 */ /* 0x000fe40000010000 */
[----:B------:R-:W-:Y:S02]  /*7450*/  FADD.FTZ R3, R14, R3 ;  /* 0x000000030e037221 */ /* 0x000fe40000010000 */
[----:B----4-:R-:W-:Y:S01]  /*7460*/  FADD.FTZ R2, R10, R2 ;  /* 0x000000020a027221 */ /* 0x010fe20000010000 */
[----:B------:R2:W-:Y:S01]  /*7470*/  STL [R1+0x38], R5 ;  /* 0x0000380501007387 */ /* 0x0005e20000100800 */
[----:B------:R-:W-:Y:S01]  /*7480*/  FADD.FTZ R0, R27, R0 ;  /* 0x000000001b007221 */ /* 0x000fe20000010000 */
[----:B------:R-:W-:Y:S01]  /*7490*/  ISETP.GE.AND P0, PT, R246, R5, PT ;  /* 0x00000005f600720c */ /* 0x000fe20003f06270 */
[----:B------:R-:W-:Y:S01]  /*74a0*/  FADD.FTZ R4, R22, R4 ;  /* 0x0000000416047221 */ /* 0x000fe20000010000 */
[----:B------:R-:W-:-:S02]  /*74b0*/  F2FP.PACK_AB R132, R32, R50 ;  /* 0x000000322084723e */ /* 0x000fc400000000ff */
[----:B------:R-:W-:Y:S02]  /*74c0*/  F2FP.PACK_AB R133, R23, R25 ;  /* 0x000000191785723e */ /* 0x000fe400000000ff */
[----:B-1----:R-:W-:Y:S01]  /*74d0*/  F2FP.PACK_AB R134, R26, R27 ;  /* 0x0000001b1a86723e */ /* 0x002fe200000000ff */
[----:B--2---:R-:W-:Y:S02]  /*74e0*/  FADD.FTZ R5, R15, R3 ;  /* 0x000000030f057221 */ /* 0x004fe40000010000 */
[----:B------:R-:W-:Y:S02]  /*74f0*/  FADD.FTZ R3, R12, R2 ;  /* 0x000000020c037221 */ /* 0x000fe40000010000 */
[----:B------:R-:W-:Y:S02]  /*7500*/  FADD.FTZ R2, R26, R0 ;  /* 0x000000001a027221 */ /* 0x000fe40000010000 */
[C---:B------:R-:W-:Y:S01]  /*7510*/  FADD.FTZ R0, R21.reuse, R4 ;  /* 0x0000000415007221 */ /* 0x040fe20000010000 */
        /* <DEDUP_REMOVED lines=8> */
[----:B------:R-:W-:Y:S01]  /*75a0*/  F2FP.PACK_AB R139, R12, R10 ;  /* 0x0000000a0c8b723e */ /* 0x000fe200000000ff */
        /* <DEDUP_REMOVED lines=26> */
.L_x_1338:
[----:B------:R-:W-:Y:S04]  /*7750*/  DEPBAR.LE SB0, 0x0 ;  /* 0x000080000000791a */ /* 0x000fe80000000000 */
[----:B------:R-:W-:Y:S01]  /*7760*/  BAR.SYNC.DEFER_BLOCKING 0x0 ;  /* 0x0000000000007b1d */ /* 0x000fe20000010000 */
[C---:B------:R-:W-:Y:S02]  /*7770*/  ISETP.GE.AND P2, PT, R220.reuse, RZ, PT ;  /* 0x000000ffdc00720c */ /* 0x040fe40003f46270 */
[C---:B------:R-:W-:Y:S11]  /*7780*/  IADD3 R246, R220.reuse, -0x1, RZ ;  /* 0xffffffffdcf67810 */ /* 0x040ff60007ffe0ff */
[----:B-1----:R-:W-:Y:S01]  /*7790*/  @P2 SHF.R.S32.HI R0, RZ, 0x1f, R220 ;  /* 0x0000001fff002819 */ /* 0x002fe200000114dc */
[----:B------:R-:W-:Y:S04]  /*77a0*/  @P2 IMAD.WIDE.U32 R142, R220, c[0x0][0x208], RZ ;  /* 0x00008200dc8e2a25 */ /* 0x000fe800078e00ff */
[----:B------:R-:W-:Y:S04]  /*77b0*/  @P2 IMAD R0, R0, c[0x0][0x208], RZ ;  /* 0x0000820000002a24 */ /* 0x000fe800078e02ff */
[----:B------:R-:W-:Y:S01]  /*77c0*/  @P2 IMAD R0, R220, c[0x0][0x20c], R0 ;  /* 0x00008300dc002a24 */ /* 0x000fe200078e0200 */
[----:B-----5:R-:W-:Y:S03]  /*77d0*/  LDSM.16.M88.4 R112, [R234+0x7100] ;  /* 0x00710000ea70783b */ /* 0x020fe60000000200 */
[----:B------:R-:W-:Y:S04]  /*77e0*/  @P2 IMAD.IADD R0, R143, 0x1, R0 ;  /* 0x000000018f002824 */ /* 0x000fe800078e0200 */
[----:B------:R-:W-:Y:S01]  /*77f0*/  @P2 IMAD R0, R0, 0x70, RZ ;  /* 0x0000007000002824 */ /* 0x000fe200078e02ff */
[----:B------:R-:W1:Y:S08]  /*7800*/  LDSM.16.M88.4 R16, [R147+0x3900] ;  /* 0x003900009310783b */ /* 0x000e700000000200 */
[----:B------:R-:W2:Y:S08]  /*7810*/  LDSM.16.M88.4 R108, [R234+0x9100] ;  /* 0x00910000ea6c783b */ /* 0x000eb00000000200 */
[----:B------:R-:W3:Y:S08]  /*7820*/  LDSM.16.M88.4 R32, [R147+0x4100] ;  /* 0x004100009320783b */ /* 0x000ef00000000200 */
[----:B------:R-:W3:Y:S06]  /*7830*/  LDL.64 R224, [R1+0x58] ;  /* 0x0000580001e07983 */ /* 0x000eec0000100a00 */
[----:B------:R-:W3:Y:S08]  /*7840*/  LDSM.16.M88.4 R48, [R147+0x4900] ;  /* 0x004900009330783b */ /* 0x000ef00000000200 */
[----:B------:R-:W3:Y:S01]  /*7850*/  LDSM.16.M88.4 R64, [R147+0x5100] ;  /* 0x005100009340783b */ /* 0x000ee20000000200 */
[-C--:B-1----:R-:W-:Y:S07]  /*7860*/  HMMA.16816.F32 R4, R112, R16.reuse, RZ ;  /* 0x000000107004723c */ /* 0x082fee00000018ff */
[----:B------:R-:W3:Y:S01]  /*7870*/  LDL.64 R222, [R1+0x68] ;  /* 0x0000680001de7983 */ /* 0x000ee20000100a00 */
[C---:B--2---:R-:W-:Y:S05]  /*7880*/  HMMA.16816.F32 R8, R108.reuse, R16, RZ ;  /* 0x000000106c08723c */ /* 0x044fea00000018ff */
[----:B------:R-:W1:Y:S03]  /*7890*/  LDSM.16.M88.4 R80, [R147+0x5900] ;  /* 0x005900009350783b */ /* 0x000e660000000200 */
[-C--:B------:R-:W-:Y:S05]  /*78a0*/  HMMA.16816.F32 R12, R108, R18.reuse, RZ ;  /* 0x000000126c0c723c */ /* 0x080fea00000018ff */
[----:B------:R-:W2:Y:S03]  /*78b0*/  LDSM.16.M88.4 R96, [R147+0x6100] ;  /* 0x006100009360783b */ /* 0x000ea60000000200 */
[C---:B------:R-:W-:Y:S05]  /*78c0*/  HMMA.16816.F32 R16, R112.reuse, R18, RZ ;  /* 0x000000127010723c */ /* 0x040fea00000018ff */
[----:B------:R-:W1:Y:S03]  /*78d0*/  LDSM.16.M88.4 R188, [R147+0x6900] ;  /* 0x0069000093bc783b */ /* 0x000e660000000200 */
[-C--:B---3--:R-:W-:Y:S05]  /*78e0*/  HMMA.16816.F32 R20, R112, R32.reuse, RZ ;  /* 0x000000207014723c */ /* 0x088fea00000018ff */
[----:B------:R-:W-:Y:S03]  /*78f0*/  LDSM.16.M88.4 R192, [R237+0x7100] ;  /* 0x00710000edc0783b */ /* 0x000fe60000000200 */
[C---:B------:R-:W-:Y:S05]  /*7900*/  HMMA.16816.F32 R24, R108.reuse, R32, RZ ;  /* 0x000000206c18723c */ /* 0x040fea00000018ff */
[----:B------:R-:W3:Y:S03]  /*7910*/  LDSM.16.M88.4 R196, [R238] ;  /* 0x00000000eec4783b */ /* 0x000ee60000000200 */
[-C--:B------:R-:W-:Y:S05]  /*7920*/  HMMA.16816.F32 R28, R108, R34.reuse, RZ ;  /* 0x000000226c1c723c */ /* 0x080fea00000018ff */
[----:B------:R-:W1:Y:S03]  /*7930*/  LDSM.16.M88.4 R200, [R237+0x9100] ;  /* 0x00910000edc8783b */ /* 0x000e660000000200 */
[C---:B------:R-:W-:Y:S05]  /*7940*/  HMMA.16816.F32 R32, R112.reuse, R34, RZ ;  /* 0x000000227020723c */ /* 0x040fea00000018ff */
[----:B------:R-:W1:Y:S03]  /*7950*/  LDSM.16.M88.4 R204, [R244] ;  /* 0x00000000f4cc783b */ /* 0x000e660000000200 */
[-C--:B------:R-:W-:Y:S05]  /*7960*/  HMMA.16816.F32 R36, R112, R48.reuse, RZ ;  /* 0x000000307024723c */ /* 0x080fea00000018ff */
[----:B------:R-:W1:Y:S03]  /*7970*/  LDSM.16.M88.4 R208, [R243] ;  /* 0x00000000f3d0783b */ /* 0x000e660000000200 */
[C---:B------:R-:W-:Y:S05]  /*7980*/  HMMA.16816.F32 R40, R108.reuse, R48, RZ ;  /* 0x000000306c28723c */ /* 0x040fea00000018ff */
[----:B------:R-:W1:Y:S03]  /*7990*/  LDSM.16.M88.4 R212, [R242] ;  /* 0x00000000f2d4783b */ /* 0x000e660000000200 */
[-C--:B------:R-:W-:Y:S05]  /*79a0*/  HMMA.16816.F32 R44, R108, R50.reuse, RZ ;  /* 0x000000326c2c723c */ /* 0x080fea00000018ff */
[----:B------:R-:W1:Y:S03]  /*79b0*/  LDSM.16.M88.4 R216, [R241] ;  /* 0x00000000f1d8783b */ /* 0x000e660000000200 */
[C---:B------:R-:W-:Y:S05]  /*79c0*/  HMMA.16816.F32 R48, R112.reuse, R50, RZ ;  /* 0x000000327030723c */ /* 0x040fea00000018ff */
[----:B------:R-:W-:Y:S03]  /*79d0*/  STL [R1+0x74], R234 ;  /* 0x000074ea01007387 */ /* 0x000fe60000100800 */
[-C--:B------:R-:W-:Y:S01]  /*79e0*/  HMMA.16816.F32 R52, R112, R64.reuse, RZ ;  /* 0x000000407034723c */ /* 0x080fe200000018ff */
[----:B------:R1:W-:Y:S04]  /*79f0*/  STL [R1+0x78], R147 ;  /* 0x0000789301007387 */ /* 0x0003e80000100800 */
[----:B------:R-:W-:Y:S03]  /*7a00*/  STL [R1+0x7c], R238 ;  /* 0x00007cee01007387 */ /* 0x000fe60000100800 */
[C---:B------:R-:W-:Y:S01]  /*7a10*/  HMMA.16816.F32 R56, R108.reuse, R64, RZ ;  /* 0x000000406c38723c */ /* 0x040fe200000018ff */
[----:B------:R-:W-:Y:S04]  /*7a20*/  STL [R1+0x80], R237 ;  /* 0x000080ed01007387 */ /* 0x000fe80000100800 */
[----:B------:R-:W-:Y:S03]  /*7a30*/  STL [R1+0x84], R244 ;  /* 0x000084f401007387 */ /* 0x000fe60000100800 */
[-C--:B------:R-:W-:Y:S01]  /*7a40*/  HMMA.16816.F32 R60, R108, R66.reuse, RZ ;  /* 0x000000426c3c723c */ /* 0x080fe200000018ff */
[----:B------:R-:W-:Y:S04]  /*7a50*/  STL [R1+0x88], R243 ;  /* 0x000088f301007387 */ /* 0x000fe80000100800 */
[----:B------:R-:W-:Y:S03]  /*7a60*/  STL [R1+0x8c], R242 ;  /* 0x00008cf201007387 */ /* 0x000fe60000100800 */
[C---:B------:R-:W-:Y:S01]  /*7a70*/  HMMA.16816.F32 R64, R112.reuse, R66, RZ ;  /* 0x000000427040723c */ /* 0x040fe200000018ff */
[----:B------:R-:W-:Y:S04]  /*7a80*/  STL [R1+0x90], R241 ;  /* 0x000090f101007387 */ /* 0x000fe80000100800 */
[----:B------:R-:W-:Y:S03]  /*7a90*/  STL [R1+0x94], R240 ;  /* 0x000094f001007387 */ /* 0x000fe60000100800 */
[-C--:B-1----:R-:W-:Y:S01]  /*7aa0*/  HMMA.16816.F32 R68, R112, R80.reuse, RZ ;  /* 0x000000507044723c */ /* 0x082fe200000018ff */
[----:B------:R-:W4:Y:S04]  /*7ab0*/  LDL R2, [R1+0x3c] ;  /* 0x00003c0001027983 */ /* 0x000f280000100800 */
[----:B------:R-:W4:Y:S03]  /*7ac0*/  LDL R221, [R1+0x64] ;  /* 0x0000640001dd7983 */ /* 0x000f260000100800 */
[C---:B------:R-:W-:Y:S01]  /*7ad0*/  HMMA.16816.F32 R72, R108.reuse, R80, RZ ;  /* 0x000000506c48723c */ /* 0x040fe200000018ff */
[----:B------:R-:W4:Y:S07]  /*7ae0*/  LDL R147, [R1+0x60] ;  /* 0x0000600001937983 */ /* 0x000f2e0000100800 */
        /* <DEDUP_REMOVED lines=11> */
[-C--:B---3--:R-:W-:Y:S08]  /*7ba0*/  HMMA.16816.F32 R4, R192, R196.reuse, R4 ;  /* 0x000000c4c004723c */ /* 0x088ff00000001804 */
[C---:B------:R-:W-:Y:S08]  /*7bb0*/  HMMA.16816.F32 R8, R200.reuse, R196, R8 ;  /* 0x000000c4c808723c */ /* 0x040ff00000001808 */
[-C--:B------:R-:W-:Y:S08]  /*7bc0*/  HMMA.16816.F32 R12, R200, R198.reuse, R12 ;  /* 0x000000c6c80c723c */ /* 0x080ff0000000180c */
[C---:B------:R-:W-:Y:S01]  /*7bd0*/  HMMA.16816.F32 R16, R192.reuse, R198, R16 ;  /* 0x000000c6c010723c */ /* 0x040fe20000001810 */
[----:B------:R-:W2:Y:S07]  /*7be0*/  LDSM.16.M88.4 R196, [R239] ;  /* 0x00000000efc4783b */ /* 0x000eae0000000200 */
[-C--:B------:R-:W-:Y:S08]  /*7bf0*/  HMMA.16816.F32 R20, R192, R204.reuse, R20 ;  /* 0x000000ccc014723c */ /* 0x080ff00000001814 */
[C---:B------:R-:W-:Y:S08]  /*7c00*/  HMMA.16816.F32 R24, R200.reuse, R204, R24 ;  /* 0x000000ccc818723c */ /* 0x040ff00000001818 */
[-C--:B------:R-:W-:Y:S08]  /*7c10*/  HMMA.16816.F32 R28, R200, R206.reuse, R28 ;  /* 0x000000cec81c723c */ /* 0x080ff0000000181c */
[C---:B------:R-:W-:Y:S04]  /*7c20*/  HMMA.16816.F32 R32, R192.reuse, R206, R32 ;  /* 0x000000cec020723c */ /* 0x040fe80000001820 */
[----:B------:R-:W-:Y:S04]  /*7c30*/  @P2 IMAD.MOV.U32 R205, RZ, RZ, R225 ;  /* 0x000000ffffcd2224 */ /* 0x000fe800078e00e1 */
[-C--:B------:R-:W-:Y:S08]  /*7c40*/  HMMA.16816.F32 R36, R192, R208.reuse, R36 ;  /* 0x000000d0c024723c */ /* 0x080ff00000001824 */
[C---:B------:R-:W-:Y:S08]  /*7c50*/  HMMA.16816.F32 R40, R200.reuse, R208, R40 ;  /* 0x000000d0c828723c */ /* 0x040ff00000001828 */
[-C--:B------:R-:W-:Y:S04]  /*7c60*/  HMMA.16816.F32 R44, R200, R210.reuse, R44 ;  /* 0x000000d2c82c723c */ /* 0x080fe8000000182c */
[----:B------:R-:W-:Y:S02]  /*7c70*/  @P2 IMAD.MOV.U32 R204, RZ, RZ, R222 ;  /* 0x000000ffffcc2224 */ /* 0x000fe400078e00de */
[----:B------:R-:W3:Y:S02]  /*7c80*/  LDL R222, [R1+0x54] ;  /* 0x0000540001de7983 */ /* 0x000ee40000100800 */
[C---:B------:R-:W-:Y:S02]  /*7c90*/  HMMA.16816.F32 R48, R192.reuse, R210, R48 ;  /* 0x000000d2c030723c */ /* 0x040fe40000001830 */
[----:B------:R-:W-:Y:S02]  /*7ca0*/  STL [R1+0x98], R239 ;  /* 0x000098ef01007387 */ /* 0x000fe40000100800 */
[----:B------:R-:W-:Y:S02]  /*7cb0*/  @P2 IMAD.WIDE.U32 R204, R142, 0x70, R204 ;  /* 0x000000708ecc2825 */ /* 0x000fe400078e00cc */
[----:B------:R-:W-:Y:S02]  /*7cc0*/  STL [R1+0x9c], R235 ;  /* 0x00009ceb01007387 */ /* 0x000fe40000100800 */
[-C--:B------:R-:W-:Y:S02]  /*7cd0*/  HMMA.16816.F32 R52, R192, R212.reuse, R52 ;  /* 0x000000d4c034723c */ /* 0x080fe40000001834 */
[----:B------:R-:W-:Y:S02]  /*7ce0*/  STL [R1+0xa0], R233 ;  /* 0x0000a0e901007387 */ /* 0x000fe40000100800 */
[C---:B------:R-:W-:Y:S01]  /*7cf0*/  @P2 LEA R142, P0, R204.reuse, c[0x0][0x1f8], 0x1 ;  /* 0x00007e00cc8e2a11 */ /* 0x040fe200078008ff */
[----:B------:R-:W-:Y:S01]  /*7d00*/  @P2 IMAD.IADD R0, R205, 0x1, R0 ;  /* 0x00000001cd002824 */ /* 0x000fe200078e0200 */
[----:B------:R-:W-:Y:S02]  /*7d10*/  STL [R1+0xa4], R236 ;  /* 0x0000a4ec01007387 */ /* 0x000fe40000100800 */
[C---:B------:R-:W-:Y:S04]  /*7d20*/  HMMA.16816.F32 R56, R200.reuse, R212, R56 ;  /* 0x000000d4c838723c */ /* 0x040fe80000001838 */
[----:B------:R-:W-:Y:S02]  /*7d30*/  @P2 LEA.HI.X R143, R204, c[0x0][0x1fc], R0, 0x1, P0 ;  /* 0x00007f00cc8f2a11 */ /* 0x000fe400000f0c00 */
[----:B------:R1:W4:Y:S01]  /*7d40*/  LDL R0, [R1+0x50] ;  /* 0x0000500001007983 */ /* 0x0003220000100800 */
[----:B------:R-:W-:Y:S01]  /*7d50*/  @P2 IADD3 R208, P1, R142, UR9, RZ ;  /* 0x000000098ed02c10 */ /* 0x000fe2000ff3e0ff */
[-C--:B------:R-:W-:Y:S02]  /*7d60*/  HMMA.16816.F32 R60, R200, R214.reuse, R60 ;  /* 0x000000d6c83c723c */ /* 0x080fe4000000183c */
[----:B------:R-:W-:Y:S01]  /*7d70*/  @!PT LDS RZ, [RZ] ;  /* 0x00000000fffff984 */ /* 0x000fe20000000800 */
[----:B------:R-:W-:Y:S01]  /*7d80*/  @!PT LDS RZ, [RZ] ;  /* 0x00000000fffff984 */ /* 0x000fe20000000800 */
[----:B------:R-:W-:Y:S01]  /*7d90*/  @!PT LDS RZ, [RZ] ;  /* 0x00000000fffff984 */ /* 0x000fe20000000800 */
[----:B------:R1:W-:Y:S02]  /*7da0*/  @P2 LDGSTS.E.BYPASS.LTC128B.128 [R245+0x100], [R142.64], !P6 ;  /* 0x001000008ef52fae */ /* 0x0003e4000f101d4a */
[----:B------:R-:W-:Y:S02]  /*7db0*/  @P2 IADD3.X R209, R143, UR8, RZ, P1, !PT ;  /* 0x000000088fd12c10 */ /* 0x000fe40008ffe4ff */
[----:B------:R-:W-:Y:S02]  /*7dc0*/  @P2 IADD3 R206, P0, R208, UR9, RZ ;  /* 0x00000009d0ce2c10 */ /* 0x000fe4000ff1e0ff */
[C---:B------:R-:W-:Y:S02]  /*7dd0*/  HMMA.16816.F32 R64, R192.reuse, R214, R64 ;  /* 0x000000d6c040723c */ /* 0x040fe40000001840 */
[----:B------:R1:W-:Y:S02]  /*7de0*/  @P2 LDGSTS.E.BYPASS.LTC128B.128 [R245+0x900], [R208.64], !P6 ;  /* 0x00900000d0f52fae */ /* 0x0003e4000f101d4a */
[----:B------:R-:W-:Y:S02]  /*7df0*/  @P2 IADD3.X R207, R209, UR8, RZ, P0, !PT ;  /* 0x00000008d1cf2c10 */ /* 0x000fe400087fe4ff */
[----:B------:R-:W-:Y:S02]  /*7e00*/  @P2 IADD3 R204, P1, R206, UR9, RZ ;  /* 0x00000009cecc2c10 */ /* 0x000fe4000ff3e0ff */
[-C--:B------:R-:W-:Y:S02]  /*7e10*/  HMMA.16816.F32 R68, R192, R216.reuse, R68 ;  /* 0x000000d8c044723c */ /* 0x080fe40000001844 */
[----:B------:R1:W-:Y:S02]  /*7e20*/  @P2 LDGSTS.E.BYPASS.LTC128B.128 [R245+0x1100], [R206.64], !P6 ;  /* 0x01100000cef52fae */ /* 0x0003e4000f101d4a */
[----:B------:R-:W-:Y:S04]  /*7e30*/  @P2 IADD3.X R205, R207, UR8, RZ, P1, !PT ;  /* 0x00000008cfcd2c10 */ /* 0x000fe80008ffe4ff */
[C---:B------:R-:W-:Y:S02]  /*7e40*/  HMMA.16816.F32 R72, R200.reuse, R216, R72 ;  /* 0x000000d8c848723c */ /* 0x040fe40000001848 */
[----:B------:R2:W-:Y:S06]  /*7e50*/  @P2 LDGSTS.E.BYPASS.LTC128B.128 [R245+0x1900], [R204.64], !P6 ;  /* 0x01900000ccf52fae */ /* 0x0005ec000f101d4a */
[-C--:B------:R-:W-:Y:S02]  /*7e60*/  HMMA.16816.F32 R76, R200, R218.reuse, R76 ;  /* 0x000000dac84c723c */ /* 0x080fe4000000184c */
[----:B------:R-:W-:Y:S06]  /*7e70*/  STL [R1+0xa8], R232 ;  /* 0x0000a8e801007387 */ /* 0x000fec0000100800 */
[C---:B------:R-:W-:Y:S08]  /*7e80*/  HMMA.16816.F32 R80, R192.reuse, R218, R80 ;  /* 0x000000dac050723c */ /* 0x040ff00000001850 */
[-C--:B-1----:R-:W-:Y:S08]  /*7e90*/  HMMA.16816.F32 R84, R192, R188.reuse, R84 ;  /* 0x000000bcc054723c */ /* 0x082ff00000001854 */
[C---:B------:R-:W-:Y:S07]  /*7ea0*/  HMMA.16816.F32 R88, R200.reuse, R188, R88 ;  /* 0x000000bcc858723c */ /* 0x040fee0000001858 */
[----:B------:R-:W-:Y:S01]  /*7eb0*/  @P2 IADD3 R188, P0, R204, UR9, RZ ;  /* 0x00000009ccbc2c10 */ /* 0x000fe2000ff1e0ff */
[-C--:B------:R-:W-:Y:S04]  /*7ec0*/  HMMA.16816.F32 R92, R200, R190.reuse, R92 ;  /* 0x000000bec85c723c */ /* 0x080fe8000000185c */
[----:B------:R-:W-:Y:S02]  /*7ed0*/  @P2 IADD3.X R189, R205, UR8, RZ, P0, !PT ;  /* 0x00000008cdbd2c10 */ /* 0x000fe400087fe4ff */
[----:B------:R-:W-:Y:S02]  /*7ee0*/  @P2 IADD3 R142, P1, R188, UR9, RZ ;  /* 0x00000009bc8e2c10 */ /* 0x000fe4000ff3e0ff */
[C---:B------:R-:W-:Y:S01]  /*7ef0*/  HMMA.16816.F32 R96, R192.reuse, R190, R96 ;  /* 0x000000bec060723c */ /* 0x040fe20000001860 */
[----:B------:R1:W-:Y:S03]  /*7f00*/  @P2 LDGSTS.E.BYPASS.LTC128B.128 [R245+0x2100], [R188.64], !P6 ;  /* 0x02100000bcf52fae */ /* 0x0003e6000f101d4a */
[----:B------:R-:W-:Y:S02]  /*7f10*/  @P2 IADD3.X R143, R189, UR8, RZ, P1, !PT ;  /* 0x00000008bd8f2c10 */ /* 0x000fe40008ffe4ff */
[----:B------:R-:W-:Y:S02]  /*7f20*/  @P2 IADD3 R208, P0, R142, UR9, RZ ;  /* 0x000000098ed02c10 */ /* 0x000fe4000ff1e0ff */
[-C--:B--2---:R-:W-:Y:S01]  /*7f30*/  HMMA.16816.F32 R100, R192, R196.reuse, R100 ;  /* 0x000000c4c064723c */ /* 0x084fe20000001864 */
[----:B------:R2:W-:Y:S03]  /*7f40*/  @P2 LDGSTS.E.BYPASS.LTC128B.128 [R245+0x2900], [R142.64], !P6 ;  /* 0x029000008ef52fae */ /* 0x0005e6000f101d4a */
[----:B------:R-:W-:Y:S04]  /*7f50*/  @P2 IADD3.X R209, R143, UR8, RZ, P0, !PT ;  /* 0x000000088fd12c10 */ /* 0x000fe800087fe4ff */
[C---:B------:R-:W-:Y:S01]  /*7f60*/  HMMA.16816.F32 R104, R200.reuse, R196, R104 ;  /* 0x000000c4c868723c */ /* 0x040fe20000001868 */
[----:B------:R2:W-:Y:S07]  /*7f70*/  @P2 LDGSTS.E.BYPASS.LTC128B.128 [R245+0x3100], [R208.64], !P6 ;  /* 0x03100000d0f52fae */ /* 0x0005ee000f101d4a */
[-C--:B------:R-:W-:Y:S01]  /*7f80*/  HMMA.16816.F32 R108, R200, R198.reuse, R108 ;  /* 0x000000c6c86c723c */ /* 0x080fe2000000186c */
[----:B------:R-:W-:Y:S07]  /*7f90*/  LDSM.16.M88.4 R204, [R233+0x3900] ;  /* 0x00390000e9cc783b */ /* 0x000fee0000000200 */
[----:B------:R-:W-:Y:S01]  /*7fa0*/  HMMA.16816.F32 R112, R192, R198, R112 ;  /* 0x000000c6c070723c */ /* 0x000fe20000001870 */
[----:B-1----:R-:W1:Y:S03]  /*7fb0*/  LDSM.16.M88.4 R188, [R235+0x7100] ;  /* 0x00710000ebbc783b */ /* 0x002e660000000200 */
[----:B--2---:R-:W-:Y:S05]  /*7fc0*/  IMAD R142, R220, -0x70, RZ ;  /* 0xffffff90dc8e7824 */ /* 0x004fea00078e02ff */
[----:B------:R-:W-:Y:S08]  /*7fd0*/  LDSM.16.M88.4 R212, [R233+0x4100] ;  /* 0x00410000e9d4783b */ /* 0x000ff00000000200 */
[----:B------:R-:W2:Y:S08]  /*7fe0*/  LDSM.16.M88.4 R208, [R235+0x9100] ;  /* 0x00910000ebd0783b */ /* 0x000eb00000000200 */
[----:B------:R-:W0:Y:S08]  /*7ff0*/  LDGDEPBAR ;  /* 0x00000000000079af */ /* 0x000e300000000000 */
[----:B------:R-:W2:Y:S01]  /*8000*/  LDSM.16.M88.4 R216, [R233+0x4900] ;  /* 0x00490000e9d8783b */ /* 0x000ea20000000200 */
[-C--:B-1----:R-:W-:Y:S07]  /*8010*/  HMMA.16816.F32 R4, R188, R204.reuse, R4 ;  /* 0x000000ccbc04723c */ /* 0x082fee0000001804 */
[----:B------:R-:W1:Y:S08]  /*8020*/  LDSM.16.M88.4 R200, [R233+0x5100] ;  /* 0x00510000e9c8783b */ /* 0x000e700000000200 */
[----:B------:R-:W1:Y:S01]  /*8030*/  LDSM.16.M88.4 R192, [R233+0x5900] ;  /* 0x00590000e9c0783b */ /* 0x000e620000000200 */
[C---:B--2---:R-:W-:Y:S07]  /*8040*/  HMMA.16816.F32 R8, R208.reuse, R204, R8 ;  /* 0x000000ccd008723c */ /* 0x044fee0000001808 */
[----:B------:R-:W2:Y:S01]  /*8050*/  LDSM.16.M88.4 R196, [R233+0x6100] ;  /* 0x00610000e9c4783b */ /* 0x000ea20000000200 */
[-C--:B------:R-:W-:Y:S08]  /*8060*/  HMMA.16816.F32 R12, R208, R206.reuse, R12 ;  /* 0x000000ced00c723c */ /* 0x080ff0000000180c */
[C---:B------:R-:W-:Y:S01]  /*8070*/  HMMA.16816.F32 R16, R188.reuse, R206, R16 ;  /* 0x000000cebc10723c */ /* 0x040fe20000001810 */
[----:B------:R-:W1:Y:S07]  /*8080*/  LDSM.16.M88.4 R204, [R233+0x6900] ;  /* 0x00690000e9cc783b */ /* 0x000e6e0000000200 */
        /* <DEDUP_REMOVED lines=14> */
[----:B------:R-:W-:Y:S03]  /*8170*/  LDSM.16.M88.4 R200, [R236+0x7100] ;  /* 0x00710000ecc8783b */ /* 0x000fe60000000200 */
[----:B---3--:R-:W-:Y:S04]  /*8180*/  IADD3 R142, -R222, 0x1, R142 ;  /* 0x00000001de8e7810 */ /* 0x008fe80007ffe18e */
[-C--:B------:R-:W-:Y:S04]  /*8190*/  HMMA.16816.F32 R68, R188, R192.reuse, R68 ;  /* 0x000000c0bc44723c */ /* 0x080fe80000001844 */
[----:B----4-:R-:W-:Y:S04]  /*81a0*/  IADD3 R142, -R147, R142, R221 ;  /* 0x0000008e938e7210 */ /* 0x010fe80007ffe1dd */
[C---:B------:R-:W-:Y:S08]  /*81b0*/  HMMA.16816.F32 R72, R208.reuse, R192, R72 ;  /* 0x000000c0d048723c */ /* 0x040ff00000001848 */
[-C--:B------:R-:W-:Y:S04]  /*81c0*/  HMMA.16816.F32 R76, R208, R194.reuse, R76 ;  /* 0x000000c2d04c723c */ /* 0x080fe8000000184c */
[----:B------:R-:W-:Y:S04]  /*81d0*/  @P4 IMAD.MOV.U32 R0, RZ, RZ, R2 ;  /* 0x000000ffff004224 */ /* 0x000fe800078e0002 */
[C---:B------:R-:W-:Y:S01]  /*81e0*/  HMMA.16816.F32 R80, R188.reuse, R194, R80 ;  /* 0x000000c2bc50723c */ /* 0x040fe20000001850 */
[----:B------:R-:W-:Y:S07]  /*81f0*/  LDSM.16.M88.4 R192, [R232+0x800] ;  /* 0x00080000e8c0783b */ /* 0x000fee0000000200 */
[-C--:B--2---:R-:W-:Y:S01]  /*8200*/  HMMA.16816.F32 R84, R188, R196.reuse, R84 ;  /* 0x000000c4bc54723c */ /* 0x084fe20000001854 */
[----:B------:R-:W-:Y:S07]  /*8210*/  SHFL.IDX PT, R146, R0, 0x2, 0x1c1f ;  /* 0x005c1f0000927f89 */ /* 0x000fee00000e0000 */
[C---:B------:R-:W-:Y:S01]  /*8220*/  HMMA.16816.F32 R88, R208.reuse, R196, R88 ;  /* 0x000000c4d058723c */ /* 0x040fe20000001858 */
[----:B------:R-:W-:Y:S07]  /*8230*/  SHFL.IDX PT, R143, R0, 0x3, 0x1c1f ;  /* 0x007c1f00008f7f89 */ /* 0x000fee00000e0000 */
[-C--:B------:R-:W-:Y:S01]  /*8240*/  HMMA.16816.F32 R92, R208, R198.reuse, R92 ;  /* 0x000000c6d05c723c */ /* 0x080fe2000000185c */
[----:B------:R-:W1:Y:S07]  /*8250*/  SHFL.IDX PT, R2, R0, RZ, 0x1c1f ;  /* 0x001c1fff00027589 */ /* 0x000e6e00000e0000 */
[C---:B------:R-:W-:Y:S01]  /*8260*/  HMMA.16816.F32 R96, R188.reuse, R198, R96 ;  /* 0x000000c6bc60723c */ /* 0x040fe20000001860 */
[----:B------:R1:W2:Y:S07]  /*8270*/  SHFL.IDX PT, R140, R0, 0x1, 0x1c1f ;  /* 0x003c1f00008c7f89 */ /* 0x0002ae00000e0000 */
[-C--:B------:R-:W-:Y:S08]  /*8280*/  HMMA.16816.F32 R100, R188, R204.reuse, R100 ;  /* 0x000000ccbc64723c */ /* 0x080ff00000001864 */
[C---:B------:R-:W-:Y:S08]  /*8290*/  HMMA.16816.F32 R104, R208.reuse, R204, R104 ;  /* 0x000000ccd068723c */ /* 0x040ff00000001868 */
[-C--:B------:R-:W-:Y:S04]  /*82a0*/  HMMA.16816.F32 R108, R208, R206.reuse, R108 ;  /* 0x000000ced06c723c */ /* 0x080fe8000000186c */
[C---:B-1----:R-:W-:Y:S02]  /*82b0*/  IMAD.IADD R0, R142.reuse, 0x1, R2 ;  /* 0x000000018e007824 */ /* 0x042fe400078e0202 */
[----:B--2---:R-:W-:Y:S02]  /*82c0*/  IMAD.IADD R140, R142, 0x1, R140 ;  /* 0x000000018e8c7824 */ /* 0x004fe400078e028c */
[----:B------:R-:W-:Y:S01]  /*82d0*/  HMMA.16816.F32 R112, R188, R206, R112 ;  /* 0x000000cebc70723c */ /* 0x000fe20000001870 */
[----:B------:R-:W1:Y:S03]  /*82e0*/  LDSM.16.M88.4 R188, [R232+0x1000] ;  /* 0x00100000e8bc783b */ /* 0x000e660000000200 */
[----:B------:R-:W-:Y:S01]  /*82f0*/  ISETP.GT.AND P3, PT, R0, RZ, PT ;  /* 0x000000ff0000720c */ /* 0x000fe20003f64270 */
[----:B------:R-:W-:Y:S01]  /*8300*/  IMAD.IADD R2, R142, 0x1, R146 ;  /* 0x000000018e027824 */ /* 0x000fe200078e0292 */
[----:B------:R-:W-:Y:S01]  /*8310*/  ISETP.GT.AND P2, PT, R0, 0x1, PT ;  /* 0x000000010000780c */ /* 0x000fe20003f44270 */
[----:B------:R-:W-:Y:S01]  /*8320*/  IMAD.IADD R142, R142, 0x1, R143 ;  /* 0x000000018e8e7824 */ /* 0x000fe200078e028f */
[-C--:B------:R-:W-:Y:S05]  /*8330*/  HMMA.16816.F32 R4, R200, R212.reuse, R4 ;  /* 0x000000d4c804723c */ /* 0x080fea0000001804 */
[C---:B------:R-:W-:Y:S02]  /*8340*/  ISETP.GT.AND P1, PT, R140.reuse, RZ, PT ;  /* 0x000000ff8c00720c */ /* 0x040fe40003f24270 */
[----:B------:R-:W-:Y:S01]  /*8350*/  ISETP.GT.AND P0, PT, R140, 0x1, PT ;  /* 0x000000018c00780c */ /* 0x000fe20003f04270 */
[C---:B------:R-:W-:Y:S04]  /*8360*/  HMMA.16816.F32 R8, R216.reuse, R212, R8 ;  /* 0x000000d4d808723c */ /* 0x040fe80000001808 */
[----:B------:R-:W-:Y:S04]  /*8370*/  ISETP.GT.AND P5, PT, R0, 0x60, PT ;  /* 0x000000600000780c */ /* 0x000fe80003fa4270 */
[-C--:B------:R-:W-:Y:S08]  /*8380*/  HMMA.16816.F32 R12, R216, R214.reuse, R12 ;  /* 0x000000d6d80c723c */ /* 0x080ff0000000180c */
[C---:B------:R-:W-:Y:S04]  /*8390*/  HMMA.16816.F32 R16, R200.reuse, R214, R16 ;  /* 0x000000d6c810723c */ /* 0x040fe80000001810 */
[----:B------:R-:W-:Y:S02]  /*83a0*/  FSEL R146, R4, -INF , P3 ;  /* 0xff80000004927808 */ /* 0x000fe40001800000 */
[----:B------:R-:W-:Y:S02]  /*83b0*/  FSEL R196, R5, -INF , P2 ;  /* 0xff80000005c47808 */ /* 0x000fe40001000000 */
[-C--:B------:R-:W-:Y:S03]  /*83c0*/  HMMA.16816.F32 R20, R200, R192.reuse, R20 ;  /* 0x000000c0c814723c */ /* 0x080fe60000001814 */
[----:B------:R-:W-:Y:S02]  /*83d0*/  ISETP.GT.AND P3, PT, R2, RZ, PT ;  /* 0x000000ff0200720c */ /* 0x000fe40003f64270 */
[----:B------:R-:W-:Y:S02]  /*83e0*/  FSEL R198, R6, -INF , P1 ;  /* 0xff80000006c67808 */ /* 0x000fe40000800000 */
[----:B------:R-:W-:Y:S01]  /*83f0*/  FSEL R197, R7, -INF , P0 ;  /* 0xff80000007c57808 */ /* 0x000fe20000000000 */
[C---:B------:R-:W-:Y:S01]  /*8400*/  HMMA.16816.F32 R24, R216.reuse, R192, R24 ;  /* 0x000000c0d818723c */ /* 0x040fe20000001818 */
[----:B------:R-:W2:Y:S03]  /*8410*/  LDSM.16.M88.4 R4, [R232+0x1800] ;  /* 0x00180000e804783b */ /* 0x000ea60000000200 */
[----:B------:R-:W-:Y:S02]  /*8420*/  ISETP.GT.AND P2, PT, R2, 0x1, PT ;  /* 0x000000010200780c */ /* 0x000fe40003f44270 */
[C---:B------:R-:W-:Y:S02]  /*8430*/  ISETP.GT.AND P1, PT, R142.reuse, RZ, PT ;  /* 0x000000ff8e00720c */ /* 0x040fe40003f24270 */
[-C--:B------:R-:W-:Y:S03]  /*8440*/  HMMA.16816.F32 R28, R216, R194.reuse, R28 ;  /* 0x000000c2d81c723c */ /* 0x080fe6000000181c */
[----:B------:R-:W-:Y:S02]  /*8450*/  ISETP.GT.AND P0, PT, R142, 0x1, PT ;  /* 0x000000018e00780c */ /* 0x000fe40003f04270 */
[----:B------:R-:W-:Y:S02]  /*8460*/  FSEL R192, R8, -INF , P3 ;  /* 0xff80000008c07808 */ /* 0x000fe40001800000 */
[----:B------:R-:W-:Y:S01]  /*8470*/  FSEL R199, R9, -INF , P2 ;  /* 0xff80000009c77808 */ /* 0x000fe20001000000 */
[C---:B------:R-:W-:Y:S04]  /*8480*/  HMMA.16816.F32 R32, R200.reuse, R194, R32 ;  /* 0x000000c2c820723c */ /* 0x040fe80000001820 */
[----:B------:R-:W-:Y:S02]  /*8490*/  FSEL R205, R10, -INF , P1 ;  /* 0xff8000000acd7808 */ /* 0x000fe40000800000 */
[----:B------:R-:W-:Y:S02]  /*84a0*/  FSEL R204, R11, -INF , P0 ;  /* 0xff8000000bcc7808 */ /* 0x000fe40000000000 */
[-C--:B-1----:R-:W-:Y:S01]  /*84b0*/  HMMA.16816.F32 R36, R200, R188.reuse, R36 ;  /* 0x000000bcc824723c */ /* 0x082fe20000001824 */
[----:B------:R-:W1:Y:S02]  /*84c0*/  LDSM.16.M88.4 R8, [R232+0x2000] ;  /* 0x00200000e808783b */ /* 0x000e640000000200 */
[C---:B------:R-:W-:Y:S02]  /*84d0*/  ISETP.GT.AND P3, PT, R2.reuse, 0x8, PT ;  /* 0x000000080200780c */ /* 0x040fe40003f64270 */
[----:B------:R-:W-:Y:S02]  /*84e0*/  ISETP.GT.AND P2, PT, R2, 0x9, PT ;  /* 0x000000090200780c */ /* 0x000fe40003f44270 */
[----:B------:R-:W-:Y:S01]  /*84f0*/  FSEL R193, R12, -INF , P3 ;  /* 0xff8000000cc17808 */ /* 0x000fe20001800000 */
[C---:B------:R-:W-:Y:S04]  /*8500*/  HMMA.16816.F32 R40, R216.reuse, R188, R40 ;  /* 0x000000bcd828723c */ /* 0x040fe80000001828 */
[----:B------:R-:W-:Y:S02]  /*8510*/  ISETP.GT.AND P3, PT, R0, 0x8, PT ;  /* 0x000000080000780c */ /* 0x000fe40003f64270 */
[----:B------:R-:W-:Y:S02]  /*8520*/  FMNMX.FTZ R12, R146, R3, !PT ;  /* 0x00000003920c7209 */ /* 0x000fe40007810000 */
[-C--:B------:R-:W-:Y:S03]  /*8530*/  HMMA.16816.F32 R44, R216, R190.reuse, R44 ;  /* 0x000000bed82c723c */ /* 0x080fe6000000182c */
[C---:B------:R-:W-:Y:S02]  /*8540*/  ISETP.GT.AND P0, PT, R142.reuse, 0x9, PT ;  /* 0x000000098e00780c */ /* 0x040fe40003f04270 */
[----:B------:R-:W-:Y:S02]  /*8550*/  ISETP.GT.AND P1, PT, R142, 0x8, PT ;  /* 0x000000088e00780c */ /* 0x000fe40003f24270 */
[----:B------:R-:W-:Y:S01]  /*8560*/  FSEL R13, R13, -INF , P2 ;  /* 0xff8000000d0d7808 */ /* 0x000fe20001000000 */
[C---:B------:R-:W-:Y:S04]  /*8570*/  HMMA.16816.F32 R48, R200.reuse, R190, R48 ;  /* 0x000000bec830723c */ /* 0x040fe80000001830 */
[----:B------:R-:W-:Y:S02]  /*8580*/  FSEL R16, R16, -INF , P3 ;  /* 0xff80000010107808 */ /* 0x000fe40001800000 */
[C---:B------:R-:W-:Y:S02]  /*8590*/  ISETP.GT.AND P3, PT, R0.reuse, 0x10, PT ;  /* 0x000000100000780c */ /* 0x040fe40003f64270 */
[-C--:B--2---:R-:W-:Y:S03]  /*85a0*/  HMMA.16816.F32 R52, R200, R4.reuse, R52 ;  /* 0x00000004c834723c */ /* 0x084fe60000001834 */
[----:B------:R-:W-:Y:S02]  /*85b0*/  ISETP.GT.AND P2, PT, R0, 0x9, PT ;  /* 0x000000090000780c */ /* 0x000fe40003f44270 */
[----:B------:R-:W-:Y:S02]  /*85c0*/  FMNMX.FTZ R12, R196, R12, !PT ;  /* 0x0000000cc40c7209 */ /* 0x000fe40007810000 */
[----:B------:R-:W-:Y:S01]  /*85d0*/  FSEL R15, R15, -INF , P0 ;  /* 0xff8000000f0f7808 */ /* 0x000fe20000000000 */
[C---:B------:R-:W-:Y:S04]  /*85e0*/  HMMA.16816.F32 R56, R216.reuse, R4, R56 ;  /* 0x00000004d838723c */ /* 0x040fe80000001838 */
[----:B------:R-:W-:Y:S02]  /*85f0*/  ISETP.GT.AND P0, PT, R140, 0x9, PT ;  /* 0x000000098c00780c */ /* 0x000fe40003f04270 */
[----:B------:R-:W-:Y:S02]  /*8600*/  FSEL R20, R20, -INF , P3 ;  /* 0xff80000014147808 */ /* 0x000fe40001800000 */
[-C--:B------:R-:W-:Y:S03]  /*8610*/  HMMA.16816.F32 R60, R216, R6.reuse, R60 ;  /* 0x00000006d83c723c */ /* 0x080fe6000000183c */
[----:B------:R-:W-:Y:S02]  /*8620*/  ISETP.GT.AND P3, PT, R2, 0x10, PT ;  /* 0x000000100200780c */ /* 0x000fe40003f64270 */
[----:B------:R-:W-:Y:S02]  /*8630*/  FSEL R14, R14, -INF , P1 ;  /* 0xff8000000e0e7808 */ /* 0x000fe40000800000 */
[----:B------:R-:W-:Y:S01]  /*8640*/  FSEL R17, R17, -INF , P2 ;  /* 0xff80000011117808 */ /* 0x000fe20001000000 */
[C---:B------:R-:W-:Y:S01]  /*8650*/  HMMA.16816.F32 R64, R200.reuse, R6, R64 ;  /* 0x00000006c840723c */ /* 0x040fe20000001840 */
[----:B------:R-:W2:Y:S03]  /*8660*/  LDSM.16.M88.4 R4, [R232+0x2800] ;  /* 0x00280000e804783b */ /* 0x000ea60000000200 */
[----:B------:R-:W-:Y:S02]  /*8670*/  ISETP.GT.AND P2, PT, R0, 0x11, PT ;  /* 0x000000110000780c */ /* 0x000fe40003f44270 */
[----:B------:R-:W-:Y:S02]  /*8680*/  FMNMX.FTZ R12, R16, R12, !PT ;  /* 0x0000000c100c7209 */ /* 0x000fe40007810000 */
[-C--:B-1----:R-:W-:Y:S03]  /*8690*/  HMMA.16816.F32 R68, R200, R8.reuse, R68 ;  /* 0x00000008c844723c */ /* 0x082fe60000001844 */
[C---:B------:R-:W-:Y:S02]  /*86a0*/  ISETP.GT.AND P1, PT, R140.reuse, 0x8, PT ;  /* 0x000000088c00780c */ /* 0x040fe40003f24270 */
[----:B------:R-:W-:Y:S02]  /*86b0*/  FSEL R19, R19, -INF , P0 ;  /* 0xff80000013137808 */ /* 0x000fe40000000000 */
[----:B------:R-:W-:Y:S01]  /*86c0*/  ISETP.GT.AND P0, PT, R140, 0x11, PT ;  /* 0x000000118c00780c */ /* 0x000fe20003f04270 */
[C---:B------:R-:W-:Y:S04]  /*86d0*/  HMMA.16816.F32 R72, R216.reuse, R8, R72 ;  /* 0x00000008d848723c */ /* 0x040fe80000001848 */
[----:B------:R-:W-:Y:S02]  /*86e0*/  FSEL R21, R21, -INF , P2 ;  /* 0xff80000015157808 */ /* 0x000fe40001000000 */
[----:B------:R-:W-:Y:S02]  /*86f0*/  FSEL R18, R18, -INF , P1 ;  /* 0xff80000012127808 */ /* 0x000fe40000800000 */
[-C--:B------:R-:W-:Y:S03]  /*8700*/  HMMA.16816.F32 R76, R216, R10.reuse, R76 ;  /* 0x0000000ad84c723c */ /* 0x080fe6000000184c */
[----:B------:R-:W-:Y:S02]  /*8710*/  ISETP.GT.AND P1, PT, R140, 0x10, PT ;  /* 0x000000108c00780c */ /* 0x000fe40003f24270 */
[----:B------:R-:W-:Y:S02]  /*8720*/  ISETP.GT.AND P2, PT, R2, 0x11, PT ;  /* 0x000000110200780c */ /* 0x000fe40003f44270 */
[----:B------:R-:W-:Y:S01]  /*8730*/  FMNMX.FTZ R12, R17, R12, !PT ;  /* 0x0000000c110c7209 */ /* 0x000fe20007810000 */
[C---:B------:R-:W-:Y:S01]  /*8740*/  HMMA.16816.F32 R80, R200.reuse, R10, R80 ;  /* 0x0000000ac850723c */ /* 0x040fe20000001850 */
[----:B------:R-:W1:Y:S01]  /*8750*/  LDSM.16.M88.4 R8, [R232+0x3000] ;  /* 0x00300000e808783b */ /* 0x000e620000000200 */
[----:B------:R-:W-:Y:S04]  /*8760*/  DEPBAR.LE SB0, 0x0 ;  /* 0x000080000000791a */ /* 0x000fe80000000000 */
[----:B------:R-:W-:Y:S03]  /*8770*/  FSEL R24, R24, -INF , P3 ;  /* 0xff80000018187808 */ /* 0x000fe60001800000 */
[----:B------:R-:W-:Y:S01]  /*8780*/  BAR.SYNC.DEFER_BLOCKING 0x0 ;  /* 0x0000000000007b1d */ /* 0x000fe20000010000 */
[-C--:B--2---:R-:W-:Y:S05]  /*8790*/  HMMA.16816.F32 R84, R200, R4.reuse, R84 ;  /* 0x00000004c854723c */ /* 0x084fea0000001854 */
[----:B------:R-:W-:Y:S02]  /*87a0*/  ISETP.GT.AND P3, PT, R2, 0x18, PT ;  /* 0x000000180200780c */ /* 0x000fe40003f64270 */
[----:B------:R-:W-:Y:S01]  /*87b0*/  FSEL R23, R23, -INF , P0 ;  /* 0xff80000017177808 */ /* 0x000fe20000000000 */
[C---:B------:R-:W-:Y:S04]  /*87c0*/  HMMA.16816.F32 R88, R216.reuse, R4, R88 ;  /* 0x00000004d858723c */ /* 0x040fe80000001858 */
[----:B------:R-:W-:Y:S02]  /*87d0*/  ISETP.GT.AND P0, PT, R142, 0x11, PT ;  /* 0x000000118e00780c */ /* 0x000fe40003f04270 */
[----:B------:R-:W-:Y:S02]  /*87e0*/  FSEL R22, R22, -INF , P1 ;  /* 0xff80000016167808 */ /* 0x000fe40000800000 */
[----:B------:R-:W-:Y:S01]  /*87f0*/  FMNMX.FTZ R4, R20, R12, !PT ;  /* 0x0000000c14047209 */ /* 0x000fe20007810000 */
[-C--:B------:R-:W-:Y:S03]  /*8800*/  HMMA.16816.F32 R92, R216, R6.reuse, R92 ;  /* 0x00000006d85c723c */ /* 0x080fe6000000185c */
[----:B------:R-:W-:Y:S02]  /*8810*/  ISETP.GT.AND P1, PT, R142, 0x10, PT ;  /* 0x000000108e00780c */ /* 0x000fe40003f24270 */
[----:B------:R-:W-:Y:S02]  /*8820*/  FSEL R25, R25, -INF , P2 ;  /* 0xff80000019197808 */ /* 0x000fe40001000000 */
[----:B------:R-:W-:Y:S01]  /*8830*/  ISETP.GT.AND P2, PT, R2, 0x19, PT ;  /* 0x000000190200780c */ /* 0x000fe20003f44270 */
[C---:B------:R-:W-:Y:S04]  /*8840*/  HMMA.16816.F32 R96, R200.reuse, R6, R96 ;  /* 0x00000006c860723c */ /* 0x040fe80000001860 */
[----:B------:R-:W-:Y:S02]  /*8850*/  FSEL R28, R28, -INF , P3 ;  /* 0xff8000001c1c7808 */ /* 0x000fe40001800000 */
[----:B------:R-:W-:Y:S02]  /*8860*/  ISETP.GT.AND P3, PT, R0, 0x18, PT ;  /* 0x000000180000780c */ /* 0x000fe40003f64270 */
[----:B------:R-:W-:Y:S01]  /*8870*/  FSEL R27, R27, -INF , P0 ;  /* 0xff8000001b1b7808 */ /* 0x000fe20000000000 */
[-C--:B-1----:R-:W-:Y:S03]  /*8880*/  HMMA.16816.F32 R100, R200, R8.reuse, R100 ;  /* 0x00000008c864723c */ /* 0x082fe60000001864 */
[----:B------:R-:W-:Y:S02]  /*8890*/  ISETP.GT.AND P0, PT, R142, 0x19, PT ;  /* 0x000000198e00780c */ /* 0x000fe40003f04270 */
[----:B------:R-:W-:Y:S02]  /*88a0*/  FMNMX.FTZ R4, R21, R4, !PT ;  /* 0x0000000415047209 */ /* 0x000fe40007810000 */
[----:B------:R-:W-:Y:S01]  /*88b0*/  FSEL R32, R32, -INF , P3 ;  /* 0xff80000020207808 */ /* 0x000fe20001800000 */
[C---:B------:R-:W-:Y:S01]  /*88c0*/  HMMA.16816.F32 R104, R216.reuse, R8, R104 ;  /* 0x00000008d868723c */ /* 0x040fe20000001868 */
[----:B------:R-:W2:Y:S03]  /*88d0*/  LDL.64 R8, [R1+0x48] ;  /* 0x0000480001087983 */ /* 0x000ea60000100a00 */
[----:B------:R-:W-:Y:S02]  /*88e0*/  ISETP.GT.AND P3, PT, R0, 0x20, PT ;  /* 0x000000200000780c */ /* 0x000fe40003f64270 */
[----:B------:R-:W-:Y:S02]  /*88f0*/  FSEL R26, R26, -INF , P1 ;  /* 0xff8000001a1a7808 */ /* 0x000fe40000800000 */
[----:B------:R-:W-:Y:S01]  /*8900*/  ISETP.GT.AND P1, PT, R142, 0x18, PT ;  /* 0x000000188e00780c */ /* 0x000fe20003f24270 */
[-C--:B------:R-:W-:Y:S03]  /*8910*/  HMMA.16816.F32 R108, R216, R10.reuse, R108 ;  /* 0x0000000ad86c723c */ /* 0x080fe6000000186c */
[----:B------:R-:W-:Y:S02]  /*8920*/  FSEL R29, R29, -INF , P2 ;  /* 0xff8000001d1d7808 */ /* 0x000fe40001000000 */
[----:B------:R-:W-:Y:S02]  /*8930*/  ISETP.GT.AND P2, PT, R0, 0x19, PT ;  /* 0x000000190000780c */ /* 0x000fe40003f44270 */
[----:B------:R-:W-:Y:S01]  /*8940*/  FSEL R31, R31, -INF , P0 ;  /* 0xff8000001f1f7808 */ /* 0x000fe20000000000 */
[----:B------:R-:W-:Y:S01]  /*8950*/  HMMA.16816.F32 R112, R200, R10, R112 ;  /* 0x0000000ac870723c */ /* 0x000fe20000001870 */
[----:B------:R-:W3:Y:S03]  /*8960*/  LDL.64 R10, [R1+0x40] ;  /* 0x00004000010a7983 */ /* 0x000ee60000100a00 */
        /* <DEDUP_REMOVED lines=13> */
[----:B------:R-:W-:Y:S02]  /*8a40*/  ISETP.GT.AND P2, PT, R2, 0x21, PT ;  /* 0x000000210200780c */ /* 0x000fe40003f44270 */
[----:B------:R-:W-:Y:S02]  /*8a50*/  FMNMX.FTZ R4, R33, R4, !PT ;  /* 0x0000000421047209 */ /* 0x000fe40007810000 */
[----:B------:R-:W-:Y:S02]  /*8a60*/  FSEL R40, R40, -INF , P3 ;  /* 0xff80000028287808 */ /* 0x000fe40001800000 */
[----:B------:R-:W-:Y:S02]  /*8a70*/  ISETP.GT.AND P3, PT, R2, 0x28, PT ;  /* 0x000000280200780c */ /* 0x000fe40003f64270 */
[----:B------:R-:W-:Y:S02]  /*8a80*/  FSEL R39, R39, -INF , P0 ;  /* 0xff80000027277808 */ /* 0x000fe40000000000 */
[----:B------:R-:W-:Y:S02]  /*8a90*/  ISETP.GT.AND P0, PT, R142, 0x21, PT ;  /* 0x000000218e00780c */ /* 0x000fe40003f04270 */
[----:B------:R-:W-:Y:S02]  /*8aa0*/  FSEL R38, R38, -INF , P1 ;  /* 0xff80000026267808 */ /* 0x000fe40000800000 */
[----:B------:R-:W-:Y:S02]  /*8ab0*/  FMNMX.FTZ R4, R36, R4, !PT ;  /* 0x0000000424047209 */ /* 0x000fe40007810000 */
        /* <DEDUP_REMOVED lines=11> */
[C---:B------:R-:W-:Y:S02]  /*8b70*/  ISETP.GT.AND P3, PT, R0.reuse, 0x30, PT ;  /* 0x000000300000780c */ /* 0x040fe40003f64270 */
[----:B------:R-:W-:Y:S02]  /*8b80*/  FSEL R45, R45, -INF , P2 ;  /* 0xff8000002d2d7808 */ /* 0x000fe40001000000 */
[----:B------:R-:W-:Y:S02]  /*8b90*/  ISETP.GT.AND P2, PT, R0, 0x29, PT ;  /* 0x000000290000780c */ /* 0x000fe40003f44270 */
[----:B------:R-:W-:Y:S02]  /*8ba0*/  FSEL R188, R47, -INF , P0 ;  /* 0xff8000002fbc7808 */ /* 0x000fe40000000000 */
[----:B------:R-:W-:Y:S02]  /*8bb0*/  ISETP.GT.AND P0, PT, R140, 0x29, PT ;  /* 0x000000298c00780c */ /* 0x000fe40003f04270 */
[----:B------:R-:W-:Y:S02]  /*8bc0*/  FSEL R49, R49, -INF , P2 ;  /* 0xff80000031317808 */ /* 0x000fe40001000000 */
[----:B------:R-:W-:Y:S02]  /*8bd0*/  FSEL R47, R52, -INF , P3 ;  /* 0xff800000342f7808 */ /* 0x000fe40001800000 */
[----:B------:R-:W-:Y:S02]  /*8be0*/  ISETP.GT.AND P3, PT, R2, 0x30, PT ;  /* 0x000000300200780c */ /* 0x000fe40003f64270 */
[----:B------:R-:W-:Y:S02]  /*8bf0*/  FSEL R46, R46, -INF , P1 ;  /* 0xff8000002e2e7808 */ /* 0x000fe40000800000 */
[----:B------:R-:W-:Y:S02]  /*8c00*/  ISETP.GT.AND P1, PT, R140, 0x28, PT ;  /* 0x000000288c00780c */ /* 0x000fe40003f24270 */
        /* <DEDUP_REMOVED lines=24> */
[----:B------:R-:W-:Y:S02]  /*8d90*/  FSEL R221, R58, -INF , P1 ;  /* 0xff8000003add7808 */ /* 0x000fe40000800000 */
[----:B------:R-:W-:Y:S02]  /*8da0*/  ISETP.GT.AND P1, PT, R142, 0x38, PT ;  /* 0x000000388e00780c */ /* 0x000fe40003f24270 */
[C---:B------:R-:W-:Y:S02]  /*8db0*/  ISETP.GT.AND P2, PT, R0.reuse, 0x39, PT ;  /* 0x000000390000780c */ /* 0x040fe40003f44270 */
        /* <DEDUP_REMOVED lines=8> */
[----:B------:R-:W-:Y:S02]  /*8e40*/  ISETP.GT.AND P1, PT, R140, 0x38, PT ;  /* 0x000000388c00780c */ /* 0x000fe40003f24270 */
[----:B------:R-:W-:Y:S02]  /*8e50*/  ISETP.GT.AND P2, PT, R0, 0x41, PT ;  /* 0x000000410000780c */ /* 0x000fe40003f44270 */
[----:B------:R-:W-:Y:S02]  /*8e60*/  FMNMX.FTZ R4, R56, R4, !PT ;  /* 0x0000000438047209 */ /* 0x000fe40007810000 */
        /* <DEDUP_REMOVED lines=10> */
[----:B------:R-:W-:Y:S02]  /*8f10*/  FMNMX.FTZ R5, R197, R5, !PT ;  /* 0x00000005c5057209 */ /* 0x000fe40007810000 */
[----:B------:R-:W-:Y:S02]  /*8f20*/  FSEL R209, R71, -INF , P0 ;  /* 0xff80000047d17808 */ /* 0x000fe40000000000 */
[----:B------:R-:W-:Y:S02]  /*8f30*/  FSEL R210, R70, -INF , P1 ;  /* 0xff80000046d27808 */ /* 0x000fe40000800000 */
[----:B------:R-:W-:Y:S02]  /*8f40*/  ISETP.GT.AND P1, PT, R142, 0x40, PT ;  /* 0x000000408e00780c */ /* 0x000fe40003f24270 */
[----:B------:R-:W-:Y:S02]  /*8f50*/  FSEL R147, R73, -INF , P2 ;  /* 0xff80000049937808 */ /* 0x000fe40001000000 */
[----:B------:R-:W-:Y:S02]  /*8f60*/  ISETP.GT.AND P2, PT, R2, 0x49, PT ;  /* 0x000000490200780c */ /* 0x000fe40003f44270 */
[----:B------:R-:W-:Y:S01]  /*8f70*/  FSEL R58, R76, -INF , P3 ;  /* 0xff8000004c3a7808 */ /* 0x000fe20001800000 */
[----:B------:R-:W-:Y:S01]  /*8f80*/  IMAD.MOV.U32 R76, RZ, RZ, R210 ;  /* 0x000000ffff4c7224 */ /* 0x000fe200078e00d2 */
[----:B------:R-:W-:Y:S02]  /*8f90*/  FMNMX.FTZ R4, R251, R4, !PT ;  /* 0x00000004fb047209 */ /* 0x000fe40007810000 */
[----:B------:R-:W-:Y:S02]  /*8fa0*/  ISETP.GT.AND P3, PT, R0, 0x48, PT ;  /* 0x000000480000780c */ /* 0x000fe40003f64270 */
[----:B------:R-:W-:Y:S02]  /*8fb0*/  FMNMX.FTZ R5, R18, R5, !PT ;  /* 0x0000000512057209 */ /* 0x000fe40007810000 */
[----:B------:R-:W-:Y:S02]  /*8fc0*/  FSEL R53, R74, -INF , P1 ;  /* 0xff8000004a357808 */ /* 0x000fe40000800000 */
[----:B------:R-:W-:Y:S01]  /*8fd0*/  FSEL R52, R77, -INF , P2 ;  /* 0xff8000004d347808 */ /* 0x000fe20001000000 */
[----:B------:R-:W-:Y:S01]  /*8fe0*/  IMAD.MOV.U32 R77, RZ, RZ, R209 ;  /* 0x000000ffff4d7224 */ /* 0x000fe200078e00d1 */
[C---:B------:R-:W-:Y:S02]  /*8ff0*/  ISETP.GT.AND P0, PT, R142.reuse, 0x41, PT ;  /* 0x000000418e00780c */ /* 0x040fe40003f04270 */
[----:B------:R-:W-:Y:S02]  /*9000*/  ISETP.GT.AND P1, PT, R142, 0x48, PT ;  /* 0x000000488e00780c */ /* 0x000fe40003f24270 */
[----:B------:R-:W-:Y:S02]  /*9010*/  ISETP.GT.AND P2, PT, R0, 0x49, PT ;  /* 0x000000490000780c */ /* 0x000fe40003f44270 */
[----:B------:R-:W-:Y:S01]  /*9020*/  FSEL R209, R80, -INF , P3 ;  /* 0xff80000050d17808 */ /* 0x000fe20001800000 */
[----:B------:R-:W-:Y:S01]  /*9030*/  IMAD.MOV.U32 R80, RZ, RZ, R206 ;  /* 0x000000ffff507224 */ /* 0x000fe200078e00ce */
[----:B------:R-:W-:Y:S02]  /*9040*/  FMNMX.FTZ R4, R62, R4, !PT ;  /* 0x000000043e047209 */ /* 0x000fe40007810000 */
[----:B------:R-:W-:Y:S02]  /*9050*/  FMNMX.FTZ R5, R19, R5, !PT ;  /* 0x0000000513057209 */ /* 0x000fe40007810000 */
        /* <DEDUP_REMOVED lines=20> */
[----:B------:R-:W-:Y:S02]  /*91a0*/  FMNMX.FTZ R143, R213, R143, !PT ;  /* 0x0000008fd58f7209 */ /* 0x000fe40007810000 */
[----:B------:R-:W-:Y:S02]  /*91b0*/  ISETP.GT.AND P1, PT, R0, 0x58, PT ;  /* 0x000000580000780c */ /* 0x000fe40003f24270 */
[----:B------:R-:W-:Y:S02]  /*91c0*/  FMNMX.FTZ R5, R34, R5, !PT ;  /* 0x0000000522057209 */ /* 0x000fe40007810000 */
[----:B------:R-:W-:Y:S02]  /*91d0*/  FSEL R249, R87, -INF , P0 ;  /* 0xff80000057f97808 */ /* 0x000fe40000000000 */
[----:B------:R-:W-:Y:S02]  /*91e0*/  FSEL R206, R96, -INF , P1 ;  /* 0xff80000060ce7808 */ /* 0x000fe40000800000 */
[----:B------:R-:W-:Y:S02]  /*91f0*/  ISETP.GT.AND P0, PT, R0, 0x59, PT ;  /* 0x000000590000780c */ /* 0x000fe40003f04270 */
[----:B------:R-:W-:Y:S02]  /*9200*/  FMNMX.FTZ R143, R212, R143, !PT ;  /* 0x0000008fd48f7209 */ /* 0x000fe40007810000 */
[----:B------:R-:W-:Y:S02]  /*9210*/  FMNMX.FTZ R5, R35, R5, !PT ;  /* 0x0000000523057209 */ /* 0x000fe40007810000 */
[----:B------:R-:W-:Y:S02]  /*9220*/  FMNMX.FTZ R4, R192, R144, !PT ;  /* 0x00000090c0047209 */ /* 0x000fe40007810000 */
[----:B------:R-:W-:Y:S02]  /*9230*/  FSEL R202, R97, -INF , P0 ;  /* 0xff80000061ca7808 */ /* 0x000fe40000000000 */
[----:B------:R-:W-:Y:S02]  /*9240*/  FMNMX.FTZ R143, R206, R143, !PT ;  /* 0x0000008fce8f7209 */ /* 0x000fe40007810000 */
[----:B------:R-:W-:Y:S02]  /*9250*/  FMNMX.FTZ R5, R38, R5, !PT ;  /* 0x0000000526057209 */ /* 0x000fe40007810000 */
[----:B------:R-:W-:Y:S01]  /*9260*/  FMNMX.FTZ R4, R199, R4, !PT ;  /* 0x00000004c7047209 */ /* 0x000fe20007810000 */
[----:B--2---:R-:W-:Y:S01]  /*9270*/  IMAD.MOV.U32 R9, RZ, RZ, c[0x0][0x1e0] ;  /* 0x00007800ff097624 */ /* 0x004fe200078e00ff */
[----:B------:R-:W-:Y:S02]  /*9280*/  FSEL R201, R100, -INF , P5 ;  /* 0xff80000064c97808 */ /* 0x000fe40002800000 */
[----:B------:R-:W-:Y:S02]  /*9290*/  ISETP.GT.AND P3, PT, R0, 0x61, PT ;  /* 0x000000610000780c */ /* 0x000fe40003f64270 */
[----:B------:R-:W-:Y:S02]  /*92a0*/  FMNMX.FTZ R143, R202, R143, !PT ;  /* 0x0000008fca8f7209 */ /* 0x000fe40007810000 */
[----:B------:R-:W-:Y:S02]  /*92b0*/  FMNMX.FTZ R5, R39, R5, !PT ;  /* 0x0000000527057209 */ /* 0x000fe40007810000 */
[----:B------:R-:W-:Y:S02]  /*92c0*/  FMNMX.FTZ R4, R193, R4, !PT ;  /* 0x00000004c1047209 */ /* 0x000fe40007810000 */
[----:B------:R-:W-:Y:S02]  /*92d0*/  FSEL R200, R101, -INF , P3 ;  /* 0xff80000065c87808 */ /* 0x000fe40001800000 */
[----:B------:R-:W-:Y:S02]  /*92e0*/  ISETP.GT.AND P2, PT, R0, 0x68, PT ;  /* 0x000000680000780c */ /* 0x000fe40003f44270 */
[----:B------:R-:W-:Y:S01]  /*92f0*/  FMNMX.FTZ R143, R201, R143, !PT ;  /* 0x0000008fc98f7209 */ /* 0x000fe20007810000 */
[----:B---3--:R-:W-:Y:S01]  /*9300*/  IMAD.MOV.U32 R10, RZ, RZ, c[0x0][0x1e4] ;  /* 0x00007900ff0a7624 */ /* 0x008fe200078e00ff */
[----:B------:R-:W-:Y:S02]  /*9310*/  FMNMX.FTZ R4, R13, R4, !PT ;  /* 0x000000040d047209 */ /* 0x000fe40007810000 */
[----:B------:R-:W-:Y:S02]  /*9320*/  FMNMX.FTZ R5, R50, R5, !PT ;  /* 0x0000000532057209 */ /* 0x000fe40007810000 */
[----:B------:R-:W-:Y:S02]  /*9330*/  FSEL R195, R112, -INF , P2 ;  /* 0xff80000070c37808 */ /* 0x000fe40001000000 */
[----:B------:R-:W-:Y:S02]  /*9340*/  ISETP.GT.AND P1, PT, R0, 0x69, PT ;  /* 0x000000690000780c */ /* 0x000fe40003f24270 */
[----:B------:R-:W-:Y:S02]  /*9350*/  FMNMX.FTZ R143, R200, R143, !PT ;  /* 0x0000008fc88f7209 */ /* 0x000fe40007810000 */
        /* <DEDUP_REMOVED lines=27> */
[----:B------:R-:W-:Y:S02]  /*9510*/  ISETP.GT.AND P0, PT, R140, 0x58, PT ;  /* 0x000000588c00780c */ /* 0x000fe40003f04270 */
[----:B------:R-:W-:Y:S02]  /*9520*/  FMNMX.FTZ R4, R227, R4, !PT ;  /* 0x00000004e3047209 */ /* 0x000fe40007810000 */
[----:B------:R-:W-:Y:S02]  /*9530*/  FMNMX.FTZ R5, R46, R5, !PT ;  /* 0x000000052e057209 */ /* 0x000fe40007810000 */
[----:B------:R-:W-:Y:S02]  /*9540*/  FSEL R113, R98, -INF , P0 ;  /* 0xff80000062717808 */ /* 0x000fe40000000000 */
[C---:B------:R-:W-:Y:S02]  /*9550*/  ISETP.GT.AND P5, PT, R140.reuse, 0x59, PT ;  /* 0x000000598c00780c */ /* 0x040fe40003fa4270 */
[C---:B------:R-:W-:Y:S02]  /*9560*/  ISETP.GT.AND P3, PT, R140.reuse, 0x60, PT ;  /* 0x000000608c00780c */ /* 0x040fe40003f64270 */
[C---:B------:R-:W-:Y:S02]  /*9570*/  ISETP.GT.AND P2, PT, R140.reuse, 0x61, PT ;  /* 0x000000618c00780c */ /* 0x040fe40003f44270 */
[C---:B------:R-:W-:Y:S02]  /*9580*/  ISETP.GT.AND P1, PT, R140.reuse, 0x68, PT ;  /* 0x000000688c00780c */ /* 0x040fe40003f24270 */
[----:B------:R-:W-:Y:S02]  /*9590*/  ISETP.GT.AND P0, PT, R140, 0x69, PT ;  /* 0x000000698c00780c */ /* 0x000fe40003f04270 */
        /* <DEDUP_REMOVED lines=10> */
[----:B------:R-:W-:Y:S02]  /*9640*/  FSEL R100, R91, -INF , P0 ;  /* 0xff8000005b647808 */ /* 0x000fe40000000000 */
[----:B------:R-:W-:Y:S02]  /*9650*/  FMNMX.FTZ R0, R194, R0, !PT ;  /* 0x00000000c2007209 */ /* 0x000fe40007810000 */
[----:B------:R-:W-:Y:S02]  /*9660*/  FSEL R102, R102, -INF , P3 ;  /* 0xff80000066667808 */ /* 0x000fe40001800000 */
[----:B------:R-:W-:Y:S02]  /*9670*/  FSEL R103, R103, -INF , P2 ;  /* 0xff80000067677808 */ /* 0x000fe40001000000 */
[----:B------:R-:W-:Y:S02]  /*9680*/  FSEL R114, R114, -INF , P1 ;  /* 0xff80000072727808 */ /* 0x000fe40000800000 */
[C---:B------:R-:W-:Y:S02]  /*9690*/  ISETP.GT.AND P3, PT, R2.reuse, 0x50, PT ;  /* 0x000000500200780c */ /* 0x040fe40003f64270 */
[----:B------:R-:W-:Y:S02]  /*96a0*/  ISETP.GT.AND P2, PT, R2, 0x51, PT ;  /* 0x000000510200780c */ /* 0x000fe40003f44270 */
[----:B------:R-:W-:Y:S02]  /*96b0*/  ISETP.GT.AND P1, PT, R142, 0x50, PT ;  /* 0x000000508e00780c */ /* 0x000fe40003f24270 */
[----:B------:R-:W-:Y:S02]  /*96c0*/  ISETP.GT.AND P0, PT, R2, 0x58, PT ;  /* 0x000000580200780c */ /* 0x000fe40003f04270 */
[----:B------:R-:W-:Y:S02]  /*96d0*/  FMNMX.FTZ R4, R63, R4, !PT ;  /* 0x000000043f047209 */ /* 0x000fe40007810000 */
[----:B------:R-:W-:Y:S02]  /*96e0*/  FMNMX.FTZ R0, R76, R0, !PT ;  /* 0x000000004c007209 */ /* 0x000fe40007810000 */
[----:B------:R-:W-:Y:S01]  /*96f0*/  FSEL R112, R99, -INF , P5 ;  /* 0xff80000063707808 */ /* 0x000fe20002800000 */
[----:B------:R-:W-:Y:S01]  /*9700*/  IMAD.MOV.U32 R99, RZ, RZ, R147 ;  /* 0x000000ffff637224 */ /* 0x000fe200078e0093 */
[----:B------:R-:W-:Y:S02]  /*9710*/  FSEL R61, R88, -INF , P3 ;  /* 0xff800000583d7808 */ /* 0x000fe40001800000 */
[----:B------:R-:W-:Y:S02]  /*9720*/  FSEL R98, R89, -INF , P2 ;  /* 0xff80000059627808 */ /* 0x000fe40001000000 */
[----:B------:R-:W-:Y:S02]  /*9730*/  FSEL R7, R90, -INF , P1 ;  /* 0xff8000005a077808 */ /* 0x000fe40000800000 */
[C---:B------:R-:W-:Y:S02]  /*9740*/  ISETP.GT.AND P5, PT, R2.reuse, 0x59, PT ;  /* 0x000000590200780c */ /* 0x040fe40003fa4270 */
[C---:B------:R-:W-:Y:S02]  /*9750*/  ISETP.GT.AND P3, PT, R2.reuse, 0x60, PT ;  /* 0x000000600200780c */ /* 0x040fe40003f64270 */
[C---:B------:R-:W-:Y:S02]  /*9760*/  ISETP.GT.AND P2, PT, R2.reuse, 0x61, PT ;  /* 0x000000610200780c */ /* 0x040fe40003f44270 */
[----:B------:R-:W-:Y:S02]  /*9770*/  ISETP.GT.AND P1, PT, R2, 0x68, PT ;  /* 0x000000680200780c */ /* 0x000fe40003f24270 */
[----:B------:R-:W-:Y:S02]  /*9780*/  FSEL R225, R92, -INF , P0 ;  /* 0xff8000005ce17808 */ /* 0x000fe40000000000 */
[----:B------:R-:W-:Y:S02]  /*9790*/  ISETP.GT.AND P0, PT, R2, 0x69, PT ;  /* 0x000000690200780c */ /* 0x000fe40003f04270 */
[----:B------:R-:W-:Y:S02]  /*97a0*/  FMNMX.FTZ R2, R53, R4, !PT ;  /* 0x0000000435027209 */ /* 0x000fe40007810000 */
[----:B-1----:R-:W-:Y:S02]  /*97b0*/  FMNMX.FTZ R143, R143, R6, !PT ;  /* 0x000000068f8f7209 */ /* 0x002fe40007810000 */
[----:B------:R-:W-:Y:S02]  /*97c0*/  FMNMX.FTZ R0, R77, R0, !PT ;  /* 0x000000004d007209 */ /* 0x000fe40007810000 */
[----:B------:R-:W-:Y:S01]  /*97d0*/  FMNMX.FTZ R2, R59, R2, !PT ;  /* 0x000000023b027209 */ /* 0x000fe20007810000 */
[C---:B------:R-:W-:Y:S01]  /*97e0*/  FMUL.FTZ R92, R143.reuse, c[0x0][0x2d0] ;  /* 0x0000b4008f5c7a20 */ /* 0x040fe20000410000 */
[----:B------:R-:W-:Y:S01]  /*97f0*/  FSEL R217, R104, -INF , P3 ;  /* 0xff80000068d97808 */ /* 0x000fe20001800000 */
[----:B------:R-:W-:Y:S01]  /*9800*/  IMAD.MOV.U32 R104, RZ, RZ, R7 ;  /* 0x000000ffff687224 */ /* 0x000fe200078e0007 */
        /* <DEDUP_REMOVED lines=8> */
[----:B------:R-:W-:Y:S01]  /*9890*/  FFMA.FTZ R2, R146, c[0x0][0x2d0], -R92 ;  /* 0x0000b40092027a23 */ /* 0x000fe2000001085c */
[----:B------:R-:W-:Y:S01]  /*98a0*/  FMNMX.FTZ R0, R250, R0, !PT ;  /* 0x00000000fa007209 */ /* 0x000fe20007810000 */
[----:B------:R-:W-:Y:S01]  /*98b0*/  IMAD.MOV.U32 R146, RZ, RZ, R58 ;  /* 0x000000ffff927224 */ /* 0x000fe200078e003a */
[----:B------:R-:W-:Y:S01]  /*98c0*/  FMNMX.FTZ R140, R80, R140, !PT ;  /* 0x0000008c508c7209 */ /* 0x000fe20007810000 */
[----:B------:R1:W-:Y:S01]  /*98d0*/  MUFU.EX2 R224, R2 ;  /* 0x0000000200e07308 */ /* 0x0003e20000000800 */
[----:B------:R-:W-:Y:S02]  /*98e0*/  FMNMX.FTZ R0, R249, R0, !PT ;  /* 0x00000000f9007209 */ /* 0x000fe40007810000 */
[----:B------:R-:W-:Y:S01]  /*98f0*/  FSEL R211, R105, -INF , P2 ;  /* 0xff80000069d37808 */ /* 0x000fe20001000000 */
[----:B------:R-:W-:Y:S01]  /*9900*/  IMAD.MOV.U32 R105, RZ, RZ, R52 ;  /* 0x000000ffff697224 */ /* 0x000fe200078e0034 */
[----:B------:R-:W-:Y:S02]  /*9910*/  FMNMX.FTZ R0, R113, R0, !PT ;  /* 0x0000000071007209 */ /* 0x000fe40007810000 */
[----:B------:R-:W-:Y:S02]  /*9920*/  ISETP.GT.AND P2, PT, R142, 0x58, PT ;  /* 0x000000588e00780c */ /* 0x000fe40003f44270 */
[----:B------:R-:W-:Y:S02]  /*9930*/  FMNMX.FTZ R0, R112, R0, !PT ;  /* 0x0000000070007209 */ /* 0x000fe40007810000 */
[----:B------:R-:W-:Y:S02]  /*9940*/  FSEL R223, R94, -INF , P2 ;  /* 0xff8000005edf7808 */ /* 0x000fe40001000000 */
[----:B------:R-:W-:Y:S02]  /*9950*/  FMNMX.FTZ R0, R102, R0, !PT ;  /* 0x0000000066007209 */ /* 0x000fe40007810000 */
[----:B------:R-:W-:Y:S02]  /*9960*/  FMNMX.FTZ R4, R100, R4, !PT ;  /* 0x0000000464047209 */ /* 0x000fe40007810000 */
[----:B------:R-:W-:Y:S02]  /*9970*/  FMNMX.FTZ R0, R103, R0, !PT ;  /* 0x0000000067007209 */ /* 0x000fe40007810000 */
[----:B------:R-:W-:Y:S02]  /*9980*/  FSEL R203, R109, -INF , P0 ;  /* 0xff8000006dcb7808 */ /* 0x000fe40000000000 */
[----:B------:R-:W-:Y:S02]  /*9990*/  FMNMX.FTZ R0, R114, R0, !PT ;  /* 0x0000000072007209 */ /* 0x000fe40007810000 */
[----:B------:R-:W-:Y:S02]  /*99a0*/  ISETP.GT.AND P0, PT, R142, 0x59, PT ;  /* 0x000000598e00780c */ /* 0x000fe40003f04270 */
[----:B-1----:R-:W-:Y:S01]  /*99b0*/  FMNMX.FTZ R2, R223, R4, !PT ;  /* 0x00000004df027209 */ /* 0x002fe20007810000 */
[----:B------:R-:W-:Y:S01]  /*99c0*/  FFMA.FTZ R4, R196, c[0x0][0x2d0], -R92 ;  /* 0x0000b400c4047a23 */ /* 0x000fe2000001085c */
[----:B------:R-:W-:Y:S02]  /*99d0*/  FMNMX.FTZ R0, R115, R0, !PT ;  /* 0x0000000073007209 */ /* 0x000fe40007810000 */
[----:B------:R-:W-:Y:S01]  /*99e0*/  FSEL R218, R95, -INF , P0 ;  /* 0xff8000005fda7808 */ /* 0x000fe20000000000 */
[----:B------:R1:W-:Y:S01]  /*99f0*/  MUFU.EX2 R65, R4 ;  /* 0x0000000400417308 */ /* 0x0003e20000000800 */
[----:B------:R-:W-:Y:S01]  /*9a00*/  FSEL R210, R108, -INF , P1 ;  /* 0xff8000006cd27808 */ /* 0x000fe20000800000 */
[----:B------:R-:W2:Y:S01]  /*9a10*/  SHFL.BFLY PT, R5, R0, 0x2, 0x1f ;  /* 0x0c401f0000057f89 */ /* 0x000ea200000e0000 */
[C---:B------:R-:W-:Y:S01]  /*9a20*/  ISETP.GT.AND P1, PT, R142.reuse, 0x60, PT ;  /* 0x000000608e00780c */ /* 0x040fe20003f24270 */
[----:B------:R-:W-:Y:S01]  /*9a30*/  IMAD.MOV.U32 R95, RZ, RZ, R53 ;  /* 0x000000ffff5f7224 */ /* 0x000fe200078e0035 */
[----:B------:R-:W-:Y:S02]  /*9a40*/  ISETP.GT.AND P0, PT, R142, 0x61, PT ;  /* 0x000000618e00780c */ /* 0x000fe40003f04270 */
[----:B------:R-:W-:Y:S01]  /*9a50*/  FSEL R216, R106, -INF , P1 ;  /* 0xff8000006ad87808 */ /* 0x000fe20000800000 */
[----:B------:R-:W-:Y:S01]  /*9a60*/  IMAD.MOV.U32 R106, RZ, RZ, R78 ;  /* 0x000000ffff6a7224 */ /* 0x000fe200078e004e */
[----:B------:R-:W-:Y:S02]  /*9a70*/  FMNMX.FTZ R2, R218, R2, !PT ;  /* 0x00000002da027209 */ /* 0x000fe40007810000 */
[----:B------:R-:W-:Y:S01]  /*9a80*/  FSEL R215, R107, -INF , P0 ;  /* 0xff8000006bd77808 */ /* 0x000fe20000000000 */
[----:B------:R-:W-:Y:S01]  /*9a90*/  IMAD.MOV.U32 R107, RZ, RZ, R79 ;  /* 0x000000ffff6b7224 */ /* 0x000fe200078e004f */
[----:B------:R-:W-:Y:S02]  /*9aa0*/  FMNMX.FTZ R2, R216, R2, !PT ;  /* 0x00000002d8027209 */ /* 0x000fe40007810000 */
[C---:B------:R-:W-:Y:S02]  /*9ab0*/  ISETP.GT.AND P1, PT, R142.reuse, 0x68, PT ;  /* 0x000000688e00780c */ /* 0x040fe40003f24270 */
[----:B------:R-:W-:Y:S02]  /*9ac0*/  ISETP.GT.AND P0, PT, R142, 0x69, PT ;  /* 0x000000698e00780c */ /* 0x000fe40003f04270 */
[----:B------:R-:W-:Y:S02]  /*9ad0*/  FSEL R196, R110, -INF , P1 ;  /* 0xff8000006ec47808 */ /* 0x000fe40000800000 */
[----:B------:R-:W-:Y:S02]  /*9ae0*/  FSEL R219, R93, -INF , P5 ;  /* 0xff8000005ddb7808 */ /* 0x000fe40002800000 */
[----:B------:R-:W-:Y:S02]  /*9af0*/  FMNMX.FTZ R140, R99, R140, !PT ;  /* 0x0000008c638c7209 */ /* 0x000fe40007810000 */
[----:B-1----:R-:W-:Y:S01]  /*9b00*/  FMNMX.FTZ R4, R215, R2, !PT ;  /* 0x00000002d7047209 */ /* 0x002fe20007810000 */
[--C-:B------:R-:W-:Y:S01]  /*9b10*/  FFMA.FTZ R2, R16, c[0x0][0x2d0], -R92.reuse ;  /* 0x0000b40010027a23 */ /* 0x100fe2000001085c */
[----:B--2---:R-:W-:Y:S01]  /*9b20*/  FMNMX.FTZ R0, R0, R5, !PT ;  /* 0x0000000500007209 */ /* 0x004fe20007810000 */
[--C-:B------:R-:W-:Y:S01]  /*9b30*/  FFMA.FTZ R16, R20, c[0x0][0x2d0], -R92.reuse ;  /* 0x0000b40014107a23 */ /* 0x100fe2000001085c */
[----:B------:R-:W-:Y:S01]  /*9b40*/  ISETP.GE.AND P5, PT, R220, 0x1, PT ;  /* 0x00000001dc00780c */ /* 0x000fe20003fa6270 */
[----:B------:R1:W-:Y:S01]  /*9b50*/  MUFU.EX2 R54, R2 ;  /* 0x0000000200367308 */ /* 0x0003e20000000800 */
[----:B------:R-:W-:Y:S01]  /*9b60*/  FSEL R71, R111, -INF , P0 ;  /* 0xff8000006f477808 */ /* 0x000fe20000000000 */
[----:B------:R-:W2:Y:S01]  /*9b70*/  SHFL.BFLY PT, R6, R0, 0x1, 0x1f ;  /* 0x0c201f0000067f89 */ /* 0x000ea200000e0000 */
[----:B------:R-:W-:Y:S04]  /*9b80*/  FMNMX.FTZ R140, R58, R140, !PT ;  /* 0x0000008c3a8c7209 */ /* 0x000fe80007810000 */
[----:B------:R-:W-:Y:S04]  /*9b90*/  FMNMX.FTZ R140, R52, R140, !PT ;  /* 0x0000008c348c7209 */ /* 0x000fe80007810000 */
[----:B------:R-:W-:Y:S04]  /*9ba0*/  FMNMX.FTZ R140, R61, R140, !PT ;  /* 0x0000008c3d8c7209 */ /* 0x000fe80007810000 */
[----:B------:R-:W-:Y:S04]  /*9bb0*/  FMNMX.FTZ R140, R98, R140, !PT ;  /* 0x0000008c628c7209 */ /* 0x000fe80007810000 */
[----:B------:R-:W-:Y:S04]  /*9bc0*/  FMNMX.FTZ R140, R225, R140, !PT ;  /* 0x0000008ce18c7209 */ /* 0x000fe80007810000 */
[----:B------:R-:W-:Y:S01]  /*9bd0*/  FMNMX.FTZ R140, R219, R140, !PT ;  /* 0x0000008cdb8c7209 */ /* 0x000fe20007810000 */
[----:B-1----:R-:W-:Y:S01]  /*9be0*/  FFMA.FTZ R2, R17, c[0x0][0x2d0], -R92 ;  /* 0x0000b40011027a23 */ /* 0x002fe2000001085c */
[----:B--2---:R-:W-:Y:S01]  /*9bf0*/  FMNMX.FTZ R142, R0, R6, !PT ;  /* 0x00000006008e7209 */ /* 0x004fe20007810000 */
[----:B------:R-:W-:Y:S01]  /*9c00*/  @P5 IMAD.SHL.U32 R17, R9, 0x20, RZ ;  /* 0x0000002009115824 */ /* 0x000fe200078e00ff */
[----:B------:R-:W-:Y:S02]  /*9c10*/  FMNMX.FTZ R0, R196, R4, !PT ;  /* 0x00000004c4007209 */ /* 0x000fe40007810000 */
[----:B------:R-:W1:Y:S01]  /*9c20*/  MUFU.EX2 R4, R2 ;  /* 0x0000000200047308 */ /* 0x000e620000000800 */
[C---:B------:R-:W-:Y:S01]  /*9c30*/  FMUL.FTZ R93, R142.reuse, c[0x0][0x2d0] ;  /* 0x0000b4008e5d7a20 */ /* 0x040fe20000410000 */
[----:B------:R-:W-:Y:S02]  /*9c40*/  FSETP.NEU.FTZ.AND P2, PT, R142, -INF , PT ;  /* 0xff8000008e00780b */ /* 0x000fe40003f5d000 */
[----:B------:R-:W-:Y:S02]  /*9c50*/  FMNMX.FTZ R140, R217, R140, !PT ;  /* 0x0000008cd98c7209 */ /* 0x000fe40007810000 */
[----:B------:R-:W-:Y:S02]  /*9c60*/  FSEL R93, R93, RZ, P2 ;  /* 0x000000ff5d5d7208 */ /* 0x000fe40001000000 */
[----:B------:R-:W-:Y:S02]  /*9c70*/  FMNMX.FTZ R140, R211, R140, !PT ;  /* 0x0000008cd38c7209 */ /* 0x000fe40007810000 */
[----:B------:R-:W-:Y:S02]  /*9c80*/  FMNMX.FTZ R0, R71, R0, !PT ;  /* 0x0000000047007209 */ /* 0x000fe40007810000 */
[----:B------:R-:W-:Y:S04]  /*9c90*/  FMNMX.FTZ R140, R210, R140, !PT ;  /* 0x0000008cd28c7209 */ /* 0x000fe80007810000 */
[----:B------:R-:W-:Y:S05]  /*9ca0*/  FMNMX.FTZ R140, R203, R140, !PT ;  /* 0x0000008ccb8c7209 */ /* 0x000fea0007810000 */
[----:B------:R-:W2:Y:S08]  /*9cb0*/  SHFL.BFLY PT, R5, R140, 0x2, 0x1f ;  /* 0x0c401f008c057f89 */ /* 0x000eb000000e0000 */
[----:B-1----:R1:W-:Y:S04]  /*9cc0*/  STL [R1+0x10], R4 ;  /* 0x0000100401007387 */ /* 0x0023e80000100800 */
[----:B------:R-:W3:Y:S08]  /*9cd0*/  SHFL.BFLY PT, R2, R0, 0x2, 0x1f ;  /* 0x0c401f0000027f89 */ /* 0x000ef000000e0000 */
[----:B------:R-:W-:Y:S01]  /*9ce0*/  STL [R1+0xac], R220 ;  /* 0x0000acdc01007387 */ /* 0x000fe20000100800 */
[----:B--2---:R-:W-:Y:S03]  /*9cf0*/  FMNMX.FTZ R140, R140, R5, !PT ;  /* 0x000000058c8c7209 */ /* 0x004fe60007810000 */
[----:B------:R-:W-:Y:S01]  /*9d00*/  STL [R1+0xb0], R246 ;  /* 0x0000b0f601007387 */ /* 0x000fe20000100800 */
[----:B------:R-:W-:Y:S03]  /*9d10*/  @P5 SHF.R.S32.HI R5, RZ, 0x1f, R246 ;  /* 0x0000001fff055819 */ /* 0x000fe600000114f6 */
[----:B------:R-:W2:Y:S02]  /*9d20*/  SHFL.BFLY PT, R6, R140, 0x1, 0x1f ;  /* 0x0c201f008c067f89 */ /* 0x000ea400000e0000 */
[----:B------:R-:W-:Y:S02]  /*9d30*/  @P5 IMAD R5, R5, c[0x0][0x1e0], RZ ;  /* 0x0000780005055a24 */ /* 0x000fe400078e02ff */
[----:B-1----:R-:W-:Y:S02]  /*9d40*/  FFMA.FTZ R4, R198, c[0x0][0x2d0], -R93 ;  /* 0x0000b400c6047a23 */ /* 0x002fe4000001085d */
[----:B------:R-:W-:Y:S01]  /*9d50*/  @P5 IMAD R5, R246, c[0x0][0x1e4], R5 ;  /* 0x00007900f6055a24 */ /* 0x000fe200078e0205 */
[----:B---3--:R-:W-:Y:S01]  /*9d60*/  FMNMX.FTZ R0, R0, R2, !PT ;  /* 0x0000000200007209 */ /* 0x008fe20007810000 */
[----:B------:R1:W-:Y:S01]  /*9d70*/  MUFU.EX2 R111, R4 ;  /* 0x00000004006f7308 */ /* 0x0003e20000000800 */
[----:B------:R-:W-:Y:S03]  /*9d80*/  IMAD.MOV.U32 R198, RZ, RZ, R61 ;  /* 0x000000ffffc67224 */ /* 0x000fe600078e003d */
[----:B------:R-:W3:Y:S01]  /*9d90*/  SHFL.BFLY PT, R2, R0, 0x1, 0x1f ;  /* 0x0c201f0000027f89 */ /* 0x000ee200000e0000 */
[----:B--2---:R-:W-:Y:S01]  /*9da0*/  FMNMX.FTZ R140, R140, R6, !PT ;  /* 0x000000068c8c7209 */ /* 0x004fe20007810000 */
[----:B------:R-:W-:Y:S03]  /*9db0*/  @P5 IMAD.WIDE.U32 R6, R246, c[0x0][0x1e0], RZ ;  /* 0x00007800f6065a25 */ /* 0x000fe600078e00ff */
[C---:B------:R-:W-:Y:S01]  /*9dc0*/  FSETP.NEU.FTZ.AND P1, PT, R140.reuse, -INF , PT ;  /* 0xff8000008c00780b */ /* 0x040fe20003f3d000 */
[----:B------:R-:W-:Y:S02]  /*9dd0*/  FMUL.FTZ R96, R140, c[0x0][0x2d0] ;  /* 0x0000b4008c607a20 */ /* 0x000fe40000410000 */
[----:B------:R-:W-:Y:S02]  /*9de0*/  @P5 IMAD.IADD R7, R7, 0x1, R5 ;  /* 0x0000000107075824 */ /* 0x000fe400078e0205 */
[----:B-1----:R-:W-:Y:S01]  /*9df0*/  FFMA.FTZ R4, R197, c[0x0][0x2d0], -R93 ;  /* 0x0000b400c5047a23 */ /* 0x002fe2000001085d */
[----:B------:R-:W-:Y:S01]  /*9e00*/  FSEL R96, R96, RZ, P1 ;  /* 0x000000ff60607208 */ /* 0x000fe20000800000 */
[----:B------:R-:W-:Y:S01]  /*9e10*/  @P5 IMAD.MOV.U32 R5, RZ, RZ, R11 ;  /* 0x000000ffff055224 */ /* 0x000fe200078e000b */
[----:B---3--:R-:W-:Y:S01]  /*9e20*/  FMNMX.FTZ R70, R0, R2, !PT ;  /* 0x0000000200467209 */ /* 0x008fe20007810000 */
[----:B------:R1:W2:Y:S01]  /*9e30*/  MUFU.EX2 R197, R4 ;  /* 0x0000000400c57308 */ /* 0x0002a20000000800 */
[----:B------:R-:W-:Y:S02]  /*9e40*/  @P5 IMAD R7, R7, 0x70, RZ ;  /* 0x0000007007075824 */ /* 0x000fe400078e02ff */
[--C-:B------:R-:W-:Y:S02]  /*9e50*/  FFMA.FTZ R0, R193, c[0x0][0x2d0], -R96.reuse ;  /* 0x0000b400c1007a23 */ /* 0x100fe40000010860 */
[----:B------:R-:W-:Y:S02]  /*9e60*/  FMUL.FTZ R97, R70, c[0x0][0x2d0] ;  /* 0x0000b40046617a20 */ /* 0x000fe40000410000 */
[----:B------:R-:W-:Y:S05]  /*9e70*/  IMAD.MOV.U32 R193, RZ, RZ, R65 ;  /* 0x000000ffffc17224 */ /* 0x000fea00078e0041 */
[----:B------:R-:W-:Y:S01]  /*9e80*/  F2FP.PACK_AB R72, R193, R224 ;  /* 0x000000e0c148723e */ /* 0x000fe200000000ff */
[--C-:B-1----:R-:W-:Y:S01]  /*9e90*/  FFMA.FTZ R4, R18, c[0x0][0x2d0], -R93.reuse ;  /* 0x0000b40012047a23 */ /* 0x102fe2000001085d */
[----:B--2---:R-:W-:Y:S01]  /*9ea0*/  F2FP.PACK_AB R73, R197, R111 ;  /* 0x0000006fc549723e */ /* 0x004fe200000000ff */
[----:B------:R1:W-:Y:S10]  /*9eb0*/  MUFU.EX2 R18, R0 ;  /* 0x0000000000127308 */ /* 0x0003f40000000800 */
[----:B------:R2:W-:Y:S01]  /*9ec0*/  MUFU.EX2 R55, R4 ;  /* 0x0000000400377308 */ /* 0x0005e20000000800 */
[----:B-1----:R-:W-:Y:S09]  /*9ed0*/  FFMA.FTZ R0, R13, c[0x0][0x2d0], -R96 ;  /* 0x0000b4000d007a23 */ /* 0x002ff20000010860 */
[----:B------:R-:W-:Y:S01]  /*9ee0*/  MUFU.EX2 R2, R0 ;  /* 0x0000000000027308 */ /* 0x000fe20000000800 */
[----:B--2---:R-:W-:Y:S09]  /*9ef0*/  FFMA.FTZ R4, R19, c[0x0][0x2d0], -R93 ;  /* 0x0000b40013047a23 */ /* 0x004ff2000001085d */
[----:B------:R1:W2:Y:S02]  /*9f00*/  MUFU.EX2 R12, R4 ;  /* 0x00000004000c7308 */ /* 0x0002a40000000800 */
[----:B-1----:R-:W-:Y:S01]  /*9f10*/  @P5 IMAD.MOV.U32 R4, RZ, RZ, R8 ;  /* 0x000000ffff045224 */ /* 0x002fe200078e0008 */
[----:B--2---:R1:W-:Y:S01]  /*9f20*/  STL [R1+0xc], R12 ;  /* 0x00000c0c01007387 */ /* 0x0043e20000100800 */
[----:B------:R-:W-:Y:S02]  /*9f30*/  FFMA.FTZ R8, R192, c[0x0][0x2d0], -R96 ;  /* 0x0000b400c0087a23 */ /* 0x000fe40000010860 */
[----:B------:R-:W-:Y:S01]  /*9f40*/  @P5 IMAD.WIDE.U32 R4, R6, 0x70, R4 ;  /* 0x0000007006045825 */ /* 0x000fe200078e0004 */
[----:B------:R2:W-:Y:S03]  /*9f50*/  STL [R1+0x24], R2 ;  /* 0x0000240201007387 */ /* 0x0005e60000100800 */
[----:B------:R3:W-:Y:S01]  /*9f60*/  MUFU.EX2 R110, R8 ;  /* 0x00000008006e7308 */ /* 0x0007e20000000800 */
[----:B------:R-:W-:Y:S01]  /*9f70*/  @P5 IMAD.IADD R7, R5, 0x1, R7 ;  /* 0x0000000105075824 */ /* 0x000fe200078e0207 */
[C---:B------:R-:W-:Y:S04]  /*9f80*/  @P5 LEA R6, P0, R4.reuse, c[0x0][0x1c8], 0x1 ;  /* 0x0000720004065a11 */ /* 0x040fe800078008ff */
[----:B------:R-:W-:Y:S02]  /*9f90*/  @P5 LEA.HI.X R7, R4, c[0x0][0x1cc], R7, 0x1, P0 ;  /* 0x0000730004075a11 */ /* 0x000fe400000f0c07 */
[-C--:B------:R-:W-:Y:S03]  /*9fa0*/  @P5 IADD3 R4, P0, R6, R17.reuse, RZ ;  /* 0x0000001106045210 */ /* 0x080fe60007f1e0ff */
[----:B------:R4:W-:Y:S01]  /*9fb0*/  @P5 LDGSTS.E.BYPASS.LTC128B.128 [R245+0x3900], [R6.64], !P6 ;  /* 0x0390000006f55fae */ /* 0x0009e2000f101d4a */
[----:B-1----:R-:W-:Y:S01]  /*9fc0*/  @P5 SHF.L.U64.HI R12, R9, 0x5, R10 ;  /* 0x00000005090c5819 */ /* 0x002fe2000001020a */
[----:B---3--:R-:W-:Y:S04]  /*9fd0*/  FFMA.FTZ R8, R199, c[0x0][0x2d0], -R96 ;  /* 0x0000b400c7087a23 */ /* 0x008fe80000010860 */
[--C-:B------:R-:W-:Y:S01]  /*9fe0*/  @P5 IMAD.X R5, R7, 0x1, R12.reuse, P0 ;  /* 0x0000000107055824 */ /* 0x100fe200000e060c */
[----:B------:R1:W-:Y:S01]  /*9ff0*/  MUFU.EX2 R64, R8 ;  /* 0x0000000800407308 */ /* 0x0003e20000000800 */
[----:B------:R-:W-:Y:S03]  /*a000*/  IMAD.MOV.U32 R199, RZ, RZ, R59 ;  /* 0x000000ffffc77224 */ /* 0x000fe600078e003b */
[----:B------:R3:W-:Y:S01]  /*a010*/  @P5 LDGSTS.E.BYPASS.LTC128B.128 [R245+0x4100], [R4.64], !P6 ;  /* 0x0410000004f55fae */ /* 0x0007e2000f101d4a */
[-C--:B-1----:R-:W-:Y:S05]  /*a020*/  @P5 IADD3 R8, P0, R4, R17.reuse, RZ ;  /* 0x0000001104085210 */ /* 0x082fea0007f1e0ff */
[--C-:B------:R-:W-:Y:S01]  /*a030*/  @P5 IMAD.X R9, R5, 0x1, R12.reuse, P0 ;  /* 0x0000000105095824 */ /* 0x100fe200000e060c */
[-C--:B------:R-:W-:Y:S04]  /*a040*/  @P5 IADD3 R10, P0, R8, R17.reuse, RZ ;  /* 0x00000011080a5210 */ /* 0x080fe80007f1e0ff */
[----:B------:R1:W-:Y:S01]  /*a050*/  @P5 LDGSTS.E.BYPASS.LTC128B.128 [R245+0x4900], [R8.64], !P6 ;  /* 0x0490000008f55fae */ /* 0x0003e2000f101d4a */
[----:B------:R-:W-:Y:S01]  /*a060*/  @P5 IMAD.X R11, R9, 0x1, R12, P0 ;  /* 0x00000001090b5824 */ /* 0x000fe200000e060c */
[----:B------:R-:W-:Y:S04]  /*a070*/  FSETP.NEU.FTZ.AND P0, PT, R70, -INF , PT ;  /* 0xff8000004600780b */ /* 0x000fe80003f1d000 */
[----:B------:R-:W-:Y:S02]  /*a080*/  FSEL R97, R97, RZ, P0 ;  /* 0x000000ff61617208 */ /* 0x000fe40000000000 */
[----:B------:R1:W-:Y:S03]  /*a090*/  @P5 LDGSTS.E.BYPASS.LTC128B.128 [R245+0x5100], [R10.64], !P6 ;  /* 0x051000000af55fae */ /* 0x0003e6000f101d4a */
[--C-:B------:R-:W-:Y:S02]  /*a0a0*/  FFMA.FTZ R0, R205, c[0x0][0x2d0], -R97.reuse ;  /* 0x0000b400cd007a23 */ /* 0x100fe40000010861 */
[----:B------:R-:W-:Y:S02]  /*a0b0*/  FFMA.FTZ R94, R252, c[0x0][0x2d0], -R97 ;  /* 0x0000b400fc5e7a23 */ /* 0x000fe40000010861 */
[----:B------:R1:W-:Y:S01]  /*a0c0*/  MUFU.EX2 R109, R0 ;  /* 0x00000000006d7308 */ /* 0x0003e20000000800 */
[----:B------:R-:W-:Y:S02]  /*a0d0*/  IMAD.MOV.U32 R205, RZ, RZ, R63 ;  /* 0x000000ffffcd7224 */ /* 0x000fe400078e003f */
[--C-:B-1----:R-:W-:Y:S02]  /*a0e0*/  FFMA.FTZ R0, R204, c[0x0][0x2d0], -R97.reuse ;  /* 0x0000b400cc007a23 */ /* 0x102fe40000010861 */
[----:B------:R-:W-:Y:S05]  /*a0f0*/  IMAD.MOV.U32 R204, RZ, RZ, R62 ;  /* 0x000000ffffcc7224 */ /* 0x000fea00078e003e */
[----:B------:R1:W-:Y:S02]  /*a100*/  MUFU.EX2 R19, R0 ;  /* 0x0000000000137308 */ /* 0x0003e40000000800 */
[--C-:B-1----:R-:W-:Y:S02]  /*a110*/  FFMA.FTZ R0, R14, c[0x0][0x2d0], -R97.reuse ;  /* 0x0000b4000e007a23 */ /* 0x102fe40000010861 */
[--C-:B------:R-:W-:Y:S06]  /*a120*/  FFMA.FTZ R14, R32, c[0x0][0x2d0], -R92.reuse ;  /* 0x0000b400200e7a23 */ /* 0x100fec000001085c */
[----:B------:R1:W1:Y:S10]  /*a130*/  MUFU.EX2 R13, R0 ;  /* 0x00000000000d7308 */ /* 0x0002740000000800 */
[----:B------:R3:W-:Y:S01]  /*a140*/  MUFU.EX2 R235, R14 ;  /* 0x0000000e00eb7308 */ /* 0x0007e20000000800 */
[----:B-1----:R-:W-:Y:S01]  /*a150*/  FFMA.FTZ R0, R15, c[0x0][0x2d0], -R97 ;  /* 0x0000b4000f007a23 */ /* 0x002fe20000010861 */
[----:B------:R1:W-:Y:S01]  /*a160*/  STL [R1+0x8], R13 ;  /* 0x0000080d01007387 */ /* 0x0003e20000100800 */
[--C-:B------:R-:W-:Y:S07]  /*a170*/  FFMA.FTZ R15, R21, c[0x0][0x2d0], -R92.reuse ;  /* 0x0000b400150f7a23 */ /* 0x100fee000001085c */
[----:B--2---:R-:W2:Y:S01]  /*a180*/  MUFU.EX2 R2, R0 ;  /* 0x0000000000027308 */ /* 0x004ea20000000800 */
[--C-:B---3--:R-:W-:Y:S09]  /*a190*/  FFMA.FTZ R14, R36, c[0x0][0x2d0], -R92.reuse ;  /* 0x0000b400240e7a23 */ /* 0x108ff2000001085c */
[----:B------:R-:W3:Y:S10]  /*a1a0*/  MUFU.EX2 R0, R16 ;  /* 0x0000001000007308 */ /* 0x000ef40000000800 */
[----:B------:R-:W-:Y:S01]  /*a1b0*/  MUFU.EX2 R220, R15 ;  /* 0x0000000f00dc7308 */ /* 0x000fe20000000800 */
[--C-:B-1----:R-:W-:Y:S01]  /*a1c0*/  FFMA.FTZ R13, R33, c[0x0][0x2d0], -R92.reuse ;  /* 0x0000b400210d7a23 */ /* 0x102fe2000001085c */
[----:B--2---:R1:W-:Y:S08]  /*a1d0*/  STL [R1+0x20], R2 ;  /* 0x0000200201007387 */ /* 0x0043f00000100800 */
[----:B------:R-:W-:Y:S01]  /*a1e0*/  MUFU.EX2 R244, R14 ;  /* 0x0000000e00f47308 */ /* 0x000fe20000000800 */
[----:B---3--:R2:W-:Y:S09]  /*a1f0*/  STL [R1+0x1c], R0 ;  /* 0x00001c0001007387 */ /* 0x0085f20000100800 */
[----:B------:R3:W-:Y:S01]  /*a200*/  MUFU.EX2 R242, R13 ;  /* 0x0000000d00f27308 */ /* 0x0007e20000000800 */
[--C-:B-1----:R-:W-:Y:S09]  /*a210*/  FFMA.FTZ R2, R22, c[0x0][0x2d0], -R93.reuse ;  /* 0x0000b40016027a23 */ /* 0x102ff2000001085d */
[----:B------:R-:W1:Y:S01]  /*a220*/  MUFU.EX2 R2, R2 ;  /* 0x0000000200027308 */ /* 0x000e620000000800 */
[--C-:B--2---:R-:W-:Y:S02]  /*a230*/  FFMA.FTZ R0, R23, c[0x0][0x2d0], -R93.reuse ;  /* 0x0000b40017007a23 */ /* 0x104fe4000001085d */
[----:B---3--:R-:W-:Y:S07]  /*a240*/  FFMA.FTZ R13, R37, c[0x0][0x2d0], -R92 ;  /* 0x0000b400250d7a23 */ /* 0x008fee000001085c */
[----:B------:R2:W-:Y:S10]  /*a250*/  MUFU.EX2 R232, R0 ;  /* 0x0000000000e87308 */ /* 0x0005f40000000800 */
[----:B------:R-:W-:Y:S01]  /*a260*/  MUFU.EX2 R234, R13 ;  /* 0x0000000d00ea7308 */ /* 0x000fe20000000800 */
[----:B-1----:R1:W-:Y:S01]  /*a270*/  STL [R1+0x18], R2 ;  /* 0x0000180201007387 */ /* 0x0023e20000100800 */
[--C-:B--2---:R-:W-:Y:S08]  /*a280*/  FFMA.FTZ R0, R34, c[0x0][0x2d0], -R93.reuse ;  /* 0x0000b40022007a23 */ /* 0x104ff0000001085d */
[----:B------:R2:W-:Y:S02]  /*a290*/  MUFU.EX2 R239, R0 ;  /* 0x0000000000ef7308 */ /* 0x0005e40000000800 */
[----:B--2---:R-:W-:Y:S08]  /*a2a0*/  FFMA.FTZ R0, R35, c[0x0][0x2d0], -R93 ;  /* 0x0000b40023007a23 */ /* 0x004ff0000001085d */
[----:B------:R2:W-:Y:S02]  /*a2b0*/  MUFU.EX2 R243, R0 ;  /* 0x0000000000f37308 */ /* 0x0005e40000000800 */
[--C-:B--2---:R-:W-:Y:S08]  /*a2c0*/  FFMA.FTZ R0, R24, c[0x0][0x2d0], -R96.reuse ;  /* 0x0000b40018007a23 */ /* 0x104ff00000010860 */
[----:B-1----:R1:W2:Y:S02]  /*a2d0*/  MUFU.EX2 R2, R0 ;  /* 0x0000000000027308 */ /* 0x0022a40000000800 */
[--C-:B-1----:R-:W-:Y:S01]  /*a2e0*/  FFMA.FTZ R0, R25, c[0x0][0x2d0], -R96.reuse ;  /* 0x0000b40019007a23 */ /* 0x102fe20000010860 */
[----:B--2---:R1:W-:Y:S07]  /*a2f0*/  STL [R1+0x14], R2 ;  /* 0x0000140201007387 */ /* 0x0043ee0000100800 */
[----:B------:R2:W-:Y:S01]  /*a300*/  MUFU.EX2 R236, R0 ;  /* 0x0000000000ec7308 */ /* 0x0005e20000000800 */
[----:B------:R3:W-:Y:S01]  /*a310*/  STL [R1+0xb4], R143 ;  /* 0x0000b48f01007387 */ /* 0x0007e20000100800 */
[--C-:B-1----:R-:W-:Y:S02]  /*a320*/  FFMA.FTZ R2, R28, c[0x0][0x2d0], -R96.reuse ;  /* 0x0000b4001c027a23 */ /* 0x102fe40000010860 */
[----:B--2---:R-:W-:Y:S06]  /*a330*/  FFMA.FTZ R0, R26, c[0x0][0x2d0], -R97 ;  /* 0x0000b4001a007a23 */ /* 0x004fec0000010861 */
[----:B------:R1:W-:Y:S10]  /*a340*/  MUFU.EX2 R240, R2 ;  /* 0x0000000200f07308 */ /* 0x0003f40000000800 */
[----:B------:R2:W-:Y:S01]  /*a350*/  MUFU.EX2 R246, R0 ;  /* 0x0000000000f67308 */ /* 0x0005e20000000800 */
[----:B-1----:R-:W-:Y:S09]  /*a360*/  FFMA.FTZ R2, R38, c[0x0][0x2d0], -R93 ;  /* 0x0000b40026027a23 */ /* 0x002ff2000001085d */
[----:B------:R1:W-:Y:S01]  /*a370*/  MUFU.EX2 R237, R2 ;  /* 0x0000000200ed7308 */ /* 0x0003e20000000800 */
[--C-:B--2---:R-:W-:Y:S09]  /*a380*/  FFMA.FTZ R0, R27, c[0x0][0x2d0], -R97.reuse ;  /* 0x0000b4001b007a23 */ /* 0x104ff20000010861 */
[----:B------:R2:W-:Y:S01]  /*a390*/  MUFU.EX2 R233, R0 ;  /* 0x0000000000e97308 */ /* 0x0005e20000000800 */
[--C-:B-1----:R-:W-:Y:S09]  /*a3a0*/  FFMA.FTZ R2, R40, c[0x0][0x2d0], -R96.reuse ;  /* 0x0000b40028027a23 */ /* 0x102ff20000010860 */
[----:B------:R-:W-:Y:S01]  /*a3b0*/  MUFU.EX2 R238, R2 ;  /* 0x0000000200ee7308 */ /* 0x000fe20000000800 */
[----:B--2---:R-:W-:Y:S09]  /*a3c0*/  FFMA.FTZ R0, R29, c[0x0][0x2d0], -R96 ;  /* 0x0000b4001d007a23 */ /* 0x004ff20000010860 */
        /* <DEDUP_REMOVED lines=16> */
[----:B---3--:R-:W2:Y:S01]  /*a4d0*/  LDL.LU R143, [R1+0x20] ;  /* 0x00002000018f7983 */ /* 0x008ea20000300800 */
[-C--:B----4-:R-:W-:Y:S02]  /*a4e0*/  @P5 IADD3 R6, P3, R10, R17.reuse, RZ ;  /* 0x000000110a065210 */ /* 0x090fe40007f7e0ff */
[----:B------:R-:W-:Y:S01]  /*a4f0*/  FADD.FTZ R2, -R0, R3 ;  /* 0x0000000300027221 */ /* 0x000fe20000010100 */
[----:B------:R1:W-:Y:S01]  /*a500*/  STL [R1+0xb8], R142 ;  /* 0x0000b88e01007387 */ /* 0x0003e20000100800 */
[----:B------:R-:W-:Y:S01]  /*a510*/  FSEL R0, R142, RZ, P2 ;  /* 0x000000ff8e007208 */ /* 0x000fe20001000000 */
[--C-:B------:R-:W-:Y:S01]  /*a520*/  @P5 IMAD.X R7, R11, 0x1, R12.reuse, P3 ;  /* 0x000000010b075824 */ /* 0x100fe200018e060c */
[-C--:B------:R-:W-:Y:S01]  /*a530*/  @P5 IADD3 R4, P2, R6, R17.reuse, RZ ;  /* 0x0000001106045210 */ /* 0x080fe20007f5e0ff */
[----:B------:R-:W-:Y:S02]  /*a540*/  FMUL.FTZ R2, R2, c[0x0][0x2d0] ;  /* 0x0000b40002027a20 */ /* 0x000fe40000410000 */
[----:B------:R-:W-:Y:S01]  /*a550*/  FADD.FTZ R0, -R0, R141 ;  /* 0x0000008d00007221 */ /* 0x000fe20000010100 */
[----:B------:R3:W-:Y:S01]  /*a560*/  @P5 LDGSTS.E.BYPASS.LTC128B.128 [R245+0x5900], [R6.64], !P6 ;  /* 0x0590000006f55fae */ /* 0x0007e2000f101d4a */
[----:B------:R4:W4:Y:S01]  /*a570*/  MUFU.EX2 R69, R2 ;  /* 0x0000000200457308 */ /* 0x0009220000000800 */
[----:B------:R-:W-:Y:S01]  /*a580*/  @P5 IMAD.X R5, R7, 0x1, R12, P2 ;  /* 0x0000000107055824 */ /* 0x000fe200010e060c */
[----:B------:R-:W-:Y:S01]  /*a590*/  @P5 IADD3 R8, P3, R4, R17, RZ ;  /* 0x0000001104085210 */ /* 0x000fe20007f7e0ff */
[----:B------:R-:W-:Y:S02]  /*a5a0*/  FMUL.FTZ R0, R0, c[0x0][0x2d0] ;  /* 0x0000b40000007a20 */ /* 0x000fe40000410000 */
[----:B------:R-:W-:Y:S02]  /*a5b0*/  IMAD.MOV.U32 R141, RZ, RZ, R64 ;  /* 0x000000ffff8d7224 */ /* 0x000fe400078e0040 */
[----:B------:R3:W-:Y:S01]  /*a5c0*/  @P5 LDGSTS.E.BYPASS.LTC128B.128 [R245+0x6100], [R4.64], !P6 ;  /* 0x0610000004f55fae */ /* 0x0007e2000f101d4a */
[----:B------:R-:W-:Y:S02]  /*a5d0*/  @P5 IMAD.X R9, R5, 0x1, R12, P3 ;  /* 0x0000000105095824 */ /* 0x000fe400018e060c */
[----:B------:R3:W3:Y:S01]  /*a5e0*/  MUFU.EX2 R68, R0 ;  /* 0x0000000000447308 */ /* 0x0006e20000000800 */
[----:B------:R-:W-:Y:S04]  /*a5f0*/  F2FP.PACK_AB R64, R141, R110 ;  /* 0x0000006e8d40723e */ /* 0x000fe800000000ff */
[----:B------:R3:W-:Y:S08]  /*a600*/  @P5 LDGSTS.E.BYPASS.LTC128B.128 [R245+0x6900], [R8.64], !P6 ;  /* 0x0690000008f55fae */ /* 0x0007f0000f101d4a */
[----:B-1----:R-:W2:Y:S01]  /*a610*/  LDL.LU R142, [R1+0x24] ;  /* 0x00002400018e7983 */ /* 0x002ea20000300800 */
[----:B----4-:R-:W-:Y:S01]  /*a620*/  FSEL R2, R140, RZ, P1 ;  /* 0x000000ff8c027208 */ /* 0x010fe20000800000 */
[C---:B------:R-:W-:Y:S02]  /*a630*/  FMUL.FTZ R17, R69.reuse, R161 ;  /* 0x000000a145117220 */ /* 0x040fe40000410000 */
[----:B------:R1:W-:Y:S01]  /*a640*/  STL [R1+0xbc], R140 ;  /* 0x0000bc8c01007387 */ /* 0x0003e20000100800 */
[C---:B------:R-:W-:Y:S02]  /*a650*/  FMUL.FTZ R48, R69.reuse, R124 ;  /* 0x0000007c45307220 */ /* 0x040fe40000410000 */
[C---:B------:R-:W-:Y:S01]  /*a660*/  FMUL.FTZ R49, R69.reuse, R125 ;  /* 0x0000007d45317220 */ /* 0x040fe20000410000 */
[----:B------:R-:W4:Y:S01]  /*a670*/  LDSM.16.MT88.4 R20, [R228+0x100] ;  /* 0x00010000e414783b */ /* 0x000f220000004200 */
[----:B------:R-:W-:Y:S02]  /*a680*/  FFMA.FTZ R125, R114, c[0x0][0x2d0], -R93 ;  /* 0x0000b400727d7a23 */ /* 0x000fe4000001085d */
[----:B---3--:R-:W-:Y:S01]  /*a690*/  FADD.FTZ R0, -R2, R144 ;  /* 0x0000009002007221 */ /* 0x008fe20000010100 */
[----:B------:R-:W-:Y:S01]  /*a6a0*/  FSEL R2, R70, RZ, P0 ;  /* 0x000000ff46027208 */ /* 0x000fe20000000000 */
[C---:B------:R-:W-:Y:S02]  /*a6b0*/  FMUL.FTZ R5, R69.reuse, R149 ;  /* 0x0000009545057220 */ /* 0x040fe40000410000 */
[----:B------:R-:W-:Y:S01]  /*a6c0*/  FMUL.FTZ R0, R0, c[0x0][0x2d0] ;  /* 0x0000b40000007a20 */ /* 0x000fe20000410000 */
[----:B------:R-:W3:Y:S01]  /*a6d0*/  LDSM.16.MT88.4 R36, [R231+0x100] ;  /* 0x00010000e724783b */ /* 0x000ee20000004200 */
[----:B------:R-:W-:Y:S02]  /*a6e0*/  IMAD.MOV.U32 R149, RZ, RZ, R15 ;  /* 0x000000ffff957224 */ /* 0x000fe400078e000f */
[----:B------:R4:W4:Y:S01]  /*a6f0*/  MUFU.EX2 R3, R0 ;  /* 0x0000000000037308 */ /* 0x0009220000000800 */
[C---:B------:R-:W-:Y:S02]  /*a700*/  FMUL.FTZ R4, R69.reuse, R148 ;  /* 0x0000009445047220 */ /* 0x040fe40000410000 */
[C---:B------:R-:W-:Y:S02]  /*a710*/  FMUL.FTZ R6, R68.reuse, R150 ;  /* 0x0000009644067220 */ /* 0x040fe40000410000 */
[C---:B------:R-:W-:Y:S01]  /*a720*/  FMUL.FTZ R7, R68.reuse, R151 ;  /* 0x0000009744077220 */ /* 0x040fe20000410000 */
[----:B------:R-:W-:Y:S01]  /*a730*/  LDSM.16.MT88.4 R84, [R231+0x900] ;  /* 0x00090000e754783b */ /* 0x000fe20000004200 */
[----:B------:R-:W-:Y:S02]  /*a740*/  IMAD.MOV.U32 R144, RZ, RZ, R19 ;  /* 0x000000ffff907224 */ /* 0x000fe400078e0013 */
[----:B------:R-:W-:Y:S02]  /*a750*/  FMUL.FTZ R19, R68, R163 ;  /* 0x000000a344137220 */ /* 0x000fe40000410000 */
[----:B------:R-:W-:Y:S01]  /*a760*/  IMAD.MOV.U32 R148, RZ, RZ, R16 ;  /* 0x000000ffff947224 */ /* 0x000fe200078e0010 */
[----:B------:R-:W-:Y:S01]  /*a770*/  F2FP.PACK_AB R65, R144, R109 ;  /* 0x0000006d9041723e */ /* 0x000fe200000000ff */
[C---:B------:R-:W-:Y:S01]  /*a780*/  FMUL.FTZ R16, R69.reuse, R160 ;  /* 0x000000a045107220 */ /* 0x040fe20000410000 */
[----:B-1----:R-:W3:Y:S01]  /*a790*/  LDL.LU R140, [R1+0xc] ;  /* 0x00000c00018c7983 */ /* 0x002ee20000300800 */
[----:B------:R-:W-:Y:S02]  /*a7a0*/  IMAD.MOV.U32 R151, RZ, RZ, R34 ;  /* 0x000000ffff977224 */ /* 0x000fe400078e0022 */
[----:B------:R-:W-:Y:S01]  /*a7b0*/  IMAD.MOV.U32 R150, RZ, RZ, R33 ;  /* 0x000000ffff967224 */ /* 0x000fe200078e0021 */
[----:B------:R1:W-:Y:S01]  /*a7c0*/  STL [R1+0xc0], R245 ;  /* 0x0000c0f501007387 */ /* 0x0003e20000100800 */
[----:B------:R-:W-:Y:S02]  /*a7d0*/  FMUL.FTZ R33, R69, R177 ;  /* 0x000000b145217220 */ /* 0x000fe40000410000 */
[C---:B------:R-:W-:Y:S01]  /*a7e0*/  FMUL.FTZ R34, R68.reuse, R178 ;  /* 0x000000b244227220 */ /* 0x040fe20000410000 */
[----:B------:R-:W-:Y:S01]  /*a7f0*/  LDSM.16.MT88.4 R88, [R229+0x900] ;  /* 0x00090000e558783b */ /* 0x000fe20000004200 */
[----:B------:R-:W-:Y:S02]  /*a800*/  FMUL.FTZ R50, R68, R126 ;  /* 0x0000007e44327220 */ /* 0x000fe40000410000 */
[----:B----4-:R-:W-:Y:S02]  /*a810*/  FADD.FTZ R0, -R2, R145 ;  /* 0x0000009102007221 */ /* 0x010fe40000010100 */
[----:B------:R-:W-:Y:S02]  /*a820*/  FFMA.FTZ R2, R41, c[0x0][0x2d0], -R96 ;  /* 0x0000b40029027a23 */ /* 0x000fe40000010860 */
[----:B------:R-:W-:Y:S01]  /*a830*/  FMUL.FTZ R0, R0, c[0x0][0x2d0] ;  /* 0x0000b40000007a20 */ /* 0x000fe20000410000 */
[----:B------:R-:W0:Y:S01]  /*a840*/  LDGDEPBAR ;  /* 0x00000000000079af */ /* 0x000e220000000000 */
[----:B------:R4:W4:Y:S01]  /*a850*/  MUFU.EX2 R31, R2 ;  /* 0x00000002001f7308 */ /* 0x0009220000000800 */
[C---:B------:R-:W-:Y:S02]  /*a860*/  FMUL.FTZ R8, R3.reuse, R152 ;  /* 0x0000009803087220 */ /* 0x040fe40000410000 */
[----:B------:R-:W-:Y:S02]  /*a870*/  IMAD.MOV.U32 R145, RZ, RZ, R18 ;  /* 0x000000ffff917224 */ /* 0x000fe400078e0012 */
[C---:B------:R-:W-:Y:S02]  /*a880*/  FMUL.FTZ R9, R3.reuse, R153 ;  /* 0x0000009903097220 */ /* 0x040fe40000410000 */
[C---:B------:R-:W-:Y:S02]  /*a890*/  FMUL.FTZ R12, R3.reuse, R156 ;  /* 0x0000009c030c7220 */ /* 0x040fe40000410000 */
[C---:B------:R-:W-:Y:S01]  /*a8a0*/  FMUL.FTZ R13, R3.reuse, R157 ;  /* 0x0000009d030d7220 */ /* 0x040fe20000410000 */
[----:B------:R-:W4:Y:S01]  /*a8b0*/  MUFU.EX2 R0, R0 ;  /* 0x0000000000007308 */ /* 0x000f220000000800 */
[----:B------:R-:W-:Y:S01]  /*a8c0*/  FMUL.FTZ R18, R68, R162 ;  /* 0x000000a244127220 */ /* 0x000fe20000410000 */
[----:B-1----:R-:W3:Y:S01]  /*a8d0*/  LDL.LU R245, [R1+0x10] ;  /* 0x0000100001f57983 */ /* 0x002ee20000300800 */
[C---:B------:R-:W-:Y:S02]  /*a8e0*/  FMUL.FTZ R25, R3.reuse, R169 ;  /* 0x000000a903197220 */ /* 0x040fe40000410000 */
[----:B------:R-:W-:Y:S01]  /*a8f0*/  IMAD.MOV.U32 R156, RZ, RZ, R55 ;  /* 0x000000ffff9c7224 */ /* 0x000fe200078e0037 */
[----:B------:R1:W-:Y:S01]  /*a900*/  STL [R1+0xc4], R70 ;  /* 0x0000c44601007387 */ /* 0x0003e20000100800 */
[----:B------:R-:W-:Y:S02]  /*a910*/  IMAD.MOV.U32 R157, RZ, RZ, R54 ;  /* 0x000000ffff9d7224 */ /* 0x000fe400078e0036 */
[C---:B------:R-:W-:Y:S02]  /*a920*/  FMUL.FTZ R28, R3.reuse, R172 ;  /* 0x000000ac031c7220 */ /* 0x040fe40000410000 */
[----:B------:R-:W-:Y:S02]  /*a930*/  FMUL.FTZ R29, R3, R173 ;  /* 0x000000ad031d7220 */ /* 0x000fe40000410000 */
[----:B------:R-:W-:Y:S02]  /*a940*/  IMAD.MOV.U32 R173, RZ, RZ, R32 ;  /* 0x000000ffffad7224 */ /* 0x000fe400078e0020 */
[----:B----4-:R-:W-:Y:S02]  /*a950*/  FFMA.FTZ R2, R42, c[0x0][0x2d0], -R97 ;  /* 0x0000b4002a027a23 */ /* 0x010fe40000010861 */
[----:B------:R-:W-:Y:S02]  /*a960*/  IMAD.MOV.U32 R172, RZ, RZ, R31 ;  /* 0x000000ffffac7224 */ /* 0x000fe400078e001f */
[----:B------:R4:W-:Y:S01]  /*a970*/  MUFU.EX2 R147, R2 ;  /* 0x0000000200937308 */ /* 0x0009e20000000800 */
[----:B------:R-:W-:Y:S02]  /*a980*/  FMUL.FTZ R32, R69, R176 ;  /* 0x000000b045207220 */ /* 0x000fe40000410000 */
[----:B------:R-:W-:Y:S02]  /*a990*/  IMAD.MOV.U32 R176, RZ, RZ, R76 ;  /* 0x000000ffffb07224 */ /* 0x000fe400078e004c */
[C---:B------:R-:W-:Y:S02]  /*a9a0*/  FMUL.FTZ R14, R0.reuse, R158 ;  /* 0x0000009e000e7220 */ /* 0x040fe40000410000 */
[C---:B------:R-:W-:Y:S02]  /*a9b0*/  FMUL.FTZ R15, R0.reuse, R159 ;  /* 0x0000009f000f7220 */ /* 0x040fe40000410000 */
[C---:B------:R-:W-:Y:S02]  /*a9c0*/  FMUL.FTZ R10, R0.reuse, R154 ;  /* 0x0000009a000a7220 */ /* 0x040fe40000410000 */
[C---:B------:R-:W-:Y:S01]  /*a9d0*/  FMUL.FTZ R11, R0.reuse, R155 ;  /* 0x0000009b000b7220 */ /* 0x040fe20000410000 */
[----:B-1----:R-:W3:Y:S01]  /*a9e0*/  LDL.LU R70, [R1+0x8] ;  /* 0x0000080001467983 */ /* 0x002ee20000300800 */
[C---:B------:R-:W-:Y:S02]  /*a9f0*/  FMUL.FTZ R27, R0.reuse, R171 ;  /* 0x000000ab001b7220 */ /* 0x040fe40000410000 */
[C---:B------:R-:W-:Y:S01]  /*aa00*/  FMUL.FTZ R26, R0.reuse, R170 ;  /* 0x000000aa001a7220 */ /* 0x040fe20000410000 */
[----:B------:R-:W3:Y:S01]  /*aa10*/  LDL.LU R153, [R1+0x14] ;  /* 0x0000140001997983 */ /* 0x000ee20000300800 */
[C---:B------:R-:W-:Y:S02]  /*aa20*/  FMUL.FTZ R30, R0.reuse, R174 ;  /* 0x000000ae001e7220 */ /* 0x040fe40000410000 */
[C---:B------:R-:W-:Y:S01]  /*aa30*/  FMUL.FTZ R31, R0.reuse, R175 ;  /* 0x000000af001f7220 */ /* 0x040fe20000410000 */
[----:B------:R-:W3:Y:S01]  /*aa40*/  LDL.LU R154, [R1+0x18] ;  /* 0x00001800019a7983 */ /* 0x000ee20000300800 */
[----:B------:R-:W-:Y:S02]  /*aa50*/  IMAD.MOV.U32 R175, RZ, RZ, R77 ;  /* 0x000000ffffaf7224 */ /* 0x000fe400078e004d */
[C---:B------:R-:W-:Y:S01]  /*aa60*/  FMUL.FTZ R42, R0.reuse, R122 ;  /* 0x0000007a002a7220 */ /* 0x040fe20000410000 */
[----:B------:R-:W3:Y:S01]  /*aa70*/  LDL.LU R155, [R1+0x1c] ;  /* 0x00001c00019b7983 */ /* 0x000ee20000300800 */
[----:B----4-:R-:W-:Y:S02]  /*aa80*/  FFMA.FTZ R2, R43, c[0x0][0x2d0], -R97 ;  /* 0x0000b4002b027a23 */ /* 0x010fe40000010861 */
[----:B------:R-:W-:Y:S01]  /*aa90*/  FMUL.FTZ R43, R0, R123 ;  /* 0x0000007b002b7220 */ /* 0x000fe20000410000 */
[----:B------:R-:W-:Y:S01]  /*aaa0*/  LDSM.16.MT88.4 R76, [R230+0x100] ;  /* 0x00010000e64c783b */ /* 0x000fe20000004200 */
[----:B------:R1:W-:Y:S01]  /*aab0*/  MUFU.EX2 R152, R2 ;  /* 0x0000000200987308 */ /* 0x0003e20000000800 */
[C---:B------:R-:W-:Y:S02]  /*aac0*/  FMUL.FTZ R40, R3.reuse, R120 ;  /* 0x0000007803287220 */ /* 0x040fe40000410000 */
[C---:B------:R-:W-:Y:S02]  /*aad0*/  FMUL.FTZ R41, R3.reuse, R121 ;  /* 0x0000007903297220 */ /* 0x040fe40000410000 */
[----:B------:R-:W-:Y:S02]  /*aae0*/  FMUL.FTZ R51, R68, R127 ;  /* 0x0000007f44337220 */ /* 0x000fe40000410000 */
[C---:B------:R-:W-:Y:S02]  /*aaf0*/  FMUL.FTZ R58, R0.reuse, R130 ;  /* 0x00000082003a7220 */ /* 0x040fe40000410000 */
[C---:B------:R-:W-:Y:S02]  /*ab00*/  FMUL.FTZ R59, R0.reuse, R131 ;  /* 0x00000083003b7220 */ /* 0x040fe40000410000 */
[C---:B------:R-:W-:Y:S02]  /*ab10*/  FMUL.FTZ R62, R0.reuse, R134 ;  /* 0x00000086003e7220 */ /* 0x040fe40000410000 */
[----:B------:R-:W-:Y:S02]  /*ab20*/  FMUL.FTZ R63, R0, R135 ;  /* 0x00000087003f7220 */ /* 0x000fe40000410000 */
[----:B------:R-:W-:Y:S02]  /*ab30*/  FMUL.FTZ R61, R3, R133 ;  /* 0x00000085033d7220 */ /* 0x000fe40000410000 */
[----:B------:R-:W-:Y:S02]  /*ab40*/  FFMA.FTZ R126, R101, c[0x0][0x2d0], -R92 ;  /* 0x0000b400657e7a23 */ /* 0x000fe4000001085c */
[--C-:B------:R-:W-:Y:S02]  /*ab50*/  FFMA.FTZ R101, R249, c[0x0][0x2d0], -R93.reuse ;  /* 0x0000b400f9657a23 */ /* 0x100fe4000001085d */
[--C-:B------:R-:W-:Y:S02]  /*ab60*/  FFMA.FTZ R122, R103, c[0x0][0x2d0], -R93.reuse ;  /* 0x0000b400677a7a23 */ /* 0x100fe4000001085d */
[----:B------:R-:W-:Y:S02]  /*ab70*/  FFMA.FTZ R127, R115, c[0x0][0x2d0], -R93 ;  /* 0x0000b400737f7a23 */ /* 0x000fe4000001085d */
[--C-:B-1----:R-:W-:Y:S02]  /*ab80*/  FFMA.FTZ R2, R44, c[0x0][0x2d0], -R96.reuse ;  /* 0x0000b4002c027a23 */ /* 0x102fe40000010860 */
[----:B------:R-:W-:Y:S02]  /*ab90*/  FMUL.FTZ R44, R3, R180 ;  /* 0x000000b4032c7220 */ /* 0x000fe40000410000 */
[----:B------:R1:W-:Y:S01]  /*aba0*/  MUFU.EX2 R158, R2 ;  /* 0x00000002009e7308 */ /* 0x0003e20000000800 */
[----:B------:R-:W-:Y:S02]  /*abb0*/  FFMA.FTZ R124, R196, c[0x0][0x2d0], -R97 ;  /* 0x0000b400c47c7a23 */ /* 0x000fe40000010861 */
[--C-:B------:R-:W-:Y:S02]  /*abc0*/  FFMA.FTZ R103, R219, c[0x0][0x2d0], -R96.reuse ;  /* 0x0000b400db677a23 */ /* 0x100fe40000010860 */
[----:B------:R-:W-:Y:S02]  /*abd0*/  IMAD.MOV.U32 R219, RZ, RZ, R151 ;  /* 0x000000ffffdb7224 */ /* 0x000fe400078e0097 */
[--C-:B------:R-:W-:Y:S02]  /*abe0*/  FFMA.FTZ R121, R215, c[0x0][0x2d0], -R97.reuse ;  /* 0x0000b400d7797a23 */ /* 0x100fe40000010861 */
[--C-:B------:R-:W-:Y:S02]  /*abf0*/  FFMA.FTZ R120, R211, c[0x0][0x2d0], -R96.reuse ;  /* 0x0000b400d3787a23 */ /* 0x100fe40000010860 */
[--C-:B------:R-:W-:Y:S02]  /*ac00*/  FFMA.FTZ R123, R210, c[0x0][0x2d0], -R96.reuse ;  /* 0x0000b400d27b7a23 */ /* 0x100fe40000010860 */
[----:B-1----:R-:W-:Y:S02]  /*ac10*/  FFMA.FTZ R2, R45, c[0x0][0x2d0], -R96 ;  /* 0x0000b4002d027a23 */ /* 0x002fe40000010860 */
[----:B------:R-:W-:Y:S02]  /*ac20*/  FMUL.FTZ R45, R3, R181 ;  /* 0x000000b5032d7220 */ /* 0x000fe40000410000 */
[----:B------:R1:W-:Y:S02]  /*ac30*/  MUFU.EX2 R108, R2 ;  /* 0x00000002006c7308 */ /* 0x0003e40000000800 */
[--C-:B-1----:R-:W-:Y:S02]  /*ac40*/  FFMA.FTZ R2, R46, c[0x0][0x2d0], -R97.reuse ;  /* 0x0000b4002e027a23 */ /* 0x102fe40000010861 */
[----:B------:R-:W-:Y:S06]  /*ac50*/  FMUL.FTZ R46, R0, R182 ;  /* 0x000000b6002e7220 */ /* 0x000fec0000410000 */
[----:B------:R1:W4:Y:S02]  /*ac60*/  MUFU.EX2 R35, R2 ;  /* 0x0000000200237308 */ /* 0x0003240000000800 */
[----:B-1----:R-:W-:Y:S02]  /*ac70*/  FFMA.FTZ R2, R188, c[0x0][0x2d0], -R97 ;  /* 0x0000b400bc027a23 */ /* 0x002fe40000010861 */
[----:B----4-:R-:W-:Y:S06]  /*ac80*/  IMAD.MOV.U32 R174, RZ, RZ, R35 ;  /* 0x000000ffffae7224 */ /* 0x010fec00078e0023 */
[----:B------:R1:W4:Y:S01]  /*ac90*/  MUFU.EX2 R159, R2 ;  /* 0x00000002009f7308 */ /* 0x0003220000000800 */
[----:B------:R-:W-:Y:S02]  /*aca0*/  FMUL.FTZ R35, R68, R179 ;  /* 0x000000b344237220 */ /* 0x000fe40000410000 */
[----:B------:R-:W-:Y:S02]  /*acb0*/  IMAD.MOV.U32 R188, RZ, RZ, R80 ;  /* 0x000000ffffbc7224 */ /* 0x000fe400078e0050 */
[----:B------:R-:W-:Y:S01]  /*acc0*/  LDSM.16.MT88.4 R80, [R228+0x900] ;  /* 0x00090000e450783b */ /* 0x000fe20000004200 */
[----:B------:R-:W-:Y:S02]  /*acd0*/  IMAD.MOV.U32 R178, RZ, RZ, R174 ;  /* 0x000000ffffb27224 */ /* 0x000fe400078e00ae */
[----:B------:R-:W-:Y:S02]  /*ace0*/  IMAD.MOV.U32 R174, RZ, RZ, R199 ;  /* 0x000000ffffae7224 */ /* 0x000fe400078e00c7 */
[----:B------:R-:W-:Y:S02]  /*acf0*/  IMAD.MOV.U32 R179, RZ, RZ, R188 ;  /* 0x000000ffffb37224 */ /* 0x000fe400078e00bc */
[----:B------:R-:W-:Y:S02]  /*ad00*/  IMAD.MOV.U32 R188, RZ, RZ, R198 ;  /* 0x000000ffffbc7224 */ /* 0x000fe400078e00c6 */
[----:B-1----:R-:W-:Y:S02]  /*ad10*/  FFMA.FTZ R2, R47, c[0x0][0x2d0], -R92 ;  /* 0x0000b4002f027a23 */ /* 0x002fe4000001085c */
[----:B------:R-:W-:Y:S02]  /*ad20*/  FMUL.FTZ R47, R0, R183 ;  /* 0x000000b7002f7220 */ /* 0x000fe40000410000 */
[----:B----4-:R-:W-:Y:S01]  /*ad30*/  IMAD.MOV.U32 R177, RZ, RZ, R159 ;  /* 0x000000ffffb17224 */ /* 0x010fe200078e009f */
[----:B------:R-:W-:Y:S01]  /*ad40*/  MUFU.EX2 R183, R94 ;  /* 0x0000005e00b77308 */ /* 0x000fe20000000800 */
[----:B------:R-:W-:Y:S01]  /*ad50*/  IMAD.MOV.U32 R159, RZ, RZ, R193 ;  /* 0x000000ffff9f7224 */ /* 0x000fe200078e00c1 */
[----:B--2---:R-:W-:Y:S02]  /*ad60*/  F2FP.PACK_AB R66, R142, R145 ;  /* 0x000000918e42723e */ /* 0x004fe400000000ff */
[----:B---3--:R-:W-:Y:S02]  /*ad70*/  F2FP.PACK_AB R75, R140, R55 ;  /* 0x000000378c4b723e */ /* 0x008fe400000000ff */
[----:B------:R-:W-:Y:S02]  /*ad80*/  F2FP.PACK_AB R74, R245, R54 ;  /* 0x00000036f54a723e */ /* 0x000fe400000000ff */
[----:B------:R-:W1:Y:S05]  /*ad90*/  LDSM.16.MT88.4 R52, [R229+0x100] ;  /* 0x00010000e534783b */ /* 0x000e6a0000004200 */
[-C--:B------:R-:W-:Y:S05]  /*ada0*/  HMMA.16816.F32 R4, R72, R20.reuse, R4 ;  /* 0x000000144804723c */ /* 0x080fea0000001804 */
[----:B------:R-:W-:Y:S07]  /*adb0*/  F2FP.PACK_AB R67, R143, R70 ;  /* 0x000000468f43723e */ /* 0x000fee00000000ff */
[C---:B------:R-:W-:Y:S07]  /*adc0*/  HMMA.16816.F32 R8, R64.reuse, R20, R8 ;  /* 0x000000144008723c */ /* 0x040fee0000001808 */
[C---:B------:R-:W-:Y:S01]  /*add0*/  FMUL.FTZ R20, R69.reuse, R164 ;  /* 0x000000a445147220 */ /* 0x040fe20000410000 */
[-C--:B------:R-:W-:Y:S01]  /*ade0*/  HMMA.16816.F32 R12, R64, R22.reuse, R12 ;  /* 0x00000016400c723c */ /* 0x080fe2000000180c */
[----:B------:R2:W-:Y:S03]  /*adf0*/  MUFU.EX2 R164, R2 ;  /* 0x0000000200a47308 */ /* 0x0005e60000000800 */
[----:B------:R-:W-:Y:S02]  /*ae00*/  FMUL.FTZ R21, R69, R165 ;  /* 0x000000a545157220 */ /* 0x000fe40000410000 */
[----:B------:R-:W-:Y:S02]  /*ae10*/  IMAD.MOV.U32 R165, RZ, RZ, R24 ;  /* 0x000000ffffa57224 */ /* 0x000fe400078e0018 */
[C---:B------:R-:W-:Y:S04]  /*ae20*/  HMMA.16816.F32 R16, R72.reuse, R22, R16 ;  /* 0x000000164810723c */ /* 0x040fe80000001810 */
[----:B------:R-:W-:Y:S03]  /*ae30*/  FMUL.FTZ R24, R3, R168 ;  /* 0x000000a803187220 */ /* 0x000fe60000410000 */
[C---:B------:R-:W-:Y:S02]  /*ae40*/  FMUL.FTZ R23, R68.reuse, R167 ;  /* 0x000000a744177220 */ /* 0x040fe40000410000 */
[----:B------:R-:W-:Y:S07]  /*ae50*/  FMUL.FTZ R22, R68, R166 ;  /* 0x000000a644167220 */ /* 0x000fee0000410000 */
[-C--:B------:R-:W-:Y:S03]  /*ae60*/  HMMA.16816.F32 R20, R72, R36.reuse, R20 ;  /* 0x000000244814723c */ /* 0x080fe60000001814 */
[----:B--2---:R-:W-:Y:S02]  /*ae70*/  FFMA.FTZ R2, R189, c[0x0][0x2d0], -R92 ;  /* 0x0000b400bd027a23 */ /* 0x004fe4000001085c */
[----:B------:R-:W-:Y:S02]  /*ae80*/  IMAD.MOV.U32 R189, RZ, RZ, R165 ;  /* 0x000000ffffbd7224 */ /* 0x000fe400078e00a5 */
[----:B------:R2:W-:Y:S01]  /*ae90*/  MUFU.EX2 R168, R2 ;  /* 0x0000000200a87308 */ /* 0x0005e20000000800 */
[C---:B------:R-:W-:Y:S04]  /*aea0*/  HMMA.16816.F32 R24, R64.reuse, R36, R24 ;  /* 0x000000244018723c */ /* 0x040fe80000001818 */
[----:B------:R-:W-:Y:S02]  /*aeb0*/  IMAD.MOV.U32 R165, RZ, RZ, R106 ;  /* 0x000000ffffa57224 */ /* 0x000fe400078e006a */
[----:B------:R-:W-:Y:S02]  /*aec0*/  IMAD.MOV.U32 R106, RZ, RZ, R98 ;  /* 0x000000ffff6a7224 */ /* 0x000fe400078e0062 */
[-C--:B------:R-:W-:Y:S04]  /*aed0*/  HMMA.16816.F32 R28, R64, R38.reuse, R28 ;  /* 0x00000026401c723c */ /* 0x080fe8000000181c */
[--C-:B------:R-:W-:Y:S02]  /*aee0*/  FFMA.FTZ R98, R213, c[0x0][0x2d0], -R92.reuse ;  /* 0x0000b400d5627a23 */ /* 0x100fe4000001085c */
[C---:B------:R-:W-:Y:S02]  /*aef0*/  FMUL.FTZ R37, R69.reuse, R117 ;  /* 0x0000007545257220 */ /* 0x040fe40000410000 */
[C---:B------:R-:W-:Y:S04]  /*af00*/  HMMA.16816.F32 R32, R72.reuse, R38, R32 ;  /* 0x000000264820723c */ /* 0x040fe80000001820 */
[----:B------:R-:W-:Y:S02]  /*af10*/  FMUL.FTZ R36, R69, R116 ;  /* 0x0000007445247220 */ /* 0x000fe40000410000 */
[--C-:B------:R-:W-:Y:S02]  /*af20*/  FFMA.FTZ R117, R102, c[0x0][0x2d0], -R93.reuse ;  /* 0x0000b40066757a23 */ /* 0x100fe4000001085d */
[----:B--2---:R-:W-:Y:S04]  /*af30*/  FFMA.FTZ R2, R190, c[0x0][0x2d0], -R93 ;  /* 0x0000b400be027a23 */ /* 0x004fe8000001085d */
[----:B------:R2:W3:Y:S01]  /*af40*/  MUFU.EX2 R163, R2 ;  /* 0x0000000200a37308 */ /* 0x0004e20000000800 */
[C---:B------:R-:W-:Y:S02]  /*af50*/  FMUL.FTZ R39, R68.reuse, R119 ;  /* 0x0000007744277220 */ /* 0x040fe40000410000 */
[----:B------:R-:W-:Y:S02]  /*af60*/  FMUL.FTZ R38, R68, R118 ;  /* 0x0000007644267220 */ /* 0x000fe40000410000 */
[----:B------:R-:W-:Y:S02]  /*af70*/  FFMA.FTZ R119, R200, c[0x0][0x2d0], -R92 ;  /* 0x0000b400c8777a23 */ /* 0x000fe4000001085c */
[----:B------:R-:W-:Y:S02]  /*af80*/  FFMA.FTZ R102, R225, c[0x0][0x2d0], -R96 ;  /* 0x0000b400e1667a23 */ /* 0x000fe40000010860 */
[----:B------:R-:W-:Y:S01]  /*af90*/  IMAD.MOV.U32 R225, RZ, RZ, R150 ;  /* 0x000000ffffe17224 */ /* 0x000fe200078e0096 */
[-C--:B-1----:R-:W-:Y:S03]  /*afa0*/  HMMA.16816.F32 R36, R72, R52.reuse, R36 ;  /* 0x000000344824723c */ /* 0x082fe60000001824 */
[----:B------:R-:W-:Y:S02]  /*afb0*/  IMAD.MOV.U32 R200, RZ, RZ, R192 ;  /* 0x000000ffffc87224 */ /* 0x000fe400078e00c0 */
[----:B------:R-:W-:Y:S02]  /*afc0*/  FFMA.FTZ R118, R216, c[0x0][0x2d0], -R97 ;  /* 0x0000b400d8767a23 */ /* 0x000fe40000010861 */
[----:B------:R-:W-:Y:S01]  /*afd0*/  FFMA.FTZ R116, R217, c[0x0][0x2d0], -R96 ;  /* 0x0000b400d9747a23 */ /* 0x000fe20000010860 */
[C---:B------:R-:W-:Y:S04]  /*afe0*/  HMMA.16816.F32 R40, R64.reuse, R52, R40 ;  /* 0x000000344028723c */ /* 0x040fe80000001828 */
[----:B------:R-:W-:Y:S02]  /*aff0*/  IMAD.MOV.U32 R217, RZ, RZ, R152 ;  /* 0x000000ffffd97224 */ /* 0x000fe400078e0098 */
[----:B--2---:R-:W-:Y:S02]  /*b000*/  FFMA.FTZ R2, R191, c[0x0][0x2d0], -R93 ;  /* 0x0000b400bf027a23 */ /* 0x004fe4000001085d */
[-C--:B------:R-:W-:Y:S02]  /*b010*/  HMMA.16816.F32 R44, R64, R54.reuse, R44 ;  /* 0x00000036402c723c */ /* 0x080fe4000000182c */
[----:B------:R1:W-:Y:S02]  /*b020*/  MUFU.EX2 R167, R2 ;  /* 0x0000000200a77308 */ /* 0x0003e40000000800 */
[----:B---3--:R-:W-:Y:S02]  /*b030*/  IMAD.MOV.U32 R213, RZ, RZ, R163 ;  /* 0x000000ffffd57224 */ /* 0x008fe400078e00a3 */
[C---:B------:R-:W-:Y:S02]  /*b040*/  FMUL.FTZ R52, R69.reuse, R184 ;  /* 0x000000b845347220 */ /* 0x040fe40000410000 */
[C---:B------:R-:W-:Y:S04]  /*b050*/  HMMA.16816.F32 R48, R72.reuse, R54, R48 ;  /* 0x000000364830723c */ /* 0x040fe80000001830 */
[----:B------:R-:W-:Y:S01]  /*b060*/  FMUL.FTZ R53, R69, R185 ;  /* 0x000000b945357220 */ /* 0x000fe20000410000 */
[----:B------:R-:W-:Y:S02]  /*b070*/  MUFU.EX2 R184, R98 ;  /* 0x0000006200b87308 */ /* 0x000fe40000000800 */
[C---:B------:R-:W-:Y:S02]  /*b080*/  FMUL.FTZ R54, R68.reuse, R186 ;  /* 0x000000ba44367220 */ /* 0x040fe40000410000 */
[----:B------:R-:W-:Y:S07]  /*b090*/  FMUL.FTZ R55, R68, R187 ;  /* 0x000000bb44377220 */ /* 0x000fee0000410000 */
[-C--:B------:R-:W-:Y:S03]  /*b0a0*/  HMMA.16816.F32 R52, R72, R76.reuse, R52 ;  /* 0x0000004c4834723c */ /* 0x080fe60000001834 */
[--C-:B-1----:R-:W-:Y:S02]  /*b0b0*/  FFMA.FTZ R2, R56, c[0x0][0x2d0], -R92.reuse ;  /* 0x0000b40038027a23 */ /* 0x102fe4000001085c */
[----:B------:R-:W-:Y:S02]  /*b0c0*/  FMUL.FTZ R56, R3, R128 ;  /* 0x0000008003387220 */ /* 0x000fe40000410000 */
[----:B------:R1:W2:Y:S02]  /*b0d0*/  MUFU.EX2 R169, R2 ;  /* 0x0000000200a97308 */ /* 0x0002a40000000800 */
[----:B-1----:R-:W-:Y:S03]  /*b0e0*/  FFMA.FTZ R2, R57, c[0x0][0x2d0], -R92 ;  /* 0x0000b40039027a23 */ /* 0x002fe6000001085c */
[----:B------:R-:W-:Y:S05]  /*b0f0*/  FMUL.FTZ R57, R3, R129 ;  /* 0x0000008103397220 */ /* 0x000fea0000410000 */
[----:B------:R1:W-:Y:S01]  /*b100*/  MUFU.EX2 R171, R2 ;  /* 0x0000000200ab7308 */ /* 0x0003e20000000800 */
[----:B--2---:R-:W-:Y:S01]  /*b110*/  IMAD.MOV.U32 R252, RZ, RZ, R169 ;  /* 0x000000fffffc7224 */ /* 0x004fe200078e00a9 */
[C---:B------:R-:W-:Y:S08]  /*b120*/  HMMA.16816.F32 R56, R64.reuse, R76, R56 ;  /* 0x0000004c4038723c */ /* 0x040ff00000001838 */
[----:B------:R2:W-:Y:S01]  /*b130*/  MUFU.EX2 R129, R101 ;  /* 0x0000006500817308 */ /* 0x0005e20000000800 */
[----:B------:R-:W-:Y:S03]  /*b140*/  F2FP.PACK_AB R76, R236, R153 ;  /* 0x00000099ec4c723e */ /* 0x000fe600000000ff */
[----:B------:R-:W-:Y:S01]  /*b150*/  F2FP.PACK_AB R77, R233, R246 ;  /* 0x000000f6e94d723e */ /* 0x000fe200000000ff */
[----:B-1----:R-:W-:Y:S02]  /*b160*/  FFMA.FTZ R2, R60, c[0x0][0x2d0], -R93 ;  /* 0x0000b4003c027a23 */ /* 0x002fe4000001085d */
[----:B------:R-:W-:Y:S03]  /*b170*/  FMUL.FTZ R60, R3, R132 ;  /* 0x00000084033c7220 */ /* 0x000fe60000410000 */
[----:B------:R1:W-:Y:S04]  /*b180*/  MUFU.EX2 R166, R2 ;  /* 0x0000000200a67308 */ /* 0x0003e80000000800 */
[-C--:B------:R-:W-:Y:S03]  /*b190*/  HMMA.16816.F32 R60, R64, R78.reuse, R60 ;  /* 0x0000004e403c723c */ /* 0x080fe6000000183c */
[----:B--2---:R-:W-:Y:S04]  /*b1a0*/  FFMA.FTZ R101, R223, c[0x0][0x2d0], -R97 ;  /* 0x0000b400df657a23 */ /* 0x004fe80000010861 */
[C---:B------:R-:W-:Y:S02]  /*b1b0*/  FMUL.FTZ R64, R69.reuse, R136 ;  /* 0x0000008845407220 */ /* 0x040fe40000410000 */
[----:B------:R-:W-:Y:S03]  /*b1c0*/  FMUL.FTZ R65, R69, R137 ;  /* 0x0000008945417220 */ /* 0x000fe60000410000 */
[C---:B------:R-:W-:Y:S02]  /*b1d0*/  FMUL.FTZ R66, R68.reuse, R138 ;  /* 0x0000008a44427220 */ /* 0x040fe40000410000 */
[----:B------:R-:W-:Y:S02]  /*b1e0*/  FMUL.FTZ R67, R68, R139 ;  /* 0x0000008b44437220 */ /* 0x000fe40000410000 */
[----:B-1----:R-:W-:Y:S05]  /*b1f0*/  FFMA.FTZ R2, R194, c[0x0][0x2d0], -R93 ;  /* 0x0000b400c2027a23 */ /* 0x002fea000001085d */
[----:B------:R-:W-:Y:S01]  /*b200*/  HMMA.16816.F32 R64, R72, R78, R64 ;  /* 0x0000004e4840723c */ /* 0x000fe20000001840 */
[----:B------:R1:W2:Y:S06]  /*b210*/  MUFU.EX2 R170, R2 ;  /* 0x0000000200aa7308 */ /* 0x0002ac0000000800 */
[----:B------:R-:W-:Y:S02]  /*b220*/  F2FP.PACK_AB R72, R220, R155 ;  /* 0x0000009bdc48723e */ /* 0x000fe400000000ff */
[----:B------:R-:W-:Y:S03]  /*b230*/  F2FP.PACK_AB R73, R232, R154 ;  /* 0x0000009ae849723e */ /* 0x000fe600000000ff */
[----:B------:R-:W-:Y:S02]  /*b240*/  F2FP.PACK_AB R74, R242, R235 ;  /* 0x000000ebf24a723e */ /* 0x000fe400000000ff */
[----:B------:R-:W-:Y:S02]  /*b250*/  F2FP.PACK_AB R75, R243, R239 ;  /* 0x000000eff34b723e */ /* 0x000fe400000000ff */
[----:B------:R-:W-:Y:S02]  /*b260*/  F2FP.PACK_AB R78, R149, R240 ;  /* 0x000000f0954e723e */ /* 0x000fe400000000ff */
[----:B------:R-:W-:Y:S03]  /*b270*/  F2FP.PACK_AB R79, R148, R241 ;  /* 0x000000f1944f723e */ /* 0x000fe600000000ff */
[-C--:B------:R-:W-:Y:S03]  /*b280*/  HMMA.16816.F32 R4, R72, R80.reuse, R4 ;  /* 0x000000504804723c */ /* 0x080fe60000001804 */
[--C-:B-1----:R-:W-:Y:S05]  /*b290*/  FFMA.FTZ R2, R207, c[0x0][0x2d0], -R96.reuse ;  /* 0x0000b400cf027a23 */ /* 0x102fea0000010860 */
[C---:B------:R-:W-:Y:S01]  /*b2a0*/  HMMA.16816.F32 R8, R76.reuse, R80, R8 ;  /* 0x000000504c08723c */ /* 0x040fe20000001808 */
[----:B------:R1:W-:Y:S07]  /*b2b0*/  MUFU.EX2 R160, R2 ;  /* 0x0000000200a07308 */ /* 0x0003ee0000000800 */
[-C--:B------:R-:W-:Y:S08]  /*b2c0*/  HMMA.16816.F32 R12, R76, R82.reuse, R12 ;  /* 0x000000524c0c723c */ /* 0x080ff0000000180c */
[C---:B------:R-:W-:Y:S01]  /*b2d0*/  HMMA.16816.F32 R16, R72.reuse, R82, R16 ;  /* 0x000000524810723c */ /* 0x040fe20000001810 */
[----:B------:R-:W3:Y:S07]  /*b2e0*/  LDSM.16.MT88.4 R80, [R230+0x900] ;  /* 0x00090000e650783b */ /* 0x000eee0000004200 */
[-C--:B------:R-:W-:Y:S04]  /*b2f0*/  HMMA.16816.F32 R20, R72, R84.reuse, R20 ;  /* 0x000000544814723c */ /* 0x080fe80000001814 */
[----:B-1----:R-:W-:Y:S04]  /*b300*/  FFMA.FTZ R2, R208, c[0x0][0x2d0], -R96 ;  /* 0x0000b400d0027a23 */ /* 0x002fe80000010860 */
[C---:B------:R-:W-:Y:S01]  /*b310*/  HMMA.16816.F32 R24, R76.reuse, R84, R24 ;  /* 0x000000544c18723c */ /* 0x040fe20000001818 */
[----:B------:R1:W4:Y:S07]  /*b320*/  MUFU.EX2 R162, R2 ;  /* 0x0000000200a27308 */ /* 0x00032e0000000800 */
[-C--:B------:R-:W-:Y:S08]  /*b330*/  HMMA.16816.F32 R28, R76, R86.reuse, R28 ;  /* 0x000000564c1c723c */ /* 0x080ff0000000181c */
[C---:B------:R-:W-:Y:S01]  /*b340*/  HMMA.16816.F32 R32, R72.reuse, R86, R32 ;  /* 0x000000564820723c */ /* 0x040fe20000001820 */
[----:B------:R-:W2:Y:S07]  /*b350*/  LDSM.16.MT88.4 R84, [R228+0x1100] ;  /* 0x00110000e454783b */ /* 0x000eae0000004200 */
[-C--:B------:R-:W-:Y:S04]  /*b360*/  HMMA.16816.F32 R36, R72, R88.reuse, R36 ;  /* 0x000000584824723c */ /* 0x080fe80000001824 */
[--C-:B-1----:R-:W-:Y:S04]  /*b370*/  FFMA.FTZ R2, R221, c[0x0][0x2d0], -R97.reuse ;  /* 0x0000b400dd027a23 */ /* 0x102fe80000010861 */
[C---:B------:R-:W-:Y:S01]  /*b380*/  HMMA.16816.F32 R40, R76.reuse, R88, R40 ;  /* 0x000000584c28723c */ /* 0x040fe20000001828 */
[----:B------:R1:W1:Y:S07]  /*b390*/  MUFU.EX2 R161, R2 ;  /* 0x0000000200a17308 */ /* 0x00026e0000000800 */
[-C--:B------:R-:W-:Y:S08]  /*b3a0*/  HMMA.16816.F32 R44, R76, R90.reuse, R44 ;  /* 0x0000005a4c2c723c */ /* 0x080ff0000000182c */
[C---:B------:R-:W-:Y:S01]  /*b3b0*/  HMMA.16816.F32 R48, R72.reuse, R90, R48 ;  /* 0x0000005a4830723c */ /* 0x040fe20000001830 */
[----:B------:R-:W-:Y:S07]  /*b3c0*/  LDSM.16.MT88.4 R88, [R229+0x1100] ;  /* 0x00110000e558783b */ /* 0x000fee0000004200 */
[-C--:B---3--:R-:W-:Y:S04]  /*b3d0*/  HMMA.16816.F32 R52, R72, R80.reuse, R52 ;  /* 0x000000504834723c */ /* 0x088fe80000001834 */
[----:B-1----:R-:W-:Y:S02]  /*b3e0*/  FFMA.FTZ R2, R226, c[0x0][0x2d0], -R97 ;  /* 0x0000b400e2027a23 */ /* 0x002fe40000010861 */
[----:B--2---:R-:W-:Y:S02]  /*b3f0*/  IMAD.MOV.U32 R226, RZ, RZ, R170 ;  /* 0x000000ffffe27224 */ /* 0x004fe400078e00aa */
[C---:B------:R-:W-:Y:S01]  /*b400*/  HMMA.16816.F32 R56, R76.reuse, R80, R56 ;  /* 0x000000504c38723c */ /* 0x040fe20000001838 */
[----:B------:R1:W-:Y:S07]  /*b410*/  MUFU.EX2 R221, R2 ;  /* 0x0000000200dd7308 */ /* 0x0003ee0000000800 */
[-C--:B------:R-:W-:Y:S07]  /*b420*/  HMMA.16816.F32 R60, R76, R82.reuse, R60 ;  /* 0x000000524c3c723c */ /* 0x080fee000000183c */
[----:B------:R-:W-:Y:S01]  /*b430*/  FFMA.FTZ R76, R99, c[0x0][0x2d0], -R96 ;  /* 0x0000b400634c7a23 */ /* 0x000fe20000010860 */
[----:B------:R-:W-:Y:S01]  /*b440*/  HMMA.16816.F32 R64, R72, R82, R64 ;  /* 0x000000524840723c */ /* 0x000fe20000001840 */
[----:B------:R-:W2:Y:S02]  /*b450*/  LDSM.16.MT88.4 R80, [R231+0x1100] ;  /* 0x00110000e750783b */ /* 0x000ea40000004200 */
[----:B------:R3:W-:Y:S01]  /*b460*/  MUFU.EX2 R191, R76 ;  /* 0x0000004c00bf7308 */ /* 0x0007e20000000800 */
[----:B------:R-:W-:Y:S01]  /*b470*/  FFMA.FTZ R99, R250, c[0x0][0x2d0], -R93 ;  /* 0x0000b400fa637a23 */ /* 0x000fe2000001085d */
[----:B------:R-:W-:Y:S01]  /*b480*/  F2FP.PACK_AB R77, R152, R147 ;  /* 0x00000093984d723e */ /* 0x000fe200000000ff */
[----:B------:R-:W-:Y:S01]  /*b490*/  IMAD.MOV.U32 R250, RZ, RZ, R178 ;  /* 0x000000fffffa7224 */ /* 0x000fe200078e00b2 */
[----:B------:R-:W-:Y:S01]  /*b4a0*/  F2FP.PACK_AB R72, R234, R244 ;  /* 0x000000f4ea48723e */ /* 0x000fe200000000ff */
[--C-:B-1----:R-:W-:Y:S01]  /*b4b0*/  FFMA.FTZ R2, R227, c[0x0][0x2d0], -R96.reuse ;  /* 0x0000b400e3027a23 */ /* 0x102fe20000010860 */
[----:B------:R-:W-:Y:S04]  /*b4c0*/  F2FP.PACK_AB R73, R173, R237 ;  /* 0x000000edad49723e */ /* 0x000fe800000000ff */
[----:B------:R1:W-:Y:S01]  /*b4d0*/  MUFU.EX2 R208, R2 ;  /* 0x0000000200d07308 */ /* 0x0003e20000000800 */
[----:B------:R-:W-:Y:S01]  /*b4e0*/  F2FP.PACK_AB R74, R200, R151 ;  /* 0x00000097c84a723e */ /* 0x000fe200000000ff */
[----:B------:R-:W-:Y:S08]  /*b4f0*/  IMAD.MOV.U32 R227, RZ, RZ, R171 ;  /* 0x000000ffffe37224 */ /* 0x000ff000078e00ab */
[----:B------:R-:W-:Y:S01]  /*b500*/  MUFU.EX2 R130, R99 ;  /* 0x0000006300827308 */ /* 0x000fe20000000800 */
[----:B---3--:R-:W-:Y:S01]  /*b510*/  F2FP.PACK_AB R76, R172, R238 ;  /* 0x000000eeac4c723e */ /* 0x008fe200000000ff */
[----:B-1----:R-:W-:Y:S02]  /*b520*/  FFMA.FTZ R2, R248, c[0x0][0x2d0], -R96 ;  /* 0x0000b400f8027a23 */ /* 0x002fe40000010860 */
[----:B------:R-:W-:Y:S06]  /*b530*/  IMAD.MOV.U32 R248, RZ, RZ, R166 ;  /* 0x000000fffff87224 */ /* 0x000fec00078e00a6 */
[----:B------:R1:W-:Y:S02]  /*b540*/  MUFU.EX2 R207, R2 ;  /* 0x0000000200cf7308 */ /* 0x0003e40000000800 */
[----:B-1----:R-:W-:Y:S08]  /*b550*/  FFMA.FTZ R2, R205, c[0x0][0x2d0], -R97 ;  /* 0x0000b400cd027a23 */ /* 0x002ff00000010861 */
[----:B------:R1:W-:Y:S02]  /*b560*/  MUFU.EX2 R205, R2 ;  /* 0x0000000200cd7308 */ /* 0x0003e40000000800 */
[----:B-1----:R-:W-:Y:S02]  /*b570*/  FFMA.FTZ R2, R251, c[0x0][0x2d0], -R92 ;  /* 0x0000b400fb027a23 */ /* 0x002fe4000001085c */
[----:B----4-:R-:W-:Y:S06]  /*b580*/  IMAD.MOV.U32 R251, RZ, RZ, R162 ;  /* 0x000000fffffb7224 */ /* 0x010fec00078e00a2 */
[----:B------:R1:W-:Y:S02]  /*b590*/  MUFU.EX2 R182, R2 ;  /* 0x0000000200b67308 */ /* 0x0003e40000000800 */
[----:B-1----:R-:W-:Y:S08]  /*b5a0*/  FFMA.FTZ R2, R204, c[0x0][0x2d0], -R92 ;  /* 0x0000b400cc027a23 */ /* 0x002ff0000001085c */
[----:B------:R1:W-:Y:S02]  /*b5b0*/  MUFU.EX2 R204, R2 ;  /* 0x0000000200cc7308 */ /* 0x0003e40000000800 */
[----:B-1----:R-:W-:Y:S02]  /*b5c0*/  FFMA.FTZ R2, R176, c[0x0][0x2d0], -R93 ;  /* 0x0000b400b0027a23 */ /* 0x002fe4000001085d */
[----:B------:R-:W-:Y:S06]  /*b5d0*/  IMAD.MOV.U32 R176, RZ, RZ, R158 ;  /* 0x000000ffffb07224 */ /* 0x000fec00078e009e */
[----:B------:R1:W-:Y:S01]  /*b5e0*/  MUFU.EX2 R181, R2 ;  /* 0x0000000200b57308 */ /* 0x0003e20000000800 */
[----:B------:R-:W-:Y:S02]  /*b5f0*/  IMAD.MOV.U32 R158, RZ, RZ, R157 ;  /* 0x000000ffff9e7224 */ /* 0x000fe400078e009d */
[----:B------:R-:W-:Y:S02]  /*b600*/  IMAD.MOV.U32 R157, RZ, RZ, R156 ;  /* 0x000000ffff9d7224 */ /* 0x000fe400078e009c */
[----:B------:R-:W-:Y:S02]  /*b610*/  IMAD.MOV.U32 R156, RZ, RZ, R145 ;  /* 0x000000ffff9c7224 */ /* 0x000fe400078e0091 */
[----:B------:R-:W-:Y:S02]  /*b620*/  IMAD.MOV.U32 R145, RZ, RZ, R146 ;  /* 0x000000ffff917224 */ /* 0x000fe400078e0092 */
[----:B------:R-:W-:Y:S02]  /*b630*/  IMAD.MOV.U32 R146, RZ, RZ, R100 ;  /* 0x000000ffff927224 */ /* 0x000fe400078e0064 */
[----:B------:R-:W-:Y:S02]  /*b640*/  FFMA.FTZ R100, R212, c[0x0][0x2d0], -R92 ;  /* 0x0000b400d4647a23 */ /* 0x000fe4000001085c */
[----:B------:R-:W-:Y:S02]  /*b650*/  IMAD.MOV.U32 R212, RZ, RZ, R164 ;  /* 0x000000ffffd47224 */ /* 0x000fe400078e00a4 */
[----:B------:R-:W-:Y:S01]  /*b660*/  MUFU.EX2 R131, R100 ;  /* 0x0000006400837308 */ /* 0x000fe20000000800 */
[----:B-1----:R-:W-:Y:S02]  /*b670*/  FFMA.FTZ R2, R175, c[0x0][0x2d0], -R93 ;  /* 0x0000b400af027a23 */ /* 0x002fe4000001085d */
[----:B------:R-:W-:Y:S07]  /*b680*/  IMAD.MOV.U32 R175, RZ, RZ, R107 ;  /* 0x000000ffffaf7224 */ /* 0x000fee00078e006b */
[----:B------:R1:W-:Y:S01]  /*b690*/  MUFU.EX2 R199, R2 ;  /* 0x0000000200c77308 */ /* 0x0003e20000000800 */
[----:B------:R-:W-:Y:S02]  /*b6a0*/  IMAD.MOV.U32 R107, RZ, RZ, R104 ;  /* 0x000000ffff6b7224 */ /* 0x000fe400078e0068 */
[----:B------:R-:W-:Y:S02]  /*b6b0*/  FFMA.FTZ R104, R206, c[0x0][0x2d0], -R92 ;  /* 0x0000b400ce687a23 */ /* 0x000fe4000001085c */
[----:B------:R-:W-:Y:S02]  /*b6c0*/  IMAD.MOV.U32 R206, RZ, RZ, R177 ;  /* 0x000000ffffce7224 */ /* 0x000fe400078e00b1 */
[----:B------:R-:W-:Y:S02]  /*b6d0*/  IMAD.MOV.U32 R177, RZ, RZ, R176 ;  /* 0x000000ffffb17224 */ /* 0x000fe400078e00b0 */
[----:B------:R-:W-:Y:S01]  /*b6e0*/  IMAD.MOV.U32 R176, RZ, RZ, R165 ;  /* 0x000000ffffb07224 */ /* 0x000fe200078e00a5 */
[----:B------:R-:W-:Y:S01]  /*b6f0*/  F2FP.PACK_AB R79, R206, R250 ;  /* 0x000000face4f723e */ /* 0x000fe200000000ff */
[----:B------:R-:W-:Y:S02]  /*b700*/  IMAD.MOV.U32 R165, RZ, RZ, R145 ;  /* 0x000000ffffa57224 */ /* 0x000fe400078e0091 */
[----:B------:R-:W-:Y:S02]  /*b710*/  IMAD.MOV.U32 R145, RZ, RZ, R107 ;  /* 0x000000ffff917224 */ /* 0x000fe400078e006b */
[----:B------:R-:W-:Y:S02]  /*b720*/  IMAD.MOV.U32 R107, RZ, RZ, R106 ;  /* 0x000000ffff6b7224 */ /* 0x000fe400078e006a */
[----:B------:R-:W-:Y:S02]  /*b730*/  IMAD.MOV.U32 R106, RZ, RZ, R105 ;  /* 0x000000ffff6a7224 */ /* 0x000fe400078e0069 */
[----:B------:R-:W-:Y:S02]  /*b740*/  FFMA.FTZ R105, R202, c[0x0][0x2d0], -R92 ;  /* 0x0000b400ca697a23 */ /* 0x000fe4000001085c */
[----:B------:R-:W-:Y:S02]  /*b750*/  IMAD.MOV.U32 R202, RZ, RZ, R108 ;  /* 0x000000ffffca7224 */ /* 0x000fe400078e006c */
[--C-:B------:R-:W-:Y:S02]  /*b760*/  FFMA.FTZ R108, R201, c[0x0][0x2d0], -R92.reuse ;  /* 0x0000b400c96c7a23 */ /* 0x100fe4000001085c */
[----:B-1----:R-:W-:Y:S02]  /*b770*/  FFMA.FTZ R2, R209, c[0x0][0x2d0], -R92 ;  /* 0x0000b400d1027a23 */ /* 0x002fe4000001085c */
[----:B------:R-:W-:Y:S02]  /*b780*/  IMAD.MOV.U32 R201, RZ, RZ, R189 ;  /* 0x000000ffffc97224 */ /* 0x000fe400078e00bd */
[----:B------:R1:W-:Y:S01]  /*b790*/  MUFU.EX2 R194, R2 ;  /* 0x0000000200c27308 */ /* 0x0003e20000000800 */
[----:B------:R-:W-:Y:S02]  /*b7a0*/  IMAD.MOV.U32 R249, RZ, RZ, R177 ;  /* 0x000000fffff97224 */ /* 0x000fe400078e00b1 */
[----:B------:R-:W-:Y:S01]  /*b7b0*/  F2FP.PACK_AB R75, R201, R150 ;  /* 0x00000096c94b723e */ /* 0x000fe200000000ff */
[----:B------:R-:W-:Y:S02]  /*b7c0*/  IMAD.MOV.U32 R178, RZ, RZ, R165 ;  /* 0x000000ffffb27224 */ /* 0x000fe400078e00a5 */
[----:B------:R-:W-:Y:S01]  /*b7d0*/  IMAD.MOV.U32 R177, RZ, RZ, R106 ;  /* 0x000000ffffb17224 */ /* 0x000fe200078e006a */
[----:B------:R-:W-:Y:S01]  /*b7e0*/  F2FP.PACK_AB R78, R202, R249 ;  /* 0x000000f9ca4e723e */ /* 0x000fe200000000ff */
[----:B------:R-:W-:Y:S02]  /*b7f0*/  FFMA.FTZ R106, R113, c[0x0][0x2d0], -R93 ;  /* 0x0000b400716a7a23 */ /* 0x000fe4000001085d */
[-C--:B------:R-:W-:Y:S01]  /*b800*/  HMMA.16816.F32 R4, R72, R84.reuse, R4 ;  /* 0x000000544804723c */ /* 0x080fe20000001804 */
[----:B------:R-:W3:Y:S01]  /*b810*/  LDL.LU R113, [R1+0x28] ;  /* 0x0000280001717983 */ /* 0x000ee20000300800 */
[----:B------:R-:W-:Y:S01]  /*b820*/  MUFU.EX2 R108, R108 ;  /* 0x0000006c006c7308 */ /* 0x000fe20000000800 */
[----:B------:R-:W-:Y:S02]  /*b830*/  IMAD.MOV.U32 R165, RZ, RZ, R107 ;  /* 0x000000ffffa57224 */ /* 0x000fe400078e006b */
[----:B------:R-:W-:Y:S02]  /*b840*/  FFMA.FTZ R107, R112, c[0x0][0x2d0], -R93 ;  /* 0x0000b400706b7a23 */ /* 0x000fe4000001085d */
[----:B------:R-:W3:Y:S01]  /*b850*/  LDL.LU R112, [R1+0x30] ;  /* 0x0000300001707983 */ /* 0x000ee20000300800 */
[C---:B------:R-:W-:Y:S04]  /*b860*/  HMMA.16816.F32 R8, R76.reuse, R84, R8 ;  /* 0x000000544c08723c */ /* 0x040fe80000001808 */
[----:B------:R-:W-:Y:S02]  /*b870*/  FFMA.FTZ R98, R165, c[0x0][0x2d0], -R96 ;  /* 0x0000b400a5627a23 */ /* 0x000fe40000010860 */
[----:B-1----:R-:W-:Y:S02]  /*b880*/  FFMA.FTZ R2, R214, c[0x0][0x2d0], -R92 ;  /* 0x0000b400d6027a23 */ /* 0x002fe4000001085c */
[-C--:B------:R-:W-:Y:S01]  /*b890*/  HMMA.16816.F32 R12, R76, R86.reuse, R12 ;  /* 0x000000564c0c723c */ /* 0x080fe2000000180c */
[----:B------:R-:W-:Y:S03]  /*b8a0*/  MUFU.EX2 R115, R98 ;  /* 0x0000006200737308 */ /* 0x000fe60000000800 */
[----:B------:R-:W-:Y:S02]  /*b8b0*/  FFMA.FTZ R84, R178, c[0x0][0x2d0], -R96 ;  /* 0x0000b400b2547a23 */ /* 0x000fe40000010860 */
[----:B------:R-:W-:Y:S02]  /*b8c0*/  IMAD.MOV.U32 R214, RZ, RZ, R168 ;  /* 0x000000ffffd67224 */ /* 0x000fe400078e00a8 */
[C---:B------:R-:W-:Y:S03]  /*b8d0*/  HMMA.16816.F32 R16, R72.reuse, R86, R16 ;  /* 0x000000564810723c */ /* 0x040fe60000001810 */
[----:B------:R1:W-:Y:S01]  /*b8e0*/  MUFU.EX2 R198, R2 ;  /* 0x0000000200c67308 */ /* 0x0003e20000000800 */
[----:B------:R-:W-:Y:S02]  /*b8f0*/  IMAD.MOV.U32 R209, RZ, RZ, R167 ;  /* 0x000000ffffd17224 */ /* 0x000fe400078e00a7 */
[--C-:B------:R-:W-:Y:S02]  /*b900*/  FFMA.FTZ R100, R146, c[0x0][0x2d0], -R97.reuse ;  /* 0x0000b40092647a23 */ /* 0x100fe40000010861 */
[-C--:B--2---:R-:W-:Y:S04]  /*b910*/  HMMA.16816.F32 R20, R72, R80.reuse, R20 ;  /* 0x000000504814723c */ /* 0x084fe80000001814 */
[----:B------:R-:W-:Y:S01]  /*b920*/  FFMA.FTZ R99, R145, c[0x0][0x2d0], -R97 ;  /* 0x0000b40091637a23 */ /* 0x000fe20000010861 */
[----:B------:R2:W-:Y:S03]  /*b930*/  MUFU.EX2 R189, R84 ;  /* 0x0000005400bd7308 */ /* 0x0005e60000000800 */
[C---:B------:R-:W-:Y:S07]  /*b940*/  HMMA.16816.F32 R24, R76.reuse, R80, R24 ;  /* 0x000000504c18723c */ /* 0x040fee0000001818 */
[----:B------:R2:W-:Y:S01]  /*b950*/  MUFU.EX2 R146, R104 ;  /* 0x0000006800927308 */ /* 0x0005e20000000800 */
[-C--:B------:R-:W-:Y:S04]  /*b960*/  HMMA.16816.F32 R28, R76, R82.reuse, R28 ;  /* 0x000000524c1c723c */ /* 0x080fe8000000181c */
[----:B-1----:R-:W-:Y:S02]  /*b970*/  FFMA.FTZ R2, R222, c[0x0][0x2d0], -R93 ;  /* 0x0000b400de027a23 */ /* 0x002fe4000001085d */
[----:B------:R-:W-:Y:S02]  /*b980*/  IMAD.MOV.U32 R222, RZ, RZ, R161 ;  /* 0x000000ffffde7224 */ /* 0x000fe400078e00a1 */
[C---:B------:R-:W-:Y:S01]  /*b990*/  HMMA.16816.F32 R32, R72.reuse, R82, R32 ;  /* 0x000000524820723c */ /* 0x040fe20000001820 */
[----:B------:R1:W-:Y:S01]  /*b9a0*/  MUFU.EX2 R193, R2 ;  /* 0x0000000200c17308 */ /* 0x0003e20000000800 */
[----:B------:R-:W-:Y:S06]  /*b9b0*/  LDSM.16.MT88.4 R80, [R228+0x1900] ;  /* 0x00190000e450783b */ /* 0x000fec0000004200 */
[-C--:B------:R-:W-:Y:S02]  /*b9c0*/  HMMA.16816.F32 R36, R72, R88.reuse, R36 ;  /* 0x000000584824723c */ /* 0x080fe40000001824 */
[----:B--2---:R-:W-:Y:S01]  /*b9d0*/  LDSM.16.MT88.4 R84, [R231+0x1900] ;  /* 0x00190000e754783b */ /* 0x004fe20000004200 */
[----:B------:R-:W-:Y:S01]  /*b9e0*/  MUFU.EX2 R145, R105 ;  /* 0x0000006900917308 */ /* 0x000fe20000000800 */
[----:B------:R-:W-:Y:S04]  /*b9f0*/  FFMA.FTZ R104, R218, c[0x0][0x2d0], -R97 ;  /* 0x0000b400da687a23 */ /* 0x000fe80000010861 */
[C---:B------:R-:W-:Y:S05]  /*ba00*/  HMMA.16816.F32 R40, R76.reuse, R88, R40 ;  /* 0x000000584c28723c */ /* 0x040fea0000001828 */
[----:B------:R-:W-:Y:S03]  /*ba10*/  MUFU.EX2 R105, R195 ;  /* 0x000000c300697308 */ /* 0x000fe60000000800 */
[-C--:B------:R-:W-:Y:S04]  /*ba20*/  HMMA.16816.F32 R44, R76, R90.reuse, R44 ;  /* 0x0000005a4c2c723c */ /* 0x080fe8000000182c */
[----:B-1----:R-:W-:Y:S02]  /*ba30*/  FFMA.FTZ R2, R247, c[0x0][0x2d0], -R93 ;  /* 0x0000b400f7027a23 */ /* 0x002fe4000001085d */
[----:B------:R-:W-:Y:S01]  /*ba40*/  IMAD.MOV.U32 R247, RZ, RZ, R160 ;  /* 0x000000fffff77224 */ /* 0x000fe200078e00a0 */
[----:B------:R-:W-:Y:S01]  /*ba50*/  MUFU.EX2 R114, R99 ;  /* 0x0000006300727308 */ /* 0x000fe20000000800 */
[C---:B------:R-:W-:Y:S01]  /*ba60*/  HMMA.16816.F32 R48, R72.reuse, R90, R48 ;  /* 0x0000005a4830723c */ /* 0x040fe20000001830 */
[----:B------:R-:W-:Y:S03]  /*ba70*/  LDSM.16.MT88.4 R88, [R229+0x1900] ;  /* 0x00190000e558783b */ /* 0x000fe60000004200 */
[----:B------:R-:W-:Y:S05]  /*ba80*/  IMAD.MOV.U32 R160, RZ, RZ, R141 ;  /* 0x000000ffffa07224 */ /* 0x000fea00078e008d */
[----:B------:R1:W-:Y:S10]  /*ba90*/  MUFU.EX2 R192, R2 ;  /* 0x0000000200c07308 */ /* 0x0003f40000000800 */
[----:B------:R-:W-:Y:S10]  /*baa0*/  MUFU.EX2 R141, R107 ;  /* 0x0000006b008d7308 */ /* 0x000ff40000000800 */
[----:B------:R-:W2:Y:S01]  /*bab0*/  MUFU.EX2 R107, R119 ;  /* 0x00000077006b7308 */ /* 0x000ea20000000800 */
[----:B-1----:R-:W-:Y:S09]  /*bac0*/  FFMA.FTZ R2, R179, c[0x0][0x2d0], -R96 ;  /* 0x0000b400b3027a23 */ /* 0x002ff20000010860 */
[----:B------:R1:W-:Y:S10]  /*bad0*/  MUFU.EX2 R180, R2 ;  /* 0x0000000200b47308 */ /* 0x0003f40000000800 */
[----:B------:R-:W-:Y:S01]  /*bae0*/  MUFU.EX2 R99, R120 ;  /* 0x0000007800637308 */ /* 0x000fe20000000800 */
[----:B--2---:R-:W-:Y:S01]  /*baf0*/  F2FP.PACK_AB R136, R107, R108 ;  /* 0x0000006c6b88723e */ /* 0x004fe200000000ff */
[--C-:B-1----:R-:W-:Y:S02]  /*bb00*/  FFMA.FTZ R2, R95, c[0x0][0x2d0], -R97.reuse ;  /* 0x0000b4005f027a23 */ /* 0x102fe40000010861 */
[----:B------:R-:W1:Y:S06]  /*bb10*/  LDSM.16.MT88.4 R92, [R230+0x1100] ;  /* 0x00110000e65c783b */ /* 0x000e6c0000004200 */
[----:B------:R2:W-:Y:S02]  /*bb20*/  MUFU.EX2 R190, R2 ;  /* 0x0000000200be7308 */ /* 0x0005e40000000800 */
[--C-:B--2---:R-:W-:Y:S02]  /*bb30*/  FFMA.FTZ R2, R174, c[0x0][0x2d0], -R97.reuse ;  /* 0x0000b400ae027a23 */ /* 0x104fe40000010861 */
[----:B------:R-:W-:Y:S06]  /*bb40*/  IMAD.MOV.U32 R174, RZ, RZ, R188 ;  /* 0x000000ffffae7224 */ /* 0x000fec00078e00bc */
[----:B------:R2:W-:Y:S01]  /*bb50*/  MUFU.EX2 R188, R2 ;  /* 0x0000000200bc7308 */ /* 0x0005e20000000800 */
[-C--:B-1----:R-:W-:Y:S08]  /*bb60*/  HMMA.16816.F32 R52, R72, R92.reuse, R52 ;  /* 0x0000005c4834723c */ /* 0x082ff00000001834 */
[C---:B------:R-:W-:Y:S01]  /*bb70*/  HMMA.16816.F32 R56, R76.reuse, R92, R56 ;  /* 0x0000005c4c38723c */ /* 0x040fe20000001838 */
[----:B------:R-:W4:Y:S04]  /*bb80*/  LDL.LU R93, [R1+0x2c] ;  /* 0x00002c00015d7983 */ /* 0x000f280000300800 */
[----:B------:R-:W4:Y:S01]  /*bb90*/  LDL.LU R92, [R1+0x34] ;  /* 0x00003400015c7983 */ /* 0x000f220000300800 */
[--C-:B--2---:R-:W-:Y:S02]  /*bba0*/  FFMA.FTZ R2, R177, c[0x0][0x2d0], -R96.reuse ;  /* 0x0000b400b1027a23 */ /* 0x104fe40000010860 */
[-C--:B------:R-:W-:Y:S02]  /*bbb0*/  HMMA.16816.F32 R60, R76, R94.reuse, R60 ;  /* 0x0000005e4c3c723c */ /* 0x080fe4000000183c */
[----:B------:R1:W-:Y:S05]  /*bbc0*/  MUFU.EX2 R187, R2 ;  /* 0x0000000200bb7308 */ /* 0x0003ea0000000800 */
[----:B------:R-:W-:Y:S01]  /*bbd0*/  F2FP.PACK_AB R76, R251, R247 ;  /* 0x000000f7fb4c723e */ /* 0x000fe200000000ff */
[----:B------:R-:W-:Y:S04]  /*bbe0*/  HMMA.16816.F32 R64, R72, R94, R64 ;  /* 0x0000005e4840723c */ /* 0x000fe80000001840 */
        /* <DEDUP_REMOVED lines=8> */
[----:B------:R-:W-:Y:S02]  /*bc70*/  LDSM.16.MT88.4 R176, [R231+0x3100] ;  /* 0x00310000e7b0783b */ /* 0x000fe40000004200 */
[----:B------:R1:W-:Y:S02]  /*bc80*/  MUFU.EX2 R186, R2 ;  /* 0x0000000200ba7308 */ /* 0x0003e40000000800 */
[-C--:B------:R-:W-:Y:S08]  /*bc90*/  HMMA.16816.F32 R4, R72, R80.reuse, R4 ;  /* 0x000000504804723c */ /* 0x080ff00000001804 */
[C---:B------:R-:W-:Y:S08]  /*bca0*/  HMMA.16816.F32 R8, R76.reuse, R80, R8 ;  /* 0x000000504c08723c */ /* 0x040ff00000001808 */
[-C--:B------:R-:W-:Y:S04]  /*bcb0*/  HMMA.16816.F32 R12, R76, R82.reuse, R12 ;  /* 0x000000524c0c723c */ /* 0x080fe8000000180c */
[--C-:B-1----:R-:W-:Y:S04]  /*bcc0*/  FFMA.FTZ R2, R175, c[0x0][0x2d0], -R97.reuse ;  /* 0x0000b400af027a23 */ /* 0x102fe80000010861 */
[C---:B------:R-:W-:Y:S01]  /*bcd0*/  HMMA.16816.F32 R16, R72.reuse, R82, R16 ;  /* 0x000000524810723c */ /* 0x040fe20000001810 */
[----:B------:R-:W-:Y:S01]  /*bce0*/  LDSM.16.MT88.4 R80, [R228+0x2100] ;  /* 0x00210000e450783b */ /* 0x000fe20000004200 */
[----:B------:R1:W-:Y:S02]  /*bcf0*/  MUFU.EX2 R185, R2 ;  /* 0x0000000200b97308 */ /* 0x0003e40000000800 */
[----:B------:R-:W-:Y:S04]  /*bd00*/  FFMA.FTZ R97, R71, c[0x0][0x2d0], -R97 ;  /* 0x0000b40047617a23 */ /* 0x000fe80000010861 */
[-C--:B------:R-:W-:Y:S04]  /*bd10*/  HMMA.16816.F32 R20, R72, R84.reuse, R20 ;  /* 0x000000544814723c */ /* 0x080fe80000001814 */
[----:B------:R-:W-:Y:S04]  /*bd20*/  MUFU.EX2 R97, R97 ;  /* 0x0000006100617308 */ /* 0x000fe80000000800 */
[C---:B------:R-:W-:Y:S08]  /*bd30*/  HMMA.16816.F32 R24, R76.reuse, R84, R24 ;  /* 0x000000544c18723c */ /* 0x040ff00000001818 */
[-C--:B------:R-:W-:Y:S04]  /*bd40*/  HMMA.16816.F32 R28, R76, R86.reuse, R28 ;  /* 0x000000564c1c723c */ /* 0x080fe8000000181c */
[--C-:B-1----:R-:W-:Y:S02]  /*bd50*/  FFMA.FTZ R2, R174, c[0x0][0x2d0], -R96.reuse ;  /* 0x0000b400ae027a23 */ /* 0x102fe40000010860 */
[----:B------:R-:W-:Y:S02]  /*bd60*/  FFMA.FTZ R96, R203, c[0x0][0x2d0], -R96 ;  /* 0x0000b400cb607a23 */ /* 0x000fe40000010860 */
[C---:B------:R-:W-:Y:S01]  /*bd70*/  HMMA.16816.F32 R32, R72.reuse, R86, R32 ;  /* 0x000000564820723c */ /* 0x040fe20000001820 */
[----:B------:R-:W-:Y:S01]  /*bd80*/  LDSM.16.MT88.4 R84, [R231+0x2100] ;  /* 0x00210000e754783b */ /* 0x000fe20000004200 */
[----:B------:R-:W-:Y:S02]  /*bd90*/  MUFU.EX2 R128, R2 ;  /* 0x0000000200807308 */ /* 0x000fe40000000800 */
[----:B---3--:R-:W-:Y:S04]  /*bda0*/  FFMA.FTZ R69, R69, R113, R224 ;  /* 0x0000007145457223 */ /* 0x008fe800000100e0 */
[-C--:B------:R-:W-:Y:S04]  /*bdb0*/  HMMA.16816.F32 R36, R72, R88.reuse, R36 ;  /* 0x000000584824723c */ /* 0x080fe80000001824 */
[----:B------:R-:W-:Y:S01]  /*bdc0*/  MUFU.EX2 R96, R96 ;  /* 0x0000006000607308 */ /* 0x000fe20000000800 */
[----:B------:R-:W-:Y:S02]  /*bdd0*/  FADD.FTZ R69, R159, R69 ;  /* 0x000000459f457221 */ /* 0x000fe40000010000 */
[----:B------:R-:W-:Y:S01]  /*bde0*/  IMAD.MOV.U32 R159, RZ, RZ, R144 ;  /* 0x000000ffff9f7224 */ /* 0x000fe200078e0090 */
[C---:B------:R-:W-:Y:S04]  /*bdf0*/  HMMA.16816.F32 R40, R76.reuse, R88, R40 ;  /* 0x000000584c28723c */ /* 0x040fe80000001828 */
[----:B------:R-:W-:Y:S02]  /*be00*/  FFMA.FTZ R68, R68, R112, R111 ;  /* 0x0000007044447223 */ /* 0x000fe4000001006f */
[----:B------:R-:W-:Y:S02]  /*be10*/  MUFU.EX2 R144, R106 ;  /* 0x0000006a00907308 */ /* 0x000fe40000000800 */
[-C--:B------:R-:W-:Y:S08]  /*be20*/  HMMA.16816.F32 R44, R76, R90.reuse, R44 ;  /* 0x0000005a4c2c723c */ /* 0x080ff0000000182c */
[C---:B------:R-:W-:Y:S01]  /*be30*/  HMMA.16816.F32 R48, R72.reuse, R90, R48 ;  /* 0x0000005a4830723c */ /* 0x040fe20000001830 */
[----:B------:R-:W-:Y:S01]  /*be40*/  LDSM.16.MT88.4 R88, [R229+0x2100] ;  /* 0x00210000e558783b */ /* 0x000fe20000004200 */
[----:B------:R-:W-:Y:S10]  /*be50*/  MUFU.EX2 R112, R102 ;  /* 0x0000006600707308 */ /* 0x000ff40000000800 */
[----:B------:R-:W-:Y:S10]  /*be60*/  MUFU.EX2 R111, R103 ;  /* 0x00000067006f7308 */ /* 0x000ff40000000800 */
[----:B------:R-:W-:Y:S10]  /*be70*/  MUFU.EX2 R113, R100 ;  /* 0x0000006400717308 */ /* 0x000ff40000000800 */
[----:B------:R-:W-:Y:S10]  /*be80*/  MUFU.EX2 R106, R117 ;  /* 0x00000075006a7308 */ /* 0x000ff40000000800 */
[----:B------:R-:W1:Y:S10]  /*be90*/  MUFU.EX2 R103, R126 ;  /* 0x0000007e00677308 */ /* 0x000e740000000800 */
[----:B------:R-:W-:Y:S10]  /*bea0*/  MUFU.EX2 R102, R125 ;  /* 0x0000007d00667308 */ /* 0x000ff40000000800 */
[----:B------:R-:W2:Y:S01]  /*beb0*/  MUFU.EX2 R100, R116 ;  /* 0x0000007400647308 */ /* 0x000ea20000000800 */
[----:B-1----:R-:W-:Y:S02]  /*bec0*/  F2FP.PACK_AB R138, R103, R105 ;  /* 0x00000069678a723e */ /* 0x002fe400000000ff */
[----:B--2---:R-:W-:Y:S01]  /*bed0*/  F2FP.PACK_AB R132, R99, R100 ;  /* 0x000000646384723e */ /* 0x004fe200000000ff */
[----:B----4-:R-:W-:Y:S06]  /*bee0*/  FFMA.FTZ R71, R3, R93, R110 ;  /* 0x0000005d03477223 */ /* 0x010fec000001006e */
[----:B------:R-:W-:Y:S01]  /*bef0*/  MUFU.EX2 R110, R101 ;  /* 0x00000065006e7308 */ /* 0x000fe20000000800 */
[----:B------:R-:W-:Y:S02]  /*bf00*/  FADD.FTZ R3, R197, R68 ;  /* 0x00000044c5037221 */ /* 0x000fe40000010000 */
[----:B------:R-:W-:Y:S02]  /*bf10*/  FFMA.FTZ R0, R0, R92, R109 ;  /* 0x0000005c00007223 */ /* 0x000fe4000001006d */
[----:B------:R-:W1:Y:S01]  /*bf20*/  LDSM.16.MT88.4 R92, [R230+0x1900] ;  /* 0x00190000e65c783b */ /* 0x000e620000004200 */
[----:B------:R-:W-:Y:S02]  /*bf30*/  FADD.FTZ R2, R160, R71 ;  /* 0x00000047a0027221 */ /* 0x000fe40000010000 */
[----:B------:R-:W-:Y:S02]  /*bf40*/  FADD.FTZ R0, R159, R0 ;  /* 0x000000009f007221 */ /* 0x000fe40000010000 */
[----:B------:R-:W2:Y:S01]  /*bf50*/  MUFU.EX2 R101, R127 ;  /* 0x0000007f00657308 */ /* 0x000ea20000000800 */
[----:B------:R-:W-:Y:S02]  /*bf60*/  FADD.FTZ R68, R158, R69 ;  /* 0x000000459e447221 */ /* 0x000fe40000010000 */
[----:B------:R-:W-:Y:S01]  /*bf70*/  LDSM.16.MT88.4 R160, [R228+0x3100] ;  /* 0x00310000e4a0783b */ /* 0x000fe20000004200 */
[----:B------:R-:W-:Y:S02]  /*bf80*/  FADD.FTZ R0, R70, R0 ;  /* 0x0000000046007221 */ /* 0x000fe40000010000 */
[----:B------:R-:W-:Y:S02]  /*bf90*/  FADD.FTZ R68, R245, R68 ;  /* 0x00000044f5447221 */ /* 0x000fe40000010000 */
[----:B------:R-:W-:Y:S02]  /*bfa0*/  FADD.FTZ R0, R143, R0 ;  /* 0x000000008f007221 */ /* 0x000fe40000010000 */
[----:B------:R-:W3:Y:S01]  /*bfb0*/  MUFU.EX2 R71, R124 ;  /* 0x0000007c00477308 */ /* 0x000ee20000000800 */
[----:B------:R-:W4:Y:S01]  /*bfc0*/  LDL.LU R70, [R1+0xc4] ;  /* 0x0000c40001467983 */ /* 0x000f220000300800 */
[----:B------:R-:W-:Y:S02]  /*bfd0*/  FADD.FTZ R98, R246, R0 ;  /* 0x00000000f6627221 */ /* 0x000fe40000010000 */
[----:B------:R-:W-:Y:S01]  /*bfe0*/  FADD.FTZ R3, R157, R3 ;  /* 0x000000039d037221 */ /* 0x000fe20000010000 */
[----:B------:R4:W5:Y:S01]  /*bff0*/  LDL.LU R245, [R1+0xc0] ;  /* 0x0000c00001f57983 */ /* 0x0009620000300800 */
[----:B------:R-:W-:Y:S02]  /*c000*/  FADD.FTZ R2, R156, R2 ;  /* 0x000000029c027221 */ /* 0x000fe40000010000 */
[----:B------:R-:W-:Y:S02]  /*c010*/  FADD.FTZ R3, R140, R3 ;  /* 0x000000038c037221 */ /* 0x000fe40000010000 */
[----:B------:R-:W4:Y:S01]  /*c020*/  LDL.LU R140, [R1+0xbc] ;  /* 0x0000bc00018c7983 */ /* 0x000f220000300800 */
[----:B------:R-:W-:Y:S01]  /*c030*/  FADD.FTZ R2, R142, R2 ;  /* 0x000000028e027221 */ /* 0x000fe20000010000 */
[----:B------:R-:W-:Y:S01]  /*c040*/  MUFU.EX2 R109, R104 ;  /* 0x00000068006d7308 */ /* 0x000fe20000000800 */
[----:B------:R-:W-:Y:S01]  /*c050*/  FADD.FTZ R68, R155, R68 ;  /* 0x000000449b447221 */ /* 0x000fe20000010000 */
[----:B------:R-:W4:Y:S01]  /*c060*/  LDL.LU R142, [R1+0xb8] ;  /* 0x0000b800018e7983 */ /* 0x000f220000300800 */
[----:B------:R-:W-:Y:S01]  /*c070*/  FADD.FTZ R69, R153, R2 ;  /* 0x0000000299457221 */ /* 0x000fe20000010000 */
[----:B--2---:R-:W-:Y:S01]  /*c080*/  F2FP.PACK_AB R139, R101, R102 ;  /* 0x00000066658b723e */ /* 0x004fe200000000ff */
[----:B------:R-:W-:Y:S01]  /*c090*/  FADD.FTZ R2, R220, R68 ;  /* 0x00000044dc027221 */ /* 0x000fe20000010000 */
[----:B------:R-:W2:Y:S01]  /*c0a0*/  LDL.LU R143, [R1+0xb4] ;  /* 0x0000b400018f7983 */ /* 0x000ea20000300800 */
[----:B------:R-:W-:Y:S02]  /*c0b0*/  FADD.FTZ R68, R236, R69 ;  /* 0x00000045ec447221 */ /* 0x000fe40000010000 */
[----:B------:R-:W-:Y:S01]  /*c0c0*/  FADD.FTZ R2, R235, R2 ;  /* 0x00000002eb027221 */ /* 0x000fe20000010000 */
[----:B------:R-:W2:Y:S01]  /*c0d0*/  LDL.LU R246, [R1+0xb0] ;  /* 0x0000b00001f67983 */ /* 0x000ea20000300800 */
[----:B------:R-:W-:Y:S01]  /*c0e0*/  FADD.FTZ R68, R240, R68 ;  /* 0x00000044f0447221 */ /* 0x000fe20000010000 */
[----:B---3--:R-:W-:Y:S01]  /*c0f0*/  F2FP.PACK_AB R135, R97, R71 ;  /* 0x000000476187723e */ /* 0x008fe200000000ff */
[-C--:B-1----:R-:W-:Y:S01]  /*c100*/  HMMA.16816.F32 R52, R72, R92.reuse, R52 ;  /* 0x0000005c4834723c */ /* 0x082fe20000001834 */
[----:B------:R-:W-:Y:S01]  /*c110*/  LDSM.16.MT88.4 R124, [R229+0x3100] ;  /* 0x00310000e57c783b */ /* 0x000fe20000004200 */
[----:B------:R-:W1:Y:S01]  /*c120*/  MUFU.EX2 R104, R122 ;  /* 0x0000007a00687308 */ /* 0x000e620000000800 */
[----:B------:R-:W-:Y:S02]  /*c130*/  FADD.FTZ R69, R242, R2 ;  /* 0x00000002f2457221 */ /* 0x000fe40000010000 */
[----:B------:R-:W-:Y:S03]  /*c140*/  FADD.FTZ R3, R154, R3 ;  /* 0x000000039a037221 */ /* 0x000fe60000010000 */
[C---:B------:R-:W-:Y:S01]  /*c150*/  HMMA.16816.F32 R56, R76.reuse, R92, R56 ;  /* 0x0000005c4c38723c */ /* 0x040fe20000001838 */
[----:B------:R-:W3:Y:S03]  /*c160*/  LDL R117, [R1+0x38] ;  /* 0x0000380001757983 */ /* 0x000ee60000100800 */
[----:B------:R-:W-:Y:S01]  /*c170*/  FADD.FTZ R0, R232, R3 ;  /* 0x00000003e8007221 */ /* 0x000fe20000010000 */
[----:B------:R-:W3:Y:S01]  /*c180*/  LDL.LU R220, [R1+0xac] ;  /* 0x0000ac0001dc7983 */ /* 0x000ee20000300800 */
[----:B------:R-:W-:Y:S02]  /*c190*/  FADD.FTZ R3, R233, R98 ;  /* 0x00000062e9037221 */ /* 0x000fe40000010000 */
[-C--:B------:R-:W-:Y:S01]  /*c1a0*/  HMMA.16816.F32 R60, R76, R94.reuse, R60 ;  /* 0x0000005e4c3c723c */ /* 0x080fe2000000183c */
[----:B------:R1:W5:Y:S03]  /*c1b0*/  LDL.LU R232, [R1+0xa8] ;  /* 0x0000a80001e87983 */ /* 0x0003660000300800 */
[----:B------:R-:W-:Y:S01]  /*c1c0*/  FADD.FTZ R0, R239, R0 ;  /* 0x00000000ef007221 */ /* 0x000fe20000010000 */
[----:B------:R1:W5:Y:S01]  /*c1d0*/  LDL.LU R236, [R1+0xa4] ;  /* 0x0000a40001ec7983 */ /* 0x0003620000300800 */
        /* <DEDUP_REMOVED lines=9> */
[----:B------:R1:W5:Y:S03]  /*c270*/  LDL.LU R233, [R1+0xa0] ;  /* 0x0000a00001e97983 */ /* 0x0003660000300800 */
[----:B------:R-:W-:Y:S01]  /*c280*/  F2FP.PACK_AB R73, R199, R181 ;  /* 0x000000b5c749723e */ /* 0x000fe200000000ff */
[----:B------:R1:W5:Y:S01]  /*c290*/  LDL.LU R235, [R1+0x9c] ;  /* 0x00009c0001eb7983 */ /* 0x0003620000300800 */
[----:B------:R-:W-:Y:S01]  /*c2a0*/  F2FP.PACK_AB R74, R198, R194 ;  /* 0x000000c2c64a723e */ /* 0x000fe200000000ff */
        /* <DEDUP_REMOVED lines=8> */
[-C--:B------:R-:W-:Y:S02]  /*c330*/  HMMA.16816.F32 R4, R72, R80.reuse, R4 ;  /* 0x000000504804723c */ /* 0x080fe40000001804 */
[----:B------:R2:W5:Y:S01]  /*c340*/  LDL.LU R241, [R1+0x90] ;  /* 0x0000900001f17983 */ /* 0x0005620000300800 */
[----:B-1----:R-:W-:Y:S03]  /*c350*/  F2FP.PACK_AB R137, R104, R106 ;  /* 0x0000006a6889723e */ /* 0x002fe600000000ff */
[----:B------:R1:W5:Y:S02]  /*c360*/  LDL.LU R242, [R1+0x8c] ;  /* 0x00008c0001f27983 */ /* 0x0003640000300800 */
[C---:B------:R-:W-:Y:S02]  /*c370*/  HMMA.16816.F32 R8, R76.reuse, R80, R8 ;  /* 0x000000504c08723c */ /* 0x040fe40000001808 */
[----:B------:R1:W5:Y:S04]  /*c380*/  LDL.LU R243, [R1+0x88] ;  /* 0x0000880001f37983 */ /* 0x0003680000300800 */
[----:B------:R1:W5:Y:S02]  /*c390*/  LDL.LU R244, [R1+0x84] ;  /* 0x0000840001f47983 */ /* 0x0003640000300800 */
[-C--:B------:R-:W-:Y:S02]  /*c3a0*/  HMMA.16816.F32 R12, R76, R82.reuse, R12 ;  /* 0x000000524c0c723c */ /* 0x080fe4000000180c */
[----:B------:R1:W5:Y:S04]  /*c3b0*/  LDL.LU R237, [R1+0x80] ;  /* 0x0000800001ed7983 */ /* 0x0003680000300800 */
[----:B------:R1:W5:Y:S02]  /*c3c0*/  LDL.LU R238, [R1+0x7c] ;  /* 0x00007c0001ee7983 */ /* 0x0003640000300800 */
[C---:B------:R-:W-:Y:S02]  /*c3d0*/  HMMA.16816.F32 R16, R72.reuse, R82, R16 ;  /* 0x000000524810723c */ /* 0x040fe40000001810 */
[----:B------:R-:W1:Y:S06]  /*c3e0*/  LDSM.16.MT88.4 R80, [R228+0x2900] ;  /* 0x00290000e450783b */ /* 0x000e6c0000004200 */
        /* <DEDUP_REMOVED lines=24> */
[C---:B------:R-:W-:Y:S01]  /*c570*/  HMMA.16816.F32 R8, R76.reuse, R80, R8 ;  /* 0x000000504c08723c */ /* 0x040fe20000001808 */
[----:B------:R-:W-:Y:S07]  /*c580*/  MUFU.EX2 R81, R121 ;  /* 0x0000007900517308 */ /* 0x000fee0000000800 */
[-C--:B------:R-:W-:Y:S03]  /*c590*/  HMMA.16816.F32 R12, R76, R82.reuse, R12 ;  /* 0x000000524c0c723c */ /* 0x080fe6000000180c */
[----:B------:R-:W1:Y:S05]  /*c5a0*/  MUFU.EX2 R80, R123 ;  /* 0x0000007b00507308 */ /* 0x000e6a0000000800 */
[C---:B------:R-:W-:Y:S05]  /*c5b0*/  HMMA.16816.F32 R16, R72.reuse, R82, R16 ;  /* 0x000000524810723c */ /* 0x040fea0000001810 */
[----:B------:R-:W1:Y:S03]  /*c5c0*/  MUFU.EX2 R82, R118 ;  /* 0x0000007600527308 */ /* 0x000e660000000800 */
[-C--:B------:R-:W-:Y:S08]  /*c5d0*/  HMMA.16816.F32 R20, R72, R84.reuse, R20 ;  /* 0x000000544814723c */ /* 0x080ff00000001814 */
[C---:B------:R-:W-:Y:S04]  /*c5e0*/  HMMA.16816.F32 R24, R76.reuse, R84, R24 ;  /* 0x000000544c18723c */ /* 0x040fe80000001818 */
[----:B-1----:R-:W-:Y:S04]  /*c5f0*/  F2FP.PACK_AB R134, R96, R80 ;  /* 0x000000506086723e */ /* 0x002fe800000000ff */
[-C--:B------:R-:W-:Y:S04]  /*c600*/  HMMA.16816.F32 R28, R76, R86.reuse, R28 ;  /* 0x000000564c1c723c */ /* 0x080fe8000000181c */
[----:B------:R-:W-:Y:S04]  /*c610*/  F2FP.PACK_AB R133, R81, R82 ;  /* 0x000000525185723e */ /* 0x000fe800000000ff */
[C---:B------:R-:W-:Y:S08]  /*c620*/  HMMA.16816.F32 R32, R72.reuse, R86, R32 ;  /* 0x000000564820723c */ /* 0x040ff00000001820 */
[-C--:B------:R-:W-:Y:S08]  /*c630*/  HMMA.16816.F32 R36, R72, R88.reuse, R36 ;  /* 0x000000584824723c */ /* 0x080ff00000001824 */
[C---:B------:R-:W-:Y:S08]  /*c640*/  HMMA.16816.F32 R40, R76.reuse, R88, R40 ;  /* 0x000000584c28723c */ /* 0x040ff00000001828 */
[-C--:B------:R-:W-:Y:S08]  /*c650*/  HMMA.16816.F32 R44, R76, R90.reuse, R44 ;  /* 0x0000005a4c2c723c */ /* 0x080ff0000000182c */
[C---:B------:R-:W-:Y:S08]  /*c660*/  HMMA.16816.F32 R48, R72.reuse, R90, R48 ;  /* 0x0000005a4830723c */ /* 0x040ff00000001830 */
[-C--:B----4-:R-:W-:Y:S08]  /*c670*/  HMMA.16816.F32 R52, R72, R92.reuse, R52 ;  /* 0x0000005c4834723c */ /* 0x090ff00000001834 */
[C---:B------:R-:W-:Y:S08]  /*c680*/  HMMA.16816.F32 R56, R76.reuse, R92, R56 ;  /* 0x0000005c4c38723c */ /* 0x040ff00000001838 */
[-C--:B------:R-:W-:Y:S08]  /*c690*/  HMMA.16816.F32 R60, R76, R94.reuse, R60 ;  /* 0x0000005e4c3c723c */ /* 0x080ff0000000183c */
[----:B------:R-:W-:Y:S04]  /*c6a0*/  HMMA.16816.F32 R64, R72, R94, R64 ;  /* 0x0000005e4840723c */ /* 0x000fe80000001840 */
[----:B---3--:R-:W-:Y:S01]  /*c6b0*/  ISETP.GT.AND P0, PT, R220, R117, PT ;  /* 0x00000075dc00720c */ /* 0x008fe20003f04270 */
[----:B--2---:R-:W-:Y:S03]  /*c6c0*/  IMAD.MOV.U32 R220, RZ, RZ, R246 ;  /* 0x000000ffffdc7224 */ /* 0x004fe600078e00f6 */
[-C--:B------:R-:W-:Y:S07]  /*c6d0*/  HMMA.16816.F32 R148, R136, R160.reuse, R4 ;  /* 0x000000a08894723c */ /* 0x080fee0000001804 */
[----:B------:R-:W-:Y:S01]  /*c6e0*/  FADD.FTZ R7, R147, R68 ;  /* 0x0000004493077221 */ /* 0x000fe20000010000 */
[C---:B------:R-:W-:Y:S01]  /*c6f0*/  HMMA.16816.F32 R152, R132.reuse, R160, R8 ;  /* 0x000000a08498723c */ /* 0x040fe20000001808 */
[----:B------:R1:W5:Y:S03]  /*c700*/  LDL.LU R147, [R1+0x78] ;  /* 0x0000780001937983 */ /* 0x0003660000300800 */
[----:B------:R-:W-:Y:S02]  /*c710*/  FADD.FTZ R6, R234, R3 ;  /* 0x00000003ea067221 */ /* 0x000fe40000010000 */
[----:B------:R-:W-:Y:S01]  /*c720*/  FADD.FTZ R5, R173, R2 ;  /* 0x00000002ad057221 */ /* 0x000fe20000010000 */
[----:B------:R1:W5:Y:S01]  /*c730*/  LDL.LU R234, [R1+0x74] ;  /* 0x0000740001ea7983 */ /* 0x0003620000300800 */
        /* <DEDUP_REMOVED lines=91> */
[----:B------:R-:W-:Y:S02]  /*ccf0*/  IMAD.MOV.U32 R145, RZ, RZ, R70 ;  /* 0x000000ffff917224 */ /* 0x000fe400078e0046 */
[----:B------:R-:W-:Y:S01]  /*cd00*/  IMAD.MOV.U32 R141, RZ, RZ, R142 ;  /* 0x000000ffff8d7224 */ /* 0x000fe200078e008e */
[----:B------:R1:W-:Y:S01]  /*cd10*/  STL [R1+0x2c], R2 ;  /* 0x00002c0201007387 */ /* 0x0003e20000100800 */
[----:B------:R-:W-:Y:S03]  /*cd20*/  IMAD.MOV.U32 R144, RZ, RZ, R140 ;  /* 0x000000ffff907224 */ /* 0x000fe600078e008c */
[----:B------:R1:W-:Y:S01]  /*cd30*/  STL [R1+0x34], R0 ;  /* 0x0000340001007387 */ /* 0x0003e20000100800 */
[----:B--2---:R-:W-:Y:S01]  /*cd40*/  IMAD.MOV.U32 R3, RZ, RZ, R143 ;  /* 0x000000ffff037224 */ /* 0x004fe200078e008f */
[----:B------:R-:W-:-:S05]  /*cd50*/  @P0 BRA `(.L_x_1338) ;  /* 0xffffa9f000000947 */ /* 0x000fca000383ffff */
.L_x_1337:
[----:B-1----:R-:W-:-:S13]  /*cd60*/  ISETP.GE.AND P0, PT, R246, RZ, PT ;  /* 0x000000fff600720c */ /* 0x002fda0003f06270 */
[----:B------:R-:W-:Y:S05]  /*cd70*/  @!P0 BRA `(.L_x_1339) ;  /* 0x00003e4000008947 */ /* 0x000fea0003800000 */
[----:B------:R-:W2:Y:S01]  /*cd80*/  LDL.LU.64 R6, [R1+0x58] ;  /* 0x0000580001067983 */ /* 0x000ea20000300a00 */
[----:B------:R-:W-:Y:S01]  /*cd90*/  ULDC.64 UR4, c[0x0][0x208] ;  /* 0x0000820000047ab9 */ /* 0x000fe20000000a00 */
[----:B------:R-:W-:Y:S01]  /*cda0*/  MOV R3, R142 ;  /* 0x0000008e00037202 */ /* 0x000fe20000000f00 */
[----:B------:R-:W-:Y:S01]  /*cdb0*/  UIMAD.WIDE.U32 UR12, UR4, 0x70, URZ ;  /* 0x00000070040c78a5 */ /* 0x000fe2000f8e003f */
[----:B------:R-:W2:Y:S01]  /*cdc0*/  LDL.LU.64 R4, [R1+0x68] ;  /* 0x0000680001047983 */ /* 0x000ea20000300a00 */
[----:B------:R-:W-:Y:S01]  /*cdd0*/  UIMAD UR5, UR5, 0x70, URZ ;  /* 0x00000070050578a4 */ /* 0x000fe2000f8e023f */
[----:B------:R-:W-:Y:S01]  /*cde0*/  MOV R0, R143 ;  /* 0x0000008f00007202 */ /* 0x000fe20000000f00 */
[----:B------:R-:W-:Y:S01]  /*cdf0*/  ULDC.64 UR6, c[0x0][0x1e0] ;  /* 0x0000780000067ab9 */ /* 0x000fe20000000a00 */
[----:B------:R-:W-:Y:S01]  /*ce00*/  IMAD.MOV.U32 R146, RZ, RZ, R70 ;  /* 0x000000ffff927224 */ /* 0x000fe200078e0046 */
[----:B------:R-:W-:Y:S01]  /*ce10*/  MOV R141, R140 ;  /* 0x0000008c008d7202 */ /* 0x000fe20000000f00 */
[----:B------:R-:W-:-:S02]  /*ce20*/  USHF.L.U64.HI UR7, UR6, 0x5, UR7 ;  /* 0x0000000506077899 */ /* 0x000fc40008010207 */
[----:B------:R-:W-:Y:S02]  /*ce30*/  USHF.L.U32 UR6, UR6, 0x5, URZ ;  /* 0x0000000506067899 */ /* 0x000fe4000800063f */
[----:B------:R-:W-:Y:S01]  /*ce40*/  UIADD3 UR5, UR13, UR5, URZ ;  /* 0x000000050d057290 */ /* 0x000fe2000fffe03f */
[----:B--2---:R-:W-:-:S05]  /*ce50*/  IMAD.MOV.U32 R5, RZ, RZ, R7 ;  /* 0x000000ffff057224 */ /* 0x004fca00078e0007 */
[----:B------:R1:W-:Y:S04]  /*ce60*/  STL.64 [R1], R4 ;  /* 0x0000000401007387 */ /* 0x0003e80000100a00 */
.L_x_1340:
[----:B------:R-:W2:Y:S01]  /*ce70*/  LDL.64 R78, [R1] ;  /* 0x00000000014e7983 */ /* 0x000ea20000100a00 */
[----:B------:R-:W-:Y:S04]  /*ce80*/  DEPBAR.LE SB0, 0x0 ;  /* 0x000080000000791a */ /* 0x000fe80000000000 */
[----:B------:R-:W-:Y:S01]  /*ce90*/  SHF.R.S32.HI R76, RZ, 0x1f, R246 ;  /* 0x0000001fff4c7819 */ /* 0x000fe200000114f6 */
[----:B------:R-:W-:Y:S01]  /*cea0*/  BAR.SYNC.DEFER_BLOCKING 0x0 ;  /* 0x0000000000007b1d */ /* 0x000fe20000010000 */
[----:B------:R-:W-:Y:S04]  /*ceb0*/  IMAD R2, R246, UR5, RZ ;  /* 0x00000005f6027c24 */ /* 0x000fe8000f8e02ff */
[----:B------:R-:W-:Y:S03]  /*cec0*/  IMAD R2, R76, UR12, R2 ;  /* 0x0000000c4c027c24 */ /* 0x000fe6000f8e0202 */
        /* <DEDUP_REMOVED lines=30> */
[-C--:B------:R-:W-:Y:S08]  /*d0b0*/  HMMA.16816.F32 R52, R112, R64.reuse, RZ ;  /* 0x000000407034723c */ /* 0x080ff000000018ff */
[C---:B------:R-:W-:Y:S08]  /*d0c0*/  HMMA.16816.F32 R56, R108.reuse, R64, RZ ;  /* 0x000000406c38723c */ /* 0x040ff000000018ff */
[-C--:B------:R-:W-:Y:S08]  /*d0d0*/  HMMA.16816.F32 R60, R108, R66.reuse, RZ ;  /* 0x000000426c3c723c */ /* 0x080ff000000018ff */
[C---:B------:R-:W-:Y:S08]  /*d0e0*/  HMMA.16816.F32 R64, R112.reuse, R66, RZ ;  /* 0x000000427040723c */ /* 0x040ff000000018ff */
[-C--:B-1----:R-:W-:Y:S08]  /*d0f0*/  HMMA.16816.F32 R68, R112, R80.reuse, RZ ;  /* 0x000000507044723c */ /* 0x082ff000000018ff */
[C---:B------:R-:W-:Y:S04]  /*d100*/  HMMA.16816.F32 R72, R108.reuse, R80, RZ ;  /* 0x000000506c48723c */ /* 0x040fe800000018ff */
[----:B--2---:R-:W-:Y:S04]  /*d110*/  IMAD.WIDE.U32 R84, R246, UR12, R78 ;  /* 0x0000000cf6547c25 */ /* 0x004fe8000f8e004e */
[-C--:B------:R-:W-:Y:S01]  /*d120*/  HMMA.16816.F32 R76, R108, R82.reuse, RZ ;  /* 0x000000526c4c723c */ /* 0x080fe200000018ff */
[C---:B------:R-:W-:Y:S03]  /*d130*/  LEA R92, P0, R84.reuse, c[0x0][0x1f8], 0x1 ;  /* 0x00007e00545c7a11 */ /* 0x040fe600078008ff */
[----:B------:R-:W-:Y:S04]  /*d140*/  IADD3 R2, R85, R2, RZ ;  /* 0x0000000255027210 */ /* 0x000fe80007ffe0ff */
[C---:B------:R-:W-:Y:S04]  /*d150*/  HMMA.16816.F32 R80, R112.reuse, R82, RZ ;  /* 0x000000527050723c */ /* 0x040fe800000018ff */
[----:B------:R-:W-:Y:S02]  /*d160*/  LEA.HI.X R93, R84, c[0x0][0x1fc], R2, 0x1, P0 ;  /* 0x00007f00545d7a11 */ /* 0x000fe400000f0c02 */
[----:B------:R-:W-:Y:S02]  /*d170*/  IADD3 R102, P0, R92, UR9, RZ ;  /* 0x000000095c667c10 */ /* 0x000fe4000ff1e0ff */
[-C--:B---3--:R-:W-:Y:S01]  /*d180*/  HMMA.16816.F32 R84, R112, R96.reuse, RZ ;  /* 0x000000607054723c */ /* 0x088fe200000018ff */
        /* <DEDUP_REMOVED lines=9> */
[----:B------:R-:W-:Y:S03]  /*d220*/  IADD3 R106, P0, R100, UR9, RZ ;  /* 0x00000009646a7c10 */ /* 0x000fe6000ff1e0ff */
[----:B------:R4:W-:Y:S03]  /*d230*/  LDGSTS.E.BYPASS.LTC128B.128 [R245+0x1100], [R100.64], !P6 ;  /* 0x0110000064f57fae */ /* 0x0009e6000f101d4a */
[----:B------:R-:W-:Y:S02]  /*d240*/  IADD3.X R107, R101, UR8, RZ, P0, !PT ;  /* 0x00000008656b7c10 */ /* 0x000fe400087fe4ff */
[----:B------:R-:W-:Y:S03]  /*d250*/  IADD3 R104, P1, R106, UR9, RZ ;  /* 0x000000096a687c10 */ /* 0x000fe6000ff3e0ff */
[----:B------:R2:W-:Y:S01]  /*d260*/  LDGSTS.E.BYPASS.LTC128B.128 [R245+0x1900], [R106.64], !P6 ;  /* 0x019000006af57fae */ /* 0x0005e2000f101d4a */
[----:B------:R-:W-:Y:S01]  /*d270*/  IADD3.X R105, R107, UR8, RZ, P1, !PT ;  /* 0x000000086b697c10 */ /* 0x000fe20008ffe4ff */
[-C--:B-1----:R-:W-:Y:S01]  /*d280*/  HMMA.16816.F32 R92, R108, R98.reuse, RZ ;  /* 0x000000626c5c723c */ /* 0x082fe200000018ff */
[----:B------:R-:W-:Y:S05]  /*d290*/  IADD3 R142, P0, R104, UR9, RZ ;  /* 0x00000009688e7c10 */ /* 0x000fea000ff1e0ff */
[----:B------:R1:W-:Y:S01]  /*d2a0*/  LDGSTS.E.BYPASS.LTC128B.128 [R245+0x2100], [R104.64], !P6 ;  /* 0x0210000068f57fae */ /* 0x0003e2000f101d4a */
[----:B------:R-:W-:Y:S01]  /*d2b0*/  IADD3.X R143, R105, UR8, RZ, P0, !PT ;  /* 0x00000008698f7c10 */ /* 0x000fe200087fe4ff */
[C---:B------:R-:W-:Y:S06]  /*d2c0*/  HMMA.16816.F32 R96, R112.reuse, R98, RZ ;  /* 0x000000627060723c */ /* 0x040fec00000018ff */
[----:B------:R3:W-:Y:S02]  /*d2d0*/  LDGSTS.E.BYPASS.LTC128B.128 [R245+0x2900], [R142.64], !P6 ;  /* 0x029000008ef57fae */ /* 0x0007e4000f101d4a */
[-C--:B----4-:R-:W-:Y:S01]  /*d2e0*/  HMMA.16816.F32 R100, R112, R188.reuse, RZ ;  /* 0x000000bc7064723c */ /* 0x090fe200000018ff */
[----:B-1----:R-:W-:Y:S04]  /*d2f0*/  IADD3 R104, P0, R142, UR9, RZ ;  /* 0x000000098e687c10 */ /* 0x002fe8000ff1e0ff */
[----:B------:R-:W-:Y:S02]  /*d300*/  IADD3.X R105, R143, UR8, RZ, P0, !PT ;  /* 0x000000088f697c10 */ /* 0x000fe400087fe4ff */
[C---:B------:R-:W-:Y:S02]  /*d310*/  ISETP.GT.AND P0, PT, R246.reuse, RZ, PT ;  /* 0x000000fff600720c */ /* 0x040fe40003f04270 */
[----:B------:R-:W-:Y:S01]  /*d320*/  IADD3 R246, R246, -0x1, RZ ;  /* 0xfffffffff6f67810 */ /* 0x000fe20007ffe0ff */
[----:B------:R2:W-:Y:S08]  /*d330*/  LDGSTS.E.BYPASS.LTC128B.128 [R245+0x3100], [R104.64], !P6 ;  /* 0x0310000068f57fae */ /* 0x0005f0000f101d4a */
[----:B------:R-:W0:Y:S01]  /*d340*/  LDGDEPBAR ;  /* 0x00000000000079af */ /* 0x000e220000000000 */
[C---:B--2---:R-:W-:Y:S08]  /*d350*/  HMMA.16816.F32 R104, R108.reuse, R188, RZ ;  /* 0x000000bc6c68723c */ /* 0x044ff000000018ff */
        /* <DEDUP_REMOVED lines=35> */
[-C--:B------:R-:W-:Y:S01]  /*d590*/  HMMA.16816.F32 R108, R200, R226.reuse, R108 ;  /* 0x000000e2c86c723c */ /* 0x080fe2000000186c */
[----:B------:R-:W3:Y:S07]  /*d5a0*/  LDSM.16.M88.4 R200, [R233+0x6100] ;  /* 0x00610000e9c8783b */ /* 0x000eee0000000200 */
[----:B------:R-:W-:Y:S01]  /*d5b0*/  HMMA.16816.F32 R112, R192, R226, R112 ;  /* 0x000000e2c070723c */ /* 0x000fe20000001870 */
[----:B------:R-:W3:Y:S07]  /*d5c0*/  LDSM.16.M88.4 R192, [R233+0x6900] ;  /* 0x00690000e9c0783b */ /* 0x000eee0000000200 */
[-C--:B-1----:R-:W-:Y:S01]  /*d5d0*/  HMMA.16816.F32 R4, R188, R196.reuse, R4 ;  /* 0x000000c4bc04723c */ /* 0x082fe20000001804 */
[----:B------:R-:W-:Y:S07]  /*d5e0*/  LDSM.16.M88.4 R224, [R232+0x2000] ;  /* 0x00200000e8e0783b */ /* 0x000fee0000000200 */
[C---:B--2---:R-:W-:Y:S08]  /*d5f0*/  HMMA.16816.F32 R8, R204.reuse, R196, R8 ;  /* 0x000000c4cc08723c */ /* 0x044ff00000001808 */
[-C--:B------:R-:W-:Y:S08]  /*d600*/  HMMA.16816.F32 R12, R204, R198.reuse, R12 ;  /* 0x000000c6cc0c723c */ /* 0x080ff0000000180c */
[C---:B------:R-:W-:Y:S01]  /*d610*/  HMMA.16816.F32 R16, R188.reuse, R198, R16 ;  /* 0x000000c6bc10723c */ /* 0x040fe20000001810 */
[----:B------:R-:W-:Y:S07]  /*d620*/  LDSM.16.M88.4 R196, [R236+0x7100] ;  /* 0x00710000ecc4783b */ /* 0x000fee0000000200 */
[-C--:B----4-:R-:W-:Y:S08]  /*d630*/  HMMA.16816.F32 R20, R188, R208.reuse, R20 ;  /* 0x000000d0bc14723c */ /* 0x090ff00000001814 */
        /* <DEDUP_REMOVED lines=23> */
[----:B------:R-:W2:Y:S07]  /*d7b0*/  LDSM.16.M88.4 R200, [R236+0x9100] ;  /* 0x00910000ecc8783b */ /* 0x000eae0000000200 */
[-C--:B------:R-:W-:Y:S08]  /*d7c0*/  HMMA.16816.F32 R100, R188, R192.reuse, R100 ;  /* 0x000000c0bc64723c */ /* 0x080ff00000001864 */
[C---:B------:R-:W-:Y:S08]  /*d7d0*/  HMMA.16816.F32 R104, R204.reuse, R192, R104 ;  /* 0x000000c0cc68723c */ /* 0x040ff00000001868 */
[-C--:B------:R-:W-:Y:S08]  /*d7e0*/  HMMA.16816.F32 R108, R204, R194.reuse, R108 ;  /* 0x000000c2cc6c723c */ /* 0x080ff0000000186c */
[----:B------:R-:W-:Y:S01]  /*d7f0*/  HMMA.16816.F32 R112, R188, R194, R112 ;  /* 0x000000c2bc70723c */ /* 0x000fe20000001870 */
[----:B------:R-:W3:Y:S07]  /*d800*/  LDSM.16.M88.4 R188, [R232+0x2800] ;  /* 0x00280000e8bc783b */ /* 0x000eee0000000200 */
[-C--:B-1----:R-:W-:Y:S01]  /*d810*/  HMMA.16816.F32 R4, R196, R208.reuse, R4 ;  /* 0x000000d0c404723c */ /* 0x082fe20000001804 */
[----:B------:R-:W1:Y:S01]  /*d820*/  LDSM.16.M88.4 R192, [R232+0x3000] ;  /* 0x00300000e8c0783b */ /* 0x000e620000000200 */
[----:B------:R-:W-:Y:S06]  /*d830*/  DEPBAR.LE SB0, 0x0 ;  /* 0x000080000000791a */ /* 0x000fec0000000000 */
[C---:B--2---:R-:W-:Y:S01]  /*d840*/  HMMA.16816.F32 R8, R200.reuse, R208, R8 ;  /* 0x000000d0c808723c */ /* 0x044fe20000001808 */
[----:B------:R-:W-:Y:S07]  /*d850*/  BAR.SYNC.DEFER_BLOCKING 0x0 ;  /* 0x0000000000007b1d */ /* 0x000fee0000010000 */
[-C--:B------:R-:W-:Y:S08]  /*d860*/  HMMA.16816.F32 R12, R200, R210.reuse, R12 ;  /* 0x000000d2c80c723c */ /* 0x080ff0000000180c */
[C---:B------:R-:W-:Y:S04]  /*d870*/  HMMA.16816.F32 R16, R196.reuse, R210, R16 ;  /* 0x000000d2c410723c */ /* 0x040fe80000001810 */
[----:B------:R-:W-:Y:S02]  /*d880*/  FMNMX.FTZ R2, R4, R0, !PT ;  /* 0x0000000004027209 */ /* 0x000fe40007810000 */
[----:B------:R-:W-:Y:S02]  /*d890*/  FMNMX.FTZ R140, R6, R3, !PT ;  /* 0x00000003068c7209 */ /* 0x000fe40007810000 */
[-C--:B------:R-:W-:Y:S01]  /*d8a0*/  HMMA.16816.F32 R20, R196, R212.reuse, R20 ;  /* 0x000000d4c414723c */ /* 0x080fe20000001814 */
[----:B------:R-:W2:Y:S03]  /*d8b0*/  LDL.64 R210, [R1+0x48] ;  /* 0x0000480001d27983 */ /* 0x000ea60000100a00 */
[----:B------:R-:W-:Y:S02]  /*d8c0*/  FMNMX.FTZ R2, R5, R2, !PT ;  /* 0x0000000205027209 */ /* 0x000fe40007810000 */
[----:B------:R-:W-:Y:S02]  /*d8d0*/  FMNMX.FTZ R140, R7, R140, !PT ;  /* 0x0000008c078c7209 */ /* 0x000fe40007810000 */
[C---:B------:R-:W-:Y:S01]  /*d8e0*/  HMMA.16816.F32 R24, R200.reuse, R212, R24 ;  /* 0x000000d4c818723c */ /* 0x040fe20000001818 */
[----:B------:R-:W4:Y:S03]  /*d8f0*/  LDL.64 R212, [R1+0x40] ;  /* 0x0000400001d47983 */ /* 0x000f260000100a00 */
        /* <DEDUP_REMOVED lines=123> */
[----:B---3--:R-:W-:Y:S02]  /*e0b0*/  FMNMX.FTZ R2, R2, R145, !PT ;  /* 0x0000009102027209 */ /* 0x008fe40007810000 */
[----:B------:R-:W-:Y:S01]  /*e0c0*/  FMNMX.FTZ R142, R75, R142, !PT ;  /* 0x0000008e4b8e7209 */ /* 0x000fe20007810000 */
[----:B------:R-:W3:Y:S03]  /*e0d0*/  SHFL.BFLY PT, R144, R140, 0x2, 0x1f ;  /* 0x0c401f008c907f89 */ /* 0x000ee600000e0000 */
[----:B------:R-:W-:Y:S04]  /*e0e0*/  FMNMX.FTZ R142, R78, R142, !PT ;  /* 0x0000008e4e8e7209 */ /* 0x000fe80007810000 */
[----:B------:R-:W-:Y:S01]  /*e0f0*/  FMNMX.FTZ R142, R79, R142, !PT ;  /* 0x0000008e4f8e7209 */ /* 0x000fe20007810000 */
[----:B------:R-:W2:Y:S03]  /*e100*/  SHFL.BFLY PT, R145, R2, 0x1, 0x1f ;  /* 0x0c201f0002917f89 */ /* 0x000ea600000e0000 */
        /* <DEDUP_REMOVED lines=8> */
[----:B---3--:R-:W-:Y:S01]  /*e190*/  FMNMX.FTZ R140, R140, R144, !PT ;  /* 0x000000908c8c7209 */ /* 0x008fe20007810000 */
[--C-:B------:R-:W-:Y:S01]  /*e1a0*/  FFMA.FTZ R21, R21, c[0x0][0x2d0], -R192.reuse ;  /* 0x0000b40015157a23 */ /* 0x100fe200000108c0 */
[----:B------:R-:W-:Y:S01]  /*e1b0*/  FMNMX.FTZ R144, R106, R142, !PT ;  /* 0x0000008e6a907209 */ /* 0x000fe20007810000 */
[----:B------:R-:W-:Y:S01]  /*e1c0*/  MUFU.EX2 R251, R20 ;  /* 0x0000001400fb7308 */ /* 0x000fe20000000800 */
[--C-:B------:R-:W-:Y:S01]  /*e1d0*/  FFMA.FTZ R52, R52, c[0x0][0x2d0], -R192.reuse ;  /* 0x0000b40034347a23 */ /* 0x100fe200000108c0 */
[----:B------:R-:W1:Y:S01]  /*e1e0*/  SHFL.BFLY PT, R189, R140, 0x1, 0x1f ;  /* 0x0c201f008cbd7f89 */ /* 0x000e6200000e0000 */
[----:B--2---:R-:W-:Y:S01]  /*e1f0*/  FMNMX.FTZ R142, R2, R145, !PT ;  /* 0x00000091028e7209 */ /* 0x004fe20007810000 */
        /* <DEDUP_REMOVED lines=8> */
[----:B------:R-:W-:Y:S02]  /*e280*/  FMUL.FTZ R194, R142, c[0x0][0x2d0] ;  /* 0x0000b4008ec27a20 */ /* 0x000fe40000410000 */
[----:B------:R-:W-:Y:S02]  /*e290*/  FFMA.FTZ R16, R16, c[0x0][0x2d0], -R192 ;  /* 0x0000b40010107a23 */ /* 0x000fe400000108c0 */
[----:B------:R-:W-:Y:S02]  /*e2a0*/  FFMA.FTZ R22, R22, c[0x0][0x2d0], -R194 ;  /* 0x0000b40016167a23 */ /* 0x000fe400000108c2 */
        /* <DEDUP_REMOVED lines=12> */
[----:B------:R-:W-:Y:S02]  /*e370*/  FFMA.FTZ R7, R7, c[0x0][0x2d0], -R194 ;  /* 0x0000b40007077a23 */ /* 0x000fe400000108c2 */
[----:B------:R-:W-:Y:S01]  /*e380*/  MUFU.EX2 R216, R6 ;  /* 0x0000000600d87308 */ /* 0x000fe20000000800 */
[----:B------:R-:W-:Y:S02]  /*e390*/  FMUL.FTZ R2, R2, c[0x0][0x2d0] ;  /* 0x0000b40002027a20 */ /* 0x000fe40000410000 */
        /* <DEDUP_REMOVED lines=9> */
[--C-:B------:R-:W-:Y:S02]  /*e430*/  FFMA.FTZ R57, R57, c[0x0][0x2d0], -R193.reuse ;  /* 0x0000b40039397a23 */ /* 0x100fe400000108c1 */
[--C-:B------:R-:W-:Y:S01]  /*e440*/  FFMA.FTZ R60, R60, c[0x0][0x2d0], -R193.reuse ;  /* 0x0000b4003c3c7a23 */ /* 0x100fe200000108c1 */
[----:B------:R1:W1:Y:S01]  /*e450*/  MUFU.EX2 R144, R2 ;  /* 0x0000000200907308 */ /* 0x0002620000000800 */
[----:B--2---:R-:W-:Y:S01]  /*e460*/  FMNMX.FTZ R0, R0, R3, !PT ;  /* 0x0000000300007209 */ /* 0x004fe20007810000 */
[----:B------:R-:W-:Y:S02]  /*e470*/  FFMA.FTZ R5, R5, c[0x0][0x2d0], -R192 ;  /* 0x0000b40005057a23 */ /* 0x000fe400000108c0 */
[--C-:B------:R-:W-:Y:S02]  /*e480*/  FFMA.FTZ R61, R61, c[0x0][0x2d0], -R193.reuse ;  /* 0x0000b4003d3d7a23 */ /* 0x100fe400000108c1 */
[--C-:B------:R-:W-:Y:S02]  /*e490*/  FFMA.FTZ R18, R18, c[0x0][0x2d0], -R194.reuse ;  /* 0x0000b40012127a23 */ /* 0x100fe400000108c2 */
[----:B------:R-:W-:Y:S02]  /*e4a0*/  FFMA.FTZ R19, R19, c[0x0][0x2d0], -R194 ;  /* 0x0000b40013137a23 */ /* 0x000fe400000108c2 */
[----:B------:R2:W-:Y:S01]  /*e4b0*/  MUFU.EX2 R221, R5 ;  /* 0x0000000500dd7308 */ /* 0x0005e20000000800 */
[--C-:B------:R-:W-:Y:S02]  /*e4c0*/  FFMA.FTZ R8, R8, c[0x0][0x2d0], -R193.reuse ;  /* 0x0000b40008087a23 */ /* 0x100fe400000108c1 */
[--C-:B------:R-:W-:Y:S02]  /*e4d0*/  FFMA.FTZ R9, R9, c[0x0][0x2d0], -R193.reuse ;  /* 0x0000b40009097a23 */ /* 0x100fe400000108c1 */
[--C-:B------:R-:W-:Y:S02]  /*e4e0*/  FFMA.FTZ R12, R12, c[0x0][0x2d0], -R193.reuse ;  /* 0x0000b4000c0c7a23 */ /* 0x100fe400000108c1 */
[----:B------:R-:W-:Y:S02]  /*e4f0*/  FFMA.FTZ R13, R13, c[0x0][0x2d0], -R193 ;  /* 0x0000b4000d0d7a23 */ /* 0x000fe400000108c1 */
[--C-:B------:R-:W-:Y:S01]  /*e500*/  FFMA.FTZ R32, R32, c[0x0][0x2d0], -R192.reuse ;  /* 0x0000b40020207a23 */ /* 0x100fe200000108c0 */
[----:B------:R4:W-:Y:S01]  /*e510*/  MUFU.EX2 R215, R8 ;  /* 0x0000000800d77308 */ /* 0x0009e20000000800 */
[----:B------:R-:W-:Y:S02]  /*e520*/  FFMA.FTZ R33, R33, c[0x0][0x2d0], -R192 ;  /* 0x0000b40021217a23 */ /* 0x000fe400000108c0 */
[--C-:B------:R-:W-:Y:S02]  /*e530*/  FFMA.FTZ R34, R34, c[0x0][0x2d0], -R194.reuse ;  /* 0x0000b40022227a23 */ /* 0x100fe400000108c2 */
[----:B-1----:R-:W-:Y:S02]  /*e540*/  FADD.FTZ R2, -R140, R141 ;  /* 0x0000008d8c027221 */ /* 0x002fe40000010100 */
[----:B------:R-:W-:Y:S02]  /*e550*/  FFMA.FTZ R35, R35, c[0x0][0x2d0], -R194 ;  /* 0x0000b40023237a23 */ /* 0x000fe400000108c2 */
[----:B------:R-:W-:Y:S01]  /*e560*/  FMUL.FTZ R2, R2, c[0x0][0x2d0] ;  /* 0x0000b40002027a20 */ /* 0x000fe20000410000 */
[----:B------:R1:W-:Y:S01]  /*e570*/  MUFU.EX2 R249, R9 ;  /* 0x0000000900f97308 */ /* 0x0003e20000000800 */
[C---:B---3--:R-:W-:Y:S02]  /*e580*/  FMUL.FTZ R116, R145.reuse, R116 ;  /* 0x0000007491747220 */ /* 0x048fe40000410000 */
[C---:B------:R-:W-:Y:S02]  /*e590*/  FMUL.FTZ R117, R145.reuse, R117 ;  /* 0x0000007591757220 */ /* 0x040fe40000410000 */
[C---:B------:R-:W-:Y:S02]  /*e5a0*/  FMUL.FTZ R118, R144.reuse, R118 ;  /* 0x0000007690767220 */ /* 0x040fe40000410000 */
[----:B------:R-:W-:Y:S02]  /*e5b0*/  FMUL.FTZ R119, R144, R119 ;  /* 0x0000007790777220 */ /* 0x000fe40000410000 */
[C---:B------:R-:W-:Y:S01]  /*e5c0*/  FMUL.FTZ R124, R145.reuse, R124 ;  /* 0x0000007c917c7220 */ /* 0x040fe20000410000 */
[----:B------:R3:W3:Y:S01]  /*e5d0*/  MUFU.EX2 R141, R2 ;  /* 0x00000002008d7308 */ /* 0x0006e20000000800 */
[----:B------:R-:W-:Y:S02]  /*e5e0*/  @P0 IMAD R6, R4, c[0x0][0x1e0], RZ ;  /* 0x0000780004060a24 */ /* 0x000fe400078e02ff */
[C---:B--2---:R-:W-:Y:S01]  /*e5f0*/  @P0 IMAD.WIDE.U32 R4, R246.reuse, c[0x0][0x1e0], RZ ;  /* 0x00007800f6040a25 */ /* 0x044fe200078e00ff */
[----:B----4-:R-:W-:Y:S03]  /*e600*/  @P0 MOV R8, R210 ;  /* 0x000000d200080202 */ /* 0x010fe60000000f00 */
[----:B------:R-:W-:Y:S02]  /*e610*/  @P0 IMAD R6, R246, c[0x0][0x1e4], R6 ;  /* 0x00007900f6060a24 */ /* 0x000fe400078e0206 */
[----:B------:R-:W-:Y:S01]  /*e620*/  FMUL.FTZ R125, R145, R125 ;  /* 0x0000007d917d7220 */ /* 0x000fe20000410000 */
[----:B------:R-:W-:Y:S01]  /*e630*/  MUFU.EX2 R226, R22 ;  /* 0x0000001600e27308 */ /* 0x000fe20000000800 */
[C---:B------:R-:W-:Y:S01]  /*e640*/  FMUL.FTZ R126, R144.reuse, R126 ;  /* 0x0000007e907e7220 */ /* 0x040fe20000410000 */
[----:B------:R-:W-:Y:S01]  /*e650*/  @P0 IADD3 R6, R5, R6, RZ ;  /* 0x0000000605060210 */ /* 0x000fe20007ffe0ff */
[----:B------:R-:W-:Y:S01]  /*e660*/  FMUL.FTZ R127, R144, R127 ;  /* 0x0000007f907f7220 */ /* 0x000fe20000410000 */
[----:B-1----:R-:W-:Y:S01]  /*e670*/  @P0 MOV R9, R213 ;  /* 0x000000d500090202 */ /* 0x002fe20000000f00 */
[C---:B------:R-:W-:Y:S02]  /*e680*/  FMUL.FTZ R136, R145.reuse, R136 ;  /* 0x0000008891887220 */ /* 0x040fe40000410000 */
[----:B------:R-:W-:Y:S02]  /*e690*/  FMUL.FTZ R137, R145, R137 ;  /* 0x0000008991897220 */ /* 0x000fe40000410000 */
[----:B------:R-:W-:Y:S01]  /*e6a0*/  @P0 IMAD.WIDE.U32 R8, R4, 0x70, R8 ;  /* 0x0000007004080825 */ /* 0x000fe200078e0008 */
[----:B------:R-:W-:Y:S03]  /*e6b0*/  MUFU.EX2 R247, R23 ;  /* 0x0000001700f77308 */ /* 0x000fe60000000800 */
[----:B------:R-:W-:Y:S01]  /*e6c0*/  @P0 IMAD R4, R6, 0x70, RZ ;  /* 0x0000007006040824 */ /* 0x000fe200078e02ff */
[----:B---3--:R-:W1:Y:S01]  /*e6d0*/  SHFL.BFLY PT, R2, R0, 0x1, 0x1f ;  /* 0x0c201f0000027f89 */ /* 0x008e6200000e0000 */
[----:B------:R-:W-:Y:S01]  /*e6e0*/  @P0 LEA R6, P2, R8, c[0x0][0x1c8], 0x1 ;  /* 0x0000720008060a11 */ /* 0x000fe200078408ff */
[----:B------:R-:W-:Y:S02]  /*e6f0*/  FMUL.FTZ R120, R141, R120 ;  /* 0x000000788d787220 */ /* 0x000fe40000410000 */
[----:B------:R-:W-:Y:S01]  /*e700*/  @P0 IADD3 R5, R9, R4, RZ ;  /* 0x0000000409050210 */ /* 0x000fe20007ffe0ff */
[C---:B------:R-:W-:Y:S01]  /*e710*/  FMUL.FTZ R121, R141.reuse, R121 ;  /* 0x000000798d797220 */ /* 0x040fe20000410000 */
[----:B------:R2:W-:Y:S01]  /*e720*/  MUFU.EX2 R209, R16 ;  /* 0x0000001000d17308 */ /* 0x0005e20000000800 */
[----:B------:R-:W-:Y:S01]  /*e730*/  @P0 IADD3 R4, P1, R6, UR6, RZ ;  /* 0x0000000606040c10 */ /* 0x000fe2000ff3e0ff */
[C---:B------:R-:W-:Y:S01]  /*e740*/  FMUL.FTZ R128, R141.reuse, R128 ;  /* 0x000000808d807220 */ /* 0x040fe20000410000 */
[----:B------:R-:W-:Y:S01]  /*e750*/  @P0 LEA.HI.X R7, R8, c[0x0][0x1cc], R5, 0x1, P2 ;  /* 0x0000730008070a11 */ /* 0x000fe200010f0c05 */
[C---:B------:R-:W-:Y:S02]  /*e760*/  FMUL.FTZ R129, R141.reuse, R129 ;  /* 0x000000818d817220 */ /* 0x040fe40000410000 */
[----:B------:R-:W-:Y:S01]  /*e770*/  FMUL.FTZ R132, R141, R132 ;  /* 0x000000848d847220 */ /* 0x000fe20000410000 */
[----:B------:R-:W-:Y:S01]  /*e780*/  @P0 IADD3.X R5, R7, UR7, RZ, P1, !PT ;  /* 0x0000000707050c10 */ /* 0x000fe20008ffe4ff */
[----:B------:R3:W-:Y:S01]  /*e790*/  @P0 LDGSTS.E.BYPASS.LTC128B.128 [R245+0x3900], [R6.64], !P6 ;  /* 0x0390000006f50fae */ /* 0x0007e2000f101d4a */
[----:B------:R-:W-:Y:S01]  /*e7a0*/  FMUL.FTZ R133, R141, R133 ;  /* 0x000000858d857220 */ /* 0x000fe20000410000 */
[----:B------:R4:W-:Y:S01]  /*e7b0*/  MUFU.EX2 R205, R17 ;  /* 0x0000001100cd7308 */ /* 0x0009e20000000800 */
[C---:B------:R-:W-:Y:S02]  /*e7c0*/  FMUL.FTZ R138, R144.reuse, R138 ;  /* 0x0000008a908a7220 */ /* 0x040fe40000410000 */
[----:B------:R-:W-:Y:S02]  /*e7d0*/  FMUL.FTZ R139, R144, R139 ;  /* 0x0000008b908b7220 */ /* 0x000fe40000410000 */
[--C-:B------:R-:W-:Y:S01]  /*e7e0*/  FFMA.FTZ R24, R24, c[0x0][0x2d0], -R193.reuse ;  /* 0x0000b40018187a23 */ /* 0x100fe200000108c1 */
[----:B------:R3:W-:Y:S01]  /*e7f0*/  @P0 LDGSTS.E.BYPASS.LTC128B.128 [R245+0x4100], [R4.64], !P6 ;  /* 0x0410000004f50fae */ /* 0x0007e2000f101d4a */
[--C-:B------:R-:W-:Y:S01]  /*e800*/  FFMA.FTZ R25, R25, c[0x0][0x2d0], -R193.reuse ;  /* 0x0000b40019197a23 */ /* 0x100fe200000108c1 */
[----:B-1----:R-:W-:Y:S01]  /*e810*/  FMNMX.FTZ R2, R0, R2, !PT ;  /* 0x0000000200027209 */ /* 0x002fe20007810000 */
[--C-:B------:R-:W-:Y:S01]  /*e820*/  FFMA.FTZ R28, R28, c[0x0][0x2d0], -R193.reuse ;  /* 0x0000b4001c1c7a23 */ /* 0x100fe200000108c1 */
[----:B------:R1:W-:Y:S01]  /*e830*/  MUFU.EX2 R204, R18 ;  /* 0x0000001200cc7308 */ /* 0x0003e20000000800 */
[----:B------:R-:W-:Y:S02]  /*e840*/  FFMA.FTZ R29, R29, c[0x0][0x2d0], -R193 ;  /* 0x0000b4001d1d7a23 */ /* 0x000fe400000108c1 */
[C---:B------:R-:W-:Y:S02]  /*e850*/  FMUL.FTZ R3, R2.reuse, c[0x0][0x2d0] ;  /* 0x0000b40002037a20 */ /* 0x040fe40000410000 */
[----:B------:R-:W-:Y:S02]  /*e860*/  FADD.FTZ R0, -R2, R146 ;  /* 0x0000009202007221 */ /* 0x000fe40000010100 */
[--C-:B------:R-:W-:Y:S02]  /*e870*/  FFMA.FTZ R10, R10, c[0x0][0x2d0], -R3.reuse ;  /* 0x0000b4000a0a7a23 */ /* 0x100fe40000010803 */
[----:B--2---:R-:W-:Y:S01]  /*e880*/  FMUL.FTZ R16, R145, R160 ;  /* 0x000000a091107220 */ /* 0x004fe20000410000 */
[----:B------:R2:W-:Y:S01]  /*e890*/  MUFU.EX2 R206, R19 ;  /* 0x0000001300ce7308 */ /* 0x0005e20000000800 */
[--C-:B------:R-:W-:Y:S02]  /*e8a0*/  FFMA.FTZ R42, R42, c[0x0][0x2d0], -R3.reuse ;  /* 0x0000b4002a2a7a23 */ /* 0x100fe40000010803 */
[--C-:B------:R-:W-:Y:S02]  /*e8b0*/  FFMA.FTZ R43, R43, c[0x0][0x2d0], -R3.reuse ;  /* 0x0000b4002b2b7a23 */ /* 0x100fe40000010803 */
        /* <DEDUP_REMOVED lines=14> */
[----:B------:R-:W-:Y:S01]  /*e9a0*/  FMUL.FTZ R0, R0, c[0x0][0x2d0] ;  /* 0x0000b40000007a20 */ /* 0x000fe20000410000 */
[----:B------:R2:W-:Y:S01]  /*e9b0*/  MUFU.EX2 R200, R11 ;  /* 0x0000000b00c87308 */ /* 0x0005e20000000800 */
[--C-:B------:R-:W-:Y:S02]  /*e9c0*/  FFMA.FTZ R26, R26, c[0x0][0x2d0], -R3.reuse ;  /* 0x0000b4001a1a7a23 */ /* 0x100fe40000010803 */
[--C-:B------:R-:W-:Y:S01]  /*e9d0*/  FFMA.FTZ R27, R27, c[0x0][0x2d0], -R3.reuse ;  /* 0x0000b4001b1b7a23 */ /* 0x100fe20000010803 */
[----:B----4-:R-:W-:Y:S01]  /*e9e0*/  @P0 IADD3 R10, P3, R4, UR6, RZ ;  /* 0x00000006040a0c10 */ /* 0x010fe2000ff7e0ff */
[--C-:B------:R-:W-:Y:S02]  /*e9f0*/  FFMA.FTZ R30, R30, c[0x0][0x2d0], -R3.reuse ;  /* 0x0000b4001e1e7a23 */ /* 0x100fe40000010803 */
[----:B------:R-:W-:Y:S01]  /*ea00*/  FFMA.FTZ R31, R31, c[0x0][0x2d0], -R3 ;  /* 0x0000b4001f1f7a23 */ /* 0x000fe20000010803 */
[----:B------:R-:W-:Y:S01]  /*ea10*/  @P0 IADD3 R8, P2, R10, UR6, RZ ;  /* 0x000000060a080c10 */ /* 0x000fe2000ff5e0ff */
[--C-:B------:R-:W-:Y:S01]  /*ea20*/  FFMA.FTZ R48, R48, c[0x0][0x2d0], -R192.reuse ;  /* 0x0000b40030307a23 */ /* 0x100fe200000108c0 */
[----:B------:R-:W4:Y:S01]  /*ea30*/  MUFU.EX2 R0, R0 ;  /* 0x0000000000007308 */ /* 0x000f220000000800 */
[--C-:B------:R-:W-:Y:S01]  /*ea40*/  FFMA.FTZ R36, R36, c[0x0][0x2d0], -R192.reuse ;  /* 0x0000b40024247a23 */ /* 0x100fe200000108c0 */
[----:B---3--:R-:W-:Y:S01]  /*ea50*/  @P0 IADD3 R6, P1, R8, UR6, RZ ;  /* 0x0000000608060c10 */ /* 0x008fe2000ff3e0ff */
[----:B------:R-:W-:Y:S02]  /*ea60*/  FFMA.FTZ R37, R37, c[0x0][0x2d0], -R192 ;  /* 0x0000b40025257a23 */ /* 0x000fe400000108c0 */
[----:B-1----:R-:W-:Y:S02]  /*ea70*/  FMUL.FTZ R12, R141, R156 ;  /* 0x0000009c8d0c7220 */ /* 0x002fe40000410000 */
[----:B------:R-:W-:Y:S02]  /*ea80*/  FFMA.FTZ R38, R38, c[0x0][0x2d0], -R194 ;  /* 0x0000b40026267a23 */ /* 0x000fe400000108c2 */
[----:B------:R-:W-:Y:S01]  /*ea90*/  FFMA.FTZ R49, R49, c[0x0][0x2d0], -R192 ;  /* 0x0000b40031317a23 */ /* 0x000fe200000108c0 */
[----:B------:R1:W3:Y:S01]  /*eaa0*/  MUFU.EX2 R207, R13 ;  /* 0x0000000d00cf7308 */ /* 0x0002e20000000800 */
[----:B------:R-:W-:Y:S02]  /*eab0*/  FFMA.FTZ R50, R50, c[0x0][0x2d0], -R194 ;  /* 0x0000b40032327a23 */ /* 0x000fe400000108c2 */
[----:B------:R-:W-:Y:S01]  /*eac0*/  FFMA.FTZ R113, R113, c[0x0][0x2d0], -R192 ;  /* 0x0000b40071717a23 */ /* 0x000fe200000108c0 */
[----:B--2---:R-:W-:Y:S01]  /*ead0*/  @P0 IADD3.X R11, R5, UR7, RZ, P3, !PT ;  /* 0x00000007050b0c10 */ /* 0x004fe20009ffe4ff */
[----:B------:R-:W-:Y:S02]  /*eae0*/  FFMA.FTZ R115, R115, c[0x0][0x2d0], -R194 ;  /* 0x0000b40073737a23 */ /* 0x000fe400000108c2 */
[--C-:B------:R-:W-:Y:S01]  /*eaf0*/  FFMA.FTZ R109, R109, c[0x0][0x2d0], -R193.reuse ;  /* 0x0000b4006d6d7a23 */ /* 0x100fe200000108c1 */
[----:B------:R-:W-:Y:S01]  /*eb00*/  @P0 IADD3.X R9, R11, UR7, RZ, P2, !PT ;  /* 0x000000070b090c10 */ /* 0x000fe200097fe4ff */
[----:B------:R2:W-:Y:S01]  /*eb10*/  @P0 LDGSTS.E.BYPASS.LTC128B.128 [R245+0x4900], [R10.64], !P6 ;  /* 0x049000000af50fae */ /* 0x0005e2000f101d4a */
[----:B------:R3:W-:Y:S01]  /*eb20*/  MUFU.EX2 R201, R14 ;  /* 0x0000000e00c97308 */ /* 0x0007e20000000800 */
[----:B------:R-:W-:Y:S01]  /*eb30*/  @P0 IADD3 R4, P2, R6, UR6, RZ ;  /* 0x0000000606040c10 */ /* 0x000fe2000ff5e0ff */
[--C-:B------:R-:W-:Y:S01]  /*eb40*/  FFMA.FTZ R68, R68, c[0x0][0x2d0], -R192.reuse ;  /* 0x0000b40044447a23 */ /* 0x100fe200000108c0 */
[----:B------:R-:W-:Y:S01]  /*eb50*/  @P0 IADD3.X R7, R9, UR7, RZ, P1, !PT ;  /* 0x0000000709070c10 */ /* 0x000fe20008ffe4ff */
[C---:B----4-:R-:W-:Y:S02]  /*eb60*/  FMUL.FTZ R122, R0.reuse, R122 ;  /* 0x0000007a007a7220 */ /* 0x050fe40000410000 */
[C---:B------:R-:W-:Y:S01]  /*eb70*/  FMUL.FTZ R123, R0.reuse, R123 ;  /* 0x0000007b007b7220 */ /* 0x040fe20000410000 */
[----:B------:R4:W-:Y:S01]  /*eb80*/  @P0 LDGSTS.E.BYPASS.LTC128B.128 [R245+0x5100], [R8.64], !P6 ;  /* 0x0510000008f50fae */ /* 0x0009e2000f101d4a */
[----:B------:R-:W-:Y:S01]  /*eb90*/  @P0 IADD3.X R5, R7, UR7, RZ, P2, !PT ;  /* 0x0000000707050c10 */ /* 0x000fe200097fe4ff */
[C---:B------:R-:W-:Y:S01]  /*eba0*/  FMUL.FTZ R130, R0.reuse, R130 ;  /* 0x0000008200827220 */ /* 0x040fe20000410000 */
[----:B------:R4:W4:Y:S01]  /*ebb0*/  MUFU.EX2 R202, R15 ;  /* 0x0000000f00ca7308 */ /* 0x0009220000000800 */
[C---:B------:R-:W-:Y:S02]  /*ebc0*/  FMUL.FTZ R131, R0.reuse, R131 ;  /* 0x0000008300837220 */ /* 0x040fe40000410000 */
[C---:B------:R-:W-:Y:S02]  /*ebd0*/  FMUL.FTZ R134, R0.reuse, R134 ;  /* 0x0000008600867220 */ /* 0x040fe40000410000 */
[----:B------:R4:W-:Y:S01]  /*ebe0*/  @P0 LDGSTS.E.BYPASS.LTC128B.128 [R245+0x5900], [R6.64], !P6 ;  /* 0x0590000006f50fae */ /* 0x0009e2000f101d4a */
[----:B-1----:R-:W-:Y:S02]  /*ebf0*/  FMUL.FTZ R13, R141, R157 ;  /* 0x0000009d8d0d7220 */ /* 0x002fe40000410000 */
[C---:B------:R-:W-:Y:S02]  /*ec00*/  FMUL.FTZ R135, R0.reuse, R135 ;  /* 0x0000008700877220 */ /* 0x040fe40000410000 */
[----:B------:R1:W-:Y:S01]  /*ec10*/  MUFU.EX2 R223, R24 ;  /* 0x0000001800df7308 */ /* 0x0003e20000000800 */
[--C-:B------:R-:W-:Y:S02]  /*ec20*/  FFMA.FTZ R69, R69, c[0x0][0x2d0], -R192.reuse ;  /* 0x0000b40045457a23 */ /* 0x100fe400000108c0 */
[----:B------:R1:W-:Y:S01]  /*ec30*/  @P0 LDGSTS.E.BYPASS.LTC128B.128 [R245+0x6100], [R4.64], !P6 ;  /* 0x0610000004f50fae */ /* 0x0003e2000f101d4a */
[----:B---3--:R-:W-:Y:S01]  /*ec40*/  FMUL.FTZ R14, R0, R158 ;  /* 0x0000009e000e7220 */ /* 0x008fe20000410000 */
[----:B--2---:R-:W-:Y:S01]  /*ec50*/  @P0 IADD3 R10, P1, R4, UR6, RZ ;  /* 0x00000006040a0c10 */ /* 0x004fe2000ff3e0ff */
[--C-:B------:R-:W-:Y:S02]  /*ec60*/  FFMA.FTZ R80, R80, c[0x0][0x2d0], -R192.reuse ;  /* 0x0000b40050507a23 */ /* 0x100fe400000108c0 */
[----:B------:R-:W-:Y:S02]  /*ec70*/  FFMA.FTZ R81, R81, c[0x0][0x2d0], -R192 ;  /* 0x0000b40051517a23 */ /* 0x000fe400000108c0 */
[----:B------:R2:W-:Y:S01]  /*ec80*/  MUFU.EX2 R224, R25 ;  /* 0x0000001900e07308 */ /* 0x0005e20000000800 */
[----:B------:R-:W-:Y:S01]  /*ec90*/  @P0 IADD3.X R11, R5, UR7, RZ, P1, !PT ;  /* 0x00000007050b0c10 */ /* 0x000fe20008ffe4ff */
[--C-:B------:R-:W-:Y:S02]  /*eca0*/  FFMA.FTZ R70, R70, c[0x0][0x2d0], -R194.reuse ;  /* 0x0000b40046467a23 */ /* 0x100fe400000108c2 */
[----:B----4-:R-:W-:Y:S01]  /*ecb0*/  FMUL.FTZ R8, R141, R152 ;  /* 0x000000988d087220 */ /* 0x010fe20000410000 */
[----:B------:R-:W-:Y:S01]  /*ecc0*/  F2FP.PACK_AB R152, R249, R215 ;  /* 0x000000d7f998723e */ /* 0x000fe200000000ff */
[----:B------:R3:W-:Y:S01]  /*ecd0*/  @P0 LDGSTS.E.BYPASS.LTC128B.128 [R245+0x6900], [R10.64], !P6 ;  /* 0x069000000af50fae */ /* 0x0007e2000f101d4a */
[----:B------:R-:W-:Y:S01]  /*ece0*/  FMUL.FTZ R9, R141, R153 ;  /* 0x000000998d097220 */ /* 0x000fe20000410000 */
[----:B------:R-:W-:Y:S01]  /*ecf0*/  F2FP.PACK_AB R153, R200, R195 ;  /* 0x000000c3c899723e */ /* 0x000fe200000000ff */
[----:B------:R-:W-:Y:S01]  /*ed00*/  FMUL.FTZ R15, R0, R159 ;  /* 0x0000009f000f7220 */ /* 0x000fe20000410000 */
[----:B------:R4:W-:Y:S01]  /*ed10*/  MUFU.EX2 R196, R26 ;  /* 0x0000001a00c47308 */ /* 0x0009e20000000800 */
[--C-:B------:R-:W-:Y:S02]  /*ed20*/  FFMA.FTZ R71, R71, c[0x0][0x2d0], -R194.reuse ;  /* 0x0000b40047477a23 */ /* 0x100fe400000108c2 */
[C---:B------:R-:W-:Y:S01]  /*ed30*/  FMUL.FTZ R6, R144.reuse, R150 ;  /* 0x0000009690067220 */ /* 0x040fe20000410000 */
[----:B------:R-:W4:Y:S01]  /*ed40*/  LDSM.16.MT88.4 R20, [R228+0x100] ;  /* 0x00010000e414783b */ /* 0x000f220000004200 */
[----:B------:R-:W-:Y:S01]  /*ed50*/  FMUL.FTZ R7, R144, R151 ;  /* 0x0000009790077220 */ /* 0x000fe20000410000 */
[----:B------:R-:W-:Y:S01]  /*ed60*/  F2FP.PACK_AB R150, R205, R209 ;  /* 0x000000d1cd96723e */ /* 0x000fe200000000ff */
[----:B-1----:R-:W-:Y:S01]  /*ed70*/  FMUL.FTZ R24, R141, R168 ;  /* 0x000000a88d187220 */ /* 0x002fe20000410000 */
[----:B------:R-:W-:Y:S01]  /*ed80*/  F2FP.PACK_AB R151, R206, R204 ;  /* 0x000000ccce97723e */ /* 0x000fe200000000ff */
[--C-:B------:R-:W-:Y:S01]  /*ed90*/  FFMA.FTZ R82, R82, c[0x0][0x2d0], -R194.reuse ;  /* 0x0000b40052527a23 */ /* 0x100fe200000108c2 */
[----:B------:R1:W-:Y:S01]  /*eda0*/  MUFU.EX2 R199, R27 ;  /* 0x0000001b00c77308 */ /* 0x0003e20000000800 */
[----:B------:R-:W-:Y:S01]  /*edb0*/  FMUL.FTZ R4, R145, R148 ;  /* 0x0000009491047220 */ /* 0x000fe20000410000 */
[----:B------:R-:W-:Y:S01]  /*edc0*/  F2FP.PACK_AB R148, R221, R217 ;  /* 0x000000d9dd94723e */ /* 0x000fe200000000ff */
[----:B------:R-:W-:Y:S01]  /*edd0*/  FMUL.FTZ R5, R145, R149 ;  /* 0x0000009591057220 */ /* 0x000fe20000410000 */
[----:B------:R-:W-:Y:S01]  /*ede0*/  F2FP.PACK_AB R149, R218, R216 ;  /* 0x000000d8da95723e */ /* 0x000fe200000000ff */
[----:B------:R-:W4:Y:S01]  /*edf0*/  LDSM.16.MT88.4 R188, [R231+0x100] ;  /* 0x00010000e7bc783b */ /* 0x000f220000004200 */
[----:B--2---:R-:W-:Y:S02]  /*ee00*/  FMUL.FTZ R25, R141, R169 ;  /* 0x000000a98d197220 */ /* 0x004fe40000410000 */
[----:B------:R-:W-:Y:S02]  /*ee10*/  FFMA.FTZ R83, R83, c[0x0][0x2d0], -R194 ;  /* 0x0000b40053537a23 */ /* 0x000fe400000108c2 */
[----:B------:R-:W-:Y:S01]  /*ee20*/  MUFU.EX2 R211, R41 ;  /* 0x0000002900d37308 */ /* 0x000fe20000000800 */
[--C-:B------:R-:W-:Y:S02]  /*ee30*/  FFMA.FTZ R72, R72, c[0x0][0x2d0], -R193.reuse ;  /* 0x0000b40048487a23 */ /* 0x100fe400000108c1 */
[----:B------:R-:W2:Y:S01]  /*ee40*/  LDSM.16.MT88.4 R156, [R229+0x100] ;  /* 0x00010000e59c783b */ /* 0x000ea20000004200 */
[C---:B---3--:R-:W-:Y:S01]  /*ee50*/  FMUL.FTZ R10, R0.reuse, R154 ;  /* 0x0000009a000a7220 */ /* 0x048fe20000410000 */
[----:B------:R-:W-:Y:S01]  /*ee60*/  F2FP.PACK_AB R154, R207, R252 ;  /* 0x000000fccf9a723e */ /* 0x000fe200000000ff */
[----:B------:R-:W-:Y:S01]  /*ee70*/  FMUL.FTZ R11, R0, R155 ;  /* 0x0000009b000b7220 */ /* 0x000fe20000410000 */
[----:B------:R-:W-:Y:S01]  /*ee80*/  F2FP.PACK_AB R155, R202, R201 ;  /* 0x000000c9ca9b723e */ /* 0x000fe200000000ff */
[C---:B----4-:R-:W-:Y:S01]  /*ee90*/  FMUL.FTZ R26, R0.reuse, R170 ;  /* 0x000000aa001a7220 */ /* 0x050fe20000410000 */
[----:B------:R-:W-:Y:S01]  /*eea0*/  MOV R170, R204 ;  /* 0x000000cc00aa7202 */ /* 0x000fe20000000f00 */
[----:B------:R-:W-:Y:S01]  /*eeb0*/  MUFU.EX2 R210, R44 ;  /* 0x0000002c00d27308 */ /* 0x000fe20000000800 */
[----:B------:R-:W3:Y:S01]  /*eec0*/  LDSM.16.MT88.4 R160, [R230+0x100] ;  /* 0x00010000e6a0783b */ /* 0x000ee20000004200 */
[--C-:B------:R-:W-:Y:S02]  /*eed0*/  FFMA.FTZ R73, R73, c[0x0][0x2d0], -R193.reuse ;  /* 0x0000b40049497a23 */ /* 0x100fe400000108c1 */
[----:B-1----:R-:W-:Y:S01]  /*eee0*/  FMUL.FTZ R27, R0, R171 ;  /* 0x000000ab001b7220 */ /* 0x002fe20000410000 */
[----:B------:R-:W-:Y:S01]  /*eef0*/  MOV R171, R209 ;  /* 0x000000d100ab7202 */ /* 0x000fe20000000f00 */
[--C-:B------:R-:W-:Y:S02]  /*ef00*/  FFMA.FTZ R76, R76, c[0x0][0x2d0], -R193.reuse ;  /* 0x0000b4004c4c7a23 */ /* 0x100fe400000108c1 */
[----:B------:R-:W-:Y:S01]  /*ef10*/  FFMA.FTZ R77, R77, c[0x0][0x2d0], -R193 ;  /* 0x0000b4004d4d7a23 */ /* 0x000fe200000108c1 */
[----:B------:R-:W0:Y:S01]  /*ef20*/  LDGDEPBAR ;  /* 0x00000000000079af */ /* 0x000e220000000000 */
[----:B------:R-:W-:Y:S01]  /*ef30*/  MUFU.EX2 R209, R45 ;  /* 0x0000002d00d17308 */ /* 0x000fe20000000800 */
[--C-:B------:R-:W-:Y:S02]  /*ef40*/  FFMA.FTZ R74, R74, c[0x0][0x2d0], -R3.reuse ;  /* 0x0000b4004a4a7a23 */ /* 0x100fe40000010803 */
[--C-:B------:R-:W-:Y:S01]  /*ef50*/  FFMA.FTZ R75, R75, c[0x0][0x2d0], -R3.reuse ;  /* 0x0000b4004b4b7a23 */ /* 0x100fe20000010803 */
[-C--:B------:R-:W-:Y:S05]  /*ef60*/  HMMA.16816.F32 R4, R148, R20.reuse, R4 ;  /* 0x000000149404723c */ /* 0x080fea0000001804 */
[--C-:B------:R-:W-:Y:S01]  /*ef70*/  FFMA.FTZ R78, R78, c[0x0][0x2d0], -R3.reuse ;  /* 0x0000b4004e4e7a23 */ /* 0x100fe20000010803 */
[----:B------:R-:W-:Y:S01]  /*ef80*/  MUFU.EX2 R204, R54 ;  /* 0x0000003600cc7308 */ /* 0x000fe20000000800 */
[--C-:B------:R-:W-:Y:S01]  /*ef90*/  FFMA.FTZ R79, R79, c[0x0][0x2d0], -R3.reuse ;  /* 0x0000b4004f4f7a23 */ /* 0x100fe20000010803 */
[C---:B------:R-:W-:Y:S04]  /*efa0*/  HMMA.16816.F32 R8, R152.reuse, R20, R8 ;  /* 0x000000149808723c */ /* 0x040fe80000001808 */
[--C-:B------:R-:W-:Y:S02]  /*efb0*/  FFMA.FTZ R84, R84, c[0x0][0x2d0], -R192.reuse ;  /* 0x0000b40054547a23 */ /* 0x100fe400000108c0 */
[--C-:B------:R-:W-:Y:S02]  /*efc0*/  FFMA.FTZ R85, R85, c[0x0][0x2d0], -R192.reuse ;  /* 0x0000b40055557a23 */ /* 0x100fe400000108c0 */
[-C--:B------:R-:W-:Y:S01]  /*efd0*/  HMMA.16816.F32 R12, R152, R22.reuse, R12 ;  /* 0x00000016980c723c */ /* 0x080fe2000000180c */
[----:B------:R1:W-:Y:S03]  /*efe0*/  MUFU.EX2 R225, R28 ;  /* 0x0000001c00e17308 */ /* 0x0003e60000000800 */
[C---:B------:R-:W-:Y:S01]  /*eff0*/  FMUL.FTZ R20, R145.reuse, R164 ;  /* 0x000000a491147220 */ /* 0x040fe20000410000 */
[----:B------:R-:W-:Y:S01]  /*f000*/  MOV R164, R208 ;  /* 0x000000d000a47202 */ /* 0x000fe20000000f00 */
[----:B------:R-:W-:Y:S01]  /*f010*/  FMUL.FTZ R21, R145, R165 ;  /* 0x000000a591157220 */ /* 0x000fe20000410000 */
[----:B------:R-:W-:Y:S01]  /*f020*/  MOV R165, R207 ;  /* 0x000000cf00a57202 */ /* 0x000fe20000000f00 */
[C---:B------:R-:W-:Y:S03]  /*f030*/  HMMA.16816.F32 R16, R148.reuse, R22, R16 ;  /* 0x000000169410723c */ /* 0x040fe60000001810 */
[----:B------:R4:W-:Y:S01]  /*f040*/  MUFU.EX2 R227, R29 ;  /* 0x0000001d00e37308 */ /* 0x0009e20000000800 */
[--C-:B------:R-:W-:Y:S02]  /*f050*/  FFMA.FTZ R96, R96, c[0x0][0x2d0], -R192.reuse ;  /* 0x0000b40060607a23 */ /* 0x100fe400000108c0 */
[----:B------:R-:W-:Y:S02]  /*f060*/  FFMA.FTZ R97, R97, c[0x0][0x2d0], -R192 ;  /* 0x0000b40061617a23 */ /* 0x000fe400000108c0 */
[C---:B------:R-:W-:Y:S01]  /*f070*/  FMUL.FTZ R22, R144.reuse, R166 ;  /* 0x000000a690167220 */ /* 0x040fe20000410000 */
[----:B------:R-:W-:Y:S03]  /*f080*/  MOV R166, R206 ;  /* 0x000000ce00a67202 */ /* 0x000fe60000000f00 */
[----:B------:R-:W-:Y:S01]  /*f090*/  FMUL.FTZ R23, R144, R167 ;  /* 0x000000a790177220 */ /* 0x000fe20000410000 */
[----:B------:R2:W-:Y:S01]  /*f0a0*/  MUFU.EX2 R198, R30 ;  /* 0x0000001e00c67308 */ /* 0x0005e20000000800 */
[----:B------:R-:W-:Y:S01]  /*f0b0*/  MOV R167, R205 ;  /* 0x000000cd00a77202 */ /* 0x000fe20000000f00 */
[--C-:B------:R-:W-:Y:S02]  /*f0c0*/  FFMA.FTZ R86, R86, c[0x0][0x2d0], -R194.reuse ;  /* 0x0000b40056567a23 */ /* 0x100fe400000108c2 */
[----:B-1----:R-:W-:Y:S02]  /*f0d0*/  FMUL.FTZ R28, R141, R172 ;  /* 0x000000ac8d1c7220 */ /* 0x002fe40000410000 */
[-C--:B------:R-:W-:Y:S03]  /*f0e0*/  HMMA.16816.F32 R20, R148, R188.reuse, R20 ;  /* 0x000000bc9414723c */ /* 0x080fe60000001814 */
[--C-:B------:R-:W-:Y:S01]  /*f0f0*/  FFMA.FTZ R87, R87, c[0x0][0x2d0], -R194.reuse ;  /* 0x0000b40057577a23 */ /* 0x100fe200000108c2 */
[----:B------:R1:W-:Y:S01]  /*f100*/  MUFU.EX2 R197, R31 ;  /* 0x0000001f00c57308 */ /* 0x0003e20000000800 */
[--C-:B------:R-:W-:Y:S02]  /*f110*/  FFMA.FTZ R98, R98, c[0x0][0x2d0], -R194.reuse ;  /* 0x0000b40062627a23 */ /* 0x100fe400000108c2 */
[----:B------:R-:W-:Y:S01]  /*f120*/  FFMA.FTZ R99, R99, c[0x0][0x2d0], -R194 ;  /* 0x0000b40063637a23 */ /* 0x000fe200000108c2 */
[C---:B------:R-:W-:Y:S04]  /*f130*/  HMMA.16816.F32 R24, R152.reuse, R188, R24 ;  /* 0x000000bc9818723c */ /* 0x040fe80000001818 */
[----:B----4-:R-:W-:Y:S02]  /*f140*/  FMUL.FTZ R29, R141, R173 ;  /* 0x000000ad8d1d7220 */ /* 0x010fe40000410000 */
[----:B------:R4:W3:Y:S01]  /*f150*/  MUFU.EX2 R146, R32 ;  /* 0x0000002000927308 */ /* 0x0008e20000000800 */
[--C-:B------:R-:W-:Y:S02]  /*f160*/  FFMA.FTZ R90, R90, c[0x0][0x2d0], -R3.reuse ;  /* 0x0000b4005a5a7a23 */ /* 0x100fe40000010803 */
[--C-:B------:R-:W-:Y:S03]  /*f170*/  FFMA.FTZ R91, R91, c[0x0][0x2d0], -R3.reuse ;  /* 0x0000b4005b5b7a23 */ /* 0x100fe60000010803 */
[----:B--2---:R-:W-:Y:S02]  /*f180*/  FMUL.FTZ R30, R0, R174 ;  /* 0x000000ae001e7220 */ /* 0x004fe40000410000 */
[--C-:B------:R-:W-:Y:S02]  /*f190*/  FFMA.FTZ R94, R94, c[0x0][0x2d0], -R3.reuse ;  /* 0x0000b4005e5e7a23 */ /* 0x100fe40000010803 */
[----:B------:R2:W2:Y:S01]  /*f1a0*/  MUFU.EX2 R203, R33 ;  /* 0x0000002100cb7308 */ /* 0x0004a20000000800 */
[----:B------:R-:W-:Y:S02]  /*f1b0*/  FFMA.FTZ R95, R95, c[0x0][0x2d0], -R3 ;  /* 0x0000b4005f5f7a23 */ /* 0x000fe40000010803 */
[--C-:B------:R-:W-:Y:S02]  /*f1c0*/  FFMA.FTZ R100, R100, c[0x0][0x2d0], -R192.reuse ;  /* 0x0000b40064647a23 */ /* 0x100fe400000108c0 */
[----:B-1----:R-:W-:Y:S02]  /*f1d0*/  FMUL.FTZ R31, R0, R175 ;  /* 0x000000af001f7220 */ /* 0x002fe40000410000 */
[--C-:B------:R-:W-:Y:S02]  /*f1e0*/  FFMA.FTZ R101, R101, c[0x0][0x2d0], -R192.reuse ;  /* 0x0000b40065657a23 */ /* 0x100fe400000108c0 */
[----:B------:R-:W-:Y:S01]  /*f1f0*/  FFMA.FTZ R112, R112, c[0x0][0x2d0], -R192 ;  /* 0x0000b40070707a23 */ /* 0x000fe200000108c0 */
[----:B------:R1:W-:Y:S01]  /*f200*/  MUFU.EX2 R250, R34 ;  /* 0x0000002200fa7308 */ /* 0x0003e20000000800 */
[--C-:B------:R-:W-:Y:S01]  /*f210*/  FFMA.FTZ R102, R102, c[0x0][0x2d0], -R194.reuse ;  /* 0x0000b40066667a23 */ /* 0x100fe200000108c2 */
[-C--:B------:R-:W-:Y:S03]  /*f220*/  HMMA.16816.F32 R28, R152, R190.reuse, R28 ;  /* 0x000000be981c723c */ /* 0x080fe6000000181c */
[----:B----4-:R-:W-:Y:S01]  /*f230*/  FMUL.FTZ R32, R145, R176 ;  /* 0x000000b091207220 */ /* 0x010fe20000410000 */
[----:B---3--:R-:W-:Y:S01]  /*f240*/  MOV R169, R146 ;  /* 0x0000009200a97202 */ /* 0x008fe20000000f00 */
[--C-:B------:R-:W-:Y:S01]  /*f250*/  FFMA.FTZ R146, R51, c[0x0][0x2d0], -R194.reuse ;  /* 0x0000b40033927a23 */ /* 0x100fe200000108c2 */
[----:B------:R-:W3:Y:S01]  /*f260*/  LDL.LU R176, [R1+0x34] ;  /* 0x0000340001b07983 */ /* 0x000ee20000300800 */
[----:B------:R-:W-:Y:S01]  /*f270*/  FMUL.FTZ R51, R144, R187 ;  /* 0x000000bb90337220 */ /* 0x000fe20000410000 */
[----:B------:R4:W4:Y:S01]  /*f280*/  MUFU.EX2 R248, R35 ;  /* 0x0000002300f87308 */ /* 0x0009220000000800 */
[--C-:B------:R-:W-:Y:S03]  /*f290*/  FFMA.FTZ R103, R103, c[0x0][0x2d0], -R194.reuse ;  /* 0x0000b40067677a23 */ /* 0x100fe600000108c2 */
[----:B--2---:R-:W-:Y:S01]  /*f2a0*/  FMUL.FTZ R33, R145, R177 ;  /* 0x000000b191217220 */ /* 0x004fe20000410000 */
[----:B------:R-:W-:Y:S01]  /*f2b0*/  MOV R168, R203 ;  /* 0x000000cb00a87202 */ /* 0x000fe20000000f00 */
[----:B------:R-:W2:Y:S01]  /*f2c0*/  LDL.LU R177, [R1+0x2c] ;  /* 0x00002c0001b17983 */ /* 0x000ea20000300800 */
[--C-:B------:R-:W-:Y:S02]  /*f2d0*/  FFMA.FTZ R114, R114, c[0x0][0x2d0], -R194.reuse ;  /* 0x0000b40072727a23 */ /* 0x100fe400000108c2 */
[--C-:B------:R-:W-:Y:S01]  /*f2e0*/  FFMA.FTZ R105, R105, c[0x0][0x2d0], -R193.reuse ;  /* 0x0000b40069697a23 */ /* 0x100fe200000108c1 */
[----:B------:R4:W-:Y:S01]  /*f2f0*/  MUFU.EX2 R220, R48 ;  /* 0x0000003000dc7308 */ /* 0x0009e20000000800 */
[----:B------:R-:W-:Y:S02]  /*f300*/  FFMA.FTZ R108, R108, c[0x0][0x2d0], -R193 ;  /* 0x0000b4006c6c7a23 */ /* 0x000fe400000108c1 */
[--C-:B------:R-:W-:Y:S02]  /*f310*/  FFMA.FTZ R106, R106, c[0x0][0x2d0], -R3.reuse ;  /* 0x0000b4006a6a7a23 */ /* 0x100fe40000010803 */
[----:B-1----:R-:W-:Y:S02]  /*f320*/  FMUL.FTZ R34, R144, R178 ;  /* 0x000000b290227220 */ /* 0x002fe40000410000 */
[----:B------:R-:W2:Y:S01]  /*f330*/  LDL.LU R178, [R1+0x30] ;  /* 0x0000300001b27983 */ /* 0x000ea20000300800 */
[--C-:B------:R-:W-:Y:S02]  /*f340*/  FFMA.FTZ R107, R107, c[0x0][0x2d0], -R3.reuse ;  /* 0x0000b4006b6b7a23 */ /* 0x100fe40000010803 */
[----:B------:R1:W-:Y:S01]  /*f350*/  MUFU.EX2 R175, R37 ;  /* 0x0000002500af7308 */ /* 0x0003e20000000800 */
[--C-:B------:R-:W-:Y:S02]  /*f360*/  FFMA.FTZ R110, R110, c[0x0][0x2d0], -R3.reuse ;  /* 0x0000b4006e6e7a23 */ /* 0x100fe40000010803 */
[----:B------:R-:W-:Y:S02]  /*f370*/  FFMA.FTZ R3, R111, c[0x0][0x2d0], -R3 ;  /* 0x0000b4006f037a23 */ /* 0x000fe40000010803 */
[----:B----4-:R-:W-:Y:S02]  /*f380*/  FMUL.FTZ R35, R144, R179 ;  /* 0x000000b390237220 */ /* 0x010fe40000410000 */
[----:B------:R-:W4:Y:S01]  /*f390*/  LDL.LU R179, [R1+0x28] ;  /* 0x0000280001b37983 */ /* 0x000f220000300800 */
[--C-:B------:R-:W-:Y:S02]  /*f3a0*/  FFMA.FTZ R88, R88, c[0x0][0x2d0], -R193.reuse ;  /* 0x0000b40058587a23 */ /* 0x100fe400000108c1 */
[----:B------:R1:W1:Y:S01]  /*f3b0*/  MUFU.EX2 R222, R36 ;  /* 0x0000002400de7308 */ /* 0x0002620000000800 */
[--C-:B------:R-:W-:Y:S01]  /*f3c0*/  FFMA.FTZ R89, R89, c[0x0][0x2d0], -R193.reuse ;  /* 0x0000b40059597a23 */ /* 0x100fe200000108c1 */
[C---:B------:R-:W-:Y:S04]  /*f3d0*/  HMMA.16816.F32 R32, R148.reuse, R190, R32 ;  /* 0x000000be9420723c */ /* 0x040fe80000001820 */
[----:B------:R-:W-:Y:S02]  /*f3e0*/  FFMA.FTZ R48, R39, c[0x0][0x2d0], -R194 ;  /* 0x0000b40027307a23 */ /* 0x000fe400000108c2 */
[----:B------:R-:W-:Y:S02]  /*f3f0*/  FMUL.FTZ R39, R0, R183 ;  /* 0x000000b700277220 */ /* 0x000fe40000410000 */
[-C--:B------:R-:W-:Y:S01]  /*f400*/  HMMA.16816.F32 R116, R148, R156.reuse, R116 ;  /* 0x0000009c9474723c */ /* 0x080fe20000001874 */
[----:B------:R1:W-:Y:S03]  /*f410*/  MUFU.EX2 R174, R38 ;  /* 0x0000002600ae7308 */ /* 0x0003e60000000800 */
[----:B-1----:R-:W-:Y:S02]  /*f420*/  FMUL.FTZ R37, R141, R181 ;  /* 0x000000b58d257220 */ /* 0x002fe40000410000 */
[--C-:B------:R-:W-:Y:S02]  /*f430*/  FFMA.FTZ R92, R92, c[0x0][0x2d0], -R193.reuse ;  /* 0x0000b4005c5c7a23 */ /* 0x100fe400000108c1 */
[C---:B------:R-:W-:Y:S03]  /*f440*/  HMMA.16816.F32 R120, R152.reuse, R156, R120 ;  /* 0x0000009c9878723c */ /* 0x040fe60000001878 */
[----:B------:R1:W1:Y:S01]  /*f450*/  MUFU.EX2 R214, R48 ;  /* 0x0000003000d67308 */ /* 0x0002620000000800 */
[--C-:B------:R-:W-:Y:S02]  /*f460*/  FFMA.FTZ R93, R93, c[0x0][0x2d0], -R193.reuse ;  /* 0x0000b4005d5d7a23 */ /* 0x100fe400000108c1 */
[----:B------:R-:W-:Y:S02]  /*f470*/  FMUL.FTZ R36, R141, R180 ;  /* 0x000000b48d247220 */ /* 0x000fe40000410000 */
[----:B------:R-:W-:Y:S05]  /*f480*/  FFMA.FTZ R104, R104, c[0x0][0x2d0], -R193 ;  /* 0x0000b40068687a23 */ /* 0x000fea00000108c1 */
[----:B------:R1:W-:Y:S01]  /*f490*/  MUFU.EX2 R213, R50 ;  /* 0x0000003200d57308 */ /* 0x0003e20000000800 */
[----:B------:R-:W-:Y:S09]  /*f4a0*/  FMUL.FTZ R38, R0, R182 ;  /* 0x000000b600267220 */ /* 0x000ff20000410000 */
[----:B------:R1:W1:Y:S01]  /*f4b0*/  MUFU.EX2 R219, R49 ;  /* 0x0000003100db7308 */ /* 0x0002620000000800 */
[-C--:B------:R-:W-:Y:S03]  /*f4c0*/  HMMA.16816.F32 R36, R152, R158.reuse, R36 ;  /* 0x0000009e9824723c */ /* 0x080fe60000001824 */
[C---:B-1----:R-:W-:Y:S05]  /*f4d0*/  FMUL.FTZ R48, R145.reuse, R184 ;  /* 0x000000b891307220 */ /* 0x042fea0000410000 */
[C---:B------:R-:W-:Y:S01]  /*f4e0*/  HMMA.16816.F32 R124, R148.reuse, R158, R124 ;  /* 0x0000009e947c723c */ /* 0x040fe2000000187c */
[----:B------:R-:W1:Y:S01]  /*f4f0*/  LDSM.16.MT88.4 R156, [R228+0x900] ;  /* 0x00090000e49c783b */ /* 0x000e620000004200 */
[----:B------:R-:W1:Y:S02]  /*f500*/  MUFU.EX2 R173, R40 ;  /* 0x0000002800ad7308 */ /* 0x000e640000000800 */
[----:B------:R-:W-:Y:S08]  /*f510*/  FMUL.FTZ R50, R144, R186 ;  /* 0x000000ba90327220 */ /* 0x000ff00000410000 */
[----:B------:R-:W-:Y:S01]  /*f520*/  MUFU.EX2 R172, R42 ;  /* 0x0000002a00ac7308 */ /* 0x000fe20000000800 */
[----:B------:R-:W-:Y:S07]  /*f530*/  FMUL.FTZ R49, R145, R185 ;  /* 0x000000b991317220 */ /* 0x000fee0000410000 */
[-C--:B------:R-:W-:Y:S02]  /*f540*/  HMMA.16816.F32 R48, R148, R160.reuse, R48 ;  /* 0x000000a09430723c */ /* 0x080fe40000001830 */
[----:B------:R1:W1:Y:S06]  /*f550*/  MUFU.EX2 R184, R43 ;  /* 0x0000002b00b87308 */ /* 0x00026c0000000800 */
[C---:B------:R-:W-:Y:S04]  /*f560*/  HMMA.16816.F32 R128, R152.reuse, R160, R128 ;  /* 0x000000a09880723c */ /* 0x040fe80000001880 */
[----:B------:R-:W-:Y:S04]  /*f570*/  MUFU.EX2 R183, R46 ;  /* 0x0000002e00b77308 */ /* 0x000fe80000000800 */
[-C--:B------:R-:W-:Y:S06]  /*f580*/  HMMA.16816.F32 R132, R152, R162.reuse, R132 ;  /* 0x000000a29884723c */ /* 0x080fec0000001884 */
[----:B------:R1:W-:Y:S01]  /*f590*/  MUFU.EX2 R185, R47 ;  /* 0x0000002f00b97308 */ /* 0x0003e20000000800 */
[----:B------:R-:W-:Y:S01]  /*f5a0*/  F2FP.PACK_AB R152, R224, R223 ;  /* 0x000000dfe098723e */ /* 0x000fe200000000ff */
[----:B------:R-:W-:Y:S01]  /*f5b0*/  HMMA.16816.F32 R136, R148, R162, R136 ;  /* 0x000000a29488723c */ /* 0x000fe20000001888 */
[----:B------:R-:W1:Y:S03]  /*f5c0*/  LDSM.16.MT88.4 R160, [R231+0x900] ;  /* 0x00090000e7a0783b */ /* 0x000e660000004200 */
[----:B------:R-:W-:Y:S02]  /*f5d0*/  F2FP.PACK_AB R154, R227, R225 ;  /* 0x000000e1e39a723e */ /* 0x000fe400000000ff */
[----:B------:R-:W-:Y:S02]  /*f5e0*/  F2FP.PACK_AB R153, R199, R196 ;  /* 0x000000c4c799723e */ /* 0x000fe400000000ff */
[----:B------:R-:W-:Y:S01]  /*f5f0*/  MUFU.EX2 R208, R52 ;  /* 0x0000003400d07308 */ /* 0x000fe20000000800 */
[----:B------:R-:W-:Y:S01]  /*f600*/  F2FP.PACK_AB R148, R164, R251 ;  /* 0x000000fba494723e */ /* 0x000fe200000000ff */
[----:B-1----:R-:W1:Y:S02]  /*f610*/  LDSM.16.MT88.4 R40, [R229+0x900] ;  /* 0x00090000e528783b */ /* 0x002e640000004200 */
[----:B------:R-:W-:Y:S02]  /*f620*/  F2FP.PACK_AB R150, R168, R169 ;  /* 0x000000a9a896723e */ /* 0x000fe400000000ff */
[----:B------:R-:W-:Y:S02]  /*f630*/  F2FP.PACK_AB R149, R247, R226 ;  /* 0x000000e2f795723e */ /* 0x000fe400000000ff */
[----:B------:R-:W-:Y:S02]  /*f640*/  F2FP.PACK_AB R151, R248, R250 ;  /* 0x000000faf897723e */ /* 0x000fe400000000ff */
[----:B------:R-:W-:Y:S01]  /*f650*/  MUFU.EX2 R207, R53 ;  /* 0x0000003500cf7308 */ /* 0x000fe20000000800 */
[----:B------:R-:W-:Y:S01]  /*f660*/  F2FP.PACK_AB R155, R197, R198 ;  /* 0x000000c6c59b723e */ /* 0x000fe200000000ff */
[----:B------:R-:W1:Y:S03]  /*f670*/  LDSM.16.MT88.4 R44, [R230+0x900] ;  /* 0x00090000e62c783b */ /* 0x000e660000004200 */
[-C--:B------:R-:W-:Y:S05]  /*f680*/  HMMA.16816.F32 R4, R148, R156.reuse, R4 ;  /* 0x0000009c9404723c */ /* 0x080fea0000001804 */
[----:B------:R1:W-:Y:S03]  /*f690*/  MUFU.EX2 R203, R55 ;  /* 0x0000003700cb7308 */ /* 0x0003e60000000800 */
[C---:B------:R-:W-:Y:S07]  /*f6a0*/  HMMA.16816.F32 R8, R152.reuse, R156, R8 ;  /* 0x0000009c9808723c */ /* 0x040fee0000001808 */
[----:B------:R-:W-:Y:S01]  /*f6b0*/  MUFU.EX2 R206, R64 ;  /* 0x0000004000ce7308 */ /* 0x000fe20000000800 */
[-C--:B------:R-:W-:Y:S08]  /*f6c0*/  HMMA.16816.F32 R12, R152, R158.reuse, R12 ;  /* 0x0000009e980c723c */ /* 0x080ff0000000180c */
[C---:B------:R-:W-:Y:S01]  /*f6d0*/  HMMA.16816.F32 R16, R148.reuse, R158, R16 ;  /* 0x0000009e9410723c */ /* 0x040fe20000001810 */
[----:B------:R-:W-:Y:S01]  /*f6e0*/  MUFU.EX2 R205, R65 ;  /* 0x0000004100cd7308 */ /* 0x000fe20000000800 */
[----:B-1----:R-:W1:Y:S06]  /*f6f0*/  LDSM.16.MT88.4 R52, [R228+0x1100] ;  /* 0x00110000e434783b */ /* 0x002e6c0000004200 */
[-C--:B------:R-:W-:Y:S03]  /*f700*/  HMMA.16816.F32 R20, R148, R160.reuse, R20 ;  /* 0x000000a09414723c */ /* 0x080fe60000001814 */
[----:B------:R-:W-:Y:S05]  /*f710*/  MUFU.EX2 R190, R66 ;  /* 0x0000004200be7308 */ /* 0x000fea0000000800 */
[C---:B------:R-:W-:Y:S05]  /*f720*/  HMMA.16816.F32 R24, R152.reuse, R160, R24 ;  /* 0x000000a09818723c */ /* 0x040fea0000001818 */
[----:B------:R1:W-:Y:S03]  /*f730*/  MUFU.EX2 R191, R67 ;  /* 0x0000004300bf7308 */ /* 0x0003e60000000800 */
[-C--:B------:R-:W-:Y:S07]  /*f740*/  HMMA.16816.F32 R28, R152, R162.reuse, R28 ;  /* 0x000000a2981c723c */ /* 0x080fee000000181c */
[----:B------:R-:W-:Y:S01]  /*f750*/  MUFU.EX2 R189, R56 ;  /* 0x0000003800bd7308 */ /* 0x000fe20000000800 */
[C---:B------:R-:W-:Y:S01]  /*f760*/  HMMA.16816.F32 R32, R148.reuse, R162, R32 ;  /* 0x000000a29420723c */ /* 0x040fe20000001820 */
[----:B------:R-:W-:Y:S07]  /*f770*/  LDSM.16.MT88.4 R160, [R228+0x3100] ;  /* 0x00310000e4a0783b */ /* 0x000fee0000004200 */
[-C--:B------:R-:W-:Y:S01]  /*f780*/  HMMA.16816.F32 R116, R148, R40.reuse, R116 ;  /* 0x000000289474723c */ /* 0x080fe20000001874 */
[----:B------:R-:W-:Y:S01]  /*f790*/  MUFU.EX2 R188, R57 ;  /* 0x0000003900bc7308 */ /* 0x000fe20000000800 */
[----:B-1----:R-:W1:Y:S06]  /*f7a0*/  LDSM.16.MT88.4 R64, [R231+0x1100] ;  /* 0x00110000e740783b */ /* 0x002e6c0000004200 */
[C---:B------:R-:W-:Y:S03]  /*f7b0*/  HMMA.16816.F32 R120, R152.reuse, R40, R120 ;  /* 0x000000289878723c */ /* 0x040fe60000001878 */
[----:B------:R-:W-:Y:S04]  /*f7c0*/  MUFU.EX2 R182, R58 ;  /* 0x0000003a00b67308 */ /* 0x000fe80000000800 */
[----:B------:R-:W-:Y:S01]  /*f7d0*/  F2FP.PACK_AB R40, R175, R222 ;  /* 0x000000deaf28723e */ /* 0x000fe200000000ff */
[-C--:B------:R-:W-:Y:S04]  /*f7e0*/  HMMA.16816.F32 R36, R152, R42.reuse, R36 ;  /* 0x0000002a9824723c */ /* 0x080fe80000001824 */
[----:B------:R-:W-:Y:S01]  /*f7f0*/  F2FP.PACK_AB R41, R214, R174 ;  /* 0x000000aed629723e */ /* 0x000fe200000000ff */
[----:B------:R1:W-:Y:S03]  /*f800*/  MUFU.EX2 R181, R59 ;  /* 0x0000003b00b57308 */ /* 0x0003e60000000800 */
[C---:B------:R-:W-:Y:S07]  /*f810*/  HMMA.16816.F32 R124, R148.reuse, R42, R124 ;  /* 0x0000002a947c723c */ /* 0x040fee000000187c */
[----:B------:R-:W-:Y:S01]  /*f820*/  MUFU.EX2 R187, R60 ;  /* 0x0000003c00bb7308 */ /* 0x000fe20000000800 */
[-C--:B------:R-:W-:Y:S04]  /*f830*/  HMMA.16816.F32 R48, R148, R44.reuse, R48 ;  /* 0x0000002c9430723c */ /* 0x080fe80000001830 */
[----:B------:R-:W-:Y:S04]  /*f840*/  F2FP.PACK_AB R42, R219, R220 ;  /* 0x000000dcdb2a723e */ /* 0x000fe800000000ff */
[C---:B------:R-:W-:Y:S01]  /*f850*/  HMMA.16816.F32 R128, R152.reuse, R44, R128 ;  /* 0x0000002c9880723c */ /* 0x040fe20000001880 */
[----:B------:R-:W1:Y:S02]  /*f860*/  MUFU.EX2 R212, R146 ;  /* 0x0000009200d47308 */ /* 0x000e640000000800 */
[----:B-1----:R-:W-:Y:S04]  /*f870*/  LDSM.16.MT88.4 R56, [R228+0x1900] ;  /* 0x00190000e438783b */ /* 0x002fe80000004200 */
[----:B------:R-:W-:Y:S01]  /*f880*/  F2FP.PACK_AB R44, R211, R173 ;  /* 0x000000add32c723e */ /* 0x000fe200000000ff */
[-C--:B------:R-:W-:Y:S03]  /*f890*/  HMMA.16816.F32 R132, R152, R46.reuse, R132 ;  /* 0x0000002e9884723c */ /* 0x080fe60000001884 */
[----:B------:R-:W1:Y:S01]  /*f8a0*/  MUFU.EX2 R186, R61 ;  /* 0x0000003d00ba7308 */ /* 0x000e620000000800 */
[----:B------:R-:W-:Y:S04]  /*f8b0*/  F2FP.PACK_AB R45, R184, R172 ;  /* 0x000000acb82d723e */ /* 0x000fe800000000ff */
[----:B------:R-:W-:Y:S01]  /*f8c0*/  HMMA.16816.F32 R136, R148, R46, R136 ;  /* 0x0000002e9488723c */ /* 0x000fe20000001888 */
[----:B------:R-:W1:Y:S04]  /*f8d0*/  LDSM.16.MT88.4 R148, [R229+0x1100] ;  /* 0x00110000e594783b */ /* 0x000e680000004200 */
[----:B------:R-:W-:Y:S02]  /*f8e0*/  MUFU.EX2 R180, R62 ;  /* 0x0000003e00b47308 */ /* 0x000fe40000000800 */
[----:B------:R-:W-:Y:S02]  /*f8f0*/  F2FP.PACK_AB R46, R209, R210 ;  /* 0x000000d2d12e723e */ /* 0x000fe400000000ff */
[----:B------:R-:W-:Y:S03]  /*f900*/  F2FP.PACK_AB R43, R212, R213 ;  /* 0x000000d5d42b723e */ /* 0x000fe600000000ff */
[----:B------:R-:W-:Y:S03]  /*f910*/  F2FP.PACK_AB R47, R185, R183 ;  /* 0x000000b7b92f723e */ /* 0x000fe600000000ff */
[----:B------:R2:W1:Y:S01]  /*f920*/  MUFU.EX2 R146, R63 ;  /* 0x0000003f00927308 */ /* 0x0004620000000800 */
[-C--:B------:R-:W-:Y:S08]  /*f930*/  HMMA.16816.F32 R4, R40, R52.reuse, R4 ;  /* 0x000000342804723c */ /* 0x080ff00000001804 */
[C---:B------:R-:W-:Y:S01]  /*f940*/  HMMA.16816.F32 R8, R44.reuse, R52, R8 ;  /* 0x000000342c08723c */ /* 0x040fe20000001808 */
[----:B------:R-:W-:Y:S03]  /*f950*/  MUFU.EX2 R113, R113 ;  /* 0x0000007100717308 */ /* 0x000fe60000000800 */
[----:B---3--:R-:W-:Y:S04]  /*f960*/  FFMA.FTZ R0, R0, R176, R195 ;  /* 0x000000b000007223 */ /* 0x008fe800000100c3 */
[-C--:B------:R-:W-:Y:S03]  /*f970*/  HMMA.16816.F32 R12, R44, R54.reuse, R12 ;  /* 0x000000362c0c723c */ /* 0x080fe6000000180c */
[----:B------:R-:W-:Y:S01]  /*f980*/  MUFU.EX2 R115, R115 ;  /* 0x0000007300737308 */ /* 0x000fe20000000800 */
[----:B------:R-:W-:Y:S02]  /*f990*/  FADD.FTZ R0, R200, R0 ;  /* 0x00000000c8007221 */ /* 0x000fe40000010000 */
[----:B--2---:R-:W-:Y:S01]  /*f9a0*/  FFMA.FTZ R141, R141, R177, R215 ;  /* 0x000000b18d8d7223 */ /* 0x004fe200000100d7 */
[----:B------:R-:W-:Y:S01]  /*f9b0*/  LDSM.16.MT88.4 R60, [R229+0x1900] ;  /* 0x00190000e53c783b */ /* 0x000fe20000004200 */
[C---:B------:R-:W-:Y:S05]  /*f9c0*/  HMMA.16816.F32 R16, R40.reuse, R54, R16 ;  /* 0x000000362810723c */ /* 0x040fea0000001810 */
[----:B------:R-:W-:Y:S02]  /*f9d0*/  MUFU.EX2 R109, R109 ;  /* 0x0000006d006d7308 */ /* 0x000fe40000000800 */
[----:B------:R-:W2:Y:S01]  /*f9e0*/  LDSM.16.MT88.4 R52, [R230+0x1100] ;  /* 0x00110000e634783b */ /* 0x000ea20000004200 */
[-C--:B------:R-:W-:Y:S04]  /*f9f0*/  HMMA.16816.F32 R20, R40, R64.reuse, R20 ;  /* 0x000000402814723c */ /* 0x080fe80000001814 */
[----:B------:R-:W-:Y:S03]  /*fa00*/  FFMA.FTZ R144, R144, R178, R216 ;  /* 0x000000b290907223 */ /* 0x000fe600000100d8 */
[----:B------:R-:W-:Y:S01]  /*fa10*/  MUFU.EX2 R68, R68 ;  /* 0x0000004400447308 */ /* 0x000fe20000000800 */
[C---:B------:R-:W-:Y:S04]  /*fa20*/  HMMA.16816.F32 R24, R44.reuse, R64, R24 ;  /* 0x000000402c18723c */ /* 0x040fe80000001818 */
[----:B----4-:R-:W-:Y:S02]  /*fa30*/  FFMA.FTZ R145, R145, R179, R217 ;  /* 0x000000b391917223 */ /* 0x010fe400000100d9 */
[----:B------:R-:W-:Y:S01]  /*fa40*/  LDSM.16.MT88.4 R176, [R231+0x3100] ;  /* 0x00310000e7b0783b */ /* 0x000fe20000004200 */
[----:B------:R-:W-:Y:S01]  /*fa50*/  FADD.FTZ R144, R218, R144 ;  /* 0x00000090da907221 */ /* 0x000fe20000010000 */
[-C--:B------:R-:W-:Y:S01]  /*fa60*/  HMMA.16816.F32 R28, R44, R66.reuse, R28 ;  /* 0x000000422c1c723c */ /* 0x080fe2000000181c */
[----:B------:R-:W-:Y:S03]  /*fa70*/  MUFU.EX2 R69, R69 ;  /* 0x0000004500457308 */ /* 0x000fe60000000800 */
[----:B------:R-:W-:Y:S04]  /*fa80*/  FADD.FTZ R145, R221, R145 ;  /* 0x00000091dd917221 */ /* 0x000fe80000010000 */
[C---:B------:R-:W-:Y:S01]  /*fa90*/  HMMA.16816.F32 R32, R40.reuse, R66, R32 ;  /* 0x000000422820723c */ /* 0x040fe20000001820 */
[----:B------:R-:W-:Y:S02]  /*faa0*/  LDSM.16.MT88.4 R64, [R229+0x2900] ;  /* 0x00290000e540783b */ /* 0x000fe40000004200 */
[----:B------:R-:W-:Y:S05]  /*fab0*/  MUFU.EX2 R80, R80 ;  /* 0x0000005000507308 */ /* 0x000fea0000000800 */
[-C--:B-1----:R-:W-:Y:S05]  /*fac0*/  HMMA.16816.F32 R116, R40, R148.reuse, R116 ;  /* 0x000000942874723c */ /* 0x082fea0000001874 */
[----:B------:R-:W-:Y:S03]  /*fad0*/  MUFU.EX2 R81, R81 ;  /* 0x0000005100517308 */ /* 0x000fe60000000800 */
[C---:B------:R-:W-:Y:S07]  /*fae0*/  HMMA.16816.F32 R120, R44.reuse, R148, R120 ;  /* 0x000000942c78723c */ /* 0x040fee0000001878 */
[----:B------:R-:W-:Y:S01]  /*faf0*/  MUFU.EX2 R70, R70 ;  /* 0x0000004600467308 */ /* 0x000fe20000000800 */
[-C--:B------:R-:W-:Y:S08]  /*fb00*/  HMMA.16816.F32 R36, R44, R150.reuse, R36 ;  /* 0x000000962c24723c */ /* 0x080ff00000001824 */
[C---:B------:R-:W-:Y:S01]  /*fb10*/  HMMA.16816.F32 R124, R40.reuse, R150, R124 ;  /* 0x00000096287c723c */ /* 0x040fe2000000187c */
[----:B------:R-:W-:Y:S07]  /*fb20*/  MUFU.EX2 R71, R71 ;  /* 0x0000004700477308 */ /* 0x000fee0000000800 */
[-C--:B--2---:R-:W-:Y:S03]  /*fb30*/  HMMA.16816.F32 R48, R40, R52.reuse, R48 ;  /* 0x000000342830723c */ /* 0x084fe60000001830 */
[----:B------:R-:W-:Y:S05]  /*fb40*/  MUFU.EX2 R82, R82 ;  /* 0x0000005200527308 */ /* 0x000fea0000000800 */
[C---:B------:R-:W-:Y:S05]  /*fb50*/  HMMA.16816.F32 R128, R44.reuse, R52, R128 ;  /* 0x000000342c80723c */ /* 0x040fea0000001880 */
[----:B------:R-:W-:Y:S03]  /*fb60*/  MUFU.EX2 R83, R83 ;  /* 0x0000005300537308 */ /* 0x000fe60000000800 */
[-C--:B------:R-:W-:Y:S07]  /*fb70*/  HMMA.16816.F32 R132, R44, R54.reuse, R132 ;  /* 0x000000362c84723c */ /* 0x080fee0000001884 */
[----:B------:R-:W-:Y:S01]  /*fb80*/  F2FP.PACK_AB R44, R188, R189 ;  /* 0x000000bdbc2c723e */ /* 0x000fe200000000ff */
[----:B------:R-:W-:Y:S01]  /*fb90*/  HMMA.16816.F32 R136, R40, R54, R136 ;  /* 0x000000362888723c */ /* 0x000fe20000001888 */
[----:B------:R-:W1:Y:S01]  /*fba0*/  LDSM.16.MT88.4 R52, [R231+0x1900] ;  /* 0x00190000e734783b */ /* 0x000e620000004200 */
[----:B------:R-:W-:Y:S02]  /*fbb0*/  MUFU.EX2 R72, R72 ;  /* 0x0000004800487308 */ /* 0x000fe40000000800 */
[----:B------:R-:W-:Y:S02]  /*fbc0*/  F2FP.PACK_AB R46, R186, R187 ;  /* 0x000000bbba2e723e */ /* 0x000fe400000000ff */
[----:B------:R-:W-:Y:S02]  /*fbd0*/  F2FP.PACK_AB R45, R181, R182 ;  /* 0x000000b6b52d723e */ /* 0x000fe400000000ff */
[----:B------:R-:W-:Y:S04]  /*fbe0*/  F2FP.PACK_AB R40, R207, R208 ;  /* 0x000000d0cf28723e */ /* 0x000fe800000000ff */
[----:B------:R-:W-:Y:S01]  /*fbf0*/  F2FP.PACK_AB R42, R205, R206 ;  /* 0x000000cecd2a723e */ /* 0x000fe200000000ff */
[----:B------:R-:W2:Y:S01]  /*fc00*/  MUFU.EX2 R73, R73 ;  /* 0x0000004900497308 */ /* 0x000ea20000000800 */
[----:B------:R-:W-:Y:S02]  /*fc10*/  F2FP.PACK_AB R41, R203, R204 ;  /* 0x000000cccb29723e */ /* 0x000fe400000000ff */
[----:B------:R-:W-:Y:S02]  /*fc20*/  F2FP.PACK_AB R43, R191, R190 ;  /* 0x000000bebf2b723e */ /* 0x000fe400000000ff */
[----:B------:R-:W-:Y:S05]  /*fc30*/  F2FP.PACK_AB R47, R146, R180 ;  /* 0x000000b4922f723e */ /* 0x000fea00000000ff */
[-C--:B------:R-:W-:Y:S01]  /*fc40*/  HMMA.16816.F32 R4, R40, R56.reuse, R4 ;  /* 0x000000382804723c */ /* 0x080fe20000001804 */
[----:B------:R-:W-:Y:S07]  /*fc50*/  MUFU.EX2 R76, R76 ;  /* 0x0000004c004c7308 */ /* 0x000fee0000000800 */
[C---:B------:R-:W-:Y:S03]  /*fc60*/  HMMA.16816.F32 R8, R44.reuse, R56, R8 ;  /* 0x000000382c08723c */ /* 0x040fe60000001808 */
[----:B------:R-:W3:Y:S05]  /*fc70*/  MUFU.EX2 R77, R77 ;  /* 0x0000004d004d7308 */ /* 0x000eea0000000800 */
[-C--:B------:R-:W-:Y:S05]  /*fc80*/  HMMA.16816.F32 R12, R44, R58.reuse, R12 ;  /* 0x0000003a2c0c723c */ /* 0x080fea000000180c */
[----:B------:R-:W-:Y:S03]  /*fc90*/  MUFU.EX2 R74, R74 ;  /* 0x0000004a004a7308 */ /* 0x000fe60000000800 */
[C---:B------:R-:W-:Y:S01]  /*fca0*/  HMMA.16816.F32 R16, R40.reuse, R58, R16 ;  /* 0x0000003a2810723c */ /* 0x040fe20000001810 */
[----:B------:R-:W4:Y:S06]  /*fcb0*/  LDSM.16.MT88.4 R56, [R230+0x1900] ;  /* 0x00190000e638783b */ /* 0x000f2c0000004200 */
[----:B------:R-:W2:Y:S01]  /*fcc0*/  MUFU.EX2 R75, R75 ;  /* 0x0000004b004b7308 */ /* 0x000ea20000000800 */
[-C--:B-1----:R-:W-:Y:S08]  /*fcd0*/  HMMA.16816.F32 R20, R40, R52.reuse, R20 ;  /* 0x000000342814723c */ /* 0x082ff00000001814 */
[C---:B------:R-:W-:Y:S01]  /*fce0*/  HMMA.16816.F32 R24, R44.reuse, R52, R24 ;  /* 0x000000342c18723c */ /* 0x040fe20000001818 */
[----:B------:R-:W-:Y:S07]  /*fcf0*/  MUFU.EX2 R78, R78 ;  /* 0x0000004e004e7308 */ /* 0x000fee0000000800 */
[-C--:B------:R-:W-:Y:S03]  /*fd00*/  HMMA.16816.F32 R28, R44, R54.reuse, R28 ;  /* 0x000000362c1c723c */ /* 0x080fe6000000181c */
[----:B------:R-:W1:Y:S05]  /*fd10*/  MUFU.EX2 R79, R79 ;  /* 0x0000004f004f7308 */ /* 0x000e6a0000000800 */
[C---:B------:R-:W-:Y:S01]  /*fd20*/  HMMA.16816.F32 R32, R40.reuse, R54, R32 ;  /* 0x000000362820723c */ /* 0x040fe20000001820 */
[----:B------:R-:W1:Y:S04]  /*fd30*/  LDSM.16.MT88.4 R52, [R228+0x2100] ;  /* 0x00210000e434783b */ /* 0x000e680000004200 */
[----:B------:R-:W-:Y:S03]  /*fd40*/  MUFU.EX2 R84, R84 ;  /* 0x0000005400547308 */ /* 0x000fe60000000800 */
[-C--:B------:R-:W-:Y:S07]  /*fd50*/  HMMA.16816.F32 R116, R40, R60.reuse, R116 ;  /* 0x0000003c2874723c */ /* 0x080fee0000001874 */
[----:B------:R-:W-:Y:S01]  /*fd60*/  MUFU.EX2 R85, R85 ;  /* 0x0000005500557308 */ /* 0x000fe20000000800 */
[C---:B------:R-:W-:Y:S08]  /*fd70*/  HMMA.16816.F32 R120, R44.reuse, R60, R120 ;  /* 0x0000003c2c78723c */ /* 0x040ff00000001878 */
[-C--:B------:R-:W-:Y:S01]  /*fd80*/  HMMA.16816.F32 R36, R44, R62.reuse, R36 ;  /* 0x0000003e2c24723c */ /* 0x080fe20000001824 */
[----:B------:R-:W-:Y:S07]  /*fd90*/  MUFU.EX2 R96, R96 ;  /* 0x0000006000607308 */ /* 0x000fee0000000800 */
[C---:B------:R-:W-:Y:S01]  /*fda0*/  HMMA.16816.F32 R124, R40.reuse, R62, R124 ;  /* 0x0000003e287c723c */ /* 0x040fe2000000187c */
[----:B------:R-:W-:Y:S02]  /*fdb0*/  LDSM.16.MT88.4 R60, [R229+0x2100] ;  /* 0x00210000e53c783b */ /* 0x000fe40000004200 */
[----:B------:R-:W-:Y:S05]  /*fdc0*/  MUFU.EX2 R97, R97 ;  /* 0x0000006100617308 */ /* 0x000fea0000000800 */
[-C--:B----4-:R-:W-:Y:S05]  /*fdd0*/  HMMA.16816.F32 R48, R40, R56.reuse, R48 ;  /* 0x000000382830723c */ /* 0x090fea0000001830 */
[----:B------:R-:W-:Y:S03]  /*fde0*/  MUFU.EX2 R86, R86 ;  /* 0x0000005600567308 */ /* 0x000fe60000000800 */
[C---:B------:R-:W-:Y:S07]  /*fdf0*/  HMMA.16816.F32 R128, R44.reuse, R56, R128 ;  /* 0x000000382c80723c */ /* 0x040fee0000001880 */
[----:B------:R-:W-:Y:S01]  /*fe00*/  MUFU.EX2 R87, R87 ;  /* 0x0000005700577308 */ /* 0x000fe20000000800 */
[-C--:B------:R-:W-:Y:S07]  /*fe10*/  HMMA.16816.F32 R132, R44, R58.reuse, R132 ;  /* 0x0000003a2c84723c */ /* 0x080fee0000001884 */
[----:B--2---:R-:W-:Y:S01]  /*fe20*/  F2FP.PACK_AB R44, R73, R72 ;  /* 0x00000048492c723e */ /* 0x004fe200000000ff */
[----:B------:R-:W-:Y:S01]  /*fe30*/  HMMA.16816.F32 R136, R40, R58, R136 ;  /* 0x0000003a2888723c */ /* 0x000fe20000001888 */
[----:B------:R-:W2:Y:S01]  /*fe40*/  LDSM.16.MT88.4 R56, [R231+0x2100] ;  /* 0x00210000e738783b */ /* 0x000ea20000004200 */
[----:B------:R-:W-:Y:S02]  /*fe50*/  MUFU.EX2 R98, R98 ;  /* 0x0000006200627308 */ /* 0x000fe40000000800 */
[----:B---3--:R-:W-:Y:S02]  /*fe60*/  F2FP.PACK_AB R46, R77, R76 ;  /* 0x0000004c4d2e723e */ /* 0x008fe400000000ff */
[----:B------:R-:W-:Y:S02]  /*fe70*/  F2FP.PACK_AB R45, R75, R74 ;  /* 0x0000004a4b2d723e */ /* 0x000fe400000000ff */
[----:B------:R-:W-:Y:S04]  /*fe80*/  F2FP.PACK_AB R40, R69, R68 ;  /* 0x000000444528723e */ /* 0x000fe800000000ff */
[----:B------:R-:W-:Y:S01]  /*fe90*/  F2FP.PACK_AB R42, R81, R80 ;  /* 0x00000050512a723e */ /* 0x000fe200000000ff */
[----:B------:R-:W-:Y:S01]  /*fea0*/  MUFU.EX2 R99, R99 ;  /* 0x0000006300637308 */ /* 0x000fe20000000800 */
[----:B------:R-:W-:Y:S02]  /*feb0*/  F2FP.PACK_AB R41, R71, R70 ;  /* 0x000000464729723e */ /* 0x000fe400000000ff */
[----:B------:R-:W-:Y:S02]  /*fec0*/  F2FP.PACK_AB R43, R83, R82 ;  /* 0x00000052532b723e */ /* 0x000fe400000000ff */
[----:B-1----:R-:W-:Y:S05]  /*fed0*/  F2FP.PACK_AB R47, R79, R78 ;  /* 0x0000004e4f2f723e */ /* 0x002fea00000000ff */
[-C--:B------:R-:W-:Y:S01]  /*fee0*/  HMMA.16816.F32 R4, R40, R52.reuse, R4 ;  /* 0x000000342804723c */ /* 0x080fe20000001804 */
        /* <DEDUP_REMOVED lines=8> */
[-C--:B--2---:R-:W-:Y:S08]  /*ff70*/  HMMA.16816.F32 R20, R40, R56.reuse, R20 ;  /* 0x000000382814723c */ /* 0x084ff00000001814 */
[C---:B------:R-:W-:Y:S01]  /*ff80*/  HMMA.16816.F32 R24, R44.reuse, R56, R24 ;  /* 0x000000382c18723c */ /* 0x040fe20000001818 */
[----:B------:R-:W-:Y:S07]  /*ff90*/  MUFU.EX2 R103, R103 ;  /* 0x0000006700677308 */ /* 0x000fee0000000800 */
[-C--:B------:R-:W-:Y:S03]  /*ffa0*/  HMMA.16816.F32 R28, R44, R58.reuse, R28 ;  /* 0x0000003a2c1c723c */ /* 0x080fe6000000181c */
[----:B------:R-:W-:Y:S05]  /*ffb0*/  MUFU.EX2 R114, R114 ;  /* 0x0000007200727308 */ /* 0x000fea0000000800 */
[C---:B------:R-:W-:Y:S01]  /*ffc0*/  HMMA.16816.F32 R32, R40.reuse, R58, R32 ;  /* 0x0000003a2820723c */ /* 0x040fe20000001820 */
[----:B------:R-:W2:Y:S04]  /*ffd0*/  LDSM.16.MT88.4 R56, [R228+0x2900] ;  /* 0x00290000e438783b */ /* 0x000ea80000004200 */
[----:B------:R-:W-:Y:S03]  /*ffe0*/  MUFU.EX2 R105, R105 ;  /* 0x0000006900697308 */ /* 0x000fe60000000800 */
[-C--:B------:R-:W-:Y:S07]  /*fff0*/  HMMA.16816.F32 R116, R40, R60.reuse, R116 ;  /* 0x0000003c2874723c */ /* 0x080fee0000001874 */
[----:B------:R-:W-:Y:S01]  /*10000*/  MUFU.EX2 R108, R108 ;  /* 0x0000006c006c7308 */ /* 0x000fe20000000800 */
[C---:B------:R-:W-:Y:S08]  /*10010*/  HMMA.16816.F32 R120, R44.reuse, R60, R120 ;  /* 0x0000003c2c78723c */ /* 0x040ff00000001878 */
[-C--:B------:R-:W-:Y:S01]  /*10020*/  HMMA.16816.F32 R36, R44, R62.reuse, R36 ;  /* 0x0000003e2c24723c */ /* 0x080fe20000001824 */
[----:B------:R-:W-:Y:S07]  /*10030*/  MUFU.EX2 R110, R110 ;  /* 0x0000006e006e7308 */ /* 0x000fee0000000800 */
[C---:B------:R-:W-:Y:S01]  /*10040*/  HMMA.16816.F32 R124, R40.reuse, R62, R124 ;  /* 0x0000003e287c723c */ /* 0x040fe2000000187c */
[----:B------:R-:W3:Y:S02]  /*10050*/  LDSM.16.MT88.4 R60, [R231+0x2900] ;  /* 0x00290000e73c783b */ /* 0x000ee40000004200 */
[----:B------:R-:W-:Y:S05]  /*10060*/  MUFU.EX2 R88, R88 ;  /* 0x0000005800587308 */ /* 0x000fea0000000800 */
[-C--:B-1----:R-:W-:Y:S05]  /*10070*/  HMMA.16816.F32 R48, R40, R52.reuse, R48 ;  /* 0x000000342830723c */ /* 0x082fea0000001830 */
[----:B------:R-:W1:Y:S03]  /*10080*/  MUFU.EX2 R89, R89 ;  /* 0x0000005900597308 */ /* 0x000e660000000800 */
[C---:B------:R-:W-:Y:S07]  /*10090*/  HMMA.16816.F32 R128, R44.reuse, R52, R128 ;  /* 0x000000342c80723c */ /* 0x040fee0000001880 */
[----:B------:R-:W-:Y:S01]  /*100a0*/  MUFU.EX2 R92, R92 ;  /* 0x0000005c005c7308 */ /* 0x000fe20000000800 */
[-C--:B------:R-:W-:Y:S08]  /*100b0*/  HMMA.16816.F32 R132, R44, R54.reuse, R132 ;  /* 0x000000362c84723c */ /* 0x080ff00000001884 */
[----:B------:R-:W-:Y:S01]  /*100c0*/  HMMA.16816.F32 R136, R40, R54, R136 ;  /* 0x000000362888723c */ /* 0x000fe20000001888 */
[----:B------:R-:W4:Y:S01]  /*100d0*/  MUFU.EX2 R93, R93 ;  /* 0x0000005d005d7308 */ /* 0x000f220000000800 */
[----:B------:R-:W3:Y:S02]  /*100e0*/  LDSM.16.MT88.4 R52, [R230+0x2900] ;  /* 0x00290000e634783b */ /* 0x000ee40000004200 */
[----:B-1----:R-:W-:Y:S03]  /*100f0*/  F2FP.PACK_AB R44, R89, R88 ;  /* 0x00000058592c723e */ /* 0x002fe600000000ff */
[----:B------:R-:W-:Y:S02]  /*10100*/  F2FP.PACK_AB R40, R85, R84 ;  /* 0x000000545528723e */ /* 0x000fe400000000ff */
[----:B------:R-:W-:Y:S02]  /*10110*/  F2FP.PACK_AB R42, R97, R96 ;  /* 0x00000060612a723e */ /* 0x000fe400000000ff */
[----:B------:R-:W-:Y:S01]  /*10120*/  MUFU.EX2 R90, R90 ;  /* 0x0000005a005a7308 */ /* 0x000fe20000000800 */
[----:B------:R-:W-:Y:S02]  /*10130*/  F2FP.PACK_AB R41, R87, R86 ;  /* 0x000000565729723e */ /* 0x000fe400000000ff */
[----:B------:R-:W-:Y:S07]  /*10140*/  F2FP.PACK_AB R43, R99, R98 ;  /* 0x00000062632b723e */ /* 0x000fee00000000ff */
[-C--:B--2---:R-:W-:Y:S01]  /*10150*/  HMMA.16816.F32 R4, R40, R56.reuse, R4 ;  /* 0x000000382804723c */ /* 0x084fe20000001804 */
[----:B------:R-:W1:Y:S02]  /*10160*/  MUFU.EX2 R91, R91 ;  /* 0x0000005b005b7308 */ /* 0x000e640000000800 */
[----:B----4-:R-:W-:Y:S08]  /*10170*/  F2FP.PACK_AB R46, R93, R92 ;  /* 0x0000005c5d2e723e */ /* 0x010ff000000000ff */
[----:B------:R-:W-:Y:S10]  /*10180*/  MUFU.EX2 R94, R94 ;  /* 0x0000005e005e7308 */ /* 0x000ff40000000800 */
[----:B------:R-:W2:Y:S01]  /*10190*/  MUFU.EX2 R95, R95 ;  /* 0x0000005f005f7308 */ /* 0x000ea20000000800 */
[----:B-1----:R-:W-:Y:S09]  /*101a0*/  F2FP.PACK_AB R45, R91, R90 ;  /* 0x0000005a5b2d723e */ /* 0x002ff200000000ff */
[----:B------:R-:W1:Y:S10]  /*101b0*/  MUFU.EX2 R104, R104 ;  /* 0x0000006800687308 */ /* 0x000e740000000800 */
[----:B------:R-:W-:Y:S01]  /*101c0*/  MUFU.EX2 R106, R106 ;  /* 0x0000006a006a7308 */ /* 0x000fe20000000800 */
[----:B--2---:R-:W-:Y:S09]  /*101d0*/  F2FP.PACK_AB R47, R95, R94 ;  /* 0x0000005e5f2f723e */ /* 0x004ff200000000ff */
[----:B------:R-:W2:Y:S01]  /*101e0*/  MUFU.EX2 R107, R107 ;  /* 0x0000006b006b7308 */ /* 0x000ea20000000800 */
[C---:B------:R-:W-:Y:S07]  /*101f0*/  HMMA.16816.F32 R8, R44.reuse, R56, R8 ;  /* 0x000000382c08723c */ /* 0x040fee0000001808 */
[----:B------:R-:W-:Y:S01]  /*10200*/  FADD.FTZ R56, R201, R0 ;  /* 0x00000000c9387221 */ /* 0x000fe20000010000 */
[-C--:B------:R-:W-:Y:S04]  /*10210*/  HMMA.16816.F32 R12, R44, R58.reuse, R12 ;  /* 0x0000003a2c0c723c */ /* 0x080fe8000000180c */
[----:B------:R-:W-:Y:S01]  /*10220*/  FADD.FTZ R57, R249, R141 ;  /* 0x0000008df9397221 */ /* 0x000fe20000010000 */
[----:B------:R-:W-:Y:S03]  /*10230*/  MOV R141, R140 ;  /* 0x0000008c008d7202 */ /* 0x000fe60000000f00 */
[C---:B------:R-:W-:Y:S01]  /*10240*/  HMMA.16816.F32 R16, R40.reuse, R58, R16 ;  /* 0x0000003a2810723c */ /* 0x040fe20000001810 */
[----:B------:R4:W1:Y:S03]  /*10250*/  MUFU.EX2 R58, R3 ;  /* 0x00000003003a7308 */ /* 0x0008660000000800 */
[----:B------:R-:W-:Y:S04]  /*10260*/  FADD.FTZ R57, R252, R57 ;  /* 0x00000039fc397221 */ /* 0x000fe80000010000 */
[-C--:B---3--:R-:W-:Y:S04]  /*10270*/  HMMA.16816.F32 R20, R40, R60.reuse, R20 ;  /* 0x0000003c2814723c */ /* 0x088fe80000001814 */
        /* <DEDUP_REMOVED lines=9> */
[C---:B------:R-:W-:Y:S07]  /*10310*/  HMMA.16816.F32 R128, R44.reuse, R52, R128 ;  /* 0x000000342c80723c */ /* 0x040fee0000001880 */
[----:B------:R-:W-:Y:S01]  /*10320*/  FADD.FTZ R52, R171, R145 ;  /* 0x00000091ab347221 */ /* 0x000fe20000010000 */
[-C--:B------:R-:W-:Y:S04]  /*10330*/  HMMA.16816.F32 R132, R44, R54.reuse, R132 ;  /* 0x000000362c84723c */ /* 0x080fe80000001884 */
[----:B------:R-:W-:Y:S03]  /*10340*/  FADD.FTZ R53, R170, R144 ;  /* 0x00000090aa357221 */ /* 0x000fe60000010000 */
[----:B------:R-:W-:Y:S01]  /*10350*/  FADD.FTZ R44, R167, R52 ;  /* 0x00000034a72c7221 */ /* 0x000fe20000010000 */
[----:B------:R-:W-:Y:S04]  /*10360*/  HMMA.16816.F32 R136, R40, R54, R136 ;  /* 0x000000362888723c */ /* 0x000fe80000001888 */
[----:B------:R-:W-:Y:S01]  /*10370*/  FADD.FTZ R45, R202, R56 ;  /* 0x00000038ca2d7221 */ /* 0x000fe20000010000 */
[----:B------:R-:W-:Y:S01]  /*10380*/  F2FP.PACK_AB R46, R109, R108 ;  /* 0x0000006c6d2e723e */ /* 0x000fe200000000ff */
[----:B------:R-:W-:Y:S01]  /*10390*/  FADD.FTZ R44, R251, R44 ;  /* 0x0000002cfb2c7221 */ /* 0x000fe20000010000 */
[----:B------:R-:W-:Y:S01]  /*103a0*/  F2FP.PACK_AB R40, R101, R100 ;  /* 0x000000646528723e */ /* 0x000fe200000000ff */
[----:B----4-:R-:W-:Y:S01]  /*103b0*/  FADD.FTZ R3, R166, R53 ;  /* 0x00000035a6037221 */ /* 0x010fe20000010000 */
[----:B------:R-:W-:Y:S03]  /*103c0*/  F2FP.PACK_AB R42, R113, R112 ;  /* 0x00000070712a723e */ /* 0x000fe600000000ff */
[----:B------:R-:W-:Y:S01]  /*103d0*/  FADD.FTZ R53, R196, R45 ;  /* 0x0000002dc4357221 */ /* 0x000fe20000010000 */
[----:B------:R-:W-:Y:S01]  /*103e0*/  F2FP.PACK_AB R41, R103, R102 ;  /* 0x000000666729723e */ /* 0x000fe200000000ff */
[----:B------:R-:W-:Y:S01]  /*103f0*/  FADD.FTZ R52, R164, R44 ;  /* 0x0000002ca4347221 */ /* 0x000fe20000010000 */
[----:B------:R-:W-:Y:S01]  /*10400*/  F2FP.PACK_AB R43, R115, R114 ;  /* 0x00000072732b723e */ /* 0x000fe200000000ff */
[----:B------:R-:W-:Y:S01]  /*10410*/  FADD.FTZ R3, R226, R3 ;  /* 0x00000003e2037221 */ /* 0x000fe20000010000 */
[----:B-1----:R-:W-:Y:S01]  /*10420*/  F2FP.PACK_AB R44, R105, R104 ;  /* 0x00000068692c723e */ /* 0x002fe200000000ff */
[----:B------:R-:W-:Y:S01]  /*10430*/  FADD.FTZ R56, R223, R0 ;  /* 0x00000000df387221 */ /* 0x000fe20000010000 */
[----:B--2---:R-:W-:Y:S01]  /*10440*/  F2FP.PACK_AB R45, R107, R106 ;  /* 0x0000006a6b2d723e */ /* 0x004fe200000000ff */
[----:B------:R-:W-:Y:S01]  /*10450*/  FADD.FTZ R0, R247, R3 ;  /* 0x00000003f7007221 */ /* 0x000fe20000010000 */
[----:B------:R-:W-:Y:S01]  /*10460*/  F2FP.PACK_AB R47, R58, R110 ;  /* 0x0000006e3a2f723e */ /* 0x000fe200000000ff */
[----:B------:R-:W-:Y:S01]  /*10470*/  FADD.FTZ R3, R169, R52 ;  /* 0x00000034a9037221 */ /* 0x000fe20000010000 */
[-C--:B------:R-:W-:Y:S01]  /*10480*/  HMMA.16816.F32 R148, R40, R160.reuse, R4 ;  /* 0x000000a02894723c */ /* 0x080fe20000001804 */
[----:B------:R-:W1:Y:S02]  /*10490*/  LDSM.16.MT88.4 R4, [R229+0x3100] ;  /* 0x00310000e504783b */ /* 0x000e640000004200 */
[----:B------:R-:W-:Y:S05]  /*104a0*/  FADD.FTZ R0, R250, R0 ;  /* 0x00000000fa007221 */ /* 0x000fea0000010000 */
        /* <DEDUP_REMOVED lines=26> */
[----:B------:R-:W2:Y:S01]  /*10650*/  LDSM.16.MT88.4 R8, [R230+0x3100] ;  /* 0x00310000e608783b */ /* 0x000ea20000004200 */
[-C--:B-1----:R-:W-:Y:S03]  /*10660*/  HMMA.16816.F32 R116, R40, R4.reuse, R116 ;  /* 0x000000042874723c */ /* 0x082fe60000001874 */
        /* <DEDUP_REMOVED lines=27> */
[-C--:B------:R-:W-:Y:S01]  /*10820*/  MOV R70, R2.reuse ;  /* 0x0000000200467202 */ /* 0x080fe20000000f00 */
        /* <DEDUP_REMOVED lines=57> */
.L_x_1339:
[----:B------:R-:W2:Y:S04]  /*10bc0*/  LDL.LU R6, [R1+0x28] ;  /* 0x0000280001067983 */ /* 0x000ea80000300800 */
        /* <DEDUP_REMOVED lines=16> */
[----:B---3--:R-:W-:Y:S02]  /*10cd0*/  FADD.FTZ R7, R7, R2 ;  /* 0x0000000207077221 */ /* 0x008fe40000010000 */
[----:B-1----:R-:W-:-:S03]  /*10ce0*/  FADD.FTZ R6, R6, R8 ;  /* 0x0000000806067221 */ /* 0x002fc60000010000 */
[----:B------:R-:W1:Y:S01]  /*10cf0*/  SHFL.BFLY PT, R8, R7, 0x1, 0x1f ;  /* 0x0c201f0007087f89 */ /* 0x000e6200000e0000 */
[----:B--2---:R-:W-:Y:S01]  /*10d00*/  FADD.FTZ R4, R4, R0 ;  /* 0x0000000004047221 */ /* 0x004fe20000010000 */
[----:B------:R-:W-:Y:S02]  /*10d10*/  MOV R0, RZ ;  /* 0x000000ff00007202 */ /* 0x000fe40000000f00 */
[----:B------:R-:W2:Y:S01]  /*10d20*/  SHFL.BFLY PT, R2, R6, 0x1, 0x1f ;  /* 0x0c201f0006027f89 */ /* 0x000ea200000e0000 */
[----:B----4-:R-:W-:Y:S01]  /*10d30*/  FADD.FTZ R5, R5, R3 ;  /* 0x0000000305057221 */ /* 0x010fe20000010000 */
[----:B------:R-:W-:-:S04]  /*10d40*/  FSETP.NE.FTZ.AND P4, PT, R4, RZ, PT ;  /* 0x000000ff0400720b */ /* 0x000fc80003f95000 */
[----:B------:R-:W-:-:S09]  /*10d50*/  FSETP.NE.FTZ.AND P3, PT, R5, RZ, PT ;  /* 0x000000ff0500720b */ /* 0x000fd20003f75000 */
[----:B------:R-:W3:Y:S01]  /*10d60*/  @P4 MUFU.RCP R0, R4 ;  /* 0x0000000400004308 */ /* 0x000ee20000001000 */
[----:B-1----:R-:W-:Y:S02]  /*10d70*/  FADD.FTZ R7, R8, R7 ;  /* 0x0000000708077221 */ /* 0x002fe40000010000 */
[----:B--2---:R-:W-:-:S03]  /*10d80*/  FADD.FTZ R6, R6, R2 ;  /* 0x0000000206067221 */ /* 0x004fc60000010000 */
[----:B------:R-:W-:Y:S01]  /*10d90*/  FSETP.NE.FTZ.AND P1, PT, R7, RZ, PT ;  /* 0x000000ff0700720b */ /* 0x000fe20003f35000 */
[----:B------:R-:W-:Y:S01]  /*10da0*/  CS2R R2, SRZ ;  /* 0x0000000000027805 */ /* 0x000fe2000001ff00 */
[----:B------:R-:W-:Y:S01]  /*10db0*/  @P3 MUFU.LG2 R8, R5 ;  /* 0x0000000500083308 */ /* 0x000fe20000000c00 */
[----:B------:R-:W-:Y:S01]  /*10dc0*/  FSETP.NE.FTZ.AND P2, PT, R6, RZ, PT ;  /* 0x000000ff0600720b */ /* 0x000fe20003f55000 */
[C---:B---3--:R-:W-:Y:S02]  /*10dd0*/  FMUL.FTZ R148, R0.reuse, R148 ;  /* 0x0000009400947220 */ /* 0x048fe40000410000 */
[----:B------:R-:W-:-:S04]  /*10de0*/  FMUL.FTZ R149, R0, R149 ;  /* 0x0000009500957220 */ /* 0x000fc80000410000 */
[----:B------:R-:W-:Y:S01]  /*10df0*/  @P3 MUFU.RCP R3, R5 ;  /* 0x0000000500033308 */ /* 0x000fe20000001000 */
        /* <DEDUP_REMOVED lines=16> */
[----:B------:R-:W-:Y:S01]  /*10f00*/  FMUL.FTZ R137, R0, R137 ;  /* 0x0000008900897220 */ /* 0x000fe20000410000 */
[----:B------:R-:W-:Y:S01]  /*10f10*/  MOV R0, RZ ;  /* 0x000000ff00007202 */ /* 0x000fe20000000f00 */
[C---:B-1----:R-:W-:Y:S02]  /*10f20*/  FMUL.FTZ R152, R2.reuse, R152 ;  /* 0x0000009802987220 */ /* 0x042fe40000410000 */
[C---:B------:R-:W-:Y:S01]  /*10f30*/  FMUL.FTZ R34, R2.reuse, R153 ;  /* 0x0000009902227220 */ /* 0x040fe20000410000 */
        /* <DEDUP_REMOVED lines=64> */
.L_x_1321:
[----:B------:R-:W-:Y:S05]  /*11340*/  @P0 BRA `(.L_x_1341) ;  /* 0x0000131000000947 */ /* 0x000fea0003800000 */
[----:B------:R-:W3:Y:S01]  /*11350*/  LDL R43, [R1+0x70] ;  /* 0x00007000012b7983 */ /* 0x000ee20000100800 */
[----:B------:R-:W-:Y:S01]  /*11360*/  F2FP.PACK_AB R7, R151, R150 ;  /* 0x000000969707723e */ /* 0x000fe200000000ff */
[----:B------:R-:W-:Y:S01]  /*11370*/  IMAD.MOV.U32 R6, RZ, RZ, -0x10 ;  /* 0xfffffff0ff067424 */ /* 0x000fe200078e00ff */
[----:B------:R-:W-:Y:S01]  /*11380*/  F2FP.PACK_AB R5, R149, R148 ;  /* 0x000000949505723e */ /* 0x000fe200000000ff */
        /* <DEDUP_REMOVED lines=16> */
[----:B-1----:R-:W-:-:S02]  /*11490*/  LEA.HI R36, R42, R41, RZ, 0x5 ;  /* 0x000000292a247211 */ /* 0x002fc400078f28ff */
[--C-:B------:R-:W-:Y:S02]  /*114a0*/  SHF.R.S32.HI R4, RZ, 0x2, R2.reuse ;  /* 0x00000002ff047819 */ /* 0x100fe40000011402 */
[----:B------:R-:W-:Y:S02]  /*114b0*/  SHF.R.S32.HI R0, RZ, 0x1f, R2 ;  /* 0x0000001fff007819 */ /* 0x000fe40000011402 */
[----:B--2---:R-:W-:Y:S02]  /*114c0*/  SHF.R.S32.HI R35, RZ, 0x5, R36 ;  /* 0x00000005ff237819 */ /* 0x004fe40000011424 */
        /* <DEDUP_REMOVED lines=38> */
[----:B------:R2:W-:Y:S01]  /*11730*/  STS [R2+0x80], R5 ;  /* 0x0000800502007388 */ /* 0x0005e20000000800 */
[----:B------:R-:W-:-:S03]  /*11740*/  ISETP.NE.U32.AND P0, PT, RZ, c[0x0][0x500], PT ;  /* 0x00014000ff007a0c */ /* 0x000fc60003f05070 */
[----:B------:R-:W-:Y:S01]  /*11750*/  STS [R3+0x80], R26 ;  /* 0x0000801a03007388 */ /* 0x000fe20000000800 */
[----:B------:R-:W-:-:S03]  /*11760*/  ISETP.NE.AND.EX P0, PT, RZ, c[0x0][0x504], PT, P0 ;  /* 0x00014100ff007a0c */ /* 0x000fc60003f05300 */
[----:B------:R-:W-:Y:S04]  /*11770*/  STS [R3+0x480], R30 ;  /* 0x0004801e03007388 */ /* 0x000fe80000000800 */
[----:B------:R-:W-:Y:S04]  /*11780*/  STS [R2+0x2080], R34 ;  /* 0x0020802202007388 */ /* 0x000fe80000000800 */
[----:B------:R4:W-:Y:S04]  /*11790*/  STS [R2+0x2480], R154 ;  /* 0x0024809a02007388 */ /* 0x0009e80000000800 */
[----:B------:R-:W-:Y:S01]  /*117a0*/  STS [R3+0x2080], R33 ;  /* 0x0020802103007388 */ /* 0x000fe20000000800 */
[----:B-1----:R-:W-:-:S03]  /*117b0*/  IMAD.MOV.U32 R7, RZ, RZ, 0x20 ;  /* 0x00000020ff077424 */ /* 0x002fc600078e00ff */
[----:B------:R-:W-:Y:S02]  /*117c0*/  STS [R3+0x2480], R158 ;  /* 0x0024809e03007388 */ /* 0x000fe40000000800 */
[----:B------:R-:W-:Y:S02]  /*117d0*/  SEL R7, R7, 0xffffffe0, !P1 ;  /* 0xffffffe007077807 */ /* 0x000fe40004800000 */
[----:B------:R-:W-:-:S03]  /*117e0*/  ISETP.NE.U32.AND P1, PT, RZ, c[0x0][0x508], PT ;  /* 0x00014200ff007a0c */ /* 0x000fc60003f25070 */
[----:B--2---:R-:W-:Y:S01]  /*117f0*/  IMAD.IADD R5, R2, 0x1, R7 ;  /* 0x0000000102057824 */ /* 0x004fe200078e0207 */
[----:B------:R-:W-:Y:S01]  /*11800*/  ISETP.NE.AND.EX P1, PT, RZ, c[0x0][0x50c], PT, P1 ;  /* 0x00014300ff007a0c */ /* 0x000fe20003f25310 */
[----:B------:R-:W-:-:S03]  /*11810*/  IMAD.IADD R4, R7, 0x1, R3 ;  /* 0x0000000107047824 */ /* 0x000fc600078e0203 */
[----:B------:R-:W-:Y:S04]  /*11820*/  STS [R5+0x80], R29 ;  /* 0x0000801d05007388 */ /* 0x000fe80000000800 */
[----:B------:R-:W-:Y:S01]  /*11830*/  STS [R5+0x480], R28 ;  /* 0x0004801c05007388 */ /* 0x000fe20000000800 */
[----:B----4-:R-:W-:-:S03]  /*11840*/  IADD3 R2, R7, 0x400, R0 ;  /* 0x0000040007027810 */ /* 0x010fc60007ffe000 */
[----:B------:R-:W-:Y:S04]  /*11850*/  STS [R4+0x80], R13 ;  /* 0x0000800d04007388 */ /* 0x000fe80000000800 */
[----:B------:R-:W-:Y:S04]  /*11860*/  STS [R4+0x480], R25 ;  /* 0x0004801904007388 */ /* 0x000fe80000000800 */
[----:B------:R-:W-:Y:S04]  /*11870*/  STS [R5+0x2080], R32 ;  /* 0x0020802005007388 */ /* 0x000fe80000000800 */
[----:B------:R1:W-:Y:S04]  /*11880*/  STS [R5+0x2480], R170 ;  /* 0x002480aa05007388 */ /* 0x0003e80000000800 */
[----:B------:R-:W-:Y:S04]  /*11890*/  STS [R4+0x2080], R31 ;  /* 0x0020801f04007388 */ /* 0x000fe80000000800 */
[----:B------:R-:W-:Y:S04]  /*118a0*/  STS [R4+0x2480], R174 ;  /* 0x002480ae04007388 */ /* 0x000fe80000000800 */
[----:B------:R-:W-:Y:S04]  /*118b0*/  STS [R0], R24 ;  /* 0x0000001800007388 */ /* 0x000fe80000000800 */
[----:B------:R-:W-:Y:S01]  /*118c0*/  STS [R0+0x400], R23 ;  /* 0x0004001700007388 */ /* 0x000fe20000000800 */
[----:B-1----:R-:W-:-:S02]  /*118d0*/  IMAD.IADD R5, R6, 0x1, R2 ;  /* 0x0000000106057824 */ /* 0x002fc400078e0202 */
[----:B------:R-:W-:-:S04]  /*118e0*/  IMAD.IADD R2, R6, 0x1, R0 ;  /* 0x0000000106027824 */ /* 0x000fc800078e0200 */
        /* <DEDUP_REMOVED lines=14> */
[----:B------:R-:W-:Y:S04]  /*119d0*/  STS [R0+0x2400], R14 ;  /* 0x0024000e00007388 */ /* 0x000fe80000000800 */
[----:B------:R1:W-:Y:S04]  /*119e0*/  STS [R3+0x2000], R9 ;  /* 0x0020000903007388 */ /* 0x0003e80000000800 */
[----:B------:R2:W-:Y:S01]  /*119f0*/  STS [R5+0x2000], R8 ;  /* 0x0020000805007388 */ /* 0x0005e20000000800 */
[----:B------:R-:W-:-:S02]  /*11a00*/  IMAD.MOV.U32 R19, RZ, RZ, c[0x0][0x388] ;  /* 0x0000e200ff137624 */ /* 0x000fc400078e00ff */
[CC--:B---3--:R-:W-:Y:S01]  /*11a10*/  IMAD.WIDE R6, R43.reuse, R2.reuse, c[0x0][0x500] ;  /* 0x000140002b067625 */ /* 0x0c8fe200078e0202 */
[----:B------:R-:W-:Y:S03]  /*11a20*/  BAR.SYNC.DEFER_BLOCKING 0x1, 0x80 ;  /* 0x0042000000007b1d */ /* 0x000fe60000010000 */
[----:B-1----:R-:W-:-:S03]  /*11a30*/  @P1 IMAD.WIDE R2, R43, R2, c[0x0][0x508] ;  /* 0x000142002b021625 */ /* 0x002fc600078e0202 */
[----:B------:R-:W3:Y:S04]  /*11a40*/  @P0 LDG.E R0, [R6.64] ;  /* 0x0000000a06000981 */ /* 0x000ee8000c1e1900 */
[----:B------:R1:W5:Y:S01]  /*11a50*/  @P1 LDG.E R19, [R2.64] ;  /* 0x0000000a02131981 */ /* 0x000362000c1e1900 */
[----:B--2---:R-:W-:Y:S02]  /*11a60*/  CS2R R4, SRZ ;  /* 0x0000000000047805 */ /* 0x004fe4000001ff00 */
[--C-:B---3--:R-:W-:Y:S01]  /*11a70*/  @P0 SHF.R.S32.HI R5, RZ, 0x1f, R0.reuse ;  /* 0x0000001fff050819 */ /* 0x108fe20000011400 */
[----:B------:R-:W-:Y:S01]  /*11a80*/  @P0 IMAD.MOV.U32 R4, RZ, RZ, R0 ;  /* 0x000000ffff040224 */ /* 0x000fe200078e0000 */
[----:B------:R-:W-:Y:S05]  /*11a90*/  @P1 BRA `(.L_x_1342) ;  /* 0x0000004000001947 */ /* 0x000fea0003800000 */
[----:B-1----:R-:W-:Y:S05]  /*11aa0*/  @!P0 BRA `(.L_x_1342) ;  /* 0x0000003000008947 */ /* 0x002fea0003800000 */
[----:B------:R-:W2:Y:S04]  /*11ab0*/  LDG.E R2, [R6.64] ;  /* 0x0000000a06027981 */ /* 0x000ea8000c1e1900 */
[----:B------:R-:W2:Y:S02]  /*11ac0*/  LDG.E R0, [R6.64+0x4] ;  /* 0x0000040a06007981 */ /* 0x000ea4000c1e1900 */
[----:B--2--5:R-:W-:-:S02]  /*11ad0*/  IADD3 R19, -R2, R0, RZ ;  /* 0x0000000002137210 */ /* 0x024fc40007ffe1ff */
.L_x_1342:
[----:B-1----:R-:W-:Y:S01]  /*11ae0*/  IMAD.MOV.U32 R2, RZ, RZ, c[0x0][0x4e8] ;  /* 0x00013a00ff027624 */ /* 0x002fe200078e00ff */
        /* <DEDUP_REMOVED lines=15> */
[----:B------:R-:W-:Y:S01]  /*11be0*/  SHF.R.S32.HI R20, RZ, 0x3, R20 ;  /* 0x00000003ff147819 */ /* 0x000fe20000011414 */
[----:B------:R-:W-:Y:S01]  /*11bf0*/  IMAD.IADD R13, R41, 0x1, -R3 ;  /* 0x00000001290d7824 */ /* 0x000fe200078e0a03 */
[----:B------:R-:W-:Y:S01]  /*11c00*/  SHF.R.S32.HI R10, RZ, 0x1f, R0 ;  /* 0x0000001fff0a7819 */ /* 0x000fe20000011400 */
[----:B------:R-:W-:Y:S01]  /*11c10*/  IMAD.WIDE.U32 R2, R4, c[0x0][0x3a0], RZ ;  /* 0x0000e80004027a25 */ /* 0x000fe200078e00ff */
[----:B------:R-:W-:Y:S02]  /*11c20*/  LOP3.LUT R9, R8, 0xffffffc, RZ, 0xc0, !PT ;  /* 0x0ffffffc08097812 */ /* 0x000fe400078ec0ff */
[----:B------:R-:W-:Y:S01]  /*11c30*/  LEA.HI R10, R10, R0, RZ, 0x2 ;  /* 0x000000000a0a7211 */ /* 0x000fe200078f10ff */
[----:B------:R-:W-:Y:S01]  /*11c40*/  IMAD.IADD R3, R3, 0x1, R7 ;  /* 0x0000000103037824 */ /* 0x000fe200078e0207 */
[----:B------:R-:W-:Y:S01]  /*11c50*/  LOP3.LUT R8, R6, 0xffffffc0, RZ, 0xc0, !PT ;  /* 0xffffffc006087812 */ /* 0x000fe200078ec0ff */
[----:B-1----:R-:W-:Y:S01]  /*11c60*/  IMAD.WIDE.U32 R14, R18, c[0x0][0x490], R4 ;  /* 0x00012400120e7a25 */ /* 0x002fe200078e0004 */
[----:B------:R-:W-:-:S02]  /*11c70*/  LOP3.LUT P1, RZ, R0, 0x3, RZ, 0xc0, !PT ;  /* 0x0000000300ff7812 */ /* 0x000fc4000782c0ff */
[----:B------:R-:W-:Y:S01]  /*11c80*/  SHF.R.S32.HI R6, RZ, 0x2, R10 ;  /* 0x00000002ff067819 */ /* 0x000fe2000001140a */
[----:B------:R-:W-:Y:S01]  /*11c90*/  IMAD.IADD R0, R35, 0x1, -R9 ;  /* 0x0000000123007824 */ /* 0x000fe200078e0a09 */
[----:B------:R-:W-:Y:S01]  /*11ca0*/  SHF.R.S32.HI R7, RZ, 0x1f, R18 ;  /* 0x0000001fff077819 */ /* 0x000fe20000011412 */
[----:B------:R-:W-:Y:S01]  /*11cb0*/  IMAD R8, R11, 0x8, R8 ;  /* 0x000000080b087824 */ /* 0x000fe200078e0208 */
[----:B------:R-:W-:Y:S01]  /*11cc0*/  SHF.R.S32.HI R9, RZ, 0x1f, R43 ;  /* 0x0000001fff097819 */ /* 0x000fe2000001142b */
[----:B------:R-:W-:Y:S01]  /*11cd0*/  IMAD R16, R0, 0x10, R6 ;  /* 0x0000001000107824 */ /* 0x000fe200078e0206 */
[----:B------:R-:W-:Y:S01]  /*11ce0*/  LEA.HI R22, R42, R41, RZ, 0x6 ;  /* 0x000000292a167211 */ /* 0x000fe200078f30ff */
[----:B------:R-:W-:Y:S01]  /*11cf0*/  IMAD R0, R7, c[0x0][0x490], RZ ;  /* 0x0001240007007a24 */ /* 0x000fe200078e02ff */
[----:B------:R-:W-:Y:S01]  /*11d00*/  SEL R9, R9, RZ, !P0 ;  /* 0x000000ff09097207 */ /* 0x000fe20004000000 */
[----:B------:R-:W-:Y:S02]  /*11d10*/  IMAD.SHL.U32 R4, R20, 0x40, RZ ;  /* 0x0000004014047824 */ /* 0x000fe400078e00ff */
[----:B------:R-:W-:-:S02]  /*11d20*/  IMAD R5, R18, c[0x0][0x494], R0 ;  /* 0x0001250012057a24 */ /* 0x000fc400078e0200 */
[----:B------:R-:W-:Y:S01]  /*11d30*/  IMAD.IADD R0, R16, 0x1, R8 ;  /* 0x0000000110007824 */ /* 0x000fe200078e0208 */
[----:B------:R-:W-:Y:S01]  /*11d40*/  LOP3.LUT R4, R4, 0x1c0, RZ, 0xc0, !PT ;  /* 0x000001c004047812 */ /* 0x000fe200078ec0ff */
[----:B------:R-:W-:Y:S02]  /*11d50*/  IMAD.SHL.U32 R8, R13, 0x8, RZ ;  /* 0x000000080d087824 */ /* 0x000fe400078e00ff */
[----:B--2---:R-:W-:Y:S02]  /*11d60*/  IMAD R6, R23, 0x80, R0 ;  /* 0x0000008017067824 */ /* 0x004fe400078e0200 */
[----:B------:R-:W-:Y:S01]  /*11d70*/  IMAD R12, R7, c[0x0][0x3e8], RZ ;  /* 0x0000fa00070c7a24 */ /* 0x000fe200078e02ff */
[----:B------:R-:W-:Y:S01]  /*11d80*/  LOP3.LUT R11, R4, 0x38, R8, 0xf8, !PT ;  /* 0x00000038040b7812 */ /* 0x000fe200078ef808 */
[----:B------:R-:W-:Y:S01]  /*11d90*/  @P2 IMAD.HI.U32 R10, R6, c[0x0][0x4ec], RZ ;  /* 0x00013b00060a2a27 */ /* 0x000fe200078e00ff */
[----:B------:R-:W-:Y:S02]  /*11da0*/  SHF.R.U32.HI R7, RZ, 0x3, R4 ;  /* 0x00000003ff077819 */ /* 0x000fe40000011604 */
[----:B------:R-:W-:Y:S01]  /*11db0*/  ISETP.GE.AND P6, PT, R8, c[0x0][0x3c8], PT ;  /* 0x0000f20008007a0c */ /* 0x000fe20003fc6270 */
[----:B------:R-:W-:Y:S01]  /*11dc0*/  IMAD.MOV.U32 R0, RZ, RZ, R6 ;  /* 0x000000ffff007224 */ /* 0x000fe200078e0006 */
[----:B------:R-:W-:Y:S01]  /*11dd0*/  @P2 SHF.R.U32.HI R0, RZ, c[0x0][0x4f0], R10 ;  /* 0x00013c00ff002a19 */ /* 0x000fe2000001160a */
[C---:B------:R-:W-:Y:S01]  /*11de0*/  IMAD R12, R18.reuse, c[0x0][0x3ec], R12 ;  /* 0x0000fb00120c7a24 */ /* 0x040fe200078e020c */
[----:B------:R-:W-:Y:S01]  /*11df0*/  SEL R10, R43, RZ, !P0 ;  /* 0x000000ff2b0a7207 */ /* 0x000fe20004000000 */
[----:B------:R-:W-:Y:S01]  /*11e00*/  IMAD.WIDE.U32 R2, R18, c[0x0][0x3e8], R2 ;  /* 0x0000fa0012027a25 */ /* 0x000fe200078e0002 */
[----:B------:R-:W-:-:S02]  /*11e10*/  LOP3.LUT R21, R11, R7, RZ, 0x3c, !PT ;  /* 0x000000070b157212 */ /* 0x000fc400078e3cff */
[----:B------:R-:W-:Y:S01]  /*11e20*/  SHF.R.S32.HI R53, RZ, 0x1f, R8 ;  /* 0x0000001fff357819 */ /* 0x000fe20000011408 */
[----:B------:R-:W-:Y:S02]  /*11e30*/  IMAD.IADD R5, R15, 0x1, R5 ;  /* 0x000000010f057824 */ /* 0x000fe400078e0205 */
[----:B------:R-:W-:Y:S02]  /*11e40*/  IMAD.MOV.U32 R4, RZ, RZ, R14 ;  /* 0x000000ffff047224 */ /* 0x000fe400078e000e */
[----:B------:R-:W-:Y:S02]  /*11e50*/  IMAD R7, R13, 0x10, R20 ;  /* 0x000000100d077824 */ /* 0x000fe400078e0214 */
[----:B------:R-:W-:Y:S02]  /*11e60*/  IMAD.MOV R11, RZ, RZ, -R0 ;  /* 0x000000ffff0b7224 */ /* 0x000fe400078e0a00 */
[----:B------:R-:W-:Y:S02]  /*11e70*/  IMAD.IADD R3, R3, 0x1, R12 ;  /* 0x0000000103037824 */ /* 0x000fe400078e020c */
[----:B------:R-:W-:-:S02]  /*11e80*/  IMAD R13, R9, c[0x0][0x498], RZ ;  /* 0x00012600090d7a24 */ /* 0x000fc400078e02ff */
        /* <DEDUP_REMOVED lines=12> */
[----:B------:R-:W-:-:S04]  /*11f50*/  IMAD.WIDE.U32 R4, R7, c[0x0][0x488], R4 ;  /* 0x0001220007047a25 */ /* 0x000fc800078e0004 */
[----:B------:R-:W-:Y:S01]  /*11f60*/  IMAD R9, R7, c[0x0][0x48c], R0 ;  /* 0x0001230007097a24 */ /* 0x000fe200078e0200 */
[----:B------:R-:W-:Y:S01]  /*11f70*/  LEA R7, P0, R4, c[0x0][0x450], 0x2 ;  /* 0x0001140004077a11 */ /* 0x000fe200078010ff */
[----:B------:R-:W-:Y:S01]  /*11f80*/  IMAD.MOV.U32 R6, RZ, RZ, R12 ;  /* 0x000000ffff067224 */ /* 0x000fe200078e000c */
[----:B------:R-:W-:Y:S01]  /*11f90*/  @P2 SHF.R.U32.HI R6, RZ, c[0x0][0x4f0], R14 ;  /* 0x00013c00ff062a19 */ /* 0x000fe2000001160e */
[----:B------:R-:W-:Y:S02]  /*11fa0*/  IMAD.IADD R5, R5, 0x1, R9 ;  /* 0x0000000105057824 */ /* 0x000fe400078e0209 */
[----:B------:R-:W-:Y:S01]  /*11fb0*/  IMAD.WIDE.U32 R2, R10, c[0x0][0x3f0], R2 ;  /* 0x0000fc000a027a25 */ /* 0x000fe200078e0002 */
[--C-:B------:R-:W-:Y:S01]  /*11fc0*/  SHF.R.S32.HI R13, RZ, 0x1f, R6.reuse ;  /* 0x0000001fff0d7819 */ /* 0x100fe20000011406 */
[----:B------:R-:W-:Y:S01]  /*11fd0*/  SHFL.IDX PT, R14, R7, 0x1, 0x1c1f ;  /* 0x003c1f00070e7f89 */ /* 0x000fe200000e0000 */
[----:B------:R-:W-:Y:S01]  /*11fe0*/  LEA.HI.X R4, R4, c[0x0][0x454], R5, 0x2, P0 ;  /* 0x0001150004047a11 */ /* 0x000fe200000f1405 */
[----:B------:R-:W-:-:S02]  /*11ff0*/  IMAD.MOV R10, RZ, RZ, -R6 ;  /* 0x000000ffff0a7224 */ /* 0x000fc400078e0a06 */
[----:B------:R-:W-:Y:S02]  /*12000*/  IMAD.IADD R3, R3, 0x1, R11 ;  /* 0x0000000103037824 */ /* 0x000fe400078e020b */
[----:B------:R-:W-:Y:S01]  /*12010*/  IMAD R0, R13, c[0x0][0x3e0], RZ ;  /* 0x0000f8000d007a24 */ /* 0x000fe200078e02ff */
[----:B------:R-:W-:Y:S01]  /*12020*/  SHFL.IDX PT, R17, R4, RZ, 0x1c1f ;  /* 0x001c1fff04117589 */ /* 0x000fe200000e0000 */
[----:B------:R-:W-:Y:S02]  /*12030*/  IMAD R5, R23, 0x80, R16 ;  /* 0x0000008017057824 */ /* 0x000fe400078e0210 */
[----:B------:R-:W-:Y:S01]  /*12040*/  IMAD R18, R10, c[0x0][0x4e8], R12 ;  /* 0x00013a000a127a24 */ /* 0x000fe200078e020c */
[----:B------:R-:W1:Y:S01]  /*12050*/  SHFL.IDX PT, R16, R7, RZ, 0x1c1f ;  /* 0x001c1fff07107589 */ /* 0x000e6200000e0000 */
[C---:B------:R-:W-:Y:S02]  /*12060*/  IMAD R9, R6.reuse, c[0x0][0x3e4], R0 ;  /* 0x0000f90006097a24 */ /* 0x040fe400078e0200 */
[----:B------:R-:W-:Y:S01]  /*12070*/  IMAD.WIDE.U32 R2, R6, c[0x0][0x3e0], R2 ;  /* 0x0000f80006027a25 */ /* 0x000fe200078e0002 */
[----:B------:R-:W2:Y:S01]  /*12080*/  SHFL.IDX PT, R15, R4, 0x1, 0x1c1f ;  /* 0x003c1f00040f7f89 */ /* 0x000ea200000e0000 */
[----:B------:R-:W-:-:S02]  /*12090*/  SHF.R.S32.HI R6, RZ, 0x1f, R18 ;  /* 0x0000001fff067819 */ /* 0x000fc40000011412 */
[----:B-----5:R-:W-:Y:S01]  /*120a0*/  IMAD R0, R19, c[0x0][0x4e8], RZ ;  /* 0x00013a0013007a24 */ /* 0x020fe200078e02ff */
[----:B------:R-:W-:Y:S01]  /*120b0*/  SHFL.IDX PT, R12, R7, 0x2, 0x1c1f ;  /* 0x005c1f00070c7f89 */ /* 0x000fe200000e0000 */
[----:B------:R-:W-:Y:S01]  /*120c0*/  IMAD.IADD R3, R3, 0x1, R9 ;  /* 0x0000000103037824 */ /* 0x000fe200078e0209 */
[C---:B------:R-:W-:Y:S01]  /*120d0*/  IADD3 R9, R5.reuse, 0x8, RZ ;  /* 0x0000000805097810 */ /* 0x040fe20007ffe0ff */
[----:B------:R-:W-:Y:S01]  /*120e0*/  IMAD R6, R6, c[0x0][0x3d8], RZ ;  /* 0x0000f60006067a24 */ /* 0x000fe200078e02ff */
[----:B------:R-:W3:Y:S01]  /*120f0*/  SHFL.IDX PT, R13, R4, 0x2, 0x1c1f ;  /* 0x005c1f00040d7f89 */ /* 0x000ee200000e0000 */
[-C--:B------:R-:W-:Y:S02]  /*12100*/  ISETP.GE.OR P4, PT, R5, R0.reuse, P1 ;  /* 0x000000000500720c */ /* 0x080fe40000f86670 */
[----:B------:R-:W-:Y:S01]  /*12110*/  ISETP.GE.OR P3, PT, R9, R0, P1 ;  /* 0x000000000900720c */ /* 0x000fe20000f66670 */
[----:B------:R4:W-:Y:S01]  /*12120*/  SHFL.IDX PT, R11, R4, 0x3, 0x1c1f ;  /* 0x007c1f00040b7f89 */ /* 0x0009e200000e0000 */
[----:B------:R-:W-:-:S02]  /*12130*/  IMAD R19, R18, c[0x0][0x3dc], R6 ;  /* 0x0000f70012137a24 */ /* 0x000fc400078e0206 */
[----:B------:R-:W-:Y:S01]  /*12140*/  IMAD.SHL.U32 R9, R22, 0x8, RZ ;  /* 0x0000000816097824 */ /* 0x000fe200078e00ff */
[----:B------:R3:W3:Y:S06]  /*12150*/  SHFL.IDX PT, R10, R7, 0x3, 0x1c1f ;  /* 0x007c1f00070a7f89 */ /* 0x0006ec00000e0000 */
[----:B-1----:R-:W-:Y:S04]  /*12160*/  @!P4 ST.E [R16.64], R37 ;  /* 0x000000251000c985 */ /* 0x002fe8000c10190a */
[----:B--2---:R-:W-:Y:S01]  /*12170*/  @!P3 ST.E [R14.64], R38 ;  /* 0x000000260e00b985 */ /* 0x004fe2000c10190a */
[----:B----4-:R-:W-:-:S04]  /*12180*/  IADD3 R4, R5, 0x40, RZ ;  /* 0x0000004005047810 */ /* 0x010fc80007ffe0ff */
[-C--:B------:R-:W-:Y:S01]  /*12190*/  ISETP.GE.OR P2, PT, R4, R0.reuse, P1 ;  /* 0x000000000400720c */ /* 0x080fe20000f46670 */
[----:B---3--:R-:W-:Y:S01]  /*121a0*/  IMAD.WIDE.U32 R6, R18, c[0x0][0x3d8], R2 ;  /* 0x0000f60012067a25 */ /* 0x008fe200078e0002 */
        /* <DEDUP_REMOVED lines=11> */
[----:B------:R-:W-:Y:S01]  /*12260*/  @!P2 ST.E [R12.64], R39 ;  /* 0x000000270c00a985 */ /* 0x000fe2000c10190a */
        /* <DEDUP_REMOVED lines=63> */
.L_x_1341:
        /* <DEDUP_REMOVED lines=19> */
.L_x_1343:
        /* <DEDUP_REMOVED lines=42> */
.L_x_1345:
[----:B------:R-:W-:Y:S05]  /*12a30*/  BSYNC B0 ;  /* 0x0000000000007941 */ /* 0x000fea0003800000 */
.L_x_1344:
        /* <DEDUP_REMOVED lines=103> */
.L_x_1346:
        /* <DEDUP_REMOVED lines=13> */
.L_x_1490:


//--------------------- .text._ZN7cutlass13device_kernelIN5flash19enable_sm80_to_sm89INS1_16FlashAttnFwdSm80INS1_25CollectiveMainloopFwdSm80ILi4ELi1ELb0EN4cute5tupleIJNS5_1CILi128EEENS7_ILi112EEENS7_ILi64EEEEEELi64ENS_6half_tEfNS_4arch4Sm80ELb1ELb0ELb0ELb1ELb0ELb1ELb1ELb0EEENS1_21CollectiveEpilogueFwdINS6_IJS8_SA_S9_EEENS6_IJNS7_ILi1EEESI_SI_EEESC_SE_Li128ELb1ELb1ELb0ELb0EEENS1_19SingleTileSchedulerILb1ELb0ELb1ELi128EEEEEEEEEvNT_6ParamsE --------------------------
	.section	.text._ZN7cutlass13device_kernelIN5flash19enable_sm80_to_sm89INS1_16FlashAttnFwdSm80INS1_25CollectiveMainloopFwdSm80ILi4ELi1ELb0EN4cute5tupleIJNS5_1CILi128EEENS7_ILi112EEENS7_ILi64EEEEEELi64ENS_6half_tEfNS_4arch4Sm80ELb1ELb0ELb0ELb1ELb0ELb1ELb1ELb0EEENS1_21CollectiveEpilogueFwdINS6_IJS8_SA_S9_EEENS6_IJNS7_ILi1EEESI_SI_EEESC_SE_Li128ELb1ELb1ELb0ELb0EEENS1_19SingleTileSchedulerILb1ELb0ELb1ELi128EEEEEEEEEvNT_6ParamsE,"ax",@progbits
	.sectioninfo	@"SHI_REGISTERS=255"
	.align	128
.text._ZN7cutlass13device_kernelIN5flash19enable_sm80_to_sm89INS1_16FlashAttnFwdSm80INS1_25CollectiveMainloopFwdSm80ILi4ELi1ELb0EN4cute5tupleIJNS5_1CILi128EEENS7_ILi112EEENS7_ILi64EEEEEELi64ENS_6half_tEfNS_4arch4Sm80ELb1ELb0ELb0ELb1ELb0ELb1ELb1ELb0EEENS1_21CollectiveEpilogueFwdINS6_IJS8_SA_S9_EEENS6_IJNS7_ILi1EEESI_SI_EEESC_SE_Li128ELb1ELb1ELb0ELb0EEENS1_19SingleTileSchedulerILb1ELb0ELb1ELi128EEEEEEEEEvNT_6ParamsE:
        .type           _ZN7cutlass13device_kernelIN5flash19enable_sm80_to_sm89INS1_16FlashAttnFwdSm80INS1_25CollectiveMainloopFwdSm80ILi4ELi1ELb0EN4cute5tupleIJNS5_1CILi128EEENS7_ILi112EEENS7_ILi64EEEEEELi64ENS_6half_tEfNS_4arch4Sm80ELb1ELb0ELb0ELb1ELb0ELb1ELb1ELb0EEENS1_21CollectiveEpilogueFwdINS6_IJS8_SA_S9_EEENS6_IJNS7_ILi1EEESI_SI_EEESC_SE_Li128ELb1ELb1ELb0ELb0EEENS1_19SingleTileSchedulerILb1ELb0ELb1ELi128EEEEEEEEEvNT_6ParamsE,@function
        .size           _ZN7cutlass13device_kernelIN5flash19enable_sm80_to_sm89INS1_16FlashAttnFwdSm80INS1_25CollectiveMainloopFwdSm80ILi4ELi1ELb0EN4cute5tupleIJNS5_1CILi128EEENS7_ILi112EEENS7_ILi64EEEEEELi64ENS_6half_tEfNS_4arch4Sm80ELb1ELb0ELb0ELb1ELb0ELb1ELb1ELb0EEENS1_21CollectiveEpilogueFwdINS6_IJS8_SA_S9_EEENS6_IJNS7_ILi1EEESI_SI_EEESC_SE_Li128ELb1ELb1ELb0ELb0EEENS1_19SingleTileSchedulerILb1ELb0ELb1ELi128EEEEEEEEEvNT_6ParamsE,(.L_x_1491 - _ZN7cutlass13device_kernelIN5flash19enable_sm80_to_sm89INS1_16FlashAttnFwdSm80INS1_25CollectiveMainloopFwdSm80ILi4ELi1ELb0EN4cute5tupleIJNS5_1CILi128EEENS7_ILi112EEENS7_ILi64EEEEEELi64ENS_6half_tEfNS_4arch4Sm80ELb1ELb0ELb0ELb1ELb0ELb1ELb1ELb0EEENS1_21CollectiveEpilogueFwdINS6_IJS8_SA_S9_EEENS6_IJNS7_ILi1EEESI_SI_EEESC_SE_Li128ELb1ELb1ELb0ELb0EEENS1_19SingleTileSchedulerILb1ELb0ELb1ELi128EEEEEEEEEvNT_6ParamsE)
        .other          _ZN7cutlass13device_kernelIN5flash19enable_sm80_to_sm89INS1_16FlashAttnFwdSm80INS1_25CollectiveMainloopFwdSm80ILi4ELi1ELb0EN4cute5tupleIJNS5_1CILi128EEENS7_ILi112EEENS7_ILi64EEEEEELi64ENS_6half_tEfNS_4arch4Sm80ELb1ELb0ELb0ELb1ELb0ELb1ELb1ELb0EEENS1_21CollectiveEpilogueFwdINS6_IJS8_SA_S9_EEENS6_IJNS7_ILi1EEESI_SI_EEESC_SE_Li128ELb1ELb1ELb0ELb0EEENS1_19SingleTileSchedulerILb1ELb0ELb1ELi128EEEEEEEEEvNT_6ParamsE,@"STO_CUDA_ENTRY STV_DEFAULT"
_ZN7cutlass13device_kernelIN5flash19enable_sm80_to_sm89INS1_16FlashAttnFwdSm80INS1_25CollectiveMainloopFwdSm80ILi4ELi1ELb0EN4cute5tupleIJNS5_1CILi128EEENS7_ILi112EEENS7_ILi64EEEEEELi64ENS_6half_tEfNS_4arch4Sm80ELb1ELb0ELb0ELb1ELb0ELb1ELb1ELb0EEENS1_21CollectiveEpilogueFwdINS6_IJS8_SA_S9_EEENS6_IJNS7_ILi1EEESI_SI_EEESC_SE_Li128ELb1ELb1ELb0ELb0EEENS1_19SingleTileSchedulerILb1ELb0ELb1ELi128EEEEEEEEEvNT_6ParamsE:
        /* <DEDUP_REMOVED lines=17> */
.L_x_1348:
        /* <DEDUP_REMOVED lines=8> */
.L_x_1350:
[----:B------:R-:W-:-:S04]  /*0190*/  MOV R0, c[0x0][0x54c] ;  /* 0x0001530000007a02 */ /* 0x000fc80000000f00 */
.L_x_1349:
[----:B------:R-:W-:Y:S01]  /*01a0*/  USHF.L.U32 UR4, UR4, 0x7, URZ ;  /* 0x0000000704047899 */ /* 0x000fe2000800063f */
[----:B-----5:R-:W-:-:S05]  /*01b0*/  IMAD R0, R0, c[0x0][0x548], RZ ;  /* 0x0001520000007a24 */ /* 0x020fca00078e02ff */
[----:B------:R-:W-:-:S04]  /*01c0*/  MOV R12, UR4 ;  /* 0x00000004000c7c02 */ /* 0x000fc80008000f00 */
[----:B------:R-:W-:-:S04]  /*01d0*/  ISETP.GE.AND P0, PT, R12, R0, PT ;  /* 0x000000000c00720c */ /* 0x000fc80003f06270 */
[----:B------:R-:W-:-:S05]  /*01e0*/  SEL R0, R5, 0xffffffff, !P0 ;  /* 0xffffffff05007807 */ /* 0x000fca0004000000 */
[----:B------:R2:W-:Y:S01]  /*01f0*/  STL [R1+0x68], R0 ;  /* 0x0000680001007387 */ /* 0x0005e20000100800 */
[----:B------:R-:W-:Y:S05]  /*0200*/  BRA `(.L_x_1351) ;  /* 0x0000014000007947 */ /* 0x000fea0003800000 */
.L_x_1347:
[----:B------:R-:W-:-:S04]  /*0210*/  ISETP.NE.U32.AND P0, PT, RZ, c[0x0][0x568], PT ;  /* 0x00015a00ff007a0c */ /* 0x000fc80003f05070 */
[----:B------:R-:W-:-:S13]  /*0220*/  ISETP.NE.AND.EX P0, PT, RZ, c[0x0][0x56c], PT, P0 ;  /* 0x00015b00ff007a0c */ /* 0x000fda0003f05300 */
[----:B------:R-:W-:Y:S05]  /*0230*/  @!P0 BRA `(.L_x_1352) ;  /* 0x0000002000008947 */ /* 0x000fea0003800000 */
[----:B------:R1:W5:Y:S01]  /*0240*/  LDG.E R0, [R2.64] ;  /* 0x0000000802007981 */ /* 0x000362000c1e1900 */
[----:B------:R-:W-:Y:S05]  /*0250*/  BRA `(.L_x_1353) ;  /* 0x0000009000007947 */ /* 0x000fea0003800000 */
.L_x_1352:
        /* <DEDUP_REMOVED lines=8> */
.L_x_1354:
[----:B------:R-:W-:-:S04]  /*02e0*/  MOV R0, c[0x0][0x54c] ;  /* 0x0001530000007a02 */ /* 0x000fc80000000f00 */
.L_x_1353:
[----:B------:R-:W-:Y:S01]  /*02f0*/  USHF.L.U32 UR4, UR4, 0x7, URZ ;  /* 0x0000000704047899 */ /* 0x000fe2000800063f */
[----:B-----5:R-:W-:-:S05]  /*0300*/  IMAD R0, R0, c[0x0][0x548], RZ ;  /* 0x0001520000007a24 */ /* 0x020fca00078e02ff */
[----:B------:R-:W-:-:S04]  /*0310*/  MOV R12, UR4 ;  /* 0x00000004000c7c02 */ /* 0x000fc80008000f00 */
[----:B------:R-:W-:-:S04]  /*0320*/  ISETP.GE.AND P0, PT, R12, R0, PT ;  /* 0x000000000c00720c */ /* 0x000fc80003f06270 */
[----:B------:R-:W-:-:S05]  /*0330*/  SEL R0, R5, 0xffffffff, !P0 ;  /* 0xffffffff05007807 */ /* 0x000fca0004000000 */
[----:B------:R2:W-:Y:S04]  /*0340*/  STL [R1+0x68], R0 ;  /* 0x0000680001007387 */ /* 0x0005e80000100800 */
.L_x_1351:
        /* <DEDUP_REMOVED lines=39> */
.L_x_1355:
[----:B--2---:R-:W-:-:S04]  /*05c0*/  ISETP.NE.U32.AND P0, PT, RZ, c[0x0][0x368], PT ;  /* 0x0000da00ff007a0c */ /* 0x004fc80003f05070 */
[----:B------:R-:W-:-:S13]  /*05d0*/  ISETP.NE.AND.EX P0, PT, RZ, c[0x0][0x36c], PT, P0 ;  /* 0x0000db00ff007a0c */ /* 0x000fda0003f05300 */
[----:B------:R-:W-:Y:S05]  /*05e0*/  @!P0 BRA `(.L_x_1356) ;  /* 0x0000003000008947 */ /* 0x000fea0003800000 */
[----:B------:R-:W-:-:S05]  /*05f0*/  IMAD.WIDE R4, R38, R15, c[0x0][0x368] ;  /* 0x0000da0026047625 */ /* 0x000fca00078e020f */
[----:B------:R2:W5:Y:S01]  /*0600*/  LDG.E R14, [R4.64] ;  /* 0x00000008040e7981 */ /* 0x000562000c1e1900 */
[----:B------:R-:W-:Y:S05]  /*0610*/  BRA `(.L_x_1357) ;  /* 0x0000004000007947 */ /* 0x000fea0003800000 */
.L_x_1356:
[----:B------:R-:W-:Y:S05]  /*0620*/  @!P5 BRA `(.L_x_1357) ;  /* 0x000000300000d947 */ /* 0x000fea0003800000 */
[----:B------:R2:W3:Y:S04]  /*0630*/  LDG.E R6, [R4.64] ;  /* 0x0000000804067981 */ /* 0x0004e8000c1e1900 */
[----:B--2---:R-:W3:Y:S02]  /*0640*/  LDG.E R4, [R4.64+0x4] ;  /* 0x0000040804047981 */ /* 0x004ee4000c1e1900 */
[----:B---3--:R-:W-:Y:S02]  /*0650*/  IADD3 R14, -R6, R4, RZ ;  /* 0x00000004060e7210 */ /* 0x008fe40007ffe1ff */
.L_x_1357:
        /* <DEDUP_REMOVED lines=408> */
.L_x_1405:
        /* <DEDUP_REMOVED lines=48> */
.L_x_1363:
[----:B------:R-:W-:Y:S05]  /*22e0*/  BSYNC B0 ;  /* 0x0000000000007941 */ /* 0x000fea0003800000 */
.L_x_1362:
        /* <DEDUP_REMOVED lines=37> */
.L_x_1365:
[----:B------:R-:W-:Y:S05]  /*2540*/  BSYNC B0 ;  /* 0x0000000000007941 */ /* 0x000fea0003800000 */
.L_x_1364:
        /* <DEDUP_REMOVED lines=40> */
.L_x_1367:
[----:B------:R-:W-:Y:S05]  /*27d0*/  BSYNC B0 ;  /* 0x0000000000007941 */ /* 0x000fea0003800000 */
.L_x_1366:
        /* <DEDUP_REMOVED lines=38> */
.L_x_1369:
[----:B------:R-:W-:Y:S05]  /*2a40*/  BSYNC B0 ;  /* 0x0000000000007941 */ /* 0x000fea0003800000 */
.L_x_1368:
        /* <DEDUP_REMOVED lines=76> */
.L_x_1373:
[----:B------:R-:W-:Y:S05]  /*2f10*/  BSYNC B0 ;  /* 0x0000000000007941 */ /* 0x000fea0003800000 */
.L_x_1372:
        /* <DEDUP_REMOVED lines=59> */
.L_x_1371:
[----:B------:R-:W-:Y:S05]  /*32d0*/  BSYNC B1 ;  /* 0x0000000000017941 */ /* 0x000fea0003800000 */
.L_x_1370:
        /* <DEDUP_REMOVED lines=63> */
.L_x_1377:
[----:B------:R-:W-:Y:S05]  /*36d0*/  BSYNC B0 ;  /* 0x0000000000007941 */ /* 0x000fea0003800000 */
.L_x_1376:
        /* <DEDUP_REMOVED lines=58> */
.L_x_1375:
[----:B------:R-:W-:Y:S05]  /*3a80*/  BSYNC B1 ;  /* 0x0000000000017941 */ /* 0x000fea0003800000 */
.L_x_1374:
        /* <DEDUP_REMOVED lines=63> */
.L_x_1381:
[----:B------:R-:W-:Y:S05]  /*3e80*/  BSYNC B0 ;  /* 0x0000000000007941 */ /* 0x000fea0003800000 */
.L_x_1380:
        /* <DEDUP_REMOVED lines=58> */
.L_x_1379:
[----:B------:R-:W-:Y:S05]  /*4230*/  BSYNC B1 ;  /* 0x0000000000017941 */ /* 0x000fea0003800000 */
.L_x_1378:
        /* <DEDUP_REMOVED lines=61> */
.L_x_1384:
[----:B------:R-:W-:Y:S05]  /*4610*/  BSYNC B0 ;  /* 0x0000000000007941 */ /* 0x000fea0003800000 */
.L_x_1383:
        /* <DEDUP_REMOVED lines=59> */
.L_x_1361:
        /* <DEDUP_REMOVED lines=223> */
.L_x_1386:
[----:B------:R-:W-:Y:S05]  /*57c0*/  BSYNC B0 ;  /* 0x0000000000007941 */ /* 0x000fea0003800000 */
.L_x_1385:
        /* <DEDUP_REMOVED lines=115> */
.L_x_1388:
[----:B------:R-:W-:Y:S05]  /*5f00*/  BSYNC B0 ;  /* 0x0000000000007941 */ /* 0x000fea0003800000 */
.L_x_1387:
        /* <DEDUP_REMOVED lines=115> */
.L_x_1390:
[----:B------:R-:W-:Y:S05]  /*6640*/  BSYNC B0 ;  /* 0x0000000000007941 */ /* 0x000fea0003800000 */
.L_x_1389:
        /* <DEDUP_REMOVED lines=115> */
.L_x_1360:
        /* <DEDUP_REMOVED lines=20> */
.L_x_1392:
[----:B------:R-:W-:Y:S05]  /*6ec0*/  BSYNC B0 ;  /* 0x0000000000007941 */ /* 0x000fea0003800000 */
.L_x_1391:
        /* <DEDUP_REMOVED lines=20> */
.L_x_1394:
[----:B------:R-:W-:Y:S05]  /*7010*/  BSYNC B0 ;  /* 0x0000000000007941 */ /* 0x000fea0003800000 */
.L_x_1393:
        /* <DEDUP_REMOVED lines=20> */
.L_x_1396:
[----:B------:R-:W-:Y:S05]  /*7160*/  BSYNC B0 ;  /* 0x0000000000007941 */ /* 0x000fea0003800000 */
.L_x_1395:
        /* <DEDUP_REMOVED lines=19> */
.L_x_1382:
[----:B------:R-:W-:Y:S05]  /*72a0*/  BSYNC B2 ;  /* 0x0000000000027941 */ /* 0x000fea0003800000 */
.L_x_1359:
        /* <DEDUP_REMOVED lines=125> */
.L_x_1398:
[----:B-1----:R-:W-:Y:S05]  /*7a80*/  BSYNC B0 ;  /* 0x0000000000007941 */ /* 0x002fea0003800000 */
.L_x_1397:
        /* <DEDUP_REMOVED lines=20> */
.L_x_1400:
[----:B------:R-:W-:Y:S05]  /*7bd0*/  BSYNC B0 ;  /* 0x0000000000007941 */ /* 0x000fea0003800000 */
.L_x_1399:
        /* <DEDUP_REMOVED lines=20> */
.L_x_1402:
[----:B------:R-:W-:Y:S05]  /*7d20*/  BSYNC B0 ;  /* 0x0000000000007941 */ /* 0x000fea0003800000 */
.L_x_1401:
        /* <DEDUP_REMOVED lines=20> */
.L_x_1404:
[----:B------:R-:W-:Y:S05]  /*7e70*/  BSYNC B0 ;  /* 0x0000000000007941 */ /* 0x000fea0003800000 */
.L_x_1403:
        /* <DEDUP_REMOVED lines=36> */
.L_x_1358:
        /* <DEDUP_REMOVED lines=192> */
.L_x_1408:
[----:B--2-4-:R-:W-:Y:S05]  /*8cc0*/  BSYNC B0 ;  /* 0x0000000000007941 */ /* 0x014fea0003800000 */
.L_x_1407:
        /* <DEDUP_REMOVED lines=11> */
.L_x_1410:
[----:B------:R-:W-:Y:S05]  /*8d80*/  BSYNC B0 ;  /* 0x0000000000007941 */ /* 0x000fea0003800000 */
.L_x_1409:
        /* <DEDUP_REMOVED lines=11> */
.L_x_1412:
[----:B------:R-:W-:Y:S05]  /*8e40*/  BSYNC B0 ;  /* 0x0000000000007941 */ /* 0x000fea0003800000 */
.L_x_1411:
        /* <DEDUP_REMOVED lines=11> */
.L_x_1414:
[----:B------:R-:W-:Y:S05]  /*8f00*/  BSYNC B0 ;  /* 0x0000000000007941 */ /* 0x000fea0003800000 */
.L_x_1413:
        /* <DEDUP_REMOVED lines=11> */
.L_x_1416:
[----:B------:R-:W-:Y:S05]  /*8fc0*/  BSYNC B0 ;  /* 0x0000000000007941 */ /* 0x000fea0003800000 */
.L_x_1415:
        /* <DEDUP_REMOVED lines=11> */
.L_x_1418:
[----:B------:R-:W-:Y:S05]  /*9080*/  BSYNC B0 ;  /* 0x0000000000007941 */ /* 0x000fea0003800000 */
.L_x_1417:
        /* <DEDUP_REMOVED lines=11> */
.L_x_1420:
[----:B------:R-:W-:Y:S05]  /*9140*/  BSYNC B0 ;  /* 0x0000000000007941 */ /* 0x000fea0003800000 */
.L_x_1419:
        /* <DEDUP_REMOVED lines=97> */
.L_x_1422:
[----:B------:R-:W-:Y:S05]  /*9760*/  BSYNC B0 ;  /* 0x0000000000007941 */ /* 0x000fea0003800000 */
.L_x_1421:
[----:B------:R-:W-:Y:S01]  /*9770*/  ISETP.LT.AND P0, PT, RZ, c[0x0][0x27c], PT ;  /* 0x00009f00ff007a0c */ /* 0x000fe20003f01270 */
[----:B------:R-:W0:Y:S01]  /*9780*/  LDGDEPBAR ;  /* 0x00000000000079af */ /* 0x000e220000000000 */
[----:B------:R-:W-:-:S04]  /*9790*/  LEA.HI R247, R250, R251, RZ, 0x5 ;  /* 0x000000fbfaf77211 */ /* 0x000fc800078f28ff */
[----:B------:R-:W-:-:S07]  /*97a0*/  SHF.R.S32.HI R249, RZ, 0x5, R247 ;  /* 0x00000005fff97819 */ /* 0x000fce00000114f7 */
[----:B------:R-:W-:Y:S05]  /*97b0*/  @P0 BRA `(.L_x_1423) ;  /* 0x0000002000000947 */ /* 0x000fea0003800000 */
[----:B------:R-:W-:-:S04]  /*97c0*/  DEPBAR.LE SB0, 0x1 ;  /* 0x000080400000791a */ /* 0x000fc80000000000 */
[----:B------:R-:W-:Y:S05]  /*97d0*/  BRA `(.L_x_1424) ;  /* 0x00004b1000007947 */ /* 0x000fea0003800000 */
.L_x_1423:
[----:B------:R-:W-:Y:S01]  /*97e0*/  ULDC.U8 UR4, c[0x0][0x298] ;  /* 0x0000a60000047ab9 */ /* 0x000fe20000000000 */
[----:B-12--5:R-:W-:Y:S01]  /*97f0*/  SHF.R.S32.HI R0, RZ, 0x1f, R169 ;  /* 0x0000001fff007819 */ /* 0x026fe200000114a9 */
        /* <DEDUP_REMOVED lines=66> */
.L_x_1427:
[----:B------:R-:W-:Y:S05]  /*9c20*/  BSYNC B0 ;  /* 0x0000000000007941 */ /* 0x000fea0003800000 */
.L_x_1426:
        /* <DEDUP_REMOVED lines=45> */
.L_x_1429:
[----:B----4-:R-:W-:Y:S05]  /*9f00*/  BSYNC B0 ;  /* 0x0000000000007941 */ /* 0x010fea0003800000 */
.L_x_1428:
        /* <DEDUP_REMOVED lines=47> */
.L_x_1431:
[----:B--2---:R-:W-:Y:S05]  /*a200*/  BSYNC B0 ;  /* 0x0000000000007941 */ /* 0x004fea0003800000 */
.L_x_1430:
        /* <DEDUP_REMOVED lines=45> */
.L_x_1433:
[----:B----4-:R-:W-:Y:S05]  /*a4e0*/  BSYNC B0 ;  /* 0x0000000000007941 */ /* 0x010fea0003800000 */
.L_x_1432:
        /* <DEDUP_REMOVED lines=80> */
.L_x_1437:
[----:B------:R-:W-:Y:S05]  /*a9f0*/  BSYNC B0 ;  /* 0x0000000000007941 */ /* 0x000fea0003800000 */
.L_x_1436:
        /* <DEDUP_REMOVED lines=45> */
.L_x_1435:
[----:B------:R-:W-:Y:S05]  /*acd0*/  BSYNC B1 ;  /* 0x0000000000017941 */ /* 0x000fea0003800000 */
.L_x_1434:
        /* <DEDUP_REMOVED lines=49> */
.L_x_1441:
[----:B------:R-:W-:Y:S05]  /*aff0*/  BSYNC B0 ;  /* 0x0000000000007941 */ /* 0x000fea0003800000 */
.L_x_1440:
        /* <DEDUP_REMOVED lines=45> */
.L_x_1439:
[----:B------:R-:W-:Y:S05]  /*b2d0*/  BSYNC B1 ;  /* 0x0000000000017941 */ /* 0x000fea0003800000 */
.L_x_1438:
        /* <DEDUP_REMOVED lines=49> */
.L_x_1445:
[----:B------:R-:W-:Y:S05]  /*b5f0*/  BSYNC B0 ;  /* 0x0000000000007941 */ /* 0x000fea0003800000 */
.L_x_1444:
        /* <DEDUP_REMOVED lines=45> */
.L_x_1443:
[----:B------:R-:W-:Y:S05]  /*b8d0*/  BSYNC B1 ;  /* 0x0000000000017941 */ /* 0x000fea0003800000 */
.L_x_1442:
        /* <DEDUP_REMOVED lines=48> */
.L_x_1448:
[----:B------:R-:W-:Y:S05]  /*bbe0*/  BSYNC B0 ;  /* 0x0000000000007941 */ /* 0x000fea0003800000 */
.L_x_1447:
        /* <DEDUP_REMOVED lines=46> */
.L_x_1425:
        /* <DEDUP_REMOVED lines=76> */
.L_x_1450:
[----:B-1-3--:R-:W-:Y:S05]  /*c390*/  BSYNC B0 ;  /* 0x0000000000007941 */ /* 0x00afea0003800000 */
.L_x_1449:
        /* <DEDUP_REMOVED lines=73> */
.L_x_1452:
[----:B-1-3--:R-:W-:Y:S05]  /*c830*/  BSYNC B0 ;  /* 0x0000000000007941 */ /* 0x00afea0003800000 */
.L_x_1451:
        /* <DEDUP_REMOVED lines=118> */
.L_x_1454:
[----:B------:R-:W-:Y:S05]  /*cfa0*/  BSYNC B0 ;  /* 0x0000000000007941 */ /* 0x000fea0003800000 */
.L_x_1453:
        /* <DEDUP_REMOVED lines=102> */
.L_x_1456:
[----:B------:R-:W-:Y:S05]  /*d610*/  BSYNC B0 ;  /* 0x0000000000007941 */ /* 0x000fea0003800000 */
.L_x_1455:
        /* <DEDUP_REMOVED lines=102> */
.L_x_1458:
[----:B------:R-:W-:Y:S05]  /*dc80*/  BSYNC B0 ;  /* 0x0000000000007941 */ /* 0x000fea0003800000 */
.L_x_1457:
        /* <DEDUP_REMOVED lines=101> */
.L_x_1446:
[----:B------:R-:W-:Y:S05]  /*e2e0*/  BSYNC B2 ;  /* 0x0000000000027941 */ /* 0x000fea0003800000 */
.L_x_1424:
        /* <DEDUP_REMOVED lines=81> */
[C---:B-----5:R-:W-:Y:S08]  /*e800*/  HMMA.16816.F32 R168, R12.reuse, R30, RZ ;  /* 0x0000001e0ca8723c */ /* 0x060ff000000018ff */
[C---:B------:R-:W-:Y:S08]  /*e810*/  HMMA.16816.F32 R136, R12.reuse, R32, RZ ;  /* 0x000000200c88723c */ /* 0x040ff000000018ff */
[C---:B------:R-:W-:Y:S08]  /*e820*/  HMMA.16816.F32 R164, R12.reuse, R34, RZ ;  /* 0x000000220ca4723c */ /* 0x040ff000000018ff */
        /* <DEDUP_REMOVED lines=106> */
[C---:B------:R-:W-:Y:S08]  /*eed0*/  HMMA.16816.F32 R132, R20.reuse, R74, R228 ;  /* 0x0000004a1484723c */ /* 0x040ff000000018e4 */
[----:B------:R-:W-:Y:S08]  /*eee0*/  HMMA.16816.F32 R128, R20, R70, R224 ;  /* 0x000000461480723c */ /* 0x000ff000000018e0 */
[C---:B------:R-:W-:Y:S07]  /*eef0*/  HMMA.16816.F32 R96, R16.reuse, R72, R196 ;  /* 0x000000481060723c */ /* 0x040fee00000018c4 */
[----:B------:R-:W-:Y:S01]  /*ef00*/  IMAD.MOV.U32 R199, RZ, RZ, R239 ;  /* 0x000000ffffc77224 */ /* 0x000fe200078e00ef */
[----:B------:R-:W-:Y:S01]  /*ef10*/  HMMA.16816.F32 R88, R16, R74, R52 ;  /* 0x0000004a1058723c */ /* 0x000fe20000001834 */
[----:B------:R-:W-:-:S03]  /*ef20*/  IADD3 R239, R238, 0x3000, RZ ;  /* 0x00003000eeef7810 */ /* 0x000fc60007ffe0ff */
[----:B------:R-:W-:-:S04]  /*ef30*/  ISETP.GE.AND P0, PT, R199, 0x2, PT ;  /* 0x00000002c700780c */ /* 0x000fc80003f06270 */
[C---:B------:R-:W-:Y:S08]  /*ef40*/  HMMA.16816.F32 R84, R16.reuse, R68, R200 ;  /* 0x000000441054723c */ /* 0x040ff000000018c8 */
[----:B------:R-:W-:Y:S08]  /*ef50*/  HMMA.16816.F32 R76, R16, R70, R148 ;  /* 0x00000046104c723c */ /* 0x000ff00000001894 */
[----:B------:R-:W-:Y:S08]  /*ef60*/  HMMA.16816.F32 R124, R20, R66, R208 ;  /* 0x00000042147c723c */ /* 0x000ff000000018d0 */
        /* <DEDUP_REMOVED lines=15> */
[C---:B----4-:R-:W-:Y:S08]  /*f060*/  HMMA.16816.F32 R172, R8.reuse, R48, R172 ;  /* 0x0000003008ac723c */ /* 0x050ff000000018ac */
        /* <DEDUP_REMOVED lines=69> */
.L_x_1459:
[----:B------:R-:W2:Y:S04]  /*f4c0*/  LDL.LU R197, [R1+0x18] ;  /* 0x0000180001c57983 */ /* 0x000ea80000300800 */
[----:B------:R-:W4:Y:S04]  /*f4d0*/  LDL R205, [R1+0x60] ;  /* 0x0000600001cd7983 */ /* 0x000f280000100800 */
[----:B------:R-:W-:Y:S04]  /*f4e0*/  STL [R1+0xa0], R244 ;  /* 0x0000a0f401007387 */ /* 0x000fe80000100800 */
[----:B------:R-:W-:Y:S04]  /*f4f0*/  STL [R1+0x9c], R243 ;  /* 0x00009cf301007387 */ /* 0x000fe80000100800 */
[----:B------:R-:W-:Y:S04]  /*f500*/  STL [R1+0x98], R242 ;  /* 0x000098f201007387 */ /* 0x000fe80000100800 */
[----:B------:R1:W-:Y:S01]  /*f510*/  STL [R1+0x94], R241 ;  /* 0x000094f101007387 */ /* 0x0003e20000100800 */
[----:B------:R-:W-:-:S02]  /*f520*/  LOP3.LUT R3, R247, 0xffffffe0, RZ, 0xc0, !PT ;  /* 0xffffffe0f7037812 */ /* 0x000fc400078ec0ff */
[----:B------:R-:W-:Y:S01]  /*f530*/  LEA.HI R0, R250, R251, RZ, 0x2 ;  /* 0x000000fbfa007211 */ /* 0x000fe200078f10ff */
[----:B------:R-:W0:Y:S04]  /*f540*/  LDGDEPBAR ;  /* 0x00000000000079af */ /* 0x000e280000000000 */
[----:B-1-3--:R-:W3:Y:S01]  /*f550*/  LDL R241, [R1+0x64] ;  /* 0x0000640001f17983 */ /* 0x00aee20000100800 */
[----:B------:R-:W-:Y:S01]  /*f560*/  SHF.R.S32.HI R5, RZ, 0x1f, R249 ;  /* 0x0000001fff057819 */ /* 0x000fe200000114f9 */
[----:B------:R-:W-:Y:S01]  /*f570*/  IMAD.IADD R3, R251, 0x1, -R3 ;  /* 0x00000001fb037824 */ /* 0x000fe200078e0a03 */
[----:B------:R-:W-:Y:S01]  /*f580*/  LOP3.LUT R0, R0, 0xfffffffc, RZ, 0xc0, !PT ;  /* 0xfffffffc00007812 */ /* 0x000fe200078ec0ff */
[----:B------:R-:W-:Y:S01]  /*f590*/  STL [R1+0x90], R240 ;  /* 0x000090f001007387 */ /* 0x000fe20000100800 */
[----:B------:R-:W-:-:S02]  /*f5a0*/  LEA.HI R5, R5, R249, RZ, 0x2 ;  /* 0x000000f905057211 */ /* 0x000fc400078f10ff */
[----:B------:R-:W-:Y:S01]  /*f5b0*/  SHF.R.S32.HI R6, RZ, 0x1f, R3 ;  /* 0x0000001fff067819 */ /* 0x000fe20000011403 */
[----:B------:R-:W-:Y:S01]  /*f5c0*/  IMAD.IADD R0, R251, 0x1, -R0 ;  /* 0x00000001fb007824 */ /* 0x000fe200078e0a00 */
[----:B------:R-:W-:Y:S01]  /*f5d0*/  LOP3.LUT R7, R5, 0xffffffc, RZ, 0xc0, !PT ;  /* 0x0ffffffc05077812 */ /* 0x000fe200078ec0ff */
[----:B------:R-:W-:Y:S01]  /*f5e0*/  STL [R1+0x8c], R239 ;  /* 0x00008cef01007387 */ /* 0x000fe20000100800 */
[----:B------:R-:W-:Y:S02]  /*f5f0*/  LEA.HI R6, R6, R3, RZ, 0x2 ;  /* 0x0000000306067211 */ /* 0x000fe400078f10ff */
[----:B------:R-:W-:Y:S01]  /*f600*/  LEA.HI R5, R0, R0, RZ, 0x1 ;  /* 0x0000000000057211 */ /* 0x000fe200078f08ff */
[----:B------:R-:W-:Y:S01]  /*f610*/  IMAD.IADD R8, R249, 0x1, -R7 ;  /* 0x00000001f9087824 */ /* 0x000fe200078e0a07 */
[----:B------:R-:W-:Y:S02]  /*f620*/  STL [R1+0x88], R238 ;  /* 0x000088ee01007387 */ /* 0x000fe40000100800 */
[C---:B------:R-:W-:Y:S01]  /*f630*/  LOP3.LUT R10, R5.reuse, 0x1ffffffe, RZ, 0xc0, !PT ;  /* 0x1ffffffe050a7812 */ /* 0x040fe200078ec0ff */
[----:B------:R-:W-:Y:S01]  /*f640*/  IMAD.SHL.U32 R9, R5, 0x20, RZ ;  /* 0x0000002005097824 */ /* 0x000fe200078e00ff */
[----:B------:R-:W-:Y:S04]  /*f650*/  STL [R1+0x84], R237 ;  /* 0x000084ed01007387 */ /* 0x000fe80000100800 */
[----:B------:R-:W-:Y:S04]  /*f660*/  STL [R1+0x80], R236 ;  /* 0x000080ec01007387 */ /* 0x000fe80000100800 */
[----:B------:R-:W-:Y:S04]  /*f670*/  STL [R1+0x7c], R235 ;  /* 0x00007ceb01007387 */ /* 0x000fe80000100800 */
[----:B------:R-:W-:Y:S04]  /*f680*/  STL [R1+0x78], R234 ;  /* 0x000078ea01007387 */ /* 0x000fe80000100800 */
[----:B------:R-:W-:Y:S04]  /*f690*/  STL [R1+0x74], R233 ;  /* 0x000074e901007387 */ /* 0x000fe80000100800 */
[----:B------:R-:W-:Y:S04]  /*f6a0*/  STL [R1+0x70], R232 ;  /* 0x000070e801007387 */ /* 0x000fe80000100800 */
[----:B------:R-:W-:Y:S01]  /*f6b0*/  STL [R1+0x6c], R143 ;  /* 0x00006c8f01007387 */ /* 0x000fe20000100800 */
[----:B--2---:R-:W-:-:S05]  /*f6c0*/  LEA.HI.SX32 R7, R6, R197, 0x1e ;  /* 0x000000c506077211 */ /* 0x004fca00078ff2ff */
[----:B------:R-:W-:Y:S01]  /*f6d0*/  IMAD R5, R8, 0x10, R7 ;  /* 0x0000001008057824 */ /* 0x000fe200078e0207 */
[----:B------:R-:W-:Y:S01]  /*f6e0*/  LOP3.LUT R7, R9, 0xffffffc0, RZ, 0xc0, !PT ;  /* 0xffffffc009077812 */ /* 0x000fe200078ec0ff */
[----:B------:R-:W-:-:S04]  /*f6f0*/  IMAD.IADD R8, R0, 0x1, -R10 ;  /* 0x0000000100087824 */ /* 0x000fc800078e0a0a */
[----:B------:R-:W-:-:S04]  /*f700*/  IMAD.IADD R0, R7, 0x1, R5 ;  /* 0x0000000107007824 */ /* 0x000fc800078e0205 */
[----:B------:R-:W-:-:S04]  /*f710*/  IMAD R11, R8, 0x8, R0 ;  /* 0x00000008080b7824 */ /* 0x000fc800078e0200 */
[----:B------:R-:W-:Y:S01]  /*f720*/  @P6 IMAD.HI.U32 R5, R11, c[0x0][0x2c8], RZ ;  /* 0x0000b2000b056a27 */ /* 0x000fe200078e00ff */
[----:B------:R-:W-:Y:S03]  /*f730*/  STL [R1+0x38], R11 ;  /* 0x0000380b01007387 */ /* 0x000fe60000100800 */
[----:B------:R-:W-:Y:S01]  /*f740*/  IMAD.MOV.U32 R0, RZ, RZ, R11 ;  /* 0x000000ffff007224 */ /* 0x000fe200078e000b */
[----:B------:R-:W-:-:S05]  /*f750*/  @P6 SHF.R.U32.HI R0, RZ, c[0x0][0x2cc], R5 ;  /* 0x0000b300ff006a19 */ /* 0x000fca0000011605 */
[----:B------:R-:W-:Y:S04]  /*f760*/  SHFL.IDX PT, R5, R0, 0x2, 0x1c1f ;  /* 0x005c1f0000057f89 */ /* 0x000fe800000e0000 */
[----:B------:R-:W1:Y:S04]  /*f770*/  SHFL.IDX PT, R8, R0, RZ, 0x1c1f ;  /* 0x001c1fff00087589 */ /* 0x000e6800000e0000 */
[----:B------:R-:W2:Y:S04]  /*f780*/  SHFL.IDX PT, R9, R0, 0x3, 0x1c1f ;  /* 0x007c1f0000097f89 */ /* 0x000ea800000e0000 */
[----:B------:R1:W2:Y:S01]  /*f790*/  SHFL.IDX PT, R10, R0, 0x1, 0x1c1f ;  /* 0x003c1f00000a7f89 */ /* 0x0002a200000e0000 */
[----:B---3--:R-:W-:Y:S01]  /*f7a0*/  IMAD.IADD R7, R241, 0x1, R246 ;  /* 0x00000001f1077824 */ /* 0x008fe200078e02f6 */
[----:B-1----:R-:W-:-:S05]  /*f7b0*/  LOP3.LUT R0, R6, 0x7ffffffc, RZ, 0xc0, !PT ;  /* 0x7ffffffc06007812 */ /* 0x002fca00078ec0ff */
[----:B------:R-:W-:Y:S02]  /*f7c0*/  IMAD.IADD R3, R3, 0x1, -R0 ;  /* 0x0000000103037824 */ /* 0x000fe400078e0a00 */
[----:B------:R-:W-:Y:S02]  /*f7d0*/  IMAD.IADD R0, R142, 0x1, R140 ;  /* 0x000000018e007824 */ /* 0x000fe400078e028c */
[----:B------:R-:W-:Y:S02]  /*f7e0*/  IMAD.SHL.U32 R11, R3, 0x2, RZ ;  /* 0x00000002030b7824 */ /* 0x000fe400078e00ff */
[----:B------:R-:W-:-:S03]  /*f7f0*/  IMAD.SHL.U32 R228, R0, 0x2, RZ ;  /* 0x0000000200e47824 */ /* 0x000fc600078e00ff */
[----:B------:R-:W-:Y:S01]  /*f800*/  IADD3 R3, -R11, 0x1, R7 ;  /* 0x000000010b037810 */ /* 0x000fe20007ffe107 */
[----:B------:R-:W-:Y:S01]  /*f810*/  IMAD.IADD R7, R7, 0x1, -R11 ;  /* 0x0000000107077824 */ /* 0x000fe200078e0a0b */
[----:B------:R1:W-:Y:S01]  /*f820*/  STL [R1+0x3c], R11 ;  /* 0x00003c0b01007387 */ /* 0x0003e20000100800 */
[--C-:B------:R-:W-:Y:S02]  /*f830*/  IMAD R229, R4, 0x2, R228.reuse ;  /* 0x0000000204e57824 */ /* 0x100fe400078e02e4 */
[----:B----4-:R-:W-:Y:S01]  /*f840*/  IMAD.IADD R3, R3, 0x1, -R205 ;  /* 0x0000000103037824 */ /* 0x010fe200078e0acd */
[----:B------:R-:W-:Y:S01]  /*f850*/  LDSM.16.MT88.4 R24, [R228+0x100] ;  /* 0x00010000e418783b */ /* 0x000fe20000004200 */
[----:B------:R-:W-:Y:S02]  /*f860*/  IMAD R231, R2, 0x2, R228 ;  /* 0x0000000202e77824 */ /* 0x000fe400078e02e4 */
[C---:B------:R-:W-:Y:S02]  /*f870*/  IMAD.IADD R6, R3.reuse, 0x1, R8 ;  /* 0x0000000103067824 */ /* 0x040fe400078e0208 */
[----:B--2---:R-:W-:-:S02]  /*f880*/  IMAD.IADD R8, R3, 0x1, R9 ;  /* 0x0000000103087824 */ /* 0x004fc400078e0209 */
[----:B------:R-:W-:Y:S01]  /*f890*/  IMAD.IADD R5, R3, 0x1, R5 ;  /* 0x0000000103057824 */ /* 0x000fe200078e0205 */
[----:B------:R-:W-:Y:S01]  /*f8a0*/  IMNMX R6, R7, R6, PT ;  /* 0x0000000607067217 */ /* 0x000fe20003800200 */
[----:B------:R-:W-:Y:S01]  /*f8b0*/  IMAD.IADD R9, R3, 0x1, R10 ;  /* 0x0000000103097824 */ /* 0x000fe200078e020a */
[C---:B------:R-:W-:Y:S01]  /*f8c0*/  IMNMX R3, R7.reuse, R8, PT ;  /* 0x0000000807037217 */ /* 0x040fe20003800200 */
[----:B------:R-:W-:Y:S01]  /*f8d0*/  IMAD R230, R2, 0x2, R229 ;  /* 0x0000000202e67824 */ /* 0x000fe200078e02e5 */
[----:B------:R-:W-:Y:S02]  /*f8e0*/  IMNMX R5, R7, R5, PT ;  /* 0x0000000507057217 */ /* 0x000fe40003800200 */
[----:B------:R-:W-:Y:S02]  /*f8f0*/  ISETP.GT.AND P1, PT, R3, RZ, PT ;  /* 0x000000ff0300720c */ /* 0x000fe40003f24270 */
[----:B------:R-:W-:Y:S02]  /*f900*/  ISETP.GT.AND P3, PT, R5, RZ, PT ;  /* 0x000000ff0500720c */ /* 0x000fe40003f64270 */
[----:B------:R-:W-:-:S02]  /*f910*/  FSEL R16, R174, -INF , P1 ;  /* 0xff800000ae107808 */ /* 0x000fc40000800000 */
[----:B------:R-:W-:Y:S02]  /*f920*/  ISETP.GT.AND P2, PT, R5, 0x1, PT ;  /* 0x000000010500780c */ /* 0x000fe40003f44270 */
[C---:B------:R-:W-:Y:S02]  /*f930*/  ISETP.GT.AND P0, PT, R3.reuse, 0x1, PT ;  /* 0x000000010300780c */ /* 0x040fe40003f04270 */
[----:B------:R-:W-:Y:S02]  /*f940*/  ISETP.GT.AND P1, PT, R3, 0x8, PT ;  /* 0x000000080300780c */ /* 0x000fe40003f24270 */
[----:B------:R-:W-:Y:S02]  /*f950*/  FSEL R12, R172, -INF , P3 ;  /* 0xff800000ac0c7808 */ /* 0x000fe40001800000 */
[----:B------:R-:W-:Y:S02]  /*f960*/  FSEL R13, R173, -INF , P2 ;  /* 0xff800000ad0d7808 */ /* 0x000fe40001000000 */
[----:B------:R-:W-:-:S02]  /*f970*/  FSEL R17, R175, -INF , P0 ;  /* 0xff800000af117808 */ /* 0x000fc40000000000 */
[----:B------:R-:W-:Y:S02]  /*f980*/  FSEL R18, R138, -INF , P1 ;  /* 0xff8000008a127808 */ /* 0x000fe40000800000 */
[C---:B------:R-:W-:Y:S02]  /*f990*/  ISETP.GT.AND P3, PT, R5.reuse, 0x8, PT ;  /* 0x000000080500780c */ /* 0x040fe40003f64270 */
[----:B------:R-:W-:Y:S02]  /*f9a0*/  ISETP.GT.AND P2, PT, R5, 0x9, PT ;  /* 0x000000090500780c */ /* 0x000fe40003f44270 */
[C---:B------:R-:W-:Y:S02]  /*f9b0*/  ISETP.GT.AND P0, PT, R3.reuse, 0x9, PT ;  /* 0x000000090300780c */ /* 0x040fe40003f04270 */
[----:B------:R-:W-:Y:S02]  /*f9c0*/  ISETP.GT.AND P1, PT, R3, 0x10, PT ;  /* 0x000000100300780c */ /* 0x000fe40003f24270 */
[----:B------:R-:W-:-:S02]  /*f9d0*/  FSEL R14, R136, -INF , P3 ;  /* 0xff800000880e7808 */ /* 0x000fc40001800000 */
[----:B------:R-:W-:Y:S02]  /*f9e0*/  FSEL R15, R137, -INF , P2 ;  /* 0xff800000890f7808 */ /* 0x000fe40001000000 */
[----:B------:R-:W-:Y:S02]  /*f9f0*/  FSEL R19, R139, -INF , P0 ;  /* 0xff8000008b137808 */ /* 0x000fe40000000000 */
[----:B------:R-:W-:Y:S02]  /*fa00*/  FSEL R28, R170, -INF , P1 ;  /* 0xff800000aa1c7808 */ /* 0x000fe40000800000 */
[C---:B------:R-:W-:Y:S02]  /*fa10*/  ISETP.GT.AND P3, PT, R5.reuse, 0x10, PT ;  /* 0x000000100500780c */ /* 0x040fe40003f64270 */
        /* <DEDUP_REMOVED lines=30> */
[----:B-1----:R-:W-:Y:S02]  /*fc00*/  FSEL R11, R81, -INF , P1 ;  /* 0xff800000510b7808 */ /* 0x002fe40000800000 */
[----:B------:R-:W-:-:S02]  /*fc10*/  ISETP.GT.AND P0, PT, R6, RZ, PT ;  /* 0x000000ff0600720c */ /* 0x000fc40003f04270 */
[C---:B------:R-:W-:Y:S02]  /*fc20*/  ISETP.GT.AND P2, PT, R6.reuse, 0x8, PT ;  /* 0x000000080600780c */ /* 0x040fe40003f44270 */
[C---:B------:R-:W-:Y:S02]  /*fc30*/  ISETP.GT.AND P1, PT, R6.reuse, 0x11, PT ;  /* 0x000000110600780c */ /* 0x040fe40003f24270 */
[----:B------:R-:W-:Y:S02]  /*fc40*/  ISETP.GT.AND P3, PT, R6, 0x18, PT ;  /* 0x000000180600780c */ /* 0x000fe40003f64270 */
        /* <DEDUP_REMOVED lines=13> */
[----:B------:R-:W-:Y:S02]  /*fd20*/  FSEL R163, R72, -INF , P1 ;  /* 0xff80000048a37808 */ /* 0x000fe40000800000 */
[----:B------:R-:W-:-:S02]  /*fd30*/  ISETP.GT.AND P4, PT, R6, 0x19, PT ;  /* 0x000000190600780c */ /* 0x000fc40003f84270 */
        /* <DEDUP_REMOVED lines=8> */
[----:B------:R-:W-:Y:S02]  /*fdc0*/  FSEL R169, R60, -INF , P1 ;  /* 0xff8000003ca97808 */ /* 0x000fe40000800000 */
[C---:B------:R-:W-:Y:S02]  /*fdd0*/  ISETP.GT.AND P4, PT, R6.reuse, 0x29, PT ;  /* 0x000000290600780c */ /* 0x040fe40003f84270 */
        /* <DEDUP_REMOVED lines=8> */
[----:B------:R-:W-:Y:S02]  /*fe60*/  FSEL R212, R52, -INF , P1 ;  /* 0xff80000034d47808 */ /* 0x000fe40000800000 */
[C---:B------:R-:W-:Y:S02]  /*fe70*/  ISETP.GT.AND P4, PT, R6.reuse, 0x39, PT ;  /* 0x000000390600780c */ /* 0x040fe40003f84270 */
        /* <DEDUP_REMOVED lines=14> */
[----:B------:R-:W-:Y:S02]  /*ff60*/  FMNMX.FTZ R6, R10, R11, !PT ;  /* 0x0000000b0a067209 */ /* 0x000fe40007810000 */
[----:B------:R-:W-:-:S02]  /*ff70*/  FSEL R207, R57, -INF , P0 ;  /* 0xff80000039cf7808 */ /* 0x000fc40000000000 */
[----:B------:R-:W-:Y:S02]  /*ff80*/  FMNMX.FTZ R6, R85, R6, !PT ;  /* 0x0000000655067209 */ /* 0x000fe40007810000 */
[----:B------:R-:W-:Y:S02]  /*ff90*/  ISETP.GT.AND P0, PT, R5, 0x30, PT ;  /* 0x000000300500780c */ /* 0x000fe40003f04270 */
[----:B------:R-:W-:Y:S02]  /*ffa0*/  FMNMX.FTZ R6, R86, R6, !PT ;  /* 0x0000000656067209 */ /* 0x000fe40007810000 */
[----:B------:R-:W-:Y:S02]  /*ffb0*/  FMNMX.FTZ R8, R12, R13, !PT ;  /* 0x0000000d0c087209 */ /* 0x000fe40007810000 */
[----:B------:R-:W-:Y:S02]  /*ffc0*/  FMNMX.FTZ R6, R87, R6, !PT ;  /* 0x0000000657067209 */ /* 0x000fe40007810000 */
[----:B------:R-:W-:-:S02]  /*ffd0*/  FSEL R151, R156, -INF , P0 ;  /* 0xff8000009c977808 */ /* 0x000fc40000000000 */
[----:B------:R-:W-:Y:S02]  /*ffe0*/  FMNMX.FTZ R6, R88, R6, !PT ;  /* 0x0000000658067209 */ /* 0x000fe40007810000 */
[----:B------:R-:W-:Y:S02]  /*fff0*/  ISETP.GT.AND P0, PT, R3, 0x31, PT ;  /* 0x000000310300780c */ /* 0x000fe40003f04270 */
[----:B------:R-:W-:Y:S02]  /*10000*/  FMNMX.FTZ R6, R89, R6, !PT ;  /* 0x0000000659067209 */ /* 0x000fe40007810000 */
[----:B------:R-:W-:Y:S02]  /*10010*/  FMNMX.FTZ R8, R14, R8, !PT ;  /* 0x000000080e087209 */ /* 0x000fe40007810000 */
[----:B------:R-:W-:Y:S02]  /*10020*/  FSEL R159, R159, -INF , P0 ;  /* 0xff8000009f9f7808 */ /* 0x000fe40000000000 */
[----:B------:R-:W-:-:S02]  /*10030*/  FSEL R200, R41, -INF , P3 ;  /* 0xff80000029c87808 */ /* 0x000fc40001800000 */
[----:B------:R-:W-:Y:S02]  /*10040*/  FSEL R235, R32, -INF , P2 ;  /* 0xff80000020eb7808 */ /* 0x000fe40001000000 */
[----:B------:R-:W-:Y:S02]  /*10050*/  FMNMX.FTZ R6, R90, R6, !PT ;  /* 0x000000065a067209 */ /* 0x000fe40007810000 */
        /* <DEDUP_REMOVED lines=17> */
[----:B------:R-:W-:Y:S02]  /*10170*/  IMNMX R7, R7, R9, PT ;  /* 0x0000000907077217 */ /* 0x000fe40003800200 */
[----:B------:R-:W-:Y:S02]  /*10180*/  FMNMX.FTZ R8, R21, R8, !PT ;  /* 0x0000000815087209 */ /* 0x000fe40007810000 */
[----:B------:R-:W-:Y:S02]  /*10190*/  FSEL R164, R153, -INF , P1 ;  /* 0xff80000099a47808 */ /* 0x000fe40000800000 */
        /* <DEDUP_REMOVED lines=49> */
[----:B------:R-:W-:-:S02]  /*104b0*/  ISETP.GT.AND P0, PT, R3, 0x40, PT ;  /* 0x000000400300780c */ /* 0x000fc40003f04270 */
[----:B------:R-:W-:Y:S02]  /*104c0*/  FMNMX.FTZ R5, R207, R5, !PT ;  /* 0x00000005cf057209 */ /* 0x000fe40007810000 */
[----:B------:R-:W-:Y:S02]  /*104d0*/  FMNMX.FTZ R6, R164, R6, !PT ;  /* 0x00000006a4067209 */ /* 0x000fe40007810000 */
[----:B------:R-:W-:Y:S02]  /*104e0*/  FMNMX.FTZ R8, R159, R8, !PT ;  /* 0x000000089f087209 */ /* 0x000fe40007810000 */
[----:B------:R-:W-:Y:S02]  /*104f0*/  FSEL R154, R154, -INF , P0 ;  /* 0xff8000009a9a7808 */ /* 0x000fe40000000000 */
[----:B------:R-:W-:Y:S02]  /*10500*/  FMNMX.FTZ R5, R212, R5, !PT ;  /* 0x00000005d4057209 */ /* 0x000fe40007810000 */
[----:B------:R-:W-:-:S02]  /*10510*/  FMNMX.FTZ R6, R157, R6, !PT ;  /* 0x000000069d067209 */ /* 0x000fc40007810000 */
        /* <DEDUP_REMOVED lines=10> */
[----:B------:R-:W-:Y:S02]  /*105c0*/  FSEL R155, R122, -INF , P0 ;  /* 0xff8000007a9b7808 */ /* 0x000fe40000000000 */
[----:B------:R-:W-:-:S02]  /*105d0*/  ISETP.GT.AND P0, PT, R3, 0x49, PT ;  /* 0x000000490300780c */ /* 0x000fc40003f04270 */
[----:B------:R-:W-:Y:S02]  /*105e0*/  FSEL R192, R116, -INF , P1 ;  /* 0xff80000074c07808 */ /* 0x000fe40000800000 */
        /* <DEDUP_REMOVED lines=9> */
[----:B------:R-:W-:Y:S02]  /*10680*/  FSEL R238, R112, -INF , P5 ;  /* 0xff80000070ee7808 */ /* 0x000fe40002800000 */
[----:B------:R-:W-:-:S02]  /*10690*/  FMNMX.FTZ R5, R234, R5, !PT ;  /* 0x00000005ea057209 */ /* 0x000fc40007810000 */
[----:B------:R-:W-:Y:S02]  /*106a0*/  FMNMX.FTZ R6, R194, R6, !PT ;  /* 0x00000006c2067209 */ /* 0x000fe40007810000 */
[----:B------:R-:W-:Y:S01]  /*106b0*/  ISETP.GT.AND P0, PT, R3, 0x51, PT ;  /* 0x000000510300780c */ /* 0x000fe20003f04270 */
[----:B------:R-:W1:Y:S01]  /*106c0*/  SHFL.BFLY PT, R9, R5, 0x2, 0x1f ;  /* 0x0c401f0005097f89 */ /* 0x000e6200000e0000 */
[----:B------:R-:W-:Y:S02]  /*106d0*/  FMNMX.FTZ R8, R153, R8, !PT ;  /* 0x0000000899087209 */ /* 0x000fe40007810000 */
[----:B------:R-:W-:Y:S02]  /*106e0*/  FSEL R233, R113, -INF , P4 ;  /* 0xff80000071e97808 */ /* 0x000fe40002000000 */
[----:B------:R-:W-:Y:S02]  /*106f0*/  FMNMX.FTZ R6, R238, R6, !PT ;  /* 0x00000006ee067209 */ /* 0x000fe40007810000 */
[----:B------:R-:W-:-:S02]  /*10700*/  FSEL R186, R147, -INF , P0 ;  /* 0xff80000093ba7808 */ /* 0x000fc40000000000 */
[----:B------:R-:W-:Y:S02]  /*10710*/  ISETP.GT.AND P1, PT, R3, 0x58, PT ;  /* 0x000000580300780c */ /* 0x000fe40003f24270 */
[----:B------:R-:W-:Y:S02]  /*10720*/  FMNMX.FTZ R8, R183, R8, !PT ;  /* 0x00000008b7087209 */ /* 0x000fe40007810000 */
[----:B------:R-:W-:Y:S02]  /*10730*/  FMNMX.FTZ R137, R233, R6, !PT ;  /* 0x00000006e9897209 */ /* 0x000fe40007810000 */
[----:B------:R-:W-:Y:S02]  /*10740*/  ISETP.GT.AND P0, PT, R3, 0x59, PT ;  /* 0x000000590300780c */ /* 0x000fe40003f04270 */
[----:B------:R-:W-:Y:S02]  /*10750*/  FSEL R181, R118, -INF , P1 ;  /* 0xff80000076b57808 */ /* 0x000fe40000800000 */
[----:B------:R-:W-:-:S02]  /*10760*/  FMNMX.FTZ R6, R186, R8, !PT ;  /* 0x00000008ba067209 */ /* 0x000fc40007810000 */
[----:B------:R-:W-:Y:S02]  /*10770*/  FSEL R232, R108, -INF , P3 ;  /* 0xff8000006ce87808 */ /* 0x000fe40001800000 */
[----:B------:R-:W-:Y:S02]  /*10780*/  FSEL R182, R119, -INF , P0 ;  /* 0xff80000077b67808 */ /* 0x000fe40000000000 */
[----:B------:R-:W-:Y:S02]  /*10790*/  ISETP.GT.AND P3, PT, R3, 0x60, PT ;  /* 0x000000600300780c */ /* 0x000fe40003f64270 */
[----:B------:R-:W-:Y:S02]  /*107a0*/  FMNMX.FTZ R6, R181, R6, !PT ;  /* 0x00000006b5067209 */ /* 0x000fe40007810000 */
[----:B------:R-:W-:Y:S02]  /*107b0*/  FSEL R143, R109, -INF , P2 ;  /* 0xff8000006d8f7808 */ /* 0x000fe40001000000 */
[----:B------:R-:W-:-:S02]  /*107c0*/  ISETP.GT.AND P2, PT, R3, 0x61, PT ;  /* 0x000000610300780c */ /* 0x000fc40003f44270 */
[C---:B------:R-:W-:Y:S02]  /*107d0*/  ISETP.GT.AND P1, PT, R3.reuse, 0x68, PT ;  /* 0x000000680300780c */ /* 0x040fe40003f24270 */
[----:B------:R-:W-:Y:S02]  /*107e0*/  ISETP.GT.AND P0, PT, R3, 0x69, PT ;  /* 0x000000690300780c */ /* 0x000fe40003f04270 */
[----:B------:R-:W-:Y:S02]  /*107f0*/  FSEL R243, R114, -INF , P3 ;  /* 0xff80000072f37808 */ /* 0x000fe40001800000 */
[----:B------:R-:W-:Y:S02]  /*10800*/  FMNMX.FTZ R3, R182, R6, !PT ;  /* 0x00000006b6037209 */ /* 0x000fe40007810000 */
[----:B------:R-:W-:Y:S02]  /*10810*/  FMNMX.FTZ R137, R232, R137, !PT ;  /* 0x00000089e8897209 */ /* 0x000fe40007810000 */
[----:B------:R-:W-:-:S02]  /*10820*/  FSEL R189, R115, -INF , P2 ;  /* 0xff80000073bd7808 */ /* 0x000fc40001000000 */
[----:B------:R-:W-:Y:S02]  /*10830*/  FMNMX.FTZ R3, R243, R3, !PT ;  /* 0x00000003f3037209 */ /* 0x000fe40007810000 */
[----:B------:R-:W-:Y:S02]  /*10840*/  FMNMX.FTZ R137, R143, R137, !PT ;  /* 0x000000898f897209 */ /* 0x000fe40007810000 */
[----:B------:R-:W-:Y:S02]  /*10850*/  FSEL R244, R110, -INF , P1 ;  /* 0xff8000006ef47808 */ /* 0x000fe40000800000 */
[----:B------:R-:W-:Y:S01]  /*10860*/  FMNMX.FTZ R3, R189, R3, !PT ;  /* 0x00000003bd037209 */ /* 0x000fe20007810000 */
[----:B------:R-:W2:Y:S01]  /*10870*/  SHFL.BFLY PT, R6, R137, 0x2, 0x1f ;  /* 0x0c401f0089067f89 */ /* 0x000ea200000e0000 */
[----:B------:R-:W-:Y:S02]  /*10880*/  FSEL R111, R111, -INF , P0 ;  /* 0xff8000006f6f7808 */ /* 0x000fe40000000000 */
[----:B-1----:R-:W-:-:S02]  /*10890*/  FMNMX.FTZ R139, R5, R9, !PT ;  /* 0x00000009058b7209 */ /* 0x002fc40007810000 */
[----:B------:R-:W-:Y:S02]  /*108a0*/  FMNMX.FTZ R3, R244, R3, !PT ;  /* 0x00000003f4037209 */ /* 0x000fe40007810000 */
[----:B------:R-:W-:Y:S01]  /*108b0*/  ISETP.GT.AND P0, PT, R7, 0x1, PT ;  /* 0x000000010700780c */ /* 0x000fe20003f04270 */
[----:B------:R-:W1:Y:S01]  /*108c0*/  SHFL.BFLY PT, R5, R139, 0x1, 0x1f ;  /* 0x0c201f008b057f89 */ /* 0x000e6200000e0000 */
[----:B------:R-:W-:Y:S02]  /*108d0*/  FMNMX.FTZ R3, R111, R3, !PT ;  /* 0x000000036f037209 */ /* 0x000fe40007810000 */
[----:B------:R-:W-:Y:S02]  /*108e0*/  FSEL R68, R83, -INF , P0 ;  /* 0xff80000053447808 */ /* 0x000fe40000000000 */
[C---:B------:R-:W-:Y:S01]  /*108f0*/  ISETP.GT.AND P0, PT, R7.reuse, 0x9, PT ;  /* 0x000000090700780c */ /* 0x040fe20003f04270 */
[----:B------:R-:W3:Y:S01]  /*10900*/  SHFL.BFLY PT, R71, R3, 0x2, 0x1f ;  /* 0x0c401f0003477f89 */ /* 0x000ee200000e0000 */
[----:B------:R-:W-:-:S02]  /*10910*/  ISETP.GT.AND P1, PT, R7, RZ, PT ;  /* 0x000000ff0700720c */ /* 0x000fc40003f24270 */
[----:B------:R-:W-:Y:S02]  /*10920*/  FSEL R70, R103, -INF , P0 ;  /* 0xff80000067467808 */ /* 0x000fe40000000000 */
[C---:B------:R-:W-:Y:S02]  /*10930*/  ISETP.GT.AND P0, PT, R7.reuse, 0x19, PT ;  /* 0x000000190700780c */ /* 0x040fe40003f04270 */
[----:B------:R-:W-:Y:S02]  /*10940*/  ISETP.GT.AND P2, PT, R7, 0x8, PT ;  /* 0x000000080700780c */ /* 0x000fe40003f44270 */
[----:B------:R-:W-:Y:S02]  /*10950*/  FSEL R69, R82, -INF , P1 ;  /* 0xff80000052457808 */ /* 0x000fe40000800000 */
[----:B--2---:R-:W-:Y:S02]  /*10960*/  FMNMX.FTZ R137, R137, R6, !PT ;  /* 0x0000000689897209 */ /* 0x004fe40007810000 */
[----:B------:R-:W-:-:S02]  /*10970*/  FSEL R84, R51, -INF , P0 ;  /* 0xff80000033547808 */ /* 0x000fc40000000000 */
[----:B------:R-:W-:Y:S01]  /*10980*/  FSEL R80, R102, -INF , P2 ;  /* 0xff80000066507808 */ /* 0x000fe20001000000 */
[----:B------:R-:W2:Y:S01]  /*10990*/  SHFL.BFLY PT, R8, R137, 0x1, 0x1f ;  /* 0x0c201f0089087f89 */ /* 0x000ea200000e0000 */
[----:B------:R-:W-:Y:S02]  /*109a0*/  ISETP.GT.AND P0, PT, R7, 0x29, PT ;  /* 0x000000290700780c */ /* 0x000fe40003f04270 */
[----:B------:R-:W-:Y:S02]  /*109b0*/  FMNMX.FTZ R6, R69, R68, !PT ;  /* 0x0000004445067209 */ /* 0x000fe40007810000 */
[----:B-1----:R-:W-:Y:S02]  /*109c0*/  FMNMX.FTZ R139, R139, R5, !PT ;  /* 0x000000058b8b7209 */ /* 0x002fe40007810000 */
[----:B------:R-:W-:Y:S02]  /*109d0*/  ISETP.GT.AND P3, PT, R7, 0x10, PT ;  /* 0x000000100700780c */ /* 0x000fe40003f64270 */
[----:B------:R-:W-:-:S02]  /*109e0*/  FSEL R94, R79, -INF , P0 ;  /* 0xff8000004f5e7808 */ /* 0x000fc40000000000 */
[----:B------:R-:W-:Y:S01]  /*109f0*/  FMNMX.FTZ R5, R80, R6, !PT ;  /* 0x0000000650057209 */ /* 0x000fe20007810000 */
[----:B------:R-:W-:Y:S01]  /*10a00*/  FMUL.FTZ R6, R139, c[0x0][0x2d0] ;  /* 0x0000b4008b067a20 */ /* 0x000fe20000410000 */
[----:B------:R-:W-:Y:S02]  /*10a10*/  ISETP.GT.AND P0, PT, R7, 0x31, PT ;  /* 0x000000310700780c */ /* 0x000fe40003f04270 */
[----:B---3--:R-:W-:Y:S02]  /*10a20*/  FMNMX.FTZ R71, R3, R71, !PT ;  /* 0x0000004703477209 */ /* 0x008fe40007810000 */
[----:B------:R-:W-:Y:S02]  /*10a30*/  ISETP.GT.AND P2, PT, R7, 0x11, PT ;  /* 0x000000110700780c */ /* 0x000fe40003f44270 */
[----:B------:R-:W-:Y:S01]  /*10a40*/  FSEL R81, R98, -INF , P3 ;  /* 0xff80000062517808 */ /* 0x000fe20001800000 */
[----:B------:R-:W1:Y:S01]  /*10a50*/  SHFL.BFLY PT, R9, R71, 0x1, 0x1f ;  /* 0x0c201f0047097f89 */ /* 0x000e6200000e0000 */
[----:B------:R-:W-:-:S02]  /*10a60*/  FMNMX.FTZ R3, R70, R5, !PT ;  /* 0x0000000546037209 */ /* 0x000fc40007810000 */
[----:B------:R-:W-:Y:S02]  /*10a70*/  FSEL R130, R75, -INF , P0 ;  /* 0xff8000004b827808 */ /* 0x000fe40000000000 */
[----:B------:R-:W-:Y:S02]  /*10a80*/  FSETP.NEU.FTZ.AND P0, PT, R139, -INF , PT ;  /* 0xff8000008b00780b */ /* 0x000fe40003f1d000 */
[----:B------:R-:W-:Y:S02]  /*10a90*/  ISETP.GT.AND P1, PT, R7, 0x18, PT ;  /* 0x000000180700780c */ /* 0x000fe40003f24270 */
[----:B------:R-:W-:Y:S02]  /*10aa0*/  FSEL R82, R99, -INF , P2 ;  /* 0xff80000063527808 */ /* 0x000fe40001000000 */
[----:B------:R-:W-:Y:S02]  /*10ab0*/  FMNMX.FTZ R3, R81, R3, !PT ;  /* 0x0000000351037209 */ /* 0x000fe40007810000 */
[----:B------:R-:W-:-:S02]  /*10ac0*/  FSEL R6, R6, RZ, P0 ;  /* 0x000000ff06067208 */ /* 0x000fc40000000000 */
[----:B------:R-:W-:Y:S02]  /*10ad0*/  FSEL R83, R50, -INF , P1 ;  /* 0xff80000032537808 */ /* 0x000fe40000800000 */
[----:B------:R-:W-:Y:S01]  /*10ae0*/  FMNMX.FTZ R5, R82, R3, !PT ;  /* 0x0000000352057209 */ /* 0x000fe20007810000 */
[----:B------:R-:W-:Y:S01]  /*10af0*/  FFMA.FTZ R3, R10, c[0x0][0x2d0], -R6 ;  /* 0x0000b4000a037a23 */ /* 0x000fe20000010806 */
[----:B------:R-:W-:Y:S02]  /*10b00*/  ISETP.GT.AND P3, PT, R7, 0x20, PT ;  /* 0x000000200700780c */ /* 0x000fe40003f64270 */
[----:B------:R-:W-:Y:S01]  /*10b10*/  FMNMX.FTZ R5, R83, R5, !PT ;  /* 0x0000000553057209 */ /* 0x000fe20007810000 */
[----:B------:R3:W-:Y:S01]  /*10b20*/  MUFU.EX2 R252, R3 ;  /* 0x0000000300fc7308 */ /* 0x0007e20000000800 */
[----:B------:R-:W-:Y:S02]  /*10b30*/  ISETP.GT.AND P2, PT, R7, 0x21, PT ;  /* 0x000000210700780c */ /* 0x000fe40003f44270 */
[----:B------:R-:W-:-:S02]  /*10b40*/  FSEL R91, R46, -INF , P3 ;  /* 0xff8000002e5b7808 */ /* 0x000fc40001800000 */
[----:B--2---:R-:W-:Y:S01]  /*10b50*/  FMNMX.FTZ R137, R137, R8, !PT ;  /* 0x0000000889897209 */ /* 0x004fe20007810000 */
[----:B------:R-:W-:Y:S01]  /*10b60*/  FFMA.FTZ R8, R11, c[0x0][0x2d0], -R6 ;  /* 0x0000b4000b087a23 */ /* 0x000fe20000010806 */
[----:B------:R-:W-:Y:S02]  /*10b70*/  ISETP.GT.AND P1, PT, R7, 0x28, PT ;  /* 0x000000280700780c */ /* 0x000fe40003f24270 */
[----:B------:R-:W-:Y:S01]  /*10b80*/  FSEL R92, R47, -INF , P2 ;  /* 0xff8000002f5c7808 */ /* 0x000fe20001000000 */
[----:B------:R2:W-:Y:S01]  /*10b90*/  MUFU.EX2 R251, R8 ;  /* 0x0000000800fb7308 */ /* 0x0005e20000000800 */
[----:B------:R-:W-:Y:S02]  /*10ba0*/  FSEL R93, R78, -INF , P1 ;  /* 0xff8000004e5d7808 */ /* 0x000fe40000800000 */
[----:B------:R-:W-:Y:S01]  /*10bb0*/  FSETP.NEU.FTZ.AND P0, PT, R137, -INF , PT ;  /* 0xff8000008900780b */ /* 0x000fe20003f1d000 */
[----:B------:R-:W-:Y:S01]  /*10bc0*/  LDSM.16.MT88.4 R76, [R230+0x900] ;  /* 0x00090000e64c783b */ /* 0x000fe20000004200 */
[----:B------:R-:W-:-:S02]  /*10bd0*/  ISETP.GT.AND P1, PT, R7, 0x30, PT ;  /* 0x000000300700780c */ /* 0x000fc40003f24270 */
[----:B---3--:R-:W-:Y:S01]  /*10be0*/  FMNMX.FTZ R3, R84, R5, !PT ;  /* 0x0000000554037209 */ /* 0x008fe20007810000 */
[----:B------:R-:W-:Y:S01]  /*10bf0*/  FMUL.FTZ R5, R137, c[0x0][0x2d0] ;  /* 0x0000b40089057a20 */ /* 0x000fe20000410000 */
[----:B------:R-:W-:Y:S02]  /*10c00*/  FSEL R131, R74, -INF , P1 ;  /* 0xff8000004a837808 */ /* 0x000fe40000800000 */
[----:B------:R-:W-:Y:S01]  /*10c10*/  FMNMX.FTZ R3, R91, R3, !PT ;  /* 0x000000035b037209 */ /* 0x000fe20007810000 */
[----:B------:R-:W-:Y:S01]  /*10c20*/  LDSM.16.MT88.4 R72, [R229+0x900] ;  /* 0x00090000e548783b */ /* 0x000fe20000004200 */
[----:B------:R-:W-:Y:S02]  /*10c30*/  FSEL R5, R5, RZ, P0 ;  /* 0x000000ff05057208 */ /* 0x000fe40000000000 */
[----:B------:R-:W-:Y:S02]  /*10c40*/  FMNMX.FTZ R3, R92, R3, !PT ;  /* 0x000000035c037209 */ /* 0x000fe40007810000 */
[----:B------:R-:W-:Y:S01]  /*10c50*/  ISETP.GT.AND P2, PT, R7, 0x38, PT ;  /* 0x000000380700780c */ /* 0x000fe20003f44270 */
[----:B--2---:R-:W-:Y:S01]  /*10c60*/  FFMA.FTZ R8, R12, c[0x0][0x2d0], -R5 ;  /* 0x0000b4000c087a23 */ /* 0x004fe20000010805 */
[----:B------:R-:W-:-:S02]  /*10c70*/  FMNMX.FTZ R3, R93, R3, !PT ;  /* 0x000000035d037209 */ /* 0x000fc40007810000 */
[----:B------:R-:W-:Y:S01]  /*10c80*/  ISETP.GT.AND P1, PT, R7, 0x39, PT ;  /* 0x000000390700780c */ /* 0x000fe20003f24270 */
[----:B------:R2:W-:Y:S01]  /*10c90*/  MUFU.EX2 R240, R8 ;  /* 0x0000000800f07308 */ /* 0x0005e20000000800 */
[----:B------:R-:W-:Y:S02]  /*10ca0*/  FMNMX.FTZ R3, R94, R3, !PT ;  /* 0x000000035e037209 */ /* 0x000fe40007810000 */
[----:B------:R-:W-:Y:S02]  /*10cb0*/  FSEL R128, R38, -INF , P2 ;  /* 0xff80000026807808 */ /* 0x000fe40001000000 */
[----:B------:R-:W-:Y:S02]  /*10cc0*/  FMNMX.FTZ R3, R131, R3, !PT ;  /* 0x0000000383037209 */ /* 0x000fe40007810000 */
[----:B------:R-:W-:Y:S02]  /*10cd0*/  FSEL R135, R39, -INF , P1 ;  /* 0xff80000027877808 */ /* 0x000fe40000800000 */
[----:B------:R-:W-:Y:S01]  /*10ce0*/  FMNMX.FTZ R3, R130, R3, !PT ;  /* 0x0000000382037209 */ /* 0x000fe20007810000 */
[----:B------:R-:W3:Y:S01]  /*10cf0*/  LDSM.16.MT88.4 R36, [R231+0x100] ;  /* 0x00010000e724783b */ /* 0x000ee20000004200 */
[----:B------:R-:W-:-:S02]  /*10d00*/  ISETP.GT.AND P2, PT, R7, 0x40, PT ;  /* 0x000000400700780c */ /* 0x000fc40003f44270 */
[----:B------:R-:W-:Y:S02]  /*10d10*/  FMNMX.FTZ R3, R128, R3, !PT ;  /* 0x0000000380037209 */ /* 0x000fe40007810000 */
[----:B------:R-:W-:Y:S01]  /*10d20*/  ISETP.GT.AND P1, PT, R7, 0x41, PT ;  /* 0x000000410700780c */ /* 0x000fe20003f24270 */
[----:B--2---:R-:W-:Y:S01]  /*10d30*/  FFMA.FTZ R8, R13, c[0x0][0x2d0], -R5 ;  /* 0x0000b4000d087a23 */ /* 0x004fe20000010805 */
[----:B------:R-:W-:Y:S02]  /*10d40*/  FSEL R145, R66, -INF , P2 ;  /* 0xff80000042917808 */ /* 0x000fe40001000000 */
[----:B------:R-:W-:Y:S01]  /*10d50*/  FSEL R146, R67, -INF , P1 ;  /* 0xff80000043927808 */ /* 0x000fe20000800000 */
[----:B------:R2:W-:Y:S01]  /*10d60*/  MUFU.EX2 R195, R8 ;  /* 0x0000000800c37308 */ /* 0x0005e20000000800 */
[C---:B------:R-:W-:Y:S01]  /*10d70*/  ISETP.GT.AND P1, PT, R7.reuse, 0x48, PT ;  /* 0x000000480700780c */ /* 0x040fe20003f24270 */
[----:B------:R-:W-:Y:S01]  /*10d80*/  LDSM.16.MT88.4 R64, [R231+0x900] ;  /* 0x00090000e740783b */ /* 0x000fe20000004200 */
[----:B------:R-:W-:-:S02]  /*10d90*/  ISETP.GT.AND P0, PT, R7, 0x49, PT ;  /* 0x000000490700780c */ /* 0x000fc40003f04270 */
[----:B------:R-:W-:Y:S02]  /*10da0*/  FSEL R147, R62, -INF , P1 ;  /* 0xff8000003e937808 */ /* 0x000fe40000800000 */
[----:B------:R-:W-:Y:S02]  /*10db0*/  FSEL R152, R63, -INF , P0 ;  /* 0xff8000003f987808 */ /* 0x000fe40000000000 */
[----:B-1----:R-:W-:Y:S01]  /*10dc0*/  FMNMX.FTZ R71, R71, R9, !PT ;  /* 0x0000000947477209 */ /* 0x002fe20007810000 */
[--C-:B------:R-:W-:Y:S01]  /*10dd0*/  FFMA.FTZ R9, R15, c[0x0][0x2d0], -R5.reuse ;  /* 0x0000b4000f097a23 */ /* 0x100fe20000010805 */
[C---:B------:R-:W-:Y:S01]  /*10de0*/  ISETP.GT.AND P0, PT, R7.reuse, 0x51, PT ;  /* 0x000000510700780c */ /* 0x040fe20003f04270 */
[----:B------:R-:W-:Y:S01]  /*10df0*/  LDSM.16.MT88.4 R60, [R228+0x900] ;  /* 0x00090000e43c783b */ /* 0x000fe20000004200 */
[----:B------:R-:W-:Y:S01]  /*10e00*/  ISETP.GT.AND P1, PT, R7, 0x50, PT ;  /* 0x000000500700780c */ /* 0x000fe20003f24270 */
[----:B------:R-:W-:Y:S01]  /*10e10*/  MUFU.EX2 R193, R9 ;  /* 0x0000000900c17308 */ /* 0x000fe20000000800 */
[----:B------:R-:W-:Y:S01]  /*10e20*/  FSEL R178, R59, -INF , P0 ;  /* 0xff8000003bb27808 */ /* 0x000fe20000000000 */
[----:B--2---:R-:W-:Y:S01]  /*10e30*/  FFMA.FTZ R8, R14, c[0x0][0x2d0], -R5 ;  /* 0x0000b4000e087a23 */ /* 0x004fe20000010805 */
[----:B------:R-:W-:-:S02]  /*10e40*/  FSETP.NEU.FTZ.AND P0, PT, R71, -INF , PT ;  /* 0xff8000004700780b */ /* 0x000fc40003f1d000 */
[----:B------:R-:W-:Y:S02]  /*10e50*/  FSEL R175, R58, -INF , P1 ;  /* 0xff8000003aaf7808 */ /* 0x000fe40000800000 */
[C---:B------:R-:W-:Y:S01]  /*10e60*/  ISETP.GT.AND P4, PT, R7.reuse, 0x58, PT ;  /* 0x000000580700780c */ /* 0x040fe20003f84270 */
[----:B------:R1:W2:Y:S01]  /*10e70*/  MUFU.EX2 R191, R8 ;  /* 0x0000000800bf7308 */ /* 0x0002a20000000800 */
[C---:B------:R-:W-:Y:S02]  /*10e80*/  ISETP.GT.AND P5, PT, R7.reuse, 0x59, PT ;  /* 0x000000590700780c */ /* 0x040fe40003fa4270 */
[C---:B------:R-:W-:Y:S02]  /*10e90*/  ISETP.GT.AND P3, PT, R7.reuse, 0x60, PT ;  /* 0x000000600700780c */ /* 0x040fe40003f64270 */
[C---:B------:R-:W-:Y:S02]  /*10ea0*/  ISETP.GT.AND P2, PT, R7.reuse, 0x61, PT ;  /* 0x000000610700780c */ /* 0x040fe40003f44270 */
[----:B------:R-:W-:-:S02]  /*10eb0*/  ISETP.GT.AND P1, PT, R7, 0x68, PT ;  /* 0x000000680700780c */ /* 0x000fc40003f24270 */
[----:B------:R-:W-:Y:S02]  /*10ec0*/  FSEL R177, R54, -INF , P4 ;  /* 0xff80000036b17808 */ /* 0x000fe40002000000 */
[----:B------:R-:W-:Y:S02]  /*10ed0*/  FSEL R176, R55, -INF , P5 ;  /* 0xff80000037b07808 */ /* 0x000fe40002800000 */
[----:B------:R-:W-:Y:S01]  /*10ee0*/  FSEL R174, R42, -INF , P3 ;  /* 0xff8000002aae7808 */ /* 0x000fe20001800000 */
[----:B------:R-:W-:Y:S01]  /*10ef0*/  LDSM.16.MT88.4 R52, [R230+0x100] ;  /* 0x00010000e634783b */ /* 0x000fe20000004200 */
[----:B------:R-:W-:Y:S02]  /*10f00*/  FSEL R173, R43, -INF , P2 ;  /* 0xff8000002bad7808 */ /* 0x000fe40001000000 */
[----:B-1----:R-:W-:Y:S01]  /*10f10*/  FMNMX.FTZ R8, R135, R3, !PT ;  /* 0x0000000387087209 */ /* 0x002fe20007810000 */
[----:B------:R-:W-:Y:S01]  /*10f20*/  FMUL.FTZ R3, R71, c[0x0][0x2d0] ;  /* 0x0000b40047037a20 */ /* 0x000fe20000410000 */
[----:B------:R-:W-:Y:S01]  /*10f30*/  FSEL R172, R34, -INF , P1 ;  /* 0xff80000022ac7808 */ /* 0x000fe20000800000 */
[----:B------:R-:W1:Y:S01]  /*10f40*/  LDSM.16.MT88.4 R40, [R229+0x100] ;  /* 0x00010000e528783b */ /* 0x000e620000004200 */
[----:B------:R-:W-:-:S02]  /*10f50*/  FMNMX.FTZ R8, R145, R8, !PT ;  /* 0x0000000891087209 */ /* 0x000fc40007810000 */
[----:B------:R-:W-:Y:S02]  /*10f60*/  FSEL R3, R3, RZ, P0 ;  /* 0x000000ff03037208 */ /* 0x000fe40000000000 */
[----:B------:R-:W-:Y:S02]  /*10f70*/  FMNMX.FTZ R8, R146, R8, !PT ;  /* 0x0000000892087209 */ /* 0x000fe40007810000 */
[----:B------:R-:W-:Y:S01]  /*10f80*/  ISETP.GT.AND P0, PT, R7, 0x69, PT ;  /* 0x000000690700780c */ /* 0x000fe20003f04270 */
[--C-:B------:R-:W-:Y:S01]  /*10f90*/  FFMA.FTZ R0, R17, c[0x0][0x2d0], -R3.reuse ;  /* 0x0000b40011007a23 */ /* 0x100fe20000010803 */
[----:B------:R-:W-:Y:S01]  /*10fa0*/  FMNMX.FTZ R8, R147, R8, !PT ;  /* 0x0000000893087209 */ /* 0x000fe20007810000 */
[----:B------:R-:W-:Y:S01]  /*10fb0*/  FFMA.FTZ R9, R16, c[0x0][0x2d0], -R3 ;  /* 0x0000b40010097a23 */ /* 0x000fe20000010803 */
[----:B------:R-:W-:Y:S01]  /*10fc0*/  FSEL R170, R35, -INF , P0 ;  /* 0xff80000023aa7808 */ /* 0x000fe20000000000 */
[----:B------:R4:W-:Y:S01]  /*10fd0*/  MUFU.EX2 R196, R0 ;  /* 0x0000000000c47308 */ /* 0x0009e20000000800 */
[----:B------:R-:W-:-:S02]  /*10fe0*/  FMNMX.FTZ R8, R152, R8, !PT ;  /* 0x0000000898087209 */ /* 0x000fc40007810000 */
[----:B--2---:R-:W-:Y:S02]  /*10ff0*/  F2FP.PACK_AB R10, R193, R191 ;  /* 0x000000bfc10a723e */ /* 0x004fe400000000ff */
[----:B------:R-:W-:Y:S02]  /*11000*/  FMNMX.FTZ R7, R175, R8, !PT ;  /* 0x00000008af077209 */ /* 0x000fe40007810000 */
[----:B------:R-:W-:Y:S01]  /*11010*/  F2FP.PACK_AB R8, R195, R240 ;  /* 0x000000f0c308723e */ /* 0x000fe200000000ff */
[----:B------:R-:W2:Y:S01]  /*11020*/  MUFU.EX2 R206, R9 ;  /* 0x0000000900ce7308 */ /* 0x000ea20000000800 */
[----:B------:R-:W-:-:S04]  /*11030*/  FMNMX.FTZ R7, R178, R7, !PT ;  /* 0x00000007b2077209 */ /* 0x000fc80007810000 */
[----:B------:R-:W-:Y:S01]  /*11040*/  FMNMX.FTZ R4, R177, R7, !PT ;  /* 0x00000007b1047209 */ /* 0x000fe20007810000 */
[----:B----4-:R-:W-:-:S03]  /*11050*/  FFMA.FTZ R0, R18, c[0x0][0x2d0], -R3 ;  /* 0x0000b40012007a23 */ /* 0x010fc60000010803 */
[----:B------:R-:W-:Y:S01]  /*11060*/  FMNMX.FTZ R4, R176, R4, !PT ;  /* 0x00000004b0047209 */ /* 0x000fe20007810000 */
[----:B------:R4:W-:Y:S03]  /*11070*/  MUFU.EX2 R198, R0 ;  /* 0x0000000000c67308 */ /* 0x0009e60000000800 */
[----:B------:R-:W-:Y:S02]  /*11080*/  FMNMX.FTZ R2, R174, R4, !PT ;  /* 0x00000004ae027209 */ /* 0x000fe40007810000 */
[----:B--2---:R-:W-:Y:S01]  /*11090*/  F2FP.PACK_AB R9, R196, R206 ;  /* 0x000000cec409723e */ /* 0x004fe200000000ff */
[----:B----4-:R-:W-:-:S04]  /*110a0*/  FFMA.FTZ R0, R19, c[0x0][0x2d0], -R3 ;  /* 0x0000b40013007a23 */ /* 0x010fc80000010803 */
[----:B------:R2:W4:Y:S02]  /*110b0*/  MUFU.EX2 R209, R0 ;  /* 0x0000000000d17308 */ /* 0x0005240000000800 */
[----:B--2---:R-:W-:Y:S01]  /*110c0*/  FMNMX.FTZ R0, R173, R2, !PT ;  /* 0x00000002ad007209 */ /* 0x004fe20007810000 */
[--C-:B------:R-:W-:Y:S01]  /*110d0*/  FFMA.FTZ R2, R20, c[0x0][0x2d0], -R5.reuse ;  /* 0x0000b40014027a23 */ /* 0x100fe20000010805 */
[----:B----4-:R-:W-:Y:S02]  /*110e0*/  F2FP.PACK_AB R11, R209, R198 ;  /* 0x000000c6d10b723e */ /* 0x010fe400000000ff */
[----:B------:R-:W-:Y:S02]  /*110f0*/  FMNMX.FTZ R0, R172, R0, !PT ;  /* 0x00000000ac007209 */ /* 0x000fe40007810000 */
[----:B------:R2:W-:Y:S02]  /*11100*/  MUFU.EX2 R237, R2 ;  /* 0x0000000200ed7308 */ /* 0x0005e40000000800 */
[----:B------:R-:W-:Y:S01]  /*11110*/  FMNMX.FTZ R0, R170, R0, !PT ;  /* 0x00000000aa007209 */ /* 0x000fe20007810000 */
[C---:B------:R-:W-:Y:S04]  /*11120*/  HMMA.16816.F32 R44, R8.reuse, R24, RZ ;  /* 0x00000018082c723c */ /* 0x040fe800000018ff */
[----:B------:R-:W4:Y:S04]  /*11130*/  SHFL.BFLY PT, R4, R0, 0x2, 0x1f ;  /* 0x0c401f0000047f89 */ /* 0x000f2800000e0000 */
[----:B---3--:R-:W-:Y:S01]  /*11140*/  HMMA.16816.F32 R56, R8, R36, RZ ;  /* 0x000000240838723c */ /* 0x008fe200000018ff */
[----:B--2---:R-:W-:-:S04]  /*11150*/  FFMA.FTZ R2, R21, c[0x0][0x2d0], -R5 ;  /* 0x0000b40015027a23 */ /* 0x004fc80000010805 */
[----:B------:R2:W3:Y:S03]  /*11160*/  MUFU.EX2 R214, R2 ;  /* 0x0000000200d67308 */ /* 0x0004e60000000800 */
[C---:B-1----:R-:W-:Y:S08]  /*11170*/  HMMA.16816.F32 R48, R8.reuse, R40, RZ ;  /* 0x000000280830723c */ /* 0x042ff000000018ff */
[----:B------:R-:W-:Y:S01]  /*11180*/  HMMA.16816.F32 R16, R8, R52, RZ ;  /* 0x000000340810723c */ /* 0x000fe200000018ff */
[----:B----4-:R-:W-:Y:S01]  /*11190*/  FMNMX.FTZ R0, R0, R4, !PT ;  /* 0x0000000400007209 */ /* 0x010fe20007810000 */
[----:B--2---:R-:W-:-:S04]  /*111a0*/  FFMA.FTZ R2, R22, c[0x0][0x2d0], -R5 ;  /* 0x0000b40016027a23 */ /* 0x004fc80000010805 */
[----:B------:R-:W1:Y:S02]  /*111b0*/  SHFL.BFLY PT, R4, R0, 0x1, 0x1f ;  /* 0x0c201f0000047f89 */ /* 0x000e6400000e0000 */
[----:B------:R-:W-:Y:S01]  /*111c0*/  HMMA.16816.F32 R32, R8, R26, RZ ;  /* 0x0000001a0820723c */ /* 0x000fe200000018ff */
[----:B---3--:R-:W-:Y:S01]  /*111d0*/  F2FP.PACK_AB R12, R214, R237 ;  /* 0x000000edd60c723e */ /* 0x008fe200000000ff */
[----:B------:R2:W-:Y:S02]  /*111e0*/  MUFU.EX2 R201, R2 ;  /* 0x0000000200c97308 */ /* 0x0005e40000000800 */
[----:B--2---:R-:W-:-:S04]  /*111f0*/  FFMA.FTZ R2, R23, c[0x0][0x2d0], -R5 ;  /* 0x0000b40017027a23 */ /* 0x004fc80000010805 */
[----:B------:R-:W-:Y:S02]  /*11200*/  HMMA.16816.F32 R20, R8, R42, RZ ;  /* 0x0000002a0814723c */ /* 0x000fe400000018ff */
[----:B------:R2:W3:Y:S01]  /*11210*/  MUFU.EX2 R239, R2 ;  /* 0x0000000200ef7308 */ /* 0x0004e20000000800 */
[----:B-1----:R-:W-:-:S04]  /*11220*/  FMNMX.FTZ R138, R0, R4, !PT ;  /* 0x00000004008a7209 */ /* 0x002fc80007810000 */
[C---:B------:R-:W-:Y:S01]  /*11230*/  FSETP.NEU.FTZ.AND P0, PT, R138.reuse, -INF , PT ;  /* 0xff8000008a00780b */ /* 0x040fe20003f1d000 */
[----:B------:R-:W-:-:S05]  /*11240*/  FMUL.FTZ R0, R138, c[0x0][0x2d0] ;  /* 0x0000b4008a007a20 */ /* 0x000fca0000410000 */
[----:B------:R-:W-:Y:S01]  /*11250*/  FSEL R0, R0, RZ, P0 ;  /* 0x000000ff00007208 */ /* 0x000fe20000000000 */
[----:B--2---:R-:W-:Y:S01]  /*11260*/  FFMA.FTZ R2, R28, c[0x0][0x2d0], -R3 ;  /* 0x0000b4001c027a23 */ /* 0x004fe20000010803 */
[----:B---3--:R-:W-:-:S03]  /*11270*/  F2FP.PACK_AB R14, R239, R201 ;  /* 0x000000c9ef0e723e */ /* 0x008fc600000000ff */
[----:B------:R1:W-:Y:S02]  /*11280*/  MUFU.EX2 R213, R2 ;  /* 0x0000000200d57308 */ /* 0x0003e40000000800 */
[----:B-1----:R-:W-:-:S06]  /*11290*/  FFMA.FTZ R2, R29, c[0x0][0x2d0], -R3 ;  /* 0x0000b4001d027a23 */ /* 0x002fcc0000010803 */
[----:B------:R1:W2:Y:S02]  /*112a0*/  MUFU.EX2 R179, R2 ;  /* 0x0000000200b37308 */ /* 0x0002a40000000800 */
[----:B-1----:R-:W-:Y:S02]  /*112b0*/  FFMA.FTZ R2, R30, c[0x0][0x2d0], -R3 ;  /* 0x0000b4001e027a23 */ /* 0x002fe40000010803 */
[----:B--2---:R-:W-:-:S04]  /*112c0*/  IMAD.MOV.U32 R4, RZ, RZ, R179 ;  /* 0x000000ffff047224 */ /* 0x004fc800078e00b3 */
[----:B------:R1:W-:Y:S01]  /*112d0*/  MUFU.EX2 R203, R2 ;  /* 0x0000000200cb7308 */ /* 0x0003e20000000800 */
[----:B------:R-:W-:Y:S01]  /*112e0*/  F2FP.PACK_AB R13, R4, R213 ;  /* 0x000000d5040d723e */ /* 0x000fe200000000ff */
[----:B-1----:R-:W-:Y:S02]  /*112f0*/  FFMA.FTZ R2, R31, c[0x0][0x2d0], -R3 ;  /* 0x0000b4001f027a23 */ /* 0x002fe40000010803 */
[C---:B------:R-:W-:Y:S04]  /*11300*/  HMMA.16816.F32 R28, R8.reuse, R38, RZ ;  /* 0x00000026081c723c */ /* 0x040fe800000018ff */
[----:B------:R1:W2:Y:S04]  /*11310*/  MUFU.EX2 R202, R2 ;  /* 0x0000000200ca7308 */ /* 0x0002a80000000800 */
[----:B------:R-:W-:Y:S01]  /*11320*/  HMMA.16816.F32 R8, R8, R54, RZ ;  /* 0x000000360808723c */ /* 0x000fe200000018ff */
[----:B-1----:R-:W-:Y:S01]  /*11330*/  FFMA.FTZ R2, R85, c[0x0][0x2d0], -R6 ;  /* 0x0000b40055027a23 */ /* 0x002fe20000010806 */
[----:B--2---:R-:W-:-:S03]  /*11340*/  F2FP.PACK_AB R15, R202, R203 ;  /* 0x000000cbca0f723e */ /* 0x004fc600000000ff */
[----:B------:R1:W-:Y:S04]  /*11350*/  MUFU.EX2 R227, R2 ;  /* 0x0000000200e37308 */ /* 0x0003e80000000800 */
[C---:B------:R-:W-:Y:S11]  /*11360*/  HMMA.16816.F32 R100, R12.reuse, R60, R44 ;  /* 0x0000003c0c64723c */ /* 0x040ff6000000182c */
[----:B------:R-:W-:Y:S04]  /*11370*/  @!UPT UIADD3 URZ, URZ, URZ, URZ ;  /* 0x0000003f3f3ff290 */ /* 0x000fe8000fffe03f */
[----:B------:R-:W-:Y:S01]  /*11380*/  HMMA.16816.F32 R44, R12, R78, R8 ;  /* 0x0000004e0c2c723c */ /* 0x000fe20000001808 */
[----:B-1----:R-:W-:-:S06]  /*11390*/  FFMA.FTZ R2, R86, c[0x0][0x2d0], -R6 ;  /* 0x0000b40056027a23 */ /* 0x002fcc0000010806 */
[----:B------:R-:W-:Y:S01]  /*113a0*/  F2FP.PACK_AB R8, R251, R252 ;  /* 0x000000fcfb08723e */ /* 0x000fe200000000ff */
[----:B------:R1:W2:Y:S01]  /*113b0*/  MUFU.EX2 R187, R2 ;  /* 0x0000000200bb7308 */ /* 0x0002a20000000800 */
[C---:B------:R-:W-:Y:S08]  /*113c0*/  HMMA.16816.F32 R112, R12.reuse, R66, R28 ;  /* 0x000000420c70723c */ /* 0x040ff0000000181c */
[----:B------:R-:W-:Y:S01]  /*113d0*/  HMMA.16816.F32 R96, R12, R64, R56 ;  /* 0x000000400c60723c */ /* 0x000fe20000001838 */
[----:B-1----:R-:W-:Y:S01]  /*113e0*/  FFMA.FTZ R2, R87, c[0x0][0x2d0], -R6 ;  /* 0x0000b40057027a23 */ /* 0x002fe20000010806 */
[----:B--2---:R-:W-:-:S06]  /*113f0*/  F2FP.PACK_AB R10, R187, R227 ;  /* 0x000000e3bb0a723e */ /* 0x004fcc00000000ff */
[C---:B------:R-:W-:Y:S01]  /*11400*/  HMMA.16816.F32 R124, R12.reuse, R72, R48 ;  /* 0x000000480c7c723c */ /* 0x040fe20000001830 */
[----:B------:R1:W-:Y:S07]  /*11410*/  MUFU.EX2 R210, R2 ;  /* 0x0000000200d27308 */ /* 0x0003ee0000000800 */
[C---:B------:R-:W-:Y:S08]  /*11420*/  HMMA.16816.F32 R120, R12.reuse, R76, R16 ;  /* 0x0000004c0c78723c */ /* 0x040ff00000001810 */
[----:B------:R-:W-:Y:S01]  /*11430*/  HMMA.16816.F32 R116, R12, R62, R32 ;  /* 0x0000003e0c74723c */ /* 0x000fe20000001820 */
[----:B-1----:R-:W-:-:S02]  /*11440*/  FFMA.FTZ R2, R88, c[0x0][0x2d0], -R6 ;  /* 0x0000b40058027a23 */ /* 0x002fc40000010806 */
[----:B------:R-:W-:Y:S02]  /*11450*/  IMAD.MOV.U32 R88, RZ, RZ, R111 ;  /* 0x000000ffff587224 */ /* 0x000fe400078e006f */
        /* <DEDUP_REMOVED lines=23> */
[C---:B------:R-:W-:Y:S08]  /*115d0*/  HMMA.16816.F32 R32, R8.reuse, R38, RZ ;  /* 0x000000260820723c */ /* 0x040ff000000018ff */
[----:B------:R-:W-:Y:S01]  /*115e0*/  HMMA.16816.F32 R36, R8, R42, RZ ;  /* 0x0000002a0824723c */ /* 0x000fe200000018ff */
[----:B-1----:R-:W-:-:S04]  /*115f0*/  FFMA.FTZ R2, R82, c[0x0][0x2d0], -R0 ;  /* 0x0000b40052027a23 */ /* 0x002fc80000010800 */
[----:B------:R1:W3:Y:S03]  /*11600*/  MUFU.EX2 R184, R2 ;  /* 0x0000000200b87308 */ /* 0x0002e60000000800 */
[----:B------:R-:W-:Y:S07]  /*11610*/  HMMA.16816.F32 R52, R8, R54, RZ ;  /* 0x000000360834723c */ /* 0x000fee00000018ff */
        /* <DEDUP_REMOVED lines=10> */
[C---:B------:R-:W-:Y:S01]  /*116c0*/  HMMA.16816.F32 R48, R8.reuse, R72, R12 ;  /* 0x000000480830723c */ /* 0x040fe2000000180c */
[----:B------:R-:W-:Y:S07]  /*116d0*/  LDSM.16.MT88.4 R12, [R229+0x1100] ;  /* 0x00110000e50c783b */ /* 0x000fee0000004200 */
[----:B------:R-:W-:Y:S01]  /*116e0*/  HMMA.16816.F32 R40, R8, R60, R20 ;  /* 0x0000003c0828723c */ /* 0x000fe20000001814 */
[----:B------:R-:W-:Y:S01]  /*116f0*/  LDSM.16.MT88.4 R20, [R228+0x1100] ;  /* 0x00110000e414783b */ /* 0x000fe20000004200 */
[----:B-1----:R-:W-:-:S04]  /*11700*/  FFMA.FTZ R2, R105, c[0x0][0x2d0], -R6 ;  /* 0x0000b40069027a23 */ /* 0x002fc80000010806 */
[----:B------:R1:W-:Y:S02]  /*11710*/  MUFU.EX2 R248, R2 ;  /* 0x0000000200f87308 */ /* 0x0003e40000000800 */
[C---:B------:R-:W-:Y:S01]  /*11720*/  HMMA.16816.F32 R56, R8.reuse, R64, R16 ;  /* 0x000000400838723c */ /* 0x040fe20000001810 */
[----:B------:R-:W-:Y:S07]  /*11730*/  LDSM.16.MT88.4 R16, [R231+0x1100] ;  /* 0x00110000e710783b */ /* 0x000fee0000004200 */
[----:B------:R-:W-:Y:S01]  /*11740*/  HMMA.16816.F32 R28, R8, R62, R28 ;  /* 0x0000003e081c723c */ /* 0x000fe2000000181c */
[----:B-1----:R-:W-:-:S07]  /*11750*/  FFMA.FTZ R2, R104, c[0x0][0x2d0], -R6 ;  /* 0x0000b40068027a23 */ /* 0x002fce0000010806 */
[C---:B------:R-:W-:Y:S01]  /*11760*/  HMMA.16816.F32 R32, R8.reuse, R66, R32 ;  /* 0x000000420820723c */ /* 0x040fe20000001820 */
[----:B------:R1:W-:Y:S07]  /*11770*/  MUFU.EX2 R249, R2 ;  /* 0x0000000200f97308 */ /* 0x0003ee0000000800 */
[C---:B------:R-:W-:Y:S08]  /*11780*/  HMMA.16816.F32 R36, R8.reuse, R74, R36 ;  /* 0x0000004a0824723c */ /* 0x040ff00000001824 */
[----:B------:R-:W-:Y:S01]  /*11790*/  HMMA.16816.F32 R52, R8, R78, R52 ;  /* 0x0000004e0834723c */ /* 0x000fe20000001834 */
[----:B-1----:R-:W-:-:S04]  /*117a0*/  FFMA.FTZ R2, R95, c[0x0][0x2d0], -R6 ;  /* 0x0000b4005f027a23 */ /* 0x002fc80000010806 */
[----:B------:R1:W-:Y:S02]  /*117b0*/  MUFU.EX2 R250, R2 ;  /* 0x0000000200fa7308 */ /* 0x0003e40000000800 */
[----:B-1----:R-:W-:Y:S02]  /*117c0*/  FFMA.FTZ R2, R133, c[0x0][0x2d0], -R5 ;  /* 0x0000b40085027a23 */ /* 0x002fe40000010805 */
[----:B------:R-:W-:-:S04]  /*117d0*/  IMAD.MOV.U32 R133, RZ, RZ, R4 ;  /* 0x000000ffff857224 */ /* 0x000fc800078e0004 */
[----:B------:R1:W-:Y:S01]  /*117e0*/  MUFU.EX2 R225, R2 ;  /* 0x0000000200e17308 */ /* 0x0003e20000000800 */
[----:B------:R-:W-:Y:S02]  /*117f0*/  IMAD.MOV.U32 R4, RZ, RZ, R212 ;  /* 0x000000ffff047224 */ /* 0x000fe400078e00d4 */
[----:B-1----:R-:W-:Y:S02]  /*11800*/  FFMA.FTZ R2, R132, c[0x0][0x2d0], -R5 ;  /* 0x0000b40084027a23 */ /* 0x002fe40000010805 */
[----:B------:R-:W-:-:S03]  /*11810*/  IMAD.MOV.U32 R132, RZ, RZ, R214 ;  /* 0x000000ffff847224 */ /* 0x000fc600078e00d6 */
[----:B------:R1:W2:Y:S02]  /*11820*/  MUFU.EX2 R226, R2 ;  /* 0x0000000200e27308 */ /* 0x0002a40000000800 */
[--C-:B-1----:R-:W-:Y:S02]  /*11830*/  FFMA.FTZ R2, R107, c[0x0][0x2d0], -R5.reuse ;  /* 0x0000b4006b027a23 */ /* 0x102fe40000010805 */
[----:B------:R-:W-:Y:S01]  /*11840*/  HMMA.16816.F32 R104, R8, R76, R24 ;  /* 0x0000004c0868723c */ /* 0x000fe20000001818 */
[----:B------:R-:W1:Y:S03]  /*11850*/  LDSM.16.MT88.4 R24, [R230+0x1100] ;  /* 0x00110000e618783b */ /* 0x000e660000004200 */
[----:B------:R3:W-:Y:S03]  /*11860*/  MUFU.EX2 R246, R2 ;  /* 0x0000000200f67308 */ /* 0x0007e60000000800 */
        /* <DEDUP_REMOVED lines=19> */
[----:B---3--:R-:W-:-:S05]  /*119a0*/  F2FP.PACK_AB R11, R220, R221 ;  /* 0x000000dddc0b723e */ /* 0x008fca00000000ff */
[----:B------:R2:W-:Y:S02]  /*119b0*/  MUFU.EX2 R218, R2 ;  /* 0x0000000200da7308 */ /* 0x0005e40000000800 */
[C---:B-1----:R-:W-:Y:S07]  /*119c0*/  HMMA.16816.F32 R76, R8.reuse, R24, R120 ;  /* 0x00000018084c723c */ /* 0x042fee0000001878 */
[----:B------:R-:W-:Y:S01]  /*119d0*/  IMAD.MOV.U32 R123, RZ, RZ, R207 ;  /* 0x000000ffff7b7224 */ /* 0x000fe200078e00cf */
[----:B------:R-:W-:Y:S01]  /*119e0*/  HMMA.16816.F32 R84, R8, R12, R124 ;  /* 0x0000000c0854723c */ /* 0x000fe2000000187c */
[----:B------:R-:W-:-:S02]  /*119f0*/  IMAD.MOV.U32 R121, RZ, RZ, R196 ;  /* 0x000000ffff797224 */ /* 0x000fc400078e00c4 */
[----:B------:R-:W-:Y:S02]  /*11a00*/  IMAD.MOV.U32 R122, RZ, RZ, R199 ;  /* 0x000000ffff7a7224 */ /* 0x000fe400078e00c7 */
[----:B--2---:R-:W-:Y:S02]  /*11a10*/  FFMA.FTZ R2, R92, c[0x0][0x2d0], -R0 ;  /* 0x0000b4005c027a23 */ /* 0x004fe40000010800 */
[----:B------:R-:W-:Y:S01]  /*11a20*/  IMAD.MOV.U32 R124, RZ, RZ, R206 ;  /* 0x000000ffff7c7224 */ /* 0x000fe200078e00ce */
[----:B------:R-:W-:Y:S01]  /*11a30*/  HMMA.16816.F32 R100, R8, R20, R100 ;  /* 0x000000140864723c */ /* 0x000fe20000001864 */
[----:B------:R1:W2:Y:S01]  /*11a40*/  MUFU.EX2 R219, R2 ;  /* 0x0000000200db7308 */ /* 0x0002a20000000800 */
[----:B------:R-:W-:Y:S02]  /*11a50*/  IMAD.MOV.U32 R127, RZ, RZ, R205 ;  /* 0x000000ffff7f7224 */ /* 0x000fe400078e00cd */
[----:B------:R-:W-:Y:S02]  /*11a60*/  IMAD.MOV.U32 R125, RZ, RZ, R204 ;  /* 0x000000ffff7d7224 */ /* 0x000fe400078e00cc */
[----:B------:R-:W-:-:S02]  /*11a70*/  IMAD.MOV.U32 R126, RZ, RZ, R88 ;  /* 0x000000ffff7e7224 */ /* 0x000fc400078e0058 */
[----:B------:R-:W-:Y:S01]  /*11a80*/  HMMA.16816.F32 R96, R8, R16, R96 ;  /* 0x000000100860723c */ /* 0x000fe20000001860 */
[----:B------:R-:W-:-:S07]  /*11a90*/  IMAD.MOV.U32 R120, RZ, RZ, R195 ;  /* 0x000000ffff787224 */ /* 0x000fce00078e00c3 */
        /* <DEDUP_REMOVED lines=17> */
[----:B------:R-:W2:Y:S01]  /*11bb0*/  LDSM.16.MT88.4 R20, [R228+0x1900] ;  /* 0x00190000e414783b */ /* 0x000ea20000004200 */
[----:B-1----:R-:W-:-:S03]  /*11bc0*/  FFMA.FTZ R2, R162, c[0x0][0x2d0], -R6 ;  /* 0x0000b400a2027a23 */ /* 0x002fc60000010806 */
[----:B------:R-:W-:Y:S01]  /*11bd0*/  LDSM.16.MT88.4 R28, [R230+0x1900] ;  /* 0x00190000e61c783b */ /* 0x000fe20000004200 */
[----:B------:R-:W-:Y:S01]  /*11be0*/  IMAD.MOV.U32 R162, RZ, RZ, R202 ;  /* 0x000000ffffa27224 */ /* 0x000fe200078e00ca */
[----:B------:R1:W-:Y:S01]  /*11bf0*/  MUFU.EX2 R213, R2 ;  /* 0x0000000200d57308 */ /* 0x0003e20000000800 */
[C---:B------:R-:W-:Y:S08]  /*11c00*/  HMMA.16816.F32 R56, R8.reuse, R16, R56 ;  /* 0x000000100838723c */ /* 0x040ff00000001838 */
[----:B------:R-:W-:Y:S01]  /*11c10*/  HMMA.16816.F32 R44, R8, R18, R32 ;  /* 0x00000012082c723c */ /* 0x000fe20000001820 */
[----:B------:R-:W3:Y:S01]  /*11c20*/  LDSM.16.MT88.4 R16, [R231+0x1900] ;  /* 0x00190000e710783b */ /* 0x000ee20000004200 */
[----:B-1----:R-:W-:-:S06]  /*11c30*/  FFMA.FTZ R2, R161, c[0x0][0x2d0], -R6 ;  /* 0x0000b400a1027a23 */ /* 0x002fcc0000010806 */
[----:B------:R-:W-:Y:S01]  /*11c40*/  HMMA.16816.F32 R40, R8, R12, R48 ;  /* 0x0000000c0828723c */ /* 0x000fe20000001830 */
[----:B------:R-:W-:Y:S01]  /*11c50*/  IMAD.MOV.U32 R161, RZ, RZ, R124 ;  /* 0x000000ffffa17224 */ /* 0x000fe200078e007c */
[----:B------:R1:W-:Y:S01]  /*11c60*/  MUFU.EX2 R214, R2 ;  /* 0x0000000200d67308 */ /* 0x0003e20000000800 */
[----:B------:R-:W-:-:S05]  /*11c70*/  IMAD.MOV.U32 R124, RZ, RZ, R197 ;  /* 0x000000ffff7c7224 */ /* 0x000fca00078e00c5 */
[C---:B------:R-:W-:Y:S01]  /*11c80*/  HMMA.16816.F32 R32, R8.reuse, R14, R36 ;  /* 0x0000000e0820723c */ /* 0x040fe20000001824 */
[----:B------:R-:W4:Y:S07]  /*11c90*/  LDSM.16.MT88.4 R12, [R229+0x1900] ;  /* 0x00190000e50c783b */ /* 0x000f2e0000004200 */
[----:B------:R-:W-:Y:S01]  /*11ca0*/  HMMA.16816.F32 R48, R8, R24, R104 ;  /* 0x000000180830723c */ /* 0x000fe20000001868 */
[----:B-1----:R-:W-:Y:S02]  /*11cb0*/  FFMA.FTZ R2, R160, c[0x0][0x2d0], -R6 ;  /* 0x0000b400a0027a23 */ /* 0x002fe40000010806 */
[----:B------:R-:W-:-:S02]  /*11cc0*/  IMAD.MOV.U32 R160, RZ, RZ, R70 ;  /* 0x000000ffffa07224 */ /* 0x000fc400078e0046 */
[----:B------:R-:W-:-:S03]  /*11cd0*/  IMAD.MOV.U32 R70, RZ, RZ, R215 ;  /* 0x000000ffff467224 */ /* 0x000fc600078e00d7 */
[----:B------:R-:W-:Y:S01]  /*11ce0*/  HMMA.16816.F32 R52, R8, R26, R52 ;  /* 0x0000001a0834723c */ /* 0x000fe20000001834 */
[----:B------:R1:W-:Y:S01]  /*11cf0*/  MUFU.EX2 R215, R2 ;  /* 0x0000000200d77308 */ /* 0x0003e20000000800 */
[----:B------:R-:W2:Y:S01]  /*11d00*/  LDSM.16.MT88.4 R24, [R228+0x2100] ;  /* 0x00210000e418783b */ /* 0x000ea20000004200 */
[----:B-1----:R-:W-:Y:S02]  /*11d10*/  FFMA.FTZ R2, R151, c[0x0][0x2d0], -R5 ;  /* 0x0000b40097027a23 */ /* 0x002fe40000010805 */
[----:B------:R-:W-:-:S04]  /*11d20*/  IMAD.MOV.U32 R151, RZ, RZ, R140 ;  /* 0x000000ffff977224 */ /* 0x000fc800078e008c */
[----:B------:R1:W-:Y:S02]  /*11d30*/  MUFU.EX2 R209, R2 ;  /* 0x0000000200d17308 */ /* 0x0003e40000000800 */
[----:B-1----:R-:W-:Y:S02]  /*11d40*/  FFMA.FTZ R2, R150, c[0x0][0x2d0], -R5 ;  /* 0x0000b40096027a23 */ /* 0x002fe40000010805 */
[----:B------:R-:W-:-:S04]  /*11d50*/  IMAD.MOV.U32 R150, RZ, RZ, R141 ;  /* 0x000000ffff967224 */ /* 0x000fc800078e008d */
[----:B------:R1:W1:Y:S02]  /*11d60*/  MUFU.EX2 R210, R2 ;  /* 0x0000000200d27308 */ /* 0x0002640000000800 */
[----:B-1----:R-:W-:Y:S01]  /*11d70*/  FFMA.FTZ R2, R148, c[0x0][0x2d0], -R5 ;  /* 0x0000b40094027a23 */ /* 0x002fe20000010805 */
[----:B------:R-:W-:Y:S01]  /*11d80*/  F2FP.PACK_AB R8, R210, R209 ;  /* 0x000000d1d208723e */ /* 0x000fe200000000ff */
[----:B------:R-:W-:-:S04]  /*11d90*/  IMAD.MOV.U32 R148, RZ, RZ, R127 ;  /* 0x000000ffff947224 */ /* 0x000fc800078e007f */
[----:B------:R1:W-:Y:S01]  /*11da0*/  MUFU.EX2 R211, R2 ;  /* 0x0000000200d37308 */ /* 0x0003e20000000800 */
[----:B------:R-:W-:Y:S02]  /*11db0*/  IMAD.MOV.U32 R127, RZ, RZ, R129 ;  /* 0x000000ffff7f7224 */ /* 0x000fe400078e0081 */
[----:B------:R-:W-:Y:S02]  /*11dc0*/  IMAD.MOV.U32 R129, RZ, RZ, R198 ;  /* 0x000000ffff817224 */ /* 0x000fe400078e00c6 */
[----:B-1----:R-:W-:Y:S02]  /*11dd0*/  FFMA.FTZ R2, R149, c[0x0][0x2d0], -R5 ;  /* 0x0000b40095027a23 */ /* 0x002fe40000010805 */
[----:B------:R-:W-:Y:S02]  /*11de0*/  IMAD.MOV.U32 R149, RZ, RZ, R193 ;  /* 0x000000ffff957224 */ /* 0x000fe400078e00c1 */
[----:B------:R1:W1:Y:S02]  /*11df0*/  MUFU.EX2 R208, R2 ;  /* 0x0000000200d07308 */ /* 0x0002640000000800 */
[----:B-1----:R-:W-:Y:S01]  /*11e00*/  FFMA.FTZ R2, R158, c[0x0][0x2d0], -R3 ;  /* 0x0000b4009e027a23 */ /* 0x002fe20000010803 */
[----:B------:R-:W-:Y:S01]  /*11e10*/  F2FP.PACK_AB R10, R208, R211 ;  /* 0x000000d3d00a723e */ /* 0x000fe200000000ff */
[----:B------:R-:W-:-:S04]  /*11e20*/  IMAD.MOV.U32 R158, RZ, RZ, R201 ;  /* 0x000000ffff9e7224 */ /* 0x000fc800078e00c9 */
[----:B------:R1:W-:Y:S02]  /*11e30*/  MUFU.EX2 R207, R2 ;  /* 0x0000000200cf7308 */ /* 0x0003e40000000800 */
[----:B-1----:R-:W-:Y:S02]  /*11e40*/  FFMA.FTZ R2, R159, c[0x0][0x2d0], -R3 ;  /* 0x0000b4009f027a23 */ /* 0x002fe40000010803 */
[----:B------:R-:W-:-:S04]  /*11e50*/  IMAD.MOV.U32 R159, RZ, RZ, R70 ;  /* 0x000000ffff9f7224 */ /* 0x000fc800078e0046 */
[----:B------:R1:W1:Y:S01]  /*11e60*/  MUFU.EX2 R206, R2 ;  /* 0x0000000200ce7308 */ /* 0x0002620000000800 */
[----:B------:R-:W-:Y:S02]  /*11e70*/  IMAD.MOV.U32 R70, RZ, RZ, R203 ;  /* 0x000000ffff467224 */ /* 0x000fe400078e00cb */
[----:B-1----:R-:W-:Y:S01]  /*11e80*/  FFMA.FTZ R2, R144, c[0x0][0x2d0], -R3 ;  /* 0x0000b40090027a23 */ /* 0x002fe20000010803 */
[----:B------:R-:W-:Y:S01]  /*11e90*/  F2FP.PACK_AB R9, R206, R207 ;  /* 0x000000cfce09723e */ /* 0x000fe200000000ff */
[----:B------:R-:W-:-:S03]  /*11ea0*/  IMAD.MOV.U32 R144, RZ, RZ, R189 ;  /* 0x000000ffff907224 */ /* 0x000fc600078e00bd */
[----:B------:R1:W-:Y:S02]  /*11eb0*/  MUFU.EX2 R205, R2 ;  /* 0x0000000200cd7308 */ /* 0x0003e40000000800 */
[----:B-1----:R-:W-:-:S06]  /*11ec0*/  FFMA.FTZ R2, R142, c[0x0][0x2d0], -R3 ;  /* 0x0000b4008e027a23 */ /* 0x002fcc0000010803 */
[----:B------:R1:W1:Y:S02]  /*11ed0*/  MUFU.EX2 R204, R2 ;  /* 0x0000000200cc7308 */ /* 0x0002640000000800 */
[----:B-1----:R-:W-:Y:S01]  /*11ee0*/  FFMA.FTZ R2, R131, c[0x0][0x2d0], -R0 ;  /* 0x0000b40083027a23 */ /* 0x002fe20000010800 */
[----:B------:R-:W-:Y:S01]  /*11ef0*/  F2FP.PACK_AB R11, R204, R205 ;  /* 0x000000cdcc0b723e */ /* 0x000fe200000000ff */
[----:B------:R-:W-:-:S04]  /*11f00*/  IMAD.MOV.U32 R131, RZ, RZ, R123 ;  /* 0x000000ffff837224 */ /* 0x000fc800078e007b */
[----:B------:R1:W-:Y:S01]  /*11f10*/  MUFU.EX2 R202, R2 ;  /* 0x0000000200ca7308 */ /* 0x0003e20000000800 */
[----:B------:R-:W-:Y:S01]  /*11f20*/  IMAD.MOV.U32 R123, RZ, RZ, R191 ;  /* 0x000000ffff7b7224 */ /* 0x000fe200078e00bf */
[C---:B--2---:R-:W-:Y:S08]  /*11f30*/  HMMA.16816.F32 R112, R8.reuse, R20, R100 ;  /* 0x000000140870723c */ /* 0x044ff00000001864 */
[----:B------:R-:W-:Y:S01]  /*11f40*/  HMMA.16816.F32 R108, R8, R22, R92 ;  /* 0x00000016086c723c */ /* 0x000fe2000000185c */
[----:B-1----:R-:W-:-:S02]  /*11f50*/  FFMA.FTZ R2, R130, c[0x0][0x2d0], -R0 ;  /* 0x0000b40082027a23 */ /* 0x002fc40000010800 */
[----:B------:R-:W-:Y:S02]  /*11f60*/  IMAD.MOV.U32 R130, RZ, RZ, R125 ;  /* 0x000000ffff827224 */ /* 0x000fe400078e007d */
[----:B------:R1:W2:Y:S01]  /*11f70*/  MUFU.EX2 R203, R2 ;  /* 0x0000000200cb7308 */ /* 0x0002a20000000800 */
[----:B------:R-:W-:Y:S02]  /*11f80*/  IMAD.MOV.U32 R125, RZ, RZ, R136 ;  /* 0x000000ffff7d7224 */ /* 0x000fe400078e0088 */
[C---:B---3--:R-:W-:Y:S08]  /*11f90*/  HMMA.16816.F32 R104, R8.reuse, R16, R96 ;  /* 0x000000100868723c */ /* 0x048ff00000001860 */
[----:B------:R-:W-:Y:S01]  /*11fa0*/  HMMA.16816.F32 R100, R8, R18, R88 ;  /* 0x000000120864723c */ /* 0x000fe20000001858 */
[----:B-1----:R-:W-:-:S02]  /*11fb0*/  FFMA.FTZ R2, R128, c[0x0][0x2d0], -R0 ;  /* 0x0000b40080027a23 */ /* 0x002fc40000010800 */
[----:B------:R-:W-:-:S05]  /*11fc0*/  IMAD.MOV.U32 R128, RZ, RZ, R194 ;  /* 0x000000ffff807224 */ /* 0x000fca00078e00c2 */
[C---:B----4-:R-:W-:Y:S01]  /*11fd0*/  HMMA.16816.F32 R96, R8.reuse, R12, R84 ;  /* 0x0000000c0860723c */ /* 0x050fe20000001854 */
[----:B------:R1:W-:Y:S07]  /*11fe0*/  MUFU.EX2 R201, R2 ;  /* 0x0000000200c97308 */ /* 0x0003ee0000000800 */
        /* <DEDUP_REMOVED lines=17> */
[----:B------:R1:W-:Y:S03]  /*12100*/  MUFU.EX2 R196, R2 ;  /* 0x0000000200c47308 */ /* 0x0003e60000000800 */
[C---:B------:R-:W-:Y:S08]  /*12110*/  HMMA.16816.F32 R32, R8.reuse, R28, R48 ;  /* 0x0000001c0820723c */ /* 0x040ff00000001830 */
[----:B------:R-:W-:Y:S01]  /*12120*/  HMMA.16816.F32 R76, R8, R22, R60 ;  /* 0x00000016084c723c */ /* 0x000fe2000000183c */
[----:B------:R-:W-:Y:S01]  /*12130*/  LDSM.16.MT88.4 R20, [R231+0x2100] ;  /* 0x00210000e714783b */ /* 0x000fe20000004200 */
[----:B-1----:R-:W-:-:S06]  /*12140*/  FFMA.FTZ R2, R169, c[0x0][0x2d0], -R6 ;  /* 0x0000b400a9027a23 */ /* 0x002fcc0000010806 */
[C---:B------:R-:W-:Y:S01]  /*12150*/  HMMA.16816.F32 R64, R8.reuse, R16, R56 ;  /* 0x000000100840723c */ /* 0x040fe20000001838 */
[----:B------:R1:W-:Y:S07]  /*12160*/  MUFU.EX2 R198, R2 ;  /* 0x0000000200c67308 */ /* 0x0003ee0000000800 */
[C---:B------:R-:W-:Y:S01]  /*12170*/  HMMA.16816.F32 R44, R8.reuse, R18, R44 ;  /* 0x00000012082c723c */ /* 0x040fe2000000182c */
[----:B------:R-:W2:Y:S07]  /*12180*/  LDSM.16.MT88.4 R16, [R229+0x2100] ;  /* 0x00210000e510783b */ /* 0x000eae0000004200 */
[----:B------:R-:W-:Y:S01]  /*12190*/  HMMA.16816.F32 R40, R8, R12, R40 ;  /* 0x0000000c0828723c */ /* 0x000fe20000001828 */
[----:B------:R-:W3:Y:S01]  /*121a0*/  LDSM.16.MT88.4 R12, [R230+0x2100] ;  /* 0x00210000e60c783b */ /* 0x000ee20000004200 */
[----:B-1----:R-:W-:-:S04]  /*121b0*/  FFMA.FTZ R2, R171, c[0x0][0x2d0], -R6 ;  /* 0x0000b400ab027a23 */ /* 0x002fc80000010806 */
[----:B------:R1:W-:Y:S02]  /*121c0*/  MUFU.EX2 R199, R2 ;  /* 0x0000000200c77308 */ /* 0x0003e40000000800 */
[----:B------:R-:W-:Y:S01]  /*121d0*/  HMMA.16816.F32 R28, R8, R30, R52 ;  /* 0x0000001e081c723c */ /* 0x000fe20000001834 */
[----:B-1----:R-:W-:-:S05]  /*121e0*/  FFMA.FTZ R2, R165, c[0x0][0x2d0], -R5 ;  /* 0x0000b400a5027a23 */ /* 0x002fca0000010805 */
        /* <DEDUP_REMOVED lines=21> */
[C---:B------:R-:W-:Y:S08]  /*12340*/  HMMA.16816.F32 R56, R8.reuse, R24, R112 ;  /* 0x000000180838723c */ /* 0x040ff00000001870 */
[----:B------:R-:W-:Y:S01]  /*12350*/  HMMA.16816.F32 R52, R8, R26, R108 ;  /* 0x0000001a0834723c */ /* 0x000fe2000000186c */
[----:B-1----:R-:W-:-:S04]  /*12360*/  FFMA.FTZ R2, R146, c[0x0][0x2d0], -R0 ;  /* 0x0000b40092027a23 */ /* 0x002fc80000010800 */
[----:B------:R1:W4:Y:S03]  /*12370*/  MUFU.EX2 R142, R2 ;  /* 0x00000002008e7308 */ /* 0x0003260000000800 */
[C---:B--2---:R-:W-:Y:S08]  /*12380*/  HMMA.16816.F32 R80, R8.reuse, R16, R96 ;  /* 0x000000100850723c */ /* 0x044ff00000001860 */
[----:B------:R-:W-:Y:S01]  /*12390*/  HMMA.16816.F32 R60, R8, R20, R104 ;  /* 0x00000014083c723c */ /* 0x000fe20000001868 */
[----:B-1----:R-:W-:-:S07]  /*123a0*/  FFMA.FTZ R2, R147, c[0x0][0x2d0], -R0 ;  /* 0x0000b40093027a23 */ /* 0x002fce0000010800 */
[C---:B------:R-:W-:Y:S01]  /*123b0*/  HMMA.16816.F32 R72, R8.reuse, R22, R100 ;  /* 0x000000160848723c */ /* 0x040fe20000001864 */
[----:B------:R1:W-:Y:S07]  /*123c0*/  MUFU.EX2 R141, R2 ;  /* 0x00000002008d7308 */ /* 0x0003ee0000000800 */
[C---:B------:R-:W-:Y:S08]  /*123d0*/  HMMA.16816.F32 R116, R8.reuse, R18, R116 ;  /* 0x000000120874723c */ /* 0x040ff00000001874 */
[----:B---3--:R-:W-:Y:S01]  /*123e0*/  HMMA.16816.F32 R92, R8, R12, R92 ;  /* 0x0000000c085c723c */ /* 0x008fe2000000185c */
[----:B-1----:R-:W-:-:S04]  /*123f0*/  FFMA.FTZ R2, R152, c[0x0][0x2d0], -R0 ;  /* 0x0000b40098027a23 */ /* 0x002fc80000010800 */
[----:B------:R1:W2:Y:S03]  /*12400*/  MUFU.EX2 R140, R2 ;  /* 0x00000002008c7308 */ /* 0x0002a60000000800 */
[----:B------:R-:W-:Y:S07]  /*12410*/  HMMA.16816.F32 R96, R8, R14, R88 ;  /* 0x0000000e0860723c */ /* 0x000fee0000001858 */
[----:B------:R-:W-:-:S02]  /*12420*/  F2FP.PACK_AB R8, R196, R193 ;  /* 0x000000c1c408723e */ /* 0x000fc400000000ff */
[----:B----4-:R-:W-:Y:S02]  /*12430*/  F2FP.PACK_AB R9, R142, R136 ;  /* 0x000000888e09723e */ /* 0x010fe400000000ff */
[----:B------:R-:W-:Y:S01]  /*12440*/  F2FP.PACK_AB R10, R199, R198 ;  /* 0x000000c6c70a723e */ /* 0x000fe200000000ff */
[----:B-1----:R-:W-:Y:S01]  /*12450*/  FFMA.FTZ R2, R168, c[0x0][0x2d0], -R5 ;  /* 0x0000b400a8027a23 */ /* 0x002fe20000010805 */
[----:B--2---:R-:W-:Y:S01]  /*12460*/  F2FP.PACK_AB R11, R140, R141 ;  /* 0x0000008d8c0b723e */ /* 0x004fe200000000ff */
[----:B------:R-:W-:Y:S02]  /*12470*/  IMAD.MOV.U32 R168, RZ, RZ, R167 ;  /* 0x000000ffffa87224 */ /* 0x000fe400078e00a7 */
[----:B------:R-:W-:Y:S01]  /*12480*/  IMAD.MOV.U32 R167, RZ, RZ, R135 ;  /* 0x000000ffffa77224 */ /* 0x000fe200078e0087 */
[----:B------:R1:W-:Y:S01]  /*12490*/  MUFU.EX2 R112, R2 ;  /* 0x0000000200707308 */ /* 0x0003e20000000800 */
[----:B------:R-:W-:Y:S02]  /*124a0*/  IMAD.MOV.U32 R135, RZ, RZ, R128 ;  /* 0x000000ffff877224 */ /* 0x000fe400078e0080 */
[----:B------:R-:W-:Y:S01]  /*124b0*/  IMAD.MOV.U32 R128, RZ, RZ, R130 ;  /* 0x000000ffff807224 */ /* 0x000fe200078e0082 */
[----:B------:R-:W-:Y:S01]  /*124c0*/  HMMA.16816.F32 R88, R8, R24, R84 ;  /* 0x000000180858723c */ /* 0x000fe20000001854 */
[----:B------:R-:W-:-:S02]  /*124d0*/  IMAD.MOV.U32 R130, RZ, RZ, R131 ;  /* 0x000000ffff827224 */ /* 0x000fc400078e0083 */
[----:B------:R-:W-:Y:S02]  /*124e0*/  IMAD.MOV.U32 R131, RZ, RZ, R244 ;  /* 0x000000ffff837224 */ /* 0x000fe400078e00f4 */
[----:B------:R-:W-:Y:S01]  /*124f0*/  FFMA.FTZ R4, R4, c[0x0][0x2d0], -R6 ;  /* 0x0000b40004047a23 */ /* 0x000fe20000010806 */
[----:B------:R2:W5:Y:S02]  /*12500*/  LDL.LU R244, [R1+0xa0] ;  /* 0x0000a00001f47983 */ /* 0x0005640000300800 */
[----:B------:R-:W-:Y:S02]  /*12510*/  HMMA.16816.F32 R84, R8, R26, R76 ;  /* 0x0000001a0854723c */ /* 0x000fe4000000184c */
[----:B------:R-:W3:Y:S01]  /*12520*/  LDSM.16.MT88.4 R24, [R228+0x2900] ;  /* 0x00290000e418783b */ /* 0x000ee20000004200 */
[----:B-1----:R-:W-:Y:S02]  /*12530*/  FFMA.FTZ R2, R168, c[0x0][0x2d0], -R5 ;  /* 0x0000b400a8027a23 */ /* 0x002fe40000010805 */
[----:B------:R-:W-:-:S02]  /*12540*/  IMAD.MOV.U32 R168, RZ, RZ, R167 ;  /* 0x000000ffffa87224 */ /* 0x000fc400078e00a7 */
[----:B------:R-:W-:Y:S01]  /*12550*/  IMAD.MOV.U32 R167, RZ, RZ, R135 ;  /* 0x000000ffffa77224 */ /* 0x000fe200078e0087 */
[----:B------:R1:W4:Y:S01]  /*12560*/  MUFU.EX2 R113, R2 ;  /* 0x0000000200717308 */ /* 0x0003220000000800 */
[----:B------:R-:W-:Y:S01]  /*12570*/  HMMA.16816.F32 R76, R8, R20, R64 ;  /* 0x00000014084c723c */ /* 0x000fe20000001840 */
[----:B-1----:R-:W-:Y:S02]  /*12580*/  FFMA.FTZ R2, R168, c[0x0][0x2d0], -R5 ;  /* 0x0000b400a8027a23 */ /* 0x002fe40000010805 */
[----:B------:R-:W-:-:S04]  /*12590*/  IMAD.MOV.U32 R168, RZ, RZ, R167 ;  /* 0x000000ffffa87224 */ /* 0x000fc800078e00a7 */
[----:B------:R1:W-:Y:S01]  /*125a0*/  MUFU.EX2 R114, R2 ;  /* 0x0000000200727308 */ /* 0x0003e20000000800 */
[----:B------:R-:W-:Y:S02]  /*125b0*/  IMAD.MOV.U32 R135, RZ, RZ, R128 ;  /* 0x000000ffff877224 */ /* 0x000fe400078e0080 */
[----:B------:R-:W-:Y:S02]  /*125c0*/  IMAD.MOV.U32 R128, RZ, RZ, R130 ;  /* 0x000000ffff807224 */ /* 0x000fe400078e0082 */
[----:B-1----:R-:W-:-:S04]  /*125d0*/  FFMA.FTZ R2, R168, c[0x0][0x2d0], -R5 ;  /* 0x0000b400a8027a23 */ /* 0x002fc80000010805 */
[----:B------:R1:W-:Y:S01]  /*125e0*/  MUFU.EX2 R115, R2 ;  /* 0x0000000200737308 */ /* 0x0003e20000000800 */
[----:B------:R-:W-:Y:S02]  /*125f0*/  IMAD.MOV.U32 R130, RZ, RZ, R144 ;  /* 0x000000ffff827224 */ /* 0x000fe400078e0090 */
[----:B------:R-:W-:Y:S02]  /*12600*/  IMAD.MOV.U32 R144, RZ, RZ, R243 ;  /* 0x000000ffff907224 */ /* 0x000fe400078e00f3 */
[----:B------:R-:W-:Y:S01]  /*12610*/  IMAD.MOV.U32 R167, RZ, RZ, R135 ;  /* 0x000000ffffa77224 */ /* 0x000fe200078e0087 */
[----:B------:R-:W-:Y:S01]  /*12620*/  HMMA.16816.F32 R64, R8, R22, R44 ;  /* 0x000000160840723c */ /* 0x000fe2000000182c */
[----:B-1----:R-:W-:-:S07]  /*12630*/  FFMA.FTZ R2, R183, c[0x0][0x2d0], -R3 ;  /* 0x0000b400b7027a23 */ /* 0x002fce0000010803 */
[C---:B------:R-:W-:Y:S01]  /*12640*/  HMMA.16816.F32 R48, R8.reuse, R16, R40 ;  /* 0x000000100830723c */ /* 0x040fe20000001828 */
[----:B------:R-:W-:Y:S01]  /*12650*/  IMAD.MOV.U32 R135, RZ, RZ, R128 ;  /* 0x000000ffff877224 */ /* 0x000fe200078e0080 */
[----:B------:R-:W1:Y:S01]  /*12660*/  LDSM.16.MT88.4 R20, [R231+0x2900] ;  /* 0x00290000e714783b */ /* 0x000e620000004200 */
[----:B------:R2:W-:Y:S01]  /*12670*/  MUFU.EX2 R111, R2 ;  /* 0x00000002006f7308 */ /* 0x0005e20000000800 */
[----:B------:R-:W-:Y:S02]  /*12680*/  IMAD.MOV.U32 R128, RZ, RZ, R144 ;  /* 0x000000ffff807224 */ /* 0x000fe400078e0090 */
[----:B------:R-:W-:Y:S01]  /*12690*/  IMAD.MOV.U32 R144, RZ, RZ, R242 ;  /* 0x000000ffff907224 */ /* 0x000fe200078e00f2 */
[----:B------:R1:W5:Y:S01]  /*126a0*/  LDL.LU R243, [R1+0x9c] ;  /* 0x00009c0001f37983 */ /* 0x0003620000300800 */
[----:B------:R-:W-:Y:S02]  /*126b0*/  IMAD.MOV.U32 R168, RZ, RZ, R167 ;  /* 0x000000ffffa87224 */ /* 0x000fe400078e00a7 */
[----:B--2---:R-:W-:Y:S01]  /*126c0*/  FFMA.FTZ R2, R186, c[0x0][0x2d0], -R3 ;  /* 0x0000b400ba027a23 */ /* 0x004fe20000010803 */
[----:B------:R-:W-:Y:S01]  /*126d0*/  HMMA.16816.F32 R44, R8, R18, R36 ;  /* 0x00000012082c723c */ /* 0x000fe20000001824 */
[----:B------:R-:W-:Y:S01]  /*126e0*/  IMAD.MOV.U32 R167, RZ, RZ, R135 ;  /* 0x000000ffffa77224 */ /* 0x000fe200078e0087 */
[----:B------:R-:W-:Y:S01]  /*126f0*/  LDSM.16.MT88.4 R16, [R229+0x2900] ;  /* 0x00290000e510783b */ /* 0x000fe20000004200 */
[----:B------:R2:W1:Y:S01]  /*12700*/  MUFU.EX2 R109, R2 ;  /* 0x00000002006d7308 */ /* 0x0004620000000800 */
[----:B------:R-:W-:-:S02]  /*12710*/  IMAD.MOV.U32 R135, RZ, RZ, R144 ;  /* 0x000000ffff877224 */ /* 0x000fc400078e0090 */
[----:B------:R1:W5:Y:S01]  /*12720*/  LDL.LU R242, [R1+0x98] ;  /* 0x0000980001f27983 */ /* 0x0003620000300800 */
[----:B--2---:R-:W-:-:S04]  /*12730*/  FFMA.FTZ R2, R181, c[0x0][0x2d0], -R3 ;  /* 0x0000b400b5027a23 */ /* 0x004fc80000010803 */
[----:B------:R2:W-:Y:S02]  /*12740*/  MUFU.EX2 R110, R2 ;  /* 0x00000002006e7308 */ /* 0x0005e40000000800 */
[----:B--2---:R-:W-:-:S06]  /*12750*/  FFMA.FTZ R2, R182, c[0x0][0x2d0], -R3 ;  /* 0x0000b400b6027a23 */ /* 0x004fcc0000010803 */
[----:B------:R2:W1:Y:S01]  /*12760*/  MUFU.EX2 R108, R2 ;  /* 0x00000002006c7308 */ /* 0x0004620000000800 */
[C---:B------:R-:W-:Y:S01]  /*12770*/  HMMA.16816.F32 R36, R8.reuse, R12, R32 ;  /* 0x0000000c0824723c */ /* 0x040fe20000001820 */
[----:B--2---:R-:W-:Y:S02]  /*12780*/  FFMA.FTZ R2, R168, c[0x0][0x2d0], -R6 ;  /* 0x0000b400a8027a23 */ /* 0x004fe40000010806 */
[----:B------:R-:W-:Y:S02]  /*12790*/  IMAD.MOV.U32 R168, RZ, RZ, R167 ;  /* 0x000000ffffa87224 */ /* 0x000fe400078e00a7 */
[----:B------:R-:W-:Y:S02]  /*127a0*/  IMAD.MOV.U32 R167, RZ, RZ, R135 ;  /* 0x000000ffffa77224 */ /* 0x000fe400078e0087 */
[----:B------:R2:W-:Y:S01]  /*127b0*/  MUFU.EX2 R107, R2 ;  /* 0x00000002006b7308 */ /* 0x0005e20000000800 */
[----:B------:R-:W-:Y:S01]  /*127c0*/  IMAD.MOV.U32 R135, RZ, RZ, R159 ;  /* 0x000000ffff877224 */ /* 0x000fe200078e009f */
[----:B------:R-:W-:Y:S01]  /*127d0*/  HMMA.16816.F32 R40, R8, R14, R28 ;  /* 0x0000000e0828723c */ /* 0x000fe2000000181c */
[----:B------:R-:W-:Y:S01]  /*127e0*/  IMAD.MOV.U32 R159, RZ, RZ, R158 ;  /* 0x000000ffff9f7224 */ /* 0x000fe200078e009e */
[----:B------:R-:W1:Y:S01]  /*127f0*/  LDSM.16.MT88.4 R12, [R230+0x2900] ;  /* 0x00290000e60c783b */ /* 0x000e620000004200 */
[----:B------:R-:W-:-:S02]  /*12800*/  IMAD.MOV.U32 R158, RZ, RZ, R163 ;  /* 0x000000ffff9e7224 */ /* 0x000fc400078e00a3 */
[----:B--2---:R-:W-:Y:S02]  /*12810*/  FFMA.FTZ R2, R168, c[0x0][0x2d0], -R6 ;  /* 0x0000b400a8027a23 */ /* 0x004fe40000010806 */
[----:B------:R-:W-:-:S04]  /*12820*/  IMAD.MOV.U32 R168, RZ, RZ, R167 ;  /* 0x000000ffffa87224 */ /* 0x000fc800078e00a7 */
[----:B------:R-:W-:Y:S01]  /*12830*/  IMAD.MOV.U32 R169, RZ, RZ, R168 ;  /* 0x000000ffffa97224 */ /* 0x000fe200078e00a8 */
[----:B------:R2:W1:Y:S01]  /*12840*/  MUFU.EX2 R104, R2 ;  /* 0x0000000200687308 */ /* 0x0004620000000800 */
[----:B------:R-:W-:Y:S02]  /*12850*/  IMAD.MOV.U32 R167, RZ, RZ, R135 ;  /* 0x000000ffffa77224 */ /* 0x000fe400078e0087 */
[----:B------:R-:W-:Y:S02]  /*12860*/  IMAD.MOV.U32 R135, RZ, RZ, R158 ;  /* 0x000000ffff877224 */ /* 0x000fe400078e009e */
[----:B------:R-:W-:Y:S02]  /*12870*/  IMAD.MOV.U32 R168, RZ, RZ, R167 ;  /* 0x000000ffffa87224 */ /* 0x000fe400078e00a7 */
[----:B------:R-:W-:Y:S02]  /*12880*/  IMAD.MOV.U32 R167, RZ, RZ, R135 ;  /* 0x000000ffffa77224 */ /* 0x000fe400078e0087 */
[----:B--2---:R-:W-:-:S04]  /*12890*/  FFMA.FTZ R2, R169, c[0x0][0x2d0], -R6 ;  /* 0x0000b400a9027a23 */ /* 0x004fc80000010806 */
[----:B------:R2:W-:Y:S01]  /*128a0*/  MUFU.EX2 R105, R2 ;  /* 0x0000000200697308 */ /* 0x0005e20000000800 */
        /* <DEDUP_REMOVED lines=8> */
[----:B------:R-:W-:Y:S02]  /*12930*/  FFMA.FTZ R34, R169, c[0x0][0x2d0], -R6 ;  /* 0x0000b400a9227a23 */ /* 0x000fe40000010806 */
[----:B------:R-:W-:Y:S02]  /*12940*/  IMAD.MOV.U32 R130, RZ, RZ, R131 ;  /* 0x000000ffff827224 */ /* 0x000fe400078e0083 */
[----:B------:R-:W-:Y:S02]  /*12950*/  IMAD.MOV.U32 R169, RZ, RZ, R168 ;  /* 0x000000ffffa97224 */ /* 0x000fe400078e00a8 */
[----:B--2---:R-:W-:-:S04]  /*12960*/  FFMA.FTZ R2, R178, c[0x0][0x2d0], -R0 ;  /* 0x0000b400b2027a23 */ /* 0x004fc80000010800 */
[----:B------:R2:W1:Y:S01]  /*12970*/  MUFU.EX2 R102, R2 ;  /* 0x0000000200667308 */ /* 0x0004620000000800 */
[----:B------:R-:W-:Y:S02]  /*12980*/  IMAD.MOV.U32 R131, RZ, RZ, R126 ;  /* 0x000000ffff837224 */ /* 0x000fe400078e007e */
[----:B------:R-:W-:Y:S02]  /*12990*/  IMAD.MOV.U32 R168, RZ, RZ, R167 ;  /* 0x000000ffffa87224 */ /* 0x000fe400078e00a7 */
[----:B------:R-:W-:Y:S02]  /*129a0*/  IMAD.MOV.U32 R144, RZ, RZ, R149 ;  /* 0x000000ffff907224 */ /* 0x000fe400078e0095 */
[----:B------:R-:W-:Y:S02]  /*129b0*/  IMAD.MOV.U32 R167, RZ, RZ, R135 ;  /* 0x000000ffffa77224 */ /* 0x000fe400078e0087 */
[----:B------:R-:W-:Y:S02]  /*129c0*/  IMAD.MOV.U32 R135, RZ, RZ, R128 ;  /* 0x000000ffff877224 */ /* 0x000fe400078e0080 */
[----:B--2---:R-:W-:-:S02]  /*129d0*/  FFMA.FTZ R2, R177, c[0x0][0x2d0], -R0 ;  /* 0x0000b400b1027a23 */ /* 0x004fc40000010800 */
[----:B------:R-:W-:Y:S02]  /*129e0*/  IMAD.MOV.U32 R128, RZ, RZ, R130 ;  /* 0x000000ffff807224 */ /* 0x000fe400078e0082 */
[----:B------:R2:W-:Y:S01]  /*129f0*/  MUFU.EX2 R101, R2 ;  /* 0x0000000200657308 */ /* 0x0005e20000000800 */
[----:B------:R-:W-:Y:S02]  /*12a00*/  IMAD.MOV.U32 R130, RZ, RZ, R131 ;  /* 0x000000ffff827224 */ /* 0x000fe400078e0083 */
[----:B------:R-:W-:Y:S02]  /*12a10*/  IMAD.MOV.U32 R131, RZ, RZ, R144 ;  /* 0x000000ffff837224 */ /* 0x000fe400078e0090 */
[----:B------:R-:W-:Y:S01]  /*12a20*/  IMAD.MOV.U32 R144, RZ, RZ, R236 ;  /* 0x000000ffff907224 */ /* 0x000fe200078e00ec */
[----:B----4-:R-:W-:Y:S01]  /*12a30*/  F2FP.PACK_AB R8, R113, R112 ;  /* 0x000000707108723e */ /* 0x010fe200000000ff */
[----:B------:R-:W-:Y:S01]  /*12a40*/  FFMA.FTZ R35, R169, c[0x0][0x2d0], -R6 ;  /* 0x0000b400a9237a23 */ /* 0x000fe20000010806 */
[----:B------:R-:W-:Y:S01]  /*12a50*/  MUFU.EX2 R106, R4 ;  /* 0x00000004006a7308 */ /* 0x000fe20000000800 */
[----:B------:R-:W-:Y:S01]  /*12a60*/  IMAD.MOV.U32 R171, RZ, RZ, R168 ;  /* 0x000000ffffab7224 */ /* 0x000fe200078e00a8 */
[----:B-1----:R-:W-:Y:S01]  /*12a70*/  F2FP.PACK_AB R9, R109, R111 ;  /* 0x0000006f6d09723e */ /* 0x002fe200000000ff */
[----:B--2---:R-:W-:Y:S01]  /*12a80*/  FFMA.FTZ R2, R176, c[0x0][0x2d0], -R0 ;  /* 0x0000b400b0027a23 */ /* 0x004fe20000010800 */
[----:B------:R-:W-:Y:S01]  /*12a90*/  F2FP.PACK_AB R10, R115, R114 ;  /* 0x00000072730a723e */ /* 0x000fe200000000ff */
[----:B------:R-:W-:-:S03]  /*12aa0*/  IMAD.MOV.U32 R169, RZ, RZ, R167 ;  /* 0x000000ffffa97224 */ /* 0x000fc600078e00a7 */
[----:B------:R1:W2:Y:S01]  /*12ab0*/  MUFU.EX2 R100, R2 ;  /* 0x0000000200647308 */ /* 0x0002a20000000800 */
[----:B------:R-:W-:Y:S01]  /*12ac0*/  F2FP.PACK_AB R11, R108, R110 ;  /* 0x0000006e6c0b723e */ /* 0x000fe200000000ff */
        /* <DEDUP_REMOVED lines=8> */
[----:B------:R-:W-:Y:S01]  /*12b50*/  IMAD.MOV.U32 R158, RZ, RZ, R161 ;  /* 0x000000ffff9e7224 */ /* 0x000fe200078e00a1 */
[----:B---3--:R-:W-:Y:S01]  /*12b60*/  HMMA.16816.F32 R152, R8, R26, R52 ;  /* 0x0000001a0898723c */ /* 0x008fe20000001834 */
[----:B------:R-:W-:Y:S02]  /*12b70*/  IMAD.MOV.U32 R163, RZ, RZ, R240 ;  /* 0x000000ffffa37224 */ /* 0x000fe400078e00f0 */
[----:B------:R-:W-:-:S02]  /*12b80*/  IMAD.MOV.U32 R157, RZ, RZ, R169 ;  /* 0x000000ffff9d7224 */ /* 0x000fc400078e00a9 */
[----:B------:R-:W-:Y:S02]  /*12b90*/  IMAD.MOV.U32 R169, RZ, RZ, R144 ;  /* 0x000000ffffa97224 */ /* 0x000fe400078e0090 */
[--C-:B------:R-:W-:Y:S02]  /*12ba0*/  FFMA.FTZ R54, R174, c[0x0][0x2d0], -R0.reuse ;  /* 0x0000b400ae367a23 */ /* 0x100fe40000010800 */
[--C-:B------:R-:W-:Y:S02]  /*12bb0*/  FFMA.FTZ R55, R173, c[0x0][0x2d0], -R0.reuse ;  /* 0x0000b400ad377a23 */ /* 0x100fe40000010800 */
[--C-:B------:R-:W-:Y:S02]  /*12bc0*/  FFMA.FTZ R68, R172, c[0x0][0x2d0], -R0.reuse ;  /* 0x0000b400ac447a23 */ /* 0x100fe40000010800 */
[----:B------:R-:W-:Y:S02]  /*12bd0*/  FFMA.FTZ R70, R170, c[0x0][0x2d0], -R0 ;  /* 0x0000b400aa467a23 */ /* 0x000fe40000010800 */
[----:B------:R-:W-:-:S02]  /*12be0*/  FADD.FTZ R33, R69, R7 ;  /* 0x0000000745217221 */ /* 0x000fc40000010000 */
[----:B-1----:R-:W-:Y:S01]  /*12bf0*/  FFMA.FTZ R2, R171, c[0x0][0x2d0], -R5 ;  /* 0x0000b400ab027a23 */ /* 0x002fe20000010805 */
[----:B------:R-:W-:Y:S01]  /*12c00*/  F2FP.PACK_AB R4, R104, R107 ;  /* 0x0000006b6804723e */ /* 0x000fe200000000ff */
[----:B------:R-:W-:Y:S02]  /*12c10*/  IMAD.MOV.U32 R144, RZ, RZ, R159 ;  /* 0x000000ffff907224 */ /* 0x000fe400078e009f */
[--C-:B------:R-:W-:Y:S02]  /*12c20*/  FFMA.FTZ R30, R232, c[0x0][0x2d0], -R5.reuse ;  /* 0x0000b400e81e7a23 */ /* 0x100fe40000010805 */
[--C-:B------:R-:W-:Y:S01]  /*12c30*/  FFMA.FTZ R29, R143, c[0x0][0x2d0], -R5.reuse ;  /* 0x0000b4008f1d7a23 */ /* 0x100fe20000010805 */
[----:B------:R-:W-:Y:S01]  /*12c40*/  HMMA.16816.F32 R60, R8, R20, R60 ;  /* 0x00000014083c723c */ /* 0x000fe2000000183c */
[----:B------:R-:W-:Y:S01]  /*12c50*/  FFMA.FTZ R0, R233, c[0x0][0x2d0], -R5 ;  /* 0x0000b400e9007a23 */ /* 0x000fe20000010805 */
[----:B------:R-:W-:Y:S01]  /*12c60*/  LDSM.16.MT88.4 R172, [R231+0x3100] ;  /* 0x00310000e7ac783b */ /* 0x000fe20000004200 */
[----:B------:R-:W-:-:S02]  /*12c70*/  IMAD.MOV.U32 R159, RZ, RZ, R158 ;  /* 0x000000ffff9f7224 */ /* 0x000fc400078e009e */
[----:B------:R-:W-:Y:S02]  /*12c80*/  IMAD.MOV.U32 R158, RZ, RZ, R163 ;  /* 0x000000ffff9e7224 */ /* 0x000fe400078e00a3 */
[----:B------:R-:W-:Y:S01]  /*12c90*/  IMAD.MOV.U32 R163, RZ, RZ, R120 ;  /* 0x000000ffffa37224 */ /* 0x000fe200078e0078 */
[----:B------:R1:W-:Y:S01]  /*12ca0*/  MUFU.EX2 R69, R0 ;  /* 0x0000000000457308 */ /* 0x0003e20000000800 */
[----:B------:R-:W-:Y:S01]  /*12cb0*/  IMAD.MOV.U32 R120, RZ, RZ, R121 ;  /* 0x000000ffff787224 */ /* 0x000fe200078e0079 */
[----:B------:R-:W-:Y:S01]  /*12cc0*/  F2FP.PACK_AB R5, R102, R103 ;  /* 0x000000676605723e */ /* 0x000fe200000000ff */
[--C-:B------:R-:W-:Y:S01]  /*12cd0*/  FFMA.FTZ R52, R235, c[0x0][0x2d0], -R6.reuse ;  /* 0x0000b400eb347a23 */ /* 0x100fe20000010806 */
[----:B--2---:R-:W-:Y:S01]  /*12ce0*/  F2FP.PACK_AB R7, R100, R101 ;  /* 0x000000656407723e */ /* 0x004fe200000000ff */
[----:B------:R-:W-:Y:S01]  /*12cf0*/  FFMA.FTZ R53, R234, c[0x0][0x2d0], -R6 ;  /* 0x0000b400ea357a23 */ /* 0x000fe20000010806 */
[----:B------:R-:W-:Y:S01]  /*12d00*/  F2FP.PACK_AB R6, R105, R106 ;  /* 0x0000006a6906723e */ /* 0x000fe200000000ff */
        /* <DEDUP_REMOVED lines=8> */
[----:B-1----:R-:W-:Y:S01]  /*12d90*/  FADD.FTZ R0, R180, R33 ;  /* 0x00000021b4007221 */ /* 0x002fe20000010000 */
[----:B------:R-:W-:Y:S01]  /*12da0*/  HMMA.16816.F32 R128, R8, R12, R92 ;  /* 0x0000000c0880723c */ /* 0x000fe2000000185c */
[----:B------:R1:W-:Y:S01]  /*12db0*/  MUFU.EX2 R92, R2 ;  /* 0x00000002005c7308 */ /* 0x0003e20000000800 */
[--C-:B------:R-:W-:Y:S02]  /*12dc0*/  FFMA.FTZ R28, R157, c[0x0][0x2d0], -R3.reuse ;  /* 0x0000b4009d1c7a23 */ /* 0x100fe40000010803 */
[----:B------:R-:W-:Y:S02]  /*12dd0*/  FFMA.FTZ R31, R165, c[0x0][0x2d0], -R3 ;  /* 0x0000b400a51f7a23 */ /* 0x000fe40000010803 */
[----:B------:R-:W-:Y:S02]  /*12de0*/  FADD.FTZ R0, R179, R0 ;  /* 0x00000000b3007221 */ /* 0x000fe40000010000 */
[----:B------:R-:W-:-:S02]  /*12df0*/  IMAD.MOV.U32 R145, RZ, RZ, R158 ;  /* 0x000000ffff917224 */ /* 0x000fc400078e009e */
[----:B------:R-:W-:Y:S02]  /*12e00*/  IMAD.MOV.U32 R146, RZ, RZ, R163 ;  /* 0x000000ffff927224 */ /* 0x000fe400078e00a3 */
[----:B------:R-:W-:Y:S01]  /*12e10*/  IMAD.MOV.U32 R166, RZ, RZ, R120 ;  /* 0x000000ffffa67224 */ /* 0x000fe200078e0078 */
[----:B------:R-:W-:Y:S01]  /*12e20*/  HMMA.16816.F32 R76, R4, R20, R76 ;  /* 0x00000014044c723c */ /* 0x000fe2000000184c */
[----:B------:R-:W-:Y:S02]  /*12e30*/  FADD.FTZ R32, R252, R251 ;  /* 0x000000fbfc207221 */ /* 0x000fe40000010000 */
[--C-:B-1----:R-:W-:Y:S02]  /*12e40*/  FFMA.FTZ R2, R164, c[0x0][0x2d0], -R3.reuse ;  /* 0x0000b400a4027a23 */ /* 0x102fe40000010803 */
[----:B------:R-:W-:Y:S02]  /*12e50*/  FFMA.FTZ R3, R171, c[0x0][0x2d0], -R3 ;  /* 0x0000b400ab037a23 */ /* 0x000fe40000010803 */
[----:B------:R-:W-:Y:S01]  /*12e60*/  IMAD.MOV.U32 R164, RZ, RZ, R159 ;  /* 0x000000ffffa47224 */ /* 0x000fe200078e009f */
[----:B------:R-:W-:Y:S01]  /*12e70*/  HMMA.16816.F32 R56, R8, R24, R56 ;  /* 0x000000180838723c */ /* 0x000fe20000001838 */
[----:B------:R1:W-:Y:S01]  /*12e80*/  MUFU.EX2 R21, R3 ;  /* 0x0000000300157308 */ /* 0x0003e20000000800 */
[----:B------:R-:W-:Y:S01]  /*12e90*/  FADD.FTZ R0, R185, R0 ;  /* 0x00000000b9007221 */ /* 0x000fe20000010000 */
[----:B------:R-:W2:Y:S01]  /*12ea0*/  LDSM.16.MT88.4 R156, [R228+0x3100] ;  /* 0x00310000e49c783b */ /* 0x000ea20000004200 */
[----:B------:R-:W-:-:S02]  /*12eb0*/  IMAD.MOV.U32 R171, RZ, RZ, R122 ;  /* 0x000000ffffab7224 */ /* 0x000fc400078e007a */
[----:B------:R-:W-:Y:S02]  /*12ec0*/  IMAD.MOV.U32 R165, RZ, RZ, R123 ;  /* 0x000000ffffa57224 */ /* 0x000fe400078e007b */
[----:B------:R-:W-:Y:S01]  /*12ed0*/  HMMA.16816.F32 R72, R8, R22, R72 ;  /* 0x000000160848723c */ /* 0x000fe20000001848 */
[----:B------:R-:W-:Y:S02]  /*12ee0*/  IMAD.MOV.U32 R149, RZ, RZ, R241 ;  /* 0x000000ffff957224 */ /* 0x000fe400078e00f1 */
[----:B------:R-:W-:-:S05]  /*12ef0*/  IMAD.MOV.U32 R126, RZ, RZ, R237 ;  /* 0x000000ffff7e7224 */ /* 0x000fca00078e00ed */
[----:B------:R-:W-:Y:S01]  /*12f00*/  HMMA.16816.F32 R80, R8, R16, R80 ;  /* 0x000000100850723c */ /* 0x000fe20000001850 */
[----:B-1----:R-:W-:Y:S02]  /*12f10*/  FADD.FTZ R3, R164, R166 ;  /* 0x000000a6a4037221 */ /* 0x002fe40000010000 */
[----:B------:R-:W-:-:S05]  /*12f20*/  IMAD.MOV.U32 R93, RZ, RZ, R151 ;  /* 0x000000ffff5d7224 */ /* 0x000fca00078e0097 */
[----:B------:R-:W-:Y:S01]  /*12f30*/  HMMA.16816.F32 R116, R8, R18, R116 ;  /* 0x000000120874723c */ /* 0x000fe20000001874 */
[----:B------:R-:W-:-:S07]  /*12f40*/  FADD.FTZ R3, R171, R3 ;  /* 0x00000003ab037221 */ /* 0x000fce0000010000 */
[----:B------:R-:W-:Y:S01]  /*12f50*/  HMMA.16816.F32 R96, R8, R14, R96 ;  /* 0x0000000e0860723c */ /* 0x000fe20000001860 */
[----:B------:R-:W-:-:S07]  /*12f60*/  IMAD.MOV.U32 R251, RZ, RZ, R135 ;  /* 0x000000fffffb7224 */ /* 0x000fce00078e0087 */
[C---:B------:R-:W-:Y:S01]  /*12f70*/  HMMA.16816.F32 R64, R4.reuse, R22, R64 ;  /* 0x000000160440723c */ /* 0x040fe20000001840 */
[----:B------:R1:W-:Y:S01]  /*12f80*/  MUFU.EX2 R23, R2 ;  /* 0x0000000200177308 */ /* 0x0003e20000000800 */
[----:B------:R-:W-:Y:S01]  /*12f90*/  FADD.FTZ R8, R145, R146 ;  /* 0x0000009291087221 */ /* 0x000fe20000010000 */
[----:B------:R3:W5:Y:S01]  /*12fa0*/  LDL.LU R241, [R1+0x94] ;  /* 0x0000940001f17983 */ /* 0x0007620000300800 */
[----:B------:R-:W-:Y:S02]  /*12fb0*/  IMAD.MOV.U32 R94, RZ, RZ, R125 ;  /* 0x000000ffff5e7224 */ /* 0x000fe400078e007d */
[----:B------:R-:W-:Y:S01]  /*12fc0*/  FADD.FTZ R8, R165, R8 ;  /* 0x00000008a5087221 */ /* 0x000fe20000010000 */
[----:B------:R3:W5:Y:S01]  /*12fd0*/  LDL.LU R240, [R1+0x90] ;  /* 0x0000900001f07983 */ /* 0x0007620000300800 */
[----:B------:R-:W-:Y:S01]  /*12fe0*/  HMMA.16816.F32 R88, R4, R24, R88 ;  /* 0x000000180458723c */ /* 0x000fe20000001858 */
[----:B------:R-:W-:-:S07]  /*12ff0*/  IMAD.MOV.U32 R178, RZ, RZ, R149 ;  /* 0x000000ffffb27224 */ /* 0x000fce00078e0095 */
[----:B------:R-:W-:Y:S01]  /*13000*/  HMMA.16816.F32 R84, R4, R26, R84 ;  /* 0x0000001a0454723c */ /* 0x000fe20000001854 */
[----:B-1----:R-:W-:-:S04]  /*13010*/  FADD.FTZ R2, R227, R32 ;  /* 0x00000020e3027221 */ /* 0x002fc80000010000 */
[----:B------:R-:W-:-:S03]  /*13020*/  FADD.FTZ R2, R187, R2 ;  /* 0x00000002bb027221 */ /* 0x000fc60000010000 */
[----:B------:R-:W-:Y:S01]  /*13030*/  HMMA.16816.F32 R48, R4, R16, R48 ;  /* 0x000000100430723c */ /* 0x000fe20000001830 */
[----:B------:R-:W-:-:S07]  /*13040*/  IMAD.MOV.U32 R177, RZ, RZ, R148 ;  /* 0x000000ffffb17224 */ /* 0x000fce00078e0094 */
[----:B------:R-:W-:Y:S01]  /*13050*/  HMMA.16816.F32 R44, R4, R18, R44 ;  /* 0x00000012042c723c */ /* 0x000fe2000000182c */
[----:B------:R-:W-:-:S07]  /*13060*/  IMAD.MOV.U32 R95, RZ, RZ, R126 ;  /* 0x000000ffff5f7224 */ /* 0x000fce00078e007e */
[----:B------:R-:W-:Y:S01]  /*13070*/  HMMA.16816.F32 R36, R4, R12, R36 ;  /* 0x0000000c0424723c */ /* 0x000fe20000001824 */
[----:B------:R-:W-:-:S07]  /*13080*/  IMAD.MOV.U32 R176, RZ, RZ, R134 ;  /* 0x000000ffffb07224 */ /* 0x000fce00078e0086 */
[----:B------:R-:W-:Y:S01]  /*13090*/  HMMA.16816.F32 R40, R4, R14, R40 ;  /* 0x0000000e0428723c */ /* 0x000fe20000001828 */
[----:B------:R-:W-:Y:S02]  /*130a0*/  FADD.FTZ R3, R93, R3 ;  /* 0x000000035d037221 */ /* 0x000fe40000010000 */
[----:B------:R-:W-:Y:S02]  /*130b0*/  IMAD.MOV.U32 R186, RZ, RZ, R150 ;  /* 0x000000ffffba7224 */ /* 0x000fe400078e0096 */
[----:B------:R-:W-:Y:S02]  /*130c0*/  IMAD.MOV.U32 R147, RZ, RZ, R167 ;  /* 0x000000ffff937224 */ /* 0x000fe400078e00a7 */
[----:B------:R-:W-:Y:S02]  /*130d0*/  IMAD.MOV.U32 R146, RZ, RZ, R168 ;  /* 0x000000ffff927224 */ /* 0x000fe400078e00a8 */
[----:B------:R-:W-:Y:S02]  /*130e0*/  IMAD.MOV.U32 R125, RZ, RZ, R132 ;  /* 0x000000ffff7d7224 */ /* 0x000fe400078e0084 */
[----:B------:R-:W-:-:S02]  /*130f0*/  IMAD.MOV.U32 R145, RZ, RZ, R169 ;  /* 0x000000ffff917224 */ /* 0x000fc400078e00a9 */
[----:B------:R-:W-:Y:S02]  /*13100*/  IMAD.MOV.U32 R161, RZ, RZ, R239 ;  /* 0x000000ffffa17224 */ /* 0x000fe400078e00ef */
[----:B------:R-:W-:Y:S01]  /*13110*/  IMAD.MOV.U32 R252, RZ, RZ, R144 ;  /* 0x000000fffffc7224 */ /* 0x000fe200078e0090 */
[----:B------:R-:W1:Y:S01]  /*13120*/  MUFU.EX2 R20, R34 ;  /* 0x0000002200147308 */ /* 0x000e620000000800 */
[----:B------:R-:W-:Y:S01]  /*13130*/  FADD.FTZ R7, R184, R0 ;  /* 0x00000000b8077221 */ /* 0x000fe20000010000 */
[----:B------:R-:W-:Y:S01]  /*13140*/  LDSM.16.MT88.4 R16, [R230+0x3100] ;  /* 0x00310000e610783b */ /* 0x000fe20000004200 */
[----:B------:R-:W-:-:S03]  /*13150*/  @P6 IMAD.HI.U32 R0, R124, c[0x0][0x2c8], RZ ;  /* 0x0000b2007c006a27 */ /* 0x000fc600078e00ff */
[----:B------:R3:W5:Y:S01]  /*13160*/  LDL.LU R239, [R1+0x8c] ;  /* 0x00008c0001ef7983 */ /* 0x0007620000300800 */
[----:B------:R-:W-:Y:S01]  /*13170*/  FADD.FTZ R4, R251, R8 ;  /* 0x00000008fb047221 */ /* 0x000fe20000010000 */
[----:B------:R-:W-:Y:S01]  /*13180*/  @P6 SHF.R.U32.HI R124, RZ, c[0x0][0x2cc], R0 ;  /* 0x0000b300ff7c6a19 */ /* 0x000fe20000011600 */
[----:B------:R-:W-:Y:S02]  /*13190*/  FADD.FTZ R2, R94, R2 ;  /* 0x000000025e027221 */ /* 0x000fe40000010000 */
[----:B------:R-:W-:Y:S01]  /*131a0*/  IMAD.MOV.U32 R126, RZ, RZ, R133 ;  /* 0x000000ffff7e7224 */ /* 0x000fe200078e0085 */
[----:B------:R-:W4:Y:S01]  /*131b0*/  MUFU.EX2 R9, R54 ;  /* 0x0000003600097308 */ /* 0x000f220000000800 */
[----:B------:R-:W-:Y:S01]  /*131c0*/  FADD.FTZ R6, R95, R4 ;  /* 0x000000045f067221 */ /* 0x000fe20000010000 */
[----:B------:R3:W5:Y:S01]  /*131d0*/  LDL.LU R238, [R1+0x88] ;  /* 0x0000880001ee7983 */ /* 0x0007620000300800 */
[----:B------:R-:W-:Y:S01]  /*131e0*/  FADD.FTZ R5, R176, R3 ;  /* 0x00000003b0057221 */ /* 0x000fe20000010000 */
[----:B------:R-:W-:Y:S01]  /*131f0*/  IADD3 R3, R124, R178, -R177 ;  /* 0x000000b27c037210 */ /* 0x000fe20007ffe8b1 */
[----:B------:R-:W-:Y:S01]  /*13200*/  FADD.FTZ R4, R186, R2 ;  /* 0x00000002ba047221 */ /* 0x000fe20000010000 */
[----:B------:R3:W5:Y:S01]  /*13210*/  LDL.LU R237, [R1+0x84] ;  /* 0x0000840001ed7983 */ /* 0x0007620000300800 */
[----:B------:R-:W-:-:S02]  /*13220*/  IMAD.MOV.U32 R2, RZ, RZ, RZ ;  /* 0x000000ffff027224 */ /* 0x000fc400078e00ff */
[----:B------:R-:W-:Y:S01]  /*13230*/  IMAD.MOV.U32 R26, RZ, RZ, R147 ;  /* 0x000000ffff1a7224 */ /* 0x000fe200078e0093 */
[----:B------:R-:W1:Y:S01]  /*13240*/  MUFU.EX2 R24, R28 ;  /* 0x0000001c00187308 */ /* 0x000e620000000800 */
[----:B------:R-:W-:Y:S01]  /*13250*/  IMAD.HI R2, R3, -0x6db6db6d, R2 ;  /* 0x9249249303027827 */ /* 0x000fe200078e0202 */
[----:B------:R3:W5:Y:S04]  /*13260*/  LDL.LU R236, [R1+0x80] ;  /* 0x0000800001ec7983 */ /* 0x0007680000300800 */
[----:B------:R-:W-:Y:S01]  /*13270*/  SHF.R.U32.HI R0, RZ, 0x1f, R2 ;  /* 0x0000001fff007819 */ /* 0x000fe20000011602 */
[----:B------:R-:W-:Y:S01]  /*13280*/  IMAD.MOV.U32 R27, RZ, RZ, R146 ;  /* 0x000000ffff1b7224 */ /* 0x000fe200078e0092 */
[----:B------:R-:W1:Y:S01]  /*13290*/  MUFU.EX2 R11, R35 ;  /* 0x00000023000b7308 */ /* 0x000e620000000800 */
[----:B------:R-:W-:Y:S01]  /*132a0*/  IMAD.MOV.U32 R25, RZ, RZ, R145 ;  /* 0x000000ffff197224 */ /* 0x000fe200078e0091 */
[----:B------:R-:W-:Y:S01]  /*132b0*/  LEA.HI.SX32 R8, R2, R0, 0x1a ;  /* 0x0000000002087211 */ /* 0x000fe200078fd2ff */
[----:B------:R-:W-:Y:S01]  /*132c0*/  FADD.FTZ R2, R125, R6 ;  /* 0x000000067d027221 */ /* 0x000fe20000010000 */
[----:B------:R3:W5:Y:S01]  /*132d0*/  LDL.LU R235, [R1+0x7c] ;  /* 0x00007c0001eb7983 */ /* 0x0007620000300800 */
[----:B------:R-:W-:-:S02]  /*132e0*/  FADD.FTZ R0, R126, R5 ;  /* 0x000000057e007221 */ /* 0x000fc40000010000 */
[----:B------:R-:W-:Y:S01]  /*132f0*/  FADD.FTZ R4, R127, R4 ;  /* 0x000000047f047221 */ /* 0x000fe20000010000 */
[----:B------:R-:W1:Y:S01]  /*13300*/  MUFU.EX2 R10, R55 ;  /* 0x00000037000a7308 */ /* 0x000e620000000800 */
[----:B------:R-:W-:Y:S01]  /*13310*/  IMAD.MOV.U32 R251, RZ, RZ, R160 ;  /* 0x000000fffffb7224 */ /* 0x000fe200078e00a0 */
[----:B------:R3:W5:Y:S01]  /*13320*/  LDL.LU R234, [R1+0x78] ;  /* 0x0000780001ea7983 */ /* 0x0007620000300800 */
[----:B------:R-:W-:Y:S02]  /*13330*/  FADD.FTZ R3, R26, R7 ;  /* 0x000000071a037221 */ /* 0x000fe40000010000 */
[----:B------:R-:W-:Y:S01]  /*13340*/  IMAD.MOV.U32 R93, RZ, RZ, R161 ;  /* 0x000000ffff5d7224 */ /* 0x000fe200078e00a1 */
[----:B------:R3:W5:Y:S01]  /*13350*/  LDL.LU R233, [R1+0x74] ;  /* 0x0000740001e97983 */ /* 0x0007620000300800 */
[----:B------:R-:W-:Y:S02]  /*13360*/  FADD.FTZ R2, R27, R2 ;  /* 0x000000021b027221 */ /* 0x000fe40000010000 */
[----:B------:R-:W-:Y:S01]  /*13370*/  IMAD.MOV.U32 R94, RZ, RZ, R162 ;  /* 0x000000ffff5e7224 */ /* 0x000fe200078e00a2 */
[----:B------:R-:W1:Y:S01]  /*13380*/  MUFU.EX2 R14, R52 ;  /* 0x00000034000e7308 */ /* 0x000e620000000800 */
        /* <DEDUP_REMOVED lines=67> */
[----:B------:R-:W-:Y:S01]  /*137c0*/  IMAD.MOV.U32 R163, RZ, RZ, R121 ;  /* 0x000000ffffa37224 */ /* 0x000fe200078e0079 */
[----:B------:R-:W1:Y:S01]  /*137d0*/  MUFU.EX2 R30, R30 ;  /* 0x0000001e001e7308 */ /* 0x000e620000000800 */
[----:B------:R-:W-:Y:S01]  /*137e0*/  FADD.FTZ R5, R110, R5 ;  /* 0x000000056e057221 */ /* 0x000fe20000010000 */
[----:B------:R-:W2:Y:S01]  /*137f0*/  LDSM.16.MT88.4 R120, [R229+0x3100] ;  /* 0x00310000e578783b */ /* 0x000ea20000004200 */
[----:B------:R-:W-:Y:S02]  /*13800*/  FADD.FTZ R2, R105, R0 ;  /* 0x0000000069027221 */ /* 0x000fe40000010000 */
[----:B------:R-:W-:-:S03]  /*13810*/  FADD.FTZ R0, R100, R3 ;  /* 0x0000000364007221 */ /* 0x000fc60000010000 */
[----:B------:R-:W2:Y:S01]  /*13820*/  MUFU.EX2 R22, R31 ;  /* 0x0000001f00167308 */ /* 0x000ea20000000800 */
[----:B------:R-:W-:Y:S02]  /*13830*/  FADD.FTZ R4, R115, R4 ;  /* 0x0000000473047221 */ /* 0x000fe40000010000 */
[----:B------:R-:W-:-:S05]  /*13840*/  FADD.FTZ R5, R108, R5 ;  /* 0x000000056c057221 */ /* 0x000fca0000010000 */
[----:B------:R-:W-:Y:S01]  /*13850*/  MUFU.EX2 R15, R53 ;  /* 0x00000035000f7308 */ /* 0x000fe20000000800 */
[----:B-1----:R-:W-:Y:S02]  /*13860*/  FADD.FTZ R3, R20, R2 ;  /* 0x0000000214037221 */ /* 0x002fe40000010000 */
[----:B----4-:R-:W-:-:S05]  /*13870*/  FADD.FTZ R2, R9, R0 ;  /* 0x0000000009027221 */ /* 0x010fca0000010000 */
[----:B------:R-:W-:Y:S01]  /*13880*/  MUFU.EX2 R12, R70 ;  /* 0x00000046000c7308 */ /* 0x000fe20000000800 */
[----:B------:R-:W-:Y:S02]  /*13890*/  IMAD.MOV.U32 R95, RZ, RZ, R163 ;  /* 0x000000ffff5f7224 */ /* 0x000fe400078e00a3 */
[----:B------:R-:W-:-:S05]  /*138a0*/  FADD.FTZ R0, R92, R4 ;  /* 0x000000045c007221 */ /* 0x000fca0000010000 */
[----:B------:R-:W1:Y:S01]  /*138b0*/  MUFU.EX2 R29, R29 ;  /* 0x0000001d001d7308 */ /* 0x000e620000000800 */
[----:B------:R-:W-:Y:S02]  /*138c0*/  FADD.FTZ R4, R24, R5 ;  /* 0x0000000518047221 */ /* 0x000fe40000010000 */
[----:B------:R-:W-:Y:S01]  /*138d0*/  FADD.FTZ R3, R11, R3 ;  /* 0x000000030b037221 */ /* 0x000fe20000010000 */
[----:B------:R-:W-:Y:S01]  /*138e0*/  IMNMX R5, RZ, R8, !PT ;  /* 0x00000008ff057217 */ /* 0x000fe20007800200 */
[----:B------:R-:W-:Y:S01]  /*138f0*/  FADD.FTZ R2, R10, R2 ;  /* 0x000000020a027221 */ /* 0x000fe20000010000 */
[----:B------:R-:W-:Y:S01]  /*13900*/  IADD3 R246, R95, -0x2, RZ ;  /* 0xfffffffe5ff67810 */ /* 0x000fe20007ffe0ff */
[----:B------:R-:W-:Y:S02]  /*13910*/  FADD.FTZ R0, R69, R0 ;  /* 0x0000000045007221 */ /* 0x000fe40000010000 */
[----:B------:R-:W-:Y:S02]  /*13920*/  FADD.FTZ R4, R23, R4 ;  /* 0x0000000417047221 */ /* 0x000fe40000010000 */
[----:B------:R-:W-:-:S02]  /*13930*/  FADD.FTZ R3, R14, R3 ;  /* 0x000000030e037221 */ /* 0x000fc40000010000 */
[----:B------:R-:W-:Y:S01]  /*13940*/  FADD.FTZ R2, R13, R2 ;  /* 0x000000020d027221 */ /* 0x000fe20000010000 */
[----:B------:R4:W-:Y:S01]  /*13950*/  STL [R1+0x2c], R5 ;  /* 0x00002c0501007387 */ /* 0x0009e20000100800 */
[----:B------:R-:W-:Y:S01]  /*13960*/  FADD.FTZ R0, R30, R0 ;  /* 0x000000001e007221 */ /* 0x000fe20000010000 */
[----:B------:R-:W-:Y:S01]  /*13970*/  ISETP.GE.AND P0, PT, R246, R5, PT ;  /* 0x00000005f600720c */ /* 0x000fe20003f06270 */
[----:B--2---:R-:W-:Y:S01]  /*13980*/  FADD.FTZ R4, R22, R4 ;  /* 0x0000000416047221 */ /* 0x004fe20000010000 */
[----:B------:R-:W-:Y:S02]  /*13990*/  F2FP.PACK_AB R132, R69, R92 ;  /* 0x0000005c4584723e */ /* 0x000fe400000000ff */
[----:B------:R-:W-:Y:S02]  /*139a0*/  F2FP.PACK_AB R133, R23, R24 ;  /* 0x000000181785723e */ /* 0x000fe400000000ff */
[----:B-1----:R-:W-:Y:S01]  /*139b0*/  F2FP.PACK_AB R134, R29, R30 ;  /* 0x0000001e1d86723e */ /* 0x002fe200000000ff */
[----:B----4-:R-:W-:-:S02]  /*139c0*/  FADD.FTZ R5, R15, R3 ;  /* 0x000000030f057221 */ /* 0x010fc40000010000 */
        /* <DEDUP_REMOVED lines=38> */
.L_x_1461:
[----:B------:R-:W-:Y:S04]  /*13c30*/  DEPBAR.LE SB0, 0x0 ;  /* 0x000080000000791a */ /* 0x000fe80000000000 */
[----:B------:R-:W-:Y:S01]  /*13c40*/  BAR.SYNC.DEFER_BLOCKING 0x0 ;  /* 0x0000000000007b1d */ /* 0x000fe20000010000 */
[C---:B------:R-:W-:Y:S01]  /*13c50*/  ISETP.GE.AND P0, PT, R216.reuse, RZ, PT ;  /* 0x000000ffd800720c */ /* 0x040fe20003f06270 */
[----:B------:R-:W-:Y:S01]  /*13c60*/  IMAD.MOV.U32 R142, RZ, RZ, c[0x0][0x208] ;  /* 0x00008200ff8e7624 */ /* 0x000fe200078e00ff */
[----:B------:R-:W-:Y:S01]  /*13c70*/  IADD3 R246, R216, -0x1, RZ ;  /* 0xffffffffd8f67810 */ /* 0x000fe20007ffe0ff */
[----:B------:R-:W-:Y:S02]  /*13c80*/  IMAD.MOV.U32 R137, RZ, RZ, 0x5 ;  /* 0x00000005ff897424 */ /* 0x000fe400078e00ff */
[----:B------:R-:W-:Y:S02]  /*13c90*/  IMAD.SHL.U32 R142, R142, 0x20, RZ ;  /* 0x000000208e8e7824 */ /* 0x000fe400078e00ff */
[----:B--2---:R-:W-:Y:S05]  /*13ca0*/  IMAD.MOV.U32 R2, RZ, RZ, c[0x0][0x208] ;  /* 0x00008200ff027624 */ /* 0x004fea00078e00ff */
[----:B------:R-:W-:Y:S01]  /*13cb0*/  SHF.L.U64.HI R2, R2, R137, c[0x0][0x20c] ;  /* 0x0000830002027619 */ /* 0x000fe20000010289 */
[----:B------:R-:W-:Y:S01]  /*13cc0*/  @P0 IMAD.WIDE.U32 R138, R216, c[0x0][0x208], RZ ;  /* 0x00008200d88a0a25 */ /* 0x000fe200078e00ff */
[----:B-1----:R-:W-:Y:S05]  /*13cd0*/  @P0 SHF.R.S32.HI R0, RZ, 0x1f, R216 ;  /* 0x0000001fff000819 */ /* 0x002fea00000114d8 */
[----:B------:R-:W-:Y:S01]  /*13ce0*/  @P0 IMAD R0, R0, c[0x0][0x208], RZ ;  /* 0x0000820000000a24 */ /* 0x000fe200078e02ff */
[----:B-----5:R-:W-:Y:S03]  /*13cf0*/  LDSM.16.M88.4 R112, [R234+0x7100] ;  /* 0x00710000ea70783b */ /* 0x020fe60000000200 */
[----:B------:R-:W-:Y:S04]  /*13d00*/  @P0 IMAD R0, R216, c[0x0][0x20c], R0 ;  /* 0x00008300d8000a24 */ /* 0x000fe800078e0200 */
[----:B------:R-:W-:Y:S01]  /*13d10*/  @P0 IMAD.IADD R0, R139, 0x1, R0 ;  /* 0x000000018b000824 */ /* 0x000fe200078e0200 */
[----:B------:R-:W1:Y:S03]  /*13d20*/  LDSM.16.M88.4 R16, [R143+0x3900] ;  /* 0x003900008f10783b */ /* 0x000e660000000200 */
[----:B------:R-:W-:Y:S05]  /*13d30*/  @P0 IMAD R0, R0, 0x70, RZ ;  /* 0x0000007000000824 */ /* 0x000fea00078e02ff */
[----:B------:R-:W2:Y:S08]  /*13d40*/  LDSM.16.M88.4 R108, [R234+0x9100] ;  /* 0x00910000ea6c783b */ /* 0x000eb00000000200 */
[----:B------:R-:W3:Y:S08]  /*13d50*/  LDSM.16.M88.4 R32, [R143+0x4100] ;  /* 0x004100008f20783b */ /* 0x000ef00000000200 */
[----:B------:R-:W4:Y:S04]  /*13d60*/  LDL R223, [R1+0x30] ;  /* 0x0000300001df7983 */ /* 0x000f280000100800 */
[----:B------:R-:W3:Y:S08]  /*13d70*/  LDSM.16.M88.4 R48, [R143+0x4900] ;  /* 0x004900008f30783b */ /* 0x000ef00000000200 */
[----:B------:R-:W3:Y:S01]  /*13d80*/  LDSM.16.M88.4 R64, [R143+0x5100] ;  /* 0x005100008f40783b */ /* 0x000ee20000000200 */
[-C--:B-1----:R-:W-:Y:S07]  /*13d90*/  HMMA.16816.F32 R4, R112, R16.reuse, RZ ;  /* 0x000000107004723c */ /* 0x082fee00000018ff */
[----:B------:R-:W4:Y:S01]  /*13da0*/  LDL.64 R220, [R1+0x50] ;  /* 0x0000500001dc7983 */ /* 0x000f220000100a00 */
[C---:B--2---:R-:W-:Y:S05]  /*13db0*/  HMMA.16816.F32 R8, R108.reuse, R16, RZ ;  /* 0x000000106c08723c */ /* 0x044fea00000018ff */
[----:B------:R-:W4:Y:S03]  /*13dc0*/  LDL.64 R218, [R1+0x58] ;  /* 0x0000580001da7983 */ /* 0x000f260000100a00 */
[-C--:B------:R-:W-:Y:S03]  /*13dd0*/  HMMA.16816.F32 R12, R108, R18.reuse, RZ ;  /* 0x000000126c0c723c */ /* 0x080fe600000018ff */
[----:B------:R-:W1:Y:S05]  /*13de0*/  LDSM.16.M88.4 R80, [R143+0x5900] ;  /* 0x005900008f50783b */ /* 0x000e6a0000000200 */
[C---:B------:R-:W-:Y:S03]  /*13df0*/  HMMA.16816.F32 R16, R112.reuse, R18, RZ ;  /* 0x000000127010723c */ /* 0x040fe600000018ff */
[----:B------:R-:W1:Y:S05]  /*13e00*/  LDSM.16.M88.4 R96, [R143+0x6100] ;  /* 0x006100008f60783b */ /* 0x000e6a0000000200 */
[-C--:B---3--:R-:W-:Y:S03]  /*13e10*/  HMMA.16816.F32 R20, R112, R32.reuse, RZ ;  /* 0x000000207014723c */ /* 0x088fe600000018ff */
[----:B------:R-:W3:Y:S05]  /*13e20*/  LDSM.16.M88.4 R188, [R143+0x6900] ;  /* 0x006900008fbc783b */ /* 0x000eea0000000200 */
[C---:B------:R-:W-:Y:S03]  /*13e30*/  HMMA.16816.F32 R24, R108.reuse, R32, RZ ;  /* 0x000000206c18723c */ /* 0x040fe600000018ff */
[----:B------:R-:W-:Y:S05]  /*13e40*/  LDSM.16.M88.4 R192, [R237+0x7100] ;  /* 0x00710000edc0783b */ /* 0x000fea0000000200 */
[-C--:B------:R-:W-:Y:S03]  /*13e50*/  HMMA.16816.F32 R28, R108, R34.reuse, RZ ;  /* 0x000000226c1c723c */ /* 0x080fe600000018ff */
[----:B------:R-:W1:Y:S05]  /*13e60*/  LDSM.16.M88.4 R196, [R238] ;  /* 0x00000000eec4783b */ /* 0x000e6a0000000200 */
[C---:B------:R-:W-:Y:S03]  /*13e70*/  HMMA.16816.F32 R32, R112.reuse, R34, RZ ;  /* 0x000000227020723c */ /* 0x040fe600000018ff */
[----:B------:R-:W1:Y:S05]  /*13e80*/  LDSM.16.M88.4 R200, [R237+0x9100] ;  /* 0x00910000edc8783b */ /* 0x000e6a0000000200 */
[-C--:B------:R-:W-:Y:S03]  /*13e90*/  HMMA.16816.F32 R36, R112, R48.reuse, RZ ;  /* 0x000000307024723c */ /* 0x080fe600000018ff */
[----:B------:R-:W1:Y:S05]  /*13ea0*/  LDSM.16.M88.4 R204, [R244] ;  /* 0x00000000f4cc783b */ /* 0x000e6a0000000200 */
[C---:B------:R-:W-:Y:S03]  /*13eb0*/  HMMA.16816.F32 R40, R108.reuse, R48, RZ ;  /* 0x000000306c28723c */ /* 0x040fe600000018ff */
[----:B------:R-:W1:Y:S05]  /*13ec0*/  LDSM.16.M88.4 R208, [R243] ;  /* 0x00000000f3d0783b */ /* 0x000e6a0000000200 */
[-C--:B------:R-:W-:Y:S03]  /*13ed0*/  HMMA.16816.F32 R44, R108, R50.reuse, RZ ;  /* 0x000000326c2c723c */ /* 0x080fe600000018ff */
[----:B------:R-:W-:Y:S05]  /*13ee0*/  LDSM.16.M88.4 R212, [R241] ;  /* 0x00000000f1d4783b */ /* 0x000fea0000000200 */
[C---:B------:R-:W-:Y:S03]  /*13ef0*/  HMMA.16816.F32 R48, R112.reuse, R50, RZ ;  /* 0x000000327030723c */ /* 0x040fe600000018ff */
[----:B------:R-:W-:Y:S04]  /*13f00*/  STL [R1+0x6c], R234 ;  /* 0x00006cea01007387 */ /* 0x000fe80000100800 */
[----:B------:R1:W-:Y:S01]  /*13f10*/  STL [R1+0x70], R143 ;  /* 0x0000708f01007387 */ /* 0x0003e20000100800 */
        /* <DEDUP_REMOVED lines=12> */
[-C--:B-1----:R-:W-:Y:S03]  /*13fe0*/  HMMA.16816.F32 R68, R112, R80.reuse, RZ ;  /* 0x000000507044723c */ /* 0x082fe600000018ff */
[----:B------:R-:W2:Y:S04]  /*13ff0*/  LDL R217, [R1+0x64] ;  /* 0x0000640001d97983 */ /* 0x000ea80000100800 */
[----:B------:R-:W2:Y:S01]  /*14000*/  LDL R143, [R1+0x60] ;  /* 0x00006000018f7983 */ /* 0x000ea20000100800 */
[C---:B------:R-:W-:Y:S08]  /*14010*/  HMMA.16816.F32 R72, R108.reuse, R80, RZ ;  /* 0x000000506c48723c */ /* 0x040ff000000018ff */
[-C--:B------:R-:W-:Y:S08]  /*14020*/  HMMA.16816.F32 R76, R108, R82.reuse, RZ ;  /* 0x000000526c4c723c */ /* 0x080ff000000018ff */
[C---:B------:R-:W-:Y:S08]  /*14030*/  HMMA.16816.F32 R80, R112.reuse, R82, RZ ;  /* 0x000000527050723c */ /* 0x040ff000000018ff */
[-C--:B------:R-:W-:Y:S08]  /*14040*/  HMMA.16816.F32 R84, R112, R96.reuse, RZ ;  /* 0x000000607054723c */ /* 0x080ff000000018ff */
[C---:B------:R-:W-:Y:S08]  /*14050*/  HMMA.16816.F32 R88, R108.reuse, R96, RZ ;  /* 0x000000606c58723c */ /* 0x040ff000000018ff */
[-C--:B------:R-:W-:Y:S08]  /*14060*/  HMMA.16816.F32 R92, R108, R98.reuse, RZ ;  /* 0x000000626c5c723c */ /* 0x080ff000000018ff */
[C---:B------:R-:W-:Y:S08]  /*14070*/  HMMA.16816.F32 R96, R112.reuse, R98, RZ ;  /* 0x000000627060723c */ /* 0x040ff000000018ff */
[-C--:B---3--:R-:W-:Y:S08]  /*14080*/  HMMA.16816.F32 R100, R112, R188.reuse, RZ ;  /* 0x000000bc7064723c */ /* 0x088ff000000018ff */
        /* <DEDUP_REMOVED lines=12> */
[C---:B------:R-:W-:Y:S04]  /*14150*/  HMMA.16816.F32 R32, R192.reuse, R206, R32 ;  /* 0x000000cec020723c */ /* 0x040fe80000001820 */
[----:B----4-:R-:W-:Y:S04]  /*14160*/  LOP3.LUT P3, RZ, R223, 0x1, RZ, 0xc0, !PT ;  /* 0x00000001dfff7812 */ /* 0x010fe8000786c0ff */
[-C--:B------:R-:W-:Y:S08]  /*14170*/  HMMA.16816.F32 R36, R192, R208.reuse, R36 ;  /* 0x000000d0c024723c */ /* 0x080ff00000001824 */
[C---:B------:R-:W-:Y:S08]  /*14180*/  HMMA.16816.F32 R40, R200.reuse, R208, R40 ;  /* 0x000000d0c828723c */ /* 0x040ff00000001828 */
[-C--:B------:R-:W-:Y:S04]  /*14190*/  HMMA.16816.F32 R44, R200, R210.reuse, R44 ;  /* 0x000000d2c82c723c */ /* 0x080fe8000000182c */
[----:B------:R-:W-:Y:S02]  /*141a0*/  @P0 IMAD.MOV.U32 R205, RZ, RZ, R221 ;  /* 0x000000ffffcd0224 */ /* 0x000fe400078e00dd */
[----:B------:R-:W-:Y:S02]  /*141b0*/  @P0 IMAD.MOV.U32 R204, RZ, RZ, R218 ;  /* 0x000000ffffcc0224 */ /* 0x000fe400078e00da */
[C---:B------:R-:W-:Y:S01]  /*141c0*/  HMMA.16816.F32 R48, R192.reuse, R210, R48 ;  /* 0x000000d2c030723c */ /* 0x040fe20000001830 */
[----:B------:R-:W4:Y:S03]  /*141d0*/  LDL R218, [R1+0x3c] ;  /* 0x00003c0001da7983 */ /* 0x000f260000100800 */
[----:B------:R-:W-:Y:S04]  /*141e0*/  @P0 IMAD.WIDE.U32 R204, R138, 0x70, R204 ;  /* 0x000000708acc0825 */ /* 0x000fe800078e00cc */
[-C--:B-1----:R-:W-:Y:S04]  /*141f0*/  HMMA.16816.F32 R52, R192, R188.reuse, R52 ;  /* 0x000000bcc034723c */ /* 0x082fe80000001834 */
[C---:B------:R-:W-:Y:S01]  /*14200*/  @P0 LEA R138, P1, R204.reuse, c[0x0][0x1f8], 0x1 ;  /* 0x00007e00cc8a0a11 */ /* 0x040fe200078208ff */
[----:B------:R-:W-:Y:S03]  /*14210*/  @P0 IMAD.IADD R0, R205, 0x1, R0 ;  /* 0x00000001cd000824 */ /* 0x000fe600078e0200 */
[C---:B------:R-:W-:Y:S04]  /*14220*/  HMMA.16816.F32 R56, R200.reuse, R188, R56 ;  /* 0x000000bcc838723c */ /* 0x040fe80000001838 */
[----:B------:R-:W-:Y:S01]  /*14230*/  @P0 LEA.HI.X R139, R204, c[0x0][0x1fc], R0, 0x1, P1 ;  /* 0x00007f00cc8b0a11 */ /* 0x000fe200008f0c00 */
[----:B------:R-:W-:Y:S01]  /*14240*/  IMAD.MOV.U32 R0, RZ, RZ, c[0x0][0x2c4] ;  /* 0x0000b100ff007624 */ /* 0x000fe200078e00ff */
[-C--:B------:R-:W-:Y:S02]  /*14250*/  @P0 IADD3 R206, P2, R138, R142.reuse, RZ ;  /* 0x0000008e8ace0210 */ /* 0x080fe40007f5e0ff */
[-C--:B------:R-:W-:Y:S04]  /*14260*/  HMMA.16816.F32 R60, R200, R190.reuse, R60 ;  /* 0x000000bec83c723c */ /* 0x080fe8000000183c */
[--C-:B------:R-:W-:Y:S01]  /*14270*/  @P0 IMAD.X R207, R139, 0x1, R2.reuse, P2 ;  /* 0x000000018bcf0824 */ /* 0x100fe200010e0602 */
[-C--:B------:R-:W-:Y:S03]  /*14280*/  @P0 IADD3 R208, P1, R206, R142.reuse, RZ ;  /* 0x0000008eced00210 */ /* 0x080fe60007f3e0ff */
[C---:B------:R-:W-:Y:S01]  /*14290*/  HMMA.16816.F32 R64, R192.reuse, R190, R64 ;  /* 0x000000bec040723c */ /* 0x040fe20000001840 */
[----:B------:R-:W1:Y:S03]  /*142a0*/  LDSM.16.M88.4 R188, [R239] ;  /* 0x00000000efbc783b */ /* 0x000e660000000200 */
[--C-:B------:R-:W-:Y:S01]  /*142b0*/  @P0 IMAD.X R209, R207, 0x1, R2.reuse, P1 ;  /* 0x00000001cfd10824 */ /* 0x100fe200008e0602 */
[-C--:B------:R-:W-:Y:S03]  /*142c0*/  @P0 IADD3 R204, P2, R208, R142.reuse, RZ ;  /* 0x0000008ed0cc0210 */ /* 0x080fe60007f5e0ff */
[-C--:B------:R-:W-:Y:S01]  /*142d0*/  HMMA.16816.F32 R68, R192, R212.reuse, R68 ;  /* 0x000000d4c044723c */ /* 0x080fe20000001844 */
[----:B------:R-:W-:Y:S01]  /*142e0*/  @!PT LDS RZ, [RZ] ;  /* 0x00000000fffff984 */ /* 0x000fe20000000800 */
[----:B------:R-:W-:Y:S01]  /*142f0*/  @!PT LDS RZ, [RZ] ;  /* 0x00000000fffff984 */ /* 0x000fe20000000800 */
[----:B------:R-:W-:Y:S01]  /*14300*/  @!PT LDS RZ, [RZ] ;  /* 0x00000000fffff984 */ /* 0x000fe20000000800 */
[----:B------:R1:W-:Y:S03]  /*14310*/  @P0 LDGSTS.E.BYPASS.LTC128B.128 [R245+0x100], [R138.64], !P3 ;  /* 0x001000008af50fae */ /* 0x0003e6000d901d48 */
[--C-:B------:R-:W-:Y:S04]  /*14320*/  @P0 IMAD.X R205, R209, 0x1, R2.reuse, P2 ;  /* 0x00000001d1cd0824 */ /* 0x100fe800010e0602 */
[C---:B------:R-:W-:Y:S01]  /*14330*/  HMMA.16816.F32 R72, R200.reuse, R212, R72 ;  /* 0x000000d4c848723c */ /* 0x040fe20000001848 */
[----:B------:R1:W-:Y:S07]  /*14340*/  @P0 LDGSTS.E.BYPASS.LTC128B.128 [R245+0x900], [R206.64], !P3 ;  /* 0x00900000cef50fae */ /* 0x0003ee000d901d48 */
[-C--:B------:R-:W-:Y:S01]  /*14350*/  HMMA.16816.F32 R76, R200, R214.reuse, R76 ;  /* 0x000000d6c84c723c */ /* 0x080fe2000000184c */
[----:B------:R1:W-:Y:S07]  /*14360*/  @P0 LDGSTS.E.BYPASS.LTC128B.128 [R245+0x1100], [R208.64], !P3 ;  /* 0x01100000d0f50fae */ /* 0x0003ee000d901d48 */
[C---:B------:R-:W-:Y:S01]  /*14370*/  HMMA.16816.F32 R80, R192.reuse, R214, R80 ;  /* 0x000000d6c050723c */ /* 0x040fe20000001850 */
[----:B------:R1:W-:Y:S07]  /*14380*/  @P0 LDGSTS.E.BYPASS.LTC128B.128 [R245+0x1900], [R204.64], !P3 ;  /* 0x01900000ccf50fae */ /* 0x0003ee000d901d48 */
[-C--:B---3--:R-:W-:Y:S08]  /*14390*/  HMMA.16816.F32 R84, R192, R196.reuse, R84 ;  /* 0x000000c4c054723c */ /* 0x088ff00000001854 */
[C---:B------:R-:W-:Y:S07]  /*143a0*/  HMMA.16816.F32 R88, R200.reuse, R196, R88 ;  /* 0x000000c4c858723c */ /* 0x040fee0000001858 */
[-C--:B------:R-:W-:Y:S01]  /*143b0*/  @P0 IADD3 R196, P1, R204, R142.reuse, RZ ;  /* 0x0000008eccc40210 */ /* 0x080fe20007f3e0ff */
[-C--:B------:R-:W-:Y:S04]  /*143c0*/  HMMA.16816.F32 R92, R200, R198.reuse, R92 ;  /* 0x000000c6c85c723c */ /* 0x080fe8000000185c */
[--C-:B------:R-:W-:Y:S01]  /*143d0*/  @P0 IMAD.X R197, R205, 0x1, R2.reuse, P1 ;  /* 0x00000001cdc50824 */ /* 0x100fe200008e0602 */
[-C--:B-1----:R-:W-:Y:S03]  /*143e0*/  @P0 IADD3 R138, P2, R196, R142.reuse, RZ ;  /* 0x0000008ec48a0210 */ /* 0x082fe60007f5e0ff */
[C---:B------:R-:W-:Y:S01]  /*143f0*/  HMMA.16816.F32 R96, R192.reuse, R198, R96 ;  /* 0x000000c6c060723c */ /* 0x040fe20000001860 */
[----:B------:R1:W-:Y:S03]  /*14400*/  @P0 LDGSTS.E.BYPASS.LTC128B.128 [R245+0x2100], [R196.64], !P3 ;  /* 0x02100000c4f50fae */ /* 0x0003e6000d901d48 */
[--C-:B------:R-:W-:Y:S03]  /*14410*/  @P0 IMAD.X R139, R197, 0x1, R2.reuse, P2 ;  /* 0x00000001c58b0824 */ /* 0x100fe600010e0602 */
[----:B------:R-:W-:Y:S01]  /*14420*/  @P0 IADD3 R198, P1, R138, R142, RZ ;  /* 0x0000008e8ac60210 */ /* 0x000fe20007f3e0ff */
[-C--:B------:R-:W-:Y:S01]  /*14430*/  HMMA.16816.F32 R100, R192, R188.reuse, R100 ;  /* 0x000000bcc064723c */ /* 0x080fe20000001864 */
[----:B------:R3:W-:Y:S03]  /*14440*/  @P0 LDGSTS.E.BYPASS.LTC128B.128 [R245+0x2900], [R138.64], !P3 ;  /* 0x029000008af50fae */ /* 0x0007e6000d901d48 */
[----:B------:R-:W-:Y:S01]  /*14450*/  @P0 IMAD.X R199, R139, 0x1, R2, P1 ;  /* 0x000000018bc70824 */ /* 0x000fe200008e0602 */
[----:B------:R-:W-:Y:S03]  /*14460*/  ISETP.NE.AND P1, PT, R0, 0x1, PT ;  /* 0x000000010000780c */ /* 0x000fe60003f25270 */
[C---:B------:R-:W-:Y:S01]  /*14470*/  HMMA.16816.F32 R104, R200.reuse, R188, R104 ;  /* 0x000000bcc868723c */ /* 0x040fe20000001868 */
[----:B------:R-:W2:Y:S04]  /*14480*/  LDL R2, [R1+0x34] ;  /* 0x0000340001027983 */ /* 0x000ea80000100800 */
[----:B------:R-:W-:Y:S03]  /*14490*/  STL [R1+0x94], R235 ;  /* 0x000094eb01007387 */ /* 0x000fe60000100800 */
[-C--:B------:R-:W-:Y:S01]  /*144a0*/  HMMA.16816.F32 R108, R200, R190.reuse, R108 ;  /* 0x000000bec86c723c */ /* 0x080fe2000000186c */
[----:B------:R-:W-:Y:S04]  /*144b0*/  STL [R1+0x98], R233 ;  /* 0x000098e901007387 */ /* 0x000fe80000100800 */
[----:B------:R1:W-:Y:S03]  /*144c0*/  @P0 LDGSTS.E.BYPASS.LTC128B.128 [R245+0x3100], [R198.64], !P3 ;  /* 0x03100000c6f50fae */ /* 0x0003e6000d901d48 */
[----:B------:R-:W-:Y:S04]  /*144d0*/  HMMA.16816.F32 R112, R192, R190, R112 ;  /* 0x000000bec070723c */ /* 0x000fe80000001870 */
[----:B---3--:R-:W-:Y:S01]  /*144e0*/  IMAD R138, R216, -0x70, RZ ;  /* 0xffffff90d88a7824 */ /* 0x008fe200078e02ff */
[----:B------:R-:W-:Y:S04]  /*144f0*/  STL [R1+0x9c], R236 ;  /* 0x00009cec01007387 */ /* 0x000fe80000100800 */
[----:B------:R3:W3:Y:S04]  /*14500*/  LDL R0, [R1+0x38] ;  /* 0x0000380001007983 */ /* 0x0006e80000100800 */
[----:B------:R-:W-:Y:S08]  /*14510*/  LDSM.16.M88.4 R204, [R233+0x3900] ;  /* 0x00390000e9cc783b */ /* 0x000ff00000000200 */
[----:B------:R-:W-:Y:S08]  /*14520*/  LDSM.16.M88.4 R208, [R235+0x9100] ;  /* 0x00910000ebd0783b */ /* 0x000ff00000000200 */
[----:B-1----:R-:W1:Y:S08]  /*14530*/  LDSM.16.M88.4 R196, [R235+0x7100] ;  /* 0x00710000ebc4783b */ /* 0x002e700000000200 */
[----:B------:R-:W1:Y:S08]  /*14540*/  LDSM.16.M88.4 R212, [R233+0x4100] ;  /* 0x00410000e9d4783b */ /* 0x000e700000000200 */
[----:B------:R-:W0:Y:S08]  /*14550*/  LDGDEPBAR ;  /* 0x00000000000079af */ /* 0x000e300000000000 */
[----:B------:R-:W1:Y:S08]  /*14560*/  LDSM.16.M88.4 R200, [R233+0x4900] ;  /* 0x00490000e9c8783b */ /* 0x000e700000000200 */
[----:B------:R-:W1:Y:S02]  /*14570*/  LDSM.16.M88.4 R188, [R233+0x5100] ;  /* 0x00510000e9bc783b */ /* 0x000e640000000200 */
[-C--:B-1----:R-:W-:Y:S06]  /*14580*/  HMMA.16816.F32 R4, R196, R204.reuse, R4 ;  /* 0x000000ccc404723c */ /* 0x082fec0000001804 */
[----:B------:R-:W1:Y:S02]  /*14590*/  LDSM.16.M88.4 R192, [R233+0x5900] ;  /* 0x00590000e9c0783b */ /* 0x000e640000000200 */
[C---:B------:R-:W-:Y:S06]  /*145a0*/  HMMA.16816.F32 R8, R208.reuse, R204, R8 ;  /* 0x000000ccd008723c */ /* 0x040fec0000001808 */
[----:B------:R-:W-:Y:S02]  /*145b0*/  STL [R1+0xa0], R232 ;  /* 0x0000a0e801007387 */ /* 0x000fe40000100800 */
        /* <DEDUP_REMOVED lines=14> */
[C---:B------:R-:W-:Y:S04]  /*146a0*/  HMMA.16816.F32 R56, R208.reuse, R188, R56 ;  /* 0x000000bcd038723c */ /* 0x040fe80000001838 */
[----:B----4-:R-:W-:Y:S04]  /*146b0*/  IADD3 R138, -R218, 0x1, R138 ;  /* 0x00000001da8a7810 */ /* 0x010fe80007ffe18a */
[-C--:B------:R-:W-:Y:S04]  /*146c0*/  HMMA.16816.F32 R60, R208, R190.reuse, R60 ;  /* 0x000000bed03c723c */ /* 0x080fe8000000183c */
[----:B--2---:R-:W-:Y:S04]  /*146d0*/  IADD3 R138, -R143, R138, R217 ;  /* 0x0000008a8f8a7210 */ /* 0x004fe80007ffe1d9 */
[C---:B------:R-:W-:Y:S01]  /*146e0*/  HMMA.16816.F32 R64, R196.reuse, R190, R64 ;  /* 0x000000bec440723c */ /* 0x040fe20000001840 */
[----:B------:R-:W-:Y:S07]  /*146f0*/  LDSM.16.M88.4 R188, [R236+0x7100] ;  /* 0x00710000ecbc783b */ /* 0x000fee0000000200 */
        /* <DEDUP_REMOVED lines=16> */
[-C--:B------:R-:W-:Y:S04]  /*14800*/  HMMA.16816.F32 R12, R212, R194.reuse, R12 ;  /* 0x000000c2d40c723c */ /* 0x080fe8000000180c */
[----:B---3--:R-:W-:Y:S04]  /*14810*/  @P1 IMAD.MOV.U32 R0, RZ, RZ, R2 ;  /* 0x000000ffff001224 */ /* 0x008fe800078e0002 */
[C---:B------:R-:W-:Y:S01]  /*14820*/  HMMA.16816.F32 R16, R188.reuse, R194, R16 ;  /* 0x000000c2bc10723c */ /* 0x040fe20000001810 */
[----:B------:R-:W-:Y:S07]  /*14830*/  SHFL.IDX PT, R2, R0, RZ, 0x1c1f ;  /* 0x001c1fff00027589 */ /* 0x000fee00000e0000 */
[-C--:B--2---:R-:W-:Y:S01]  /*14840*/  HMMA.16816.F32 R20, R188, R204.reuse, R20 ;  /* 0x000000ccbc14723c */ /* 0x084fe20000001814 */
[----:B------:R-:W1:Y:S07]  /*14850*/  SHFL.IDX PT, R137, R0, 0x1, 0x1c1f ;  /* 0x003c1f0000897f89 */ /* 0x000e6e00000e0000 */
[C---:B------:R-:W-:Y:S01]  /*14860*/  HMMA.16816.F32 R24, R212.reuse, R204, R24 ;  /* 0x000000ccd418723c */ /* 0x040fe20000001818 */
[----:B------:R-:W2:Y:S07]  /*14870*/  SHFL.IDX PT, R142, R0, 0x2, 0x1c1f ;  /* 0x005c1f00008e7f89 */ /* 0x000eae00000e0000 */
[-C--:B------:R-:W-:Y:S01]  /*14880*/  HMMA.16816.F32 R28, R212, R206.reuse, R28 ;  /* 0x000000ced41c723c */ /* 0x080fe2000000181c */
[----:B------:R3:W4:Y:S07]  /*14890*/  SHFL.IDX PT, R139, R0, 0x3, 0x1c1f ;  /* 0x007c1f00008b7f89 */ /* 0x00072e00000e0000 */
[C---:B------:R-:W-:Y:S01]  /*148a0*/  HMMA.16816.F32 R32, R188.reuse, R206, R32 ;  /* 0x000000cebc20723c */ /* 0x040fe20000001820 */
[----:B------:R-:W4:Y:S03]  /*148b0*/  LDSM.16.M88.4 R192, [R232+0x1000] ;  /* 0x00100000e8c0783b */ /* 0x000f260000000200 */
[----:B-1----:R-:W-:Y:S05]  /*148c0*/  IMAD.IADD R137, R138, 0x1, R137 ;  /* 0x000000018a897824 */ /* 0x002fea00078e0289 */
[C---:B------:R-:W-:Y:S02]  /*148d0*/  ISETP.GT.AND P1, PT, R137.reuse, RZ, PT ;  /* 0x000000ff8900720c */ /* 0x040fe40003f24270 */
[----:B------:R-:W-:Y:S02]  /*148e0*/  ISETP.GT.AND P0, PT, R137, 0x1, PT ;  /* 0x000000018900780c */ /* 0x000fe40003f04270 */
[----:B------:R-:W-:Y:S02]  /*148f0*/  FSEL R198, R6, -INF , P1 ;  /* 0xff80000006c67808 */ /* 0x000fe40000800000 */
[----:B------:R-:W-:Y:S01]  /*14900*/  FSEL R197, R7, -INF , P0 ;  /* 0xff80000007c57808 */ /* 0x000fe20000000000 */
[C---:B---3--:R-:W-:Y:S01]  /*14910*/  IMAD.IADD R0, R138.reuse, 0x1, R2 ;  /* 0x000000018a007824 */ /* 0x048fe200078e0202 */
[C---:B------:R-:W-:Y:S01]  /*14920*/  ISETP.GT.AND P5, PT, R137.reuse, 0x58, PT ;  /* 0x000000588900780c */ /* 0x040fe20003fa4270 */
[C---:B--2---:R-:W-:Y:S01]  /*14930*/  IMAD.IADD R2, R138.reuse, 0x1, R142 ;  /* 0x000000018a027824 */ /* 0x044fe200078e028e */
[----:B------:R-:W-:Y:S01]  /*14940*/  ISETP.GT.AND P4, PT, R137, 0x59, PT ;  /* 0x000000598900780c */ /* 0x000fe20003f84270 */
[----:B----4-:R-:W-:Y:S01]  /*14950*/  IMAD.IADD R138, R138, 0x1, R139 ;  /* 0x000000018a8a7824 */ /* 0x010fe200078e028b */
[C---:B------:R-:W-:Y:S02]  /*14960*/  ISETP.GT.AND P3, PT, R0.reuse, RZ, PT ;  /* 0x000000ff0000720c */ /* 0x040fe40003f64270 */
[----:B------:R-:W-:Y:S02]  /*14970*/  ISETP.GT.AND P2, PT, R0, 0x1, PT ;  /* 0x000000010000780c */ /* 0x000fe40003f44270 */
[----:B------:R-:W-:Y:S02]  /*14980*/  FSEL R142, R4, -INF , P3 ;  /* 0xff800000048e7808 */ /* 0x000fe40001800000 */
[----:B------:R-:W-:Y:S02]  /*14990*/  FSEL R196, R5, -INF , P2 ;  /* 0xff80000005c47808 */ /* 0x000fe40001000000 */
[----:B------:R-:W1:Y:S01]  /*149a0*/  LDSM.16.M88.4 R4, [R232+0x1800] ;  /* 0x00180000e804783b */ /* 0x000e620000000200 */
[C---:B------:R-:W-:Y:S02]  /*149b0*/  ISETP.GT.AND P3, PT, R2.reuse, RZ, PT ;  /* 0x000000ff0200720c */ /* 0x040fe40003f64270 */
[----:B------:R-:W-:Y:S02]  /*149c0*/  ISETP.GT.AND P2, PT, R2, 0x1, PT ;  /* 0x000000010200780c */ /* 0x000fe40003f44270 */
[C---:B------:R-:W-:Y:S02]  /*149d0*/  ISETP.GT.AND P1, PT, R138.reuse, RZ, PT ;  /* 0x000000ff8a00720c */ /* 0x040fe40003f24270 */
[----:B------:R-:W-:Y:S02]  /*149e0*/  ISETP.GT.AND P0, PT, R138, 0x1, PT ;  /* 0x000000018a00780c */ /* 0x000fe40003f04270 */
[----:B------:R-:W-:Y:S02]  /*149f0*/  FSEL R199, R8, -INF , P3 ;  /* 0xff80000008c77808 */ /* 0x000fe40001800000 */
[----:B------:R-:W-:Y:S01]  /*14a00*/  FSEL R201, R9, -INF , P2 ;  /* 0xff80000009c97808 */ /* 0x000fe20001000000 */
[-C--:B------:R-:W-:Y:S03]  /*14a10*/  HMMA.16816.F32 R36, R188, R192.reuse, R36 ;  /* 0x000000c0bc24723c */ /* 0x080fe60000001824 */
[----:B------:R-:W-:Y:S02]  /*14a20*/  FSEL R203, R10, -INF , P1 ;  /* 0xff8000000acb7808 */ /* 0x000fe40000800000 */
[----:B------:R-:W-:Y:S02]  /*14a30*/  FSEL R202, R11, -INF , P0 ;  /* 0xff8000000bca7808 */ /* 0x000fe40000000000 */
[----:B------:R-:W2:Y:S01]  /*14a40*/  LDSM.16.M88.4 R8, [R232+0x2000] ;  /* 0x00200000e808783b */ /* 0x000ea20000000200 */
[C---:B------:R-:W-:Y:S04]  /*14a50*/  HMMA.16816.F32 R40, R212.reuse, R192, R40 ;  /* 0x000000c0d428723c */ /* 0x040fe80000001828 */
[----:B------:R-:W-:Y:S02]  /*14a60*/  ISETP.GT.AND P3, PT, R2, 0x8, PT ;  /* 0x000000080200780c */ /* 0x000fe40003f64270 */
[----:B------:R-:W-:Y:S02]  /*14a70*/  ISETP.GT.AND P0, PT, R138, 0x9, PT ;  /* 0x000000098a00780c */ /* 0x000fe40003f04270 */
[-C--:B------:R-:W-:Y:S03]  /*14a80*/  HMMA.16816.F32 R44, R212, R194.reuse, R44 ;  /* 0x000000c2d42c723c */ /* 0x080fe6000000182c */
[----:B------:R-:W-:Y:S02]  /*14a90*/  ISETP.GT.AND P2, PT, R2, 0x9, PT ;  /* 0x000000090200780c */ /* 0x000fe40003f44270 */
[----:B------:R-:W-:Y:S02]  /*14aa0*/  FSEL R200, R12, -INF , P3 ;  /* 0xff8000000cc87808 */ /* 0x000fe40001800000 */
[----:B------:R-:W-:Y:S01]  /*14ab0*/  FSEL R15, R15, -INF , P0 ;  /* 0xff8000000f0f7808 */ /* 0x000fe20000000000 */
[C---:B------:R-:W-:Y:S04]  /*14ac0*/  HMMA.16816.F32 R48, R188.reuse, R194, R48 ;  /* 0x000000c2bc30723c */ /* 0x040fe80000001830 */
[----:B------:R-:W-:Y:S02]  /*14ad0*/  ISETP.GT.AND P3, PT, R0, 0x8, PT ;  /* 0x000000080000780c */ /* 0x000fe40003f64270 */
[----:B------:R-:W-:Y:S02]  /*14ae0*/  ISETP.GT.AND P0, PT, R137, 0x9, PT ;  /* 0x000000098900780c */ /* 0x000fe40003f04270 */
[-C--:B-1----:R-:W-:Y:S03]  /*14af0*/  HMMA.16816.F32 R52, R188, R4.reuse, R52 ;  /* 0x00000004bc34723c */ /* 0x082fe60000001834 */
[----:B------:R-:W-:Y:S02]  /*14b00*/  ISETP.GT.AND P1, PT, R138, 0x8, PT ;  /* 0x000000088a00780c */ /* 0x000fe40003f24270 */
[----:B------:R-:W-:Y:S02]  /*14b10*/  FSEL R16, R16, -INF , P3 ;  /* 0xff80000010107808 */ /* 0x000fe40001800000 */
[----:B------:R-:W-:Y:S01]  /*14b20*/  FSEL R19, R19, -INF , P0 ;  /* 0xff80000013137808 */ /* 0x000fe20000000000 */
[C---:B------:R-:W-:Y:S04]  /*14b30*/  HMMA.16816.F32 R56, R212.reuse, R4, R56 ;  /* 0x00000004d438723c */ /* 0x040fe80000001838 */
[C---:B------:R-:W-:Y:S02]  /*14b40*/  ISETP.GT.AND P3, PT, R0.reuse, 0x10, PT ;  /* 0x000000100000780c */ /* 0x040fe40003f64270 */
[----:B------:R-:W-:Y:S02]  /*14b50*/  ISETP.GT.AND P0, PT, R137, 0x11, PT ;  /* 0x000000118900780c */ /* 0x000fe40003f04270 */
[-C--:B------:R-:W-:Y:S03]  /*14b60*/  HMMA.16816.F32 R60, R212, R6.reuse, R60 ;  /* 0x00000006d43c723c */ /* 0x080fe6000000183c */
[----:B------:R-:W-:Y:S02]  /*14b70*/  ISETP.GT.AND P6, PT, R0, 0x68, PT ;  /* 0x000000680000780c */ /* 0x000fe40003fc4270 */
[----:B------:R-:W-:Y:S02]  /*14b80*/  FMNMX.FTZ R12, R142, R3, !PT ;  /* 0x000000038e0c7209 */ /* 0x000fe40007810000 */
[----:B------:R-:W-:Y:S01]  /*14b90*/  FSEL R13, R13, -INF , P2 ;  /* 0xff8000000d0d7808 */ /* 0x000fe20001000000 */
[C---:B------:R-:W-:Y:S01]  /*14ba0*/  HMMA.16816.F32 R64, R188.reuse, R6, R64 ;  /* 0x00000006bc40723c */ /* 0x040fe20000001840 */
[----:B------:R-:W1:Y:S03]  /*14bb0*/  LDSM.16.M88.4 R4, [R232+0x2800] ;  /* 0x00280000e804783b */ /* 0x000e660000000200 */
[----:B------:R-:W-:Y:S02]  /*14bc0*/  ISETP.GT.AND P2, PT, R0, 0x9, PT ;  /* 0x000000090000780c */ /* 0x000fe40003f44270 */
[----:B------:R-:W-:Y:S02]  /*14bd0*/  FSEL R20, R20, -INF , P3 ;  /* 0xff80000014147808 */ /* 0x000fe40001800000 */
[-C--:B--2---:R-:W-:Y:S03]  /*14be0*/  HMMA.16816.F32 R68, R188, R8.reuse, R68 ;  /* 0x00000008bc44723c */ /* 0x084fe60000001844 */
[----:B------:R-:W-:Y:S02]  /*14bf0*/  ISETP.GT.AND P3, PT, R2, 0x10, PT ;  /* 0x000000100200780c */ /* 0x000fe40003f64270 */
[----:B------:R-:W-:Y:S02]  /*14c00*/  FSEL R23, R23, -INF , P0 ;  /* 0xff80000017177808 */ /* 0x000fe40000000000 */
[----:B------:R-:W-:Y:S01]  /*14c10*/  ISETP.GT.AND P0, PT, R138, 0x11, PT ;  /* 0x000000118a00780c */ /* 0x000fe20003f04270 */
[C---:B------:R-:W-:Y:S04]  /*14c20*/  HMMA.16816.F32 R72, R212.reuse, R8, R72 ;  /* 0x00000008d448723c */ /* 0x040fe80000001848 */
[----:B------:R-:W-:Y:S02]  /*14c30*/  FMNMX.FTZ R12, R196, R12, !PT ;  /* 0x0000000cc40c7209 */ /* 0x000fe40007810000 */
[----:B------:R-:W-:Y:S02]  /*14c40*/  FSEL R17, R17, -INF , P2 ;  /* 0xff80000011117808 */ /* 0x000fe40001000000 */
[-C--:B------:R-:W-:Y:S03]  /*14c50*/  HMMA.16816.F32 R76, R212, R10.reuse, R76 ;  /* 0x0000000ad44c723c */ /* 0x080fe6000000184c */
[----:B------:R-:W-:Y:S02]  /*14c60*/  ISETP.GT.AND P2, PT, R0, 0x11, PT ;  /* 0x000000110000780c */ /* 0x000fe40003f44270 */
[----:B------:R-:W-:Y:S02]  /*14c70*/  FSEL R24, R24, -INF , P3 ;  /* 0xff80000018187808 */ /* 0x000fe40001800000 */
[----:B------:R-:W-:Y:S01]  /*14c80*/  ISETP.GT.AND P3, PT, R2, 0x18, PT ;  /* 0x000000180200780c */ /* 0x000fe20003f64270 */
[C---:B------:R-:W-:Y:S01]  /*14c90*/  HMMA.16816.F32 R80, R188.reuse, R10, R80 ;  /* 0x0000000abc50723c */ /* 0x040fe20000001850 */
[----:B------:R-:W2:Y:S01]  /*14ca0*/  LDSM.16.M88.4 R8, [R232+0x3000] ;  /* 0x00300000e808783b */ /* 0x000ea20000000200 */
[----:B------:R-:W-:Y:S04]  /*14cb0*/  DEPBAR.LE SB0, 0x0 ;  /* 0x000080000000791a */ /* 0x000fe80000000000 */
[----:B------:R-:W-:Y:S03]  /*14cc0*/  FSEL R27, R27, -INF , P0 ;  /* 0xff8000001b1b7808 */ /* 0x000fe60000000000 */
[----:B------:R-:W-:Y:S01]  /*14cd0*/  BAR.SYNC.DEFER_BLOCKING 0x0 ;  /* 0x0000000000007b1d */ /* 0x000fe20000010000 */
[-C--:B-1----:R-:W-:Y:S05]  /*14ce0*/  HMMA.16816.F32 R84, R188, R4.reuse, R84 ;  /* 0x00000004bc54723c */ /* 0x082fea0000001854 */
[----:B------:R-:W-:Y:S02]  /*14cf0*/  ISETP.GT.AND P0, PT, R138, 0x19, PT ;  /* 0x000000198a00780c */ /* 0x000fe40003f04270 */
[----:B------:R-:W-:Y:S01]  /*14d00*/  FMNMX.FTZ R12, R16, R12, !PT ;  /* 0x0000000c100c7209 */ /* 0x000fe20007810000 */
[C---:B------:R-:W-:Y:S04]  /*14d10*/  HMMA.16816.F32 R88, R212.reuse, R4, R88 ;  /* 0x00000004d458723c */ /* 0x040fe80000001858 */
[----:B------:R-:W-:Y:S02]  /*14d20*/  FSEL R21, R21, -INF , P2 ;  /* 0xff80000015157808 */ /* 0x000fe40001000000 */
[----:B------:R-:W-:Y:S02]  /*14d30*/  ISETP.GT.AND P2, PT, R2, 0x11, PT ;  /* 0x000000110200780c */ /* 0x000fe40003f44270 */
[----:B------:R-:W-:Y:S01]  /*14d40*/  FSEL R28, R28, -INF , P3 ;  /* 0xff8000001c1c7808 */ /* 0x000fe20001800000 */
[-C--:B------:R-:W-:Y:S03]  /*14d50*/  HMMA.16816.F32 R92, R212, R6.reuse, R92 ;  /* 0x00000006d45c723c */ /* 0x080fe6000000185c */
[----:B------:R-:W-:Y:S02]  /*14d60*/  FSEL R31, R31, -INF , P0 ;  /* 0xff8000001f1f7808 */ /* 0x000fe40000000000 */
[----:B------:R-:W-:Y:S02]  /*14d70*/  ISETP.GT.AND P3, PT, R0, 0x18, PT ;  /* 0x000000180000780c */ /* 0x000fe40003f64270 */
[----:B------:R-:W-:Y:S01]  /*14d80*/  ISETP.GT.AND P0, PT, R137, 0x19, PT ;  /* 0x000000198900780c */ /* 0x000fe20003f04270 */
[C---:B------:R-:W-:Y:S04]  /*14d90*/  HMMA.16816.F32 R96, R188.reuse, R6, R96 ;  /* 0x00000006bc60723c */ /* 0x040fe80000001860 */
[----:B------:R-:W-:Y:S02]  /*14da0*/  FMNMX.FTZ R12, R17, R12, !PT ;  /* 0x0000000c110c7209 */ /* 0x000fe40007810000 */
[----:B------:R-:W-:Y:S02]  /*14db0*/  FSEL R25, R25, -INF , P2 ;  /* 0xff80000019197808 */ /* 0x000fe40001000000 */
[----:B------:R-:W-:Y:S01]  /*14dc0*/  ISETP.GT.AND P2, PT, R2, 0x19, PT ;  /* 0x000000190200780c */ /* 0x000fe20003f44270 */
[-C--:B--2---:R-:W-:Y:S03]  /*14dd0*/  HMMA.16816.F32 R100, R188, R8.reuse, R100 ;  /* 0x00000008bc64723c */ /* 0x084fe60000001864 */
[----:B------:R-:W-:Y:S02]  /*14de0*/  FSEL R32, R32, -INF , P3 ;  /* 0xff80000020207808 */ /* 0x000fe40001800000 */
[----:B------:R-:W-:Y:S02]  /*14df0*/  FSEL R35, R35, -INF , P0 ;  /* 0xff80000023237808 */ /* 0x000fe40000000000 */
[----:B------:R-:W-:Y:S01]  /*14e00*/  ISETP.GT.AND P3, PT, R0, 0x20, PT ;  /* 0x000000200000780c */ /* 0x000fe20003f64270 */
[C---:B------:R-:W-:Y:S01]  /*14e10*/  HMMA.16816.F32 R104, R212.reuse, R8, R104 ;  /* 0x00000008d468723c */ /* 0x040fe20000001868 */
[----:B------:R-:W2:Y:S03]  /*14e20*/  LDL.64 R8, [R1+0x48] ;  /* 0x0000480001087983 */ /* 0x000ea60000100a00 */
[----:B------:R-:W-:Y:S02]  /*14e30*/  ISETP.GT.AND P0, PT, R137, 0x21, PT ;  /* 0x000000218900780c */ /* 0x000fe40003f04270 */
[----:B------:R-:W-:Y:S02]  /*14e40*/  FMNMX.FTZ R4, R20, R12, !PT ;  /* 0x0000000c14047209 */ /* 0x000fe40007810000 */
[----:B------:R-:W-:Y:S01]  /*14e50*/  FSEL R29, R29, -INF , P2 ;  /* 0xff8000001d1d7808 */ /* 0x000fe20001000000 */
[-C--:B------:R-:W-:Y:S03]  /*14e60*/  HMMA.16816.F32 R108, R212, R10.reuse, R108 ;  /* 0x0000000ad46c723c */ /* 0x080fe6000000186c */
[----:B------:R-:W-:Y:S02]  /*14e70*/  ISETP.GT.AND P2, PT, R0, 0x19, PT ;  /* 0x000000190000780c */ /* 0x000fe40003f44270 */
[----:B------:R-:W-:Y:S02]  /*14e80*/  FSEL R36, R36, -INF , P3 ;  /* 0xff80000024247808 */ /* 0x000fe40001800000 */
[----:B------:R-:W-:Y:S01]  /*14e90*/  FSEL R39, R39, -INF , P0 ;  /* 0xff80000027277808 */ /* 0x000fe20000000000 */
[----:B------:R-:W-:Y:S01]  /*14ea0*/  HMMA.16816.F32 R112, R188, R10, R112 ;  /* 0x0000000abc70723c */ /* 0x000fe20000001870 */
[----:B------:R-:W3:Y:S03]  /*14eb0*/  LDL.64 R10, [R1+0x40] ;  /* 0x00004000010a7983 */ /* 0x000ee60000100a00 */
[----:B------:R-:W-:Y:S02]  /*14ec0*/  ISETP.GT.AND P0, PT, R138, 0x21, PT ;  /* 0x000000218a00780c */ /* 0x000fe40003f04270 */
[----:B------:R-:W-:Y:S01]  /*14ed0*/  ISETP.GT.AND P3, PT, R2, 0x20, PT ;  /* 0x000000200200780c */ /* 0x000fe20003f64270 */
[----:B------:R-:W-:Y:S01]  /*14ee0*/  STL [R1+0xa4], R216 ;  /* 0x0000a4d801007387 */ /* 0x000fe20000100800 */
[----:B------:R-:W-:Y:S03]  /*14ef0*/  FMNMX.FTZ R4, R21, R4, !PT ;  /* 0x0000000415047209 */ /* 0x000fe60007810000 */
[----:B------:R-:W-:Y:S01]  /*14f00*/  STL [R1+0xa8], R246 ;  /* 0x0000a8f601007387 */ /* 0x000fe20000100800 */
        /* <DEDUP_REMOVED lines=83> */
[----:B------:R-:W-:Y:S02]  /*15440*/  FMNMX.FTZ R5, R198, R136, !PT ;  /* 0x00000088c6057209 */ /* 0x000fe40007810000 */
[----:B------:R-:W-:Y:S02]  /*15450*/  FSEL R217, R69, -INF , P2 ;  /* 0xff80000045d97808 */ /* 0x000fe40001000000 */
[----:B------:R-:W-:Y:S01]  /*15460*/  FSEL R53, R76, -INF , P3 ;  /* 0xff8000004c357808 */ /* 0x000fe20001800000 */
[----:B------:R-:W-:Y:S01]  /*15470*/  IMAD.MOV.U32 R76, RZ, RZ, R219 ;  /* 0x000000ffff4c7224 */ /* 0x000fe200078e00db */
[----:B------:R-:W-:Y:S01]  /*15480*/  FSEL R12, R79, -INF , P0 ;  /* 0xff8000004f0c7808 */ /* 0x000fe20000000000 */
[----:B------:R-:W-:Y:S01]  /*15490*/  IMAD.MOV.U32 R79, RZ, RZ, R218 ;  /* 0x000000ffff4f7224 */ /* 0x000fe200078e00da */
[----:B------:R-:W-:Y:S02]  /*154a0*/  ISETP.GT.AND P3, PT, R0, 0x48, PT ;  /* 0x000000480000780c */ /* 0x000fe40003f64270 */
[----:B------:R-:W-:Y:S02]  /*154b0*/  FSEL R195, R54, -INF , P1 ;  /* 0xff80000036c37808 */ /* 0x000fe40000800000 */
[----:B------:R-:W-:Y:S02]  /*154c0*/  ISETP.GT.AND P1, PT, R138, 0x30, PT ;  /* 0x000000308a00780c */ /* 0x000fe40003f24270 */
[----:B------:R-:W-:Y:S02]  /*154d0*/  ISETP.GT.AND P2, PT, R2, 0x41, PT ;  /* 0x000000410200780c */ /* 0x000fe40003f44270 */
[----:B------:R-:W-:Y:S02]  /*154e0*/  FMNMX.FTZ R4, R57, R4, !PT ;  /* 0x0000000439047209 */ /* 0x000fe40007810000 */
[----:B------:R-:W-:Y:S02]  /*154f0*/  FMNMX.FTZ R5, R197, R5, !PT ;  /* 0x00000005c5057209 */ /* 0x000fe40007810000 */
[----:B------:R-:W-:Y:S01]  /*15500*/  FSEL R226, R80, -INF , P3 ;  /* 0xff80000050e27808 */ /* 0x000fe20001800000 */
[----:B------:R-:W-:Y:S01]  /*15510*/  IMAD.MOV.U32 R80, RZ, RZ, R217 ;  /* 0x000000ffff507224 */ /* 0x000fe200078e00d9 */
[----:B------:R-:W-:Y:S02]  /*15520*/  FMNMX.FTZ R4, R79, R4, !PT ;  /* 0x000000044f047209 */ /* 0x000fe40007810000 */
[----:B------:R-:W-:Y:S02]  /*15530*/  FSEL R63, R73, -INF , P2 ;  /* 0xff800000493f7808 */ /* 0x000fe40001000000 */
[----:B------:R-:W-:Y:S02]  /*15540*/  ISETP.GT.AND P2, PT, R2, 0x49, PT ;  /* 0x000000490200780c */ /* 0x000fe40003f44270 */
[----:B------:R-:W-:Y:S02]  /*15550*/  FSEL R225, R58, -INF , P1 ;  /* 0xff8000003ae17808 */ /* 0x000fe40000800000 */
[----:B------:R-:W-:Y:S02]  /*15560*/  ISETP.GT.AND P1, PT, R138, 0x38, PT ;  /* 0x000000388a00780c */ /* 0x000fe40003f24270 */
[----:B------:R-:W-:Y:S02]  /*15570*/  FMNMX.FTZ R5, R18, R5, !PT ;  /* 0x0000000512057209 */ /* 0x000fe40007810000 */
[----:B------:R-:W-:Y:S02]  /*15580*/  FSEL R52, R77, -INF , P2 ;  /* 0xff8000004d347808 */ /* 0x000fe40001000000 */
[----:B------:R-:W-:Y:S02]  /*15590*/  FMNMX.FTZ R4, R80, R4, !PT ;  /* 0x0000000450047209 */ /* 0x000fe40007810000 */
[----:B------:R-:W-:Y:S01]  /*155a0*/  FSEL R222, R62, -INF , P1 ;  /* 0xff8000003ede7808 */ /* 0x000fe20000800000 */
[----:B------:R-:W-:Y:S01]  /*155b0*/  IMAD.MOV.U32 R62, RZ, RZ, R211 ;  /* 0x000000ffff3e7224 */ /* 0x000fe200078e00d3 */
[----:B------:R-:W-:Y:S02]  /*155c0*/  ISETP.GT.AND P1, PT, R137, 0x38, PT ;  /* 0x000000388900780c */ /* 0x000fe40003f24270 */
[----:B------:R-:W-:Y:S01]  /*155d0*/  ISETP.GT.AND P2, PT, R0, 0x49, PT ;  /* 0x000000490000780c */ /* 0x000fe20003f44270 */
[----:B------:R-:W-:Y:S01]  /*155e0*/  IMAD.MOV.U32 R77, RZ, RZ, R222 ;  /* 0x000000ffff4d7224 */ /* 0x000fe200078e00de */
[----:B------:R-:W-:Y:S02]  /*155f0*/  FMNMX.FTZ R5, R19, R5, !PT ;  /* 0x0000000513057209 */ /* 0x000fe40007810000 */
[----:B------:R-:W-:Y:S02]  /*15600*/  FSEL R58, R66, -INF , P1 ;  /* 0xff800000423a7808 */ /* 0x000fe40000800000 */
[----:B------:R-:W-:Y:S02]  /*15610*/  FSEL R248, R81, -INF , P2 ;  /* 0xff80000051f87808 */ /* 0x000fe40001000000 */
[----:B------:R-:W-:Y:S02]  /*15620*/  FMNMX.FTZ R4, R226, R4, !PT ;  /* 0x00000004e2047209 */ /* 0x000fe40007810000 */
[C---:B------:R-:W-:Y:S02]  /*15630*/  ISETP.GT.AND P1, PT, R137.reuse, 0x40, PT ;  /* 0x000000408900780c */ /* 0x040fe40003f24270 */
[----:B------:R-:W-:Y:S02]  /*15640*/  ISETP.GT.AND P0, PT, R137, 0x49, PT ;  /* 0x000000498900780c */ /* 0x000fe40003f04270 */
[----:B------:R-:W-:Y:S02]  /*15650*/  ISETP.GT.AND P3, PT, R0, 0x50, PT ;  /* 0x000000500000780c */ /* 0x000fe40003f64270 */
[----:B------:R-:W-:Y:S02]  /*15660*/  FMNMX.FTZ R5, R22, R5, !PT ;  /* 0x0000000516057209 */ /* 0x000fe40007810000 */
[----:B------:R-:W-:Y:S02]  /*15670*/  FSEL R61, R70, -INF , P1 ;  /* 0xff800000463d7808 */ /* 0x000fe40000800000 */
[----:B------:R-:W-:Y:S02]  /*15680*/  ISETP.GT.AND P1, PT, R138, 0x40, PT ;  /* 0x000000408a00780c */ /* 0x000fe40003f24270 */
[----:B------:R-:W-:Y:S01]  /*15690*/  FSEL R252, R83, -INF , P0 ;  /* 0xff80000053fc7808 */ /* 0x000fe20000000000 */
[----:B------:R-:W-:Y:S01]  /*156a0*/  IMAD.MOV.U32 R83, RZ, RZ, R210 ;  /* 0x000000ffff537224 */ /* 0x000fe200078e00d2 */
[----:B------:R-:W-:Y:S02]  /*156b0*/  ISETP.GT.AND P2, PT, R0, 0x51, PT ;  /* 0x000000510000780c */ /* 0x000fe40003f44270 */
[----:B------:R-:W-:Y:S02]  /*156c0*/  ISETP.GT.AND P0, PT, R137, 0x51, PT ;  /* 0x000000518900780c */ /* 0x000fe40003f04270 */
[----:B------:R-:W-:Y:S02]  /*156d0*/  FSEL R247, R84, -INF , P3 ;  /* 0xff80000054f77808 */ /* 0x000fe40001800000 */
[----:B------:R-:W-:Y:S02]  /*156e0*/  FMNMX.FTZ R139, R248, R4, !PT ;  /* 0x00000004f88b7209 */ /* 0x000fe40007810000 */
[----:B------:R-:W-:Y:S02]  /*156f0*/  FMNMX.FTZ R5, R23, R5, !PT ;  /* 0x0000000517057209 */ /* 0x000fe40007810000 */
[----:B------:R-:W-:Y:S02]  /*15700*/  FSEL R227, R85, -INF , P2 ;  /* 0xff80000055e37808 */ /* 0x000fe40001000000 */
[----:B------:R-:W-:Y:S02]  /*15710*/  FSEL R87, R87, -INF , P0 ;  /* 0xff80000057577808 */ /* 0x000fe40000000000 */
[----:B------:R-:W-:Y:S02]  /*15720*/  FSEL R143, R74, -INF , P1 ;  /* 0xff8000004a8f7808 */ /* 0x000fe40000800000 */
[----:B------:R-:W-:Y:S02]  /*15730*/  ISETP.GT.AND P1, PT, R138, 0x48, PT ;  /* 0x000000488a00780c */ /* 0x000fe40003f24270 */
[----:B------:R-:W-:Y:S01]  /*15740*/  ISETP.GT.AND P0, PT, R0, 0x58, PT ;  /* 0x000000580000780c */ /* 0x000fe20003f04270 */
[----:B------:R-:W-:Y:S01]  /*15750*/  IMAD.MOV.U32 R81, RZ, RZ, R143 ;  /* 0x000000ffff517224 */ /* 0x000fe200078e008f */
[----:B------:R-:W-:Y:S02]  /*15760*/  FMNMX.FTZ R139, R247, R139, !PT ;  /* 0x0000008bf78b7209 */ /* 0x000fe40007810000 */
[----:B------:R-:W-:Y:S02]  /*15770*/  FMNMX.FTZ R5, R34, R5, !PT ;  /* 0x0000000522057209 */ /* 0x000fe40007810000 */
[----:B------:R-:W-:Y:S01]  /*15780*/  FSEL R54, R78, -INF , P1 ;  /* 0xff8000004e367808 */ /* 0x000fe20000800000 */
[----:B------:R-:W-:Y:S01]  /*15790*/  IMAD.MOV.U32 R78, RZ, RZ, R208 ;  /* 0x000000ffff4e7224 */ /* 0x000fe200078e00d0 */
[----:B------:R-:W-:Y:S02]  /*157a0*/  FSEL R221, R96, -INF , P0 ;  /* 0xff80000060dd7808 */ /* 0x000fe40000000000 */
[----:B------:R-:W-:Y:S02]  /*157b0*/  ISETP.GT.AND P1, PT, R137, 0x48, PT ;  /* 0x000000488900780c */ /* 0x000fe40003f24270 */
[----:B------:R-:W-:Y:S02]  /*157c0*/  ISETP.GT.AND P3, PT, R0, 0x59, PT ;  /* 0x000000590000780c */ /* 0x000fe40003f64270 */
[----:B------:R-:W-:Y:S02]  /*157d0*/  FMNMX.FTZ R139, R227, R139, !PT ;  /* 0x0000008be38b7209 */ /* 0x000fe40007810000 */
[----:B------:R-:W-:Y:S02]  /*157e0*/  FMNMX.FTZ R5, R35, R5, !PT ;  /* 0x0000000523057209 */ /* 0x000fe40007810000 */
[----:B------:R-:W-:Y:S02]  /*157f0*/  FMNMX.FTZ R4, R199, R140, !PT ;  /* 0x0000008cc7047209 */ /* 0x000fe40007810000 */
[----:B------:R-:W-:Y:S02]  /*15800*/  FSEL R250, R82, -INF , P1 ;  /* 0xff80000052fa7808 */ /* 0x000fe40000800000 */
[----:B------:R-:W-:Y:S01]  /*15810*/  ISETP.GT.AND P1, PT, R137, 0x50, PT ;  /* 0x000000508900780c */ /* 0x000fe20003f24270 */
[----:B--2---:R-:W-:Y:S01]  /*15820*/  IMAD.MOV.U32 R9, RZ, RZ, c[0x0][0x1e0] ;  /* 0x00007800ff097624 */ /* 0x004fe200078e00ff */
[----:B------:R-:W-:Y:S02]  /*15830*/  FSEL R219, R97, -INF , P3 ;  /* 0xff80000061db7808 */ /* 0x000fe40001800000 */
[----:B------:R-:W-:Y:S02]  /*15840*/  ISETP.GT.AND P2, PT, R0, 0x60, PT ;  /* 0x000000600000780c */ /* 0x000fe40003f44270 */
[----:B------:R-:W-:Y:S02]  /*15850*/  FMNMX.FTZ R139, R221, R139, !PT ;  /* 0x0000008bdd8b7209 */ /* 0x000fe40007810000 */
[----:B------:R-:W-:Y:S02]  /*15860*/  FMNMX.FTZ R5, R38, R5, !PT ;  /* 0x0000000526057209 */ /* 0x000fe40007810000 */
[----:B------:R-:W-:Y:S02]  /*15870*/  FMNMX.FTZ R4, R201, R4, !PT ;  /* 0x00000004c9047209 */ /* 0x000fe40007810000 */
[----:B------:R-:W-:Y:S02]  /*15880*/  FSEL R86, R86, -INF , P1 ;  /* 0xff80000056567808 */ /* 0x000fe40000800000 */
[----:B------:R-:W-:Y:S01]  /*15890*/  FSEL R218, R100, -INF , P2 ;  /* 0xff80000064da7808 */ /* 0x000fe20001000000 */
[----:B------:R-:W-:Y:S01]  /*158a0*/  IMAD.MOV.U32 R100, RZ, RZ, R54 ;  /* 0x000000ffff647224 */ /* 0x000fe200078e0036 */
[----:B------:R-:W-:Y:S01]  /*158b0*/  ISETP.GT.AND P1, PT, R0, 0x61, PT ;  /* 0x000000610000780c */ /* 0x000fe20003f24270 */
[----:B---3--:R-:W-:Y:S01]  /*158c0*/  IMAD.MOV.U32 R10, RZ, RZ, 0x5 ;  /* 0x00000005ff0a7424 */ /* 0x008fe200078e00ff */
[----:B------:R-:W-:Y:S02]  /*158d0*/  FMNMX.FTZ R139, R219, R139, !PT ;  /* 0x0000008bdb8b7209 */ /* 0x000fe40007810000 */
[----:B------:R-:W-:Y:S02]  /*158e0*/  FMNMX.FTZ R5, R39, R5, !PT ;  /* 0x0000000527057209 */ /* 0x000fe40007810000 */
[----:B------:R-:W-:Y:S02]  /*158f0*/  FMNMX.FTZ R4, R200, R4, !PT ;  /* 0x00000004c8047209 */ /* 0x000fe40007810000 */
[----:B------:R-:W-:Y:S02]  /*15900*/  FSEL R217, R101, -INF , P1 ;  /* 0xff80000065d97808 */ /* 0x000fe40000800000 */
        /* <DEDUP_REMOVED lines=44> */
[----:B------:R-:W-:Y:S02]  /*15bd0*/  FMNMX.FTZ R0, R87, R0, !PT ;  /* 0x0000000057007209 */ /* 0x000fe40007810000 */
[----:B------:R-:W-:Y:S02]  /*15be0*/  FSEL R212, R98, -INF , P5 ;  /* 0xff80000062d47808 */ /* 0x000fe40002800000 */
[C---:B------:R-:W-:Y:S02]  /*15bf0*/  ISETP.GT.AND P3, PT, R137.reuse, 0x60, PT ;  /* 0x000000608900780c */ /* 0x040fe40003f64270 */
[C---:B------:R-:W-:Y:S02]  /*15c00*/  ISETP.GT.AND P2, PT, R137.reuse, 0x61, PT ;  /* 0x000000618900780c */ /* 0x040fe40003f44270 */
[C---:B------:R-:W-:Y:S02]  /*15c10*/  ISETP.GT.AND P1, PT, R137.reuse, 0x68, PT ;  /* 0x000000688900780c */ /* 0x040fe40003f24270 */
[----:B------:R-:W-:Y:S02]  /*15c20*/  ISETP.GT.AND P0, PT, R137, 0x69, PT ;  /* 0x000000698900780c */ /* 0x000fe40003f04270 */
[----:B------:R-:W-:Y:S02]  /*15c30*/  FMNMX.FTZ R137, R62, R4, !PT ;  /* 0x000000043e897209 */ /* 0x000fe40007810000 */
[----:B------:R-:W-:Y:S02]  /*15c40*/  FMNMX.FTZ R4, R47, R5, !PT ;  /* 0x000000052f047209 */ /* 0x000fe40007810000 */
[----:B------:R-:W-:Y:S01]  /*15c50*/  FSEL R211, R99, -INF , P4 ;  /* 0xff80000063d37808 */ /* 0x000fe20002000000 */
[----:B------:R-:W-:Y:S01]  /*15c60*/  IMAD.MOV.U32 R99, RZ, RZ, R86 ;  /* 0x000000ffff637224 */ /* 0x000fe200078e0056 */
        /* <DEDUP_REMOVED lines=10> */
[----:B------:R-:W-:Y:S02]  /*15d10*/  FSEL R207, R115, -INF , P0 ;  /* 0xff80000073cf7808 */ /* 0x000fe40000000000 */
[----:B------:R-:W-:Y:S02]  /*15d20*/  ISETP.GT.AND P0, PT, R138, 0x51, PT ;  /* 0x000000518a00780c */ /* 0x000fe40003f04270 */
[----:B------:R-:W-:Y:S02]  /*15d30*/  FSEL R208, R114, -INF , P1 ;  /* 0xff80000072d07808 */ /* 0x000fe40000800000 */
[----:B------:R-:W-:Y:S02]  /*15d40*/  FMNMX.FTZ R0, R209, R0, !PT ;  /* 0x00000000d1007209 */ /* 0x000fe40007810000 */
[----:B------:R-:W-:Y:S02]  /*15d50*/  FMNMX.FTZ R4, R78, R4, !PT ;  /* 0x000000044e047209 */ /* 0x000fe40007810000 */
[C---:B------:R-:W-:Y:S02]  /*15d60*/  ISETP.GT.AND P3, PT, R2.reuse, 0x50, PT ;  /* 0x000000500200780c */ /* 0x040fe40003f64270 */
[----:B------:R-:W-:Y:S02]  /*15d70*/  ISETP.GT.AND P2, PT, R2, 0x51, PT ;  /* 0x000000510200780c */ /* 0x000fe40003f44270 */
[----:B------:R-:W-:Y:S02]  /*15d80*/  ISETP.GT.AND P1, PT, R138, 0x50, PT ;  /* 0x000000508a00780c */ /* 0x000fe40003f24270 */
[----:B------:R-:W-:Y:S01]  /*15d90*/  FSEL R213, R91, -INF , P0 ;  /* 0xff8000005bd57808 */ /* 0x000fe20000000000 */
[----:B------:R-:W-:Y:S01]  /*15da0*/  IMAD.MOV.U32 R91, RZ, RZ, R62 ;  /* 0x000000ffff5b7224 */ /* 0x000fe200078e003e */
[----:B------:R-:W-:Y:S02]  /*15db0*/  ISETP.GT.AND P0, PT, R2, 0x58, PT ;  /* 0x000000580200780c */ /* 0x000fe40003f04270 */
[----:B------:R-:W-:Y:S02]  /*15dc0*/  FMNMX.FTZ R0, R208, R0, !PT ;  /* 0x00000000d0007209 */ /* 0x000fe40007810000 */
[----:B------:R-:W-:Y:S02]  /*15dd0*/  ISETP.GT.AND P4, PT, R2, 0x68, PT ;  /* 0x000000680200780c */ /* 0x000fe40003f84270 */
[----:B------:R-:W-:Y:S01]  /*15de0*/  FSEL R205, R88, -INF , P3 ;  /* 0xff80000058cd7808 */ /* 0x000fe20001800000 */
[----:B------:R-:W-:Y:S01]  /*15df0*/  IMAD.MOV.U32 R88, RZ, RZ, R87 ;  /* 0x000000ffff587224 */ /* 0x000fe200078e0057 */
[----:B------:R-:W-:Y:S01]  /*15e00*/  FSEL R204, R89, -INF , P2 ;  /* 0xff80000059cc7808 */ /* 0x000fe20001000000 */
[----:B------:R-:W-:Y:S01]  /*15e10*/  IMAD.MOV.U32 R89, RZ, RZ, R76 ;  /* 0x000000ffff597224 */ /* 0x000fe200078e004c */
[----:B------:R-:W-:Y:S01]  /*15e20*/  FSEL R214, R90, -INF , P1 ;  /* 0xff8000005ad67808 */ /* 0x000fe20000800000 */
[----:B------:R-:W-:Y:S01]  /*15e30*/  IMAD.MOV.U32 R90, RZ, RZ, R63 ;  /* 0x000000ffff5a7224 */ /* 0x000fe200078e003f */
        /* <DEDUP_REMOVED lines=8> */
[----:B------:R-:W-:Y:S02]  /*15ec0*/  FMNMX.FTZ R2, R102, R2, !PT ;  /* 0x0000000266027209 */ /* 0x000fe40007810000 */
[----:B------:R-:W-:Y:S01]  /*15ed0*/  FSEL R191, R93, -INF , P3 ;  /* 0xff8000005dbf7808 */ /* 0x000fe20001800000 */
[C---:B------:R-:W-:Y:S01]  /*15ee0*/  FMUL.FTZ R93, R139.reuse, c[0x0][0x2d0] ;  /* 0x0000b4008b5d7a20 */ /* 0x040fe20000410000 */
[----:B------:R-:W-:Y:S01]  /*15ef0*/  FSETP.NEU.FTZ.AND P3, PT, R139, -INF , PT ;  /* 0xff8000008b00780b */ /* 0x000fe20003f7d000 */
[----:B------:R-:W1:Y:S01]  /*15f00*/  SHFL.BFLY PT, R5, R0, 0x2, 0x1f ;  /* 0x0c401f0000057f89 */ /* 0x000e6200000e0000 */
[----:B------:R-:W-:Y:S02]  /*15f10*/  FMNMX.FTZ R2, R100, R2, !PT ;  /* 0x0000000264027209 */ /* 0x000fe40007810000 */
[----:B------:R-:W-:Y:S02]  /*15f20*/  FSEL R93, R93, RZ, P3 ;  /* 0x000000ff5d5d7208 */ /* 0x000fe40001800000 */
[----:B------:R-:W-:Y:S02]  /*15f30*/  FMNMX.FTZ R2, R103, R2, !PT ;  /* 0x0000000267027209 */ /* 0x000fe40007810000 */
[----:B------:R-:W-:Y:S01]  /*15f40*/  FSEL R112, R105, -INF , P1 ;  /* 0xff80000069707808 */ /* 0x000fe20000800000 */
[--C-:B------:R-:W-:Y:S01]  /*15f50*/  FFMA.FTZ R215, R215, c[0x0][0x2d0], -R93.reuse ;  /* 0x0000b400d7d77a23 */ /* 0x100fe2000001085d */
[----:B------:R-:W-:Y:S01]  /*15f60*/  FMNMX.FTZ R4, R214, R2, !PT ;  /* 0x00000002d6047209 */ /* 0x000fe20007810000 */
[----:B------:R-:W-:Y:S01]  /*15f70*/  FFMA.FTZ R2, R142, c[0x0][0x2d0], -R93 ;  /* 0x0000b4008e027a23 */ /* 0x000fe2000001085d */
[----:B------:R-:W-:Y:S02]  /*15f80*/  LOP3.LUT P6, RZ, R223, 0x1, RZ, 0xc0, !PT ;  /* 0x00000001dfff7812 */ /* 0x000fe400078cc0ff */
[----:B------:R-:W-:Y:S01]  /*15f90*/  FMNMX.FTZ R137, R83, R137, !PT ;  /* 0x0000008953897209 */ /* 0x000fe20007810000 */
[----:B------:R2:W-:Y:S01]  /*15fa0*/  MUFU.EX2 R190, R2 ;  /* 0x0000000200be7308 */ /* 0x0005e20000000800 */
[----:B------:R-:W-:Y:S02]  /*15fb0*/  ISETP.GT.AND P1, PT, R138, 0x58, PT ;  /* 0x000000588a00780c */ /* 0x000fe40003f24270 */
[----:B------:R-:W-:Y:S02]  /*15fc0*/  FMNMX.FTZ R4, R213, R4, !PT ;  /* 0x00000004d5047209 */ /* 0x000fe40007810000 */
[----:B------:R-:W-:Y:S02]  /*15fd0*/  FSEL R189, R94, -INF , P1 ;  /* 0xff8000005ebd7808 */ /* 0x000fe40000800000 */
[----:B------:R-:W-:Y:S02]  /*15fe0*/  FSEL R109, R109, -INF , P0 ;  /* 0xff8000006d6d7808 */ /* 0x000fe40000000000 */
[----:B------:R-:W-:Y:S02]  /*15ff0*/  ISETP.GT.AND P0, PT, R138, 0x59, PT ;  /* 0x000000598a00780c */ /* 0x000fe40003f04270 */
[----:B-1----:R-:W-:Y:S02]  /*16000*/  FMNMX.FTZ R0, R0, R5, !PT ;  /* 0x0000000500007209 */ /* 0x002fe40007810000 */
[----:B------:R-:W-:Y:S02]  /*16010*/  FSEL R115, R95, -INF , P0 ;  /* 0xff8000005f737808 */ /* 0x000fe40000000000 */
[C---:B------:R-:W-:Y:S01]  /*16020*/  ISETP.GT.AND P0, PT, R138.reuse, 0x61, PT ;  /* 0x000000618a00780c */ /* 0x040fe20003f04270 */
[----:B------:R-:W1:Y:S01]  /*16030*/  SHFL.BFLY PT, R6, R0, 0x1, 0x1f ;  /* 0x0c201f0000067f89 */ /* 0x000e6200000e0000 */
[C---:B------:R-:W-:Y:S02]  /*16040*/  ISETP.GT.AND P1, PT, R138.reuse, 0x60, PT ;  /* 0x000000608a00780c */ /* 0x040fe40003f24270 */
[----:B------:R-:W-:Y:S01]  /*16050*/  FSEL R114, R107, -INF , P0 ;  /* 0xff8000006b727808 */ /* 0x000fe20000000000 */
[----:B------:R-:W-:Y:S01]  /*16060*/  IMAD.MOV.U32 R107, RZ, RZ, R81 ;  /* 0x000000ffff6b7224 */ /* 0x000fe200078e0051 */
[----:B------:R-:W-:Y:S02]  /*16070*/  ISETP.GT.AND P0, PT, R138, 0x69, PT ;  /* 0x000000698a00780c */ /* 0x000fe40003f04270 */
[----:B------:R-:W-:Y:S02]  /*16080*/  FSEL R142, R106, -INF , P1 ;  /* 0xff8000006a8e7808 */ /* 0x000fe40000800000 */
[----:B--2---:R-:W-:Y:S01]  /*16090*/  FMNMX.FTZ R2, R189, R4, !PT ;  /* 0x00000004bd027209 */ /* 0x004fe20007810000 */
[--C-:B------:R-:W-:Y:S01]  /*160a0*/  FFMA.FTZ R4, R196, c[0x0][0x2d0], -R93.reuse ;  /* 0x0000b400c4047a23 */ /* 0x100fe2000001085d */
[----:B------:R-:W-:Y:S02]  /*160b0*/  FSEL R70, R111, -INF , P0 ;  /* 0xff8000006f467808 */ /* 0x000fe40000000000 */
[----:B------:R-:W-:Y:S01]  /*160c0*/  ISETP.GT.AND P1, PT, R138, 0x68, PT ;  /* 0x000000688a00780c */ /* 0x000fe20003f24270 */
[----:B------:R2:W3:Y:S01]  /*160d0*/  MUFU.EX2 R251, R4 ;  /* 0x0000000400fb7308 */ /* 0x0004e20000000800 */
[----:B------:R-:W-:Y:S02]  /*160e0*/  FMNMX.FTZ R2, R115, R2, !PT ;  /* 0x0000000273027209 */ /* 0x000fe40007810000 */
[----:B------:R-:W-:Y:S02]  /*160f0*/  FSEL R188, R104, -INF , P2 ;  /* 0xff80000068bc7808 */ /* 0x000fe40001000000 */
[----:B------:R-:W-:Y:S02]  /*16100*/  FMNMX.FTZ R2, R142, R2, !PT ;  /* 0x000000028e027209 */ /* 0x000fe40007810000 */
[----:B------:R-:W-:Y:S02]  /*16110*/  FSEL R113, R110, -INF , P1 ;  /* 0xff8000006e717808 */ /* 0x000fe40000800000 */
[----:B------:R-:W-:Y:S02]  /*16120*/  FMNMX.FTZ R137, R63, R137, !PT ;  /* 0x000000893f897209 */ /* 0x000fe40007810000 */
[----:B-1----:R-:W-:Y:S02]  /*16130*/  FMNMX.FTZ R138, R0, R6, !PT ;  /* 0x00000006008a7209 */ /* 0x002fe40007810000 */
[----:B------:R-:W-:Y:S02]  /*16140*/  FMNMX.FTZ R137, R53, R137, !PT ;  /* 0x0000008935897209 */ /* 0x000fe40007810000 */
[C---:B------:R-:W-:Y:S01]  /*16150*/  FSETP.NEU.FTZ.AND P2, PT, R138.reuse, -INF , PT ;  /* 0xff8000008a00780b */ /* 0x040fe20003f5d000 */
[----:B------:R-:W-:Y:S01]  /*16160*/  FMUL.FTZ R92, R138, c[0x0][0x2d0] ;  /* 0x0000b4008a5c7a20 */ /* 0x000fe20000410000 */
[----:B------:R-:W-:Y:S02]  /*16170*/  FMNMX.FTZ R137, R52, R137, !PT ;  /* 0x0000008934897209 */ /* 0x000fe40007810000 */
[----:B------:R-:W-:Y:S02]  /*16180*/  FSEL R97, R108, -INF , P4 ;  /* 0xff8000006c617808 */ /* 0x000fe40002000000 */
[----:B------:R-:W-:Y:S02]  /*16190*/  FSEL R92, R92, RZ, P2 ;  /* 0x000000ff5c5c7208 */ /* 0x000fe40001000000 */
[----:B------:R-:W-:Y:S02]  /*161a0*/  FMNMX.FTZ R137, R205, R137, !PT ;  /* 0x00000089cd897209 */ /* 0x000fe40007810000 */
[----:B--2---:R-:W-:Y:S01]  /*161b0*/  FMNMX.FTZ R4, R114, R2, !PT ;  /* 0x0000000272047209 */ /* 0x004fe20007810000 */
[--C-:B------:R-:W-:Y:S01]  /*161c0*/  FFMA.FTZ R2, R16, c[0x0][0x2d0], -R93.reuse ;  /* 0x0000b40010027a23 */ /* 0x100fe2000001085d */
[----:B------:R-:W-:Y:S01]  /*161d0*/  FMNMX.FTZ R137, R204, R137, !PT ;  /* 0x00000089cc897209 */ /* 0x000fe20007810000 */
[--C-:B------:R-:W-:Y:S01]  /*161e0*/  FFMA.FTZ R16, R20, c[0x0][0x2d0], -R93.reuse ;  /* 0x0000b40014107a23 */ /* 0x100fe2000001085d */
[----:B------:R-:W-:Y:S01]  /*161f0*/  FMNMX.FTZ R0, R113, R4, !PT ;  /* 0x0000000471007209 */ /* 0x000fe20007810000 */
[----:B------:R1:W-:Y:S01]  /*16200*/  MUFU.EX2 R54, R2 ;  /* 0x0000000200367308 */ /* 0x0003e20000000800 */
[--C-:B------:R-:W-:Y:S01]  /*16210*/  FFMA.FTZ R4, R198, c[0x0][0x2d0], -R92.reuse ;  /* 0x0000b400c6047a23 */ /* 0x100fe2000001085c */
[----:B------:R-:W-:Y:S01]  /*16220*/  ISETP.GE.AND P4, PT, R216, 0x1, PT ;  /* 0x00000001d800780c */ /* 0x000fe20003f86270 */
[--C-:B------:R-:W-:Y:S01]  /*16230*/  FFMA.FTZ R99, R99, c[0x0][0x2d0], -R92.reuse ;  /* 0x0000b40063637a23 */ /* 0x100fe2000001085c */
[----:B------:R-:W-:Y:S01]  /*16240*/  FMNMX.FTZ R0, R70, R0, !PT ;  /* 0x0000000046007209 */ /* 0x000fe20007810000 */
[--C-:B------:R-:W-:Y:S01]  /*16250*/  FFMA.FTZ R210, R210, c[0x0][0x2d0], -R92.reuse ;  /* 0x0000b400d2d27a23 */ /* 0x100fe2000001085c */
[----:B---3--:R-:W-:Y:S01]  /*16260*/  F2FP.PACK_AB R72, R251, R190 ;  /* 0x000000befb48723e */ /* 0x008fe200000000ff */
[--C-:B------:R-:W-:Y:S01]  /*16270*/  FFMA.FTZ R209, R209, c[0x0][0x2d0], -R92.reuse ;  /* 0x0000b400d1d17a23 */ /* 0x100fe2000001085c */
[----:B------:R-:W-:Y:S01]  /*16280*/  FMNMX.FTZ R137, R194, R137, !PT ;  /* 0x00000089c2897209 */ /* 0x000fe20007810000 */
[--C-:B------:R-:W-:Y:S01]  /*16290*/  FFMA.FTZ R208, R208, c[0x0][0x2d0], -R92.reuse ;  /* 0x0000b400d0d07a23 */ /* 0x100fe2000001085c */
[----:B------:R2:W-:Y:S01]  /*162a0*/  MUFU.EX2 R222, R4 ;  /* 0x0000000400de7308 */ /* 0x0005e20000000800 */
[--C-:B------:R-:W-:Y:S01]  /*162b0*/  FFMA.FTZ R207, R207, c[0x0][0x2d0], -R92.reuse ;  /* 0x0000b400cfcf7a23 */ /* 0x100fe2000001085c */
[----:B------:R-:W-:Y:S03]  /*162c0*/  FMNMX.FTZ R137, R191, R137, !PT ;  /* 0x00000089bf897209 */ /* 0x000fe60007810000 */
[----:B------:R-:W-:Y:S02]  /*162d0*/  @P4 SHF.L.U64.HI R12, R9, R10, c[0x0][0x1e4] ;  /* 0x00007900090c4619 */ /* 0x000fe4000001020a */
[----:B------:R-:W-:Y:S04]  /*162e0*/  FMNMX.FTZ R137, R188, R137, !PT ;  /* 0x00000089bc897209 */ /* 0x000fe80007810000 */
[----:B------:R-:W-:Y:S01]  /*162f0*/  FMNMX.FTZ R137, R112, R137, !PT ;  /* 0x0000008970897209 */ /* 0x000fe20007810000 */
[----:B-1----:R-:W-:Y:S03]  /*16300*/  FFMA.FTZ R2, R17, c[0x0][0x2d0], -R93 ;  /* 0x0000b40011027a23 */ /* 0x002fe6000001085d */
[----:B------:R-:W-:Y:S01]  /*16310*/  FMNMX.FTZ R137, R97, R137, !PT ;  /* 0x0000008961897209 */ /* 0x000fe20007810000 */
[----:B------:R-:W-:Y:S01]  /*16320*/  @P4 IMAD.SHL.U32 R17, R9, 0x20, RZ ;  /* 0x0000002009114824 */ /* 0x000fe200078e00ff */
[----:B------:R1:W-:Y:S02]  /*16330*/  MUFU.EX2 R111, R2 ;  /* 0x00000002006f7308 */ /* 0x0003e40000000800 */
[----:B------:R-:W-:Y:S01]  /*16340*/  FMNMX.FTZ R137, R109, R137, !PT ;  /* 0x000000896d897209 */ /* 0x000fe20007810000 */
[----:B--2---:R-:W-:Y:S04]  /*16350*/  FFMA.FTZ R4, R197, c[0x0][0x2d0], -R92 ;  /* 0x0000b400c5047a23 */ /* 0x004fe8000001085c */
[----:B------:R-:W2:Y:S03]  /*16360*/  SHFL.BFLY PT, R5, R137, 0x2, 0x1f ;  /* 0x0c401f0089057f89 */ /* 0x000ea600000e0000 */
[----:B------:R3:W4:Y:S05]  /*16370*/  MUFU.EX2 R223, R4 ;  /* 0x0000000400df7308 */ /* 0x00072a0000000800 */
[----:B-1----:R-:W1:Y:S01]  /*16380*/  SHFL.BFLY PT, R2, R0, 0x2, 0x1f ;  /* 0x0c401f0000027f89 */ /* 0x002e6200000e0000 */
[----:B--2---:R-:W-:Y:S02]  /*16390*/  FMNMX.FTZ R137, R137, R5, !PT ;  /* 0x0000000589897209 */ /* 0x004fe40007810000 */
[----:B------:R-:W-:Y:S01]  /*163a0*/  @P4 SHF.R.S32.HI R5, RZ, 0x1f, R246 ;  /* 0x0000001fff054819 */ /* 0x000fe200000114f6 */
[--C-:B---3--:R-:W-:Y:S01]  /*163b0*/  FFMA.FTZ R4, R18, c[0x0][0x2d0], -R92.reuse ;  /* 0x0000b40012047a23 */ /* 0x108fe2000001085c */
[----:B----4-:R-:W-:Y:S03]  /*163c0*/  F2FP.PACK_AB R73, R223, R222 ;  /* 0x000000dedf49723e */ /* 0x010fe600000000ff */
[----:B------:R-:W2:Y:S01]  /*163d0*/  SHFL.BFLY PT, R6, R137, 0x1, 0x1f ;  /* 0x0c201f0089067f89 */ /* 0x000ea200000e0000 */
[----:B------:R3:W-:Y:S01]  /*163e0*/  MUFU.EX2 R64, R4 ;  /* 0x0000000400407308 */ /* 0x0007e20000000800 */
[----:B------:R-:W-:Y:S04]  /*163f0*/  @P4 IMAD R5, R5, c[0x0][0x1e0], RZ ;  /* 0x0000780005054a24 */ /* 0x000fe800078e02ff */
[----:B------:R-:W-:Y:S01]  /*16400*/  @P4 IMAD R5, R246, c[0x0][0x1e4], R5 ;  /* 0x00007900f6054a24 */ /* 0x000fe200078e0205 */
[----:B-1----:R-:W-:Y:S05]  /*16410*/  FMNMX.FTZ R0, R0, R2, !PT ;  /* 0x0000000200007209 */ /* 0x002fea0007810000 */
[----:B------:R-:W1:Y:S01]  /*16420*/  SHFL.BFLY PT, R2, R0, 0x1, 0x1f ;  /* 0x0c201f0000027f89 */ /* 0x000e6200000e0000 */
[----:B--2---:R-:W-:Y:S01]  /*16430*/  FMNMX.FTZ R137, R137, R6, !PT ;  /* 0x0000000689897209 */ /* 0x004fe20007810000 */
[----:B------:R-:W-:Y:S03]  /*16440*/  @P4 IMAD.WIDE.U32 R6, R246, c[0x0][0x1e0], RZ ;  /* 0x00007800f6064a25 */ /* 0x000fe600078e00ff */
[----:B------:R-:W-:Y:S01]  /*16450*/  FSETP.NEU.FTZ.AND P1, PT, R137, -INF , PT ;  /* 0xff8000008900780b */ /* 0x000fe20003f3d000 */
[----:B---3--:R-:W-:Y:S02]  /*16460*/  FFMA.FTZ R4, R19, c[0x0][0x2d0], -R92 ;  /* 0x0000b40013047a23 */ /* 0x008fe4000001085c */
[----:B------:R-:W-:Y:S02]  /*16470*/  FMUL.FTZ R94, R137, c[0x0][0x2d0] ;  /* 0x0000b400895e7a20 */ /* 0x000fe40000410000 */
[----:B------:R2:W-:Y:S01]  /*16480*/  MUFU.EX2 R65, R4 ;  /* 0x0000000400417308 */ /* 0x0005e20000000800 */
[----:B------:R-:W-:Y:S02]  /*16490*/  @P4 IMAD.IADD R7, R7, 0x1, R5 ;  /* 0x0000000107074824 */ /* 0x000fe400078e0205 */
[----:B------:R-:W-:Y:S01]  /*164a0*/  FSEL R94, R94, RZ, P1 ;  /* 0x000000ff5e5e7208 */ /* 0x000fe20000800000 */
[----:B------:R-:W-:Y:S02]  /*164b0*/  @P4 IMAD.MOV.U32 R5, RZ, RZ, R11 ;  /* 0x000000ffff054224 */ /* 0x000fe400078e000b */
[----:B------:R-:W-:Y:S01]  /*164c0*/  @P4 IMAD R7, R7, 0x70, RZ ;  /* 0x0000007007074824 */ /* 0x000fe200078e02ff */
[----:B-1----:R-:W-:Y:S01]  /*164d0*/  FMNMX.FTZ R71, R0, R2, !PT ;  /* 0x0000000200477209 */ /* 0x002fe20007810000 */
[----:B------:R-:W-:Y:S02]  /*164e0*/  FFMA.FTZ R0, R200, c[0x0][0x2d0], -R94 ;  /* 0x0000b400c8007a23 */ /* 0x000fe4000001085e */
[----:B------:R-:W-:Y:S02]  /*164f0*/  IMAD.MOV.U32 R200, RZ, RZ, R60 ;  /* 0x000000ffffc87224 */ /* 0x000fe400078e003c */
[----:B------:R1:W-:Y:S01]  /*16500*/  MUFU.EX2 R55, R0 ;  /* 0x0000000000377308 */ /* 0x0003e20000000800 */
[----:B------:R-:W-:Y:S02]  /*16510*/  FMUL.FTZ R96, R71, c[0x0][0x2d0] ;  /* 0x0000b40047607a20 */ /* 0x000fe40000410000 */
[----:B--2---:R-:W-:Y:S02]  /*16520*/  @P4 IMAD.MOV.U32 R4, RZ, RZ, R8 ;  /* 0x000000ffff044224 */ /* 0x004fe400078e0008 */
[----:B------:R-:W-:Y:S02]  /*16530*/  FFMA.FTZ R8, R199, c[0x0][0x2d0], -R94 ;  /* 0x0000b400c7087a23 */ /* 0x000fe4000001085e */
[----:B------:R-:W-:Y:S03]  /*16540*/  @P4 IMAD.WIDE.U32 R4, R6, 0x70, R4 ;  /* 0x0000007006044825 */ /* 0x000fe600078e0004 */
[----:B------:R2:W-:Y:S01]  /*16550*/  MUFU.EX2 R198, R8 ;  /* 0x0000000800c67308 */ /* 0x0005e20000000800 */
[----:B------:R-:W-:Y:S01]  /*16560*/  @P4 IMAD.IADD R7, R5, 0x1, R7 ;  /* 0x0000000105074824 */ /* 0x000fe200078e0207 */
[C---:B------:R-:W-:Y:S01]  /*16570*/  @P4 LEA R6, P0, R4.reuse, c[0x0][0x1c8], 0x1 ;  /* 0x0000720004064a11 */ /* 0x040fe200078008ff */
[--C-:B-1----:R-:W-:Y:S03]  /*16580*/  FFMA.FTZ R0, R13, c[0x0][0x2d0], -R94.reuse ;  /* 0x0000b4000d007a23 */ /* 0x102fe6000001085e */
[----:B------:R-:W-:Y:S01]  /*16590*/  @P4 LEA.HI.X R7, R4, c[0x0][0x1cc], R7, 0x1, P0 ;  /* 0x0000730004074a11 */ /* 0x000fe200000f0c07 */
[----:B------:R-:W-:Y:S01]  /*165a0*/  FFMA.FTZ R13, R33, c[0x0][0x2d0], -R93 ;  /* 0x0000b400210d7a23 */ /* 0x000fe2000001085d */
[----:B------:R-:W-:Y:S02]  /*165b0*/  @P4 IADD3 R4, P0, R17, R6, RZ ;  /* 0x0000000611044210 */ /* 0x000fe40007f1e0ff */
[----:B------:R-:W1:Y:S01]  /*165c0*/  MUFU.EX2 R2, R0 ;  /* 0x0000000000027308 */ /* 0x000e620000000800 */
[----:B------:R3:W-:Y:S02]  /*165d0*/  @P4 LDGSTS.E.BYPASS.LTC128B.128 [R245+0x3900], [R6.64], !P6 ;  /* 0x0390000006f54fae */ /* 0x0007e4000f101d48 */
[C---:B------:R-:W-:Y:S07]  /*165e0*/  @P4 IMAD.X R5, R12.reuse, 0x1, R7, P0 ;  /* 0x000000010c054824 */ /* 0x040fee00000e0607 */
[----:B------:R4:W-:Y:S01]  /*165f0*/  MUFU.EX2 R242, R13 ;  /* 0x0000000d00f27308 */ /* 0x0009e20000000800 */
[----:B------:R3:W-:Y:S01]  /*16600*/  @P4 LDGSTS.E.BYPASS.LTC128B.128 [R245+0x4100], [R4.64], !P6 ;  /* 0x0410000004f54fae */ /* 0x0007e2000f101d48 */
[----:B--2---:R-:W-:Y:S02]  /*16610*/  FFMA.FTZ R8, R201, c[0x0][0x2d0], -R94 ;  /* 0x0000b400c9087a23 */ /* 0x004fe4000001085e */
[----:B------:R-:W-:Y:S06]  /*16620*/  IMAD.MOV.U32 R201, RZ, RZ, R61 ;  /* 0x000000ffffc97224 */ /* 0x000fec00078e003d */
[----:B------:R2:W-:Y:S01]  /*16630*/  MUFU.EX2 R197, R8 ;  /* 0x0000000800c57308 */ /* 0x0005e20000000800 */
[----:B-1----:R1:W-:Y:S01]  /*16640*/  STL [R1], R2 ;  /* 0x0000000201007387 */ /* 0x0023e20000100800 */
[----:B----4-:R-:W-:Y:S08]  /*16650*/  FFMA.FTZ R13, R49, c[0x0][0x2d0], -R93 ;  /* 0x0000b400310d7a23 */ /* 0x010ff0000001085d */
[----:B------:R-:W-:Y:S01]  /*16660*/  MUFU.EX2 R98, R13 ;  /* 0x0000000d00627308 */ /* 0x000fe20000000800 */
[C---:B--2---:R-:W-:Y:S05]  /*16670*/  @P4 IADD3 R8, P0, R17.reuse, R4, RZ ;  /* 0x0000000411084210 */ /* 0x044fea0007f1e0ff */
[C---:B------:R-:W-:Y:S01]  /*16680*/  @P4 IMAD.X R9, R12.reuse, 0x1, R5, P0 ;  /* 0x000000010c094824 */ /* 0x040fe200000e0605 */
[----:B------:R-:W-:Y:S04]  /*16690*/  @P4 IADD3 R10, P0, R17, R8, RZ ;  /* 0x00000008110a4210 */ /* 0x000fe80007f1e0ff */
[----:B------:R2:W-:Y:S01]  /*166a0*/  @P4 LDGSTS.E.BYPASS.LTC128B.128 [R245+0x4900], [R8.64], !P6 ;  /* 0x0490000008f54fae */ /* 0x0005e2000f101d48 */
[----:B------:R-:W-:Y:S01]  /*166b0*/  @P4 IMAD.X R11, R12, 0x1, R9, P0 ;  /* 0x000000010c0b4824 */ /* 0x000fe200000e0609 */
[----:B------:R-:W-:Y:S02]  /*166c0*/  FSETP.NEU.FTZ.AND P0, PT, R71, -INF , PT ;  /* 0xff8000004700780b */ /* 0x000fe40003f1d000 */
[----:B---3--:R-:W-:Y:S02]  /*166d0*/  @P4 IADD3 R6, P5, R17, R10, RZ ;  /* 0x0000000a11064210 */ /* 0x008fe40007fbe0ff */
[----:B------:R-:W-:Y:S02]  /*166e0*/  FSEL R96, R96, RZ, P0 ;  /* 0x000000ff60607208 */ /* 0x000fe40000000000 */
[----:B------:R3:W-:Y:S01]  /*166f0*/  @P4 LDGSTS.E.BYPASS.LTC128B.128 [R245+0x5100], [R10.64], !P6 ;  /* 0x051000000af54fae */ /* 0x0007e2000f101d48 */
[----:B------:R-:W-:Y:S02]  /*16700*/  @P4 IMAD.X R7, R12, 0x1, R11, P5 ;  /* 0x000000010c074824 */ /* 0x000fe400028e060b */
[--C-:B------:R-:W-:Y:S02]  /*16710*/  FFMA.FTZ R0, R203, c[0x0][0x2d0], -R96.reuse ;  /* 0x0000b400cb007a23 */ /* 0x100fe40000010860 */
[--C-:B------:R-:W-:Y:S02]  /*16720*/  FFMA.FTZ R115, R115, c[0x0][0x2d0], -R96.reuse ;  /* 0x0000b40073737a23 */ /* 0x100fe40000010860 */
[----:B------:R4:W-:Y:S01]  /*16730*/  MUFU.EX2 R196, R0 ;  /* 0x0000000000c47308 */ /* 0x0009e20000000800 */
[----:B------:R1:W-:Y:S01]  /*16740*/  @P4 LDGSTS.E.BYPASS.LTC128B.128 [R245+0x5900], [R6.64], !P6 ;  /* 0x0590000006f54fae */ /* 0x0003e2000f101d48 */
[----:B------:R-:W-:Y:S02]  /*16750*/  IMAD.MOV.U32 R203, RZ, RZ, R65 ;  /* 0x000000ffffcb7224 */ /* 0x000fe400078e0041 */
[--C-:B----4-:R-:W-:Y:S02]  /*16760*/  FFMA.FTZ R0, R202, c[0x0][0x2d0], -R96.reuse ;  /* 0x0000b400ca007a23 */ /* 0x110fe40000010860 */
[----:B------:R-:W-:Y:S04]  /*16770*/  IMAD.MOV.U32 R202, RZ, RZ, R89 ;  /* 0x000000ffffca7224 */ /* 0x000fe800078e0059 */
[----:B------:R4:W1:Y:S02]  /*16780*/  MUFU.EX2 R199, R0 ;  /* 0x0000000000c77308 */ /* 0x0008640000000800 */
[--C-:B----4-:R-:W-:Y:S01]  /*16790*/  FFMA.FTZ R0, R14, c[0x0][0x2d0], -R96.reuse ;  /* 0x0000b4000e007a23 */ /* 0x110fe20000010860 */
[----:B-1----:R-:W-:Y:S01]  /*167a0*/  F2FP.PACK_AB R65, R199, R196 ;  /* 0x000000c4c741723e */ /* 0x002fe200000000ff */
[--C-:B------:R-:W-:Y:S06]  /*167b0*/  FFMA.FTZ R14, R32, c[0x0][0x2d0], -R93.reuse ;  /* 0x0000b400200e7a23 */ /* 0x100fec000001085d */
[----:B------:R1:W-:Y:S02]  /*167c0*/  MUFU.EX2 R95, R0 ;  /* 0x00000000005f7308 */ /* 0x0003e40000000800 */
[----:B-1----:R-:W-:Y:S02]  /*167d0*/  FFMA.FTZ R0, R15, c[0x0][0x2d0], -R96 ;  /* 0x0000b4000f007a23 */ /* 0x002fe40000010860 */
[--C-:B------:R-:W-:Y:S06]  /*167e0*/  FFMA.FTZ R15, R21, c[0x0][0x2d0], -R93.reuse ;  /* 0x0000b400150f7a23 */ /* 0x100fec000001085d */
[----:B------:R-:W1:Y:S10]  /*167f0*/  MUFU.EX2 R2, R0 ;  /* 0x0000000000027308 */ /* 0x000e740000000800 */
[----:B------:R-:W4:Y:S10]  /*16800*/  MUFU.EX2 R0, R16 ;  /* 0x0000001000007308 */ /* 0x000f340000000800 */
[----:B------:R2:W-:Y:S01]  /*16810*/  MUFU.EX2 R16, R14 ;  /* 0x0000000e00107308 */ /* 0x0005e20000000800 */
[----:B-1----:R1:W-:Y:S09]  /*16820*/  STL [R1+0x10], R2 ;  /* 0x0000100201007387 */ /* 0x0023f20000100800 */
[----:B------:R3:W-:Y:S01]  /*16830*/  MUFU.EX2 R232, R15 ;  /* 0x0000000f00e87308 */ /* 0x0007e20000000800 */
[----:B----4-:R4:W-:Y:S01]  /*16840*/  STL [R1+0xc], R0 ;  /* 0x00000c0001007387 */ /* 0x0109e20000100800 */
[--C-:B--2---:R-:W-:Y:S08]  /*16850*/  FFMA.FTZ R14, R48, c[0x0][0x2d0], -R93.reuse ;  /* 0x0000b400300e7a23 */ /* 0x104ff0000001085d */
[----:B------:R-:W-:Y:S01]  /*16860*/  MUFU.EX2 R110, R14 ;  /* 0x0000000e006e7308 */ /* 0x000fe20000000800 */
[--C-:B-1----:R-:W-:Y:S02]  /*16870*/  FFMA.FTZ R2, R22, c[0x0][0x2d0], -R92.reuse ;  /* 0x0000b40016027a23 */ /* 0x102fe4000001085c */
[--C-:B---3--:R-:W-:Y:S07]  /*16880*/  FFMA.FTZ R15, R36, c[0x0][0x2d0], -R93.reuse ;  /* 0x0000b400240f7a23 */ /* 0x108fee000001085d */
[----:B------:R-:W1:Y:S01]  /*16890*/  MUFU.EX2 R2, R2 ;  /* 0x0000000200027308 */ /* 0x000e620000000800 */
[--C-:B----4-:R-:W-:Y:S09]  /*168a0*/  FFMA.FTZ R0, R23, c[0x0][0x2d0], -R92.reuse ;  /* 0x0000b40017007a23 */ /* 0x110ff2000001085c */
[----:B------:R2:W-:Y:S10]  /*168b0*/  MUFU.EX2 R236, R0 ;  /* 0x0000000000ec7308 */ /* 0x0005f40000000800 */
[----:B------:R-:W-:Y:S01]  /*168c0*/  MUFU.EX2 R244, R15 ;  /* 0x0000000f00f47308 */ /* 0x000fe20000000800 */
[----:B-1----:R1:W-:Y:S04]  /*168d0*/  STL [R1+0x14], R2 ;  /* 0x0000140201007387 */ /* 0x0023e80000100800 */
[----:B------:R3:W-:Y:S01]  /*168e0*/  STL [R1+0xac], R139 ;  /* 0x0000ac8b01007387 */ /* 0x0007e20000100800 */
[----:B--2---:R-:W-:Y:S04]  /*168f0*/  FFMA.FTZ R0, R34, c[0x0][0x2d0], -R92 ;  /* 0x0000b40022007a23 */ /* 0x004fe8000001085c */
[----:B------:R2:W-:Y:S01]  /*16900*/  MUFU.EX2 R239, R0 ;  /* 0x0000000000ef7308 */ /* 0x0005e20000000800 */
[----:B-1----:R-:W-:Y:S09]  /*16910*/  FFMA.FTZ R2, R28, c[0x0][0x2d0], -R94 ;  /* 0x0000b4001c027a23 */ /* 0x002ff2000001085e */
[----:B------:R1:W-:Y:S01]  /*16920*/  MUFU.EX2 R240, R2 ;  /* 0x0000000200f07308 */ /* 0x0003e20000000800 */
[--C-:B--2---:R-:W-:Y:S09]  /*16930*/  FFMA.FTZ R0, R35, c[0x0][0x2d0], -R92.reuse ;  /* 0x0000b40023007a23 */ /* 0x104ff2000001085c */
[----:B------:R2:W-:Y:S01]  /*16940*/  MUFU.EX2 R243, R0 ;  /* 0x0000000000f37308 */ /* 0x0005e20000000800 */
[----:B-1----:R-:W-:Y:S09]  /*16950*/  FFMA.FTZ R2, R38, c[0x0][0x2d0], -R92 ;  /* 0x0000b40026027a23 */ /* 0x002ff2000001085c */
[----:B------:R1:W-:Y:S01]  /*16960*/  MUFU.EX2 R237, R2 ;  /* 0x0000000200ed7308 */ /* 0x0003e20000000800 */
[----:B--2---:R-:W-:Y:S09]  /*16970*/  FFMA.FTZ R0, R24, c[0x0][0x2d0], -R94 ;  /* 0x0000b40018007a23 */ /* 0x004ff2000001085e */
[----:B------:R2:W-:Y:S01]  /*16980*/  MUFU.EX2 R246, R0 ;  /* 0x0000000000f67308 */ /* 0x0005e20000000800 */
[----:B-1----:R-:W-:Y:S09]  /*16990*/  FFMA.FTZ R2, R42, c[0x0][0x2d0], -R96 ;  /* 0x0000b4002a027a23 */ /* 0x002ff20000010860 */
[----:B------:R-:W-:Y:S01]  /*169a0*/  MUFU.EX2 R143, R2 ;  /* 0x00000002008f7308 */ /* 0x000fe20000000800 */
[----:B--2---:R-:W-:Y:S09]  /*169b0*/  FFMA.FTZ R0, R25, c[0x0][0x2d0], -R94 ;  /* 0x0000b40019007a23 */ /* 0x004ff2000001085e */
[----:B------:R1:W-:Y:S02]  /*169c0*/  MUFU.EX2 R233, R0 ;  /* 0x0000000000e97308 */ /* 0x0003e40000000800 */
[--C-:B-1----:R-:W-:Y:S08]  /*169d0*/  FFMA.FTZ R0, R26, c[0x0][0x2d0], -R96.reuse ;  /* 0x0000b4001a007a23 */ /* 0x102ff00000010860 */
[----:B------:R1:W-:Y:S02]  /*169e0*/  MUFU.EX2 R216, R0 ;  /* 0x0000000000d87308 */ /* 0x0003e40000000800 */
[----:B-1----:R-:W-:Y:S08]  /*169f0*/  FFMA.FTZ R0, R27, c[0x0][0x2d0], -R96 ;  /* 0x0000b4001b007a23 */ /* 0x002ff00000010860 */
[----:B------:R1:W-:Y:S02]  /*16a00*/  MUFU.EX2 R235, R0 ;  /* 0x0000000000eb7308 */ /* 0x0003e40000000800 */
[----:B-1----:R-:W-:Y:S08]  /*16a10*/  FFMA.FTZ R0, R29, c[0x0][0x2d0], -R94 ;  /* 0x0000b4001d007a23 */ /* 0x002ff0000001085e */
        /* <DEDUP_REMOVED lines=19> */
[C---:B------:R-:W-:Y:S02]  /*16b50*/  @P4 IADD3 R4, P3, R17.reuse, R6, RZ ;  /* 0x0000000611044210 */ /* 0x040fe40007f7e0ff */
[----:B------:R-:W-:Y:S01]  /*16b60*/  FADD.FTZ R2, -R0, R3 ;  /* 0x0000000300027221 */ /* 0x000fe20000010100 */
[----:B------:R-:W-:Y:S01]  /*16b70*/  FSEL R0, R138, RZ, P2 ;  /* 0x000000ff8a007208 */ /* 0x000fe20001000000 */
[----:B------:R1:W-:Y:S01]  /*16b80*/  STL [R1+0xb0], R138 ;  /* 0x0000b08a01007387 */ /* 0x0003e20000100800 */
[----:B------:R-:W-:Y:S01]  /*16b90*/  @P4 IMAD.X R5, R12, 0x1, R7, P3 ;  /* 0x000000010c054824 */ /* 0x000fe200018e0607 */
[----:B------:R-:W-:Y:S01]  /*16ba0*/  @P4 IADD3 R8, P2, R17, R4, RZ ;  /* 0x0000000411084210 */ /* 0x000fe20007f5e0ff */
[----:B------:R-:W-:Y:S02]  /*16bb0*/  FMUL.FTZ R2, R2, c[0x0][0x2d0] ;  /* 0x0000b40002027a20 */ /* 0x000fe40000410000 */
[----:B------:R-:W-:Y:S01]  /*16bc0*/  FADD.FTZ R0, -R0, R136 ;  /* 0x0000008800007221 */ /* 0x000fe20000010100 */
[----:B------:R3:W-:Y:S01]  /*16bd0*/  @P4 LDGSTS.E.BYPASS.LTC128B.128 [R245+0x6100], [R4.64], !P6 ;  /* 0x0610000004f54fae */ /* 0x0007e2000f101d48 */
[----:B------:R4:W4:Y:S01]  /*16be0*/  MUFU.EX2 R3, R2 ;  /* 0x0000000200037308 */ /* 0x0009220000000800 */
[----:B------:R-:W-:Y:S02]  /*16bf0*/  @P4 IMAD.X R9, R12, 0x1, R5, P2 ;  /* 0x000000010c094824 */ /* 0x000fe400010e0605 */
[----:B------:R-:W-:Y:S02]  /*16c00*/  FMUL.FTZ R0, R0, c[0x0][0x2d0] ;  /* 0x0000b40000007a20 */ /* 0x000fe40000410000 */
[----:B------:R-:W-:Y:S01]  /*16c10*/  IMAD.MOV.U32 R136, RZ, RZ, R64 ;  /* 0x000000ffff887224 */ /* 0x000fe200078e0040 */
[----:B------:R-:W-:Y:S01]  /*16c20*/  F2FP.PACK_AB R64, R197, R198 ;  /* 0x000000c6c540723e */ /* 0x000fe200000000ff */
[----:B------:R3:W-:Y:S03]  /*16c30*/  @P4 LDGSTS.E.BYPASS.LTC128B.128 [R245+0x6900], [R8.64], !P6 ;  /* 0x0690000008f54fae */ /* 0x0007e6000f101d48 */
[----:B------:R3:W3:Y:S01]  /*16c40*/  MUFU.EX2 R69, R0 ;  /* 0x0000000000457308 */ /* 0x0006e20000000800 */
[----:B------:R-:W-:Y:S04]  /*16c50*/  F2FP.PACK_AB R75, R203, R136 ;  /* 0x00000088cb4b723e */ /* 0x000fe800000000ff */
[----:B------:R-:W3:Y:S08]  /*16c60*/  LDSM.16.MT88.4 R20, [R228+0x100] ;  /* 0x00010000e414783b */ /* 0x000ef00000004200 */
[----:B-1----:R-:W2:Y:S01]  /*16c70*/  LDL.LU R138, [R1] ;  /* 0x00000000018a7983 */ /* 0x002ea20000300800 */
[----:B----4-:R-:W-:Y:S01]  /*16c80*/  FSEL R2, R137, RZ, P1 ;  /* 0x000000ff89027208 */ /* 0x010fe20000800000 */
[C---:B------:R-:W-:Y:S02]  /*16c90*/  FMUL.FTZ R17, R3.reuse, R157 ;  /* 0x0000009d03117220 */ /* 0x040fe40000410000 */
[C---:B---3--:R-:W-:Y:S01]  /*16ca0*/  FMUL.FTZ R5, R3.reuse, R145 ;  /* 0x0000009103057220 */ /* 0x048fe20000410000 */
[----:B------:R-:W1:Y:S01]  /*16cb0*/  LDSM.16.MT88.4 R36, [R231+0x100] ;  /* 0x00010000e724783b */ /* 0x000e620000004200 */
[----:B------:R-:W-:Y:S02]  /*16cc0*/  IMAD.MOV.U32 R145, RZ, RZ, R18 ;  /* 0x000000ffff917224 */ /* 0x000fe400078e0012 */
[----:B------:R-:W-:Y:S02]  /*16cd0*/  FMUL.FTZ R4, R3, R144 ;  /* 0x0000009003047220 */ /* 0x000fe40000410000 */
[----:B------:R-:W-:Y:S02]  /*16ce0*/  IMAD.MOV.U32 R144, RZ, RZ, R19 ;  /* 0x000000ffff907224 */ /* 0x000fe400078e0013 */
[----:B------:R-:W-:Y:S01]  /*16cf0*/  FADD.FTZ R0, -R2, R140 ;  /* 0x0000008c02007221 */ /* 0x000fe20000010100 */
[----:B------:R-:W-:Y:S01]  /*16d00*/  FSEL R2, R71, RZ, P0 ;  /* 0x000000ff47027208 */ /* 0x000fe20000000000 */
[C---:B------:R-:W-:Y:S01]  /*16d10*/  FMUL.FTZ R7, R69.reuse, R147 ;  /* 0x0000009345077220 */ /* 0x040fe20000410000 */
[----:B------:R-:W0:Y:S01]  /*16d20*/  LDGDEPBAR ;  /* 0x00000000000079af */ /* 0x000e220000000000 */
[----:B------:R-:W-:Y:S02]  /*16d30*/  FMUL.FTZ R0, R0, c[0x0][0x2d0] ;  /* 0x0000b40000007a20 */ /* 0x000fe40000410000 */
[----:B------:R-:W-:Y:S02]  /*16d40*/  FMUL.FTZ R6, R69, R146 ;  /* 0x0000009245067220 */ /* 0x000fe40000410000 */
[----:B------:R3:W4:Y:S01]  /*16d50*/  MUFU.EX2 R68, R0 ;  /* 0x0000000000447308 */ /* 0x0007220000000800 */
[----:B------:R-:W-:Y:S02]  /*16d60*/  IMAD.MOV.U32 R146, RZ, RZ, R16 ;  /* 0x000000ffff927224 */ /* 0x000fe400078e0010 */
[----:B------:R-:W2:Y:S01]  /*16d70*/  LDL.LU R147, [R1+0x14] ;  /* 0x0000140001937983 */ /* 0x000ea20000300800 */
[----:B------:R-:W-:Y:S02]  /*16d80*/  FMUL.FTZ R16, R3, R156 ;  /* 0x0000009c03107220 */ /* 0x000fe40000410000 */
[C---:B------:R-:W-:Y:S02]  /*16d90*/  FMUL.FTZ R18, R69.reuse, R158 ;  /* 0x0000009e45127220 */ /* 0x040fe40000410000 */
[----:B------:R-:W-:Y:S02]  /*16da0*/  IMAD.MOV.U32 R140, RZ, RZ, R55 ;  /* 0x000000ffff8c7224 */ /* 0x000fe400078e0037 */
[----:B------:R-:W-:Y:S02]  /*16db0*/  FMUL.FTZ R19, R69, R159 ;  /* 0x0000009f45137220 */ /* 0x000fe40000410000 */
[C---:B------:R-:W-:Y:S02]  /*16dc0*/  FMUL.FTZ R32, R3.reuse, R172 ;  /* 0x000000ac03207220 */ /* 0x040fe40000410000 */
[----:B------:R-:W-:Y:S02]  /*16dd0*/  FMUL.FTZ R33, R3, R173 ;  /* 0x000000ad03217220 */ /* 0x000fe40000410000 */
[C---:B------:R-:W-:Y:S02]  /*16de0*/  FMUL.FTZ R34, R69.reuse, R174 ;  /* 0x000000ae45227220 */ /* 0x040fe40000410000 */
[----:B------:R-:W-:Y:S02]  /*16df0*/  FMUL.FTZ R35, R69, R175 ;  /* 0x000000af45237220 */ /* 0x000fe40000410000 */
[C---:B------:R-:W-:Y:S01]  /*16e00*/  FMUL.FTZ R48, R3.reuse, R120 ;  /* 0x0000007803307220 */ /* 0x040fe20000410000 */
[----:B------:R-:W-:Y:S01]  /*16e10*/  LDSM.16.MT88.4 R172, [R231+0x3100] ;  /* 0x00310000e7ac783b */ /* 0x000fe20000004200 */
[----:B------:R-:W-:Y:S02]  /*16e20*/  FMUL.FTZ R49, R3, R121 ;  /* 0x0000007903317220 */ /* 0x000fe40000410000 */
[----:B---3--:R-:W-:Y:S02]  /*16e30*/  FADD.FTZ R0, -R2, R141 ;  /* 0x0000008d02007221 */ /* 0x008fe40000010100 */
[----:B------:R-:W-:Y:S02]  /*16e40*/  FFMA.FTZ R2, R43, c[0x0][0x2d0], -R96 ;  /* 0x0000b4002b027a23 */ /* 0x000fe40000010860 */
[----:B------:R-:W-:Y:S02]  /*16e50*/  FMUL.FTZ R0, R0, c[0x0][0x2d0] ;  /* 0x0000b40000007a20 */ /* 0x000fe40000410000 */
[----:B------:R3:W-:Y:S01]  /*16e60*/  MUFU.EX2 R104, R2 ;  /* 0x0000000200687308 */ /* 0x0007e20000000800 */
[C---:B----4-:R-:W-:Y:S02]  /*16e70*/  FMUL.FTZ R12, R68.reuse, R152 ;  /* 0x00000098440c7220 */ /* 0x050fe40000410000 */
[C---:B------:R-:W-:Y:S02]  /*16e80*/  FMUL.FTZ R8, R68.reuse, R148 ;  /* 0x0000009444087220 */ /* 0x040fe40000410000 */
[----:B------:R-:W4:Y:S01]  /*16e90*/  LDL.LU R148, [R1+0xc] ;  /* 0x00000c0001947983 */ /* 0x000f220000300800 */
[C---:B------:R-:W-:Y:S02]  /*16ea0*/  FMUL.FTZ R13, R68.reuse, R153 ;  /* 0x00000099440d7220 */ /* 0x040fe40000410000 */
[----:B------:R-:W-:Y:S02]  /*16eb0*/  IMAD.MOV.U32 R141, RZ, RZ, R54 ;  /* 0x000000ffff8d7224 */ /* 0x000fe400078e0036 */
[----:B------:R-:W1:Y:S01]  /*16ec0*/  MUFU.EX2 R0, R0 ;  /* 0x0000000000007308 */ /* 0x000e620000000800 */
[----:B------:R-:W-:Y:S02]  /*16ed0*/  FMUL.FTZ R9, R68, R149 ;  /* 0x0000009544097220 */ /* 0x000fe40000410000 */
[----:B------:R-:W-:Y:S01]  /*16ee0*/  F2FP.PACK_AB R74, R111, R141 ;  /* 0x0000008d6f4a723e */ /* 0x000fe200000000ff */
[----:B------:R-:W-:Y:S02]  /*16ef0*/  FFMA.FTZ R121, R142, c[0x0][0x2d0], -R96 ;  /* 0x0000b4008e797a23 */ /* 0x000fe40000010860 */
[--C-:B------:R-:W-:Y:S02]  /*16f00*/  FFMA.FTZ R120, R188, c[0x0][0x2d0], -R94.reuse ;  /* 0x0000b400bc787a23 */ /* 0x100fe4000001085e */
[----:B------:R-:W-:Y:S02]  /*16f10*/  FMUL.FTZ R40, R68, R180 ;  /* 0x000000b444287220 */ /* 0x000fe40000410000 */
[-C--:B------:R-:W-:Y:S05]  /*16f20*/  HMMA.16816.F32 R4, R72, R20.reuse, R4 ;  /* 0x000000144804723c */ /* 0x080fea0000001804 */
[----:B---3--:R-:W-:Y:S02]  /*16f30*/  FFMA.FTZ R2, R44, c[0x0][0x2d0], -R94 ;  /* 0x0000b4002c027a23 */ /* 0x008fe4000001085e */
[C---:B------:R-:W-:Y:S02]  /*16f40*/  FMUL.FTZ R24, R68.reuse, R164 ;  /* 0x000000a444187220 */ /* 0x040fe40000410000 */
[----:B------:R3:W-:Y:S03]  /*16f50*/  MUFU.EX2 R105, R2 ;  /* 0x0000000200697308 */ /* 0x0007e60000000800 */
[----:B------:R-:W-:Y:S02]  /*16f60*/  FMUL.FTZ R28, R68, R168 ;  /* 0x000000a8441c7220 */ /* 0x000fe40000410000 */
[C---:B-1----:R-:W-:Y:S02]  /*16f70*/  FMUL.FTZ R14, R0.reuse, R154 ;  /* 0x0000009a000e7220 */ /* 0x042fe40000410000 */
[C---:B------:R-:W-:Y:S02]  /*16f80*/  FMUL.FTZ R15, R0.reuse, R155 ;  /* 0x0000009b000f7220 */ /* 0x040fe40000410000 */
[C---:B------:R-:W-:Y:S02]  /*16f90*/  FMUL.FTZ R10, R0.reuse, R150 ;  /* 0x00000096000a7220 */ /* 0x040fe40000410000 */
[----:B------:R-:W-:Y:S02]  /*16fa0*/  FMUL.FTZ R11, R0, R151 ;  /* 0x00000097000b7220 */ /* 0x000fe40000410000 */
[----:B------:R-:W-:Y:S02]  /*16fb0*/  IMAD.MOV.U32 R150, RZ, RZ, R53 ;  /* 0x000000ffff967224 */ /* 0x000fe400078e0035 */
[----:B------:R-:W-:Y:S02]  /*16fc0*/  IMAD.MOV.U32 R151, RZ, RZ, R52 ;  /* 0x000000ffff977224 */ /* 0x000fe400078e0034 */
[----:B------:R-:W1:Y:S01]  /*16fd0*/  LDSM.16.MT88.4 R52, [R229+0x100] ;  /* 0x00010000e534783b */ /* 0x000e620000004200 */
[----:B------:R-:W-:Y:S02]  /*16fe0*/  FMUL.FTZ R29, R68, R169 ;  /* 0x000000a9441d7220 */ /* 0x000fe40000410000 */
[C---:B------:R-:W-:Y:S02]  /*16ff0*/  FMUL.FTZ R30, R0.reuse, R170 ;  /* 0x000000aa001e7220 */ /* 0x040fe40000410000 */
[C---:B------:R-:W-:Y:S02]  /*17000*/  FMUL.FTZ R31, R0.reuse, R171 ;  /* 0x000000ab001f7220 */ /* 0x040fe40000410000 */
[----:B---3--:R-:W-:Y:S02]  /*17010*/  FFMA.FTZ R2, R45, c[0x0][0x2d0], -R94 ;  /* 0x0000b4002d027a23 */ /* 0x008fe4000001085e */
[----:B------:R-:W-:Y:S02]  /*17020*/  FMUL.FTZ R43, R0, R183 ;  /* 0x000000b7002b7220 */ /* 0x000fe40000410000 */
[----:B------:R3:W-:Y:S01]  /*17030*/  MUFU.EX2 R26, R2 ;  /* 0x00000002001a7308 */ /* 0x0007e20000000800 */
[----:B------:R-:W-:Y:S02]  /*17040*/  FMUL.FTZ R41, R68, R181 ;  /* 0x000000b544297220 */ /* 0x000fe40000410000 */
[----:B------:R-:W-:Y:S02]  /*17050*/  FMUL.FTZ R42, R0, R182 ;  /* 0x000000b6002a7220 */ /* 0x000fe40000410000 */
[C---:B------:R-:W-:Y:S02]  /*17060*/  FMUL.FTZ R44, R68.reuse, R116 ;  /* 0x00000074442c7220 */ /* 0x040fe40000410000 */
[C---:B------:R-:W-:Y:S02]  /*17070*/  FMUL.FTZ R45, R68.reuse, R117 ;  /* 0x00000075442d7220 */ /* 0x040fe40000410000 */
[C---:B------:R-:W-:Y:S02]  /*17080*/  FMUL.FTZ R50, R69.reuse, R122 ;  /* 0x0000007a45327220 */ /* 0x040fe40000410000 */
[----:B------:R-:W-:Y:S02]  /*17090*/  FMUL.FTZ R51, R69, R123 ;  /* 0x0000007b45337220 */ /* 0x000fe40000410000 */
[C---:B------:R-:W-:Y:S02]  /*170a0*/  FMUL.FTZ R60, R68.reuse, R132 ;  /* 0x00000084443c7220 */ /* 0x040fe40000410000 */
[----:B------:R-:W-:Y:S02]  /*170b0*/  FMUL.FTZ R61, R68, R133 ;  /* 0x00000085443d7220 */ /* 0x000fe40000410000 */
[C---:B------:R-:W-:Y:S02]  /*170c0*/  FMUL.FTZ R62, R0.reuse, R134 ;  /* 0x00000086003e7220 */ /* 0x040fe40000410000 */
[----:B------:R-:W-:Y:S02]  /*170d0*/  FMUL.FTZ R63, R0, R135 ;  /* 0x00000087003f7220 */ /* 0x000fe40000410000 */
[----:B------:R-:W-:Y:S02]  /*170e0*/  IMAD.MOV.U32 R149, RZ, RZ, R201 ;  /* 0x000000ffff957224 */ /* 0x000fe400078e00c9 */
[----:B------:R-:W-:Y:S02]  /*170f0*/  IMAD.MOV.U32 R201, RZ, RZ, R90 ;  /* 0x000000ffffc97224 */ /* 0x000fe400078e005a */
[----:B---3--:R-:W-:Y:S02]  /*17100*/  FFMA.FTZ R2, R46, c[0x0][0x2d0], -R96 ;  /* 0x0000b4002e027a23 */ /* 0x008fe40000010860 */
[----:B------:R-:W-:Y:S02]  /*17110*/  FMUL.FTZ R46, R0, R118 ;  /* 0x00000076002e7220 */ /* 0x000fe40000410000 */
[----:B------:R3:W-:Y:S01]  /*17120*/  MUFU.EX2 R25, R2 ;  /* 0x0000000200197308 */ /* 0x0007e20000000800 */
[--C-:B------:R-:W-:Y:S02]  /*17130*/  FFMA.FTZ R117, R217, c[0x0][0x2d0], -R93.reuse ;  /* 0x0000b400d9757a23 */ /* 0x100fe4000001085d */
[----:B------:R-:W-:Y:S02]  /*17140*/  FFMA.FTZ R123, R112, c[0x0][0x2d0], -R94 ;  /* 0x0000b400707b7a23 */ /* 0x000fe4000001085e */
[--C-:B------:R-:W-:Y:S02]  /*17150*/  FFMA.FTZ R112, R189, c[0x0][0x2d0], -R96.reuse ;  /* 0x0000b400bd707a23 */ /* 0x100fe40000010860 */
[--C-:B------:R-:W-:Y:S02]  /*17160*/  FFMA.FTZ R116, R218, c[0x0][0x2d0], -R93.reuse ;  /* 0x0000b400da747a23 */ /* 0x100fe4000001085d */
[--C-:B------:R-:W-:Y:S02]  /*17170*/  FFMA.FTZ R122, R114, c[0x0][0x2d0], -R96.reuse ;  /* 0x0000b400727a7a23 */ /* 0x100fe40000010860 */
[----:B------:R-:W-:Y:S02]  /*17180*/  FFMA.FTZ R132, R113, c[0x0][0x2d0], -R96 ;  /* 0x0000b40071847a23 */ /* 0x000fe40000010860 */
[--C-:B------:R-:W-:Y:S02]  /*17190*/  FFMA.FTZ R133, R97, c[0x0][0x2d0], -R94.reuse ;  /* 0x0000b40061857a23 */ /* 0x100fe4000001085e */
[----:B------:R-:W-:Y:S02]  /*171a0*/  FFMA.FTZ R134, R109, c[0x0][0x2d0], -R94 ;  /* 0x0000b4006d867a23 */ /* 0x000fe4000001085e */
[----:B------:R-:W-:Y:S02]  /*171b0*/  IMAD.MOV.U32 R168, RZ, RZ, R102 ;  /* 0x000000ffffa87224 */ /* 0x000fe400078e0066 */
[----:B------:R-:W-:Y:S02]  /*171c0*/  FFMA.FTZ R102, R221, c[0x0][0x2d0], -R93 ;  /* 0x0000b400dd667a23 */ /* 0x000fe4000001085d */
[--C-:B------:R-:W-:Y:S02]  /*171d0*/  FFMA.FTZ R109, R213, c[0x0][0x2d0], -R96.reuse ;  /* 0x0000b400d56d7a23 */ /* 0x100fe40000010860 */
[----:B------:R-:W-:Y:S01]  /*171e0*/  IMAD.MOV.U32 R169, RZ, RZ, R107 ;  /* 0x000000ffffa97224 */ /* 0x000fe200078e006b */
[----:B------:R-:W-:Y:S01]  /*171f0*/  MUFU.EX2 R142, R102 ;  /* 0x00000066008e7308 */ /* 0x000fe20000000800 */
[--C-:B---3--:R-:W-:Y:S02]  /*17200*/  FFMA.FTZ R2, R47, c[0x0][0x2d0], -R96.reuse ;  /* 0x0000b4002f027a23 */ /* 0x108fe40000010860 */
[----:B------:R-:W-:Y:S02]  /*17210*/  FMUL.FTZ R47, R0, R119 ;  /* 0x00000077002f7220 */ /* 0x000fe40000410000 */
[----:B------:R-:W-:Y:S02]  /*17220*/  FFMA.FTZ R119, R101, c[0x0][0x2d0], -R93 ;  /* 0x0000b40065777a23 */ /* 0x000fe4000001085d */
[----:B------:R-:W-:Y:S02]  /*17230*/  IMAD.MOV.U32 R107, RZ, RZ, R103 ;  /* 0x000000ffff6b7224 */ /* 0x000fe400078e0067 */
[--C-:B------:R-:W-:Y:S01]  /*17240*/  FFMA.FTZ R103, R219, c[0x0][0x2d0], -R93.reuse ;  /* 0x0000b400db677a23 */ /* 0x100fe2000001085d */
[----:B------:R3:W1:Y:S01]  /*17250*/  MUFU.EX2 R27, R2 ;  /* 0x00000002001b7308 */ /* 0x0006620000000800 */
[--C-:B------:R-:W-:Y:S02]  /*17260*/  FFMA.FTZ R97, R107, c[0x0][0x2d0], -R96.reuse ;  /* 0x0000b4006b617a23 */ /* 0x100fe40000010860 */
[----:B------:R-:W-:Y:S07]  /*17270*/  FFMA.FTZ R107, R214, c[0x0][0x2d0], -R96 ;  /* 0x0000b400d66b7a23 */ /* 0x000fee0000010860 */
[----:B------:R-:W-:Y:S01]  /*17280*/  MUFU.EX2 R102, R119 ;  /* 0x0000007700667308 */ /* 0x000fe20000000800 */
[----:B---3--:R-:W-:Y:S02]  /*17290*/  FFMA.FTZ R2, R192, c[0x0][0x2d0], -R93 ;  /* 0x0000b400c0027a23 */ /* 0x008fe4000001085d */
[----:B-1----:R-:W-:Y:S07]  /*172a0*/  IMAD.MOV.U32 R164, RZ, RZ, R27 ;  /* 0x000000ffffa47224 */ /* 0x002fee00078e001b */
[----:B------:R1:W-:Y:S01]  /*172b0*/  MUFU.EX2 R152, R2 ;  /* 0x0000000200987308 */ /* 0x0003e20000000800 */
[----:B------:R-:W-:Y:S02]  /*172c0*/  FMUL.FTZ R27, R0, R167 ;  /* 0x000000a7001b7220 */ /* 0x000fe40000410000 */
[----:B------:R-:W-:Y:S02]  /*172d0*/  IMAD.MOV.U32 R167, RZ, RZ, R79 ;  /* 0x000000ffffa77224 */ /* 0x000fe400078e004f */
[----:B------:R-:W-:Y:S02]  /*172e0*/  IMAD.MOV.U32 R192, RZ, RZ, R78 ;  /* 0x000000ffffc07224 */ /* 0x000fe400078e004e */
[----:B------:R-:W-:Y:S02]  /*172f0*/  IMAD.MOV.U32 R221, RZ, RZ, R164 ;  /* 0x000000ffffdd7224 */ /* 0x000fe400078e00a4 */
[----:B-1----:R-:W-:Y:S02]  /*17300*/  FFMA.FTZ R2, R193, c[0x0][0x2d0], -R93 ;  /* 0x0000b400c1027a23 */ /* 0x002fe4000001085d */
[----:B------:R-:W-:Y:S02]  /*17310*/  IMAD.MOV.U32 R193, RZ, RZ, R77 ;  /* 0x000000ffffc17224 */ /* 0x000fe400078e004d */
[----:B------:R1:W3:Y:S01]  /*17320*/  MUFU.EX2 R154, R2 ;  /* 0x00000002009a7308 */ /* 0x0002e20000000800 */
[----:B------:R-:W2:Y:S01]  /*17330*/  LDSM.16.MT88.4 R76, [R230+0x100] ;  /* 0x00010000e64c783b */ /* 0x000ea20000004200 */
[--C-:B-1----:R-:W-:Y:S08]  /*17340*/  FFMA.FTZ R2, R195, c[0x0][0x2d0], -R92.reuse ;  /* 0x0000b400c3027a23 */ /* 0x102ff0000001085c */
[----:B------:R1:W1:Y:S01]  /*17350*/  MUFU.EX2 R153, R2 ;  /* 0x0000000200997308 */ /* 0x0002620000000800 */
[----:B--2---:R-:W-:Y:S01]  /*17360*/  F2FP.PACK_AB R67, R139, R95 ;  /* 0x0000005f8b43723e */ /* 0x004fe200000000ff */
[----:B-1----:R-:W-:Y:S08]  /*17370*/  FFMA.FTZ R2, R206, c[0x0][0x2d0], -R92 ;  /* 0x0000b400ce027a23 */ /* 0x002ff0000001085c */
[----:B------:R1:W-:Y:S01]  /*17380*/  MUFU.EX2 R155, R2 ;  /* 0x00000002009b7308 */ /* 0x0003e20000000800 */
[----:B------:R-:W-:Y:S01]  /*17390*/  F2FP.PACK_AB R66, R138, R140 ;  /* 0x0000008c8a42723e */ /* 0x000fe200000000ff */
[----:B-1----:R-:W-:Y:S06]  /*173a0*/  FFMA.FTZ R2, R56, c[0x0][0x2d0], -R93 ;  /* 0x0000b40038027a23 */ /* 0x002fec000001085d */
[C---:B------:R-:W-:Y:S02]  /*173b0*/  HMMA.16816.F32 R8, R64.reuse, R20, R8 ;  /* 0x000000144008723c */ /* 0x040fe40000001808 */
[----:B------:R1:W-:Y:S02]  /*173c0*/  MUFU.EX2 R156, R2 ;  /* 0x00000002009c7308 */ /* 0x0003e40000000800 */
[C---:B------:R-:W-:Y:S03]  /*173d0*/  FMUL.FTZ R56, R68.reuse, R128 ;  /* 0x0000008044387220 */ /* 0x040fe60000410000 */
[C---:B------:R-:W-:Y:S01]  /*173e0*/  FMUL.FTZ R20, R3.reuse, R160 ;  /* 0x000000a003147220 */ /* 0x040fe20000410000 */
[-C--:B------:R-:W-:Y:S04]  /*173f0*/  HMMA.16816.F32 R12, R64, R22.reuse, R12 ;  /* 0x00000016400c723c */ /* 0x080fe8000000180c */
[----:B------:R-:W-:Y:S02]  /*17400*/  IMAD.MOV.U32 R160, RZ, RZ, R82 ;  /* 0x000000ffffa07224 */ /* 0x000fe400078e0052 */
[----:B------:R-:W-:Y:S02]  /*17410*/  FMUL.FTZ R21, R3, R161 ;  /* 0x000000a103157220 */ /* 0x000fe40000410000 */
[C---:B------:R-:W-:Y:S04]  /*17420*/  HMMA.16816.F32 R16, R72.reuse, R22, R16 ;  /* 0x000000164810723c */ /* 0x040fe80000001810 */
[----:B------:R-:W-:Y:S02]  /*17430*/  IMAD.MOV.U32 R161, RZ, RZ, R25 ;  /* 0x000000ffffa17224 */ /* 0x000fe400078e0019 */
[----:B------:R-:W-:Y:S02]  /*17440*/  FMUL.FTZ R25, R68, R165 ;  /* 0x000000a544197220 */ /* 0x000fe40000410000 */
[----:B------:R-:W-:Y:S04]  /*17450*/  FMUL.FTZ R23, R69, R163 ;  /* 0x000000a345177220 */ /* 0x000fe80000410000 */
[----:B-1----:R-:W-:Y:S02]  /*17460*/  FFMA.FTZ R2, R57, c[0x0][0x2d0], -R93 ;  /* 0x0000b40039027a23 */ /* 0x002fe4000001085d */
[----:B------:R-:W-:Y:S02]  /*17470*/  FMUL.FTZ R22, R69, R162 ;  /* 0x000000a245167220 */ /* 0x000fe40000410000 */
[----:B------:R1:W-:Y:S01]  /*17480*/  MUFU.EX2 R158, R2 ;  /* 0x00000002009e7308 */ /* 0x0003e20000000800 */
[----:B------:R-:W-:Y:S02]  /*17490*/  IMAD.MOV.U32 R165, RZ, RZ, R83 ;  /* 0x000000ffffa57224 */ /* 0x000fe400078e0053 */
[----:B------:R-:W-:Y:S02]  /*174a0*/  IMAD.MOV.U32 R163, RZ, RZ, R84 ;  /* 0x000000ffffa37224 */ /* 0x000fe400078e0054 */
[-C--:B------:R-:W-:Y:S01]  /*174b0*/  HMMA.16816.F32 R20, R72, R36.reuse, R20 ;  /* 0x000000244814723c */ /* 0x080fe20000001814 */
[----:B------:R-:W-:Y:S02]  /*174c0*/  LDSM.16.MT88.4 R84, [R231+0x900] ;  /* 0x00090000e754783b */ /* 0x000fe40000004200 */
[----:B------:R-:W-:Y:S02]  /*174d0*/  IMAD.MOV.U32 R162, RZ, RZ, R26 ;  /* 0x000000ffffa27224 */ /* 0x000fe400078e001a */
[----:B------:R-:W-:Y:S02]  /*174e0*/  FMUL.FTZ R26, R0, R166 ;  /* 0x000000a6001a7220 */ /* 0x000fe40000410000 */
[----:B------:R-:W-:Y:S02]  /*174f0*/  IMAD.MOV.U32 R166, RZ, RZ, R80 ;  /* 0x000000ffffa67224 */ /* 0x000fe400078e0050 */
[----:B------:R-:W2:Y:S03]  /*17500*/  LDSM.16.MT88.4 R80, [R228+0x900] ;  /* 0x00090000e450783b */ /* 0x000ea60000004200 */
[C---:B------:R-:W-:Y:S04]  /*17510*/  HMMA.16816.F32 R24, R64.reuse, R36, R24 ;  /* 0x000000244018723c */ /* 0x040fe80000001818 */
[----:B------:R-:W-:Y:S02]  /*17520*/  FMUL.FTZ R57, R68, R129 ;  /* 0x0000008144397220 */ /* 0x000fe40000410000 */
[----:B------:R-:W-:Y:S02]  /*17530*/  IMAD.MOV.U32 R219, RZ, RZ, R162 ;  /* 0x000000ffffdb7224 */ /* 0x000fe400078e00a2 */
[-C--:B------:R-:W-:Y:S04]  /*17540*/  HMMA.16816.F32 R28, R64, R38.reuse, R28 ;  /* 0x00000026401c723c */ /* 0x080fe8000000181c */
[----:B-1----:R-:W-:Y:S02]  /*17550*/  FFMA.FTZ R2, R58, c[0x0][0x2d0], -R92 ;  /* 0x0000b4003a027a23 */ /* 0x002fe4000001085c */
[C---:B------:R-:W-:Y:S02]  /*17560*/  FMUL.FTZ R37, R3.reuse, R177 ;  /* 0x000000b103257220 */ /* 0x040fe40000410000 */
[C---:B------:R-:W-:Y:S01]  /*17570*/  HMMA.16816.F32 R32, R72.reuse, R38, R32 ;  /* 0x000000264820723c */ /* 0x040fe20000001820 */
[----:B------:R1:W-:Y:S03]  /*17580*/  MUFU.EX2 R157, R2 ;  /* 0x00000002009d7308 */ /* 0x0003e60000000800 */
[----:B------:R-:W-:Y:S02]  /*17590*/  FMUL.FTZ R36, R3, R176 ;  /* 0x000000b003247220 */ /* 0x000fe40000410000 */
[C---:B------:R-:W-:Y:S02]  /*175a0*/  FMUL.FTZ R58, R0.reuse, R130 ;  /* 0x00000082003a7220 */ /* 0x040fe40000410000 */
[C---:B------:R-:W-:Y:S04]  /*175b0*/  FMUL.FTZ R38, R69.reuse, R178 ;  /* 0x000000b245267220 */ /* 0x040fe80000410000 */
[----:B------:R-:W-:Y:S02]  /*175c0*/  FMUL.FTZ R39, R69, R179 ;  /* 0x000000b345277220 */ /* 0x000fe40000410000 */
[----:B---3--:R-:W-:Y:S02]  /*175d0*/  IMAD.MOV.U32 R178, RZ, RZ, R154 ;  /* 0x000000ffffb27224 */ /* 0x008fe400078e009a */
[----:B------:R-:W-:Y:S02]  /*175e0*/  IMAD.MOV.U32 R179, RZ, RZ, R153 ;  /* 0x000000ffffb37224 */ /* 0x000fe400078e0099 */
[----:B------:R-:W-:Y:S01]  /*175f0*/  IMAD.MOV.U32 R153, RZ, RZ, R136 ;  /* 0x000000ffff997224 */ /* 0x000fe200078e0088 */
[-C--:B------:R-:W-:Y:S03]  /*17600*/  HMMA.16816.F32 R36, R72, R52.reuse, R36 ;  /* 0x000000344824723c */ /* 0x080fe60000001824 */
[----:B-1----:R-:W-:Y:S05]  /*17610*/  FFMA.FTZ R2, R59, c[0x0][0x2d0], -R92 ;  /* 0x0000b4003b027a23 */ /* 0x002fea000001085c */
[C---:B------:R-:W-:Y:S01]  /*17620*/  HMMA.16816.F32 R40, R64.reuse, R52, R40 ;  /* 0x000000344028723c */ /* 0x040fe20000001828 */
[----:B------:R1:W3:Y:S03]  /*17630*/  MUFU.EX2 R159, R2 ;  /* 0x00000002009f7308 */ /* 0x0002e60000000800 */
[----:B------:R-:W-:Y:S03]  /*17640*/  FMUL.FTZ R59, R0, R131 ;  /* 0x00000083003b7220 */ /* 0x000fe60000410000 */
[C---:B------:R-:W-:Y:S01]  /*17650*/  FMUL.FTZ R52, R3.reuse, R124 ;  /* 0x0000007c03347220 */ /* 0x040fe20000410000 */
[-C--:B------:R-:W-:Y:S03]  /*17660*/  HMMA.16816.F32 R44, R64, R54.reuse, R44 ;  /* 0x00000036402c723c */ /* 0x080fe6000000182c */
[----:B------:R-:W-:Y:S01]  /*17670*/  MUFU.EX2 R131, R99 ;  /* 0x0000006300837308 */ /* 0x000fe20000000800 */
[----:B------:R-:W-:Y:S04]  /*17680*/  FMUL.FTZ R53, R3, R125 ;  /* 0x0000007d03357220 */ /* 0x000fe80000410000 */
[C---:B------:R-:W-:Y:S05]  /*17690*/  HMMA.16816.F32 R48, R72.reuse, R54, R48 ;  /* 0x000000364830723c */ /* 0x040fea0000001830 */
[----:B------:R-:W-:Y:S02]  /*176a0*/  MUFU.EX2 R99, R120 ;  /* 0x0000007800637308 */ /* 0x000fe40000000800 */
[C---:B------:R-:W-:Y:S02]  /*176b0*/  FMUL.FTZ R54, R69.reuse, R126 ;  /* 0x0000007e45367220 */ /* 0x040fe40000410000 */
[----:B------:R-:W-:Y:S03]  /*176c0*/  FMUL.FTZ R55, R69, R127 ;  /* 0x0000007f45377220 */ /* 0x000fe60000410000 */
[--C-:B-1----:R-:W-:Y:S04]  /*176d0*/  FFMA.FTZ R2, R220, c[0x0][0x2d0], -R94.reuse ;  /* 0x0000b400dc027a23 */ /* 0x102fe8000001085e */
[-C--:B------:R-:W-:Y:S01]  /*176e0*/  HMMA.16816.F32 R52, R72, R76.reuse, R52 ;  /* 0x0000004c4834723c */ /* 0x080fe20000001834 */
[----:B------:R1:W-:Y:S07]  /*176f0*/  MUFU.EX2 R177, R2 ;  /* 0x0000000200b17308 */ /* 0x0003ee0000000800 */
[C---:B------:R-:W-:Y:S03]  /*17700*/  HMMA.16816.F32 R56, R64.reuse, R76, R56 ;  /* 0x0000004c4038723c */ /* 0x040fe60000001838 */
[----:B------:R-:W-:Y:S04]  /*17710*/  MUFU.EX2 R125, R97 ;  /* 0x00000061007d7308 */ /* 0x000fe80000000800 */
[----:B------:R-:W-:Y:S01]  /*17720*/  F2FP.PACK_AB R76, R233, R246 ;  /* 0x000000f6e94c723e */ /* 0x000fe200000000ff */
[-C--:B------:R-:W-:Y:S04]  /*17730*/  HMMA.16816.F32 R60, R64, R78.reuse, R60 ;  /* 0x0000004e403c723c */ /* 0x080fe8000000183c */
[----:B------:R-:W-:Y:S03]  /*17740*/  F2FP.PACK_AB R77, R235, R216 ;  /* 0x000000d8eb4d723e */ /* 0x000fe600000000ff */
[C---:B------:R-:W-:Y:S02]  /*17750*/  FMUL.FTZ R64, R3.reuse, R184 ;  /* 0x000000b803407220 */ /* 0x040fe40000410000 */
[----:B-1----:R-:W-:Y:S03]  /*17760*/  FFMA.FTZ R2, R224, c[0x0][0x2d0], -R94 ;  /* 0x0000b400e0027a23 */ /* 0x002fe6000001085e */
[----:B------:R-:W-:Y:S01]  /*17770*/  FMUL.FTZ R65, R3, R185 ;  /* 0x000000b903417220 */ /* 0x000fe20000410000 */
[----:B------:R1:W-:Y:S01]  /*17780*/  MUFU.EX2 R183, R2 ;  /* 0x0000000200b77308 */ /* 0x0003e20000000800 */
[C---:B------:R-:W-:Y:S02]  /*17790*/  FMUL.FTZ R66, R69.reuse, R186 ;  /* 0x000000ba45427220 */ /* 0x040fe40000410000 */
[----:B------:R-:W-:Y:S07]  /*177a0*/  FMUL.FTZ R67, R69, R187 ;  /* 0x000000bb45437220 */ /* 0x000fee0000410000 */
[----:B------:R-:W-:Y:S07]  /*177b0*/  HMMA.16816.F32 R64, R72, R78, R64 ;  /* 0x0000004e4840723c */ /* 0x000fee0000001840 */
[----:B----4-:R-:W-:Y:S02]  /*177c0*/  F2FP.PACK_AB R72, R232, R148 ;  /* 0x00000094e848723e */ /* 0x010fe400000000ff */
[----:B------:R-:W-:Y:S03]  /*177d0*/  F2FP.PACK_AB R73, R236, R147 ;  /* 0x00000093ec49723e */ /* 0x000fe600000000ff */
[----:B------:R-:W-:Y:S01]  /*177e0*/  F2FP.PACK_AB R74, R242, R146 ;  /* 0x00000092f24a723e */ /* 0x000fe200000000ff */
[--C-:B-1----:R-:W-:Y:S01]  /*177f0*/  FFMA.FTZ R2, R225, c[0x0][0x2d0], -R96.reuse ;  /* 0x0000b400e1027a23 */ /* 0x102fe20000010860 */
[----:B------:R-:W-:Y:S02]  /*17800*/  F2FP.PACK_AB R75, R243, R239 ;  /* 0x000000eff34b723e */ /* 0x000fe400000000ff */
[----:B------:R-:W-:Y:S01]  /*17810*/  F2FP.PACK_AB R78, R145, R240 ;  /* 0x000000f0914e723e */ /* 0x000fe200000000ff */
[----:B------:R1:W-:Y:S01]  /*17820*/  MUFU.EX2 R176, R2 ;  /* 0x0000000200b07308 */ /* 0x0003e20000000800 */
[----:B------:R-:W-:Y:S03]  /*17830*/  F2FP.PACK_AB R79, R144, R241 ;  /* 0x000000f1904f723e */ /* 0x000fe600000000ff */
[-C--:B--2---:R-:W-:Y:S08]  /*17840*/  HMMA.16816.F32 R4, R72, R80.reuse, R4 ;  /* 0x000000504804723c */ /* 0x084ff00000001804 */
[C---:B------:R-:W-:Y:S07]  /*17850*/  HMMA.16816.F32 R8, R76.reuse, R80, R8 ;  /* 0x000000504c08723c */ /* 0x040fee0000001808 */
[--C-:B------:R-:W-:Y:S01]  /*17860*/  FFMA.FTZ R80, R193, c[0x0][0x2d0], -R96.reuse ;  /* 0x0000b400c1507a23 */ /* 0x100fe20000010860 */
[-C--:B------:R-:W-:Y:S03]  /*17870*/  HMMA.16816.F32 R12, R76, R82.reuse, R12 ;  /* 0x000000524c0c723c */ /* 0x080fe6000000180c */
[----:B------:R2:W-:Y:S01]  /*17880*/  MUFU.EX2 R180, R80 ;  /* 0x0000005000b47308 */ /* 0x0005e20000000800 */
[----:B-1----:R-:W-:Y:S04]  /*17890*/  FFMA.FTZ R2, R249, c[0x0][0x2d0], -R96 ;  /* 0x0000b400f9027a23 */ /* 0x002fe80000010860 */
[C---:B------:R-:W-:Y:S05]  /*178a0*/  HMMA.16816.F32 R16, R72.reuse, R82, R16 ;  /* 0x000000524810723c */ /* 0x040fea0000001810 */
[----:B------:R1:W-:Y:S03]  /*178b0*/  MUFU.EX2 R182, R2 ;  /* 0x0000000200b67308 */ /* 0x0003e60000000800 */
[-C--:B------:R-:W-:Y:S08]  /*178c0*/  HMMA.16816.F32 R20, R72, R84.reuse, R20 ;  /* 0x000000544814723c */ /* 0x080ff00000001814 */
[C---:B------:R-:W-:Y:S01]  /*178d0*/  HMMA.16816.F32 R24, R76.reuse, R84, R24 ;  /* 0x000000544c18723c */ /* 0x040fe20000001818 */
[----:B--2---:R-:W-:Y:S06]  /*178e0*/  LDSM.16.MT88.4 R80, [R230+0x900] ;  /* 0x00090000e650783b */ /* 0x004fec0000004200 */
[----:B------:R-:W-:Y:S01]  /*178f0*/  FFMA.FTZ R84, R226, c[0x0][0x2d0], -R93 ;  /* 0x0000b400e2547a23 */ /* 0x000fe2000001085d */
[-C--:B------:R-:W-:Y:S04]  /*17900*/  HMMA.16816.F32 R28, R76, R86.reuse, R28 ;  /* 0x000000564c1c723c */ /* 0x080fe8000000181c */
[----:B---3--:R-:W-:Y:S02]  /*17910*/  IMAD.MOV.U32 R226, RZ, RZ, R159 ;  /* 0x000000ffffe27224 */ /* 0x008fe400078e009f */
[----:B-1----:R-:W-:Y:S02]  /*17920*/  FFMA.FTZ R2, R200, c[0x0][0x2d0], -R94 ;  /* 0x0000b400c8027a23 */ /* 0x002fe4000001085e */
[C---:B------:R-:W-:Y:S02]  /*17930*/  HMMA.16816.F32 R32, R72.reuse, R86, R32 ;  /* 0x000000564820723c */ /* 0x040fe40000001820 */
[----:B------:R1:W-:Y:S02]  /*17940*/  MUFU.EX2 R181, R2 ;  /* 0x0000000200b57308 */ /* 0x0003e40000000800 */
[----:B------:R-:W-:Y:S02]  /*17950*/  IMAD.MOV.U32 R200, RZ, RZ, R88 ;  /* 0x000000ffffc87224 */ /* 0x000fe400078e0058 */
[----:B-1----:R-:W-:Y:S02]  /*17960*/  FFMA.FTZ R2, R91, c[0x0][0x2d0], -R94 ;  /* 0x0000b4005b027a23 */ /* 0x002fe4000001085e */
[----:B------:R-:W1:Y:S04]  /*17970*/  LDSM.16.MT88.4 R88, [R229+0x900] ;  /* 0x00090000e558783b */ /* 0x000e680000004200 */
[----:B------:R2:W-:Y:S02]  /*17980*/  MUFU.EX2 R249, R2 ;  /* 0x0000000200f97308 */ /* 0x0005e40000000800 */
[----:B--2---:R-:W-:Y:S02]  /*17990*/  FFMA.FTZ R2, R192, c[0x0][0x2d0], -R96 ;  /* 0x0000b400c0027a23 */ /* 0x004fe40000010860 */
[----:B------:R-:W-:Y:S02]  /*179a0*/  IMAD.MOV.U32 R192, RZ, RZ, R98 ;  /* 0x000000ffffc07224 */ /* 0x000fe400078e0062 */
[----:B------:R-:W-:Y:S04]  /*179b0*/  FFMA.FTZ R98, R247, c[0x0][0x2d0], -R93 ;  /* 0x0000b400f7627a23 */ /* 0x000fe8000001085d */
[----:B------:R2:W-:Y:S01]  /*179c0*/  MUFU.EX2 R225, R2 ;  /* 0x0000000200e17308 */ /* 0x0005e20000000800 */
[----:B------:R-:W-:Y:S02]  /*179d0*/  IMAD.MOV.U32 R217, RZ, RZ, R192 ;  /* 0x000000ffffd97224 */ /* 0x000fe400078e00c0 */
[----:B------:R-:W-:Y:S01]  /*179e0*/  IMAD.MOV.U32 R247, RZ, RZ, R155 ;  /* 0x000000fffff77224 */ /* 0x000fe200078e009b */
[-C--:B-1----:R-:W-:Y:S06]  /*179f0*/  HMMA.16816.F32 R36, R72, R88.reuse, R36 ;  /* 0x000000584824723c */ /* 0x082fec0000001824 */
[----:B------:R-:W-:Y:S02]  /*17a00*/  MUFU.EX2 R124, R98 ;  /* 0x00000062007c7308 */ /* 0x000fe40000000800 */
[C---:B------:R-:W-:Y:S08]  /*17a10*/  HMMA.16816.F32 R40, R76.reuse, R88, R40 ;  /* 0x000000584c28723c */ /* 0x040ff00000001828 */
[----:B------:R-:W-:Y:S01]  /*17a20*/  MUFU.EX2 R98, R123 ;  /* 0x0000007b00627308 */ /* 0x000fe20000000800 */
[----:B--2---:R-:W-:Y:S01]  /*17a30*/  FFMA.FTZ R2, R167, c[0x0][0x2d0], -R93 ;  /* 0x0000b400a7027a23 */ /* 0x004fe2000001085d */
[-C--:B------:R-:W-:Y:S03]  /*17a40*/  HMMA.16816.F32 R44, R76, R90.reuse, R44 ;  /* 0x0000005a4c2c723c */ /* 0x080fe6000000182c */
[----:B------:R-:W-:Y:S05]  /*17a50*/  IMAD.MOV.U32 R167, RZ, RZ, R165 ;  /* 0x000000ffffa77224 */ /* 0x000fea00078e00a5 */
[----:B------:R1:W-:Y:S01]  /*17a60*/  MUFU.EX2 R224, R2 ;  /* 0x0000000200e07308 */ /* 0x0003e20000000800 */
[----:B------:R-:W-:Y:S01]  /*17a70*/  IMAD.MOV.U32 R165, RZ, RZ, R151 ;  /* 0x000000ffffa57224 */ /* 0x000fe200078e0097 */
[C---:B------:R-:W-:Y:S01]  /*17a80*/  HMMA.16816.F32 R48, R72.reuse, R90, R48 ;  /* 0x0000005a4830723c */ /* 0x040fe20000001830 */
[----:B------:R-:W-:Y:S03]  /*17a90*/  LDSM.16.MT88.4 R88, [R231+0x1100] ;  /* 0x00110000e758783b */ /* 0x000fe60000004200 */
[----:B------:R-:W-:Y:S04]  /*17aa0*/  IMAD.MOV.U32 R151, RZ, RZ, R201 ;  /* 0x000000ffff977224 */ /* 0x000fe800078e00c9 */
[-C--:B------:R-:W-:Y:S08]  /*17ab0*/  HMMA.16816.F32 R52, R72, R80.reuse, R52 ;  /* 0x000000504834723c */ /* 0x080ff00000001834 */
[C---:B------:R-:W-:Y:S04]  /*17ac0*/  HMMA.16816.F32 R56, R76.reuse, R80, R56 ;  /* 0x000000504c38723c */ /* 0x040fe80000001838 */
[----:B-1----:R-:W-:Y:S02]  /*17ad0*/  FFMA.FTZ R2, R166, c[0x0][0x2d0], -R93 ;  /* 0x0000b400a6027a23 */ /* 0x002fe4000001085d */
[----:B------:R-:W-:Y:S02]  /*17ae0*/  IMAD.MOV.U32 R166, RZ, RZ, R150 ;  /* 0x000000ffffa67224 */ /* 0x000fe400078e0096 */
[-C--:B------:R-:W-:Y:S01]  /*17af0*/  HMMA.16816.F32 R60, R76, R82.reuse, R60 ;  /* 0x000000524c3c723c */ /* 0x080fe2000000183c */
[----:B------:R-:W2:Y:S01]  /*17b00*/  LDL.LU R78, [R1+0x1c] ;  /* 0x00001c00014e7983 */ /* 0x000ea20000300800 */
[----:B------:R1:W-:Y:S02]  /*17b10*/  MUFU.EX2 R220, R2 ;  /* 0x0000000200dc7308 */ /* 0x0003e40000000800 */
[----:B------:R-:W-:Y:S01]  /*17b20*/  IMAD.MOV.U32 R150, RZ, RZ, R200 ;  /* 0x000000ffff967224 */ /* 0x000fe200078e00c8 */
[----:B------:R-:W3:Y:S02]  /*17b30*/  LDL.LU R114, [R1+0x28] ;  /* 0x0000280001727983 */ /* 0x000ee40000300800 */
[----:B------:R-:W-:Y:S01]  /*17b40*/  FFMA.FTZ R76, R169, c[0x0][0x2d0], -R96 ;  /* 0x0000b400a94c7a23 */ /* 0x000fe20000010860 */
[----:B------:R-:W-:Y:S01]  /*17b50*/  HMMA.16816.F32 R64, R72, R82, R64 ;  /* 0x000000524840723c */ /* 0x000fe20000001840 */
[----:B------:R-:W3:Y:S03]  /*17b60*/  LDL.LU R113, [R1+0x24] ;  /* 0x0000240001717983 */ /* 0x000ee60000300800 */
[----:B------:R1:W-:Y:S01]  /*17b70*/  MUFU.EX2 R192, R76 ;  /* 0x0000004c00c07308 */ /* 0x0003e20000000800 */
[----:B------:R-:W-:Y:S01]  /*17b80*/  FFMA.FTZ R77, R166, c[0x0][0x2d0], -R94 ;  /* 0x0000b400a64d7a23 */ /* 0x000fe2000001085e */
[----:B------:R-:W-:Y:S01]  /*17b90*/  LDSM.16.MT88.4 R80, [R229+0x1100] ;  /* 0x00110000e550783b */ /* 0x000fe20000004200 */
[----:B------:R-:W-:Y:S01]  /*17ba0*/  FFMA.FTZ R101, R150, c[0x0][0x2d0], -R92 ;  /* 0x0000b40096657a23 */ /* 0x000fe2000001085c */
[----:B------:R-:W-:Y:S01]  /*17bb0*/  F2FP.PACK_AB R72, R234, R244 ;  /* 0x000000f4ea48723e */ /* 0x000fe200000000ff */
[----:B------:R-:W-:Y:S03]  /*17bc0*/  IMAD.MOV.U32 R150, RZ, RZ, R106 ;  /* 0x000000ffff967224 */ /* 0x000fe600078e006a */
[--C-:B------:R-:W-:Y:S02]  /*17bd0*/  FFMA.FTZ R106, R211, c[0x0][0x2d0], -R92.reuse ;  /* 0x0000b400d36a7a23 */ /* 0x100fe4000001085c */
[----:B------:R-:W-:Y:S01]  /*17be0*/  MUFU.EX2 R189, R77 ;  /* 0x0000004d00bd7308 */ /* 0x000fe20000000800 */
[----:B------:R-:W-:Y:S02]  /*17bf0*/  IMAD.MOV.U32 R169, RZ, RZ, R163 ;  /* 0x000000ffffa97224 */ /* 0x000fe400078e00a3 */
[----:B------:R-:W-:Y:S02]  /*17c00*/  IMAD.MOV.U32 R211, RZ, RZ, R105 ;  /* 0x000000ffffd37224 */ /* 0x000fe400078e0069 */
[----:B-1----:R-:W-:Y:S01]  /*17c10*/  FFMA.FTZ R2, R149, c[0x0][0x2d0], -R92 ;  /* 0x0000b40095027a23 */ /* 0x002fe2000001085c */
[----:B------:R-:W-:Y:S01]  /*17c20*/  F2FP.PACK_AB R73, R169, R237 ;  /* 0x000000eda949723e */ /* 0x000fe200000000ff */
[----:B------:R-:W-:Y:S02]  /*17c30*/  IMAD.MOV.U32 R149, RZ, RZ, R203 ;  /* 0x000000ffff957224 */ /* 0x000fe400078e00cb */
[----:B------:R-:W-:Y:S01]  /*17c40*/  FFMA.FTZ R105, R205, c[0x0][0x2d0], -R94 ;  /* 0x0000b400cd697a23 */ /* 0x000fe2000001085e */
[----:B------:R1:W-:Y:S01]  /*17c50*/  MUFU.EX2 R206, R2 ;  /* 0x0000000200ce7308 */ /* 0x0003e20000000800 */
[----:B------:R-:W-:Y:S02]  /*17c60*/  IMAD.MOV.U32 R205, RZ, RZ, R108 ;  /* 0x000000ffffcd7224 */ /* 0x000fe400078e006c */
[--C-:B------:R-:W-:Y:S02]  /*17c70*/  FFMA.FTZ R108, R204, c[0x0][0x2d0], -R94.reuse ;  /* 0x0000b400cc6c7a23 */ /* 0x100fe4000001085e */
[----:B------:R-:W-:Y:S02]  /*17c80*/  FFMA.FTZ R76, R165, c[0x0][0x2d0], -R94 ;  /* 0x0000b400a54c7a23 */ /* 0x000fe4000001085e */
[----:B------:R-:W-:Y:S02]  /*17c90*/  IMAD.MOV.U32 R204, RZ, RZ, R110 ;  /* 0x000000ffffcc7224 */ /* 0x000fe400078e006e */
[----:B------:R-:W-:Y:S01]  /*17ca0*/  FFMA.FTZ R110, R194, c[0x0][0x2d0], -R94 ;  /* 0x0000b400c26e7a23 */ /* 0x000fe2000001085e */
[----:B------:R-:W-:Y:S02]  /*17cb0*/  MUFU.EX2 R127, R76 ;  /* 0x0000004c007f7308 */ /* 0x000fe40000000800 */
[----:B------:R-:W-:Y:S08]  /*17cc0*/  F2FP.PACK_AB R74, R217, R204 ;  /* 0x000000ccd94a723e */ /* 0x000ff000000000ff */
[----:B------:R-:W-:Y:S01]  /*17cd0*/  MUFU.EX2 R130, R101 ;  /* 0x0000006500827308 */ /* 0x000fe20000000800 */
[----:B-1----:R-:W-:Y:S09]  /*17ce0*/  FFMA.FTZ R2, R202, c[0x0][0x2d0], -R92 ;  /* 0x0000b400ca027a23 */ /* 0x002ff2000001085c */
[----:B------:R1:W-:Y:S10]  /*17cf0*/  MUFU.EX2 R203, R2 ;  /* 0x0000000200cb7308 */ /* 0x0003f40000000800 */
[----:B------:R1:W-:Y:S10]  /*17d00*/  MUFU.EX2 R202, R84 ;  /* 0x0000005400ca7308 */ /* 0x0003f40000000800 */
[----:B------:R-:W-:Y:S01]  /*17d10*/  MUFU.EX2 R136, R106 ;  /* 0x0000006a00887308 */ /* 0x000fe20000000800 */
[----:B-1----:R-:W-:Y:S02]  /*17d20*/  FFMA.FTZ R2, R248, c[0x0][0x2d0], -R93 ;  /* 0x0000b400f8027a23 */ /* 0x002fe4000001085d */
[----:B------:R-:W-:Y:S07]  /*17d30*/  IMAD.MOV.U32 R248, RZ, RZ, R158 ;  /* 0x000000fffff87224 */ /* 0x000fee00078e009e */
[----:B------:R1:W-:Y:S01]  /*17d40*/  MUFU.EX2 R201, R2 ;  /* 0x0000000200c97308 */ /* 0x0003e20000000800 */
[----:B------:R-:W1:Y:S09]  /*17d50*/  LDSM.16.MT88.4 R84, [R228+0x1100] ;  /* 0x00110000e454783b */ /* 0x000e720000004200 */
[----:B------:R-:W-:Y:S10]  /*17d60*/  MUFU.EX2 R106, R117 ;  /* 0x00000075006a7308 */ /* 0x000ff40000000800 */
[----:B------:R-:W-:Y:S01]  /*17d70*/  MUFU.EX2 R101, R208 ;  /* 0x000000d000657308 */ /* 0x000fe20000000800 */
[--C-:B-1----:R-:W-:Y:S02]  /*17d80*/  FFMA.FTZ R2, R250, c[0x0][0x2d0], -R92.reuse ;  /* 0x0000b400fa027a23 */ /* 0x102fe4000001085c */
[----:B------:R-:W-:Y:S07]  /*17d90*/  IMAD.MOV.U32 R250, RZ, RZ, R157 ;  /* 0x000000fffffa7224 */ /* 0x000fee00078e009d */
[----:B------:R1:W-:Y:S10]  /*17da0*/  MUFU.EX2 R200, R2 ;  /* 0x0000000200c87308 */ /* 0x0003f40000000800 */
[----:B------:R-:W-:Y:S10]  /*17db0*/  MUFU.EX2 R129, R105 ;  /* 0x0000006900817308 */ /* 0x000ff40000000800 */
[----:B------:R-:W-:Y:S01]  /*17dc0*/  MUFU.EX2 R105, R210 ;  /* 0x000000d200697308 */ /* 0x000fe20000000800 */
[----:B-1----:R-:W-:Y:S02]  /*17dd0*/  FFMA.FTZ R2, R252, c[0x0][0x2d0], -R92 ;  /* 0x0000b400fc027a23 */ /* 0x002fe4000001085c */
[----:B------:R-:W-:Y:S02]  /*17de0*/  IMAD.MOV.U32 R252, RZ, RZ, R156 ;  /* 0x000000fffffc7224 */ /* 0x000fe400078e009c */
[----:B------:R-:W-:Y:S05]  /*17df0*/  LDSM.16.MT88.4 R156, [R228+0x3100] ;  /* 0x00310000e49c783b */ /* 0x000fea0000004200 */
[----:B------:R1:W-:Y:S10]  /*17e00*/  MUFU.EX2 R195, R2 ;  /* 0x0000000200c37308 */ /* 0x0003f40000000800 */
[----:B------:R-:W-:Y:S10]  /*17e10*/  MUFU.EX2 R128, R108 ;  /* 0x0000006c00807308 */ /* 0x000ff40000000800 */
[----:B------:R-:W-:Y:S01]  /*17e20*/  MUFU.EX2 R110, R110 ;  /* 0x0000006e006e7308 */ /* 0x000fe20000000800 */
[----:B-1----:R-:W-:Y:S02]  /*17e30*/  FFMA.FTZ R2, R167, c[0x0][0x2d0], -R94 ;  /* 0x0000b400a7027a23 */ /* 0x002fe4000001085e */
[----:B------:R-:W-:Y:S02]  /*17e40*/  IMAD.MOV.U32 R167, RZ, RZ, R160 ;  /* 0x000000ffffa77224 */ /* 0x000fe400078e00a0 */
[----:B------:R-:W-:Y:S05]  /*17e50*/  IMAD.MOV.U32 R160, RZ, RZ, R100 ;  /* 0x000000ffffa07224 */ /* 0x000fea00078e0064 */
[----:B------:R1:W-:Y:S01]  /*17e60*/  MUFU.EX2 R118, R2 ;  /* 0x0000000200767308 */ /* 0x0003e20000000800 */
[----:B------:R-:W-:Y:S02]  /*17e70*/  IMAD.MOV.U32 R218, RZ, RZ, R167 ;  /* 0x000000ffffda7224 */ /* 0x000fe400078e00a7 */
[----:B------:R-:W-:Y:S02]  /*17e80*/  FFMA.FTZ R100, R227, c[0x0][0x2d0], -R93 ;  /* 0x0000b400e3647a23 */ /* 0x000fe4000001085d */
[----:B------:R-:W-:Y:S01]  /*17e90*/  IMAD.MOV.U32 R227, RZ, RZ, R152 ;  /* 0x000000ffffe37224 */ /* 0x000fe200078e0098 */
[----:B------:R-:W-:Y:S01]  /*17ea0*/  F2FP.PACK_AB R75, R218, R205 ;  /* 0x000000cdda4b723e */ /* 0x000fe200000000ff */
[----:B------:R-:W-:Y:S03]  /*17eb0*/  IMAD.MOV.U32 R152, RZ, RZ, R141 ;  /* 0x000000ffff987224 */ /* 0x000fe600078e008d */
[----:B------:R-:W-:Y:S03]  /*17ec0*/  MUFU.EX2 R188, R100 ;  /* 0x0000006400bc7308 */ /* 0x000fe60000000800 */
[-C--:B------:R-:W-:Y:S07]  /*17ed0*/  HMMA.16816.F32 R4, R72, R84.reuse, R4 ;  /* 0x000000544804723c */ /* 0x080fee0000001804 */
[----:B------:R-:W1:Y:S02]  /*17ee0*/  MUFU.EX2 R100, R207 ;  /* 0x000000cf00647308 */ /* 0x000e640000000800 */
[----:B-1----:R-:W-:Y:S03]  /*17ef0*/  FFMA.FTZ R2, R151, c[0x0][0x2d0], -R94 ;  /* 0x0000b40097027a23 */ /* 0x002fe6000001085e */
[----:B------:R-:W-:Y:S02]  /*17f00*/  IMAD.MOV.U32 R151, RZ, RZ, R104 ;  /* 0x000000ffff977224 */ /* 0x000fe400078e0068 */
[----:B------:R-:W-:Y:S03]  /*17f10*/  FFMA.FTZ R104, R212, c[0x0][0x2d0], -R92 ;  /* 0x0000b400d4687a23 */ /* 0x000fe6000001085c */
[----:B------:R1:W-:Y:S01]  /*17f20*/  MUFU.EX2 R193, R2 ;  /* 0x0000000200c17308 */ /* 0x0003e20000000800 */
[----:B------:R-:W-:Y:S02]  /*17f30*/  IMAD.MOV.U32 R194, RZ, RZ, R151 ;  /* 0x000000ffffc27224 */ /* 0x000fe400078e0097 */
[----:B------:R-:W-:Y:S02]  /*17f40*/  IMAD.MOV.U32 R212, RZ, RZ, R161 ;  /* 0x000000ffffd47224 */ /* 0x000fe400078e00a1 */
[----:B------:R-:W-:Y:S01]  /*17f50*/  IMAD.MOV.U32 R151, RZ, RZ, R95 ;  /* 0x000000ffff977224 */ /* 0x000fe200078e005f */
[----:B------:R-:W-:Y:S02]  /*17f60*/  F2FP.PACK_AB R77, R194, R143 ;  /* 0x0000008fc24d723e */ /* 0x000fe400000000ff */
[----:B------:R-:W-:Y:S02]  /*17f70*/  F2FP.PACK_AB R79, R221, R212 ;  /* 0x000000d4dd4f723e */ /* 0x000fe400000000ff */
[----:B------:R-:W-:Y:S01]  /*17f80*/  MUFU.EX2 R141, R103 ;  /* 0x00000067008d7308 */ /* 0x000fe20000000800 */
[----:B------:R-:W-:Y:S09]  /*17f90*/  F2FP.PACK_AB R187, R100, R101 ;  /* 0x0000006564bb723e */ /* 0x000ff200000000ff */
[----:B------:R-:W1:Y:S02]  /*17fa0*/  MUFU.EX2 R103, R209 ;  /* 0x000000d100677308 */ /* 0x000e640000000800 */
[----:B-1----:R-:W-:Y:S02]  /*17fb0*/  FFMA.FTZ R2, R168, c[0x0][0x2d0], -R96 ;  /* 0x0000b400a8027a23 */ /* 0x002fe40000010860 */
[----:B------:R-:W-:Y:S02]  /*17fc0*/  IMAD.MOV.U32 R168, RZ, RZ, R150 ;  /* 0x000000ffffa87224 */ /* 0x000fe400078e0096 */
[----:B------:R-:W-:Y:S02]  /*17fd0*/  IMAD.MOV.U32 R150, RZ, RZ, R111 ;  /* 0x000000ffff967224 */ /* 0x000fe400078e006f */
[----:B------:R-:W-:Y:S01]  /*17fe0*/  FFMA.FTZ R111, R191, c[0x0][0x2d0], -R94 ;  /* 0x0000b400bf6f7a23 */ /* 0x000fe2000001085e */
[----:B------:R-:W-:Y:S01]  /*17ff0*/  F2FP.PACK_AB R76, R168, R238 ;  /* 0x000000eea84c723e */ /* 0x000fe200000000ff */
[----:B------:R1:W-:Y:S01]  /*18000*/  MUFU.EX2 R191, R2 ;  /* 0x0000000200bf7308 */ /* 0x0003e20000000800 */
[----:B------:R-:W2:Y:S09]  /*18010*/  LDSM.16.MT88.4 R92, [R230+0x1100] ;  /* 0x00110000e65c783b */ /* 0x000eb20000004200 */
[----:B------:R-:W-:Y:S01]  /*18020*/  MUFU.EX2 R111, R111 ;  /* 0x0000006f006f7308 */ /* 0x000fe20000000800 */
[----:B------:R-:W-:Y:S09]  /*18030*/  F2FP.PACK_AB R185, R103, R105 ;  /* 0x0000006967b9723e */ /* 0x000ff200000000ff */
[----:B------:R-:W-:Y:S01]  /*18040*/  MUFU.EX2 R108, R115 ;  /* 0x00000073006c7308 */ /* 0x000fe20000000800 */
[--C-:B-1----:R-:W-:Y:S02]  /*18050*/  FFMA.FTZ R2, R160, c[0x0][0x2d0], -R96.reuse ;  /* 0x0000b400a0027a23 */ /* 0x102fe40000010860 */
[----:B------:R-:W-:Y:S02]  /*18060*/  FFMA.FTZ R96, R70, c[0x0][0x2d0], -R96 ;  /* 0x0000b40046607a23 */ /* 0x000fe40000010860 */
[----:B------:R-:W4:Y:S05]  /*18070*/  LDL.LU R70, [R1+0x20] ;  /* 0x0000200001467983 */ /* 0x000f2a0000300800 */
[----:B------:R-:W-:Y:S10]  /*18080*/  MUFU.EX2 R126, R2 ;  /* 0x00000002007e7308 */ /* 0x000ff40000000800 */
[----:B------:R-:W-:Y:S01]  /*18090*/  MUFU.EX2 R96, R96 ;  /* 0x0000006000607308 */ /* 0x000fe20000000800 */
[----:B--2---:R-:W-:Y:S01]  /*180a0*/  FFMA.FTZ R3, R3, R78, R190 ;  /* 0x0000004e03037223 */ /* 0x004fe200000100be */
[----:B------:R-:W-:Y:S01]  /*180b0*/  F2FP.PACK_AB R78, R219, R211 ;  /* 0x000000d3db4e723e */ /* 0x000fe200000000ff */
[----:B---3--:R-:W-:Y:S07]  /*180c0*/  FFMA.FTZ R69, R69, R114, R222 ;  /* 0x0000007245457223 */ /* 0x008fee00000100de */
[----:B------:R-:W-:Y:S01]  /*180d0*/  MUFU.EX2 R114, R107 ;  /* 0x0000006b00727308 */ /* 0x000fe20000000800 */
[C---:B------:R-:W-:Y:S04]  /*180e0*/  HMMA.16816.F32 R8, R76.reuse, R84, R8 ;  /* 0x000000544c08723c */ /* 0x040fe80000001808 */
[----:B------:R-:W-:Y:S04]  /*180f0*/  FFMA.FTZ R68, R68, R113, R198 ;  /* 0x0000007144447223 */ /* 0x000fe800000100c6 */
[-C--:B------:R-:W-:Y:S01]  /*18100*/  HMMA.16816.F32 R12, R76, R86.reuse, R12 ;  /* 0x000000564c0c723c */ /* 0x080fe2000000180c */
[----:B------:R-:W-:Y:S07]  /*18110*/  MUFU.EX2 R113, R109 ;  /* 0x0000006d00717308 */ /* 0x000fee0000000800 */
[C---:B------:R-:W-:Y:S01]  /*18120*/  HMMA.16816.F32 R16, R72.reuse, R86, R16 ;  /* 0x000000564810723c */ /* 0x040fe20000001810 */
[----:B------:R-:W1:Y:S02]  /*18130*/  LDSM.16.MT88.4 R84, [R228+0x1900] ;  /* 0x00190000e454783b */ /* 0x000e640000004200 */
[----:B------:R-:W-:Y:S05]  /*18140*/  MUFU.EX2 R109, R112 ;  /* 0x00000070006d7308 */ /* 0x000fea0000000800 */
[-C--:B------:R-:W-:Y:S05]  /*18150*/  HMMA.16816.F32 R20, R72, R88.reuse, R20 ;  /* 0x000000584814723c */ /* 0x080fea0000001814 */
[----:B------:R-:W2:Y:S03]  /*18160*/  MUFU.EX2 R107, R116 ;  /* 0x00000074006b7308 */ /* 0x000ea60000000800 */
[C---:B------:R-:W-:Y:S08]  /*18170*/  HMMA.16816.F32 R24, R76.reuse, R88, R24 ;  /* 0x000000584c18723c */ /* 0x040ff00000001818 */
[-C--:B------:R-:W-:Y:S08]  /*18180*/  HMMA.16816.F32 R28, R76, R90.reuse, R28 ;  /* 0x0000005a4c1c723c */ /* 0x080ff0000000181c */
[C---:B------:R-:W-:Y:S01]  /*18190*/  HMMA.16816.F32 R32, R72.reuse, R90, R32 ;  /* 0x0000005a4820723c */ /* 0x040fe20000001820 */
[----:B------:R-:W-:Y:S03]  /*181a0*/  LDSM.16.MT88.4 R88, [R229+0x1900] ;  /* 0x00190000e558783b */ /* 0x000fe60000004200 */
[----:B--2---:R-:W-:Y:S04]  /*181b0*/  F2FP.PACK_AB R184, R106, R107 ;  /* 0x0000006b6ab8723e */ /* 0x004fe800000000ff */
[-C--:B------:R-:W-:Y:S08]  /*181c0*/  HMMA.16816.F32 R36, R72, R80.reuse, R36 ;  /* 0x000000504824723c */ /* 0x080ff00000001824 */
[C---:B------:R-:W-:Y:S08]  /*181d0*/  HMMA.16816.F32 R40, R76.reuse, R80, R40 ;  /* 0x000000504c28723c */ /* 0x040ff00000001828 */
[-C--:B------:R-:W-:Y:S08]  /*181e0*/  HMMA.16816.F32 R44, R76, R82.reuse, R44 ;  /* 0x000000524c2c723c */ /* 0x080ff0000000182c */
[C---:B------:R-:W-:Y:S01]  /*181f0*/  HMMA.16816.F32 R48, R72.reuse, R82, R48 ;  /* 0x000000524830723c */ /* 0x040fe20000001830 */
[----:B------:R-:W2:Y:S07]  /*18200*/  LDSM.16.MT88.4 R80, [R231+0x1900] ;  /* 0x00190000e750783b */ /* 0x000eae0000004200 */
[-C--:B------:R-:W-:Y:S08]  /*18210*/  HMMA.16816.F32 R52, R72, R92.reuse, R52 ;  /* 0x0000005c4834723c */ /* 0x080ff00000001834 */
[C---:B------:R-:W-:Y:S08]  /*18220*/  HMMA.16816.F32 R56, R76.reuse, R92, R56 ;  /* 0x0000005c4c38723c */ /* 0x040ff00000001838 */
[-C--:B------:R-:W-:Y:S07]  /*18230*/  HMMA.16816.F32 R60, R76, R94.reuse, R60 ;  /* 0x0000005e4c3c723c */ /* 0x080fee000000183c */
[----:B------:R-:W-:Y:S01]  /*18240*/  F2FP.PACK_AB R76, R183, R177 ;  /* 0x000000b1b74c723e */ /* 0x000fe200000000ff */
[----:B------:R-:W-:Y:S01]  /*18250*/  HMMA.16816.F32 R64, R72, R94, R64 ;  /* 0x0000005e4840723c */ /* 0x000fe20000001840 */
[----:B------:R-:W3:Y:S03]  /*18260*/  LDSM.16.MT88.4 R92, [R230+0x1900] ;  /* 0x00190000e65c783b */ /* 0x000ee60000004200 */
        /* <DEDUP_REMOVED lines=12> */
[-C--:B--2---:R-:W-:Y:S08]  /*18330*/  HMMA.16816.F32 R20, R72, R80.reuse, R20 ;  /* 0x000000504814723c */ /* 0x084ff00000001814 */
        /* <DEDUP_REMOVED lines=9> */
[-C--:B---3--:R-:W-:Y:S08]  /*183d0*/  HMMA.16816.F32 R52, R72, R92.reuse, R52 ;  /* 0x0000005c4834723c */ /* 0x088ff00000001834 */
[C---:B------:R-:W-:Y:S08]  /*183e0*/  HMMA.16816.F32 R56, R76.reuse, R92, R56 ;  /* 0x0000005c4c38723c */ /* 0x040ff00000001838 */
[-C--:B------:R-:W-:Y:S07]  /*183f0*/  HMMA.16816.F32 R60, R76, R94.reuse, R60 ;  /* 0x0000005e4c3c723c */ /* 0x080fee000000183c */
[----:B------:R-:W-:Y:S01]  /*18400*/  F2FP.PACK_AB R76, R193, R118 ;  /* 0x00000076c14c723e */ /* 0x000fe200000000ff */
[----:B------:R-:W-:Y:S01]  /*18410*/  HMMA.16816.F32 R64, R72, R94, R64 ;  /* 0x0000005e4840723c */ /* 0x000fe20000001840 */
[----:B------:R-:W3:Y:S03]  /*18420*/  LDSM.16.MT88.4 R92, [R230+0x2100] ;  /* 0x00210000e65c783b */ /* 0x000ee60000004200 */
[----:B------:R-:W-:Y:S02]  /*18430*/  F2FP.PACK_AB R77, R191, R192 ;  /* 0x000000c0bf4d723e */ /* 0x000fe400000000ff */
[----:B------:R-:W-:Y:S02]  /*18440*/  F2FP.PACK_AB R78, R127, R189 ;  /* 0x000000bd7f4e723e */ /* 0x000fe400000000ff */
[----:B------:R-:W-:Y:S01]  /*18450*/  F2FP.PACK_AB R72, R220, R224 ;  /* 0x000000e0dc48723e */ /* 0x000fe200000000ff */
[----:B----4-:R-:W-:Y:S03]  /*18460*/  FFMA.FTZ R2, R0, R70, R196 ;  /* 0x0000004600027223 */ /* 0x010fe600000100c4 */
[----:B------:R-:W-:Y:S01]  /*18470*/  F2FP.PACK_AB R73, R203, R206 ;  /* 0x000000cecb49723e */ /* 0x000fe200000000ff */
[----:B------:R-:W-:Y:S01]  /*18480*/  FADD.FTZ R0, R251, R3 ;  /* 0x00000003fb007221 */ /* 0x000fe20000010000 */
[----:B------:R-:W-:Y:S01]  /*18490*/  F2FP.PACK_AB R74, R201, R202 ;  /* 0x000000cac94a723e */ /* 0x000fe200000000ff */
[----:B------:R-:W-:Y:S01]  /*184a0*/  FADD.FTZ R70, R223, R69 ;  /* 0x00000045df467221 */ /* 0x000fe20000010000 */
[----:B------:R-:W-:Y:S01]  /*184b0*/  F2FP.PACK_AB R75, R195, R200 ;  /* 0x000000c8c34b723e */ /* 0x000fe200000000ff */
[----:B------:R-:W-:Y:S01]  /*184c0*/  FADD.FTZ R69, R197, R68 ;  /* 0x00000044c5457221 */ /* 0x000fe20000010000 */
[----:B------:R-:W-:Y:S01]  /*184d0*/  F2FP.PACK_AB R79, R125, R126 ;  /* 0x0000007e7d4f723e */ /* 0x000fe200000000ff */
[----:B------:R-:W-:Y:S02]  /*184e0*/  FADD.FTZ R3, R152, R0 ;  /* 0x0000000098037221 */ /* 0x000fe40000010000 */
[----:B------:R-:W-:Y:S02]  /*184f0*/  IMAD.MOV.U32 R152, RZ, RZ, R140 ;  /* 0x000000ffff987224 */ /* 0x000fe400078e008c */
[-C--:B-1----:R-:W-:Y:S01]  /*18500*/  HMMA.16816.F32 R4, R72, R80.reuse, R4 ;  /* 0x000000504804723c */ /* 0x082fe20000001804 */
[----:B------:R-:W-:Y:S02]  /*18510*/  MUFU.EX2 R140, R104 ;  /* 0x00000068008c7308 */ /* 0x000fe40000000800 */
[----:B------:R-:W-:Y:S02]  /*18520*/  FADD.FTZ R0, R152, R69 ;  /* 0x0000004598007221 */ /* 0x000fe40000010000 */
[----:B------:R-:W-:Y:S02]  /*18530*/  FADD.FTZ R68, R199, R2 ;  /* 0x00000002c7447221 */ /* 0x000fe40000010000 */
[----:B------:R-:W-:Y:S01]  /*18540*/  FADD.FTZ R0, R138, R0 ;  /* 0x000000008a007221 */ /* 0x000fe20000010000 */
[C---:B------:R-:W-:Y:S01]  /*18550*/  HMMA.16816.F32 R8, R76.reuse, R80, R8 ;  /* 0x000000504c08723c */ /* 0x040fe20000001808 */
[----:B------:R-:W4:Y:S02]  /*18560*/  LDL.LU R138, [R1+0xb0] ;  /* 0x0000b000018a7983 */ /* 0x000f240000300800 */
[----:B------:R-:W1:Y:S01]  /*18570*/  MUFU.EX2 R104, R215 ;  /* 0x000000d700687308 */ /* 0x000e620000000800 */
[----:B------:R-:W-:Y:S02]  /*18580*/  FADD.FTZ R0, R246, R0 ;  /* 0x00000000f6007221 */ /* 0x000fe40000010000 */
[----:B------:R-:W-:Y:S02]  /*18590*/  FADD.FTZ R68, R151, R68 ;  /* 0x0000004497447221 */ /* 0x000fe40000010000 */
[-C--:B------:R-:W-:Y:S04]  /*185a0*/  HMMA.16816.F32 R12, R76, R82.reuse, R12 ;  /* 0x000000524c0c723c */ /* 0x080fe8000000180c */
[----:B------:R-:W-:Y:S02]  /*185b0*/  FADD.FTZ R68, R139, R68 ;  /* 0x000000448b447221 */ /* 0x000fe40000010000 */
[----:B------:R-:W4:Y:S01]  /*185c0*/  LDL.LU R139, [R1+0xac] ;  /* 0x0000ac00018b7983 */ /* 0x000f220000300800 */
[----:B------:R-:W-:Y:S01]  /*185d0*/  FADD.FTZ R97, R233, R0 ;  /* 0x00000000e9617221 */ /* 0x000fe20000010000 */
[C---:B------:R-:W-:Y:S02]  /*185e0*/  HMMA.16816.F32 R16, R72.reuse, R82, R16 ;  /* 0x000000524810723c */ /* 0x040fe40000001810 */
[----:B------:R-:W3:Y:S02]  /*185f0*/  LDSM.16.MT88.4 R80, [R228+0x2900] ;  /* 0x00290000e450783b */ /* 0x000ee40000004200 */
[----:B------:R-:W-:Y:S02]  /*18600*/  FADD.FTZ R68, R216, R68 ;  /* 0x00000044d8447221 */ /* 0x000fe40000010000 */
[----:B------:R-:W-:Y:S02]  /*18610*/  FADD.FTZ R3, R150, R3 ;  /* 0x0000000396037221 */ /* 0x000fe40000010000 */
[-C--:B------:R-:W-:Y:S02]  /*18620*/  HMMA.16816.F32 R20, R72, R84.reuse, R20 ;  /* 0x000000544814723c */ /* 0x080fe40000001814 */
[----:B------:R-:W4:Y:S02]  /*18630*/  LDL.LU R246, [R1+0xa8] ;  /* 0x0000a80001f67983 */ /* 0x000f240000300800 */
[----:B------:R-:W-:Y:S01]  /*18640*/  FADD.FTZ R3, R148, R3 ;  /* 0x0000000394037221 */ /* 0x000fe20000010000 */
[----:B-1----:R-:W-:Y:S01]  /*18650*/  F2FP.PACK_AB R186, R102, R104 ;  /* 0x0000006866ba723e */ /* 0x002fe200000000ff */
[----:B------:R-:W4:Y:S01]  /*18660*/  LDL.LU R216, [R1+0xa4] ;  /* 0x0000a40001d87983 */ /* 0x000f220000300800 */
[----:B------:R-:W-:Y:S01]  /*18670*/  FADD.FTZ R2, R153, R70 ;  /* 0x0000004699027221 */ /* 0x000fe20000010000 */
[C---:B------:R-:W-:Y:S01]  /*18680*/  HMMA.16816.F32 R24, R76.reuse, R84, R24 ;  /* 0x000000544c18723c */ /* 0x040fe20000001818 */
[----:B------:R1:W1:Y:S03]  /*18690*/  MUFU.EX2 R70, R132 ;  /* 0x0000008400467308 */ /* 0x0002660000000800 */
[----:B------:R-:W-:Y:S02]  /*186a0*/  FADD.FTZ R3, R232, R3 ;  /* 0x00000003e8037221 */ /* 0x000fe40000010000 */
[----:B------:R1:W5:Y:S01]  /*186b0*/  LDL.LU R232, [R1+0xa0] ;  /* 0x0000a00001e87983 */ /* 0x0003620000300800 */
[----:B------:R-:W-:Y:S01]  /*186c0*/  FADD.FTZ R2, R149, R2 ;  /* 0x0000000295027221 */ /* 0x000fe20000010000 */
[-C--:B------:R-:W-:Y:S04]  /*186d0*/  HMMA.16816.F32 R28, R76, R86.reuse, R28 ;  /* 0x000000564c1c723c */ /* 0x080fe8000000181c */
[----:B------:R-:W-:Y:S02]  /*186e0*/  FADD.FTZ R2, R147, R2 ;  /* 0x0000000293027221 */ /* 0x000fe40000010000 */
[----:B------:R-:W-:Y:S02]  /*186f0*/  FADD.FTZ R0, R146, R3 ;  /* 0x0000000392007221 */ /* 0x000fe40000010000 */
[C---:B------:R-:W-:Y:S01]  /*18700*/  HMMA.16816.F32 R32, R72.reuse, R86, R32 ;  /* 0x000000564820723c */ /* 0x040fe20000001820 */
[----:B------:R-:W3:Y:S03]  /*18710*/  LDSM.16.MT88.4 R84, [R231+0x2900] ;  /* 0x00290000e754783b */ /* 0x000ee60000004200 */
[----:B------:R-:W-:Y:S02]  /*18720*/  FADD.FTZ R69, R236, R2 ;  /* 0x00000002ec457221 */ /* 0x000fe40000010000 */
[----:B------:R-:W-:Y:S02]  /*18730*/  FADD.FTZ R2, R235, R68 ;  /* 0x00000044eb027221 */ /* 0x000fe40000010000 */
[-C--:B--2---:R-:W-:Y:S01]  /*18740*/  HMMA.16816.F32 R36, R72, R88.reuse, R36 ;  /* 0x000000584824723c */ /* 0x084fe20000001824 */
[----:B------:R2:W5:Y:S03]  /*18750*/  LDL.LU R236, [R1+0x9c] ;  /* 0x00009c0001ec7983 */ /* 0x0005660000300800 */
[----:B------:R-:W-:Y:S01]  /*18760*/  FADD.FTZ R68, R239, R69 ;  /* 0x00000045ef447221 */ /* 0x000fe20000010000 */
[----:B------:R2:W5:Y:S01]  /*18770*/  LDL.LU R233, [R1+0x98] ;  /* 0x0000980001e97983 */ /* 0x0005620000300800 */
[----:B------:R-:W-:Y:S01]  /*18780*/  FADD.FTZ R3, R240, R97 ;  /* 0x00000061f0037221 */ /* 0x000fe20000010000 */
[----:B-1----:R-:W-:Y:S01]  /*18790*/  F2FP.PACK_AB R132, R98, R99 ;  /* 0x000000636284723e */ /* 0x002fe200000000ff */
[C---:B------:R-:W-:Y:S01]  /*187a0*/  HMMA.16816.F32 R40, R76.reuse, R88, R40 ;  /* 0x000000584c28723c */ /* 0x040fe20000001828 */
[----:B------:R-:W4:Y:S03]  /*187b0*/  LDL R112, [R1+0x2c] ;  /* 0x00002c0001707983 */ /* 0x000f260000100800 */
[----:B------:R-:W-:Y:S01]  /*187c0*/  FADD.FTZ R2, R241, R2 ;  /* 0x00000002f1027221 */ /* 0x000fe20000010000 */
[----:B------:R2:W5:Y:S01]  /*187d0*/  LDL.LU R235, [R1+0x94] ;  /* 0x0000940001eb7983 */ /* 0x0005620000300800 */
[----:B------:R-:W-:Y:S01]  /*187e0*/  FADD.FTZ R0, R242, R0 ;  /* 0x00000000f2007221 */ /* 0x000fe20000010000 */
[----:B------:R-:W-:Y:S01]  /*187f0*/  F2FP.PACK_AB R135, R96, R70 ;  /* 0x000000466087723e */ /* 0x000fe200000000ff */
[-C--:B------:R-:W-:Y:S01]  /*18800*/  HMMA.16816.F32 R44, R76, R90.reuse, R44 ;  /* 0x0000005a4c2c723c */ /* 0x080fe2000000182c */
[----:B------:R2:W5:Y:S03]  /*18810*/  LDL.LU R239, [R1+0x90] ;  /* 0x0000900001ef7983 */ /* 0x0005660000300800 */
[----:B------:R-:W-:Y:S01]  /*18820*/  FADD.FTZ R68, R243, R68 ;  /* 0x00000044f3447221 */ /* 0x000fe20000010000 */
[----:B------:R2:W5:Y:S01]  /*18830*/  LDL.LU R240, [R1+0x8c] ;  /* 0x00008c0001f07983 */ /* 0x0005620000300800 */
[----:B------:R-:W-:Y:S02]  /*18840*/  FADD.FTZ R69, R144, R2 ;  /* 0x0000000290457221 */ /* 0x000fe40000010000 */
[C---:B------:R-:W-:Y:S01]  /*18850*/  HMMA.16816.F32 R48, R72.reuse, R90, R48 ;  /* 0x0000005a4830723c */ /* 0x040fe20000001830 */
[----:B------:R-:W1:Y:S03]  /*18860*/  LDSM.16.MT88.4 R88, [R229+0x2900] ;  /* 0x00290000e558783b */ /* 0x000e660000004200 */
[----:B------:R-:W-:Y:S02]  /*18870*/  FADD.FTZ R2, R244, R0 ;  /* 0x00000000f4027221 */ /* 0x000fe40000010000 */
[----:B------:R-:W-:Y:S02]  /*18880*/  FADD.FTZ R0, R237, R68 ;  /* 0x00000044ed007221 */ /* 0x000fe40000010000 */
[-C--:B---3--:R-:W-:Y:S01]  /*18890*/  HMMA.16816.F32 R52, R72, R92.reuse, R52 ;  /* 0x0000005c4834723c */ /* 0x088fe20000001834 */
[----:B------:R2:W5:Y:S03]  /*188a0*/  LDL.LU R241, [R1+0x88] ;  /* 0x0000880001f17983 */ /* 0x0005660000300800 */
[----:B------:R-:W-:Y:S01]  /*188b0*/  FADD.FTZ R2, R234, R2 ;  /* 0x00000002ea027221 */ /* 0x000fe20000010000 */
[----:B------:R2:W5:Y:S01]  /*188c0*/  LDL.LU R242, [R1+0x84] ;  /* 0x0000840001f27983 */ /* 0x0005620000300800 */
[----:B------:R-:W-:Y:S02]  /*188d0*/  FADD.FTZ R3, R145, R3 ;  /* 0x0000000391037221 */ /* 0x000fe40000010000 */
[C---:B------:R-:W-:Y:S01]  /*188e0*/  HMMA.16816.F32 R56, R76.reuse, R92, R56 ;  /* 0x0000005c4c38723c */ /* 0x040fe20000001838 */
[----:B------:R2:W5:Y:S03]  /*188f0*/  LDL.LU R243, [R1+0x80] ;  /* 0x0000800001f37983 */ /* 0x0005660000300800 */
[----:B------:R-:W-:Y:S01]  /*18900*/  FADD.FTZ R68, R238, R3 ;  /* 0x00000003ee447221 */ /* 0x000fe20000010000 */
[----:B------:R2:W5:Y:S01]  /*18910*/  LDL.LU R244, [R1+0x7c] ;  /* 0x00007c0001f47983 */ /* 0x0005620000300800 */
        /* <DEDUP_REMOVED lines=8> */
[----:B------:R2:W5:Y:S03]  /*189a0*/  LDL.LU R143, [R1+0x70] ;  /* 0x00007000018f7983 */ /* 0x0005660000300800 */
[----:B------:R-:W-:Y:S01]  /*189b0*/  F2FP.PACK_AB R77, R113, R114 ;  /* 0x00000072714d723e */ /* 0x000fe200000000ff */
[----:B------:R2:W5:Y:S01]  /*189c0*/  LDL.LU R234, [R1+0x6c] ;  /* 0x00006c0001ea7983 */ /* 0x0005620000300800 */
[----:B------:R-:W-:Y:S01]  /*189d0*/  F2FP.PACK_AB R78, R111, R110 ;  /* 0x0000006e6f4e723e */ /* 0x000fe200000000ff */
[----:B------:R-:W-:Y:S01]  /*189e0*/  FADD.FTZ R2, R204, R2 ;  /* 0x00000002cc027221 */ /* 0x000fe20000010000 */
[----:B------:R-:W-:Y:S01]  /*189f0*/  F2FP.PACK_AB R72, R188, R124 ;  /* 0x0000007cbc48723e */ /* 0x000fe200000000ff */
[----:B------:R-:W3:Y:S03]  /*18a00*/  LDSM.16.MT88.4 R92, [R230+0x2900] ;  /* 0x00290000e65c783b */ /* 0x000ee60000004200 */
[----:B------:R-:W-:Y:S01]  /*18a10*/  F2FP.PACK_AB R73, R130, R131 ;  /* 0x000000838249723e */ /* 0x000fe200000000ff */
[----:B------:R-:W-:Y:S01]  /*18a20*/  FADD.FTZ R0, R205, R0 ;  /* 0x00000000cd007221 */ /* 0x000fe20000010000 */
[----:B------:R-:W-:Y:S02]  /*18a30*/  F2FP.PACK_AB R74, R141, R142 ;  /* 0x0000008e8d4a723e */ /* 0x000fe400000000ff */
[----:B------:R-:W-:Y:S02]  /*18a40*/  F2FP.PACK_AB R75, R136, R140 ;  /* 0x0000008c884b723e */ /* 0x000fe400000000ff */
[----:B------:R-:W-:Y:S05]  /*18a50*/  F2FP.PACK_AB R79, R108, R109 ;  /* 0x0000006d6c4f723e */ /* 0x000fea00000000ff */
[-C--:B------:R-:W-:Y:S08]  /*18a60*/  HMMA.16816.F32 R4, R72, R80.reuse, R4 ;  /* 0x000000504804723c */ /* 0x080ff00000001804 */
[C---:B------:R-:W-:Y:S01]  /*18a70*/  HMMA.16816.F32 R8, R76.reuse, R80, R8 ;  /* 0x000000504c08723c */ /* 0x040fe20000001808 */
[----:B------:R-:W-:Y:S07]  /*18a80*/  MUFU.EX2 R80, R134 ;  /* 0x0000008600507308 */ /* 0x000fee0000000800 */
[-C--:B------:R-:W-:Y:S03]  /*18a90*/  HMMA.16816.F32 R12, R76, R82.reuse, R12 ;  /* 0x000000524c0c723c */ /* 0x080fe6000000180c */
[----:B------:R-:W1:Y:S05]  /*18aa0*/  MUFU.EX2 R81, R133 ;  /* 0x0000008500517308 */ /* 0x000e6a0000000800 */
[C---:B------:R-:W-:Y:S05]  /*18ab0*/  HMMA.16816.F32 R16, R72.reuse, R82, R16 ;  /* 0x000000524810723c */ /* 0x040fea0000001810 */
[----:B------:R-:W-:Y:S03]  /*18ac0*/  MUFU.EX2 R83, R121 ;  /* 0x0000007900537308 */ /* 0x000fe60000000800 */
[-C--:B------:R-:W-:Y:S07]  /*18ad0*/  HMMA.16816.F32 R20, R72, R84.reuse, R20 ;  /* 0x000000544814723c */ /* 0x080fee0000001814 */
[----:B------:R2:W2:Y:S01]  /*18ae0*/  MUFU.EX2 R82, R122 ;  /* 0x0000007a00527308 */ /* 0x0004a20000000800 */
[C---:B------:R-:W-:Y:S04]  /*18af0*/  HMMA.16816.F32 R24, R76.reuse, R84, R24 ;  /* 0x000000544c18723c */ /* 0x040fe80000001818 */
[----:B-1----:R-:W-:Y:S04]  /*18b00*/  F2FP.PACK_AB R134, R80, R81 ;  /* 0x000000515086723e */ /* 0x002fe800000000ff */
[-C--:B------:R-:W-:Y:S08]  /*18b10*/  HMMA.16816.F32 R28, R76, R86.reuse, R28 ;  /* 0x000000564c1c723c */ /* 0x080ff0000000181c */
[C---:B------:R-:W-:Y:S01]  /*18b20*/  HMMA.16816.F32 R32, R72.reuse, R86, R32 ;  /* 0x000000564820723c */ /* 0x040fe20000001820 */
[----:B--2---:R-:W1:Y:S07]  /*18b30*/  LDSM.16.MT88.4 R120, [R229+0x3100] ;  /* 0x00310000e578783b */ /* 0x004e6e0000004200 */
[-C--:B------:R-:W-:Y:S04]  /*18b40*/  HMMA.16816.F32 R36, R72, R88.reuse, R36 ;  /* 0x000000584824723c */ /* 0x080fe80000001824 */
[----:B------:R-:W-:Y:S04]  /*18b50*/  F2FP.PACK_AB R133, R82, R83 ;  /* 0x000000535285723e */ /* 0x000fe800000000ff */
[C---:B------:R-:W-:Y:S08]  /*18b60*/  HMMA.16816.F32 R40, R76.reuse, R88, R40 ;  /* 0x000000584c28723c */ /* 0x040ff00000001828 */
[-C--:B------:R-:W-:Y:S08]  /*18b70*/  HMMA.16816.F32 R44, R76, R90.reuse, R44 ;  /* 0x0000005a4c2c723c */ /* 0x080ff0000000182c */
[C---:B------:R-:W-:Y:S08]  /*18b80*/  HMMA.16816.F32 R48, R72.reuse, R90, R48 ;  /* 0x0000005a4830723c */ /* 0x040ff00000001830 */
[-C--:B---3--:R-:W-:Y:S08]  /*18b90*/  HMMA.16816.F32 R52, R72, R92.reuse, R52 ;  /* 0x0000005c4834723c */ /* 0x088ff00000001834 */
        /* <DEDUP_REMOVED lines=8> */
[----:B------:R-:W2:Y:S03]  /*18c20*/  LDSM.16.MT88.4 R4, [R230+0x3100] ;  /* 0x00310000e604783b */ /* 0x000ea60000004200 */
        /* <DEDUP_REMOVED lines=39> */
[----:B----4-:R-:W-:Y:S03]  /*18ea0*/  ISETP.GT.AND P0, PT, R216, R112, PT ;  /* 0x00000070d800720c */ /* 0x010fe60003f04270 */
        /* <DEDUP_REMOVED lines=48> */
[----:B------:R-:W-:Y:S02]  /*191b0*/  IMAD.MOV.U32 R136, RZ, RZ, R138 ;  /* 0x000000ffff887224 */ /* 0x000fe400078e008a */
[----:B------:R-:W-:Y:S01]  /*191c0*/  IMAD.MOV.U32 R140, RZ, RZ, R137 ;  /* 0x000000ffff8c7224 */ /* 0x000fe200078e0089 */
[----:B------:R2:W-:Y:S01]  /*191d0*/  STL [R1+0x20], R0 ;  /* 0x0000200001007387 */ /* 0x0005e20000100800 */
[----:B-1----:R-:W-:Y:S01]  /*191e0*/  IMAD.MOV.U32 R3, RZ, RZ, R139 ;  /* 0x000000ffff037224 */ /* 0x002fe200078e008b */
[----:B------:R-:W-:-:S05]  /*191f0*/  @P0 BRA `(.L_x_1461) ;  /* 0xffffaa3000000947 */ /* 0x000fca000383ffff */
.L_x_1460:
[----:B---3--:R-:W-:-:S13]  /*19200*/  ISETP.GE.AND P0, PT, R246, RZ, PT ;  /* 0x000000fff600720c */ /* 0x008fda0003f06270 */
        /* <DEDUP_REMOVED lines=17> */
.L_x_1463:
[----:B------:R-:W2:Y:S01]  /*19320*/  LDL R2, [R1+0x30] ;  /* 0x0000300001027983 */ /* 0x000ea20000100800 */
        /* <DEDUP_REMOVED lines=9> */
[----:B-----5:R-:W-:Y:S08]  /*193c0*/  LDSM.16.M88.4 R112, [R234+0x7100] ;  /* 0x00710000ea70783b */ /* 0x020ff00000000200 */
[----:B------:R-:W4:Y:S08]  /*193d0*/  LDSM.16.M88.4 R16, [R143+0x3900] ;  /* 0x003900008f10783b */ /* 0x000f300000000200 */
[----:B------:R-:W1:Y:S08]  /*193e0*/  LDSM.16.M88.4 R108, [R234+0x9100] ;  /* 0x00910000ea6c783b */ /* 0x000e700000000200 */
[----:B------:R-:W1:Y:S08]  /*193f0*/  LDSM.16.M88.4 R32, [R143+0x4100] ;  /* 0x004100008f20783b */ /* 0x000e700000000200 */
[----:B------:R-:W1:Y:S08]  /*19400*/  LDSM.16.M88.4 R48, [R143+0x4900] ;  /* 0x004900008f30783b */ /* 0x000e700000000200 */
[----:B------:R-:W1:Y:S02]  /*19410*/  LDSM.16.M88.4 R64, [R143+0x5100] ;  /* 0x005100008f40783b */ /* 0x000e640000000200 */
[-C--:B-1--4-:R-:W-:Y:S06]  /*19420*/  HMMA.16816.F32 R4, R112, R16.reuse, RZ ;  /* 0x000000107004723c */ /* 0x092fec00000018ff */
[----:B------:R-:W1:Y:S02]  /*19430*/  LDSM.16.M88.4 R80, [R143+0x5900] ;  /* 0x005900008f50783b */ /* 0x000e640000000200 */
[C---:B------:R-:W-:Y:S06]  /*19440*/  HMMA.16816.F32 R8, R108.reuse, R16, RZ ;  /* 0x000000106c08723c */ /* 0x040fec00000018ff */
[----:B------:R-:W2:Y:S02]  /*19450*/  LDSM.16.M88.4 R96, [R143+0x6100] ;  /* 0x006100008f60783b */ /* 0x000ea40000000200 */
[-C--:B------:R-:W-:Y:S06]  /*19460*/  HMMA.16816.F32 R12, R108, R18.reuse, RZ ;  /* 0x000000126c0c723c */ /* 0x080fec00000018ff */
[----:B------:R-:W1:Y:S02]  /*19470*/  LDSM.16.M88.4 R188, [R143+0x6900] ;  /* 0x006900008fbc783b */ /* 0x000e640000000200 */
        /* <DEDUP_REMOVED lines=25> */
[----:B--2---:R-:W-:Y:S03]  /*19610*/  LOP3.LUT P4, RZ, R2, 0x1, RZ, 0xc0, !PT ;  /* 0x0000000102ff7812 */ /* 0x004fe6000788c0ff */
[C---:B------:R-:W-:Y:S02]  /*19620*/  IMAD R2, R246.reuse, UR7, RZ ;  /* 0x00000007f6027c24 */ /* 0x040fe4000f8e02ff */
[----:B---3--:R-:W-:Y:S06]  /*19630*/  IMAD.WIDE.U32 R84, R246, UR10, R74 ;  /* 0x0000000af6547c25 */ /* 0x008fec000f8e004a */
[----:B------:R-:W-:Y:S01]  /*19640*/  IMAD R2, R72, UR10, R2 ;  /* 0x0000000a48027c24 */ /* 0x000fe2000f8e0202 */
[C---:B------:R-:W-:Y:S01]  /*19650*/  LEA R88, P0, R84.reuse, c[0x0][0x1f8], 0x1 ;  /* 0x00007e0054587a11 */ /* 0x040fe200078008ff */
[C---:B------:R-:W-:Y:S03]  /*19660*/  HMMA.16816.F32 R72, R108.reuse, R80, RZ ;  /* 0x000000506c48723c */ /* 0x040fe600000018ff */
[----:B------:R-:W-:Y:S04]  /*19670*/  IADD3 R2, R85, R2, RZ ;  /* 0x0000000255027210 */ /* 0x000fe80007ffe0ff */
[----:B------:R-:W-:Y:S01]  /*19680*/  LEA.HI.X R89, R84, c[0x0][0x1fc], R2, 0x1, P0 ;  /* 0x00007f0054597a11 */ /* 0x000fe200000f0c02 */
[-C--:B------:R-:W-:Y:S01]  /*19690*/  HMMA.16816.F32 R76, R108, R82.reuse, RZ ;  /* 0x000000526c4c723c */ /* 0x080fe200000018ff */
[----:B------:R-:W-:Y:S03]  /*196a0*/  IADD3 R94, P0, R88, R106, RZ ;  /* 0x0000006a585e7210 */ /* 0x000fe60007f1e0ff */
[----:B------:R-:W-:Y:S01]  /*196b0*/  @!PT LDS RZ, [RZ] ;  /* 0x00000000fffff984 */ /* 0x000fe20000000800 */
[----:B------:R-:W-:Y:S01]  /*196c0*/  @!PT LDS RZ, [RZ] ;  /* 0x00000000fffff984 */ /* 0x000fe20000000800 */
[----:B------:R-:W-:Y:S01]  /*196d0*/  @!PT LDS RZ, [RZ] ;  /* 0x00000000fffff984 */ /* 0x000fe20000000800 */
[----:B------:R1:W-:Y:S01]  /*196e0*/  LDGSTS.E.BYPASS.LTC128B.128 [R245+0x100], [R88.64], !P4 ;  /* 0x0010000058f57fae */ /* 0x0003e2000e101d48 */
[----:B------:R-:W-:Y:S02]  /*196f0*/  IADD3.X R95, R89, R104, RZ, P0, !PT ;  /* 0x00000068595f7210 */ /* 0x000fe400007fe4ff */
[----:B------:R-:W-:Y:S01]  /*19700*/  IADD3 R92, P1, R94, R106, RZ ;  /* 0x0000006a5e5c7210 */ /* 0x000fe20007f3e0ff */
[C---:B------:R-:W-:Y:S04]  /*19710*/  HMMA.16816.F32 R80, R112.reuse, R82, RZ ;  /* 0x000000527050723c */ /* 0x040fe800000018ff */
[----:B------:R2:W-:Y:S01]  /*19720*/  LDGSTS.E.BYPASS.LTC128B.128 [R245+0x900], [R94.64], !P4 ;  /* 0x009000005ef57fae */ /* 0x0005e2000e101d48 */
[----:B------:R-:W-:Y:S02]  /*19730*/  IADD3.X R93, R95, R104, RZ, P1, !PT ;  /* 0x000000685f5d7210 */ /* 0x000fe40000ffe4ff */
[----:B------:R-:W-:Y:S01]  /*19740*/  IADD3 R102, P0, R92, R106, RZ ;  /* 0x0000006a5c667210 */ /* 0x000fe20007f1e0ff */
[-C--:B------:R-:W-:Y:S04]  /*19750*/  HMMA.16816.F32 R84, R112, R96.reuse, RZ ;  /* 0x000000607054723c */ /* 0x080fe800000018ff */
[----:B------:R2:W-:Y:S01]  /*19760*/  LDGSTS.E.BYPASS.LTC128B.128 [R245+0x1100], [R92.64], !P4 ;  /* 0x011000005cf57fae */ /* 0x0005e2000e101d48 */
[----:B------:R-:W-:Y:S07]  /*19770*/  IADD3.X R103, R93, R104, RZ, P0, !PT ;  /* 0x000000685d677210 */ /* 0x000fee00007fe4ff */
[----:B------:R3:W-:Y:S01]  /*19780*/  LDGSTS.E.BYPASS.LTC128B.128 [R245+0x1900], [R102.64], !P4 ;  /* 0x0190000066f57fae */ /* 0x0007e2000e101d48 */
[C---:B-1----:R-:W-:Y:S07]  /*19790*/  HMMA.16816.F32 R88, R108.reuse, R96, RZ ;  /* 0x000000606c58723c */ /* 0x042fee00000018ff */
[----:B------:R-:W-:Y:S05]  /*197a0*/  IADD3 R96, P2, R102, R106, RZ ;  /* 0x0000006a66607210 */ /* 0x000fea0007f5e0ff */
[----:B------:R-:W-:Y:S02]  /*197b0*/  IADD3.X R97, R103, R104, RZ, P2, !PT ;  /* 0x0000006867617210 */ /* 0x000fe400017fe4ff */
[----:B------:R-:W-:Y:S01]  /*197c0*/  IADD3 R100, P1, R96, R106, RZ ;  /* 0x0000006a60647210 */ /* 0x000fe20007f3e0ff */
[-C--:B--2---:R-:W-:Y:S02]  /*197d0*/  HMMA.16816.F32 R92, R108, R98.reuse, RZ ;  /* 0x000000626c5c723c */ /* 0x084fe400000018ff */
[----:B------:R1:W-:Y:S01]  /*197e0*/  LDGSTS.E.BYPASS.LTC128B.128 [R245+0x2100], [R96.64], !P4 ;  /* 0x0210000060f57fae */ /* 0x0003e2000e101d48 */
[----:B------:R-:W-:Y:S02]  /*197f0*/  IADD3.X R101, R97, R104, RZ, P1, !PT ;  /* 0x0000006861657210 */ /* 0x000fe40000ffe4ff */
[----:B---3--:R-:W-:Y:S05]  /*19800*/  IADD3 R102, P0, R100, R106, RZ ;  /* 0x0000006a64667210 */ /* 0x008fea0007f1e0ff */
[----:B------:R2:W-:Y:S02]  /*19810*/  LDGSTS.E.BYPASS.LTC128B.128 [R245+0x2900], [R100.64], !P4 ;  /* 0x0290000064f57fae */ /* 0x0005e4000e101d48 */
[----:B------:R-:W-:Y:S02]  /*19820*/  IADD3.X R103, R101, R104, RZ, P0, !PT ;  /* 0x0000006865677210 */ /* 0x000fe400007fe4ff */
[C---:B------:R-:W-:Y:S02]  /*19830*/  ISETP.GT.AND P0, PT, R246.reuse, RZ, PT ;  /* 0x000000fff600720c */ /* 0x040fe40003f04270 */
[----:B------:R-:W-:Y:S02]  /*19840*/  IADD3 R246, R246, -0x1, RZ ;  /* 0xfffffffff6f67810 */ /* 0x000fe40007ffe0ff */
        /* <DEDUP_REMOVED lines=267> */
[----:B------:R4:W3:Y:S01]  /*1a900*/  MUFU.EX2 R140, R2 ;  /* 0x00000002008c7308 */ /* 0x0008e20000000800 */
        /* <DEDUP_REMOVED lines=10> */
[--C-:B------:R-:W-:Y:S02]  /*1a9b0*/  FFMA.FTZ R12, R12, c[0x0][0x2d0], -R193.reuse ;  /* 0x0000b4000c0c7a23 */ /* 0x100fe400000108c1 */
[--C-:B------:R-:W-:Y:S02]  /*1a9c0*/  FFMA.FTZ R13, R13, c[0x0][0x2d0], -R193.reuse ;  /* 0x0000b4000d0d7a23 */ /* 0x100fe400000108c1 */
[----:B------:R1:W-:Y:S01]  /*1a9d0*/  MUFU.EX2 R222, R5 ;  /* 0x0000000500de7308 */ /* 0x0003e20000000800 */
[--C-:B------:R-:W-:Y:S02]  /*1a9e0*/  FFMA.FTZ R8, R8, c[0x0][0x2d0], -R193.reuse ;  /* 0x0000b40008087a23 */ /* 0x100fe400000108c1 */
[--C-:B------:R-:W-:Y:S02]  /*1a9f0*/  FFMA.FTZ R9, R9, c[0x0][0x2d0], -R193.reuse ;  /* 0x0000b40009097a23 */ /* 0x100fe400000108c1 */
[----:B----4-:R-:W-:Y:S02]  /*1aa00*/  FADD.FTZ R2, -R137, R136 ;  /* 0x0000008889027221 */ /* 0x010fe40000010100 */
[C---:B---3--:R-:W-:Y:S02]  /*1aa10*/  FMUL.FTZ R120, R141.reuse, R120 ;  /* 0x000000788d787220 */ /* 0x048fe40000410000 */
[----:B------:R-:W-:Y:S01]  /*1aa20*/  FMUL.FTZ R2, R2, c[0x0][0x2d0] ;  /* 0x0000b40002027a20 */ /* 0x000fe20000410000 */
[----:B------:R2:W-:Y:S01]  /*1aa30*/  MUFU.EX2 R217, R8 ;  /* 0x0000000800d97308 */ /* 0x0005e20000000800 */
[----:B------:R-:W-:Y:S02]  /*1aa40*/  FMUL.FTZ R121, R141, R121 ;  /* 0x000000798d797220 */ /* 0x000fe40000410000 */
[C---:B------:R-:W-:Y:S02]  /*1aa50*/  FMUL.FTZ R122, R140.reuse, R122 ;  /* 0x0000007a8c7a7220 */ /* 0x040fe40000410000 */
[C---:B------:R-:W-:Y:S02]  /*1aa60*/  FMUL.FTZ R123, R140.reuse, R123 ;  /* 0x0000007b8c7b7220 */ /* 0x040fe40000410000 */
[--C-:B------:R-:W-:Y:S02]  /*1aa70*/  FFMA.FTZ R41, R41, c[0x0][0x2d0], -R193.reuse ;  /* 0x0000b40029297a23 */ /* 0x100fe400000108c1 */
[C---:B------:R-:W-:Y:S01]  /*1aa80*/  FMUL.FTZ R124, R141.reuse, R124 ;  /* 0x0000007c8d7c7220 */ /* 0x040fe20000410000 */
[----:B------:R3:W4:Y:S01]  /*1aa90*/  MUFU.EX2 R136, R2 ;  /* 0x0000000200887308 */ /* 0x0007220000000800 */
[----:B------:R-:W-:Y:S02]  /*1aaa0*/  FMUL.FTZ R125, R141, R125 ;  /* 0x0000007d8d7d7220 */ /* 0x000fe40000410000 */
[C---:B------:R-:W-:Y:S02]  /*1aab0*/  FMUL.FTZ R126, R140.reuse, R126 ;  /* 0x0000007e8c7e7220 */ /* 0x040fe40000410000 */
[----:B------:R-:W-:Y:S02]  /*1aac0*/  FMUL.FTZ R127, R140, R127 ;  /* 0x0000007f8c7f7220 */ /* 0x000fe40000410000 */
[--C-:B------:R-:W-:Y:S02]  /*1aad0*/  FFMA.FTZ R56, R56, c[0x0][0x2d0], -R193.reuse ;  /* 0x0000b40038387a23 */ /* 0x100fe400000108c1 */
[--C-:B------:R-:W-:Y:S01]  /*1aae0*/  FFMA.FTZ R57, R57, c[0x0][0x2d0], -R193.reuse ;  /* 0x0000b40039397a23 */ /* 0x100fe200000108c1 */
[----:B------:R4:W-:Y:S01]  /*1aaf0*/  MUFU.EX2 R218, R9 ;  /* 0x0000000900da7308 */ /* 0x0009e20000000800 */
[----:B------:R-:W-:Y:S02]  /*1ab00*/  @P0 IMAD R6, R4, c[0x0][0x1e0], RZ ;  /* 0x0000780004060a24 */ /* 0x000fe400078e02ff */
[C---:B-1----:R-:W-:Y:S01]  /*1ab10*/  @P0 IMAD.WIDE.U32 R4, R246.reuse, c[0x0][0x1e0], RZ ;  /* 0x00007800f6040a25 */ /* 0x042fe200078e00ff */
[----:B--2---:R-:W-:Y:S03]  /*1ab20*/  @P0 MOV R8, R248 ;  /* 0x000000f800080202 */ /* 0x004fe60000000f00 */
[----:B------:R-:W-:Y:S02]  /*1ab30*/  @P0 IMAD R6, R246, c[0x0][0x1e4], R6 ;  /* 0x00007900f6060a24 */ /* 0x000fe400078e0206 */
[----:B------:R-:W-:Y:S01]  /*1ab40*/  FFMA.FTZ R81, R81, c[0x0][0x2d0], -R192 ;  /* 0x0000b40051517a23 */ /* 0x000fe200000108c0 */
[----:B------:R-:W-:Y:S01]  /*1ab50*/  MUFU.EX2 R210, R22 ;  /* 0x0000001600d27308 */ /* 0x000fe20000000800 */
[--C-:B------:R-:W-:Y:S01]  /*1ab60*/  FFMA.FTZ R24, R24, c[0x0][0x2d0], -R193.reuse ;  /* 0x0000b40018187a23 */ /* 0x100fe200000108c1 */
[----:B------:R-:W-:Y:S01]  /*1ab70*/  @P0 IADD3 R6, R5, R6, RZ ;  /* 0x0000000605060210 */ /* 0x000fe20007ffe0ff */
[----:B------:R-:W-:Y:S01]  /*1ab80*/  FFMA.FTZ R25, R25, c[0x0][0x2d0], -R193 ;  /* 0x0000b40019197a23 */ /* 0x000fe200000108c1 */
[----:B---3--:R-:W1:Y:S01]  /*1ab90*/  SHFL.BFLY PT, R2, R0, 0x1, 0x1f ;  /* 0x0c201f0000027f89 */ /* 0x008e6200000e0000 */
[C---:B----4-:R-:W-:Y:S02]  /*1aba0*/  FMUL.FTZ R116, R136.reuse, R116 ;  /* 0x0000007488747220 */ /* 0x050fe40000410000 */
[C---:B------:R-:W-:Y:S02]  /*1abb0*/  FMUL.FTZ R117, R136.reuse, R117 ;  /* 0x0000007588757220 */ /* 0x040fe40000410000 */
[C---:B------:R-:W-:Y:S01]  /*1abc0*/  FMUL.FTZ R128, R136.reuse, R128 ;  /* 0x0000008088807220 */ /* 0x040fe20000410000 */
[----:B------:R-:W-:Y:S01]  /*1abd0*/  MUFU.EX2 R212, R23 ;  /* 0x0000001700d47308 */ /* 0x000fe20000000800 */
[C---:B------:R-:W-:Y:S02]  /*1abe0*/  FMUL.FTZ R129, R136.reuse, R129 ;  /* 0x0000008188817220 */ /* 0x040fe40000410000 */
[C---:B------:R-:W-:Y:S01]  /*1abf0*/  FMUL.FTZ R132, R136.reuse, R132 ;  /* 0x0000008488847220 */ /* 0x040fe20000410000 */
[----:B------:R-:W-:Y:S01]  /*1ac00*/  @P0 MOV R9, R251 ;  /* 0x000000fb00090202 */ /* 0x000fe20000000f00 */
[----:B------:R-:W-:Y:S02]  /*1ac10*/  FMUL.FTZ R133, R136, R133 ;  /* 0x0000008588857220 */ /* 0x000fe40000410000 */
[----:B------:R-:W-:Y:S02]  /*1ac20*/  FFMA.FTZ R34, R34, c[0x0][0x2d0], -R194 ;  /* 0x0000b40022227a23 */ /* 0x000fe400000108c2 */
[----:B------:R-:W-:Y:S01]  /*1ac30*/  @P0 IMAD.WIDE.U32 R8, R4, 0x70, R8 ;  /* 0x0000007004080825 */ /* 0x000fe200078e0008 */
[----:B------:R2:W-:Y:S03]  /*1ac40*/  MUFU.EX2 R227, R16 ;  /* 0x0000001000e37308 */ /* 0x0005e60000000800 */
[----:B------:R-:W-:Y:S01]  /*1ac50*/  @P0 IMAD R4, R6, 0x70, RZ ;  /* 0x0000007006040824 */ /* 0x000fe200078e02ff */
[----:B------:R-:W-:Y:S01]  /*1ac60*/  @P0 LEA R6, P1, R8, c[0x0][0x1c8], 0x1 ;  /* 0x0000720008060a11 */ /* 0x000fe200078208ff */
[----:B------:R-:W-:Y:S02]  /*1ac70*/  FFMA.FTZ R35, R35, c[0x0][0x2d0], -R194 ;  /* 0x0000b40023237a23 */ /* 0x000fe400000108c2 */
[--C-:B------:R-:W-:Y:S01]  /*1ac80*/  FFMA.FTZ R28, R28, c[0x0][0x2d0], -R193.reuse ;  /* 0x0000b4001c1c7a23 */ /* 0x100fe200000108c1 */
[----:B-1----:R-:W-:Y:S01]  /*1ac90*/  FMNMX.FTZ R2, R0, R2, !PT ;  /* 0x0000000200027209 */ /* 0x002fe20007810000 */
[----:B------:R-:W-:Y:S01]  /*1aca0*/  FFMA.FTZ R29, R29, c[0x0][0x2d0], -R193 ;  /* 0x0000b4001d1d7a23 */ /* 0x000fe200000108c1 */
[----:B------:R1:W-:Y:S01]  /*1acb0*/  MUFU.EX2 R223, R17 ;  /* 0x0000001100df7308 */ /* 0x0003e20000000800 */
[----:B------:R-:W-:Y:S01]  /*1acc0*/  @P0 IADD3 R5, R9, R4, RZ ;  /* 0x0000000409050210 */ /* 0x000fe20007ffe0ff */
[--C-:B------:R-:W-:Y:S01]  /*1acd0*/  FFMA.FTZ R36, R36, c[0x0][0x2d0], -R192.reuse ;  /* 0x0000b40024247a23 */ /* 0x100fe200000108c0 */
[----:B------:R-:W-:Y:S01]  /*1ace0*/  @P0 IADD3 R4, P3, R6, UR4, RZ ;  /* 0x0000000406040c10 */ /* 0x000fe2000ff7e0ff */
[----:B------:R-:W-:Y:S01]  /*1acf0*/  FMUL.FTZ R3, R2, c[0x0][0x2d0] ;  /* 0x0000b40002037a20 */ /* 0x000fe20000410000 */
[----:B------:R-:W-:Y:S01]  /*1ad00*/  @P0 LEA.HI.X R7, R8, c[0x0][0x1cc], R5, 0x1, P1 ;  /* 0x0000730008070a11 */ /* 0x000fe200008f0c05 */
[----:B------:R-:W-:Y:S02]  /*1ad10*/  FFMA.FTZ R37, R37, c[0x0][0x2d0], -R192 ;  /* 0x0000b40025257a23 */ /* 0x000fe400000108c0 */
[--C-:B------:R-:W-:Y:S01]  /*1ad20*/  FFMA.FTZ R10, R10, c[0x0][0x2d0], -R3.reuse ;  /* 0x0000b4000a0a7a23 */ /* 0x100fe20000010803 */
[----:B------:R-:W-:Y:S01]  /*1ad30*/  @P0 IADD3.X R5, R7, UR5, RZ, P3, !PT ;  /* 0x0000000507050c10 */ /* 0x000fe20009ffe4ff */
[----:B------:R3:W-:Y:S01]  /*1ad40*/  MUFU.EX2 R211, R18 ;  /* 0x0000001200d37308 */ /* 0x0007e20000000800 */
[----:B------:R4:W-:Y:S01]  /*1ad50*/  @P0 LDGSTS.E.BYPASS.LTC128B.128 [R245+0x3900], [R6.64], !P4 ;  /* 0x0390000006f50fae */ /* 0x0009e2000e101d48 */
[--C-:B------:R-:W-:Y:S02]  /*1ad60*/  FFMA.FTZ R62, R62, c[0x0][0x2d0], -R3.reuse ;  /* 0x0000b4003e3e7a23 */ /* 0x100fe40000010803 */
[----:B--2---:R-:W-:Y:S02]  /*1ad70*/  FMUL.FTZ R16, R141, R156 ;  /* 0x0000009c8d107220 */ /* 0x004fe40000410000 */
[--C-:B------:R-:W-:Y:S02]  /*1ad80*/  FFMA.FTZ R63, R63, c[0x0][0x2d0], -R3.reuse ;  /* 0x0000b4003f3f7a23 */ /* 0x100fe40000010803 */
[--C-:B------:R-:W-:Y:S01]  /*1ad90*/  FFMA.FTZ R11, R11, c[0x0][0x2d0], -R3.reuse ;  /* 0x0000b4000b0b7a23 */ /* 0x100fe20000010803 */
[----:B------:R2:W-:Y:S01]  /*1ada0*/  @P0 LDGSTS.E.BYPASS.LTC128B.128 [R245+0x4100], [R4.64], !P4 ;  /* 0x0410000004f50fae */ /* 0x0005e2000e101d48 */
        /* <DEDUP_REMOVED lines=9> */
[----:B---3--:R-:W-:Y:S02]  /*1ae40*/  FMUL.FTZ R18, R140, R158 ;  /* 0x0000009e8c127220 */ /* 0x008fe40000410000 */
[--C-:B------:R-:W-:Y:S02]  /*1ae50*/  FFMA.FTZ R31, R31, c[0x0][0x2d0], -R3.reuse ;  /* 0x0000b4001f1f7a23 */ /* 0x100fe40000010803 */
[--C-:B------:R-:W-:Y:S01]  /*1ae60*/  FFMA.FTZ R26, R26, c[0x0][0x2d0], -R3.reuse ;  /* 0x0000b4001a1a7a23 */ /* 0x100fe20000010803 */
[----:B------:R3:W-:Y:S01]  /*1ae70*/  MUFU.EX2 R196, R11 ;  /* 0x0000000b00c47308 */ /* 0x0007e20000000800 */
[----:B------:R-:W-:Y:S02]  /*1ae80*/  FADD.FTZ R0, -R2, R142 ;  /* 0x0000008e02007221 */ /* 0x000fe40000010100 */
[--C-:B------:R-:W-:Y:S01]  /*1ae90*/  FFMA.FTZ R27, R27, c[0x0][0x2d0], -R3.reuse ;  /* 0x0000b4001b1b7a23 */ /* 0x100fe20000010803 */
[----:B----4-:R-:W-:Y:S01]  /*1aea0*/  @P0 IADD3 R10, P2, R4, UR4, RZ ;  /* 0x00000004040a0c10 */ /* 0x010fe2000ff5e0ff */
[----:B------:R-:W-:Y:S02]  /*1aeb0*/  FMUL.FTZ R0, R0, c[0x0][0x2d0] ;  /* 0x0000b40000007a20 */ /* 0x000fe40000410000 */
[----:B------:R-:W-:Y:S01]  /*1aec0*/  FFMA.FTZ R30, R30, c[0x0][0x2d0], -R3 ;  /* 0x0000b4001e1e7a23 */ /* 0x000fe20000010803 */
[----:B------:R-:W-:Y:S01]  /*1aed0*/  @P0 IADD3 R8, P1, R10, UR4, RZ ;  /* 0x000000040a080c10 */ /* 0x000fe2000ff3e0ff */
[--C-:B------:R-:W-:Y:S01]  /*1aee0*/  FFMA.FTZ R38, R38, c[0x0][0x2d0], -R194.reuse ;  /* 0x0000b40026267a23 */ /* 0x100fe200000108c2 */
[----:B------:R4:W-:Y:S01]  /*1aef0*/  MUFU.EX2 R208, R12 ;  /* 0x0000000c00d07308 */ /* 0x0009e20000000800 */
[----:B------:R-:W-:Y:S01]  /*1af00*/  FFMA.FTZ R39, R39, c[0x0][0x2d0], -R194 ;  /* 0x0000b40027277a23 */ /* 0x000fe200000108c2 */
[----:B------:R-:W-:Y:S01]  /*1af10*/  @P0 IADD3 R6, P3, R8, UR4, RZ ;  /* 0x0000000408060c10 */ /* 0x000fe2000ff7e0ff */
[--C-:B------:R-:W-:Y:S02]  /*1af20*/  FFMA.FTZ R48, R48, c[0x0][0x2d0], -R192.reuse ;  /* 0x0000b40030307a23 */ /* 0x100fe400000108c0 */
[----:B-1----:R-:W-:Y:S02]  /*1af30*/  FMUL.FTZ R19, R140, R159 ;  /* 0x0000009f8c137220 */ /* 0x002fe40000410000 */
[----:B------:R-:W-:Y:S02]  /*1af40*/  FFMA.FTZ R49, R49, c[0x0][0x2d0], -R192 ;  /* 0x0000b40031317a23 */ /* 0x000fe400000108c0 */
[--C-:B------:R-:W-:Y:S01]  /*1af50*/  FFMA.FTZ R50, R50, c[0x0][0x2d0], -R194.reuse ;  /* 0x0000b40032327a23 */ /* 0x100fe200000108c2 */
[----:B------:R-:W1:Y:S01]  /*1af60*/  MUFU.EX2 R0, R0 ;  /* 0x0000000000007308 */ /* 0x000e620000000800 */
[----:B------:R-:W-:Y:S02]  /*1af70*/  FFMA.FTZ R51, R51, c[0x0][0x2d0], -R194 ;  /* 0x0000b40033337a23 */ /* 0x000fe400000108c2 */
[--C-:B------:R-:W-:Y:S01]  /*1af80*/  FFMA.FTZ R40, R40, c[0x0][0x2d0], -R193.reuse ;  /* 0x0000b40028287a23 */ /* 0x100fe200000108c1 */
[----:B---3--:R-:W-:Y:S01]  /*1af90*/  @P0 IADD3.X R11, R5, UR5, RZ, P2, !PT ;  /* 0x00000005050b0c10 */ /* 0x008fe200097fe4ff */
[--C-:B------:R-:W-:Y:S01]  /*1afa0*/  FFMA.FTZ R44, R44, c[0x0][0x2d0], -R193.reuse ;  /* 0x0000b4002c2c7a23 */ /* 0x100fe200000108c1 */
[----:B--2---:R-:W-:Y:S01]  /*1afb0*/  @P0 IADD3 R4, P2, R6, UR4, RZ ;  /* 0x0000000406040c10 */ /* 0x004fe2000ff5e0ff */
[----:B------:R-:W-:Y:S01]  /*1afc0*/  FFMA.FTZ R45, R45, c[0x0][0x2d0], -R193 ;  /* 0x0000b4002d2d7a23 */ /* 0x000fe200000108c1 */
[----:B------:R-:W-:Y:S01]  /*1afd0*/  @P0 IADD3.X R9, R11, UR5, RZ, P1, !PT ;  /* 0x000000050b090c10 */ /* 0x000fe20008ffe4ff */
[----:B------:R2:W-:Y:S01]  /*1afe0*/  @P0 LDGSTS.E.BYPASS.LTC128B.128 [R245+0x4900], [R10.64], !P4 ;  /* 0x049000000af50fae */ /* 0x0005e2000e101d48 */
[----:B------:R3:W2:Y:S01]  /*1aff0*/  MUFU.EX2 R209, R13 ;  /* 0x0000000d00d17308 */ /* 0x0006a20000000800 */
[----:B------:R-:W-:Y:S01]  /*1b000*/  FFMA.FTZ R46, R46, c[0x0][0x2d0], -R3 ;  /* 0x0000b4002e2e7a23 */ /* 0x000fe20000010803 */
[----:B------:R-:W-:Y:S01]  /*1b010*/  @P0 IADD3.X R7, R9, UR5, RZ, P3, !PT ;  /* 0x0000000509070c10 */ /* 0x000fe20009ffe4ff */
[--C-:B------:R-:W-:Y:S02]  /*1b020*/  FFMA.FTZ R72, R72, c[0x0][0x2d0], -R193.reuse ;  /* 0x0000b40048487a23 */ /* 0x100fe400000108c1 */
[----:B----4-:R-:W-:Y:S01]  /*1b030*/  FMUL.FTZ R12, R136, R152 ;  /* 0x00000098880c7220 */ /* 0x010fe20000410000 */
[----:B------:R-:W-:Y:S01]  /*1b040*/  @P0 IADD3.X R5, R7, UR5, RZ, P2, !PT ;  /* 0x0000000507050c10 */ /* 0x000fe200097fe4ff */
[----:B------:R4:W-:Y:S01]  /*1b050*/  @P0 LDGSTS.E.BYPASS.LTC128B.128 [R245+0x5100], [R8.64], !P4 ;  /* 0x0510000008f50fae */ /* 0x0009e2000e101d48 */
[----:B------:R-:W-:Y:S02]  /*1b060*/  FFMA.FTZ R113, R113, c[0x0][0x2d0], -R192 ;  /* 0x0000b40071717a23 */ /* 0x000fe400000108c0 */
[----:B------:R4:W-:Y:S01]  /*1b070*/  MUFU.EX2 R201, R14 ;  /* 0x0000000e00c97308 */ /* 0x0009e20000000800 */
[----:B------:R-:W-:Y:S02]  /*1b080*/  FFMA.FTZ R115, R115, c[0x0][0x2d0], -R194 ;  /* 0x0000b40073737a23 */ /* 0x000fe400000108c2 */
[--C-:B------:R-:W-:Y:S02]  /*1b090*/  FFMA.FTZ R109, R109, c[0x0][0x2d0], -R193.reuse ;  /* 0x0000b4006d6d7a23 */ /* 0x100fe400000108c1 */
[----:B------:R4:W-:Y:S01]  /*1b0a0*/  @P0 LDGSTS.E.BYPASS.LTC128B.128 [R245+0x5900], [R6.64], !P4 ;  /* 0x0590000006f50fae */ /* 0x0009e2000e101d48 */
[C---:B-1----:R-:W-:Y:S02]  /*1b0b0*/  FMUL.FTZ R118, R0.reuse, R118 ;  /* 0x0000007600767220 */ /* 0x042fe40000410000 */
[C---:B------:R-:W-:Y:S02]  /*1b0c0*/  FMUL.FTZ R119, R0.reuse, R119 ;  /* 0x0000007700777220 */ /* 0x040fe40000410000 */
[----:B------:R1:W1:Y:S01]  /*1b0d0*/  MUFU.EX2 R202, R15 ;  /* 0x0000000f00ca7308 */ /* 0x0002620000000800 */
[----:B------:R-:W-:Y:S02]  /*1b0e0*/  FMUL.FTZ R130, R0, R130 ;  /* 0x0000008200827220 */ /* 0x000fe40000410000 */
[----:B------:R1:W-:Y:S01]  /*1b0f0*/  @P0 LDGSTS.E.BYPASS.LTC128B.128 [R245+0x6100], [R4.64], !P4 ;  /* 0x0610000004f50fae */ /* 0x0003e2000e101d48 */
[----:B---3--:R-:W-:Y:S01]  /*1b100*/  FMUL.FTZ R13, R136, R153 ;  /* 0x00000099880d7220 */ /* 0x008fe20000410000 */
[----:B--2---:R-:W-:Y:S01]  /*1b110*/  @P0 IADD3 R10, P1, R4, UR4, RZ ;  /* 0x00000004040a0c10 */ /* 0x004fe2000ff3e0ff */
[C---:B------:R-:W-:Y:S02]  /*1b120*/  FMUL.FTZ R131, R0.reuse, R131 ;  /* 0x0000008300837220 */ /* 0x040fe40000410000 */
[C---:B------:R-:W-:Y:S02]  /*1b130*/  FMUL.FTZ R134, R0.reuse, R134 ;  /* 0x0000008600867220 */ /* 0x040fe40000410000 */
[----:B------:R2:W-:Y:S01]  /*1b140*/  MUFU.EX2 R200, R31 ;  /* 0x0000001f00c87308 */ /* 0x0005e20000000800 */
[----:B------:R-:W-:Y:S01]  /*1b150*/  @P0 IADD3.X R11, R5, UR5, RZ, P1, !PT ;  /* 0x00000005050b0c10 */ /* 0x000fe20008ffe4ff */
[----:B------:R-:W-:Y:S02]  /*1b160*/  FMUL.FTZ R135, R0, R135 ;  /* 0x0000008700877220 */ /* 0x000fe40000410000 */
        /* <DEDUP_REMOVED lines=10> */
[----:B------:R-:W-:Y:S01]  /*1b210*/  F2FP.PACK_AB R146, R223, R227 ;  /* 0x000000e3df92723e */ /* 0x000fe200000000ff */
[----:B------:R-:W-:Y:S01]  /*1b220*/  FMUL.FTZ R7, R140, R147 ;  /* 0x000000938c077220 */ /* 0x000fe20000410000 */
[----:B------:R-:W-:Y:S01]  /*1b230*/  F2FP.PACK_AB R147, R224, R211 ;  /* 0x000000d3e093723e */ /* 0x000fe200000000ff */
[----:B-1----:R-:W-:Y:S02]  /*1b240*/  FMUL.FTZ R15, R0, R155 ;  /* 0x0000009b000f7220 */ /* 0x002fe40000410000 */
[----:B------:R1:W-:Y:S01]  /*1b250*/  MUFU.EX2 R252, R25 ;  /* 0x0000001900fc7308 */ /* 0x0003e20000000800 */
[C---:B------:R-:W-:Y:S01]  /*1b260*/  FMUL.FTZ R4, R141.reuse, R144 ;  /* 0x000000908d047220 */ /* 0x040fe20000410000 */
[----:B------:R-:W-:Y:S01]  /*1b270*/  F2FP.PACK_AB R144, R222, R221 ;  /* 0x000000ddde90723e */ /* 0x000fe200000000ff */
[----:B------:R-:W-:Y:S01]  /*1b280*/  FMUL.FTZ R5, R141, R145 ;  /* 0x000000918d057220 */ /* 0x000fe20000410000 */
[----:B------:R-:W-:Y:S01]  /*1b290*/  F2FP.PACK_AB R145, R220, R219 ;  /* 0x000000dbdc91723e */ /* 0x000fe200000000ff */
[----:B------:R-:W4:Y:S01]  /*1b2a0*/  LDSM.16.MT88.4 R188, [R231+0x100] ;  /* 0x00010000e7bc783b */ /* 0x000f220000004200 */
[----:B--2---:R-:W-:Y:S01]  /*1b2b0*/  FMUL.FTZ R31, R0, R171 ;  /* 0x000000ab001f7220 */ /* 0x004fe20000410000 */
[----:B------:R-:W-:Y:S01]  /*1b2c0*/  MOV R171, R225 ;  /* 0x000000e100ab7202 */ /* 0x000fe20000000f00 */
        /* <DEDUP_REMOVED lines=8> */
[C---:B----4-:R-:W-:Y:S02]  /*1b350*/  FMUL.FTZ R24, R136.reuse, R164 ;  /* 0x000000a488187220 */ /* 0x050fe40000410000 */
[----:B------:R-:W-:Y:S01]  /*1b360*/  MUFU.EX2 R206, R60 ;  /* 0x0000003c00ce7308 */ /* 0x000fe20000000800 */
[----:B------:R-:W3:Y:S01]  /*1b370*/  LDSM.16.MT88.4 R156, [R230+0x100] ;  /* 0x00010000e69c783b */ /* 0x000ee20000004200 */
[----:B------:R-:W-:Y:S02]  /*1b380*/  FFMA.FTZ R83, R83, c[0x0][0x2d0], -R194 ;  /* 0x0000b40053537a23 */ /* 0x000fe400000108c2 */
[----:B-1----:R-:W-:Y:S02]  /*1b390*/  FMUL.FTZ R25, R136, R165 ;  /* 0x000000a588197220 */ /* 0x002fe40000410000 */
[--C-:B------:R-:W-:Y:S02]  /*1b3a0*/  FFMA.FTZ R80, R80, c[0x0][0x2d0], -R192.reuse ;  /* 0x0000b40050507a23 */ /* 0x100fe400000108c0 */
[--C-:B------:R-:W-:Y:S01]  /*1b3b0*/  FFMA.FTZ R73, R73, c[0x0][0x2d0], -R193.reuse ;  /* 0x0000b40049497a23 */ /* 0x100fe200000108c1 */
[----:B------:R-:W0:Y:S01]  /*1b3c0*/  LDGDEPBAR ;  /* 0x00000000000079af */ /* 0x000e220000000000 */
[----:B------:R-:W-:Y:S01]  /*1b3d0*/  MUFU.EX2 R205, R61 ;  /* 0x0000003d00cd7308 */ /* 0x000fe20000000800 */
[--C-:B------:R-:W-:Y:S02]  /*1b3e0*/  FFMA.FTZ R76, R76, c[0x0][0x2d0], -R193.reuse ;  /* 0x0000b4004c4c7a23 */ /* 0x100fe400000108c1 */
[----:B------:R-:W-:Y:S01]  /*1b3f0*/  FFMA.FTZ R77, R77, c[0x0][0x2d0], -R193 ;  /* 0x0000b4004d4d7a23 */ /* 0x000fe200000108c1 */
        /* <DEDUP_REMOVED lines=9> */
[C---:B------:R-:W-:Y:S02]  /*1b490*/  FMUL.FTZ R20, R141.reuse, R160 ;  /* 0x000000a08d147220 */ /* 0x040fe40000410000 */
[----:B------:R-:W-:Y:S01]  /*1b4a0*/  FMUL.FTZ R21, R141, R161 ;  /* 0x000000a18d157220 */ /* 0x000fe20000410000 */
[----:B------:R-:W-:Y:S01]  /*1b4b0*/  MOV R161, R212 ;  /* 0x000000d400a17202 */ /* 0x000fe20000000f00 */
[C---:B------:R-:W-:Y:S03]  /*1b4c0*/  HMMA.16816.F32 R16, R144.reuse, R22, R16 ;  /* 0x000000169010723c */ /* 0x040fe60000001810 */
[----:B------:R4:W-:Y:S01]  /*1b4d0*/  MUFU.EX2 R198, R27 ;  /* 0x0000001b00c67308 */ /* 0x0009e20000000800 */
[--C-:B------:R-:W-:Y:S02]  /*1b4e0*/  FFMA.FTZ R84, R84, c[0x0][0x2d0], -R192.reuse ;  /* 0x0000b40054547a23 */ /* 0x100fe400000108c0 */
[--C-:B------:R-:W-:Y:S02]  /*1b4f0*/  FFMA.FTZ R85, R85, c[0x0][0x2d0], -R192.reuse ;  /* 0x0000b40055557a23 */ /* 0x100fe400000108c0 */
[C---:B------:R-:W-:Y:S01]  /*1b500*/  FMUL.FTZ R22, R140.reuse, R162 ;  /* 0x000000a28c167220 */ /* 0x040fe20000410000 */
[----:B------:R-:W-:Y:S03]  /*1b510*/  MOV R162, R213 ;  /* 0x000000d500a27202 */ /* 0x000fe60000000f00 */
[----:B------:R-:W-:Y:S01]  /*1b520*/  FMUL.FTZ R23, R140, R163 ;  /* 0x000000a38c177220 */ /* 0x000fe20000410000 */
[----:B------:R-:W2:Y:S01]  /*1b530*/  MUFU.EX2 R215, R32 ;  /* 0x0000002000d77308 */ /* 0x000ea20000000800 */
[----:B------:R-:W-:Y:S01]  /*1b540*/  MOV R163, R210 ;  /* 0x000000d200a37202 */ /* 0x000fe20000000f00 */
[--C-:B------:R-:W-:Y:S02]  /*1b550*/  FFMA.FTZ R96, R96, c[0x0][0x2d0], -R192.reuse ;  /* 0x0000b40060607a23 */ /* 0x100fe400000108c0 */
[----:B-1----:R-:W-:Y:S02]  /*1b560*/  FMUL.FTZ R26, R0, R166 ;  /* 0x000000a6001a7220 */ /* 0x002fe40000410000 */
[-C--:B------:R-:W-:Y:S03]  /*1b570*/  HMMA.16816.F32 R20, R144, R188.reuse, R20 ;  /* 0x000000bc9014723c */ /* 0x080fe60000001814 */
[----:B------:R-:W-:Y:S01]  /*1b580*/  FFMA.FTZ R97, R97, c[0x0][0x2d0], -R192 ;  /* 0x0000b40061617a23 */ /* 0x000fe200000108c0 */
[----:B------:R-:W1:Y:S01]  /*1b590*/  MUFU.EX2 R32, R34 ;  /* 0x0000002200207308 */ /* 0x000e620000000800 */
[--C-:B------:R-:W-:Y:S02]  /*1b5a0*/  FFMA.FTZ R86, R86, c[0x0][0x2d0], -R194.reuse ;  /* 0x0000b40056567a23 */ /* 0x100fe400000108c2 */
[--C-:B------:R-:W-:Y:S02]  /*1b5b0*/  FFMA.FTZ R87, R87, c[0x0][0x2d0], -R194.reuse ;  /* 0x0000b40057577a23 */ /* 0x100fe400000108c2 */
[----:B----4-:R-:W-:Y:S03]  /*1b5c0*/  FMUL.FTZ R27, R0, R167 ;  /* 0x000000a7001b7220 */ /* 0x010fe60000410000 */
[--C-:B------:R-:W-:Y:S02]  /*1b5d0*/  FFMA.FTZ R98, R98, c[0x0][0x2d0], -R194.reuse ;  /* 0x0000b40062627a23 */ /* 0x100fe400000108c2 */
[----:B------:R-:W4:Y:S01]  /*1b5e0*/  MUFU.EX2 R142, R35 ;  /* 0x00000023008e7308 */ /* 0x000f220000000800 */
[----:B------:R-:W-:Y:S01]  /*1b5f0*/  FFMA.FTZ R99, R99, c[0x0][0x2d0], -R194 ;  /* 0x0000b40063637a23 */ /* 0x000fe200000108c2 */
[C---:B------:R-:W-:Y:S04]  /*1b600*/  HMMA.16816.F32 R24, R148.reuse, R188, R24 ;  /* 0x000000bc9418723c */ /* 0x040fe80000001818 */
[----:B--2---:R-:W-:Y:S01]  /*1b610*/  MOV R160, R215 ;  /* 0x000000d700a07202 */ /* 0x004fe20000000f00 */
[--C-:B------:R-:W-:Y:S02]  /*1b620*/  FFMA.FTZ R90, R90, c[0x0][0x2d0], -R3.reuse ;  /* 0x0000b4005a5a7a23 */ /* 0x100fe40000010803 */
[--C-:B------:R-:W-:Y:S01]  /*1b630*/  FFMA.FTZ R91, R91, c[0x0][0x2d0], -R3.reuse ;  /* 0x0000b4005b5b7a23 */ /* 0x100fe20000010803 */
[----:B------:R-:W2:Y:S01]  /*1b640*/  MUFU.EX2 R214, R33 ;  /* 0x0000002100d67308 */ /* 0x000ea20000000800 */
[--C-:B------:R-:W-:Y:S03]  /*1b650*/  FFMA.FTZ R94, R94, c[0x0][0x2d0], -R3.reuse ;  /* 0x0000b4005e5e7a23 */ /* 0x100fe60000010803 */
[----:B-1----:R-:W-:Y:S01]  /*1b660*/  MOV R167, R32 ;  /* 0x0000002000a77202 */ /* 0x002fe20000000f00 */
[----:B------:R-:W-:Y:S01]  /*1b670*/  FMUL.FTZ R32, R141, R172 ;  /* 0x000000ac8d207220 */ /* 0x000fe20000410000 */
[----:B------:R-:W-:Y:S01]  /*1b680*/  MOV R172, R223 ;  /* 0x000000df00ac7202 */ /* 0x000fe20000000f00 */
[----:B------:R-:W-:Y:S01]  /*1b690*/  FMUL.FTZ R34, R140, R174 ;  /* 0x000000ae8c227220 */ /* 0x000fe20000410000 */
[----:B------:R-:W-:Y:S01]  /*1b6a0*/  MOV R174, R211 ;  /* 0x000000d300ae7202 */ /* 0x000fe20000000f00 */
[--C-:B------:R-:W-:Y:S01]  /*1b6b0*/  FFMA.FTZ R95, R95, c[0x0][0x2d0], -R3.reuse ;  /* 0x0000b4005f5f7a23 */ /* 0x100fe20000010803 */
[----:B------:R-:W1:Y:S01]  /*1b6c0*/  MUFU.EX2 R33, R28 ;  /* 0x0000001c00217308 */ /* 0x000e620000000800 */
[--C-:B------:R-:W-:Y:S02]  /*1b6d0*/  FFMA.FTZ R100, R100, c[0x0][0x2d0], -R192.reuse ;  /* 0x0000b40064647a23 */ /* 0x100fe400000108c0 */
[--C-:B------:R-:W-:Y:S01]  /*1b6e0*/  FFMA.FTZ R101, R101, c[0x0][0x2d0], -R192.reuse ;  /* 0x0000b40065657a23 */ /* 0x100fe200000108c0 */
[----:B----4-:R-:W-:Y:S01]  /*1b6f0*/  MOV R164, R142 ;  /* 0x0000008e00a47202 */ /* 0x010fe20000000f00 */
[----:B------:R-:W-:Y:S01]  /*1b700*/  FMUL.FTZ R35, R140, R175 ;  /* 0x000000af8c237220 */ /* 0x000fe20000410000 */
[----:B------:R-:W-:Y:S01]  /*1b710*/  MOV R175, R224 ;  /* 0x000000e000af7202 */ /* 0x000fe20000000f00 */
[----:B------:R-:W-:Y:S01]  /*1b720*/  FFMA.FTZ R142, R47, c[0x0][0x2d0], -R3 ;  /* 0x0000b4002f8e7a23 */ /* 0x000fe20000010803 */
[----:B------:R-:W-:Y:S01]  /*1b730*/  F2FP.PACK_AB R47, R164, R167 ;  /* 0x000000a7a42f723e */ /* 0x000fe200000000ff */
[----:B------:R-:W-:Y:S01]  /*1b740*/  FFMA.FTZ R112, R112, c[0x0][0x2d0], -R192 ;  /* 0x0000b40070707a23 */ /* 0x000fe200000108c0 */
[----:B------:R4:W3:Y:S01]  /*1b750*/  MUFU.EX2 R203, R29 ;  /* 0x0000001d00cb7308 */ /* 0x0008e20000000800 */
[--C-:B------:R-:W-:Y:S02]  /*1b760*/  FFMA.FTZ R102, R102, c[0x0][0x2d0], -R194.reuse ;  /* 0x0000b40066667a23 */ /* 0x100fe400000108c2 */
[--C-:B------:R-:W-:Y:S01]  /*1b770*/  FFMA.FTZ R103, R103, c[0x0][0x2d0], -R194.reuse ;  /* 0x0000b40067677a23 */ /* 0x100fe200000108c2 */
[----:B--2---:R-:W-:Y:S01]  /*1b780*/  MOV R165, R214 ;  /* 0x000000d600a57202 */ /* 0x004fe20000000f00 */
[----:B------:R-:W-:Y:S02]  /*1b790*/  FFMA.FTZ R114, R114, c[0x0][0x2d0], -R194 ;  /* 0x0000b40072727a23 */ /* 0x000fe400000108c2 */
[--C-:B------:R-:W-:Y:S02]  /*1b7a0*/  FFMA.FTZ R105, R105, c[0x0][0x2d0], -R193.reuse ;  /* 0x0000b40069697a23 */ /* 0x100fe400000108c1 */
[----:B------:R-:W-:Y:S01]  /*1b7b0*/  FFMA.FTZ R108, R108, c[0x0][0x2d0], -R193 ;  /* 0x0000b4006c6c7a23 */ /* 0x000fe200000108c1 */
[----:B------:R2:W2:Y:S01]  /*1b7c0*/  MUFU.EX2 R199, R30 ;  /* 0x0000001e00c77308 */ /* 0x0004a20000000800 */
[--C-:B------:R-:W-:Y:S02]  /*1b7d0*/  FFMA.FTZ R106, R106, c[0x0][0x2d0], -R3.reuse ;  /* 0x0000b4006a6a7a23 */ /* 0x100fe40000010803 */
[--C-:B------:R-:W-:Y:S01]  /*1b7e0*/  FFMA.FTZ R107, R107, c[0x0][0x2d0], -R3.reuse ;  /* 0x0000b4006b6b7a23 */ /* 0x100fe20000010803 */
[----:B-1----:R-:W-:Y:S01]  /*1b7f0*/  MOV R166, R33 ;  /* 0x0000002100a67202 */ /* 0x002fe20000000f00 */
[----:B------:R-:W-:Y:S02]  /*1b800*/  FMUL.FTZ R28, R136, R168 ;  /* 0x000000a8881c7220 */ /* 0x000fe40000410000 */
[----:B------:R-:W-:Y:S01]  /*1b810*/  FMUL.FTZ R33, R141, R173 ;  /* 0x000000ad8d217220 */ /* 0x000fe20000410000 */
[----:B------:R-:W-:Y:S01]  /*1b820*/  MOV R173, R208 ;  /* 0x000000d000ad7202 */ /* 0x000fe20000000f00 */
[--C-:B------:R-:W-:Y:S01]  /*1b830*/  FFMA.FTZ R110, R110, c[0x0][0x2d0], -R3.reuse ;  /* 0x0000b4006e6e7a23 */ /* 0x100fe20000010803 */
[----:B------:R1:W-:Y:S01]  /*1b840*/  MUFU.EX2 R249, R37 ;  /* 0x0000002500f97308 */ /* 0x0003e20000000800 */
[----:B------:R-:W-:Y:S02]  /*1b850*/  FFMA.FTZ R3, R111, c[0x0][0x2d0], -R3 ;  /* 0x0000b4006f037a23 */ /* 0x000fe40000010803 */
[--C-:B------:R-:W-:Y:S02]  /*1b860*/  FFMA.FTZ R88, R88, c[0x0][0x2d0], -R193.reuse ;  /* 0x0000b40058587a23 */ /* 0x100fe400000108c1 */
[----:B----4-:R-:W-:Y:S02]  /*1b870*/  FMUL.FTZ R29, R136, R169 ;  /* 0x000000a9881d7220 */ /* 0x010fe40000410000 */
[--C-:B------:R-:W-:Y:S02]  /*1b880*/  FFMA.FTZ R89, R89, c[0x0][0x2d0], -R193.reuse ;  /* 0x0000b40059597a23 */ /* 0x100fe400000108c1 */
[--C-:B------:R-:W-:Y:S01]  /*1b890*/  FFMA.FTZ R92, R92, c[0x0][0x2d0], -R193.reuse ;  /* 0x0000b4005c5c7a23 */ /* 0x100fe200000108c1 */
[----:B------:R4:W-:Y:S01]  /*1b8a0*/  MUFU.EX2 R225, R39 ;  /* 0x0000002700e17308 */ /* 0x0009e20000000800 */
[--C-:B------:R-:W-:Y:S02]  /*1b8b0*/  FFMA.FTZ R93, R93, c[0x0][0x2d0], -R193.reuse ;  /* 0x0000b4005d5d7a23 */ /* 0x100fe400000108c1 */
[----:B------:R-:W-:Y:S02]  /*1b8c0*/  FFMA.FTZ R104, R104, c[0x0][0x2d0], -R193 ;  /* 0x0000b40068687a23 */ /* 0x000fe400000108c1 */
[----:B--2---:R-:W-:Y:S01]  /*1b8d0*/  FMUL.FTZ R30, R0, R170 ;  /* 0x000000aa001e7220 */ /* 0x004fe20000410000 */
[----:B---3--:R-:W-:Y:S04]  /*1b8e0*/  MOV R170, R203 ;  /* 0x000000cb00aa7202 */ /* 0x008fe80000000f00 */
[----:B------:R2:W-:Y:S02]  /*1b8f0*/  MUFU.EX2 R250, R36 ;  /* 0x0000002400fa7308 */ /* 0x0005e40000000800 */
[-C--:B------:R-:W-:Y:S03]  /*1b900*/  HMMA.16816.F32 R28, R148, R190.reuse, R28 ;  /* 0x000000be941c723c */ /* 0x080fe6000000181c */
[C---:B-1----:R-:W-:Y:S05]  /*1b910*/  FMUL.FTZ R37, R141.reuse, R177 ;  /* 0x000000b18d257220 */ /* 0x042fea0000410000 */
[C---:B------:R-:W-:Y:S01]  /*1b920*/  HMMA.16816.F32 R32, R144.reuse, R190, R32 ;  /* 0x000000be9020723c */ /* 0x040fe20000001820 */
[----:B------:R1:W-:Y:S03]  /*1b930*/  MUFU.EX2 R226, R38 ;  /* 0x0000002600e27308 */ /* 0x0003e60000000800 */
[C---:B----4-:R-:W-:Y:S07]  /*1b940*/  FMUL.FTZ R39, R140.reuse, R179 ;  /* 0x000000b38c277220 */ /* 0x050fee0000410000 */
[----:B------:R3:W-:Y:S01]  /*1b950*/  MUFU.EX2 R248, R48 ;  /* 0x0000003000f87308 */ /* 0x0007e20000000800 */
[C---:B--2---:R-:W-:Y:S09]  /*1b960*/  FMUL.FTZ R36, R141.reuse, R176 ;  /* 0x000000b08d247220 */ /* 0x044ff20000410000 */
[----:B------:R2:W-:Y:S01]  /*1b970*/  MUFU.EX2 R224, R50 ;  /* 0x0000003200e07308 */ /* 0x0005e20000000800 */
[----:B-1----:R-:W-:Y:S09]  /*1b980*/  FMUL.FTZ R38, R140, R178 ;  /* 0x000000b28c267220 */ /* 0x002ff20000410000 */
[----:B------:R1:W-:Y:S01]  /*1b990*/  MUFU.EX2 R247, R49 ;  /* 0x0000003100f77308 */ /* 0x0003e20000000800 */
[-C--:B------:R-:W-:Y:S03]  /*1b9a0*/  HMMA.16816.F32 R36, R144, R152.reuse, R36 ;  /* 0x000000989024723c */ /* 0x080fe60000001824 */
[----:B---3--:R-:W-:Y:S06]  /*1b9b0*/  FMUL.FTZ R48, R136, R180 ;  /* 0x000000b488307220 */ /* 0x008fec0000410000 */
[----:B------:R3:W-:Y:S03]  /*1b9c0*/  MUFU.EX2 R223, R51 ;  /* 0x0000003300df7308 */ /* 0x0007e60000000800 */
[----:B--2---:R-:W-:Y:S07]  /*1b9d0*/  FMUL.FTZ R50, R0, R182 ;  /* 0x000000b600327220 */ /* 0x004fee0000410000 */
[----:B------:R2:W-:Y:S01]  /*1b9e0*/  MUFU.EX2 R169, R40 ;  /* 0x0000002800a97308 */ /* 0x0005e20000000800 */
[----:B-1----:R-:W-:Y:S09]  /*1b9f0*/  FMUL.FTZ R49, R136, R181 ;  /* 0x000000b588317220 */ /* 0x002ff20000410000 */
[----:B------:R1:W4:Y:S01]  /*1ba00*/  MUFU.EX2 R216, R41 ;  /* 0x0000002900d87308 */ /* 0x0003220000000800 */
[----:B---3--:R-:W-:Y:S09]  /*1ba10*/  FMUL.FTZ R51, R0, R183 ;  /* 0x000000b700337220 */ /* 0x008ff20000410000 */
[----:B------:R-:W-:Y:S01]  /*1ba20*/  MUFU.EX2 R213, R52 ;  /* 0x0000003400d57308 */ /* 0x000fe20000000800 */
[C---:B------:R-:W-:Y:S04]  /*1ba30*/  HMMA.16816.F32 R48, R148.reuse, R152, R48 ;  /* 0x000000989430723c */ /* 0x040fe80000001830 */
[C---:B--2---:R-:W-:Y:S01]  /*1ba40*/  FMUL.FTZ R40, R141.reuse, R184 ;  /* 0x000000b88d287220 */ /* 0x044fe20000410000 */
[----:B------:R-:W-:Y:S03]  /*1ba50*/  MOV R184, R209 ;  /* 0x000000d100b87202 */ /* 0x000fe60000000f00 */
[-C--:B------:R-:W-:Y:S01]  /*1ba60*/  HMMA.16816.F32 R116, R148, R154.reuse, R116 ;  /* 0x0000009a9474723c */ /* 0x080fe20000001874 */
[----:B------:R-:W-:Y:S03]  /*1ba70*/  MUFU.EX2 R212, R53 ;  /* 0x0000003500d47308 */ /* 0x000fe60000000800 */
[----:B-1----:R-:W-:Y:S02]  /*1ba80*/  FMUL.FTZ R41, R141, R185 ;  /* 0x000000b98d297220 */ /* 0x002fe40000410000 */
[----:B------:R-:W2:Y:S02]  /*1ba90*/  LDL.LU R185, [R1+0x20] ;  /* 0x0000200001b97983 */ /* 0x000ea40000300800 */
[C---:B------:R-:W-:Y:S02]  /*1baa0*/  HMMA.16816.F32 R120, R144.reuse, R154, R120 ;  /* 0x0000009a9078723c */ /* 0x040fe40000001878 */
[----:B------:R-:W1:Y:S01]  /*1bab0*/  LDSM.16.MT88.4 R152, [R228+0x900] ;  /* 0x00090000e498783b */ /* 0x000e620000004200 */
[----:B------:R3:W-:Y:S05]  /*1bac0*/  MUFU.EX2 R168, R42 ;  /* 0x0000002a00a87308 */ /* 0x0007ea0000000800 */
[-C--:B------:R-:W-:Y:S05]  /*1bad0*/  HMMA.16816.F32 R124, R144, R156.reuse, R124 ;  /* 0x0000009c907c723c */ /* 0x080fea000000187c */
[----:B------:R4:W1:Y:S03]  /*1bae0*/  MUFU.EX2 R178, R43 ;  /* 0x0000002b00b27308 */ /* 0x0008660000000800 */
[C---:B------:R-:W-:Y:S08]  /*1baf0*/  HMMA.16816.F32 R128, R148.reuse, R156, R128 ;  /* 0x0000009c9480723c */ /* 0x040ff00000001880 */
[-C--:B------:R-:W-:Y:S01]  /*1bb00*/  HMMA.16816.F32 R132, R148, R158.reuse, R132 ;  /* 0x0000009e9484723c */ /* 0x080fe20000001884 */
[----:B------:R1:W-:Y:S01]  /*1bb10*/  MUFU.EX2 R215, R44 ;  /* 0x0000002c00d77308 */ /* 0x0003e20000000800 */
[----:B------:R-:W1:Y:S02]  /*1bb20*/  LDSM.16.MT88.4 R148, [R231+0x900] ;  /* 0x00090000e794783b */ /* 0x000e640000004200 */
[C---:B---3--:R-:W-:Y:S06]  /*1bb30*/  FMUL.FTZ R42, R140.reuse, R186 ;  /* 0x000000ba8c2a7220 */ /* 0x048fec0000410000 */
[----:B------:R-:W3:Y:S01]  /*1bb40*/  LDL.LU R186, [R1+0x24] ;  /* 0x0000240001ba7983 */ /* 0x000ee20000300800 */
[----:B------:R1:W1:Y:S01]  /*1bb50*/  MUFU.EX2 R214, R45 ;  /* 0x0000002d00d67308 */ /* 0x0002620000000800 */
[----:B----4-:R-:W-:Y:S02]  /*1bb60*/  FMUL.FTZ R43, R140, R187 ;  /* 0x000000bb8c2b7220 */ /* 0x010fe40000410000 */
[----:B------:R-:W4:Y:S05]  /*1bb70*/  LDL.LU R187, [R1+0x28] ;  /* 0x0000280001bb7983 */ /* 0x000f2a0000300800 */
[----:B------:R-:W-:Y:S02]  /*1bb80*/  HMMA.16816.F32 R40, R144, R158, R40 ;  /* 0x0000009e9028723c */ /* 0x000fe40000001828 */
[----:B------:R1:W-:Y:S01]  /*1bb90*/  MUFU.EX2 R177, R46 ;  /* 0x0000002e00b17308 */ /* 0x0003e20000000800 */
[----:B------:R-:W1:Y:S02]  /*1bba0*/  LDSM.16.MT88.4 R156, [R229+0x900] ;  /* 0x00090000e59c783b */ /* 0x000e640000004200 */
[----:B-1----:R-:W-:Y:S02]  /*1bbb0*/  F2FP.PACK_AB R44, R162, R171 ;  /* 0x000000aba22c723e */ /* 0x002fe400000000ff */
[----:B------:R-:W-:Y:S02]  /*1bbc0*/  F2FP.PACK_AB R144, R252, R251 ;  /* 0x000000fbfc90723e */ /* 0x000fe400000000ff */
[----:B------:R-:W-:Y:S03]  /*1bbd0*/  F2FP.PACK_AB R146, R170, R166 ;  /* 0x000000a6aa92723e */ /* 0x000fe600000000ff */
[----:B------:R-:W-:Y:S01]  /*1bbe0*/  MUFU.EX2 R209, R54 ;  /* 0x0000003600d17308 */ /* 0x000fe20000000800 */
[----:B------:R-:W-:Y:S02]  /*1bbf0*/  F2FP.PACK_AB R145, R198, R197 ;  /* 0x000000c5c691723e */ /* 0x000fe400000000ff */
[----:B------:R-:W-:Y:S02]  /*1bc00*/  F2FP.PACK_AB R45, R161, R163 ;  /* 0x000000a3a12d723e */ /* 0x000fe400000000ff */
[----:B------:R-:W-:Y:S05]  /*1bc10*/  F2FP.PACK_AB R147, R200, R199 ;  /* 0x000000c7c893723e */ /* 0x000fea00000000ff */
[----:B------:R1:W-:Y:S01]  /*1bc20*/  MUFU.EX2 R208, R55 ;  /* 0x0000003700d07308 */ /* 0x0003e20000000800 */
[----:B------:R-:W-:Y:S09]  /*1bc30*/  F2FP.PACK_AB R46, R165, R160 ;  /* 0x000000a0a52e723e */ /* 0x000ff200000000ff */
[----:B------:R-:W-:Y:S01]  /*1bc40*/  MUFU.EX2 R211, R64 ;  /* 0x0000004000d37308 */ /* 0x000fe20000000800 */
[-C--:B------:R-:W-:Y:S08]  /*1bc50*/  HMMA.16816.F32 R4, R44, R152.reuse, R4 ;  /* 0x000000982c04723c */ /* 0x080ff00000001804 */
[C---:B------:R-:W-:Y:S01]  /*1bc60*/  HMMA.16816.F32 R8, R144.reuse, R152, R8 ;  /* 0x000000989008723c */ /* 0x040fe20000001808 */
[----:B------:R-:W-:Y:S01]  /*1bc70*/  MUFU.EX2 R210, R65 ;  /* 0x0000004100d27308 */ /* 0x000fe20000000800 */
[----:B-1----:R-:W-:Y:S06]  /*1bc80*/  LDSM.16.MT88.4 R52, [R228+0x1100] ;  /* 0x00110000e434783b */ /* 0x002fec0000004200 */
[-C--:B------:R-:W-:Y:S03]  /*1bc90*/  HMMA.16816.F32 R12, R144, R154.reuse, R12 ;  /* 0x0000009a900c723c */ /* 0x080fe6000000180c */
[----:B------:R1:W-:Y:S05]  /*1bca0*/  MUFU.EX2 R183, R66 ;  /* 0x0000004200b77308 */ /* 0x0003ea0000000800 */
[C---:B------:R-:W-:Y:S01]  /*1bcb0*/  HMMA.16816.F32 R16, R44.reuse, R154, R16 ;  /* 0x0000009a2c10723c */ /* 0x040fe20000001810 */
[----:B------:R-:W1:Y:S04]  /*1bcc0*/  LDSM.16.MT88.4 R152, [R230+0x900] ;  /* 0x00090000e698783b */ /* 0x000e680000004200 */
[----:B------:R-:W-:Y:S03]  /*1bcd0*/  MUFU.EX2 R188, R62 ;  /* 0x0000003e00bc7308 */ /* 0x000fe60000000800 */
[-C--:B------:R-:W-:Y:S07]  /*1bce0*/  HMMA.16816.F32 R20, R44, R148.reuse, R20 ;  /* 0x000000942c14723c */ /* 0x080fee0000001814 */
[----:B------:R-:W-:Y:S01]  /*1bcf0*/  MUFU.EX2 R191, R68 ;  /* 0x0000004400bf7308 */ /* 0x000fe20000000800 */
[C---:B------:R-:W-:Y:S01]  /*1bd00*/  HMMA.16816.F32 R24, R144.reuse, R148, R24 ;  /* 0x000000949018723c */ /* 0x040fe20000001818 */
[----:B------:R-:W4:Y:S04]  /*1bd10*/  LDL.LU R149, [R1+0x1c] ;  /* 0x00001c0001957983 */ /* 0x000f280000300800 */
[----:B-1----:R-:W1:Y:S03]  /*1bd20*/  LDSM.16.MT88.4 R64, [R231+0x1100] ;  /* 0x00110000e740783b */ /* 0x002e660000004200 */
[-C--:B------:R-:W-:Y:S01]  /*1bd30*/  HMMA.16816.F32 R28, R144, R150.reuse, R28 ;  /* 0x00000096901c723c */ /* 0x080fe2000000181c */
[----:B------:R-:W-:Y:S07]  /*1bd40*/  MUFU.EX2 R189, R70 ;  /* 0x0000004600bd7308 */ /* 0x000fee0000000800 */
[C---:B------:R-:W-:Y:S03]  /*1bd50*/  HMMA.16816.F32 R32, R44.reuse, R150, R32 ;  /* 0x000000962c20723c */ /* 0x040fe60000001820 */
[----:B------:R-:W1:Y:S05]  /*1bd60*/  MUFU.EX2 R176, R142 ;  /* 0x0000008e00b07308 */ /* 0x000e6a0000000800 */
[-C--:B------:R-:W-:Y:S05]  /*1bd70*/  HMMA.16816.F32 R36, R44, R156.reuse, R36 ;  /* 0x0000009c2c24723c */ /* 0x080fea0000001824 */
[----:B------:R1:W-:Y:S03]  /*1bd80*/  MUFU.EX2 R142, R63 ;  /* 0x0000003f008e7308 */ /* 0x0003e60000000800 */
[C---:B------:R-:W-:Y:S07]  /*1bd90*/  HMMA.16816.F32 R48, R144.reuse, R156, R48 ;  /* 0x0000009c9030723c */ /* 0x040fee0000001830 */
[----:B------:R1:W-:Y:S01]  /*1bda0*/  MUFU.EX2 R179, R56 ;  /* 0x0000003800b37308 */ /* 0x0003e20000000800 */
[-C--:B------:R-:W-:Y:S08]  /*1bdb0*/  HMMA.16816.F32 R116, R144, R158.reuse, R116 ;  /* 0x0000009e9074723c */ /* 0x080ff00000001874 */
[C---:B------:R-:W-:Y:S01]  /*1bdc0*/  HMMA.16816.F32 R120, R44.reuse, R158, R120 ;  /* 0x0000009e2c78723c */ /* 0x040fe20000001878 */
[----:B------:R-:W-:Y:S01]  /*1bdd0*/  LDSM.16.MT88.4 R156, [R228+0x3100] ;  /* 0x00310000e49c783b */ /* 0x000fe20000004200 */
[----:B------:R1:W1:Y:S06]  /*1bde0*/  MUFU.EX2 R182, R57 ;  /* 0x0000003900b67308 */ /* 0x00026c0000000800 */
[-C--:B------:R-:W-:Y:S01]  /*1bdf0*/  HMMA.16816.F32 R124, R44, R152.reuse, R124 ;  /* 0x000000982c7c723c */ /* 0x080fe2000000187c */
[----:B-1----:R-:W1:Y:S03]  /*1be00*/  LDSM.16.MT88.4 R60, [R229+0x1100] ;  /* 0x00110000e53c783b */ /* 0x002e660000004200 */
[----:B------:R1:W-:Y:S01]  /*1be10*/  MUFU.EX2 R181, R58 ;  /* 0x0000003a00b57308 */ /* 0x0003e20000000800 */
[----:B------:R-:W-:Y:S03]  /*1be20*/  F2FP.PACK_AB R56, R216, R169 ;  /* 0x000000a9d838723e */ /* 0x000fe600000000ff */
[C---:B------:R-:W-:Y:S06]  /*1be30*/  HMMA.16816.F32 R128, R144.reuse, R152, R128 ;  /* 0x000000989080723c */ /* 0x040fec0000001880 */
[----:B------:R1:W1:Y:S02]  /*1be40*/  MUFU.EX2 R180, R59 ;  /* 0x0000003b00b47308 */ /* 0x0002640000000800 */
[-C--:B------:R-:W-:Y:S04]  /*1be50*/  HMMA.16816.F32 R132, R144, R154.reuse, R132 ;  /* 0x0000009a9084723c */ /* 0x080fe80000001884 */
[----:B------:R-:W-:Y:S04]  /*1be60*/  F2FP.PACK_AB R57, R178, R168 ;  /* 0x000000a8b239723e */ /* 0x000fe800000000ff */
[----:B------:R-:W-:Y:S01]  /*1be70*/  HMMA.16816.F32 R40, R44, R154, R40 ;  /* 0x0000009a2c28723c */ /* 0x000fe20000001828 */
[----:B------:R-:W-:Y:S03]  /*1be80*/  MUFU.EX2 R190, R81 ;  /* 0x0000005100be7308 */ /* 0x000fe60000000800 */
[----:B-1----:R-:W-:Y:S03]  /*1be90*/  F2FP.PACK_AB R58, R214, R215 ;  /* 0x000000d7d63a723e */ /* 0x002fe600000000ff */
[----:B------:R-:W-:Y:S02]  /*1bea0*/  F2FP.PACK_AB R44, R249, R250 ;  /* 0x000000faf92c723e */ /* 0x000fe400000000ff */
[----:B------:R-:W-:Y:S02]  /*1beb0*/  F2FP.PACK_AB R46, R247, R248 ;  /* 0x000000f8f72e723e */ /* 0x000fe400000000ff */
[----:B------:R1:W-:Y:S01]  /*1bec0*/  MUFU.EX2 R81, R71 ;  /* 0x0000004700517308 */ /* 0x0003e20000000800 */
[----:B------:R-:W-:Y:S02]  /*1bed0*/  F2FP.PACK_AB R45, R225, R226 ;  /* 0x000000e2e12d723e */ /* 0x000fe400000000ff */
[----:B------:R-:W-:Y:S02]  /*1bee0*/  F2FP.PACK_AB R47, R223, R224 ;  /* 0x000000e0df2f723e */ /* 0x000fe400000000ff */
[----:B------:R-:W-:Y:S05]  /*1bef0*/  F2FP.PACK_AB R59, R176, R177 ;  /* 0x000000b1b03b723e */ /* 0x000fea00000000ff */
[-C--:B------:R-:W-:Y:S01]  /*1bf00*/  HMMA.16816.F32 R4, R44, R52.reuse, R4 ;  /* 0x000000342c04723c */ /* 0x080fe20000001804 */
[----:B------:R-:W-:Y:S07]  /*1bf10*/  MUFU.EX2 R113, R113 ;  /* 0x0000007100717308 */ /* 0x000fee0000000800 */
[C---:B------:R-:W-:Y:S03]  /*1bf20*/  HMMA.16816.F32 R8, R56.reuse, R52, R8 ;  /* 0x000000343808723c */ /* 0x040fe60000001808 */
[----:B------:R-:W-:Y:S01]  /*1bf30*/  MUFU.EX2 R115, R115 ;  /* 0x0000007300737308 */ /* 0x000fe20000000800 */
[----:B-1----:R-:W-:Y:S04]  /*1bf40*/  LDSM.16.MT88.4 R68, [R229+0x2100] ;  /* 0x00210000e544783b */ /* 0x002fe80000004200 */
        /* <DEDUP_REMOVED lines=11> */
[----:B------:R-:W3:Y:S04]  /*1c000*/  LDSM.16.MT88.4 R64, [R228+0x1900] ;  /* 0x00190000e440783b */ /* 0x000ee80000004200 */
[----:B------:R1:W-:Y:S03]  /*1c010*/  MUFU.EX2 R80, R72 ;  /* 0x0000004800507308 */ /* 0x0003e60000000800 */
[-C--:B------:R-:W-:Y:S07]  /*1c020*/  HMMA.16816.F32 R36, R44, R60.reuse, R36 ;  /* 0x0000003c2c24723c */ /* 0x080fee0000001824 */
[----:B------:R-:W3:Y:S01]  /*1c030*/  MUFU.EX2 R73, R73 ;  /* 0x0000004900497308 */ /* 0x000ee20000000800 */
[C---:B------:R-:W-:Y:S08]  /*1c040*/  HMMA.16816.F32 R48, R56.reuse, R60, R48 ;  /* 0x0000003c3830723c */ /* 0x040ff00000001830 */
[-C--:B------:R-:W-:Y:S01]  /*1c050*/  HMMA.16816.F32 R116, R56, R62.reuse, R116 ;  /* 0x0000003e3874723c */ /* 0x080fe20000001874 */
[----:B------:R-:W-:Y:S03]  /*1c060*/  MUFU.EX2 R76, R76 ;  /* 0x0000004c004c7308 */ /* 0x000fe60000000800 */
[----:B--2---:R-:W-:Y:S01]  /*1c070*/  FFMA.FTZ R0, R0, R185, R195 ;  /* 0x000000b900007223 */ /* 0x004fe200000100c3 */
[----:B------:R-:W-:Y:S03]  /*1c080*/  MOV R185, R175 ;  /* 0x000000af00b97202 */ /* 0x000fe60000000f00 */
[C---:B------:R-:W-:Y:S01]  /*1c090*/  HMMA.16816.F32 R120, R44.reuse, R62, R120 ;  /* 0x0000003e2c78723c */ /* 0x040fe20000001878 */
[----:B------:R-:W-:Y:S02]  /*1c0a0*/  LDSM.16.MT88.4 R60, [R229+0x1900] ;  /* 0x00190000e53c783b */ /* 0x000fe40000004200 */
[----:B------:R-:W2:Y:S01]  /*1c0b0*/  MUFU.EX2 R77, R77 ;  /* 0x0000004d004d7308 */ /* 0x000ea20000000800 */
[----:B-1----:R-:W-:Y:S04]  /*1c0c0*/  FADD.FTZ R72, R196, R0 ;  /* 0x00000000c4487221 */ /* 0x002fe80000010000 */
[-C--:B------:R-:W-:Y:S05]  /*1c0d0*/  HMMA.16816.F32 R124, R44, R52.reuse, R124 ;  /* 0x000000342c7c723c */ /* 0x080fea000000187c */
[----:B------:R-:W-:Y:S03]  /*1c0e0*/  MUFU.EX2 R74, R74 ;  /* 0x0000004a004a7308 */ /* 0x000fe60000000800 */
[C---:B------:R-:W-:Y:S07]  /*1c0f0*/  HMMA.16816.F32 R128, R56.reuse, R52, R128 ;  /* 0x000000343880723c */ /* 0x040fee0000001880 */
[----:B------:R-:W-:Y:S01]  /*1c100*/  F2FP.PACK_AB R52, R182, R179 ;  /* 0x000000b3b634723e */ /* 0x000fe200000000ff */
[-C--:B------:R-:W-:Y:S01]  /*1c110*/  HMMA.16816.F32 R132, R56, R54.reuse, R132 ;  /* 0x000000363884723c */ /* 0x080fe20000001884 */
[----:B------:R-:W1:Y:S01]  /*1c120*/  LDSM.16.MT88.4 R56, [R231+0x1900] ;  /* 0x00190000e738783b */ /* 0x000e620000004200 */
[----:B------:R-:W1:Y:S02]  /*1c130*/  MUFU.EX2 R75, R75 ;  /* 0x0000004b004b7308 */ /* 0x000e640000000800 */
[----:B------:R-:W-:Y:S01]  /*1c140*/  F2FP.PACK_AB R53, R180, R181 ;  /* 0x000000b5b435723e */ /* 0x000fe200000000ff */
[----:B---3--:R-:W-:Y:S03]  /*1c150*/  FFMA.FTZ R136, R136, R186, R217 ;  /* 0x000000ba88887223 */ /* 0x008fe600000100d9 */
[----:B------:R-:W-:Y:S04]  /*1c160*/  HMMA.16816.F32 R40, R44, R54, R40 ;  /* 0x000000362c28723c */ /* 0x000fe80000001828 */
[----:B------:R-:W-:Y:S01]  /*1c170*/  FADD.FTZ R136, R218, R136 ;  /* 0x00000088da887221 */ /* 0x000fe20000010000 */
[----:B------:R-:W-:Y:S01]  /*1c180*/  MUFU.EX2 R78, R78 ;  /* 0x0000004e004e7308 */ /* 0x000fe20000000800 */
[----:B----4-:R-:W-:Y:S01]  /*1c190*/  FFMA.FTZ R140, R140, R187, R219 ;  /* 0x000000bb8c8c7223 */ /* 0x010fe200000100db */
[----:B------:R-:W-:Y:S01]  /*1c1a0*/  F2FP.PACK_AB R44, R212, R213 ;  /* 0x000000d5d42c723e */ /* 0x000fe200000000ff */
[----:B------:R-:W-:Y:S01]  /*1c1b0*/  FADD.FTZ R0, R173, R136 ;  /* 0x00000088ad007221 */ /* 0x000fe20000010000 */
[----:B------:R-:W-:Y:S03]  /*1c1c0*/  F2FP.PACK_AB R46, R210, R211 ;  /* 0x000000d3d22e723e */ /* 0x000fe600000000ff */
[----:B------:R-:W-:Y:S01]  /*1c1d0*/  F2FP.PACK_AB R45, R208, R209 ;  /* 0x000000d1d02d723e */ /* 0x000fe200000000ff */
[----:B------:R-:W-:Y:S01]  /*1c1e0*/  FADD.FTZ R140, R220, R140 ;  /* 0x0000008cdc8c7221 */ /* 0x000fe20000010000 */
[----:B------:R-:W-:Y:S01]  /*1c1f0*/  F2FP.PACK_AB R47, R207, R183 ;  /* 0x000000b7cf2f723e */ /* 0x000fe200000000ff */
[----:B------:R-:W3:Y:S01]  /*1c200*/  MUFU.EX2 R79, R79 ;  /* 0x0000004f004f7308 */ /* 0x000ee20000000800 */
[----:B------:R-:W-:Y:S02]  /*1c210*/  F2FP.PACK_AB R54, R205, R206 ;  /* 0x000000cecd36723e */ /* 0x000fe400000000ff */
[----:B------:R-:W-:Y:S02]  /*1c220*/  F2FP.PACK_AB R55, R142, R188 ;  /* 0x000000bc8e37723e */ /* 0x000fe400000000ff */
[----:B------:R-:W-:Y:S01]  /*1c230*/  MOV R136, R137 ;  /* 0x0000008900887202 */ /* 0x000fe20000000f00 */
        /* <DEDUP_REMOVED lines=8> */
[-C--:B-1----:R-:W-:Y:S04]  /*1c2c0*/  HMMA.16816.F32 R20, R44, R56.reuse, R20 ;  /* 0x000000382c14723c */ /* 0x082fe80000001814 */
[----:B------:R-:W-:Y:S04]  /*1c2d0*/  MUFU.EX2 R97, R97 ;  /* 0x0000006100617308 */ /* 0x000fe80000000800 */
[C---:B------:R-:W-:Y:S06]  /*1c2e0*/  HMMA.16816.F32 R24, R52.reuse, R56, R24 ;  /* 0x000000383418723c */ /* 0x040fec0000001818 */
[----:B------:R-:W-:Y:S02]  /*1c2f0*/  MUFU.EX2 R86, R86 ;  /* 0x0000005600567308 */ /* 0x000fe40000000800 */
[-C--:B------:R-:W-:Y:S08]  /*1c300*/  HMMA.16816.F32 R28, R52, R58.reuse, R28 ;  /* 0x0000003a341c723c */ /* 0x080ff0000000181c */
[C---:B------:R-:W-:Y:S01]  /*1c310*/  HMMA.16816.F32 R32, R44.reuse, R58, R32 ;  /* 0x0000003a2c20723c */ /* 0x040fe20000001820 */
[----:B------:R-:W1:Y:S01]  /*1c320*/  LDSM.16.MT88.4 R56, [R228+0x2100] ;  /* 0x00210000e438783b */ /* 0x000e620000004200 */
[----:B------:R-:W-:Y:S02]  /*1c330*/  MUFU.EX2 R87, R87 ;  /* 0x0000005700577308 */ /* 0x000fe40000000800 */
[----:B------:R-:W-:Y:S04]  /*1c340*/  FFMA.FTZ R141, R141, R149, R221 ;  /* 0x000000958d8d7223 */ /* 0x000fe800000100dd */
[-C--:B------:R-:W-:Y:S04]  /*1c350*/  HMMA.16816.F32 R36, R44, R60.reuse, R36 ;  /* 0x0000003c2c24723c */ /* 0x080fe80000001824 */
[----:B------:R-:W-:Y:S01]  /*1c360*/  MUFU.EX2 R98, R98 ;  /* 0x0000006200627308 */ /* 0x000fe20000000800 */
[----:B------:R-:W-:Y:S03]  /*1c370*/  FADD.FTZ R141, R222, R141 ;  /* 0x0000008dde8d7221 */ /* 0x000fe60000010000 */
[C---:B------:R-:W-:Y:S04]  /*1c380*/  HMMA.16816.F32 R48, R52.reuse, R60, R48 ;  /* 0x0000003c3430723c */ /* 0x040fe80000001830 */
[----:B------:R-:W-:Y:S02]  /*1c390*/  FADD.FTZ R141, R227, R141 ;  /* 0x0000008de38d7221 */ /* 0x000fe40000010000 */
[----:B------:R-:W-:Y:S02]  /*1c3a0*/  MUFU.EX2 R99, R99 ;  /* 0x0000006300637308 */ /* 0x000fe40000000800 */
[-C--:B------:R-:W-:Y:S08]  /*1c3b0*/  HMMA.16816.F32 R116, R52, R62.reuse, R116 ;  /* 0x0000003e3474723c */ /* 0x080ff00000001874 */
[C---:B------:R-:W-:Y:S01]  /*1c3c0*/  HMMA.16816.F32 R120, R44.reuse, R62, R120 ;  /* 0x0000003e2c78723c */ /* 0x040fe20000001878 */
[----:B------:R-:W1:Y:S01]  /*1c3d0*/  LDSM.16.MT88.4 R60, [R231+0x2100] ;  /* 0x00210000e73c783b */ /* 0x000e620000004200 */
[----:B------:R-:W-:Y:S06]  /*1c3e0*/  MUFU.EX2 R100, R100 ;  /* 0x0000006400647308 */ /* 0x000fec0000000800 */
[-C--:B----4-:R-:W-:Y:S04]  /*1c3f0*/  HMMA.16816.F32 R124, R44, R64.reuse, R124 ;  /* 0x000000402c7c723c */ /* 0x090fe8000000187c */
[----:B------:R-:W-:Y:S04]  /*1c400*/  MUFU.EX2 R101, R101 ;  /* 0x0000006500657308 */ /* 0x000fe80000000800 */
[C---:B------:R-:W-:Y:S06]  /*1c410*/  HMMA.16816.F32 R128, R52.reuse, R64, R128 ;  /* 0x000000403480723c */ /* 0x040fec0000001880 */
[----:B------:R-:W4:Y:S02]  /*1c420*/  MUFU.EX2 R112, R112 ;  /* 0x0000007000707308 */ /* 0x000f240000000800 */
[-C--:B------:R-:W-:Y:S07]  /*1c430*/  HMMA.16816.F32 R132, R52, R66.reuse, R132 ;  /* 0x000000423484723c */ /* 0x080fee0000001884 */
[----:B------:R-:W-:Y:S01]  /*1c440*/  F2FP.PACK_AB R52, R73, R80 ;  /* 0x000000504934723e */ /* 0x000fe200000000ff */
[----:B------:R-:W-:Y:S01]  /*1c450*/  HMMA.16816.F32 R40, R44, R66, R40 ;  /* 0x000000422c28723c */ /* 0x000fe20000001828 */
[----:B------:R-:W1:Y:S01]  /*1c460*/  LDSM.16.MT88.4 R64, [R230+0x2100] ;  /* 0x00210000e640783b */ /* 0x000e620000004200 */
[----:B------:R-:W-:Y:S02]  /*1c470*/  MUFU.EX2 R102, R102 ;  /* 0x0000006600667308 */ /* 0x000fe40000000800 */
[----:B--2---:R-:W-:Y:S02]  /*1c480*/  F2FP.PACK_AB R54, R77, R76 ;  /* 0x0000004c4d36723e */ /* 0x004fe400000000ff */
[----:B------:R-:W-:Y:S02]  /*1c490*/  F2FP.PACK_AB R53, R75, R74 ;  /* 0x0000004a4b35723e */ /* 0x000fe400000000ff */
[----:B------:R-:W-:Y:S04]  /*1c4a0*/  F2FP.PACK_AB R44, R204, R191 ;  /* 0x000000bfcc2c723e */ /* 0x000fe800000000ff */
[----:B------:R-:W-:Y:S01]  /*1c4b0*/  F2FP.PACK_AB R46, R190, R203 ;  /* 0x000000cbbe2e723e */ /* 0x000fe200000000ff */
[----:B------:R-:W-:Y:S01]  /*1c4c0*/  MUFU.EX2 R103, R103 ;  /* 0x0000006700677308 */ /* 0x000fe20000000800 */
[----:B------:R-:W-:Y:S02]  /*1c4d0*/  F2FP.PACK_AB R45, R81, R189 ;  /* 0x000000bd512d723e */ /* 0x000fe400000000ff */
[----:B------:R-:W-:Y:S02]  /*1c4e0*/  F2FP.PACK_AB R47, R83, R82 ;  /* 0x00000052532f723e */ /* 0x000fe400000000ff */
[----:B---3--:R-:W-:Y:S02]  /*1c4f0*/  F2FP.PACK_AB R55, R79, R78 ;  /* 0x0000004e4f37723e */ /* 0x008fe400000000ff */
[----:B----4-:R-:W-:Y:S03]  /*1c500*/  F2FP.PACK_AB R186, R113, R112 ;  /* 0x0000007071ba723e */ /* 0x010fe600000000ff */
[-C--:B-1----:R-:W-:Y:S01]  /*1c510*/  HMMA.16816.F32 R4, R44, R56.reuse, R4 ;  /* 0x000000382c04723c */ /* 0x082fe20000001804 */
[----:B------:R-:W1:Y:S07]  /*1c520*/  MUFU.EX2 R114, R114 ;  /* 0x0000007200727308 */ /* 0x000e6e0000000800 */
[C---:B------:R-:W-:Y:S03]  /*1c530*/  HMMA.16816.F32 R8, R52.reuse, R56, R8 ;  /* 0x000000383408723c */ /* 0x040fe60000001808 */
[----:B------:R-:W-:Y:S05]  /*1c540*/  MUFU.EX2 R105, R105 ;  /* 0x0000006900697308 */ /* 0x000fea0000000800 */
[-C--:B------:R-:W-:Y:S05]  /*1c550*/  HMMA.16816.F32 R12, R52, R58.reuse, R12 ;  /* 0x0000003a340c723c */ /* 0x080fea000000180c */
[----:B------:R-:W-:Y:S03]  /*1c560*/  MUFU.EX2 R108, R108 ;  /* 0x0000006c006c7308 */ /* 0x000fe60000000800 */
[C---:B------:R-:W-:Y:S01]  /*1c570*/  HMMA.16816.F32 R16, R44.reuse, R58, R16 ;  /* 0x0000003a2c10723c */ /* 0x040fe20000001810 */
[----:B------:R-:W2:Y:S03]  /*1c580*/  LDSM.16.MT88.4 R56, [R228+0x2900] ;  /* 0x00290000e438783b */ /* 0x000ea60000004200 */
[----:B-1----:R-:W-:Y:S03]  /*1c590*/  F2FP.PACK_AB R187, R115, R114 ;  /* 0x0000007273bb723e */ /* 0x002fe600000000ff */
[----:B------:R-:W-:Y:S01]  /*1c5a0*/  MUFU.EX2 R88, R88 ;  /* 0x0000005800587308 */ /* 0x000fe20000000800 */
[-C--:B------:R-:W-:Y:S08]  /*1c5b0*/  HMMA.16816.F32 R20, R44, R60.reuse, R20 ;  /* 0x0000003c2c14723c */ /* 0x080ff00000001814 */
[C---:B------:R-:W-:Y:S01]  /*1c5c0*/  HMMA.16816.F32 R24, R52.reuse, R60, R24 ;  /* 0x0000003c3418723c */ /* 0x040fe20000001818 */
[----:B------:R-:W1:Y:S07]  /*1c5d0*/  MUFU.EX2 R89, R89 ;  /* 0x0000005900597308 */ /* 0x000e6e0000000800 */
[-C--:B------:R-:W-:Y:S03]  /*1c5e0*/  HMMA.16816.F32 R28, R52, R62.reuse, R28 ;  /* 0x0000003e341c723c */ /* 0x080fe6000000181c */
[----:B------:R-:W-:Y:S05]  /*1c5f0*/  MUFU.EX2 R92, R92 ;  /* 0x0000005c005c7308 */ /* 0x000fea0000000800 */
[C---:B------:R-:W-:Y:S01]  /*1c600*/  HMMA.16816.F32 R32, R44.reuse, R62, R32 ;  /* 0x0000003e2c20723c */ /* 0x040fe20000001820 */
[----:B------:R-:W3:Y:S04]  /*1c610*/  LDSM.16.MT88.4 R60, [R231+0x2900] ;  /* 0x00290000e73c783b */ /* 0x000ee80000004200 */
[----:B------:R-:W4:Y:S03]  /*1c620*/  MUFU.EX2 R93, R93 ;  /* 0x0000005d005d7308 */ /* 0x000f260000000800 */
[-C--:B------:R-:W-:Y:S07]  /*1c630*/  HMMA.16816.F32 R36, R44, R68.reuse, R36 ;  /* 0x000000442c24723c */ /* 0x080fee0000001824 */
[----:B------:R-:W-:Y:S01]  /*1c640*/  MUFU.EX2 R90, R90 ;  /* 0x0000005a005a7308 */ /* 0x000fe20000000800 */
[C---:B------:R-:W-:Y:S08]  /*1c650*/  HMMA.16816.F32 R48, R52.reuse, R68, R48 ;  /* 0x000000443430723c */ /* 0x040ff00000001830 */
[-C--:B------:R-:W-:Y:S01]  /*1c660*/  HMMA.16816.F32 R116, R52, R70.reuse, R116 ;  /* 0x000000463474723c */ /* 0x080fe20000001874 */
[----:B------:R-:W1:Y:S07]  /*1c670*/  MUFU.EX2 R91, R91 ;  /* 0x0000005b005b7308 */ /* 0x000e6e0000000800 */
[C---:B------:R-:W-:Y:S01]  /*1c680*/  HMMA.16816.F32 R120, R44.reuse, R70, R120 ;  /* 0x000000462c78723c */ /* 0x040fe20000001878 */
[----:B------:R-:W2:Y:S02]  /*1c690*/  LDSM.16.MT88.4 R68, [R229+0x2900] ;  /* 0x00290000e544783b */ /* 0x000ea40000004200 */
[----:B------:R-:W-:Y:S05]  /*1c6a0*/  MUFU.EX2 R94, R94 ;  /* 0x0000005e005e7308 */ /* 0x000fea0000000800 */
[-C--:B------:R-:W-:Y:S05]  /*1c6b0*/  HMMA.16816.F32 R124, R44, R64.reuse, R124 ;  /* 0x000000402c7c723c */ /* 0x080fea000000187c */
[----:B------:R-:W2:Y:S03]  /*1c6c0*/  MUFU.EX2 R95, R95 ;  /* 0x0000005f005f7308 */ /* 0x000ea60000000800 */
[C---:B------:R-:W-:Y:S07]  /*1c6d0*/  HMMA.16816.F32 R128, R52.reuse, R64, R128 ;  /* 0x000000403480723c */ /* 0x040fee0000001880 */
[----:B------:R-:W2:Y:S01]  /*1c6e0*/  MUFU.EX2 R104, R104 ;  /* 0x0000006800687308 */ /* 0x000ea20000000800 */
[-C--:B------:R-:W-:Y:S07]  /*1c6f0*/  HMMA.16816.F32 R132, R52, R66.reuse, R132 ;  /* 0x000000423484723c */ /* 0x080fee0000001884 */
[----:B-1----:R-:W-:Y:S01]  /*1c700*/  F2FP.PACK_AB R52, R89, R88 ;  /* 0x000000585934723e */ /* 0x002fe200000000ff */
[----:B------:R-:W-:Y:S01]  /*1c710*/  HMMA.16816.F32 R40, R44, R66, R40 ;  /* 0x000000422c28723c */ /* 0x000fe20000001828 */
[----:B------:R-:W1:Y:S01]  /*1c720*/  LDSM.16.MT88.4 R64, [R230+0x2900] ;  /* 0x00290000e640783b */ /* 0x000e620000004200 */
[----:B------:R-:W-:Y:S02]  /*1c730*/  MUFU.EX2 R106, R106 ;  /* 0x0000006a006a7308 */ /* 0x000fe40000000800 */
[----:B----4-:R-:W-:Y:S02]  /*1c740*/  F2FP.PACK_AB R54, R93, R92 ;  /* 0x0000005c5d36723e */ /* 0x010fe400000000ff */
[----:B------:R-:W-:Y:S02]  /*1c750*/  F2FP.PACK_AB R53, R91, R90 ;  /* 0x0000005a5b35723e */ /* 0x000fe400000000ff */
[----:B------:R-:W-:Y:S04]  /*1c760*/  F2FP.PACK_AB R44, R85, R84 ;  /* 0x00000054552c723e */ /* 0x000fe800000000ff */
[----:B------:R-:W-:Y:S01]  /*1c770*/  F2FP.PACK_AB R46, R97, R96 ;  /* 0x00000060612e723e */ /* 0x000fe200000000ff */
[----:B------:R-:W4:Y:S01]  /*1c780*/  MUFU.EX2 R107, R107 ;  /* 0x0000006b006b7308 */ /* 0x000f220000000800 */
[----:B------:R-:W-:Y:S02]  /*1c790*/  F2FP.PACK_AB R45, R87, R86 ;  /* 0x00000056572d723e */ /* 0x000fe400000000ff */
[----:B------:R-:W-:Y:S02]  /*1c7a0*/  F2FP.PACK_AB R47, R99, R98 ;  /* 0x00000062632f723e */ /* 0x000fe400000000ff */
[----:B--2---:R-:W-:Y:S05]  /*1c7b0*/  F2FP.PACK_AB R55, R95, R94 ;  /* 0x0000005e5f37723e */ /* 0x004fea00000000ff */
[-C--:B------:R-:W-:Y:S08]  /*1c7c0*/  HMMA.16816.F32 R4, R44, R56.reuse, R4 ;  /* 0x000000382c04723c */ /* 0x080ff00000001804 */
[C---:B------:R-:W-:Y:S07]  /*1c7d0*/  HMMA.16816.F32 R8, R52.reuse, R56, R8 ;  /* 0x000000383408723c */ /* 0x040fee0000001808 */
[----:B------:R-:W-:Y:S01]  /*1c7e0*/  FADD.FTZ R57, R174, R140 ;  /* 0x0000008cae397221 */ /* 0x000fe20000010000 */
[-C--:B------:R-:W-:Y:S04]  /*1c7f0*/  HMMA.16816.F32 R12, R52, R58.reuse, R12 ;  /* 0x0000003a340c723c */ /* 0x080fe8000000180c */
[----:B------:R-:W-:Y:S04]  /*1c800*/  FADD.FTZ R56, R201, R72 ;  /* 0x00000048c9387221 */ /* 0x000fe80000010000 */
[C---:B------:R-:W-:Y:S07]  /*1c810*/  HMMA.16816.F32 R16, R44.reuse, R58, R16 ;  /* 0x0000003a2c10723c */ /* 0x040fee0000001810 */
[----:B------:R-:W-:Y:S01]  /*1c820*/  FADD.FTZ R59, R172, R141 ;  /* 0x0000008dac3b7221 */ /* 0x000fe20000010000 */
[-C--:B---3--:R-:W-:Y:S01]  /*1c830*/  HMMA.16816.F32 R20, R44, R60.reuse, R20 ;  /* 0x0000003c2c14723c */ /* 0x088fe20000001814 */
[----:B------:R-:W2:Y:S03]  /*1c840*/  LDSM.16.MT88.4 R172, [R231+0x3100] ;  /* 0x00310000e7ac783b */ /* 0x000ea60000004200 */
[----:B------:R-:W-:Y:S01]  /*1c850*/  FADD.FTZ R58, R185, R57 ;  /* 0x00000039b93a7221 */ /* 0x000fe20000010000 */
[----:B------:R-:W-:Y:S01]  /*1c860*/  F2FP.PACK_AB R185, R103, R102 ;  /* 0x0000006667b9723e */ /* 0x000fe200000000ff */
[----:B------:R-:W-:Y:S01]  /*1c870*/  FADD.FTZ R57, R184, R0 ;  /* 0x00000000b8397221 */ /* 0x000fe20000010000 */
[----:B------:R-:W-:Y:S01]  /*1c880*/  F2FP.PACK_AB R184, R101, R100 ;  /* 0x0000006465b8723e */ /* 0x000fe200000000ff */
[C---:B------:R-:W-:Y:S01]  /*1c890*/  HMMA.16816.F32 R24, R52.reuse, R60, R24 ;  /* 0x0000003c3418723c */ /* 0x040fe20000001818 */
[----:B------:R3:W-:Y:S03]  /*1c8a0*/  MUFU.EX2 R60, R3 ;  /* 0x00000003003c7308 */ /* 0x0007e60000000800 */
[----:B------:R-:W-:Y:S02]  /*1c8b0*/  FADD.FTZ R0, R163, R58 ;  /* 0x0000003aa3007221 */ /* 0x000fe40000010000 */
[----:B------:R-:W-:Y:S02]  /*1c8c0*/  FADD.FTZ R57, R251, R57 ;  /* 0x00000039fb397221 */ /* 0x000fe40000010000 */
[-C--:B------:R-:W-:Y:S03]  /*1c8d0*/  HMMA.16816.F32 R28, R52, R62.reuse, R28 ;  /* 0x0000003e341c723c */ /* 0x080fe6000000181c */
[----:B------:R-:W1:Y:S01]  /*1c8e0*/  MUFU.EX2 R61, R110 ;  /* 0x0000006e003d7308 */ /* 0x000e620000000800 */
[----:B------:R-:W-:Y:S02]  /*1c8f0*/  FADD.FTZ R0, R161, R0 ;  /* 0x00000000a1007221 */ /* 0x000fe40000010000 */
[----:B------:R-:W-:Y:S02]  /*1c900*/  FADD.FTZ R57, R252, R57 ;  /* 0x00000039fc397221 */ /* 0x000fe40000010000 */
[C---:B------:R-:W-:Y:S04]  /*1c910*/  HMMA.16816.F32 R32, R44.reuse, R62, R32 ;  /* 0x0000003e2c20723c */ /* 0x040fe80000001820 */
[----:B------:R-:W-:Y:S04]  /*1c920*/  FADD.FTZ R0, R167, R0 ;  /* 0x00000000a7007221 */ /* 0x000fe80000010000 */
[-C--:B------:R-:W-:Y:S04]  /*1c930*/  HMMA.16816.F32 R36, R44, R68.reuse, R36 ;  /* 0x000000442c24723c */ /* 0x080fe80000001824 */
[----:B---3--:R-:W-:Y:S04]  /*1c940*/  FADD.FTZ R3, R171, R59 ;  /* 0x0000003bab037221 */ /* 0x008fe80000010000 */
[C---:B------:R-:W-:Y:S04]  /*1c950*/  HMMA.16816.F32 R48, R52.reuse, R68, R48 ;  /* 0x000000443430723c */ /* 0x040fe80000001830 */
[----:B------:R-:W-:Y:S04]  /*1c960*/  FADD.FTZ R3, R162, R3 ;  /* 0x00000003a2037221 */ /* 0x000fe80000010000 */
[-C--:B------:R-:W-:Y:S08]  /*1c970*/  HMMA.16816.F32 R116, R52, R70.reuse, R116 ;  /* 0x000000463474723c */ /* 0x080ff00000001874 */
[C---:B------:R-:W-:Y:S07]  /*1c980*/  HMMA.16816.F32 R120, R44.reuse, R70, R120 ;  /* 0x000000462c78723c */ /* 0x040fee0000001878 */
[----:B------:R-:W-:Y:S01]  /*1c990*/  MOV R71, R2 ;  /* 0x0000000200477202 */ /* 0x000fe20000000f00 */
[-C--:B-1----:R-:W-:Y:S08]  /*1c9a0*/  HMMA.16816.F32 R124, R44, R64.reuse, R124 ;  /* 0x000000402c7c723c */ /* 0x082ff0000000187c */
        /* <DEDUP_REMOVED lines=8> */
[----:B------:R-:W1:Y:S04]  /*1ca30*/  LDSM.16.MT88.4 R4, [R229+0x3100] ;  /* 0x00310000e504783b */ /* 0x000e680000004200 */
[----:B------:R-:W-:Y:S01]  /*1ca40*/  FADD.FTZ R52, R160, R3 ;  /* 0x00000003a0347221 */ /* 0x000fe20000010000 */
[----:B------:R-:W-:Y:S01]  /*1ca50*/  F2FP.PACK_AB R46, R109, R108 ;  /* 0x0000006c6d2e723e */ /* 0x000fe200000000ff */
[----:B------:R-:W-:Y:S01]  /*1ca60*/  FADD.FTZ R3, R199, R53 ;  /* 0x00000035c7037221 */ /* 0x000fe20000010000 */
[----:B----4-:R-:W-:Y:S04]  /*1ca70*/  F2FP.PACK_AB R45, R107, R106 ;  /* 0x0000006a6b2d723e */ /* 0x010fe800000000ff */
[----:B------:R-:W-:Y:S01]  /*1ca80*/  FADD.FTZ R3, R200, R3 ;  /* 0x00000003c8037221 */ /* 0x000fe20000010000 */
        /* <DEDUP_REMOVED lines=22> */
[----:B------:R-:W2:Y:S01]  /*1cbf0*/  LDSM.16.MT88.4 R8, [R230+0x3100] ;  /* 0x00310000e608783b */ /* 0x000ea20000004200 */
        /* <DEDUP_REMOVED lines=86> */
.L_x_1462:
[----:B------:R-:W3:Y:S04]  /*1d160*/  LDL.LU R6, [R1+0x1c] ;  /* 0x00001c0001067983 */ /* 0x000ee80000300800 */
        /* <DEDUP_REMOVED lines=10> */
[----:B--2---:R-:W2:Y:S01]  /*1d210*/  SHFL.BFLY PT, R7, R2, 0x2, 0x1f ;  /* 0x0c401f0002077f89 */ /* 0x004ea200000e0000 */
[----:B-1----:R-:W-:-:S03]  /*1d220*/  FADD.FTZ R4, R4, R6 ;  /* 0x0000000604047221 */ /* 0x002fc60000010000 */
[----:B------:R-:W1:Y:S01]  /*1d230*/  SHFL.BFLY PT, R6, R8, 0x2, 0x1f ;  /* 0x0c401f0008067f89 */ /* 0x000e6200000e0000 */
[----:B---3--:R-:W-:-:S03]  /*1d240*/  FADD.FTZ R5, R5, R9 ;  /* 0x0000000905057221 */ /* 0x008fc60000010000 */
[----:B------:R-:W3:Y:S04]  /*1d250*/  SHFL.BFLY PT, R0, R4, 0x1, 0x1f ;  /* 0x0c201f0004007f89 */ /* 0x000ee800000e0000 */
[----:B------:R-:W4:Y:S01]  /*1d260*/  SHFL.BFLY PT, R3, R5, 0x1, 0x1f ;  /* 0x0c201f0005037f89 */ /* 0x000f2200000e0000 */
[----:B--2---:R-:W-:Y:S02]  /*1d270*/  FADD.FTZ R7, R7, R2 ;  /* 0x0000000207077221 */ /* 0x004fe40000010000 */
[----:B-1----:R-:W-:-:S03]  /*1d280*/  FADD.FTZ R6, R6, R8 ;  /* 0x0000000806067221 */ /* 0x002fc60000010000 */
[----:B------:R-:W1:Y:S01]  /*1d290*/  SHFL.BFLY PT, R8, R7, 0x1, 0x1f ;  /* 0x0c201f0007087f89 */ /* 0x000e6200000e0000 */
[----:B---3--:R-:W-:Y:S01]  /*1d2a0*/  FADD.FTZ R4, R4, R0 ;  /* 0x0000000004047221 */ /* 0x008fe20000010000 */
        /* <DEDUP_REMOVED lines=99> */
.L_x_1406:
        /* <DEDUP_REMOVED lines=124> */
.L_x_1465:
        /* <DEDUP_REMOVED lines=183> */
.L_x_1464:
        /* <DEDUP_REMOVED lines=19> */
.L_x_1466:
        /* <DEDUP_REMOVED lines=40> */
.L_x_1468:
[----:B------:R-:W-:Y:S05]  /*1efc0*/  BSYNC B0 ;  /* 0x0000000000007941 */ /* 0x000fea0003800000 */
.L_x_1467:
        /* <DEDUP_REMOVED lines=103> */
.L_x_1469:
        /* <DEDUP_REMOVED lines=12> */
.L_x_1491:


//--------------------- .nv.shared._ZN7cutlass13device_kernelIN5flash19enable_sm80_to_sm89INS1_16FlashAttnFwdSm80INS1_25CollectiveMainloopFwdSm80ILi4ELi1ELb0EN4cute5tupleIJNS5_1CILi128EEENS7_ILi112EEENS7_ILi64EEEEEELi64ENS_6half_tEfNS_4arch4Sm80ELb0ELb0ELb1ELb0ELb0ELb0ELb1ELb0EEENS1_21CollectiveEpilogueFwdINS6_IJS8_SA_S9_EEENS6_IJNS7_ILi1EEESI_SI_EEESC_SE_Li128ELb0ELb1ELb0ELb0EEENS1_19SingleTileSchedulerILb0ELb0ELb1ELi128EEEEEEEEEvNT_6ParamsE --------------------------
	.section	.nv.shared._ZN7cutlass13device_kernelIN5flash19enable_sm80_to_sm89INS1_16FlashAttnFwdSm80INS1_25CollectiveMainloopFwdSm80ILi4ELi1ELb0EN4cute5tupleIJNS5_1CILi128EEENS7_ILi112EEENS7_ILi64EEEEEELi64ENS_6half_tEfNS_4arch4Sm80ELb0ELb0ELb1ELb0ELb0ELb0ELb1ELb0EEENS1_21CollectiveEpilogueFwdINS6_IJS8_SA_S9_EEENS6_IJNS7_ILi1EEESI_SI_EEESC_SE_Li128ELb0ELb1ELb0ELb0EEENS1_19SingleTileSchedulerILb0ELb0ELb1ELi128EEEEEEEEEvNT_6ParamsE,"aw",@nobits
	.sectionflags	@""
	.align	16


//--------------------- .nv.global                --------------------------
	.section	.nv.global,"aw",@nobits
.nv.global:
	.type		_ZN76_INTERNAL_461801e1_40_flash_fwd_hdim64_fp16_softcapall_sm80_cu_ea41c527_39094cute1_E,@object
	.size		_ZN76_INTERNAL_461801e1_40_flash_fwd_hdim64_fp16_softcapall_sm80_cu_ea41c527_39094cute1_E,(_ZN76_INTERNAL_461801e1_40_flash_fwd_hdim64_fp16_softcapall_sm80_cu_ea41c527_39094cuda3std3__45__cpo6cbeginE - _ZN76_INTERNAL_461801e1_40_flash_fwd_hdim64_fp16_softcapall_sm80_cu_ea41c527_39094cute1_E)
_ZN76_INTERNAL_461801e1_40_flash_fwd_hdim64_fp16_softcapall_sm80_cu_ea41c527_39094cute1_E:
	.zero		1
	.type		_ZN76_INTERNAL_461801e1_40_flash_fwd_hdim64_fp16_softcapall_sm80_cu_ea41c527_39094cuda3std3__45__cpo6cbeginE,@object
	.size		_ZN76_INTERNAL_461801e1_40_flash_fwd_hdim64_fp16_softcapall_sm80_cu_ea41c527_39094cuda3std3__45__cpo6cbeginE,(_ZN76_INTERNAL_461801e1_40_flash_fwd_hdim64_fp16_softcapall_sm80_cu_ea41c527_39094cuda3std3__48in_placeE - _ZN76_INTERNAL_461801e1_40_flash_fwd_hdim64_fp16_softcapall_sm80_cu_ea41c527_39094cuda3std3__45__cpo6cbeginE)
_ZN76_INTERNAL_461801e1_40_flash_fwd_hdim64_fp16_softcapall_sm80_cu_ea41c527_39094cuda3std3__45__cpo6cbeginE:
	.zero		1
	.type		_ZN76_INTERNAL_461801e1_40_flash_fwd_hdim64_fp16_softcapall_sm80_cu_ea41c527_39094cuda3std3__48in_placeE,@object
	.size		_ZN76_INTERNAL_461801e1_40_flash_fwd_hdim64_fp16_softcapall_sm80_cu_ea41c527_39094cuda3std3__48in_placeE,(_ZN76_INTERNAL_461801e1_40_flash_fwd_hdim64_fp16_softcapall_sm80_cu_ea41c527_39094cuda3std6ranges3__45__cpo9iter_moveE - _ZN76_INTERNAL_461801e1_40_flash_fwd_hdim64_fp16_softcapall_sm80_cu_ea41c527_39094cuda3std3__48in_placeE)
_ZN76_INTERNAL_461801e1_40_flash_fwd_hdim64_fp16_softcapall_sm80_cu_ea41c527_39094cuda3std3__48in_placeE:
	.zero		1
	.type		_ZN76_INTERNAL_461801e1_40_flash_fwd_hdim64_fp16_softcapall_sm80_cu_ea41c527_39094cuda3std6ranges3__45__cpo9iter_moveE,@object
	.size		_ZN76_INTERNAL_461801e1_40_flash_fwd_hdim64_fp16_softcapall_sm80_cu_ea41c527_39094cuda3std6ranges3__45__cpo9iter_moveE,(_ZN76_INTERNAL_461801e1_40_flash_fwd_hdim64_fp16_softcapall_sm80_cu_ea41c527_39094cuda3std3__45__cpo5beginE - _ZN76_INTERNAL_461801e1_40_flash_fwd_hdim64_fp16_softcapall_sm80_cu_ea41c527_39094cuda3std6ranges3__45__cpo9iter_moveE)
_ZN76_INTERNAL_461801e1_40_flash_fwd_hdim64_fp16_softcapall_sm80_cu_ea41c527_39094cuda3std6ranges3__45__cpo9iter_moveE:
	.zero		1
	.type		_ZN76_INTERNAL_461801e1_40_flash_fwd_hdim64_fp16_softcapall_sm80_cu_ea41c527_39094cuda3std3__45__cpo5beginE,@object
	.size		_ZN76_INTERNAL_461801e1_40_flash_fwd_hdim64_fp16_softcapall_sm80_cu_ea41c527_39094cuda3std3__45__cpo5beginE,(_ZN76_INTERNAL_461801e1_40_flash_fwd_hdim64_fp16_softcapall_sm80_cu_ea41c527_39094cuda3std3__478_GLOBAL__N__461801e1_40_flash_fwd_hdim64_fp16_softcapall_sm80_cu_ea41c527_39096ignoreE - _ZN76_INTERNAL_461801e1_40_flash_fwd_hdim64_fp16_softcapall_sm80_cu_ea41c527_39094cuda3std3__45__cpo5beginE)
_ZN76_INTERNAL_461801e1_40_flash_fwd_hdim64_fp16_softcapall_sm80_cu_ea41c527_39094cuda3std3__45__cpo5beginE:
	.zero		1
	.type		_ZN76_INTERNAL_461801e1_40_flash_fwd_hdim64_fp16_softcapall_sm80_cu_ea41c527_39094cuda3std3__478_GLOBAL__N__461801e1_40_flash_fwd_hdim64_fp16_softcapall_sm80_cu_ea41c527_39096ignoreE,@object
	.size		_ZN76_INTERNAL_461801e1_40_flash_fwd_hdim64_fp16_softcapall_sm80_cu_ea41c527_39094cuda3std3__478_GLOBAL__N__461801e1_40_flash_fwd_hdim64_fp16_softcapall_sm80_cu_ea41c527_39096ignoreE,(_ZN76_INTERNAL_461801e1_40_flash_fwd_hdim64_fp16_softcapall_sm80_cu_ea41c527_39094cute7productE - _ZN76_INTERNAL_461801e1_40_flash_fwd_hdim64_fp16_softcapall_sm80_cu_ea41c527_39094cuda3std3__478_GLOBAL__N__461801e1_40_flash_fwd_hdim64_fp16_softcapall_sm80_cu_ea41c527_39096ignoreE)
_ZN76_INTERNAL_461801e1_40_flash_fwd_hdim64_fp16_softcapall_sm80_cu_ea41c527_39094cuda3std3__478_GLOBAL__N__461801e1_40_flash_fwd_hdim64_fp16_softcapall_sm80_cu_ea41c527_39096ignoreE:
	.zero		1
	.type		_ZN76_INTERNAL_461801e1_40_flash_fwd_hdim64_fp16_softcapall_sm80_cu_ea41c527_39094cute7productE,@object
	.size		_ZN76_INTERNAL_461801e1_40_flash_fwd_hdim64_fp16_softcapall_sm80_cu_ea41c527_39094cute7productE,(_ZN76_INTERNAL_461801e1_40_flash_fwd_hdim64_fp16_softcapall_sm80_cu_ea41c527_39094cuda3std3__45__cpo3endE - _ZN76_INTERNAL_461801e1_40_flash_fwd_hdim64_fp16_softcapall_sm80_cu_ea41c527_39094cute7productE)
_ZN76_INTERNAL_461801e1_40_flash_fwd_hdim64_fp16_softcapall_sm80_cu_ea41c527_39094cute7productE:
	.zero		1
	.type		_ZN76_INTERNAL_461801e1_40_flash_fwd_hdim64_fp16_softcapall_sm80_cu_ea41c527_39094cuda3std3__45__cpo3endE,@object
	.size		_ZN76_INTERNAL_461801e1_40_flash_fwd_hdim64_fp16_softcapall_sm80_cu_ea41c527_39094cuda3std3__45__cpo3endE,(_ZN76_INTERNAL_461801e1_40_flash_fwd_hdim64_fp16_softcapall_sm80_cu_ea41c527_39094cuda3std3__419piecewise_constructE - _ZN76_INTERNAL_461801e1_40_flash_fwd_hdim64_fp16_softcapall_sm80_cu_ea41c527_39094cuda3std3__45__cpo3endE)
_ZN76_INTERNAL_461801e1_40_flash_fwd_hdim64_fp16_softcapall_sm80_cu_ea41c527_39094cuda3std3__45__cpo3endE:
	.zero		1
	.type		_ZN76_INTERNAL_461801e1_40_flash_fwd_hdim64_fp16_softcapall_sm80_cu_ea41c527_39094cuda3std3__419piecewise_constructE,@object
	.size		_ZN76_INTERNAL_461801e1_40_flash_fwd_hdim64_fp16_softcapall_sm80_cu_ea41c527_39094cuda3std3__419piecewise_constructE,(_ZN76_INTERNAL_461801e1_40_flash_fwd_hdim64_fp16_softcapall_sm80_cu_ea41c527_39094cuda3std3__45__cpo4cendE - _ZN76_INTERNAL_461801e1_40_flash_fwd_hdim64_fp16_softcapall_sm80_cu_ea41c527_39094cuda3std3__419piecewise_constructE)
_ZN76_INTERNAL_461801e1_40_flash_fwd_hdim64_fp16_softcapall_sm80_cu_ea41c527_39094cuda3std3__419piecewise_constructE:
	.zero		1
	.type		_ZN76_INTERNAL_461801e1_40_flash_fwd_hdim64_fp16_softcapall_sm80_cu_ea41c527_39094cuda3std3__45__cpo4cendE,@object
	.size		_ZN76_INTERNAL_461801e1_40_flash_fwd_hdim64_fp16_softcapall_sm80_cu_ea41c527_39094cuda3std3__45__cpo4cendE,(_ZN76_INTERNAL_461801e1_40_flash_fwd_hdim64_fp16_softcapall_sm80_cu_ea41c527_39094cuda3std6ranges3__45__cpo4swapE - _ZN76_INTERNAL_461801e1_40_flash_fwd_hdim64_fp16_softcapall_sm80_cu_ea41c527_39094cuda3std3__45__cpo4cendE)
_ZN76_INTERNAL_461801e1_40_flash_fwd_hdim64_fp16_softcapall_sm80_cu_ea41c527_39094cuda3std3__45__cpo4cendE:
	.zero		1
	.type		_ZN76_INTERNAL_461801e1_40_flash_fwd_hdim64_fp16_softcapall_sm80_cu_ea41c527_39094cuda3std6ranges3__45__cpo4swapE,@object
	.size		_ZN76_INTERNAL_461801e1_40_flash_fwd_hdim64_fp16_softcapall_sm80_cu_ea41c527_39094cuda3std6ranges3__45__cpo4swapE,(.L_7 - _ZN76_INTERNAL_461801e1_40_flash_fwd_hdim64_fp16_softcapall_sm80_cu_ea41c527_39094cuda3std6ranges3__45__cpo4swapE)
_ZN76_INTERNAL_461801e1_40_flash_fwd_hdim64_fp16_softcapall_sm80_cu_ea41c527_39094cuda3std6ranges3__45__cpo4swapE:
	.zero		1
.L_7:


//--------------------- .nv.shared._ZN7cutlass13device_kernelIN5flash19enable_sm80_to_sm89INS1_16FlashAttnFwdSm80INS1_25CollectiveMainloopFwdSm80ILi4ELi1ELb0EN4cute5tupleIJNS5_1CILi128EEENS7_ILi112EEENS7_ILi64EEEEEELi64ENS_6half_tEfNS_4arch4Sm80ELb0ELb0ELb1ELb1ELb0ELb0ELb1ELb0EEENS1_21CollectiveEpilogueFwdINS6_IJS8_SA_S9_EEENS6_IJNS7_ILi1EEESI_SI_EEESC_SE_Li128ELb1ELb1ELb0ELb0EEENS1_19SingleTileSchedulerILb1ELb0ELb1ELi128EEEEEEEEEvNT_6ParamsE --------------------------
	.section	.nv.shared._ZN7cutlass13device_kernelIN5flash19enable_sm80_to_sm89INS1_16FlashAttnFwdSm80INS1_25CollectiveMainloopFwdSm80ILi4ELi1ELb0EN4cute5tupleIJNS5_1CILi128EEENS7_ILi112EEENS7_ILi64EEEEEELi64ENS_6half_tEfNS_4arch4Sm80ELb0ELb0ELb1ELb1ELb0ELb0ELb1ELb0EEENS1_21CollectiveEpilogueFwdINS6_IJS8_SA_S9_EEENS6_IJNS7_ILi1EEESI_SI_EEESC_SE_Li128ELb1ELb1ELb0ELb0EEENS1_19SingleTileSchedulerILb1ELb0ELb1ELi128EEEEEEEEEvNT_6ParamsE,"aw",@nobits
	.sectionflags	@""
	.align	16


//--------------------- .nv.shared._ZN7cutlass13device_kernelIN5flash19enable_sm80_to_sm89INS1_16FlashAttnFwdSm80INS1_25CollectiveMainloopFwdSm80ILi4ELi1ELb0EN4cute5tupleIJNS5_1CILi128EEENS7_ILi112EEENS7_ILi64EEEEEELi64ENS_6half_tEfNS_4arch4Sm80ELb0ELb0ELb1ELb1ELb0ELb1ELb1ELb0EEENS1_21CollectiveEpilogueFwdINS6_IJS8_SA_S9_EEENS6_IJNS7_ILi1EEESI_SI_EEESC_SE_Li128ELb1ELb1ELb0ELb0EEENS1_19SingleTileSchedulerILb1ELb0ELb1ELi128EEEEEEEEEvNT_6ParamsE --------------------------
	.section	.nv.shared._ZN7cutlass13device_kernelIN5flash19enable_sm80_to_sm89INS1_16FlashAttnFwdSm80INS1_25CollectiveMainloopFwdSm80ILi4ELi1ELb0EN4cute5tupleIJNS5_1CILi128EEENS7_ILi112EEENS7_ILi64EEEEEELi64ENS_6half_tEfNS_4arch4Sm80ELb0ELb0ELb1ELb1ELb0ELb1ELb1ELb0EEENS1_21CollectiveEpilogueFwdINS6_IJS8_SA_S9_EEENS6_IJNS7_ILi1EEESI_SI_EEESC_SE_Li128ELb1ELb1ELb0ELb0EEENS1_19SingleTileSchedulerILb1ELb0ELb1ELi128EEEEEEEEEvNT_6ParamsE,"aw",@nobits
	.sectionflags	@""
	.align	16


//--------------------- .nv.shared._ZN7cutlass13device_kernelIN5flash19enable_sm80_to_sm89INS1_16FlashAttnFwdSm80INS1_25CollectiveMainloopFwdSm80ILi4ELi1ELb0EN4cute5tupleIJNS5_1CILi128EEENS7_ILi96EEENS7_ILi64EEEEEELi64ENS_6half_tEfNS_4arch4Sm80ELb0ELb1ELb1ELb0ELb0ELb0ELb1ELb0EEENS1_21CollectiveEpilogueFwdINS6_IJS8_SA_S9_EEENS6_IJNS7_ILi1EEESI_SI_EEESC_SE_Li128ELb0ELb1ELb0ELb0EEENS1_19SingleTileSchedulerILb0ELb0ELb1ELi128EEEEEEEEEvNT_6ParamsE --------------------------
	.section	.nv.shared._ZN7cutlass13device_kernelIN5flash19enable_sm80_to_sm89INS1_16FlashAttnFwdSm80INS1_25CollectiveMainloopFwdSm80ILi4ELi1ELb0EN4cute5tupleIJNS5_1CILi128EEENS7_ILi96EEENS7_ILi64EEEEEELi64ENS_6half_tEfNS_4arch4Sm80ELb0ELb1ELb1ELb0ELb0ELb0ELb1ELb0EEENS1_21CollectiveEpilogueFwdINS6_IJS8_SA_S9_EEENS6_IJNS7_ILi1EEESI_SI_EEESC_SE_Li128ELb0ELb1ELb0ELb0EEENS1_19SingleTileSchedulerILb0ELb0ELb1ELi128EEEEEEEEEvNT_6ParamsE,"aw",@nobits
	.sectionflags	@""
	.align	16


//--------------------- .nv.shared._ZN7cutlass13device_kernelIN5flash19enable_sm80_to_sm89INS1_16FlashAttnFwdSm80INS1_25CollectiveMainloopFwdSm80ILi4ELi1ELb0EN4cute5tupleIJNS5_1CILi128EEENS7_ILi96EEENS7_ILi64EEEEEELi64ENS_6half_tEfNS_4arch4Sm80ELb0ELb1ELb1ELb1ELb0ELb0ELb1ELb0EEENS1_21CollectiveEpilogueFwdINS6_IJS8_SA_S9_EEENS6_IJNS7_ILi1EEESI_SI_EEESC_SE_Li128ELb1ELb1ELb0ELb0EEENS1_19SingleTileSchedulerILb1ELb0ELb1ELi128EEEEEEEEEvNT_6ParamsE --------------------------
	.section	.nv.shared._ZN7cutlass13device_kernelIN5flash19enable_sm80_to_sm89INS1_16FlashAttnFwdSm80INS1_25CollectiveMainloopFwdSm80ILi4ELi1ELb0EN4cute5tupleIJNS5_1CILi128EEENS7_ILi96EEENS7_ILi64EEEEEELi64ENS_6half_tEfNS_4arch4Sm80ELb0ELb1ELb1ELb1ELb0ELb0ELb1ELb0EEENS1_21CollectiveEpilogueFwdINS6_IJS8_SA_S9_EEENS6_IJNS7_ILi1EEESI_SI_EEESC_SE_Li128ELb1ELb1ELb0ELb0EEENS1_19SingleTileSchedulerILb1ELb0ELb1ELi128EEEEEEEEEvNT_6ParamsE,"aw",@nobits
	.sectionflags	@""
	.align	16


//--------------------- .nv.shared._ZN7cutlass13device_kernelIN5flash19enable_sm80_to_sm89INS1_16FlashAttnFwdSm80INS1_25CollectiveMainloopFwdSm80ILi4ELi1ELb0EN4cute5tupleIJNS5_1CILi128EEENS7_ILi96EEENS7_ILi64EEEEEELi64ENS_6half_tEfNS_4arch4Sm80ELb0ELb1ELb1ELb1ELb0ELb1ELb1ELb0EEENS1_21CollectiveEpilogueFwdINS6_IJS8_SA_S9_EEENS6_IJNS7_ILi1EEESI_SI_EEESC_SE_Li128ELb1ELb1ELb0ELb0EEENS1_19SingleTileSchedulerILb1ELb0ELb1ELi128EEEEEEEEEvNT_6ParamsE --------------------------
	.section	.nv.shared._ZN7cutlass13device_kernelIN5flash19enable_sm80_to_sm89INS1_16FlashAttnFwdSm80INS1_25CollectiveMainloopFwdSm80ILi4ELi1ELb0EN4cute5tupleIJNS5_1CILi128EEENS7_ILi96EEENS7_ILi64EEEEEELi64ENS_6half_tEfNS_4arch4Sm80ELb0ELb1ELb1ELb1ELb0ELb1ELb1ELb0EEENS1_21CollectiveEpilogueFwdINS6_IJS8_SA_S9_EEENS6_IJNS7_ILi1EEESI_SI_EEESC_SE_Li128ELb1ELb1ELb0ELb0EEENS1_19SingleTileSchedulerILb1ELb0ELb1ELi128EEEEEEEEEvNT_6ParamsE,"aw",@nobits
	.sectionflags	@""
	.align	16


//--------------------- .nv.shared._ZN7cutlass13device_kernelIN5flash19enable_sm80_to_sm89INS1_16FlashAttnFwdSm80INS1_25CollectiveMainloopFwdSm80ILi4ELi1ELb0EN4cute5tupleIJNS5_1CILi128EEENS7_ILi112EEENS7_ILi64EEEEEELi64ENS_6half_tEfNS_4arch4Sm80ELb1ELb0ELb1ELb0ELb0ELb0ELb1ELb0EEENS1_21CollectiveEpilogueFwdINS6_IJS8_SA_S9_EEENS6_IJNS7_ILi1EEESI_SI_EEESC_SE_Li128ELb0ELb1ELb0ELb0EEENS1_30DynamicPersistentTileSchedulerILi128ELi128ELb0ELb1ELb0EEEEEEEEEvNT_6ParamsE --------------------------
	.section	.nv.shared._ZN7cutlass13device_kernelIN5flash19enable_sm80_to_sm89INS1_16FlashAttnFwdSm80INS1_25CollectiveMainloopFwdSm80ILi4ELi1ELb0EN4cute5tupleIJNS5_1CILi128EEENS7_ILi112EEENS7_ILi64EEEEEELi64ENS_6half_tEfNS_4arch4Sm80ELb1ELb0ELb1ELb0ELb0ELb0ELb1ELb0EEENS1_21CollectiveEpilogueFwdINS6_IJS8_SA_S9_EEENS6_IJNS7_ILi1EEESI_SI_EEESC_SE_Li128ELb0ELb1ELb0ELb0EEENS1_30DynamicPersistentTileSchedulerILi128ELi128ELb0ELb1ELb0EEEEEEEEEvNT_6ParamsE,"aw",@nobits
	.sectionflags	@""
	.align	16


//--------------------- .nv.shared._ZN7cutlass13device_kernelIN5flash19enable_sm80_to_sm89INS1_16FlashAttnFwdSm80INS1_25CollectiveMainloopFwdSm80ILi4ELi1ELb0EN4cute5tupleIJNS5_1CILi128EEENS7_ILi112EEENS7_ILi64EEEEEELi64ENS_6half_tEfNS_4arch4Sm80ELb1ELb0ELb1ELb1ELb0ELb0ELb1ELb0EEENS1_21CollectiveEpilogueFwdINS6_IJS8_SA_S9_EEENS6_IJNS7_ILi1EEESI_SI_EEESC_SE_Li128ELb1ELb1ELb0ELb0EEENS1_19SingleTileSchedulerILb1ELb0ELb1ELi128EEEEEEEEEvNT_6ParamsE --------------------------
	.section	.nv.shared._ZN7cutlass13device_kernelIN5flash19enable_sm80_to_sm89INS1_16FlashAttnFwdSm80INS1_25CollectiveMainloopFwdSm80ILi4ELi1ELb0EN4cute5tupleIJNS5_1CILi128EEENS7_ILi112EEENS7_ILi64EEEEEELi64ENS_6half_tEfNS_4arch4Sm80ELb1ELb0ELb1ELb1ELb0ELb0ELb1ELb0EEENS1_21CollectiveEpilogueFwdINS6_IJS8_SA_S9_EEENS6_IJNS7_ILi1EEESI_SI_EEESC_SE_Li128ELb1ELb1ELb0ELb0EEENS1_19SingleTileSchedulerILb1ELb0ELb1ELi128EEEEEEEEEvNT_6ParamsE,"aw",@nobits
	.sectionflags	@""
	.align	16


//--------------------- .nv.shared._ZN7cutlass13device_kernelIN5flash19enable_sm80_to_sm89INS1_16FlashAttnFwdSm80INS1_25CollectiveMainloopFwdSm80ILi4ELi1ELb0EN4cute5tupleIJNS5_1CILi128EEENS7_ILi112EEENS7_ILi64EEEEEELi64ENS_6half_tEfNS_4arch4Sm80ELb1ELb0ELb1ELb1ELb0ELb1ELb1ELb0EEENS1_21CollectiveEpilogueFwdINS6_IJS8_SA_S9_EEENS6_IJNS7_ILi1EEESI_SI_EEESC_SE_Li128ELb1ELb1ELb0ELb0EEENS1_19SingleTileSchedulerILb1ELb0ELb1ELi128EEEEEEEEEvNT_6ParamsE --------------------------
	.section	.nv.shared._ZN7cutlass13device_kernelIN5flash19enable_sm80_to_sm89INS1_16FlashAttnFwdSm80INS1_25CollectiveMainloopFwdSm80ILi4ELi1ELb0EN4cute5tupleIJNS5_1CILi128EEENS7_ILi112EEENS7_ILi64EEEEEELi64ENS_6half_tEfNS_4arch4Sm80ELb1ELb0ELb1ELb1ELb0ELb1ELb1ELb0EEENS1_21CollectiveEpilogueFwdINS6_IJS8_SA_S9_EEENS6_IJNS7_ILi1EEESI_SI_EEESC_SE_Li128ELb1ELb1ELb0ELb0EEENS1_19SingleTileSchedulerILb1ELb0ELb1ELi128EEEEEEEEEvNT_6ParamsE,"aw",@nobits
	.sectionflags	@""
	.align	16


//--------------------- .nv.shared._ZN7cutlass13device_kernelIN5flash19enable_sm80_to_sm89INS1_16FlashAttnFwdSm80INS1_25CollectiveMainloopFwdSm80ILi4ELi1ELb0EN4cute5tupleIJNS5_1CILi128EEENS7_ILi112EEENS7_ILi64EEEEEELi64ENS_6half_tEfNS_4arch4Sm80ELb0ELb0ELb0ELb0ELb0ELb0ELb1ELb0EEENS1_21CollectiveEpilogueFwdINS6_IJS8_SA_S9_EEENS6_IJNS7_ILi1EEESI_SI_EEESC_SE_Li128ELb0ELb1ELb0ELb0EEENS1_19SingleTileSchedulerILb0ELb0ELb1ELi128EEEEEEEEEvNT_6ParamsE --------------------------
	.section	.nv.shared._ZN7cutlass13device_kernelIN5flash19enable_sm80_to_sm89INS1_16FlashAttnFwdSm80INS1_25CollectiveMainloopFwdSm80ILi4ELi1ELb0EN4cute5tupleIJNS5_1CILi128EEENS7_ILi112EEENS7_ILi64EEEEEELi64ENS_6half_tEfNS_4arch4Sm80ELb0ELb0ELb0ELb0ELb0ELb0ELb1ELb0EEENS1_21CollectiveEpilogueFwdINS6_IJS8_SA_S9_EEENS6_IJNS7_ILi1EEESI_SI_EEESC_SE_Li128ELb0ELb1ELb0ELb0EEENS1_19SingleTileSchedulerILb0ELb0ELb1ELi128EEEEEEEEEvNT_6ParamsE,"aw",@nobits
	.sectionflags	@""
	.align	16


//--------------------- .nv.shared._ZN7cutlass13device_kernelIN5flash19enable_sm80_to_sm89INS1_16FlashAttnFwdSm80INS1_25CollectiveMainloopFwdSm80ILi4ELi1ELb0EN4cute5tupleIJNS5_1CILi128EEENS7_ILi112EEENS7_ILi64EEEEEELi64ENS_6half_tEfNS_4arch4Sm80ELb0ELb0ELb0ELb1ELb0ELb0ELb1ELb0EEENS1_21CollectiveEpilogueFwdINS6_IJS8_SA_S9_EEENS6_IJNS7_ILi1EEESI_SI_EEESC_SE_Li128ELb1ELb1ELb0ELb0EEENS1_19SingleTileSchedulerILb1ELb0ELb1ELi128EEEEEEEEEvNT_6ParamsE --------------------------
	.section	.nv.shared._ZN7cutlass13device_kernelIN5flash19enable_sm80_to_sm89INS1_16FlashAttnFwdSm80INS1_25CollectiveMainloopFwdSm80ILi4ELi1ELb0EN4cute5tupleIJNS5_1CILi128EEENS7_ILi112EEENS7_ILi64EEEEEELi64ENS_6half_tEfNS_4arch4Sm80ELb0ELb0ELb0ELb1ELb0ELb0ELb1ELb0EEENS1_21CollectiveEpilogueFwdINS6_IJS8_SA_S9_EEENS6_IJNS7_ILi1EEESI_SI_EEESC_SE_Li128ELb1ELb1ELb0ELb0EEENS1_19SingleTileSchedulerILb1ELb0ELb1ELi128EEEEEEEEEvNT_6ParamsE,"aw",@nobits
	.sectionflags	@""
	.align	16


//--------------------- .nv.shared._ZN7cutlass13device_kernelIN5flash19enable_sm80_to_sm89INS1_16FlashAttnFwdSm80INS1_25CollectiveMainloopFwdSm80ILi4ELi1ELb0EN4cute5tupleIJNS5_1CILi128EEENS7_ILi112EEENS7_ILi64EEEEEELi64ENS_6half_tEfNS_4arch4Sm80ELb0ELb0ELb0ELb1ELb0ELb1ELb1ELb0EEENS1_21CollectiveEpilogueFwdINS6_IJS8_SA_S9_EEENS6_IJNS7_ILi1EEESI_SI_EEESC_SE_Li128ELb1ELb1ELb0ELb0EEENS1_19SingleTileSchedulerILb1ELb0ELb1ELi128EEEEEEEEEvNT_6ParamsE --------------------------
	.section	.nv.shared._ZN7cutlass13device_kernelIN5flash19enable_sm80_to_sm89INS1_16FlashAttnFwdSm80INS1_25CollectiveMainloopFwdSm80ILi4ELi1ELb0EN4cute5tupleIJNS5_1CILi128EEENS7_ILi112EEENS7_ILi64EEEEEELi64ENS_6half_tEfNS_4arch4Sm80ELb0ELb0ELb0ELb1ELb0ELb1ELb1ELb0EEENS1_21CollectiveEpilogueFwdINS6_IJS8_SA_S9_EEENS6_IJNS7_ILi1EEESI_SI_EEESC_SE_Li128ELb1ELb1ELb0ELb0EEENS1_19SingleTileSchedulerILb1ELb0ELb1ELi128EEEEEEEEEvNT_6ParamsE,"aw",@nobits
	.sectionflags	@""
	.align	16


//--------------------- .nv.shared._ZN7cutlass13device_kernelIN5flash19enable_sm80_to_sm89INS1_16FlashAttnFwdSm80INS1_25CollectiveMainloopFwdSm80ILi4ELi1ELb0EN4cute5tupleIJNS5_1CILi128EEENS7_ILi96EEENS7_ILi64EEEEEELi64ENS_6half_tEfNS_4arch4Sm80ELb0ELb1ELb0ELb0ELb0ELb0ELb1ELb0EEENS1_21CollectiveEpilogueFwdINS6_IJS8_SA_S9_EEENS6_IJNS7_ILi1EEESI_SI_EEESC_SE_Li128ELb0ELb1ELb0ELb0EEENS1_19SingleTileSchedulerILb0ELb0ELb1ELi128EEEEEEEEEvNT_6ParamsE --------------------------
	.section	.nv.shared._ZN7cutlass13device_kernelIN5flash19enable_sm80_to_sm89INS1_16FlashAttnFwdSm80INS1_25CollectiveMainloopFwdSm80ILi4ELi1ELb0EN4cute5tupleIJNS5_1CILi128EEENS7_ILi96EEENS7_ILi64EEEEEELi64ENS_6half_tEfNS_4arch4Sm80ELb0ELb1ELb0ELb0ELb0ELb0ELb1ELb0EEENS1_21CollectiveEpilogueFwdINS6_IJS8_SA_S9_EEENS6_IJNS7_ILi1EEESI_SI_EEESC_SE_Li128ELb0ELb1ELb0ELb0EEENS1_19SingleTileSchedulerILb0ELb0ELb1ELi128EEEEEEEEEvNT_6ParamsE,"aw",@nobits
	.sectionflags	@""
	.align	16


//--------------------- .nv.shared._ZN7cutlass13device_kernelIN5flash19enable_sm80_to_sm89INS1_16FlashAttnFwdSm80INS1_25CollectiveMainloopFwdSm80ILi4ELi1ELb0EN4cute5tupleIJNS5_1CILi128EEENS7_ILi96EEENS7_ILi64EEEEEELi64ENS_6half_tEfNS_4arch4Sm80ELb0ELb1ELb0ELb1ELb0ELb0ELb1ELb0EEENS1_21CollectiveEpilogueFwdINS6_IJS8_SA_S9_EEENS6_IJNS7_ILi1EEESI_SI_EEESC_SE_Li128ELb1ELb1ELb0ELb0EEENS1_19SingleTileSchedulerILb1ELb0ELb1ELi128EEEEEEEEEvNT_6ParamsE --------------------------
	.section	.nv.shared._ZN7cutlass13device_kernelIN5flash19enable_sm80_to_sm89INS1_16FlashAttnFwdSm80INS1_25CollectiveMainloopFwdSm80ILi4ELi1ELb0EN4cute5tupleIJNS5_1CILi128EEENS7_ILi96EEENS7_ILi64EEEEEELi64ENS_6half_tEfNS_4arch4Sm80ELb0ELb1ELb0ELb1ELb0ELb0ELb1ELb0EEENS1_21CollectiveEpilogueFwdINS6_IJS8_SA_S9_EEENS6_IJNS7_ILi1EEESI_SI_EEESC_SE_Li128ELb1ELb1ELb0ELb0EEENS1_19SingleTileSchedulerILb1ELb0ELb1ELi128EEEEEEEEEvNT_6ParamsE,"aw",@nobits
	.sectionflags	@""
	.align	16


//--------------------- .nv.shared._ZN7cutlass13device_kernelIN5flash19enable_sm80_to_sm89INS1_16FlashAttnFwdSm80INS1_25CollectiveMainloopFwdSm80ILi4ELi1ELb0EN4cute5tupleIJNS5_1CILi128EEENS7_ILi96EEENS7_ILi64EEEEEELi64ENS_6half_tEfNS_4arch4Sm80ELb0ELb1ELb0ELb1ELb0ELb1ELb1ELb0EEENS1_21CollectiveEpilogueFwdINS6_IJS8_SA_S9_EEENS6_IJNS7_ILi1EEESI_SI_EEESC_SE_Li128ELb1ELb1ELb0ELb0EEENS1_19SingleTileSchedulerILb1ELb0ELb1ELi128EEEEEEEEEvNT_6ParamsE --------------------------
	.section	.nv.shared._ZN7cutlass13device_kernelIN5flash19enable_sm80_to_sm89INS1_16FlashAttnFwdSm80INS1_25CollectiveMainloopFwdSm80ILi4ELi1ELb0EN4cute5tupleIJNS5_1CILi128EEENS7_ILi96EEENS7_ILi64EEEEEELi64ENS_6half_tEfNS_4arch4Sm80ELb0ELb1ELb0ELb1ELb0ELb1ELb1ELb0EEENS1_21CollectiveEpilogueFwdINS6_IJS8_SA_S9_EEENS6_IJNS7_ILi1EEESI_SI_EEESC_SE_Li128ELb1ELb1ELb0ELb0EEENS1_19SingleTileSchedulerILb1ELb0ELb1ELi128EEEEEEEEEvNT_6ParamsE,"aw",@nobits
	.sectionflags	@""
	.align	16


//--------------------- .nv.shared._ZN7cutlass13device_kernelIN5flash19enable_sm80_to_sm89INS1_16FlashAttnFwdSm80INS1_25CollectiveMainloopFwdSm80ILi4ELi1ELb0EN4cute5tupleIJNS5_1CILi128EEENS7_ILi112EEENS7_ILi64EEEEEELi64ENS_6half_tEfNS_4arch4Sm80ELb1ELb0ELb0ELb0ELb0ELb0ELb1ELb0EEENS1_21CollectiveEpilogueFwdINS6_IJS8_SA_S9_EEENS6_IJNS7_ILi1EEESI_SI_EEESC_SE_Li128ELb0ELb1ELb0ELb0EEENS1_30DynamicPersistentTileSchedulerILi128ELi128ELb0ELb1ELb0EEEEEEEEEvNT_6ParamsE --------------------------
	.section	.nv.shared._ZN7cutlass13device_kernelIN5flash19enable_sm80_to_sm89INS1_16FlashAttnFwdSm80INS1_25CollectiveMainloopFwdSm80ILi4ELi1ELb0EN4cute5tupleIJNS5_1CILi128EEENS7_ILi112EEENS7_ILi64EEEEEELi64ENS_6half_tEfNS_4arch4Sm80ELb1ELb0ELb0ELb0ELb0ELb0ELb1ELb0EEENS1_21CollectiveEpilogueFwdINS6_IJS8_SA_S9_EEENS6_IJNS7_ILi1EEESI_SI_EEESC_SE_Li128ELb0ELb1ELb0ELb0EEENS1_30DynamicPersistentTileSchedulerILi128ELi128ELb0ELb1ELb0EEEEEEEEEvNT_6ParamsE,"aw",@nobits
	.sectionflags	@""
	.align	16


//--------------------- .nv.shared._ZN7cutlass13device_kernelIN5flash19enable_sm80_to_sm89INS1_16FlashAttnFwdSm80INS1_25CollectiveMainloopFwdSm80ILi4ELi1ELb0EN4cute5tupleIJNS5_1CILi128EEENS7_ILi112EEENS7_ILi64EEEEEELi64ENS_6half_tEfNS_4arch4Sm80ELb1ELb0ELb0ELb1ELb0ELb0ELb1ELb0EEENS1_21CollectiveEpilogueFwdINS6_IJS8_SA_S9_EEENS6_IJNS7_ILi1EEESI_SI_EEESC_SE_Li128ELb1ELb1ELb0ELb0EEENS1_19SingleTileSchedulerILb1ELb0ELb1ELi128EEEEEEEEEvNT_6ParamsE --------------------------
	.section	.nv.shared._ZN7cutlass13device_kernelIN5flash19enable_sm80_to_sm89INS1_16FlashAttnFwdSm80INS1_25CollectiveMainloopFwdSm80ILi4ELi1ELb0EN4cute5tupleIJNS5_1CILi128EEENS7_ILi112EEENS7_ILi64EEEEEELi64ENS_6half_tEfNS_4arch4Sm80ELb1ELb0ELb0ELb1ELb0ELb0ELb1ELb0EEENS1_21CollectiveEpilogueFwdINS6_IJS8_SA_S9_EEENS6_IJNS7_ILi1EEESI_SI_EEESC_SE_Li128ELb1ELb1ELb0ELb0EEENS1_19SingleTileSchedulerILb1ELb0ELb1ELi128EEEEEEEEEvNT_6ParamsE,"aw",@nobits
	.sectionflags	@""
	.align	16


//--------------------- .nv.shared._ZN7cutlass13device_kernelIN5flash19enable_sm80_to_sm89INS1_16FlashAttnFwdSm80INS1_25CollectiveMainloopFwdSm80ILi4ELi1ELb0EN4cute5tupleIJNS5_1CILi128EEENS7_ILi112EEENS7_ILi64EEEEEELi64ENS_6half_tEfNS_4arch4Sm80ELb1ELb0ELb0ELb1ELb0ELb1ELb1ELb0EEENS1_21CollectiveEpilogueFwdINS6_IJS8_SA_S9_EEENS6_IJNS7_ILi1EEESI_SI_EEESC_SE_Li128ELb1ELb1ELb0ELb0EEENS1_19SingleTileSchedulerILb1ELb0ELb1ELi128EEEEEEEEEvNT_6ParamsE --------------------------
	.section	.nv.shared._ZN7cutlass13device_kernelIN5flash19enable_sm80_to_sm89INS1_16FlashAttnFwdSm80INS1_25CollectiveMainloopFwdSm80ILi4ELi1ELb0EN4cute5tupleIJNS5_1CILi128EEENS7_ILi112EEENS7_ILi64EEEEEELi64ENS_6half_tEfNS_4arch4Sm80ELb1ELb0ELb0ELb1ELb0ELb1ELb1ELb0EEENS1_21CollectiveEpilogueFwdINS6_IJS8_SA_S9_EEENS6_IJNS7_ILi1EEESI_SI_EEESC_SE_Li128ELb1ELb1ELb0ELb0EEENS1_19SingleTileSchedulerILb1ELb0ELb1ELi128EEEEEEEEEvNT_6ParamsE,"aw",@nobits
	.sectionflags	@""
	.align	16
